	.target	sm_90a

	.elftype	@"ET_EXEC"


//--------------------- .note.nv.tkinfo           --------------------------
	.section	.note.nv.tkinfo,"",@"SHT_NOTE"
	.sectionflags	@"SHF_NOTE_NV_TKINFO"
	.tkinfo
        /*0018*/ 	.word	0x00000002
        /*0030*/ 	.string	""
        /*0030*/ 	.string	"ptxas"
        /*0030*/ 	.string	"Cuda compilation tools, release 13.0, V13.0.88"
        /*0030*/ 	.string	"Build cuda_13.0.r13.0/compiler.36424714_0"
        /*0030*/ 	.string	"-arch sm_90a -m 64 "



//--------------------- .note.nv.cuinfo           --------------------------
	.section	.note.nv.cuinfo,"",@"SHT_NOTE"
	.sectionflags	@"SHF_NOTE_NV_CUINFO"
        /*0018*/ 	.short	0x0002
        /*001a*/ 	.short	0x005a
        /*001c*/ 	.short	0x0082
	.zero		2


//--------------------- .nv.info                  --------------------------
	.section	.nv.info,"",@"SHT_CUDA_INFO"
	.align	4


	//----- nvinfo : EIATTR_REGCOUNT
	.align		4
        /*0000*/ 	.byte	0x04, 0x2f
        /*0002*/ 	.short	(.L_20 - .L_19)
	.align		4
.L_19:
        /*0004*/ 	.word	index@(_ZN7cutlass13device_kernelIN5flash11enable_sm90INS1_16FlashAttnFwdSm90INS1_25CollectiveMainloopFwdSm90ILi2EN4cute5tupleIJNS5_1CILi1EEES8_S8_EEENS6_IJNS7_ILi128EEENS7_ILi96EEENS7_ILi64EEEEEELi256ENS_6half_tEfNS_4arch4Sm90ELb1ELb0ELb1ELb1ELb0ELb1ELb1ELb1ELb0ELb0ELb0ELb0EEENS1_21CollectiveEpilogueFwdINS6_IJSA_NS7_ILi256EEESB_EEES9_SE_SG_Li256ELb1ELb0ELb0ELb0EEENS1_36VarlenDynamicPersistentTileSchedulerILi128ELi96ELi256ELi32ELb0ELb0ELb1ELb1ELb1ELb1EEEEEEEEEvNT_6ParamsE)
        /*0008*/ 	.word	0x000000a8


	//----- nvinfo : EIATTR_FRAME_SIZE
	.align		4
.L_20:
        /*000c*/ 	.byte	0x04, 0x11
        /*000e*/ 	.short	(.L_22 - .L_21)
	.align		4
.L_21:
        /*0010*/ 	.word	index@(_ZN7cutlass13device_kernelIN5flash11enable_sm90INS1_16FlashAttnFwdSm90INS1_25CollectiveMainloopFwdSm90ILi2EN4cute5tupleIJNS5_1CILi1EEES8_S8_EEENS6_IJNS7_ILi128EEENS7_ILi96EEENS7_ILi64EEEEEELi256ENS_6half_tEfNS_4arch4Sm90ELb1ELb0ELb1ELb1ELb0ELb1ELb1ELb1ELb0ELb0ELb0ELb0EEENS1_21CollectiveEpilogueFwdINS6_IJSA_NS7_ILi256EEESB_EEES9_SE_SG_Li256ELb1ELb0ELb0ELb0EEENS1_36VarlenDynamicPersistentTileSchedulerILi128ELi96ELi256ELi32ELb0ELb0ELb1ELb1ELb1ELb1EEEEEEEEEvNT_6ParamsE)
        /*0014*/ 	.word	0x00000078


	//----- nvinfo : EIATTR_REGCOUNT
	.align		4
.L_22:
        /*0018*/ 	.byte	0x04, 0x2f
        /*001a*/ 	.short	(.L_24 - .L_23)
	.align		4
.L_23:
        /*001c*/ 	.word	index@(_ZN7cutlass13device_kernelIN5flash11enable_sm90INS1_16FlashAttnFwdSm90INS1_25CollectiveMainloopFwdSm90ILi2EN4cute5tupleIJNS5_1CILi1EEES8_S8_EEENS6_IJNS7_ILi128EEENS7_ILi96EEENS7_ILi64EEEEEELi256ENS_6half_tEfNS_4arch4Sm90ELb1ELb0ELb1ELb1ELb0ELb0ELb1ELb1ELb0ELb0ELb0ELb0EEENS1_21CollectiveEpilogueFwdINS6_IJSA_NS7_ILi256EEESB_EEES9_SE_SG_Li256ELb1ELb0ELb0ELb0EEENS1_36VarlenDynamicPersistentTileSchedulerILi128ELi96ELi256ELi32ELb0ELb0ELb1ELb1ELb1ELb1EEEEEEEEEvNT_6ParamsE)
        /*0020*/ 	.word	0x000000a8


	//----- nvinfo : EIATTR_FRAME_SIZE
	.align		4
.L_24:
        /*0024*/ 	.byte	0x04, 0x11
        /*0026*/ 	.short	(.L_26 - .L_25)
	.align		4
.L_25:
        /*0028*/ 	.word	index@(_ZN7cutlass13device_kernelIN5flash11enable_sm90INS1_16FlashAttnFwdSm90INS1_25CollectiveMainloopFwdSm90ILi2EN4cute5tupleIJNS5_1CILi1EEES8_S8_EEENS6_IJNS7_ILi128EEENS7_ILi96EEENS7_ILi64EEEEEELi256ENS_6half_tEfNS_4arch4Sm90ELb1ELb0ELb1ELb1ELb0ELb0ELb1ELb1ELb0ELb0ELb0ELb0EEENS1_21CollectiveEpilogueFwdINS6_IJSA_NS7_ILi256EEESB_EEES9_SE_SG_Li256ELb1ELb0ELb0ELb0EEENS1_36VarlenDynamicPersistentTileSchedulerILi128ELi96ELi256ELi32ELb0ELb0ELb1ELb1ELb1ELb1EEEEEEEEEvNT_6ParamsE)
        /*002c*/ 	.word	0x00000028


	//----- nvinfo : EIATTR_REGCOUNT
	.align		4
.L_26:
        /*0030*/ 	.byte	0x04, 0x2f
        /*0032*/ 	.short	(.L_28 - .L_27)
	.align		4
.L_27:
        /*0034*/ 	.word	index@(_ZN7cutlass13device_kernelIN5flash11enable_sm90INS1_16FlashAttnFwdSm90INS1_25CollectiveMainloopFwdSm90ILi2EN4cute5tupleIJNS5_1CILi1EEES8_S8_EEENS6_IJNS7_ILi128EEENS7_ILi96EEENS7_ILi64EEEEEELi256ENS_6half_tEfNS_4arch4Sm90ELb1ELb0ELb1ELb1ELb0ELb1ELb0ELb1ELb0ELb0ELb0ELb0EEENS1_21CollectiveEpilogueFwdINS6_IJSA_NS7_ILi256EEESB_EEES9_SE_SG_Li256ELb1ELb0ELb0ELb0EEENS1_36VarlenDynamicPersistentTileSchedulerILi128ELi96ELi256ELi32ELb0ELb0ELb1ELb1ELb1ELb1EEEEEEEEEvNT_6ParamsE)
        /*0038*/ 	.word	0x000000a8


	//----- nvinfo : EIATTR_FRAME_SIZE
	.align		4
.L_28:
        /*003c*/ 	.byte	0x04, 0x11
        /*003e*/ 	.short	(.L_30 - .L_29)
	.align		4
.L_29:
        /*0040*/ 	.word	index@(_ZN7cutlass13device_kernelIN5flash11enable_sm90INS1_16FlashAttnFwdSm90INS1_25CollectiveMainloopFwdSm90ILi2EN4cute5tupleIJNS5_1CILi1EEES8_S8_EEENS6_IJNS7_ILi128EEENS7_ILi96EEENS7_ILi64EEEEEELi256ENS_6half_tEfNS_4arch4Sm90ELb1ELb0ELb1ELb1ELb0ELb1ELb0ELb1ELb0ELb0ELb0ELb0EEENS1_21CollectiveEpilogueFwdINS6_IJSA_NS7_ILi256EEESB_EEES9_SE_SG_Li256ELb1ELb0ELb0ELb0EEENS1_36VarlenDynamicPersistentTileSchedulerILi128ELi96ELi256ELi32ELb0ELb0ELb1ELb1ELb1ELb1EEEEEEEEEvNT_6ParamsE)
        /*0044*/ 	.word	0x00000030


	//----- nvinfo : EIATTR_REGCOUNT
	.align		4
.L_30:
        /*0048*/ 	.byte	0x04, 0x2f
        /*004a*/ 	.short	(.L_32 - .L_31)
	.align		4
.L_31:
        /*004c*/ 	.word	index@(_ZN7cutlass13device_kernelIN5flash11enable_sm90INS1_16FlashAttnFwdSm90INS1_25CollectiveMainloopFwdSm90ILi2EN4cute5tupleIJNS5_1CILi1EEES8_S8_EEENS6_IJNS7_ILi128EEENS7_ILi96EEENS7_ILi64EEEEEELi256ENS_6half_tEfNS_4arch4Sm90ELb1ELb0ELb1ELb1ELb0ELb0ELb0ELb1ELb0ELb0ELb0ELb0EEENS1_21CollectiveEpilogueFwdINS6_IJSA_NS7_ILi256EEESB_EEES9_SE_SG_Li256ELb1ELb0ELb0ELb0EEENS1_36VarlenDynamicPersistentTileSchedulerILi128ELi96ELi256ELi32ELb0ELb0ELb1ELb1ELb1ELb1EEEEEEEEEvNT_6ParamsE)
        /*0050*/ 	.word	0x000000a8


	//----- nvinfo : EIATTR_FRAME_SIZE
	.align		4
.L_32:
        /*0054*/ 	.byte	0x04, 0x11
        /*0056*/ 	.short	(.L_34 - .L_33)
	.align		4
.L_33:
        /*0058*/ 	.word	index@(_ZN7cutlass13device_kernelIN5flash11enable_sm90INS1_16FlashAttnFwdSm90INS1_25CollectiveMainloopFwdSm90ILi2EN4cute5tupleIJNS5_1CILi1EEES8_S8_EEENS6_IJNS7_ILi128EEENS7_ILi96EEENS7_ILi64EEEEEELi256ENS_6half_tEfNS_4arch4Sm90ELb1ELb0ELb1ELb1ELb0ELb0ELb0ELb1ELb0ELb0ELb0ELb0EEENS1_21CollectiveEpilogueFwdINS6_IJSA_NS7_ILi256EEESB_EEES9_SE_SG_Li256ELb1ELb0ELb0ELb0EEENS1_36VarlenDynamicPersistentTileSchedulerILi128ELi96ELi256ELi32ELb0ELb0ELb1ELb1ELb1ELb1EEEEEEEEEvNT_6ParamsE)
        /*005c*/ 	.word	0x00000028


	//----- nvinfo : EIATTR_REGCOUNT
	.align		4
.L_34:
        /*0060*/ 	.byte	0x04, 0x2f
        /*0062*/ 	.short	(.L_36 - .L_35)
	.align		4
.L_35:
        /*0064*/ 	.word	index@(_ZN7cutlass13device_kernelIN5flash11enable_sm90INS1_16FlashAttnFwdSm90INS1_25CollectiveMainloopFwdSm90ILi2EN4cute5tupleIJNS5_1CILi1EEES8_S8_EEENS6_IJNS7_ILi128EEENS7_ILi96EEENS7_ILi64EEEEEELi256ENS_6half_tEfNS_4arch4Sm90ELb1ELb0ELb1ELb0ELb0ELb0ELb1ELb1ELb0ELb0ELb0ELb0EEENS1_21CollectiveEpilogueFwdINS6_IJSA_NS7_ILi256EEESB_EEES9_SE_SG_Li256ELb0ELb0ELb0ELb0EEENS1_30DynamicPersistentTileSchedulerILi256ELi32ELb0ELb0ELb1EEEEEEEEEvNT_6ParamsE)
        /*0068*/ 	.word	0x000000a8


	//----- nvinfo : EIATTR_FRAME_SIZE
	.align		4
.L_36:
        /*006c*/ 	.byte	0x04, 0x11
        /*006e*/ 	.short	(.L_38 - .L_37)
	.align		4
.L_37:
        /*0070*/ 	.word	index@(_ZN7cutlass13device_kernelIN5flash11enable_sm90INS1_16FlashAttnFwdSm90INS1_25CollectiveMainloopFwdSm90ILi2EN4cute5tupleIJNS5_1CILi1EEES8_S8_EEENS6_IJNS7_ILi128EEENS7_ILi96EEENS7_ILi64EEEEEELi256ENS_6half_tEfNS_4arch4Sm90ELb1ELb0ELb1ELb0ELb0ELb0ELb1ELb1ELb0ELb0ELb0ELb0EEENS1_21CollectiveEpilogueFwdINS6_IJSA_NS7_ILi256EEESB_EEES9_SE_SG_Li256ELb0ELb0ELb0ELb0EEENS1_30DynamicPersistentTileSchedulerILi256ELi32ELb0ELb0ELb1EEEEEEEEEvNT_6ParamsE)
        /*0074*/ 	.word	0x00000010


	//----- nvinfo : EIATTR_REGCOUNT
	.align		4
.L_38:
        /*0078*/ 	.byte	0x04, 0x2f
        /*007a*/ 	.short	(.L_40 - .L_39)
	.align		4
.L_39:
        /*007c*/ 	.word	index@(_ZN7cutlass13device_kernelIN5flash11enable_sm90INS1_16FlashAttnFwdSm90INS1_25CollectiveMainloopFwdSm90ILi2EN4cute5tupleIJNS5_1CILi1EEES8_S8_EEENS6_IJNS7_ILi128EEENS7_ILi96EEENS7_ILi64EEEEEELi256ENS_6half_tEfNS_4arch4Sm90ELb1ELb0ELb1ELb0ELb0ELb0ELb0ELb1ELb0ELb0ELb0ELb0EEENS1_21CollectiveEpilogueFwdINS6_IJSA_NS7_ILi256EEESB_EEES9_SE_SG_Li256ELb0ELb0ELb0ELb0EEENS1_30DynamicPersistentTileSchedulerILi256ELi32ELb0ELb0ELb1EEEEEEEEEvNT_6ParamsE)
        /*0080*/ 	.word	0x000000a8


	//----- nvinfo : EIATTR_FRAME_SIZE
	.align		4
.L_40:
        /*0084*/ 	.byte	0x04, 0x11
        /*0086*/ 	.short	(.L_42 - .L_41)
	.align		4
.L_41:
        /*0088*/ 	.word	index@(_ZN7cutlass13device_kernelIN5flash11enable_sm90INS1_16FlashAttnFwdSm90INS1_25CollectiveMainloopFwdSm90ILi2EN4cute5tupleIJNS5_1CILi1EEES8_S8_EEENS6_IJNS7_ILi128EEENS7_ILi96EEENS7_ILi64EEEEEELi256ENS_6half_tEfNS_4arch4Sm90ELb1ELb0ELb1ELb0ELb0ELb0ELb0ELb1ELb0ELb0ELb0ELb0EEENS1_21CollectiveEpilogueFwdINS6_IJSA_NS7_ILi256EEESB_EEES9_SE_SG_Li256ELb0ELb0ELb0ELb0EEENS1_30DynamicPersistentTileSchedulerILi256ELi32ELb0ELb0ELb1EEEEEEEEEvNT_6ParamsE)
        /*008c*/ 	.word	0x00000000


	//----- nvinfo : EIATTR_REGCOUNT
	.align		4
.L_42:
        /*0090*/ 	.byte	0x04, 0x2f
        /*0092*/ 	.short	(.L_44 - .L_43)
	.align		4
.L_43:
        /*0094*/ 	.word	index@(_ZN7cutlass13device_kernelIN5flash11enable_sm90INS1_16FlashAttnFwdSm90INS1_25CollectiveMainloopFwdSm90ILi2EN4cute5tupleIJNS5_1CILi1EEES8_S8_EEENS6_IJNS7_ILi128EEENS7_ILi96EEENS7_ILi64EEEEEELi256ENS_6half_tEfNS_4arch4Sm90ELb0ELb1ELb1ELb1ELb0ELb1ELb1ELb1ELb0ELb0ELb0ELb0EEENS1_21CollectiveEpilogueFwdINS6_IJSA_NS7_ILi256EEESB_EEES9_SE_SG_Li256ELb1ELb0ELb0ELb0EEENS1_36VarlenDynamicPersistentTileSchedulerILi128ELi96ELi256ELi32ELb0ELb0ELb1ELb1ELb0ELb1EEEEEEEEEvNT_6ParamsE)
        /*0098*/ 	.word	0x000000a8


	//----- nvinfo : EIATTR_FRAME_SIZE
	.align		4
.L_44:
        /*009c*/ 	.byte	0x04, 0x11
        /*009e*/ 	.short	(.L_46 - .L_45)
	.align		4
.L_45:
        /*00a0*/ 	.word	index@($_ZN7cutlass13device_kernelIN5flash11enable_sm90INS1_16FlashAttnFwdSm90INS1_25CollectiveMainloopFwdSm90ILi2EN4cute5tupleIJNS5_1CILi1EEES8_S8_EEENS6_IJNS7_ILi128EEENS7_ILi96EEENS7_ILi64EEEEEELi256ENS_6half_tEfNS_4arch4Sm90ELb0ELb1ELb1ELb1ELb0ELb1ELb1ELb1ELb0ELb0ELb0ELb0EEENS1_21CollectiveEpilogueFwdINS6_IJSA_NS7_ILi256EEESB_EEES9_SE_SG_Li256ELb1ELb0ELb0ELb0EEENS1_36VarlenDynamicPersistentTileSchedulerILi128ELi96ELi256ELi32ELb0ELb0ELb1ELb1ELb0ELb1EEEEEEEEEvNT_6ParamsE$_ZZN5flash25CollectiveMainloopFwdSm90ILi2EN4cute5tupleIJNS1_1CILi1EEES4_S4_EEENS2_IJNS3_ILi128EEENS3_ILi96EEENS3_ILi64EEEEEELi256EN7cutlass6half_tEfNSA_4arch4Sm90ELb0ELb1ELb1ELb1ELb0ELb1ELb1ELb1ELb0ELb0ELb0ELb0EE3mmaINS_16FlashAttnFwdSm90ISE_NS_21CollectiveEpilogueFwdINS2_IJS6_NS3_ILi256EEES7_EEES5_SB_SD_Li256ELb1ELb0ELb0ELb0EEENS_36VarlenDynamicPersistentTileSchedulerILi128ELi96ELi256ELi32ELb0ELb0ELb1ELb1ELb0ELb1EEEE13SharedStorageENS1_6TensorINS1_11ArrayEngineIfLm128EEENS1_6LayoutINS2_IJNS2_IJNS3_ILi2EEEST_NS3_ILi32EEEEEES4_S4_EEENS2_IJNS2_IJS4_ST_NS3_ILi4EEEEEENS3_ILi0EEESZ_EEEEEEENS_7SoftmaxILi2ELi0EEEEEbRKNSE_6ParamsENSA_25PipelineTmaAsyncNoClusterILi2ENSA_16PipelineTmaAsyncILi2EEEEES1B_RNSA_13PipelineStateILj2EEERT0_RT1_iRiRKNS_16SeqlenInfoQKNewKILb1ELb1EEENS2_IJiiiiEEERT_ENKUliT_T0_T1_E_clIZSF_ISO_S12_S14_EbS17_S1B_S1B_S1E_S1G_S1I_iS1J_S1N_S1O_S1Q_EUlRS1R_iE0_NS3_ILb1EEES1Y_EEDaiS1R_S1S_S1T_)
        /*00a4*/ 	.word	0x000004a0


	//----- nvinfo : EIATTR_FRAME_SIZE
	.align		4
.L_46:
        /*00a8*/ 	.byte	0x04, 0x11
        /*00aa*/ 	.short	(.L_48 - .L_47)
	.align		4
.L_47:
        /*00ac*/ 	.word	index@(_ZN7cutlass13device_kernelIN5flash11enable_sm90INS1_16FlashAttnFwdSm90INS1_25CollectiveMainloopFwdSm90ILi2EN4cute5tupleIJNS5_1CILi1EEES8_S8_EEENS6_IJNS7_ILi128EEENS7_ILi96EEENS7_ILi64EEEEEELi256ENS_6half_tEfNS_4arch4Sm90ELb0ELb1ELb1ELb1ELb0ELb1ELb1ELb1ELb0ELb0ELb0ELb0EEENS1_21CollectiveEpilogueFwdINS6_IJSA_NS7_ILi256EEESB_EEES9_SE_SG_Li256ELb1ELb0ELb0ELb0EEENS1_36VarlenDynamicPersistentTileSchedulerILi128ELi96ELi256ELi32ELb0ELb0ELb1ELb1ELb0ELb1EEEEEEEEEvNT_6ParamsE)
        /*00b0*/ 	.word	0x000004a0


	//----- nvinfo : EIATTR_REGCOUNT
	.align		4
.L_48:
        /*00b4*/ 	.byte	0x04, 0x2f
        /*00b6*/ 	.short	(.L_50 - .L_49)
	.align		4
.L_49:
        /*00b8*/ 	.word	index@(_ZN7cutlass13device_kernelIN5flash11enable_sm90INS1_16FlashAttnFwdSm90INS1_25CollectiveMainloopFwdSm90ILi2EN4cute5tupleIJNS5_1CILi1EEES8_S8_EEENS6_IJNS7_ILi128EEENS7_ILi96EEENS7_ILi64EEEEEELi256ENS_6half_tEfNS_4arch4Sm90ELb0ELb1ELb1ELb1ELb0ELb0ELb1ELb1ELb0ELb0ELb0ELb0EEENS1_21CollectiveEpilogueFwdINS6_IJSA_NS7_ILi256EEESB_EEES9_SE_SG_Li256ELb1ELb0ELb0ELb0EEENS1_36VarlenDynamicPersistentTileSchedulerILi128ELi96ELi256ELi32ELb0ELb0ELb1ELb1ELb0ELb1EEEEEEEEEvNT_6ParamsE)
        /*00bc*/ 	.word	0x000000a8


	//----- nvinfo : EIATTR_FRAME_SIZE
	.align		4
.L_50:
        /*00c0*/ 	.byte	0x04, 0x11
        /*00c2*/ 	.short	(.L_52 - .L_51)
	.align		4
.L_51:
        /*00c4*/ 	.word	index@($_ZN7cutlass13device_kernelIN5flash11enable_sm90INS1_16FlashAttnFwdSm90INS1_25CollectiveMainloopFwdSm90ILi2EN4cute5tupleIJNS5_1CILi1EEES8_S8_EEENS6_IJNS7_ILi128EEENS7_ILi96EEENS7_ILi64EEEEEELi256ENS_6half_tEfNS_4arch4Sm90ELb0ELb1ELb1ELb1ELb0ELb0ELb1ELb1ELb0ELb0ELb0ELb0EEENS1_21CollectiveEpilogueFwdINS6_IJSA_NS7_ILi256EEESB_EEES9_SE_SG_Li256ELb1ELb0ELb0ELb0EEENS1_36VarlenDynamicPersistentTileSchedulerILi128ELi96ELi256ELi32ELb0ELb0ELb1ELb1ELb0ELb1EEEEEEEEEvNT_6ParamsE$_ZZN5flash25CollectiveMainloopFwdSm90ILi2EN4cute5tupleIJNS1_1CILi1EEES4_S4_EEENS2_IJNS3_ILi128EEENS3_ILi96EEENS3_ILi64EEEEEELi256EN7cutlass6half_tEfNSA_4arch4Sm90ELb0ELb1ELb1ELb1ELb0ELb0ELb1ELb1ELb0ELb0ELb0ELb0EE3mmaINS_16FlashAttnFwdSm90ISE_NS_21CollectiveEpilogueFwdINS2_IJS6_NS3_ILi256EEES7_EEES5_SB_SD_Li256ELb1ELb0ELb0ELb0EEENS_36VarlenDynamicPersistentTileSchedulerILi128ELi96ELi256ELi32ELb0ELb0ELb1ELb1ELb0ELb1EEEE13SharedStorageENS1_6TensorINS1_11ArrayEngineIfLm128EEENS1_6LayoutINS2_IJNS2_IJNS3_ILi2EEEST_NS3_ILi32EEEEEES4_S4_EEENS2_IJNS2_IJS4_ST_NS3_ILi4EEEEEENS3_ILi0EEESZ_EEEEEEENS_7SoftmaxILi2ELi0EEEEEbRKNSE_6ParamsENSA_25PipelineTmaAsyncNoClusterILi2ENSA_16PipelineTmaAsyncILi2EEEEES1B_RNSA_13PipelineStateILj2EEERT0_RT1_iRiRKNS_16SeqlenInfoQKNewKILb1ELb0EEENS2_IJiiiiEEERT_ENKUliT_T0_T1_E_clIZSF_ISO_S12_S14_EbS17_S1B_S1B_S1E_S1G_S1I_iS1J_S1N_S1O_S1Q_EUlRS1R_iE1_NS3_ILb0EEENS3_ILb1EEEEEDaiS1R_S1S_S1T_)
        /*00c8*/ 	.word	0x00000490


	//----- nvinfo : EIATTR_FRAME_SIZE
	.align		4
.L_52:
        /*00cc*/ 	.byte	0x04, 0x11
        /*00ce*/ 	.short	(.L_54 - .L_53)
	.align		4
.L_53:
        /*00d0*/ 	.word	index@(_ZN7cutlass13device_kernelIN5flash11enable_sm90INS1_16FlashAttnFwdSm90INS1_25CollectiveMainloopFwdSm90ILi2EN4cute5tupleIJNS5_1CILi1EEES8_S8_EEENS6_IJNS7_ILi128EEENS7_ILi96EEENS7_ILi64EEEEEELi256ENS_6half_tEfNS_4arch4Sm90ELb0ELb1ELb1ELb1ELb0ELb0ELb1ELb1ELb0ELb0ELb0ELb0EEENS1_21CollectiveEpilogueFwdINS6_IJSA_NS7_ILi256EEESB_EEES9_SE_SG_Li256ELb1ELb0ELb0ELb0EEENS1_36VarlenDynamicPersistentTileSchedulerILi128ELi96ELi256ELi32ELb0ELb0ELb1ELb1ELb0ELb1EEEEEEEEEvNT_6ParamsE)
        /*00d4*/ 	.word	0x00000490


	//----- nvinfo : EIATTR_REGCOUNT
	.align		4
.L_54:
        /*00d8*/ 	.byte	0x04, 0x2f
        /*00da*/ 	.short	(.L_56 - .L_55)
	.align		4
.L_55:
        /*00dc*/ 	.word	index@(_ZN7cutlass13device_kernelIN5flash11enable_sm90INS1_16FlashAttnFwdSm90INS1_25CollectiveMainloopFwdSm90ILi2EN4cute5tupleIJNS5_1CILi1EEES8_S8_EEENS6_IJNS7_ILi128EEENS7_ILi96EEENS7_ILi64EEEEEELi256ENS_6half_tEfNS_4arch4Sm90ELb0ELb1ELb1ELb1ELb0ELb1ELb0ELb1ELb0ELb0ELb0ELb0EEENS1_21CollectiveEpilogueFwdINS6_IJSA_NS7_ILi256EEESB_EEES9_SE_SG_Li256ELb1ELb0ELb0ELb0EEENS1_36VarlenDynamicPersistentTileSchedulerILi128ELi96ELi256ELi32ELb0ELb0ELb1ELb1ELb0ELb1EEEEEEEEEvNT_6ParamsE)
        /*00e0*/ 	.word	0x000000a8


	//----- nvinfo : EIATTR_FRAME_SIZE
	.align		4
.L_56:
        /*00e4*/ 	.byte	0x04, 0x11
        /*00e6*/ 	.short	(.L_58 - .L_57)
	.align		4
.L_57:
        /*00e8*/ 	.word	index@(_ZN7cutlass13device_kernelIN5flash11enable_sm90INS1_16FlashAttnFwdSm90INS1_25CollectiveMainloopFwdSm90ILi2EN4cute5tupleIJNS5_1CILi1EEES8_S8_EEENS6_IJNS7_ILi128EEENS7_ILi96EEENS7_ILi64EEEEEELi256ENS_6half_tEfNS_4arch4Sm90ELb0ELb1ELb1ELb1ELb0ELb1ELb0ELb1ELb0ELb0ELb0ELb0EEENS1_21CollectiveEpilogueFwdINS6_IJSA_NS7_ILi256EEESB_EEES9_SE_SG_Li256ELb1ELb0ELb0ELb0EEENS1_36VarlenDynamicPersistentTileSchedulerILi128ELi96ELi256ELi32ELb0ELb0ELb1ELb1ELb0ELb1EEEEEEEEEvNT_6ParamsE)
        /*00ec*/ 	.word	0x00000030


	//----- nvinfo : EIATTR_REGCOUNT
	.align		4
.L_58:
        /*00f0*/ 	.byte	0x04, 0x2f
        /*00f2*/ 	.short	(.L_60 - .L_59)
	.align		4
.L_59:
        /*00f4*/ 	.word	index@(_ZN7cutlass13device_kernelIN5flash11enable_sm90INS1_16FlashAttnFwdSm90INS1_25CollectiveMainloopFwdSm90ILi2EN4cute5tupleIJNS5_1CILi1EEES8_S8_EEENS6_IJNS7_ILi128EEENS7_ILi96EEENS7_ILi64EEEEEELi256ENS_6half_tEfNS_4arch4Sm90ELb0ELb1ELb1ELb1ELb0ELb0ELb0ELb1ELb0ELb0ELb0ELb0EEENS1_21CollectiveEpilogueFwdINS6_IJSA_NS7_ILi256EEESB_EEES9_SE_SG_Li256ELb1ELb0ELb0ELb0EEENS1_36VarlenDynamicPersistentTileSchedulerILi128ELi96ELi256ELi32ELb0ELb0ELb1ELb1ELb0ELb1EEEEEEEEEvNT_6ParamsE)
        /*00f8*/ 	.word	0x000000a8


	//----- nvinfo : EIATTR_FRAME_SIZE
	.align		4
.L_60:
        /*00fc*/ 	.byte	0x04, 0x11
        /*00fe*/ 	.short	(.L_62 - .L_61)
	.align		4
.L_61:
        /*0100*/ 	.word	index@(_ZN7cutlass13device_kernelIN5flash11enable_sm90INS1_16FlashAttnFwdSm90INS1_25CollectiveMainloopFwdSm90ILi2EN4cute5tupleIJNS5_1CILi1EEES8_S8_EEENS6_IJNS7_ILi128EEENS7_ILi96EEENS7_ILi64EEEEEELi256ENS_6half_tEfNS_4arch4Sm90ELb0ELb1ELb1ELb1ELb0ELb0ELb0ELb1ELb0ELb0ELb0ELb0EEENS1_21CollectiveEpilogueFwdINS6_IJSA_NS7_ILi256EEESB_EEES9_SE_SG_Li256ELb1ELb0ELb0ELb0EEENS1_36VarlenDynamicPersistentTileSchedulerILi128ELi96ELi256ELi32ELb0ELb0ELb1ELb1ELb0ELb1EEEEEEEEEvNT_6ParamsE)
        /*0104*/ 	.word	0x00000020


	//----- nvinfo : EIATTR_REGCOUNT
	.align		4
.L_62:
        /*0108*/ 	.byte	0x04, 0x2f
        /*010a*/ 	.short	(.L_64 - .L_63)
	.align		4
.L_63:
        /*010c*/ 	.word	index@(_ZN7cutlass13device_kernelIN5flash11enable_sm90INS1_16FlashAttnFwdSm90INS1_25CollectiveMainloopFwdSm90ILi2EN4cute5tupleIJNS5_1CILi1EEES8_S8_EEENS6_IJNS7_ILi128EEENS7_ILi96EEENS7_ILi64EEEEEELi256ENS_6half_tEfNS_4arch4Sm90ELb0ELb1ELb1ELb0ELb0ELb0ELb1ELb1ELb0ELb0ELb0ELb0EEENS1_21CollectiveEpilogueFwdINS6_IJSA_NS7_ILi256EEESB_EEES9_SE_SG_Li256ELb0ELb0ELb0ELb0EEENS1_30DynamicPersistentTileSchedulerILi256ELi32ELb0ELb0ELb1EEEEEEEEEvNT_6ParamsE)
        /*0110*/ 	.word	0x000000a8


	//----- nvinfo : EIATTR_FRAME_SIZE
	.align		4
.L_64:
        /*0114*/ 	.byte	0x04, 0x11
        /*0116*/ 	.short	(.L_66 - .L_65)
	.align		4
.L_65:
        /*0118*/ 	.word	index@($_ZN7cutlass13device_kernelIN5flash11enable_sm90INS1_16FlashAttnFwdSm90INS1_25CollectiveMainloopFwdSm90ILi2EN4cute5tupleIJNS5_1CILi1EEES8_S8_EEENS6_IJNS7_ILi128EEENS7_ILi96EEENS7_ILi64EEEEEELi256ENS_6half_tEfNS_4arch4Sm90ELb0ELb1ELb1ELb0ELb0ELb0ELb1ELb1ELb0ELb0ELb0ELb0EEENS1_21CollectiveEpilogueFwdINS6_IJSA_NS7_ILi256EEESB_EEES9_SE_SG_Li256ELb0ELb0ELb0ELb0EEENS1_30DynamicPersistentTileSchedulerILi256ELi32ELb0ELb0ELb1EEEEEEEEEvNT_6ParamsE$_ZZN5flash25CollectiveMainloopFwdSm90ILi2EN4cute5tupleIJNS1_1CILi1EEES4_S4_EEENS2_IJNS3_ILi128EEENS3_ILi96EEENS3_ILi64EEEEEELi256EN7cutlass6half_tEfNSA_4arch4Sm90ELb0ELb1ELb1ELb0ELb0ELb0ELb1ELb1ELb0ELb0ELb0ELb0EE3mmaINS_16FlashAttnFwdSm90ISE_NS_21CollectiveEpilogueFwdINS2_IJS6_NS3_ILi256EEES7_EEES5_SB_SD_Li256ELb0ELb0ELb0ELb0EEENS_30DynamicPersistentTileSchedulerILi256ELi32ELb0ELb0ELb1EEEE13SharedStorageENS1_6TensorINS1_11ArrayEngineIfLm128EEENS1_6LayoutINS2_IJNS2_IJNS3_ILi2EEEST_NS3_ILi32EEEEEES4_S4_EEENS2_IJNS2_IJS4_ST_NS3_ILi4EEEEEENS3_ILi0EEESZ_EEEEEEENS_7SoftmaxILi2ELi0EEEEEbRKNSE_6ParamsENSA_25PipelineTmaAsyncNoClusterILi2ENSA_16PipelineTmaAsyncILi2EEEEES1B_RNSA_13PipelineStateILj2EEERT0_RT1_iRiRKNS_16SeqlenInfoQKNewKILb0ELb0EEENS2_IJiiiiEEERT_ENKUliT_T0_T1_E_clIZSF_ISO_S12_S14_EbS17_S1B_S1B_S1E_S1G_S1I_iS1J_S1N_S1O_S1Q_EUlRS1R_iE1_NS3_ILb0EEENS3_ILb1EEEEEDaiS1R_S1S_S1T_)
        /*011c*/ 	.word	0x00000480


	//----- nvinfo : EIATTR_FRAME_SIZE
	.align		4
.L_66:
        /*0120*/ 	.byte	0x04, 0x11
        /*0122*/ 	.short	(.L_68 - .L_67)
	.align		4
.L_67:
        /*0124*/ 	.word	index@(_ZN7cutlass13device_kernelIN5flash11enable_sm90INS1_16FlashAttnFwdSm90INS1_25CollectiveMainloopFwdSm90ILi2EN4cute5tupleIJNS5_1CILi1EEES8_S8_EEENS6_IJNS7_ILi128EEENS7_ILi96EEENS7_ILi64EEEEEELi256ENS_6half_tEfNS_4arch4Sm90ELb0ELb1ELb1ELb0ELb0ELb0ELb1ELb1ELb0ELb0ELb0ELb0EEENS1_21CollectiveEpilogueFwdINS6_IJSA_NS7_ILi256EEESB_EEES9_SE_SG_Li256ELb0ELb0ELb0ELb0EEENS1_30DynamicPersistentTileSchedulerILi256ELi32ELb0ELb0ELb1EEEEEEEEEvNT_6ParamsE)
        /*0128*/ 	.word	0x00000480


	//----- nvinfo : EIATTR_REGCOUNT
	.align		4
.L_68:
        /*012c*/ 	.byte	0x04, 0x2f
        /*012e*/ 	.short	(.L_70 - .L_69)
	.align		4
.L_69:
        /*0130*/ 	.word	index@(_ZN7cutlass13device_kernelIN5flash11enable_sm90INS1_16FlashAttnFwdSm90INS1_25CollectiveMainloopFwdSm90ILi2EN4cute5tupleIJNS5_1CILi1EEES8_S8_EEENS6_IJNS7_ILi128EEENS7_ILi96EEENS7_ILi64EEEEEELi256ENS_6half_tEfNS_4arch4Sm90ELb0ELb1ELb1ELb0ELb0ELb0ELb0ELb1ELb0ELb0ELb0ELb0EEENS1_21CollectiveEpilogueFwdINS6_IJSA_NS7_ILi256EEESB_EEES9_SE_SG_Li256ELb0ELb0ELb0ELb0EEENS1_30DynamicPersistentTileSchedulerILi256ELi32ELb0ELb0ELb1EEEEEEEEEvNT_6ParamsE)
        /*0134*/ 	.word	0x000000a8


	//----- nvinfo : EIATTR_FRAME_SIZE
	.align		4
.L_70:
        /*0138*/ 	.byte	0x04, 0x11
        /*013a*/ 	.short	(.L_72 - .L_71)
	.align		4
.L_71:
        /*013c*/ 	.word	index@(_ZN7cutlass13device_kernelIN5flash11enable_sm90INS1_16FlashAttnFwdSm90INS1_25CollectiveMainloopFwdSm90ILi2EN4cute5tupleIJNS5_1CILi1EEES8_S8_EEENS6_IJNS7_ILi128EEENS7_ILi96EEENS7_ILi64EEEEEELi256ENS_6half_tEfNS_4arch4Sm90ELb0ELb1ELb1ELb0ELb0ELb0ELb0ELb1ELb0ELb0ELb0ELb0EEENS1_21CollectiveEpilogueFwdINS6_IJSA_NS7_ILi256EEESB_EEES9_SE_SG_Li256ELb0ELb0ELb0ELb0EEENS1_30DynamicPersistentTileSchedulerILi256ELi32ELb0ELb0ELb1EEEEEEEEEvNT_6ParamsE)
        /*0140*/ 	.word	0x00000000


	//----- nvinfo : EIATTR_REGCOUNT
	.align		4
.L_72:
        /*0144*/ 	.byte	0x04, 0x2f
        /*0146*/ 	.short	(.L_74 - .L_73)
	.align		4
.L_73:
        /*0148*/ 	.word	index@(_ZN7cutlass13device_kernelIN5flash11enable_sm90INS1_16FlashAttnFwdSm90INS1_25CollectiveMainloopFwdSm90ILi2EN4cute5tupleIJNS5_1CILi1EEES8_S8_EEENS6_IJNS7_ILi128EEENS7_ILi96EEENS7_ILi64EEEEEELi256ENS_6half_tEfNS_4arch4Sm90ELb0ELb0ELb1ELb1ELb0ELb1ELb1ELb1ELb0ELb0ELb0ELb0EEENS1_21CollectiveEpilogueFwdINS6_IJSA_NS7_ILi256EEESB_EEES9_SE_SG_Li256ELb1ELb0ELb0ELb0EEENS1_36VarlenDynamicPersistentTileSchedulerILi128ELi96ELi256ELi32ELb0ELb0ELb1ELb0ELb1ELb1EEEEEEEEEvNT_6ParamsE)
        /*014c*/ 	.word	0x000000a8


	//----- nvinfo : EIATTR_FRAME_SIZE
	.align		4
.L_74:
        /*0150*/ 	.byte	0x04, 0x11
        /*0152*/ 	.short	(.L_76 - .L_75)
	.align		4
.L_75:
        /*0154*/ 	.word	index@(_ZN7cutlass13device_kernelIN5flash11enable_sm90INS1_16FlashAttnFwdSm90INS1_25CollectiveMainloopFwdSm90ILi2EN4cute5tupleIJNS5_1CILi1EEES8_S8_EEENS6_IJNS7_ILi128EEENS7_ILi96EEENS7_ILi64EEEEEELi256ENS_6half_tEfNS_4arch4Sm90ELb0ELb0ELb1ELb1ELb0ELb1ELb1ELb1ELb0ELb0ELb0ELb0EEENS1_21CollectiveEpilogueFwdINS6_IJSA_NS7_ILi256EEESB_EEES9_SE_SG_Li256ELb1ELb0ELb0ELb0EEENS1_36VarlenDynamicPersistentTileSchedulerILi128ELi96ELi256ELi32ELb0ELb0ELb1ELb0ELb1ELb1EEEEEEEEEvNT_6ParamsE)
        /*0158*/ 	.word	0x000000a0


	//----- nvinfo : EIATTR_REGCOUNT
	.align		4
.L_76:
        /*015c*/ 	.byte	0x04, 0x2f
        /*015e*/ 	.short	(.L_78 - .L_77)
	.align		4
.L_77:
        /*0160*/ 	.word	index@(_ZN7cutlass13device_kernelIN5flash11enable_sm90INS1_16FlashAttnFwdSm90INS1_25CollectiveMainloopFwdSm90ILi2EN4cute5tupleIJNS5_1CILi1EEES8_S8_EEENS6_IJNS7_ILi128EEENS7_ILi96EEENS7_ILi64EEEEEELi256ENS_6half_tEfNS_4arch4Sm90ELb0ELb0ELb1ELb1ELb0ELb0ELb1ELb1ELb0ELb0ELb0ELb0EEENS1_21CollectiveEpilogueFwdINS6_IJSA_NS7_ILi256EEESB_EEES9_SE_SG_Li256ELb1ELb0ELb0ELb0EEENS1_36VarlenDynamicPersistentTileSchedulerILi128ELi96ELi256ELi32ELb0ELb0ELb1ELb0ELb1ELb1EEEEEEEEEvNT_6ParamsE)
        /*0164*/ 	.word	0x000000a8


	//----- nvinfo : EIATTR_FRAME_SIZE
	.align		4
.L_78:
        /*0168*/ 	.byte	0x04, 0x11
        /*016a*/ 	.short	(.L_80 - .L_79)
	.align		4
.L_79:
        /*016c*/ 	.word	index@(_ZN7cutlass13device_kernelIN5flash11enable_sm90INS1_16FlashAttnFwdSm90INS1_25CollectiveMainloopFwdSm90ILi2EN4cute5tupleIJNS5_1CILi1EEES8_S8_EEENS6_IJNS7_ILi128EEENS7_ILi96EEENS7_ILi64EEEEEELi256ENS_6half_tEfNS_4arch4Sm90ELb0ELb0ELb1ELb1ELb0ELb0ELb1ELb1ELb0ELb0ELb0ELb0EEENS1_21CollectiveEpilogueFwdINS6_IJSA_NS7_ILi256EEESB_EEES9_SE_SG_Li256ELb1ELb0ELb0ELb0EEENS1_36VarlenDynamicPersistentTileSchedulerILi128ELi96ELi256ELi32ELb0ELb0ELb1ELb0ELb1ELb1EEEEEEEEEvNT_6ParamsE)
        /*0170*/ 	.word	0x00000030


	//----- nvinfo : EIATTR_REGCOUNT
	.align		4
.L_80:
        /*0174*/ 	.byte	0x04, 0x2f
        /*0176*/ 	.short	(.L_82 - .L_81)
	.align		4
.L_81:
        /*0178*/ 	.word	index@(_ZN7cutlass13device_kernelIN5flash11enable_sm90INS1_16FlashAttnFwdSm90INS1_25CollectiveMainloopFwdSm90ILi2EN4cute5tupleIJNS5_1CILi1EEES8_S8_EEENS6_IJNS7_ILi128EEENS7_ILi96EEENS7_ILi64EEEEEELi256ENS_6half_tEfNS_4arch4Sm90ELb0ELb0ELb1ELb1ELb0ELb1ELb0ELb1ELb0ELb0ELb0ELb0EEENS1_21CollectiveEpilogueFwdINS6_IJSA_NS7_ILi256EEESB_EEES9_SE_SG_Li256ELb1ELb0ELb0ELb0EEENS1_36VarlenDynamicPersistentTileSchedulerILi128ELi96ELi256ELi32ELb0ELb0ELb1ELb0ELb1ELb1EEEEEEEEEvNT_6ParamsE)
        /*017c*/ 	.word	0x000000a8


	//----- nvinfo : EIATTR_FRAME_SIZE
	.align		4
.L_82:
        /*0180*/ 	.byte	0x04, 0x11
        /*0182*/ 	.short	(.L_84 - .L_83)
	.align		4
.L_83:
        /*0184*/ 	.word	index@(_ZN7cutlass13device_kernelIN5flash11enable_sm90INS1_16FlashAttnFwdSm90INS1_25CollectiveMainloopFwdSm90ILi2EN4cute5tupleIJNS5_1CILi1EEES8_S8_EEENS6_IJNS7_ILi128EEENS7_ILi96EEENS7_ILi64EEEEEELi256ENS_6half_tEfNS_4arch4Sm90ELb0ELb0ELb1ELb1ELb0ELb1ELb0ELb1ELb0ELb0ELb0ELb0EEENS1_21CollectiveEpilogueFwdINS6_IJSA_NS7_ILi256EEESB_EEES9_SE_SG_Li256ELb1ELb0ELb0ELb0EEENS1_36VarlenDynamicPersistentTileSchedulerILi128ELi96ELi256ELi32ELb0ELb0ELb1ELb0ELb1ELb1EEEEEEEEEvNT_6ParamsE)
        /*0188*/ 	.word	0x00000038


	//----- nvinfo : EIATTR_REGCOUNT
	.align		4
.L_84:
        /*018c*/ 	.byte	0x04, 0x2f
        /*018e*/ 	.short	(.L_86 - .L_85)
	.align		4
.L_85:
        /*0190*/ 	.word	index@(_ZN7cutlass13device_kernelIN5flash11enable_sm90INS1_16FlashAttnFwdSm90INS1_25CollectiveMainloopFwdSm90ILi2EN4cute5tupleIJNS5_1CILi1EEES8_S8_EEENS6_IJNS7_ILi128EEENS7_ILi96EEENS7_ILi64EEEEEELi256ENS_6half_tEfNS_4arch4Sm90ELb0ELb0ELb1ELb1ELb0ELb0ELb0ELb1ELb0ELb0ELb0ELb0EEENS1_21CollectiveEpilogueFwdINS6_IJSA_NS7_ILi256EEESB_EEES9_SE_SG_Li256ELb1ELb0ELb0ELb0EEENS1_36VarlenDynamicPersistentTileSchedulerILi128ELi96ELi256ELi32ELb0ELb0ELb1ELb0ELb1ELb1EEEEEEEEEvNT_6ParamsE)
        /*0194*/ 	.word	0x000000a8


	//----- nvinfo : EIATTR_FRAME_SIZE
	.align		4
.L_86:
        /*0198*/ 	.byte	0x04, 0x11
        /*019a*/ 	.short	(.L_88 - .L_87)
	.align		4
.L_87:
        /*019c*/ 	.word	index@(_ZN7cutlass13device_kernelIN5flash11enable_sm90INS1_16FlashAttnFwdSm90INS1_25CollectiveMainloopFwdSm90ILi2EN4cute5tupleIJNS5_1CILi1EEES8_S8_EEENS6_IJNS7_ILi128EEENS7_ILi96EEENS7_ILi64EEEEEELi256ENS_6half_tEfNS_4arch4Sm90ELb0ELb0ELb1ELb1ELb0ELb0ELb0ELb1ELb0ELb0ELb0ELb0EEENS1_21CollectiveEpilogueFwdINS6_IJSA_NS7_ILi256EEESB_EEES9_SE_SG_Li256ELb1ELb0ELb0ELb0EEENS1_36VarlenDynamicPersistentTileSchedulerILi128ELi96ELi256ELi32ELb0ELb0ELb1ELb0ELb1ELb1EEEEEEEEEvNT_6ParamsE)
        /*01a0*/ 	.word	0x00000030


	//----- nvinfo : EIATTR_REGCOUNT
	.align		4
.L_88:
        /*01a4*/ 	.byte	0x04, 0x2f
        /*01a6*/ 	.short	(.L_90 - .L_89)
	.align		4
.L_89:
        /*01a8*/ 	.word	index@(_ZN7cutlass13device_kernelIN5flash11enable_sm90INS1_16FlashAttnFwdSm90INS1_25CollectiveMainloopFwdSm90ILi2EN4cute5tupleIJNS5_1CILi1EEES8_S8_EEENS6_IJNS7_ILi128EEENS7_ILi96EEENS7_ILi64EEEEEELi256ENS_6half_tEfNS_4arch4Sm90ELb0ELb0ELb1ELb0ELb0ELb0ELb1ELb1ELb0ELb0ELb0ELb0EEENS1_21CollectiveEpilogueFwdINS6_IJSA_NS7_ILi256EEESB_EEES9_SE_SG_Li256ELb0ELb0ELb0ELb0EEENS1_29StaticPersistentTileSchedulerILb0EEEEEEEEEvNT_6ParamsE)
        /*01ac*/ 	.word	0x000000a8


	//----- nvinfo : EIATTR_FRAME_SIZE
	.align		4
.L_90:
        /*01b0*/ 	.byte	0x04, 0x11
        /*01b2*/ 	.short	(.L_92 - .L_91)
	.align		4
.L_91:
        /*01b4*/ 	.word	index@(_ZN7cutlass13device_kernelIN5flash11enable_sm90INS1_16FlashAttnFwdSm90INS1_25CollectiveMainloopFwdSm90ILi2EN4cute5tupleIJNS5_1CILi1EEES8_S8_EEENS6_IJNS7_ILi128EEENS7_ILi96EEENS7_ILi64EEEEEELi256ENS_6half_tEfNS_4arch4Sm90ELb0ELb0ELb1ELb0ELb0ELb0ELb1ELb1ELb0ELb0ELb0ELb0EEENS1_21CollectiveEpilogueFwdINS6_IJSA_NS7_ILi256EEESB_EEES9_SE_SG_Li256ELb0ELb0ELb0ELb0EEENS1_29StaticPersistentTileSchedulerILb0EEEEEEEEEvNT_6ParamsE)
        /*01b8*/ 	.word	0x00000020


	//----- nvinfo : EIATTR_REGCOUNT
	.align		4
.L_92:
        /*01bc*/ 	.byte	0x04, 0x2f
        /*01be*/ 	.short	(.L_94 - .L_93)
	.align		4
.L_93:
        /*01c0*/ 	.word	index@(_ZN7cutlass13device_kernelIN5flash11enable_sm90INS1_16FlashAttnFwdSm90INS1_25CollectiveMainloopFwdSm90ILi2EN4cute5tupleIJNS5_1CILi1EEES8_S8_EEENS6_IJNS7_ILi128EEENS7_ILi96EEENS7_ILi64EEEEEELi256ENS_6half_tEfNS_4arch4Sm90ELb0ELb0ELb1ELb0ELb0ELb0ELb0ELb1ELb0ELb0ELb0ELb0EEENS1_21CollectiveEpilogueFwdINS6_IJSA_NS7_ILi256EEESB_EEES9_SE_SG_Li256ELb0ELb0ELb0ELb0EEENS1_29StaticPersistentTileSchedulerILb0EEEEEEEEEvNT_6ParamsE)
        /*01c4*/ 	.word	0x000000a8


	//----- nvinfo : EIATTR_FRAME_SIZE
	.align		4
.L_94:
        /*01c8*/ 	.byte	0x04, 0x11
        /*01ca*/ 	.short	(.L_96 - .L_95)
	.align		4
.L_95:
        /*01cc*/ 	.word	index@(_ZN7cutlass13device_kernelIN5flash11enable_sm90INS1_16FlashAttnFwdSm90INS1_25CollectiveMainloopFwdSm90ILi2EN4cute5tupleIJNS5_1CILi1EEES8_S8_EEENS6_IJNS7_ILi128EEENS7_ILi96EEENS7_ILi64EEEEEELi256ENS_6half_tEfNS_4arch4Sm90ELb0ELb0ELb1ELb0ELb0ELb0ELb0ELb1ELb0ELb0ELb0ELb0EEENS1_21CollectiveEpilogueFwdINS6_IJSA_NS7_ILi256EEESB_EEES9_SE_SG_Li256ELb0ELb0ELb0ELb0EEENS1_29StaticPersistentTileSchedulerILb0EEEEEEEEEvNT_6ParamsE)
        /*01d0*/ 	.word	0x00000020


	//----- nvinfo : EIATTR_MIN_STACK_SIZE
	.align		4
.L_96:
        /*01d4*/ 	.byte	0x04, 0x12
        /*01d6*/ 	.short	(.L_98 - .L_97)
	.align		4
.L_97:
        /*01d8*/ 	.word	index@(_ZN7cutlass13device_kernelIN5flash11enable_sm90INS1_16FlashAttnFwdSm90INS1_25CollectiveMainloopFwdSm90ILi2EN4cute5tupleIJNS5_1CILi1EEES8_S8_EEENS6_IJNS7_ILi128EEENS7_ILi96EEENS7_ILi64EEEEEELi256ENS_6half_tEfNS_4arch4Sm90ELb0ELb0ELb1ELb0ELb0ELb0ELb0ELb1ELb0ELb0ELb0ELb0EEENS1_21CollectiveEpilogueFwdINS6_IJSA_NS7_ILi256EEESB_EEES9_SE_SG_Li256ELb0ELb0ELb0ELb0EEENS1_29StaticPersistentTileSchedulerILb0EEEEEEEEEvNT_6ParamsE)
        /*01dc*/ 	.word	0x00000020


	//----- nvinfo : EIATTR_MIN_STACK_SIZE
	.align		4
.L_98:
        /*01e0*/ 	.byte	0x04, 0x12
        /*01e2*/ 	.short	(.L_100 - .L_99)
	.align		4
.L_99:
        /*01e4*/ 	.word	index@(_ZN7cutlass13device_kernelIN5flash11enable_sm90INS1_16FlashAttnFwdSm90INS1_25CollectiveMainloopFwdSm90ILi2EN4cute5tupleIJNS5_1CILi1EEES8_S8_EEENS6_IJNS7_ILi128EEENS7_ILi96EEENS7_ILi64EEEEEELi256ENS_6half_tEfNS_4arch4Sm90ELb0ELb0ELb1ELb0ELb0ELb0ELb1ELb1ELb0ELb0ELb0ELb0EEENS1_21CollectiveEpilogueFwdINS6_IJSA_NS7_ILi256EEESB_EEES9_SE_SG_Li256ELb0ELb0ELb0ELb0EEENS1_29StaticPersistentTileSchedulerILb0EEEEEEEEEvNT_6ParamsE)
        /*01e8*/ 	.word	0x00000020


	//----- nvinfo : EIATTR_MIN_STACK_SIZE
	.align		4
.L_100:
        /*01ec*/ 	.byte	0x04, 0x12
        /*01ee*/ 	.short	(.L_102 - .L_101)
	.align		4
.L_101:
        /*01f0*/ 	.word	index@(_ZN7cutlass13device_kernelIN5flash11enable_sm90INS1_16FlashAttnFwdSm90INS1_25CollectiveMainloopFwdSm90ILi2EN4cute5tupleIJNS5_1CILi1EEES8_S8_EEENS6_IJNS7_ILi128EEENS7_ILi96EEENS7_ILi64EEEEEELi256ENS_6half_tEfNS_4arch4Sm90ELb0ELb0ELb1ELb1ELb0ELb0ELb0ELb1ELb0ELb0ELb0ELb0EEENS1_21CollectiveEpilogueFwdINS6_IJSA_NS7_ILi256EEESB_EEES9_SE_SG_Li256ELb1ELb0ELb0ELb0EEENS1_36VarlenDynamicPersistentTileSchedulerILi128ELi96ELi256ELi32ELb0ELb0ELb1ELb0ELb1ELb1EEEEEEEEEvNT_6ParamsE)
        /*01f4*/ 	.word	0x00000030


	//----- nvinfo : EIATTR_MIN_STACK_SIZE
	.align		4
.L_102:
        /*01f8*/ 	.byte	0x04, 0x12
        /*01fa*/ 	.short	(.L_104 - .L_103)
	.align		4
.L_103:
        /*01fc*/ 	.word	index@(_ZN7cutlass13device_kernelIN5flash11enable_sm90INS1_16FlashAttnFwdSm90INS1_25CollectiveMainloopFwdSm90ILi2EN4cute5tupleIJNS5_1CILi1EEES8_S8_EEENS6_IJNS7_ILi128EEENS7_ILi96EEENS7_ILi64EEEEEELi256ENS_6half_tEfNS_4arch4Sm90ELb0ELb0ELb1ELb1ELb0ELb1ELb0ELb1ELb0ELb0ELb0ELb0EEENS1_21CollectiveEpilogueFwdINS6_IJSA_NS7_ILi256EEESB_EEES9_SE_SG_Li256ELb1ELb0ELb0ELb0EEENS1_36VarlenDynamicPersistentTileSchedulerILi128ELi96ELi256ELi32ELb0ELb0ELb1ELb0ELb1ELb1EEEEEEEEEvNT_6ParamsE)
        /*0200*/ 	.word	0x00000038


	//----- nvinfo : EIATTR_MIN_STACK_SIZE
	.align		4
.L_104:
        /*0204*/ 	.byte	0x04, 0x12
        /*0206*/ 	.short	(.L_106 - .L_105)
	.align		4
.L_105:
        /*0208*/ 	.word	index@(_ZN7cutlass13device_kernelIN5flash11enable_sm90INS1_16FlashAttnFwdSm90INS1_25CollectiveMainloopFwdSm90ILi2EN4cute5tupleIJNS5_1CILi1EEES8_S8_EEENS6_IJNS7_ILi128EEENS7_ILi96EEENS7_ILi64EEEEEELi256ENS_6half_tEfNS_4arch4Sm90ELb0ELb0ELb1ELb1ELb0ELb0ELb1ELb1ELb0ELb0ELb0ELb0EEENS1_21CollectiveEpilogueFwdINS6_IJSA_NS7_ILi256EEESB_EEES9_SE_SG_Li256ELb1ELb0ELb0ELb0EEENS1_36VarlenDynamicPersistentTileSchedulerILi128ELi96ELi256ELi32ELb0ELb0ELb1ELb0ELb1ELb1EEEEEEEEEvNT_6ParamsE)
        /*020c*/ 	.word	0x00000030


	//----- nvinfo : EIATTR_MIN_STACK_SIZE
	.align		4
.L_106:
        /*0210*/ 	.byte	0x04, 0x12
        /*0212*/ 	.short	(.L_108 - .L_107)
	.align		4
.L_107:
        /*0214*/ 	.word	index@(_ZN7cutlass13device_kernelIN5flash11enable_sm90INS1_16FlashAttnFwdSm90INS1_25CollectiveMainloopFwdSm90ILi2EN4cute5tupleIJNS5_1CILi1EEES8_S8_EEENS6_IJNS7_ILi128EEENS7_ILi96EEENS7_ILi64EEEEEELi256ENS_6half_tEfNS_4arch4Sm90ELb0ELb0ELb1ELb1ELb0ELb1ELb1ELb1ELb0ELb0ELb0ELb0EEENS1_21CollectiveEpilogueFwdINS6_IJSA_NS7_ILi256EEESB_EEES9_SE_SG_Li256ELb1ELb0ELb0ELb0EEENS1_36VarlenDynamicPersistentTileSchedulerILi128ELi96ELi256ELi32ELb0ELb0ELb1ELb0ELb1ELb1EEEEEEEEEvNT_6ParamsE)
        /*0218*/ 	.word	0x000000a0


	//----- nvinfo : EIATTR_MIN_STACK_SIZE
	.align		4
.L_108:
        /*021c*/ 	.byte	0x04, 0x12
        /*021e*/ 	.short	(.L_110 - .L_109)
	.align		4
.L_109:
        /*0220*/ 	.word	index@(_ZN7cutlass13device_kernelIN5flash11enable_sm90INS1_16FlashAttnFwdSm90INS1_25CollectiveMainloopFwdSm90ILi2EN4cute5tupleIJNS5_1CILi1EEES8_S8_EEENS6_IJNS7_ILi128EEENS7_ILi96EEENS7_ILi64EEEEEELi256ENS_6half_tEfNS_4arch4Sm90ELb0ELb1ELb1ELb0ELb0ELb0ELb0ELb1ELb0ELb0ELb0ELb0EEENS1_21CollectiveEpilogueFwdINS6_IJSA_NS7_ILi256EEESB_EEES9_SE_SG_Li256ELb0ELb0ELb0ELb0EEENS1_30DynamicPersistentTileSchedulerILi256ELi32ELb0ELb0ELb1EEEEEEEEEvNT_6ParamsE)
        /*0224*/ 	.word	0x00000000


	//----- nvinfo : EIATTR_MIN_STACK_SIZE
	.align		4
.L_110:
        /*0228*/ 	.byte	0x04, 0x12
        /*022a*/ 	.short	(.L_112 - .L_111)
	.align		4
.L_111:
        /*022c*/ 	.word	index@(_ZN7cutlass13device_kernelIN5flash11enable_sm90INS1_16FlashAttnFwdSm90INS1_25CollectiveMainloopFwdSm90ILi2EN4cute5tupleIJNS5_1CILi1EEES8_S8_EEENS6_IJNS7_ILi128EEENS7_ILi96EEENS7_ILi64EEEEEELi256ENS_6half_tEfNS_4arch4Sm90ELb0ELb1ELb1ELb0ELb0ELb0ELb1ELb1ELb0ELb0ELb0ELb0EEENS1_21CollectiveEpilogueFwdINS6_IJSA_NS7_ILi256EEESB_EEES9_SE_SG_Li256ELb0ELb0ELb0ELb0EEENS1_30DynamicPersistentTileSchedulerILi256ELi32ELb0ELb0ELb1EEEEEEEEEvNT_6ParamsE)
        /*0230*/ 	.word	0x00000480


	//----- nvinfo : EIATTR_MIN_STACK_SIZE
	.align		4
.L_112:
        /*0234*/ 	.byte	0x04, 0x12
        /*0236*/ 	.short	(.L_114 - .L_113)
	.align		4
.L_113:
        /*0238*/ 	.word	index@(_ZN7cutlass13device_kernelIN5flash11enable_sm90INS1_16FlashAttnFwdSm90INS1_25CollectiveMainloopFwdSm90ILi2EN4cute5tupleIJNS5_1CILi1EEES8_S8_EEENS6_IJNS7_ILi128EEENS7_ILi96EEENS7_ILi64EEEEEELi256ENS_6half_tEfNS_4arch4Sm90ELb0ELb1ELb1ELb1ELb0ELb0ELb0ELb1ELb0ELb0ELb0ELb0EEENS1_21CollectiveEpilogueFwdINS6_IJSA_NS7_ILi256EEESB_EEES9_SE_SG_Li256ELb1ELb0ELb0ELb0EEENS1_36VarlenDynamicPersistentTileSchedulerILi128ELi96ELi256ELi32ELb0ELb0ELb1ELb1ELb0ELb1EEEEEEEEEvNT_6ParamsE)
        /*023c*/ 	.word	0x00000020


	//----- nvinfo : EIATTR_MIN_STACK_SIZE
	.align		4
.L_114:
        /*0240*/ 	.byte	0x04, 0x12
        /*0242*/ 	.short	(.L_116 - .L_115)
	.align		4
.L_115:
        /*0244*/ 	.word	index@(_ZN7cutlass13device_kernelIN5flash11enable_sm90INS1_16FlashAttnFwdSm90INS1_25CollectiveMainloopFwdSm90ILi2EN4cute5tupleIJNS5_1CILi1EEES8_S8_EEENS6_IJNS7_ILi128EEENS7_ILi96EEENS7_ILi64EEEEEELi256ENS_6half_tEfNS_4arch4Sm90ELb0ELb1ELb1ELb1ELb0ELb1ELb0ELb1ELb0ELb0ELb0ELb0EEENS1_21CollectiveEpilogueFwdINS6_IJSA_NS7_ILi256EEESB_EEES9_SE_SG_Li256ELb1ELb0ELb0ELb0EEENS1_36VarlenDynamicPersistentTileSchedulerILi128ELi96ELi256ELi32ELb0ELb0ELb1ELb1ELb0ELb1EEEEEEEEEvNT_6ParamsE)
        /*0248*/ 	.word	0x00000030


	//----- nvinfo : EIATTR_MIN_STACK_SIZE
	.align		4
.L_116:
        /*024c*/ 	.byte	0x04, 0x12
        /*024e*/ 	.short	(.L_118 - .L_117)
	.align		4
.L_117:
        /*0250*/ 	.word	index@(_ZN7cutlass13device_kernelIN5flash11enable_sm90INS1_16FlashAttnFwdSm90INS1_25CollectiveMainloopFwdSm90ILi2EN4cute5tupleIJNS5_1CILi1EEES8_S8_EEENS6_IJNS7_ILi128EEENS7_ILi96EEENS7_ILi64EEEEEELi256ENS_6half_tEfNS_4arch4Sm90ELb0ELb1ELb1ELb1ELb0ELb0ELb1ELb1ELb0ELb0ELb0ELb0EEENS1_21CollectiveEpilogueFwdINS6_IJSA_NS7_ILi256EEESB_EEES9_SE_SG_Li256ELb1ELb0ELb0ELb0EEENS1_36VarlenDynamicPersistentTileSchedulerILi128ELi96ELi256ELi32ELb0ELb0ELb1ELb1ELb0ELb1EEEEEEEEEvNT_6ParamsE)
        /*0254*/ 	.word	0x00000490


	//----- nvinfo : EIATTR_MIN_STACK_SIZE
	.align		4
.L_118:
        /*0258*/ 	.byte	0x04, 0x12
        /*025a*/ 	.short	(.L_120 - .L_119)
	.align		4
.L_119:
        /*025c*/ 	.word	index@(_ZN7cutlass13device_kernelIN5flash11enable_sm90INS1_16FlashAttnFwdSm90INS1_25CollectiveMainloopFwdSm90ILi2EN4cute5tupleIJNS5_1CILi1EEES8_S8_EEENS6_IJNS7_ILi128EEENS7_ILi96EEENS7_ILi64EEEEEELi256ENS_6half_tEfNS_4arch4Sm90ELb0ELb1ELb1ELb1ELb0ELb1ELb1ELb1ELb0ELb0ELb0ELb0EEENS1_21CollectiveEpilogueFwdINS6_IJSA_NS7_ILi256EEESB_EEES9_SE_SG_Li256ELb1ELb0ELb0ELb0EEENS1_36VarlenDynamicPersistentTileSchedulerILi128ELi96ELi256ELi32ELb0ELb0ELb1ELb1ELb0ELb1EEEEEEEEEvNT_6ParamsE)
        /*0260*/ 	.word	0x000004a0


	//----- nvinfo : EIATTR_MIN_STACK_SIZE
	.align		4
.L_120:
        /*0264*/ 	.byte	0x04, 0x12
        /*0266*/ 	.short	(.L_122 - .L_121)
	.align		4
.L_121:
        /*0268*/ 	.word	index@(_ZN7cutlass13device_kernelIN5flash11enable_sm90INS1_16FlashAttnFwdSm90INS1_25CollectiveMainloopFwdSm90ILi2EN4cute5tupleIJNS5_1CILi1EEES8_S8_EEENS6_IJNS7_ILi128EEENS7_ILi96EEENS7_ILi64EEEEEELi256ENS_6half_tEfNS_4arch4Sm90ELb1ELb0ELb1ELb0ELb0ELb0ELb0ELb1ELb0ELb0ELb0ELb0EEENS1_21CollectiveEpilogueFwdINS6_IJSA_NS7_ILi256EEESB_EEES9_SE_SG_Li256ELb0ELb0ELb0ELb0EEENS1_30DynamicPersistentTileSchedulerILi256ELi32ELb0ELb0ELb1EEEEEEEEEvNT_6ParamsE)
        /*026c*/ 	.word	0x00000000


	//----- nvinfo : EIATTR_MIN_STACK_SIZE
	.align		4
.L_122:
        /*0270*/ 	.byte	0x04, 0x12
        /*0272*/ 	.short	(.L_124 - .L_123)
	.align		4
.L_123:
        /*0274*/ 	.word	index@(_ZN7cutlass13device_kernelIN5flash11enable_sm90INS1_16FlashAttnFwdSm90INS1_25CollectiveMainloopFwdSm90ILi2EN4cute5tupleIJNS5_1CILi1EEES8_S8_EEENS6_IJNS7_ILi128EEENS7_ILi96EEENS7_ILi64EEEEEELi256ENS_6half_tEfNS_4arch4Sm90ELb1ELb0ELb1ELb0ELb0ELb0ELb1ELb1ELb0ELb0ELb0ELb0EEENS1_21CollectiveEpilogueFwdINS6_IJSA_NS7_ILi256EEESB_EEES9_SE_SG_Li256ELb0ELb0ELb0ELb0EEENS1_30DynamicPersistentTileSchedulerILi256ELi32ELb0ELb0ELb1EEEEEEEEEvNT_6ParamsE)
        /*0278*/ 	.word	0x00000010


	//----- nvinfo : EIATTR_MIN_STACK_SIZE
	.align		4
.L_124:
        /*027c*/ 	.byte	0x04, 0x12
        /*027e*/ 	.short	(.L_126 - .L_125)
	.align		4
.L_125:
        /*0280*/ 	.word	index@(_ZN7cutlass13device_kernelIN5flash11enable_sm90INS1_16FlashAttnFwdSm90INS1_25CollectiveMainloopFwdSm90ILi2EN4cute5tupleIJNS5_1CILi1EEES8_S8_EEENS6_IJNS7_ILi128EEENS7_ILi96EEENS7_ILi64EEEEEELi256ENS_6half_tEfNS_4arch4Sm90ELb1ELb0ELb1ELb1ELb0ELb0ELb0ELb1ELb0ELb0ELb0ELb0EEENS1_21CollectiveEpilogueFwdINS6_IJSA_NS7_ILi256EEESB_EEES9_SE_SG_Li256ELb1ELb0ELb0ELb0EEENS1_36VarlenDynamicPersistentTileSchedulerILi128ELi96ELi256ELi32ELb0ELb0ELb1ELb1ELb1ELb1EEEEEEEEEvNT_6ParamsE)
        /*0284*/ 	.word	0x00000028


	//----- nvinfo : EIATTR_MIN_STACK_SIZE
	.align		4
.L_126:
        /*0288*/ 	.byte	0x04, 0x12
        /*028a*/ 	.short	(.L_128 - .L_127)
	.align		4
.L_127:
        /*028c*/ 	.word	index@(_ZN7cutlass13device_kernelIN5flash11enable_sm90INS1_16FlashAttnFwdSm90INS1_25CollectiveMainloopFwdSm90ILi2EN4cute5tupleIJNS5_1CILi1EEES8_S8_EEENS6_IJNS7_ILi128EEENS7_ILi96EEENS7_ILi64EEEEEELi256ENS_6half_tEfNS_4arch4Sm90ELb1ELb0ELb1ELb1ELb0ELb1ELb0ELb1ELb0ELb0ELb0ELb0EEENS1_21CollectiveEpilogueFwdINS6_IJSA_NS7_ILi256EEESB_EEES9_SE_SG_Li256ELb1ELb0ELb0ELb0EEENS1_36VarlenDynamicPersistentTileSchedulerILi128ELi96ELi256ELi32ELb0ELb0ELb1ELb1ELb1ELb1EEEEEEEEEvNT_6ParamsE)
        /*0290*/ 	.word	0x00000030


	//----- nvinfo : EIATTR_MIN_STACK_SIZE
	.align		4
.L_128:
        /*0294*/ 	.byte	0x04, 0x12
        /*0296*/ 	.short	(.L_130 - .L_129)
	.align		4
.L_129:
        /*0298*/ 	.word	index@(_ZN7cutlass13device_kernelIN5flash11enable_sm90INS1_16FlashAttnFwdSm90INS1_25CollectiveMainloopFwdSm90ILi2EN4cute5tupleIJNS5_1CILi1EEES8_S8_EEENS6_IJNS7_ILi128EEENS7_ILi96EEENS7_ILi64EEEEEELi256ENS_6half_tEfNS_4arch4Sm90ELb1ELb0ELb1ELb1ELb0ELb0ELb1ELb1ELb0ELb0ELb0ELb0EEENS1_21CollectiveEpilogueFwdINS6_IJSA_NS7_ILi256EEESB_EEES9_SE_SG_Li256ELb1ELb0ELb0ELb0EEENS1_36VarlenDynamicPersistentTileSchedulerILi128ELi96ELi256ELi32ELb0ELb0ELb1ELb1ELb1ELb1EEEEEEEEEvNT_6ParamsE)
        /*029c*/ 	.word	0x00000028


	//----- nvinfo : EIATTR_MIN_STACK_SIZE
	.align		4
.L_130:
        /*02a0*/ 	.byte	0x04, 0x12
        /*02a2*/ 	.short	(.L_132 - .L_131)
	.align		4
.L_131:
        /*02a4*/ 	.word	index@(_ZN7cutlass13device_kernelIN5flash11enable_sm90INS1_16FlashAttnFwdSm90INS1_25CollectiveMainloopFwdSm90ILi2EN4cute5tupleIJNS5_1CILi1EEES8_S8_EEENS6_IJNS7_ILi128EEENS7_ILi96EEENS7_ILi64EEEEEELi256ENS_6half_tEfNS_4arch4Sm90ELb1ELb0ELb1ELb1ELb0ELb1ELb1ELb1ELb0ELb0ELb0ELb0EEENS1_21CollectiveEpilogueFwdINS6_IJSA_NS7_ILi256EEESB_EEES9_SE_SG_Li256ELb1ELb0ELb0ELb0EEENS1_36VarlenDynamicPersistentTileSchedulerILi128ELi96ELi256ELi32ELb0ELb0ELb1ELb1ELb1ELb1EEEEEEEEEvNT_6ParamsE)
        /*02a8*/ 	.word	0x00000078
.L_132:


//--------------------- .nv.compat                --------------------------
	.section	.nv.compat,"",@"SHT_CUDA_COMPAT_INFO"
	.align	4
        /*0000*/ 	.byte	0x02, 0x09, 0x01, 0x00, 0x02, 0x02, 0x04, 0x00, 0x02, 0x05, 0x05, 0x00, 0x03, 0x07, 0x01, 0x01
        /*0010*/ 	.byte	0x02, 0x03, 0x01, 0x00, 0x02, 0x06, 0x01, 0x00, 0x04, 0x0b, 0x08, 0x00, 0x00, 0x00, 0x00, 0x00
        /*0020*/ 	.byte	0x00, 0x00, 0x00, 0x00


//--------------------- .nv.info._ZN7cutlass13device_kernelIN5flash11enable_sm90INS1_16FlashAttnFwdSm90INS1_25CollectiveMainloopFwdSm90ILi2EN4cute5tupleIJNS5_1CILi1EEES8_S8_EEENS6_IJNS7_ILi128EEENS7_ILi96EEENS7_ILi64EEEEEELi256ENS_6half_tEfNS_4arch4Sm90ELb0ELb0ELb1ELb0ELb0ELb0ELb0ELb1ELb0ELb0ELb0ELb0EEENS1_21CollectiveEpilogueFwdINS6_IJSA_NS7_ILi256EEESB_EEES9_SE_SG_Li256ELb0ELb0ELb0ELb0EEENS1_29StaticPersistentTileSchedulerILb0EEEEEEEEEvNT_6ParamsE --------------------------
	.section	.nv.info._ZN7cutlass13device_kernelIN5flash11enable_sm90INS1_16FlashAttnFwdSm90INS1_25CollectiveMainloopFwdSm90ILi2EN4cute5tupleIJNS5_1CILi1EEES8_S8_EEENS6_IJNS7_ILi128EEENS7_ILi96EEENS7_ILi64EEEEEELi256ENS_6half_tEfNS_4arch4Sm90ELb0ELb0ELb1ELb0ELb0ELb0ELb0ELb1ELb0ELb0ELb0ELb0EEENS1_21CollectiveEpilogueFwdINS6_IJSA_NS7_ILi256EEESB_EEES9_SE_SG_Li256ELb0ELb0ELb0ELb0EEENS1_29StaticPersistentTileSchedulerILb0EEEEEEEEEvNT_6ParamsE,"",@"SHT_CUDA_INFO"
	.sectionflags	@""
	.align	4


	//----- nvinfo : EIATTR_CUDA_API_VERSION
	.align		4
        /*0000*/ 	.byte	0x04, 0x37
        /*0002*/ 	.short	(.L_134 - .L_133)
.L_133:
        /*0004*/ 	.word	0x00000082


	//----- nvinfo : EIATTR_KPARAM_INFO
	.align		4
.L_134:
        /*0008*/ 	.byte	0x04, 0x17
        /*000a*/ 	.short	(.L_136 - .L_135)
.L_135:
        /*000c*/ 	.word	0x00000000
        /*0010*/ 	.short	0x0000
        /*0012*/ 	.short	0x0070
        /*0014*/ 	.byte	0x00, 0xf0, 0x01, 0x2e


	//----- nvinfo : EIATTR_SPARSE_MMA_MASK
	.align		4
.L_136:
        /*0018*/ 	.byte	0x03, 0x50
        /*001a*/ 	.short	0x0000


	//----- nvinfo : EIATTR_MAXREG_COUNT
	.align		4
        /*001c*/ 	.byte	0x03, 0x1b
        /*001e*/ 	.short	0x00a8


	//----- nvinfo : EIATTR_NUM_BARRIERS
	.align		4
        /*0020*/ 	.byte	0x02, 0x4c
        /*0022*/ 	.byte	0x10
	.zero		1


	//----- nvinfo : EIATTR_EXTERNS
	.align		4
        /*0024*/ 	.byte	0x04, 0x0f
        /*0026*/ 	.short	(.L_138 - .L_137)


	//   ....[0]....
	.align		4
.L_137:
        /*0028*/ 	.word	index@(__assertfail)


	//----- nvinfo : EIATTR_ANNOTATIONS
	.align		4
.L_138:
        /*002c*/ 	.byte	0x04, 0x55
        /*002e*/ 	.short	(.L_140 - .L_139)


	//   ....[0]....
.L_139:
        /*0030*/ 	.word	0x00000001
        /*0034*/ 	.byte	0x90, 0x6f, 0x00, 0x00, 0x01, 0x00, 0x00, 0x00, 0xa0, 0x6f, 0x00, 0x00, 0x01, 0x00, 0x00, 0x00
        /* <DEDUP_REMOVED lines=10> */
        /*00e4*/ 	.byte	0x70, 0x97, 0x00, 0x00


	//----- nvinfo : EIATTR_MERCURY_ISA_VERSION
	.align		4
.L_140:
        /*00e8*/ 	.byte	0x03, 0x5f
        /*00ea*/ 	.short	0x0101


	//----- nvinfo : EIATTR_INT_WARP_WIDE_INSTR_OFFSETS
	.align		4
        /*00ec*/ 	.byte	0x04, 0x31
        /*00ee*/ 	.short	(.L_142 - .L_141)


	//   ....[0]....
.L_141:
        /*00f0*/ 	.word	0x00000190


	//   ....[1]....
        /*00f4*/ 	.word	0x000001c0


	//   ....[2]....
        /*00f8*/ 	.word	0x000001d0


	//   ....[3]....
        /*00fc*/ 	.word	0x000076a0


	//   ....[4]....
        /*0100*/ 	.word	0x000076d0


	//----- nvinfo : EIATTR_COOP_GROUP_MASK_REGIDS
	.align		4
.L_142:
        /*0104*/ 	.byte	0x04, 0x29
        /*0106*/ 	.short	(.L_144 - .L_143)


	//   ....[0]....
.L_143:
        /*0108*/ 	.word	0xffffffff


	//   ....[1]....
        /*010c*/ 	.word	0xffffffff


	//   ....[2]....
        /*0110*/ 	.word	0xffffffff


	//   ....[3]....
        /*0114*/ 	.word	0xffffffff


	//   ....[4]....
        /*0118*/ 	.word	0xffffffff


	//   ....[5]....
        /*011c*/ 	.word	0xffffffff


	//   ....[6]....
        /*0120*/ 	.word	0xffffffff


	//   ....[7]....
        /*0124*/ 	.word	0xffffffff


	//   ....[8]....
        /*0128*/ 	.word	0xffffffff


	//   ....[9]....
        /*012c*/ 	.word	0xffffffff


	//   ....[10]....
        /*0130*/ 	.word	0xffffffff


	//   ....[11]....
        /*0134*/ 	.word	0xffffffff


	//   ....[12]....
        /*0138*/ 	.word	0xffffffff


	//   ....[13]....
        /*013c*/ 	.word	0xffffffff


	//   ....[14]....
        /*0140*/ 	.word	0xffffffff


	//   ....[15]....
        /*0144*/ 	.word	0xffffffff


	//   ....[16]....
        /*0148*/ 	.word	0xffffffff


	//   ....[17]....
        /*014c*/ 	.word	0xffffffff


	//   ....[18]....
        /*0150*/ 	.word	0xffffffff


	//   ....[19]....
        /*0154*/ 	.word	0xffffffff


	//   ....[20]....
        /*0158*/ 	.word	0xffffffff


	//   ....[21]....
        /*015c*/ 	.word	0xffffffff


	//   ....[22]....
        /*0160*/ 	.word	0xffffffff


	//   ....[23]....
        /*0164*/ 	.word	0x0500000f


	//   ....[24]....
        /*0168*/ 	.word	0x0500000f


	//----- nvinfo : EIATTR_COOP_GROUP_INSTR_OFFSETS
	.align		4
.L_144:
        /*016c*/ 	.byte	0x04, 0x28
        /*016e*/ 	.short	(.L_146 - .L_145)


	//   ....[0]....
.L_145:
        /*0170*/ 	.word	0x00000070


	//   ....[1]....
        /*0174*/ 	.word	0x000001a0


	//   ....[2]....
        /*0178*/ 	.word	0x000001f0


	//   ....[3]....
        /*017c*/ 	.word	0x000003e0


	//   ....[4]....
        /*0180*/ 	.word	0x00000540


	//   ....[5]....
        /*0184*/ 	.word	0x00000660


	//   ....[6]....
        /*0188*/ 	.word	0x000007c0


	//   ....[7]....
        /*018c*/ 	.word	0x00000d40


	//   ....[8]....
        /*0190*/ 	.word	0x00001fd0


	//   ....[9]....
        /*0194*/ 	.word	0x00002060


	//   ....[10]....
        /*0198*/ 	.word	0x00002480


	//   ....[11]....
        /*019c*/ 	.word	0x00002500


	//   ....[12]....
        /*01a0*/ 	.word	0x00003a10


	//   ....[13]....
        /*01a4*/ 	.word	0x00003a80


	//   ....[14]....
        /*01a8*/ 	.word	0x00003ef0


	//   ....[15]....
        /*01ac*/ 	.word	0x000040b0


	//   ....[16]....
        /*01b0*/ 	.word	0x00005430


	//   ....[17]....
        /*01b4*/ 	.word	0x00005470


	//   ....[18]....
        /*01b8*/ 	.word	0x00005600


	//   ....[19]....
        /*01bc*/ 	.word	0x00005640


	//   ....[20]....
        /*01c0*/ 	.word	0x00006870


	//   ....[21]....
        /*01c4*/ 	.word	0x00006ea0


	//   ....[22]....
        /*01c8*/ 	.word	0x00009870


	//   ....[23]....
        /*01cc*/ 	.word	0x00009d60


	//   ....[24]....
        /*01d0*/ 	.word	0x0000a200


	//----- nvinfo : EIATTR_REG_RECONFIG
	.align		4
.L_146:
        /*01d4*/ 	.byte	0x01, 0x54
	.zero		2


	//----- nvinfo : EIATTR_SYSCALL_OFFSETS
	.align		4
        /*01d8*/ 	.byte	0x04, 0x46
        /*01da*/ 	.short	(.L_148 - .L_147)


	//   ....[0]....
.L_147:
        /*01dc*/ 	.word	0x00001070


	//   ....[1]....
        /*01e0*/ 	.word	0x00007300


	//   ....[2]....
        /*01e4*/ 	.word	0x00007440


	//   ....[3]....
        /*01e8*/ 	.word	0x00007540


	//----- nvinfo : EIATTR_MBARRIER_INSTR_OFFSETS
	.align		4
.L_148:
        /*01ec*/ 	.byte	0x04, 0x39
        /*01ee*/ 	.short	(.L_150 - .L_149)


	//   ....[0]....
.L_149:
        /*01f0*/ 	.word	0x00000290
        /*01f4*/ 	.word	0x000000ff
        /*01f8*/ 	.word	0x00022800
        /*01fc*/ 	.short	0x0100
        /*01fe*/ 	.byte	0x06
	.zero		1


	//   ....[1]....
        /*0200*/ 	.word	0x000002a0
        /*0204*/ 	.word	0x000000ff
        /*0208*/ 	.word	0x00022820
        /*020c*/ 	.short	0x0100
        /*020e*/ 	.byte	0x06
	.zero		1


	//   ....[2]....
        /*0210*/ 	.word	0x00000390
        /*0214*/ 	.word	0x000000ff
        /*0218*/ 	.word	0x00022830
        /*021c*/ 	.short	0x0100
        /*021e*/ 	.byte	0x08
	.zero		1


	//   ....[3]....
        /*0220*/ 	.word	0x000003a0
        /*0224*/ 	.word	0x000000ff
        /*0228*/ 	.word	0x00022840
        /*022c*/ 	.short	0x0100
        /*022e*/ 	.byte	0x08
	.zero		1


	//   ....[4]....
        /*0230*/ 	.word	0x000003b0
        /*0234*/ 	.word	0x000000ff
        /*0238*/ 	.word	0x00022838
        /*023c*/ 	.short	0x0100
        /*023e*/ 	.byte	0x08
	.zero		1


	//   ....[5]....
        /*0240*/ 	.word	0x000003c0
        /*0244*/ 	.word	0x000000ff
        /*0248*/ 	.word	0x00022848
        /*024c*/ 	.short	0x0100
        /*024e*/ 	.byte	0x08
	.zero		1


	//   ....[6]....
        /*0250*/ 	.word	0x000004f0
        /*0254*/ 	.word	0x000000ff
        /*0258*/ 	.word	0x00022850
        /*025c*/ 	.short	0x0100
        /*025e*/ 	.byte	0x08
	.zero		1


	//   ....[7]....
        /*0260*/ 	.word	0x00000500
        /*0264*/ 	.word	0x000000ff
        /*0268*/ 	.word	0x00022860
        /*026c*/ 	.short	0x0100
        /*026e*/ 	.byte	0x08
	.zero		1


	//   ....[8]....
        /*0270*/ 	.word	0x00000510
        /*0274*/ 	.word	0x000000ff
        /*0278*/ 	.word	0x00022858
        /*027c*/ 	.short	0x0100
        /*027e*/ 	.byte	0x08
	.zero		1


	//   ....[9]....
        /*0280*/ 	.word	0x00000520
        /*0284*/ 	.word	0x000000ff
        /*0288*/ 	.word	0x00022868
        /*028c*/ 	.short	0x0100
        /*028e*/ 	.byte	0x08
	.zero		1


	//   ....[10]....
        /*0290*/ 	.word	0x00000610
        /*0294*/ 	.word	0x000000ff
        /*0298*/ 	.word	0x00022870
        /*029c*/ 	.short	0x0100
        /*029e*/ 	.byte	0x06
	.zero		1


	//   ....[11]....
        /*02a0*/ 	.word	0x00000620
        /*02a4*/ 	.word	0x000000ff
        /*02a8*/ 	.word	0x00022880
        /*02ac*/ 	.short	0x0100
        /*02ae*/ 	.byte	0x06
	.zero		1


	//   ....[12]....
        /*02b0*/ 	.word	0x00000630
        /*02b4*/ 	.word	0x000000ff
        /*02b8*/ 	.word	0x00022878
        /*02bc*/ 	.short	0x0100
        /*02be*/ 	.byte	0x06
	.zero		1


	//   ....[13]....
        /*02c0*/ 	.word	0x00000640
        /*02c4*/ 	.word	0x000000ff
        /*02c8*/ 	.word	0x00022888
        /*02cc*/ 	.short	0x0100
        /*02ce*/ 	.byte	0x06
	.zero		1


	//   ....[14]....
        /*02d0*/ 	.word	0x00000770
        /*02d4*/ 	.word	0x000000ff
        /*02d8*/ 	.word	0x00022890
        /*02dc*/ 	.short	0x0100
        /*02de*/ 	.byte	0x08
	.zero		1


	//   ....[15]....
        /*02e0*/ 	.word	0x00000780
        /*02e4*/ 	.word	0x000000ff
        /*02e8*/ 	.word	0x000228a0
        /*02ec*/ 	.short	0x0100
        /*02ee*/ 	.byte	0x08
	.zero		1


	//   ....[16]....
        /*02f0*/ 	.word	0x00000790
        /*02f4*/ 	.word	0x000000ff
        /*02f8*/ 	.word	0x00022898
        /*02fc*/ 	.short	0x0100
        /*02fe*/ 	.byte	0x08
	.zero		1


	//   ....[17]....
        /*0300*/ 	.word	0x000007a0
        /*0304*/ 	.word	0x000000ff
        /*0308*/ 	.word	0x000228a8
        /*030c*/ 	.short	0x0100
        /*030e*/ 	.byte	0x08
	.zero		1


	//   ....[18]....
        /*0310*/ 	.word	0x000008d0
        /*0314*/ 	.word	0x000000ff
        /*0318*/ 	.word	0x000228b0
        /*031c*/ 	.short	0x0100
        /*031e*/ 	.byte	0x08
	.zero		1


	//   ....[19]....
        /*0320*/ 	.word	0x000008e0
        /*0324*/ 	.word	0x000000ff
        /*0328*/ 	.word	0x000228c0
        /*032c*/ 	.short	0x0100
        /*032e*/ 	.byte	0x08
	.zero		1


	//   ....[20]....
        /*0330*/ 	.word	0x000008f0
        /*0334*/ 	.word	0x000000ff
        /*0338*/ 	.word	0x000228b8
        /*033c*/ 	.short	0x0100
        /*033e*/ 	.byte	0x08
	.zero		1


	//   ....[21]....
        /*0340*/ 	.word	0x00000900
        /*0344*/ 	.word	0x000000ff
        /*0348*/ 	.word	0x000228c8
        /*034c*/ 	.short	0x0100
        /*034e*/ 	.byte	0x08
	.zero		1


	//   ....[22]....
        /*0350*/ 	.word	0x000010c0
        /*0354*/ 	.word	0x000000ff
        /*0358*/ 	.word	0x00022800
        /*035c*/ 	.short	0x010a
        /*035e*/ 	.byte	0x2e
	.zero		1


	//   ....[23]....
        /*0360*/ 	.word	0x00001170
        /*0364*/ 	.word	0x000000ff
        /*0368*/ 	.word	0x00022830
        /*036c*/ 	.short	0x010a
        /*036e*/ 	.byte	0x15
	.zero		1


	//   ....[24]....
        /*0370*/ 	.word	0x000011b0
        /*0374*/ 	.word	0x000000ff
        /*0378*/ 	.word	0x00022830
        /*037c*/ 	.short	0x010a
        /*037e*/ 	.byte	0x15
	.zero		1


	//   ....[25]....
        /*0380*/ 	.word	0x00002960
        /*0384*/ 	.word	0x00000000
        /*0388*/ 	.word	0x00000000
        /*038c*/ 	.short	0x0101
        /*038e*/ 	.byte	0x3f
	.zero		1


	//   ....[26]....
        /*0390*/ 	.word	0x00002da0
        /*0394*/ 	.word	0x000000ff
        /*0398*/ 	.word	0x00022850
        /*039c*/ 	.short	0x010a
        /*039e*/ 	.byte	0x15
	.zero		1


	//   ....[27]....
        /*03a0*/ 	.word	0x00002de0
        /*03a4*/ 	.word	0x000000ff
        /*03a8*/ 	.word	0x00022850
        /*03ac*/ 	.short	0x010a
        /*03ae*/ 	.byte	0x15
	.zero		1


	//   ....[28]....
        /*03b0*/ 	.word	0x000030d0
        /*03b4*/ 	.word	0x0000000a
        /*03b8*/ 	.word	0x00000000
        /*03bc*/ 	.short	0x0101
        /*03be*/ 	.byte	0x3f
	.zero		1


	//   ....[29]....
        /*03c0*/ 	.word	0x00003230
        /*03c4*/ 	.word	0x000000ff
        /*03c8*/ 	.word	0x00022830
        /*03cc*/ 	.short	0x010a
        /*03ce*/ 	.byte	0x18
	.zero		1


	//   ....[30]....
        /*03d0*/ 	.word	0x00003280
        /*03d4*/ 	.word	0x000000ff
        /*03d8*/ 	.word	0x00022830
        /*03dc*/ 	.short	0x010a
        /*03de*/ 	.byte	0x18
	.zero		1


	//   ....[31]....
        /*03e0*/ 	.word	0x00004430
        /*03e4*/ 	.word	0x00000098
        /*03e8*/ 	.word	0x00000000
        /*03ec*/ 	.short	0x0101
        /*03ee*/ 	.byte	0x3f
	.zero		1


	//   ....[32]....
        /*03f0*/ 	.word	0x00005100
        /*03f4*/ 	.word	0x000000ff
        /*03f8*/ 	.word	0x00022850
        /*03fc*/ 	.short	0x010a
        /*03fe*/ 	.byte	0x18
	.zero		1


	//   ....[33]....
        /*0400*/ 	.word	0x00005150
        /*0404*/ 	.word	0x000000ff
        /*0408*/ 	.word	0x00022850
        /*040c*/ 	.short	0x010a
        /*040e*/ 	.byte	0x18
	.zero		1


	//   ....[34]....
        /*0410*/ 	.word	0x00005410
        /*0414*/ 	.word	0x000000c7
        /*0418*/ 	.word	0x00000000
        /*041c*/ 	.short	0x0101
        /*041e*/ 	.byte	0x3f
	.zero		1


	//   ....[35]....
        /*0420*/ 	.word	0x00006db0
        /*0424*/ 	.word	0x000000ff
        /*0428*/ 	.word	0x00000000
        /*042c*/ 	.short	0x0101
        /*042e*/ 	.byte	0x06
	.zero		1


	//   ....[36]....
        /*0430*/ 	.word	0x00007a20
        /*0434*/ 	.word	0x00000005
        /*0438*/ 	.word	0x00022840
        /*043c*/ 	.short	0x010a
        /*043e*/ 	.byte	0x3f
	.zero		1


	//   ....[37]....
        /*0440*/ 	.word	0x00007db0
        /*0444*/ 	.word	0x0000000a
        /*0448*/ 	.word	0x00022820
        /*044c*/ 	.short	0x010a
        /*044e*/ 	.byte	0x3f
	.zero		1


	//   ....[38]....
        /*0450*/ 	.word	0x00007e70
        /*0454*/ 	.word	0x00000008
        /*0458*/ 	.word	0x00022860
        /*045c*/ 	.short	0x010a
        /*045e*/ 	.byte	0x3f
	.zero		1


	//   ....[39]....
        /*0460*/ 	.word	0x00008430
        /*0464*/ 	.word	0x00000002
        /*0468*/ 	.word	0x00022840
        /*046c*/ 	.short	0x010a
        /*046e*/ 	.byte	0x3f
	.zero		1


	//   ....[40]....
        /*0470*/ 	.word	0x000085f0
        /*0474*/ 	.word	0x00000002
        /*0478*/ 	.word	0x00022860
        /*047c*/ 	.short	0x010a
        /*047e*/ 	.byte	0x3f
	.zero		1


	//   ....[41]....
        /*0480*/ 	.word	0x00008b40
        /*0484*/ 	.word	0x00000003
        /*0488*/ 	.word	0x00022840
        /*048c*/ 	.short	0x010a
        /*048e*/ 	.byte	0x3f
	.zero		1


	//   ....[42]....
        /*0490*/ 	.word	0x00008d00
        /*0494*/ 	.word	0x00000003
        /*0498*/ 	.word	0x00022860
        /*049c*/ 	.short	0x010a
        /*049e*/ 	.byte	0x3f
	.zero		1


	//   ....[43]....
        /*04a0*/ 	.word	0x000091f0
        /*04a4*/ 	.word	0x00000003
        /*04a8*/ 	.word	0x00022840
        /*04ac*/ 	.short	0x010a
        /*04ae*/ 	.byte	0x3f
	.zero		1


	//   ....[44]....
        /*04b0*/ 	.word	0x000093b0
        /*04b4*/ 	.word	0x00000003
        /*04b8*/ 	.word	0x00022860
        /*04bc*/ 	.short	0x010a
        /*04be*/ 	.byte	0x3f
	.zero		1


	//   ....[45]....
        /*04c0*/ 	.word	0x000097f0
        /*04c4*/ 	.word	0x00000000
        /*04c8*/ 	.word	0x00022820
        /*04cc*/ 	.short	0x010a
        /*04ce*/ 	.byte	0x3f
	.zero		1


	//   ....[46]....
        /*04d0*/ 	.word	0x00009990
        /*04d4*/ 	.word	0x00000006
        /*04d8*/ 	.word	0x00000000
        /*04dc*/ 	.short	0x010a
        /*04de*/ 	.byte	0x3f
	.zero		1


	//   ....[47]....
        /*04e0*/ 	.word	0x00009a00
        /*04e4*/ 	.word	0x00000003
        /*04e8*/ 	.word	0x00000000
        /*04ec*/ 	.short	0x010a
        /*04ee*/ 	.byte	0x3f
	.zero		1


	//   ....[48]....
        /*04f0*/ 	.word	0x00009a60
        /*04f4*/ 	.word	0x00000010
        /*04f8*/ 	.word	0x00000000
        /*04fc*/ 	.short	0x010a
        /*04fe*/ 	.byte	0x3f
	.zero		1


	//   ....[49]....
        /*0500*/ 	.word	0x00009a90
        /*0504*/ 	.word	0x00000003
        /*0508*/ 	.word	0x00000000
        /*050c*/ 	.short	0x010a
        /*050e*/ 	.byte	0x3f
	.zero		1


	//   ....[50]....
        /*0510*/ 	.word	0x00009b00
        /*0514*/ 	.word	0x00000003
        /*0518*/ 	.word	0x00022800
        /*051c*/ 	.short	0x010a
        /*051e*/ 	.byte	0x3f
	.zero		1


	//   ....[51]....
        /*0520*/ 	.word	0x00009b60
        /*0524*/ 	.word	0x00000000
        /*0528*/ 	.word	0x00022830
        /*052c*/ 	.short	0x010a
        /*052e*/ 	.byte	0x3f
	.zero		1


	//   ....[52]....
        /*0530*/ 	.word	0x00009bb0
        /*0534*/ 	.word	0x0000000a
        /*0538*/ 	.word	0x00022850
        /*053c*/ 	.short	0x010a
        /*053e*/ 	.byte	0x3f
	.zero		1


	//   ....[53]....
        /*0540*/ 	.word	0x00009c20
        /*0544*/ 	.word	0x00000004
        /*0548*/ 	.word	0x00022830
        /*054c*/ 	.short	0x010a
        /*054e*/ 	.byte	0x3f
	.zero		1


	//   ....[54]....
        /*0550*/ 	.word	0x00009c80
        /*0554*/ 	.word	0x000000c7
        /*0558*/ 	.word	0x00022850
        /*055c*/ 	.short	0x010a
        /*055e*/ 	.byte	0x3f
	.zero		1


	//   ....[55]....
        /*0560*/ 	.word	0x00009e20
        /*0564*/ 	.word	0x00000005
        /*0568*/ 	.word	0x00022840
        /*056c*/ 	.short	0x010a
        /*056e*/ 	.byte	0x3f
	.zero		1


	//   ....[56]....
        /*0570*/ 	.word	0x00009ea0
        /*0574*/ 	.word	0x00000008
        /*0578*/ 	.word	0x00022820
        /*057c*/ 	.short	0x010a
        /*057e*/ 	.byte	0x3f
	.zero		1


	//   ....[57]....
        /*0580*/ 	.word	0x00009ef0
        /*0584*/ 	.word	0x00000008
        /*0588*/ 	.word	0x00022860
        /*058c*/ 	.short	0x010a
        /*058e*/ 	.byte	0x3f
	.zero		1


	//   ....[58]....
        /*0590*/ 	.word	0x00009f40
        /*0594*/ 	.word	0x00000002
        /*0598*/ 	.word	0x00022840
        /*059c*/ 	.short	0x010a
        /*059e*/ 	.byte	0x3f
	.zero		1


	//   ....[59]....
        /*05a0*/ 	.word	0x00009f90
        /*05a4*/ 	.word	0x00000002
        /*05a8*/ 	.word	0x00022860
        /*05ac*/ 	.short	0x010a
        /*05ae*/ 	.byte	0x3f
	.zero		1


	//   ....[60]....
        /*05b0*/ 	.word	0x00009fe0
        /*05b4*/ 	.word	0x00000003
        /*05b8*/ 	.word	0x00022840
        /*05bc*/ 	.short	0x010a
        /*05be*/ 	.byte	0x3f
	.zero		1


	//   ....[61]....
        /*05c0*/ 	.word	0x0000a030
        /*05c4*/ 	.word	0x00000003
        /*05c8*/ 	.word	0x00022860
        /*05cc*/ 	.short	0x010a
        /*05ce*/ 	.byte	0x3f
	.zero		1


	//   ....[62]....
        /*05d0*/ 	.word	0x0000a080
        /*05d4*/ 	.word	0x00000003
        /*05d8*/ 	.word	0x00022840
        /*05dc*/ 	.short	0x010a
        /*05de*/ 	.byte	0x3f
	.zero		1


	//   ....[63]....
        /*05e0*/ 	.word	0x0000a0d0
        /*05e4*/ 	.word	0x00000003
        /*05e8*/ 	.word	0x00022860
        /*05ec*/ 	.short	0x010a
        /*05ee*/ 	.byte	0x3f
	.zero		1


	//   ....[64]....
        /*05f0*/ 	.word	0x0000a120
        /*05f4*/ 	.word	0x00000000
        /*05f8*/ 	.word	0x00022820
        /*05fc*/ 	.short	0x010a
        /*05fe*/ 	.byte	0x3f
	.zero		1


	//   ....[65]....
        /*0600*/ 	.word	0x0000a2c0
        /*0604*/ 	.word	0x00000006
        /*0608*/ 	.word	0x00000000
        /*060c*/ 	.short	0x010a
        /*060e*/ 	.byte	0x3f
	.zero		1


	//   ....[66]....
        /*0610*/ 	.word	0x0000a310
        /*0614*/ 	.word	0x00000003
        /*0618*/ 	.word	0x00000000
        /*061c*/ 	.short	0x010a
        /*061e*/ 	.byte	0x3f
	.zero		1


	//   ....[67]....
        /*0620*/ 	.word	0x0000a360
        /*0624*/ 	.word	0x00000010
        /*0628*/ 	.word	0x00000000
        /*062c*/ 	.short	0x010a
        /*062e*/ 	.byte	0x3f
	.zero		1


	//----- nvinfo : EIATTR_NUM_MBARRIERS
	.align		4
.L_150:
        /*0630*/ 	.byte	0x03, 0x38
        /*0632*/ 	.short	0x0016


	//----- nvinfo : EIATTR_EXIT_INSTR_OFFSETS
	.align		4
        /*0634*/ 	.byte	0x04, 0x1c
        /*0636*/ 	.short	(.L_152 - .L_151)


	//   ....[0]....
.L_151:
        /*0638*/ 	.word	0x00000a30


	//   ....[1]....
        /*063c*/ 	.word	0x00006e60


	//   ....[2]....
        /*0640*/ 	.word	0x00006ec0


	//   ....[3]....
        /*0644*/ 	.word	0x00009ae0


	//----- nvinfo : EIATTR_MAX_THREADS
	.align		4
.L_152:
        /*0648*/ 	.byte	0x04, 0x05
        /*064a*/ 	.short	(.L_154 - .L_153)
.L_153:
        /*064c*/ 	.word	0x00000180
        /*0650*/ 	.word	0x00000001
        /*0654*/ 	.word	0x00000001


	//----- nvinfo : EIATTR_CRS_STACK_SIZE
	.align		4
.L_154:
        /*0658*/ 	.byte	0x04, 0x1e
        /*065a*/ 	.short	(.L_156 - .L_155)
.L_155:
        /*065c*/ 	.word	0x00000000


	//----- nvinfo : EIATTR_CBANK_PARAM_SIZE
	.align		4
.L_156:
        /*0660*/ 	.byte	0x03, 0x19
        /*0662*/ 	.short	0x0bf0


	//----- nvinfo : EIATTR_PARAM_CBANK
	.align		4
        /*0664*/ 	.byte	0x04, 0x0a
        /*0666*/ 	.short	(.L_158 - .L_157)
	.align		4
.L_157:
        /*0668*/ 	.word	index@(.nv.constant0._ZN7cutlass13device_kernelIN5flash11enable_sm90INS1_16FlashAttnFwdSm90INS1_25CollectiveMainloopFwdSm90ILi2EN4cute5tupleIJNS5_1CILi1EEES8_S8_EEENS6_IJNS7_ILi128EEENS7_ILi96EEENS7_ILi64EEEEEELi256ENS_6half_tEfNS_4arch4Sm90ELb0ELb0ELb1ELb0ELb0ELb0ELb0ELb1ELb0ELb0ELb0ELb0EEENS1_21CollectiveEpilogueFwdINS6_IJSA_NS7_ILi256EEESB_EEES9_SE_SG_Li256ELb0ELb0ELb0ELb0EEENS1_29StaticPersistentTileSchedulerILb0EEEEEEEEEvNT_6ParamsE)
        /*066c*/ 	.short	0x0210
        /*066e*/ 	.short	0x0bf0


	//----- nvinfo : EIATTR_SW_WAR
	.align		4
.L_158:
        /*0670*/ 	.byte	0x04, 0x36
        /*0672*/ 	.short	(.L_160 - .L_159)
.L_159:
        /*0674*/ 	.word	0x00000008
.L_160:


//--------------------- .nv.info._ZN7cutlass13device_kernelIN5flash11enable_sm90INS1_16FlashAttnFwdSm90INS1_25CollectiveMainloopFwdSm90ILi2EN4cute5tupleIJNS5_1CILi1EEES8_S8_EEENS6_IJNS7_ILi128EEENS7_ILi96EEENS7_ILi64EEEEEELi256ENS_6half_tEfNS_4arch4Sm90ELb0ELb0ELb1ELb0ELb0ELb0ELb1ELb1ELb0ELb0ELb0ELb0EEENS1_21CollectiveEpilogueFwdINS6_IJSA_NS7_ILi256EEESB_EEES9_SE_SG_Li256ELb0ELb0ELb0ELb0EEENS1_29StaticPersistentTileSchedulerILb0EEEEEEEEEvNT_6ParamsE --------------------------
	.section	.nv.info._ZN7cutlass13device_kernelIN5flash11enable_sm90INS1_16FlashAttnFwdSm90INS1_25CollectiveMainloopFwdSm90ILi2EN4cute5tupleIJNS5_1CILi1EEES8_S8_EEENS6_IJNS7_ILi128EEENS7_ILi96EEENS7_ILi64EEEEEELi256ENS_6half_tEfNS_4arch4Sm90ELb0ELb0ELb1ELb0ELb0ELb0ELb1ELb1ELb0ELb0ELb0ELb0EEENS1_21CollectiveEpilogueFwdINS6_IJSA_NS7_ILi256EEESB_EEES9_SE_SG_Li256ELb0ELb0ELb0ELb0EEENS1_29StaticPersistentTileSchedulerILb0EEEEEEEEEvNT_6ParamsE,"",@"SHT_CUDA_INFO"
	.sectionflags	@""
	.align	4


	//----- nvinfo : EIATTR_CUDA_API_VERSION
	.align		4
        /*0000*/ 	.byte	0x04, 0x37
        /*0002*/ 	.short	(.L_162 - .L_161)
.L_161:
        /*0004*/ 	.word	0x00000082


	//----- nvinfo : EIATTR_KPARAM_INFO
	.align		4
.L_162:
        /*0008*/ 	.byte	0x04, 0x17
        /*000a*/ 	.short	(.L_164 - .L_163)
.L_163:
        /*000c*/ 	.word	0x00000000
        /*0010*/ 	.short	0x0000
        /*0012*/ 	.short	0x0070
        /*0014*/ 	.byte	0x00, 0xf0, 0x01, 0x32


	//----- nvinfo : EIATTR_SPARSE_MMA_MASK
	.align		4
.L_164:
        /*0018*/ 	.byte	0x03, 0x50
        /*001a*/ 	.short	0x0000


	//----- nvinfo : EIATTR_MAXREG_COUNT
	.align		4
        /*001c*/ 	.byte	0x03, 0x1b
        /*001e*/ 	.short	0x00a8


	//----- nvinfo : EIATTR_NUM_BARRIERS
	.align		4
        /*0020*/ 	.byte	0x02, 0x4c
        /*0022*/ 	.byte	0x10
	.zero		1


	//----- nvinfo : EIATTR_EXTERNS
	.align		4
        /*0024*/ 	.byte	0x04, 0x0f
        /*0026*/ 	.short	(.L_166 - .L_165)


	//   ....[0]....
	.align		4
.L_165:
        /*0028*/ 	.word	index@(__assertfail)


	//----- nvinfo : EIATTR_ANNOTATIONS
	.align		4
.L_166:
        /*002c*/ 	.byte	0x04, 0x55
        /*002e*/ 	.short	(.L_168 - .L_167)


	//   ....[0]....
.L_167:
        /* <DEDUP_REMOVED lines=13> */


	//----- nvinfo : EIATTR_MERCURY_ISA_VERSION
	.align		4
.L_168:
        /*00e8*/ 	.byte	0x03, 0x5f
        /*00ea*/ 	.short	0x0101


	//----- nvinfo : EIATTR_INT_WARP_WIDE_INSTR_OFFSETS
	.align		4
        /*00ec*/ 	.byte	0x04, 0x31
        /*00ee*/ 	.short	(.L_170 - .L_169)


	//   ....[0]....
.L_169:
        /*00f0*/ 	.word	0x000001c0


	//   ....[1]....
        /*00f4*/ 	.word	0x000001f0


	//   ....[2]....
        /*00f8*/ 	.word	0x00000200


	//   ....[3]....
        /*00fc*/ 	.word	0x00000270


	//   ....[4]....
        /*0100*/ 	.word	0x000084b0


	//   ....[5]....
        /*0104*/ 	.word	0x00008510


	//----- nvinfo : EIATTR_COOP_GROUP_MASK_REGIDS
	.align		4
.L_170:
        /*0108*/ 	.byte	0x04, 0x29
        /*010a*/ 	.short	(.L_172 - .L_171)


	//   ....[0]....
.L_171:
        /*010c*/ 	.word	0xffffffff


	//   ....[1]....
        /*0110*/ 	.word	0xffffffff


	//   ....[2]....
        /*0114*/ 	.word	0xffffffff


	//   ....[3]....
        /*0118*/ 	.word	0xffffffff


	//   ....[4]....
        /*011c*/ 	.word	0xffffffff


	//   ....[5]....
        /*0120*/ 	.word	0xffffffff


	//   ....[6]....
        /*0124*/ 	.word	0xffffffff


	//   ....[7]....
        /*0128*/ 	.word	0xffffffff


	//   ....[8]....
        /*012c*/ 	.word	0xffffffff


	//   ....[9]....
        /*0130*/ 	.word	0xffffffff


	//   ....[10]....
        /*0134*/ 	.word	0xffffffff


	//   ....[11]....
        /*0138*/ 	.word	0xffffffff


	//   ....[12]....
        /*013c*/ 	.word	0xffffffff


	//   ....[13]....
        /*0140*/ 	.word	0xffffffff


	//   ....[14]....
        /*0144*/ 	.word	0xffffffff


	//   ....[15]....
        /*0148*/ 	.word	0xffffffff


	//   ....[16]....
        /*014c*/ 	.word	0xffffffff


	//   ....[17]....
        /*0150*/ 	.word	0xffffffff


	//   ....[18]....
        /*0154*/ 	.word	0xffffffff


	//   ....[19]....
        /*0158*/ 	.word	0xffffffff


	//   ....[20]....
        /*015c*/ 	.word	0xffffffff


	//   ....[21]....
        /*0160*/ 	.word	0xffffffff


	//   ....[22]....
        /*0164*/ 	.word	0xffffffff


	//   ....[23]....
        /*0168*/ 	.word	0x0500000f


	//   ....[24]....
        /*016c*/ 	.word	0x0500000f


	//----- nvinfo : EIATTR_COOP_GROUP_INSTR_OFFSETS
	.align		4
.L_172:
        /*0170*/ 	.byte	0x04, 0x28
        /*0172*/ 	.short	(.L_174 - .L_173)


	//   ....[0]....
.L_173:
        /*0174*/ 	.word	0x00000070


	//   ....[1]....
        /*0178*/ 	.word	0x000001d0


	//   ....[2]....
        /*017c*/ 	.word	0x00000220


	//   ....[3]....
        /*0180*/ 	.word	0x00000430


	//   ....[4]....
        /*0184*/ 	.word	0x00000590


	//   ....[5]....
        /*0188*/ 	.word	0x000006b0


	//   ....[6]....
        /*018c*/ 	.word	0x00000810


	//   ....[7]....
        /*0190*/ 	.word	0x00000d90


	//   ....[8]....
        /*0194*/ 	.word	0x00002a40


	//   ....[9]....
        /*0198*/ 	.word	0x00002a90


	//   ....[10]....
        /*019c*/ 	.word	0x00002ab0


	//   ....[11]....
        /*01a0*/ 	.word	0x00002ad0


	//   ....[12]....
        /*01a4*/ 	.word	0x00004c10


	//   ....[13]....
        /*01a8*/ 	.word	0x00004c60


	//   ....[14]....
        /*01ac*/ 	.word	0x00004c80


	//   ....[15]....
        /*01b0*/ 	.word	0x00004ca0


	//   ....[16]....
        /*01b4*/ 	.word	0x00006260


	//   ....[17]....
        /*01b8*/ 	.word	0x000062a0


	//   ....[18]....
        /*01bc*/ 	.word	0x00006430


	//   ....[19]....
        /*01c0*/ 	.word	0x00006470


	//   ....[20]....
        /*01c4*/ 	.word	0x00007630


	//   ....[21]....
        /*01c8*/ 	.word	0x00007cd0


	//   ....[22]....
        /*01cc*/ 	.word	0x0000a8f0


	//   ....[23]....
        /*01d0*/ 	.word	0x0000ae40


	//   ....[24]....
        /*01d4*/ 	.word	0x0000b2e0


	//----- nvinfo : EIATTR_REG_RECONFIG
	.align		4
.L_174:
        /*01d8*/ 	.byte	0x01, 0x54
	.zero		2


	//----- nvinfo : EIATTR_SYSCALL_OFFSETS
	.align		4
        /*01dc*/ 	.byte	0x04, 0x46
        /*01de*/ 	.short	(.L_176 - .L_175)


	//   ....[0]....
.L_175:
        /*01e0*/ 	.word	0x000010d0


	//   ....[1]....
        /*01e4*/ 	.word	0x00008130


	//   ....[2]....
        /*01e8*/ 	.word	0x00008270


	//   ....[3]....
        /*01ec*/ 	.word	0x00008370


	//----- nvinfo : EIATTR_MBARRIER_INSTR_OFFSETS
	.align		4
.L_176:
        /*01f0*/ 	.byte	0x04, 0x39
        /*01f2*/ 	.short	(.L_178 - .L_177)


	//   ....[0]....
.L_177:
        /*01f4*/ 	.word	0x000002d0
        /*01f8*/ 	.word	0x000000ff
        /*01fc*/ 	.word	0x00032400
        /*0200*/ 	.short	0x0100
        /*0202*/ 	.byte	0x06
	.zero		1


	//   ....[1]....
        /*0204*/ 	.word	0x000002e0
        /*0208*/ 	.word	0x000000ff
        /*020c*/ 	.word	0x00032410
        /*0210*/ 	.short	0x0100
        /*0212*/ 	.byte	0x06
	.zero		1


	//   ....[2]....
        /*0214*/ 	.word	0x000002f0
        /*0218*/ 	.word	0x000000ff
        /*021c*/ 	.word	0x00032420
        /*0220*/ 	.short	0x0100
        /*0222*/ 	.byte	0x06
	.zero		1


	//   ....[3]....
        /*0224*/ 	.word	0x000003e0
        /*0228*/ 	.word	0x000000ff
        /*022c*/ 	.word	0x00032430
        /*0230*/ 	.short	0x0100
        /*0232*/ 	.byte	0x08
	.zero		1


	//   ....[4]....
        /*0234*/ 	.word	0x000003f0
        /*0238*/ 	.word	0x000000ff
        /*023c*/ 	.word	0x00032440
        /*0240*/ 	.short	0x0100
        /*0242*/ 	.byte	0x08
	.zero		1


	//   ....[5]....
        /*0244*/ 	.word	0x00000400
        /*0248*/ 	.word	0x000000ff
        /*024c*/ 	.word	0x00032438
        /*0250*/ 	.short	0x0100
        /*0252*/ 	.byte	0x08
	.zero		1


	//   ....[6]....
        /*0254*/ 	.word	0x00000410
        /*0258*/ 	.word	0x000000ff
        /*025c*/ 	.word	0x00032448
        /*0260*/ 	.short	0x0100
        /*0262*/ 	.byte	0x08
	.zero		1


	//   ....[7]....
        /*0264*/ 	.word	0x00000540
        /*0268*/ 	.word	0x000000ff
        /*026c*/ 	.word	0x00032450
        /*0270*/ 	.short	0x0100
        /*0272*/ 	.byte	0x08
	.zero		1


	//   ....[8]....
        /*0274*/ 	.word	0x00000550
        /*0278*/ 	.word	0x000000ff
        /*027c*/ 	.word	0x00032460
        /*0280*/ 	.short	0x0100
        /*0282*/ 	.byte	0x08
	.zero		1


	//   ....[9]....
        /*0284*/ 	.word	0x00000560
        /*0288*/ 	.word	0x000000ff
        /*028c*/ 	.word	0x00032458
        /*0290*/ 	.short	0x0100
        /*0292*/ 	.byte	0x08
	.zero		1


	//   ....[10]....
        /*0294*/ 	.word	0x00000570
        /*0298*/ 	.word	0x000000ff
        /*029c*/ 	.word	0x00032468
        /*02a0*/ 	.short	0x0100
        /*02a2*/ 	.byte	0x08
	.zero		1


	//   ....[11]....
        /*02a4*/ 	.word	0x00000660
        /*02a8*/ 	.word	0x000000ff
        /*02ac*/ 	.word	0x00032470
        /*02b0*/ 	.short	0x0100
        /*02b2*/ 	.byte	0x06
	.zero		1


	//   ....[12]....
        /*02b4*/ 	.word	0x00000670
        /*02b8*/ 	.word	0x000000ff
        /*02bc*/ 	.word	0x00032480
        /*02c0*/ 	.short	0x0100
        /*02c2*/ 	.byte	0x06
	.zero		1


	//   ....[13]....
        /*02c4*/ 	.word	0x00000680
        /*02c8*/ 	.word	0x000000ff
        /*02cc*/ 	.word	0x00032478
        /*02d0*/ 	.short	0x0100
        /*02d2*/ 	.byte	0x06
	.zero		1


	//   ....[14]....
        /*02d4*/ 	.word	0x00000690
        /*02d8*/ 	.word	0x000000ff
        /*02dc*/ 	.word	0x00032488
        /*02e0*/ 	.short	0x0100
        /*02e2*/ 	.byte	0x06
	.zero		1


	//   ....[15]....
        /*02e4*/ 	.word	0x000007c0
        /*02e8*/ 	.word	0x000000ff
        /*02ec*/ 	.word	0x00032490
        /*02f0*/ 	.short	0x0100
        /*02f2*/ 	.byte	0x08
	.zero		1


	//   ....[16]....
        /*02f4*/ 	.word	0x000007d0
        /*02f8*/ 	.word	0x000000ff
        /*02fc*/ 	.word	0x000324a0
        /*0300*/ 	.short	0x0100
        /*0302*/ 	.byte	0x08
	.zero		1


	//   ....[17]....
        /*0304*/ 	.word	0x000007e0
        /*0308*/ 	.word	0x000000ff
        /*030c*/ 	.word	0x00032498
        /*0310*/ 	.short	0x0100
        /*0312*/ 	.byte	0x08
	.zero		1


	//   ....[18]....
        /*0314*/ 	.word	0x000007f0
        /*0318*/ 	.word	0x000000ff
        /*031c*/ 	.word	0x000324a8
        /*0320*/ 	.short	0x0100
        /*0322*/ 	.byte	0x08
	.zero		1


	//   ....[19]....
        /*0324*/ 	.word	0x00000920
        /*0328*/ 	.word	0x000000ff
        /*032c*/ 	.word	0x000324b0
        /*0330*/ 	.short	0x0100
        /*0332*/ 	.byte	0x08
	.zero		1


	//   ....[20]....
        /*0334*/ 	.word	0x00000930
        /*0338*/ 	.word	0x000000ff
        /*033c*/ 	.word	0x000324c0
        /*0340*/ 	.short	0x0100
        /*0342*/ 	.byte	0x08
	.zero		1


	//   ....[21]....
        /*0344*/ 	.word	0x00000940
        /*0348*/ 	.word	0x000000ff
        /*034c*/ 	.word	0x000324b8
        /*0350*/ 	.short	0x0100
        /*0352*/ 	.byte	0x08
	.zero		1


	//   ....[22]....
        /*0354*/ 	.word	0x00000950
        /*0358*/ 	.word	0x000000ff
        /*035c*/ 	.word	0x000324c8
        /*0360*/ 	.short	0x0100
        /*0362*/ 	.byte	0x08
	.zero		1


	//   ....[23]....
        /*0364*/ 	.word	0x00001120
        /*0368*/ 	.word	0x000000ff
        /*036c*/ 	.word	0x00032400
        /*0370*/ 	.short	0x010a
        /*0372*/ 	.byte	0x29
	.zero		1


	//   ....[24]....
        /*0374*/ 	.word	0x000011d0
        /*0378*/ 	.word	0x000000ff
        /*037c*/ 	.word	0x00032430
        /*0380*/ 	.short	0x010a
        /*0382*/ 	.byte	0x1a
	.zero		1


	//   ....[25]....
        /*0384*/ 	.word	0x00001210
        /*0388*/ 	.word	0x000000ff
        /*038c*/ 	.word	0x00032430
        /*0390*/ 	.short	0x010a
        /*0392*/ 	.byte	0x1a
	.zero		1


	//   ....[26]....
        /*0394*/ 	.word	0x00001470
        /*0398*/ 	.word	0x000000ff
        /*039c*/ 	.word	0x00032410
        /*03a0*/ 	.short	0x010a
        /*03a2*/ 	.byte	0x29
	.zero		1


	//   ....[27]....
        /*03a4*/ 	.word	0x000014b0
        /*03a8*/ 	.word	0x000000ff
        /*03ac*/ 	.word	0x00032450
        /*03b0*/ 	.short	0x010a
        /*03b2*/ 	.byte	0x1a
	.zero		1


	//   ....[28]....
        /*03b4*/ 	.word	0x000014f0
        /*03b8*/ 	.word	0x000000ff
        /*03bc*/ 	.word	0x00032450
        /*03c0*/ 	.short	0x010a
        /*03c2*/ 	.byte	0x1a
	.zero		1


	//   ....[29]....
        /*03c4*/ 	.word	0x00002d30
        /*03c8*/ 	.word	0x00000018
        /*03cc*/ 	.word	0x00000000
        /*03d0*/ 	.short	0x0101
        /*03d2*/ 	.byte	0x3f
	.zero		1


	//   ....[30]....
        /*03d4*/ 	.word	0x00003850
        /*03d8*/ 	.word	0x0000000c
        /*03dc*/ 	.word	0x00000000
        /*03e0*/ 	.short	0x0101
        /*03e2*/ 	.byte	0x3f
	.zero		1


	//   ....[31]....
        /*03e4*/ 	.word	0x00003990
        /*03e8*/ 	.word	0x000000ff
        /*03ec*/ 	.word	0x00032430
        /*03f0*/ 	.short	0x010a
        /*03f2*/ 	.byte	0x1d
	.zero		1


	//   ....[32]....
        /*03f4*/ 	.word	0x000039d0
        /*03f8*/ 	.word	0x000000ff
        /*03fc*/ 	.word	0x00032430
        /*0400*/ 	.short	0x010a
        /*0402*/ 	.byte	0x1d
	.zero		1


	//   ....[33]....
        /*0404*/ 	.word	0x00003b50
        /*0408*/ 	.word	0x000000ff
        /*040c*/ 	.word	0x00032450
        /*0410*/ 	.short	0x010a
        /*0412*/ 	.byte	0x1d
	.zero		1


	//   ....[34]....
        /*0414*/ 	.word	0x00003b90
        /*0418*/ 	.word	0x000000ff
        /*041c*/ 	.word	0x00032450
        /*0420*/ 	.short	0x010a
        /*0422*/ 	.byte	0x1d
	.zero		1


	//   ....[35]....
        /*0424*/ 	.word	0x00004eb0
        /*0428*/ 	.word	0x00000098
        /*042c*/ 	.word	0x00000000
        /*0430*/ 	.short	0x0101
        /*0432*/ 	.byte	0x3f
	.zero		1


	//   ....[36]....
        /*0434*/ 	.word	0x00006240
        /*0438*/ 	.word	0x000000c4
        /*043c*/ 	.word	0x00000000
        /*0440*/ 	.short	0x0101
        /*0442*/ 	.byte	0x3f
	.zero		1


	//   ....[37]....
        /*0444*/ 	.word	0x00007be0
        /*0448*/ 	.word	0x000000ff
        /*044c*/ 	.word	0x00000000
        /*0450*/ 	.short	0x0101
        /*0452*/ 	.byte	0x06
	.zero		1


	//   ....[38]....
        /*0454*/ 	.word	0x00008870
        /*0458*/ 	.word	0x00000005
        /*045c*/ 	.word	0x00032440
        /*0460*/ 	.short	0x010a
        /*0462*/ 	.byte	0x3f
	.zero		1


	//   ....[39]....
        /*0464*/ 	.word	0x00008e50
        /*0468*/ 	.word	0x0000000a
        /*046c*/ 	.word	0x00032420
        /*0470*/ 	.short	0x010a
        /*0472*/ 	.byte	0x3f
	.zero		1


	//   ....[40]....
        /*0474*/ 	.word	0x00008f10
        /*0478*/ 	.word	0x00000008
        /*047c*/ 	.word	0x00032460
        /*0480*/ 	.short	0x010a
        /*0482*/ 	.byte	0x3f
	.zero		1


	//   ....[41]....
        /*0484*/ 	.word	0x000094c0
        /*0488*/ 	.word	0x00000002
        /*048c*/ 	.word	0x00032440
        /*0490*/ 	.short	0x010a
        /*0492*/ 	.byte	0x3f
	.zero		1


	//   ....[42]....
        /*0494*/ 	.word	0x00009690
        /*0498*/ 	.word	0x00000002
        /*049c*/ 	.word	0x00032460
        /*04a0*/ 	.short	0x010a
        /*04a2*/ 	.byte	0x3f
	.zero		1


	//   ....[43]....
        /*04a4*/ 	.word	0x00009bc0
        /*04a8*/ 	.word	0x00000003
        /*04ac*/ 	.word	0x00032440
        /*04b0*/ 	.short	0x010a
        /*04b2*/ 	.byte	0x3f
	.zero		1


	//   ....[44]....
        /*04b4*/ 	.word	0x00009d90
        /*04b8*/ 	.word	0x00000003
        /*04bc*/ 	.word	0x00032460
        /*04c0*/ 	.short	0x010a
        /*04c2*/ 	.byte	0x3f
	.zero		1


	//   ....[45]....
        /*04c4*/ 	.word	0x0000a260
        /*04c8*/ 	.word	0x00000003
        /*04cc*/ 	.word	0x00032440
        /*04d0*/ 	.short	0x010a
        /*04d2*/ 	.byte	0x3f
	.zero		1


	//   ....[46]....
        /*04d4*/ 	.word	0x0000a430
        /*04d8*/ 	.word	0x00000003
        /*04dc*/ 	.word	0x00032460
        /*04e0*/ 	.short	0x010a
        /*04e2*/ 	.byte	0x3f
	.zero		1


	//   ....[47]....
        /*04e4*/ 	.word	0x0000a870
        /*04e8*/ 	.word	0x00000000
        /*04ec*/ 	.word	0x00032420
        /*04f0*/ 	.short	0x010a
        /*04f2*/ 	.byte	0x3f
	.zero		1


	//   ....[48]....
        /*04f4*/ 	.word	0x0000aa10
        /*04f8*/ 	.word	0x00000006
        /*04fc*/ 	.word	0x00000000
        /*0500*/ 	.short	0x010a
        /*0502*/ 	.byte	0x3f
	.zero		1


	//   ....[49]....
        /*0504*/ 	.word	0x0000aa80
        /*0508*/ 	.word	0x00000003
        /*050c*/ 	.word	0x00000000
        /*0510*/ 	.short	0x010a
        /*0512*/ 	.byte	0x3f
	.zero		1


	//   ....[50]....
        /*0514*/ 	.word	0x0000aae0
        /*0518*/ 	.word	0x00000010
        /*051c*/ 	.word	0x00000000
        /*0520*/ 	.short	0x010a
        /*0522*/ 	.byte	0x3f
	.zero		1


	//   ....[51]....
        /*0524*/ 	.word	0x0000ab10
        /*0528*/ 	.word	0x00000003
        /*052c*/ 	.word	0x00000000
        /*0530*/ 	.short	0x010a
        /*0532*/ 	.byte	0x3f
	.zero		1


	//   ....[52]....
        /*0534*/ 	.word	0x0000ab80
        /*0538*/ 	.word	0x00000003
        /*053c*/ 	.word	0x00032400
        /*0540*/ 	.short	0x010a
        /*0542*/ 	.byte	0x3f
	.zero		1


	//   ....[53]....
        /*0544*/ 	.word	0x0000abe0
        /*0548*/ 	.word	0x00000004
        /*054c*/ 	.word	0x00032430
        /*0550*/ 	.short	0x010a
        /*0552*/ 	.byte	0x3f
	.zero		1


	//   ....[54]....
        /*0554*/ 	.word	0x0000ac40
        /*0558*/ 	.word	0x00000005
        /*055c*/ 	.word	0x00032410
        /*0560*/ 	.short	0x010a
        /*0562*/ 	.byte	0x3f
	.zero		1


	//   ....[55]....
        /*0564*/ 	.word	0x0000aca0
        /*0568*/ 	.word	0x00000000
        /*056c*/ 	.word	0x00032450
        /*0570*/ 	.short	0x010a
        /*0572*/ 	.byte	0x3f
	.zero		1


	//   ....[56]....
        /*0574*/ 	.word	0x0000ad00
        /*0578*/ 	.word	0x00000006
        /*057c*/ 	.word	0x00032430
        /*0580*/ 	.short	0x010a
        /*0582*/ 	.byte	0x3f
	.zero		1


	//   ....[57]....
        /*0584*/ 	.word	0x0000ad60
        /*0588*/ 	.word	0x00000006
        /*058c*/ 	.word	0x00032450
        /*0590*/ 	.short	0x010a
        /*0592*/ 	.byte	0x3f
	.zero		1


	//   ....[58]....
        /*0594*/ 	.word	0x0000af00
        /*0598*/ 	.word	0x00000005
        /*059c*/ 	.word	0x00032440
        /*05a0*/ 	.short	0x010a
        /*05a2*/ 	.byte	0x3f
	.zero		1


	//   ....[59]....
        /*05a4*/ 	.word	0x0000af80
        /*05a8*/ 	.word	0x00000008
        /*05ac*/ 	.word	0x00032420
        /*05b0*/ 	.short	0x010a
        /*05b2*/ 	.byte	0x3f
	.zero		1


	//   ....[60]....
        /*05b4*/ 	.word	0x0000afd0
        /*05b8*/ 	.word	0x00000008
        /*05bc*/ 	.word	0x00032460
        /*05c0*/ 	.short	0x010a
        /*05c2*/ 	.byte	0x3f
	.zero		1


	//   ....[61]....
        /*05c4*/ 	.word	0x0000b020
        /*05c8*/ 	.word	0x00000002
        /*05cc*/ 	.word	0x00032440
        /*05d0*/ 	.short	0x010a
        /*05d2*/ 	.byte	0x3f
	.zero		1


	//   ....[62]....
        /*05d4*/ 	.word	0x0000b070
        /*05d8*/ 	.word	0x00000002
        /*05dc*/ 	.word	0x00032460
        /*05e0*/ 	.short	0x010a
        /*05e2*/ 	.byte	0x3f
	.zero		1


	//   ....[63]....
        /*05e4*/ 	.word	0x0000b0c0
        /*05e8*/ 	.word	0x00000003
        /*05ec*/ 	.word	0x00032440
        /*05f0*/ 	.short	0x010a
        /*05f2*/ 	.byte	0x3f
	.zero		1


	//   ....[64]....
        /*05f4*/ 	.word	0x0000b110
        /*05f8*/ 	.word	0x00000003
        /*05fc*/ 	.word	0x00032460
        /*0600*/ 	.short	0x010a
        /*0602*/ 	.byte	0x3f
	.zero		1


	//   ....[65]....
        /*0604*/ 	.word	0x0000b160
        /*0608*/ 	.word	0x00000003
        /*060c*/ 	.word	0x00032440
        /*0610*/ 	.short	0x010a
        /*0612*/ 	.byte	0x3f
	.zero		1


	//   ....[66]....
        /*0614*/ 	.word	0x0000b1b0
        /*0618*/ 	.word	0x00000003
        /*061c*/ 	.word	0x00032460
        /*0620*/ 	.short	0x010a
        /*0622*/ 	.byte	0x3f
	.zero		1


	//   ....[67]....
        /*0624*/ 	.word	0x0000b200
        /*0628*/ 	.word	0x00000000
        /*062c*/ 	.word	0x00032420
        /*0630*/ 	.short	0x010a
        /*0632*/ 	.byte	0x3f
	.zero		1


	//   ....[68]....
        /*0634*/ 	.word	0x0000b3a0
        /*0638*/ 	.word	0x00000006
        /*063c*/ 	.word	0x00000000
        /*0640*/ 	.short	0x010a
        /*0642*/ 	.byte	0x3f
	.zero		1


	//   ....[69]....
        /*0644*/ 	.word	0x0000b3f0
        /*0648*/ 	.word	0x00000003
        /*064c*/ 	.word	0x00000000
        /*0650*/ 	.short	0x010a
        /*0652*/ 	.byte	0x3f
	.zero		1


	//   ....[70]....
        /*0654*/ 	.word	0x0000b440
        /*0658*/ 	.word	0x00000010
        /*065c*/ 	.word	0x00000000
        /*0660*/ 	.short	0x010a
        /*0662*/ 	.byte	0x3f
	.zero		1


	//----- nvinfo : EIATTR_NUM_MBARRIERS
	.align		4
.L_178:
        /*0664*/ 	.byte	0x03, 0x38
        /*0666*/ 	.short	0x0017


	//----- nvinfo : EIATTR_EXIT_INSTR_OFFSETS
	.align		4
        /*0668*/ 	.byte	0x04, 0x1c
        /*066a*/ 	.short	(.L_180 - .L_179)


	//   ....[0]....
.L_179:
        /*066c*/ 	.word	0x00000a80


	//   ....[1]....
        /*0670*/ 	.word	0x00007c90


	//   ....[2]....
        /*0674*/ 	.word	0x00007cf0


	//   ....[3]....
        /*0678*/ 	.word	0x0000ab60


	//----- nvinfo : EIATTR_MAX_THREADS
	.align		4
.L_180:
        /*067c*/ 	.byte	0x04, 0x05
        /*067e*/ 	.short	(.L_182 - .L_181)
.L_181:
        /*0680*/ 	.word	0x00000180
        /*0684*/ 	.word	0x00000001
        /*0688*/ 	.word	0x00000001


	//----- nvinfo : EIATTR_CRS_STACK_SIZE
	.align		4
.L_182:
        /*068c*/ 	.byte	0x04, 0x1e
        /*068e*/ 	.short	(.L_184 - .L_183)
.L_183:
        /*0690*/ 	.word	0x00000000


	//----- nvinfo : EIATTR_CBANK_PARAM_SIZE
	.align		4
.L_184:
        /*0694*/ 	.byte	0x03, 0x19
        /*0696*/ 	.short	0x0cf0


	//----- nvinfo : EIATTR_PARAM_CBANK
	.align		4
        /*0698*/ 	.byte	0x04, 0x0a
        /*069a*/ 	.short	(.L_186 - .L_185)
	.align		4
.L_185:
        /*069c*/ 	.word	index@(.nv.constant0._ZN7cutlass13device_kernelIN5flash11enable_sm90INS1_16FlashAttnFwdSm90INS1_25CollectiveMainloopFwdSm90ILi2EN4cute5tupleIJNS5_1CILi1EEES8_S8_EEENS6_IJNS7_ILi128EEENS7_ILi96EEENS7_ILi64EEEEEELi256ENS_6half_tEfNS_4arch4Sm90ELb0ELb0ELb1ELb0ELb0ELb0ELb1ELb1ELb0ELb0ELb0ELb0EEENS1_21CollectiveEpilogueFwdINS6_IJSA_NS7_ILi256EEESB_EEES9_SE_SG_Li256ELb0ELb0ELb0ELb0EEENS1_29StaticPersistentTileSchedulerILb0EEEEEEEEEvNT_6ParamsE)
        /*06a0*/ 	.short	0x0210
        /*06a2*/ 	.short	0x0cf0


	//----- nvinfo : EIATTR_SW_WAR
	.align		4
.L_186:
        /*06a4*/ 	.byte	0x04, 0x36
        /*06a6*/ 	.short	(.L_188 - .L_187)
.L_187:
        /*06a8*/ 	.word	0x00000008
.L_188:


//--------------------- .nv.info._ZN7cutlass13device_kernelIN5flash11enable_sm90INS1_16FlashAttnFwdSm90INS1_25CollectiveMainloopFwdSm90ILi2EN4cute5tupleIJNS5_1CILi1EEES8_S8_EEENS6_IJNS7_ILi128EEENS7_ILi96EEENS7_ILi64EEEEEELi256ENS_6half_tEfNS_4arch4Sm90ELb0ELb0ELb1ELb1ELb0ELb0ELb0ELb1ELb0ELb0ELb0ELb0EEENS1_21CollectiveEpilogueFwdINS6_IJSA_NS7_ILi256EEESB_EEES9_SE_SG_Li256ELb1ELb0ELb0ELb0EEENS1_36VarlenDynamicPersistentTileSchedulerILi128ELi96ELi256ELi32ELb0ELb0ELb1ELb0ELb1ELb1EEEEEEEEEvNT_6ParamsE --------------------------
	.section	.nv.info._ZN7cutlass13device_kernelIN5flash11enable_sm90INS1_16FlashAttnFwdSm90INS1_25CollectiveMainloopFwdSm90ILi2EN4cute5tupleIJNS5_1CILi1EEES8_S8_EEENS6_IJNS7_ILi128EEENS7_ILi96EEENS7_ILi64EEEEEELi256ENS_6half_tEfNS_4arch4Sm90ELb0ELb0ELb1ELb1ELb0ELb0ELb0ELb1ELb0ELb0ELb0ELb0EEENS1_21CollectiveEpilogueFwdINS6_IJSA_NS7_ILi256EEESB_EEES9_SE_SG_Li256ELb1ELb0ELb0ELb0EEENS1_36VarlenDynamicPersistentTileSchedulerILi128ELi96ELi256ELi32ELb0ELb0ELb1ELb0ELb1ELb1EEEEEEEEEvNT_6ParamsE,"",@"SHT_CUDA_INFO"
	.sectionflags	@""
	.align	4


	//----- nvinfo : EIATTR_CUDA_API_VERSION
	.align		4
        /*0000*/ 	.byte	0x04, 0x37
        /*0002*/ 	.short	(.L_190 - .L_189)
.L_189:
        /*0004*/ 	.word	0x00000082


	//----- nvinfo : EIATTR_KPARAM_INFO
	.align		4
.L_190:
        /*0008*/ 	.byte	0x04, 0x17
        /*000a*/ 	.short	(.L_192 - .L_191)
.L_191:
        /*000c*/ 	.word	0x00000000
        /*0010*/ 	.short	0x0000
        /*0012*/ 	.short	0x0070
        /*0014*/ 	.byte	0x00, 0xf0, 0x01, 0x28


	//----- nvinfo : EIATTR_SPARSE_MMA_MASK
	.align		4
.L_192:
        /*0018*/ 	.byte	0x03, 0x50
        /*001a*/ 	.short	0x0000


	//----- nvinfo : EIATTR_MAXREG_COUNT
	.align		4
        /*001c*/ 	.byte	0x03, 0x1b
        /*001e*/ 	.short	0x00a8


	//----- nvinfo : EIATTR_NUM_BARRIERS
	.align		4
        /*0020*/ 	.byte	0x02, 0x4c
        /*0022*/ 	.byte	0x10
	.zero		1


	//----- nvinfo : EIATTR_EXTERNS
	.align		4
        /*0024*/ 	.byte	0x04, 0x0f
        /*0026*/ 	.short	(.L_194 - .L_193)


	//   ....[0]....
	.align		4
.L_193:
        /*0028*/ 	.word	index@(__assertfail)


	//----- nvinfo : EIATTR_ANNOTATIONS
	.align		4
.L_194:
        /*002c*/ 	.byte	0x04, 0x55
        /*002e*/ 	.short	(.L_196 - .L_195)


	//   ....[0]....
.L_195:
        /* <DEDUP_REMOVED lines=30> */
        /*0204*/ 	.byte	0x60, 0xd5, 0x00, 0x00, 0x01, 0x00, 0x00, 0x00, 0x70, 0xd6, 0x00, 0x00


	//----- nvinfo : EIATTR_MERCURY_ISA_VERSION
	.align		4
.L_196:
        /*0210*/ 	.byte	0x03, 0x5f
        /*0212*/ 	.short	0x0101


	//----- nvinfo : EIATTR_UNUSED_LOAD_BYTE_OFFSET
	.align		4
        /*0214*/ 	.byte	0x04, 0x44
        /*0216*/ 	.short	(.L_198 - .L_197)


	//   ....[0]....
.L_197:
        /*0218*/ 	.word	0x00000a50
        /*021c*/ 	.word	0x0000fff0


	//   ....[1]....
        /*0220*/ 	.word	0x00006600
        /*0224*/ 	.word	0x0000fff0


	//----- nvinfo : EIATTR_INT_WARP_WIDE_INSTR_OFFSETS
	.align		4
.L_198:
        /*0228*/ 	.byte	0x04, 0x31
        /*022a*/ 	.short	(.L_200 - .L_199)


	//   ....[0]....
.L_199:
        /*022c*/ 	.word	0x00000160


	//   ....[1]....
        /*0230*/ 	.word	0x000001a0


	//   ....[2]....
        /*0234*/ 	.word	0x00000210


	//   ....[3]....
        /*0238*/ 	.word	0x00009f20


	//   ....[4]....
        /*023c*/ 	.word	0x00009fb0


	//   ....[5]....
        /*0240*/ 	.word	0x0000a430


	//   ....[6]....
        /*0244*/ 	.word	0x0000a460


	//   ....[7]....
        /*0248*/ 	.word	0x0000c890


	//   ....[8]....
        /*024c*/ 	.word	0x0000c920


	//----- nvinfo : EIATTR_COOP_GROUP_MASK_REGIDS
	.align		4
.L_200:
        /*0250*/ 	.byte	0x04, 0x29
        /*0252*/ 	.short	(.L_202 - .L_201)


	//   ....[0]....
.L_201:
        /*0254*/ 	.word	0xffffffff


	//   ....[1]....
        /*0258*/ 	.word	0xffffffff


	//   ....[2]....
        /*025c*/ 	.word	0xffffffff


	//   ....[3]....
        /*0260*/ 	.word	0xffffffff


	//   ....[4]....
        /*0264*/ 	.word	0xffffffff


	//   ....[5]....
        /*0268*/ 	.word	0xffffffff


	//   ....[6]....
        /*026c*/ 	.word	0xffffffff


	//   ....[7]....
        /*0270*/ 	.word	0xffffffff


	//   ....[8]....
        /*0274*/ 	.word	0xffffffff


	//   ....[9]....
        /*0278*/ 	.word	0xffffffff


	//   ....[10]....
        /*027c*/ 	.word	0xffffffff


	//   ....[11]....
        /*0280*/ 	.word	0xffffffff


	//   ....[12]....
        /*0284*/ 	.word	0xffffffff


	//   ....[13]....
        /*0288*/ 	.word	0xffffffff


	//   ....[14]....
        /*028c*/ 	.word	0xffffffff


	//   ....[15]....
        /*0290*/ 	.word	0xffffffff


	//   ....[16]....
        /*0294*/ 	.word	0xffffffff


	//   ....[17]....
        /*0298*/ 	.word	0xffffffff


	//   ....[18]....
        /*029c*/ 	.word	0xffffffff


	//   ....[19]....
        /*02a0*/ 	.word	0xffffffff


	//   ....[20]....
        /*02a4*/ 	.word	0xffffffff


	//   ....[21]....
        /*02a8*/ 	.word	0xffffffff


	//   ....[22]....
        /*02ac*/ 	.word	0xffffffff


	//   ....[23]....
        /*02b0*/ 	.word	0xffffffff


	//   ....[24]....
        /*02b4*/ 	.word	0xffffffff


	//   ....[25]....
        /*02b8*/ 	.word	0xffffffff


	//   ....[26]....
        /*02bc*/ 	.word	0xffffffff


	//   ....[27]....
        /*02c0*/ 	.word	0xffffffff


	//   ....[28]....
        /*02c4*/ 	.word	0xffffffff


	//   ....[29]....
        /*02c8*/ 	.word	0xffffffff


	//   ....[30]....
        /*02cc*/ 	.word	0xffffffff


	//   ....[31]....
        /*02d0*/ 	.word	0xffffffff


	//   ....[32]....
        /*02d4*/ 	.word	0xffffffff


	//   ....[33]....
        /*02d8*/ 	.word	0xffffffff


	//   ....[34]....
        /*02dc*/ 	.word	0xffffffff


	//   ....[35]....
        /*02e0*/ 	.word	0xffffffff


	//   ....[36]....
        /*02e4*/ 	.word	0xffffffff


	//   ....[37]....
        /*02e8*/ 	.word	0xffffffff


	//   ....[38]....
        /*02ec*/ 	.word	0xffffffff


	//   ....[39]....
        /*02f0*/ 	.word	0xffffffff


	//   ....[40]....
        /*02f4*/ 	.word	0xffffffff


	//   ....[41]....
        /*02f8*/ 	.word	0xffffffff


	//   ....[42]....
        /*02fc*/ 	.word	0xffffffff


	//   ....[43]....
        /*0300*/ 	.word	0xffffffff


	//   ....[44]....
        /*0304*/ 	.word	0xffffffff


	//   ....[45]....
        /*0308*/ 	.word	0xffffffff


	//   ....[46]....
        /*030c*/ 	.word	0xffffffff


	//   ....[47]....
        /*0310*/ 	.word	0xffffffff


	//   ....[48]....
        /*0314*/ 	.word	0xffffffff


	//   ....[49]....
        /*0318*/ 	.word	0xffffffff


	//   ....[50]....
        /*031c*/ 	.word	0xffffffff


	//   ....[51]....
        /*0320*/ 	.word	0xffffffff


	//   ....[52]....
        /*0324*/ 	.word	0xffffffff


	//   ....[53]....
        /*0328*/ 	.word	0xffffffff


	//   ....[54]....
        /*032c*/ 	.word	0x0500000f


	//   ....[55]....
        /*0330*/ 	.word	0x0500000f


	//   ....[56]....
        /*0334*/ 	.word	0x0500000f


	//   ....[57]....
        /*0338*/ 	.word	0x0500000f


	//   ....[58]....
        /*033c*/ 	.word	0x0500000f


	//   ....[59]....
        /*0340*/ 	.word	0x0500000f


	//   ....[60]....
        /*0344*/ 	.word	0x0500000f


	//   ....[61]....
        /*0348*/ 	.word	0x0500000f


	//   ....[62]....
        /*034c*/ 	.word	0x0500000f


	//   ....[63]....
        /*0350*/ 	.word	0x0500000f


	//   ....[64]....
        /*0354*/ 	.word	0x0500000f


	//   ....[65]....
        /*0358*/ 	.word	0x0500000f


	//   ....[66]....
        /*035c*/ 	.word	0x0500000f


	//   ....[67]....
        /*0360*/ 	.word	0x0500000f


	//   ....[68]....
        /*0364*/ 	.word	0x0500000f


	//   ....[69]....
        /*0368*/ 	.word	0x0500000f


	//   ....[70]....
        /*036c*/ 	.word	0x0500000f


	//   ....[71]....
        /*0370*/ 	.word	0x0500000f


	//   ....[72]....
        /*0374*/ 	.word	0x0500000f


	//----- nvinfo : EIATTR_COOP_GROUP_INSTR_OFFSETS
	.align		4
.L_202:
        /*0378*/ 	.byte	0x04, 0x28
        /*037a*/ 	.short	(.L_204 - .L_203)


	//   ....[0]....
.L_203:
        /*037c*/ 	.word	0x00000070


	//   ....[1]....
        /*0380*/ 	.word	0x00000170


	//   ....[2]....
        /*0384*/ 	.word	0x000001c0


	//   ....[3]....
        /*0388*/ 	.word	0x000003f0


	//   ....[4]....
        /*038c*/ 	.word	0x00000550


	//   ....[5]....
        /*0390*/ 	.word	0x00000670


	//   ....[6]....
        /*0394*/ 	.word	0x000007d0


	//   ....[7]....
        /*0398*/ 	.word	0x00001560


	//   ....[8]....
        /*039c*/ 	.word	0x00002700


	//   ....[9]....
        /*03a0*/ 	.word	0x00002790


	//   ....[10]....
        /*03a4*/ 	.word	0x00002bd0


	//   ....[11]....
        /*03a8*/ 	.word	0x00002c40


	//   ....[12]....
        /*03ac*/ 	.word	0x00004170


	//   ....[13]....
        /*03b0*/ 	.word	0x000041e0


	//   ....[14]....
        /*03b4*/ 	.word	0x00004650


	//   ....[15]....
        /*03b8*/ 	.word	0x00004810


	//   ....[16]....
        /*03bc*/ 	.word	0x00005b90


	//   ....[17]....
        /*03c0*/ 	.word	0x00005c10


	//   ....[18]....
        /*03c4*/ 	.word	0x00005c60


	//   ....[19]....
        /*03c8*/ 	.word	0x00005c80


	//   ....[20]....
        /*03cc*/ 	.word	0x00009090


	//   ....[21]....
        /*03d0*/ 	.word	0x00009220


	//   ....[22]....
        /*03d4*/ 	.word	0x00009250


	//   ....[23]....
        /*03d8*/ 	.word	0x00009290


	//   ....[24]....
        /*03dc*/ 	.word	0x000092f0


	//   ....[25]....
        /*03e0*/ 	.word	0x00009350


	//   ....[26]....
        /*03e4*/ 	.word	0x00009390


	//   ....[27]....
        /*03e8*/ 	.word	0x00009540


	//   ....[28]....
        /*03ec*/ 	.word	0x000095a0


	//   ....[29]....
        /*03f0*/ 	.word	0x000095e0


	//   ....[30]....
        /*03f4*/ 	.word	0x00009620


	//   ....[31]....
        /*03f8*/ 	.word	0x00009650


	//   ....[32]....
        /*03fc*/ 	.word	0x00009680


	//   ....[33]....
        /*0400*/ 	.word	0x00009710


	//   ....[34]....
        /*0404*/ 	.word	0x00009740


	//   ....[35]....
        /*0408*/ 	.word	0x000097d0


	//   ....[36]....
        /*040c*/ 	.word	0x0000c9b0


	//   ....[37]....
        /*0410*/ 	.word	0x0000c9c0


	//   ....[38]....
        /*0414*/ 	.word	0x0000cad0


	//   ....[39]....
        /*0418*/ 	.word	0x0000cb30


	//   ....[40]....
        /*041c*/ 	.word	0x0000cb70


	//   ....[41]....
        /*0420*/ 	.word	0x0000cbb0


	//   ....[42]....
        /*0424*/ 	.word	0x0000cbe0


	//   ....[43]....
        /*0428*/ 	.word	0x0000cc10


	//   ....[44]....
        /*042c*/ 	.word	0x0000cda0


	//   ....[45]....
        /*0430*/ 	.word	0x0000ce00


	//   ....[46]....
        /*0434*/ 	.word	0x0000ce40


	//   ....[47]....
        /*0438*/ 	.word	0x0000ce80


	//   ....[48]....
        /*043c*/ 	.word	0x0000ceb0


	//   ....[49]....
        /*0440*/ 	.word	0x0000cee0


	//   ....[50]....
        /*0444*/ 	.word	0x0000cfa0


	//   ....[51]....
        /*0448*/ 	.word	0x0000cfc0


	//   ....[52]....
        /*044c*/ 	.word	0x0000d030


	//   ....[53]....
        /*0450*/ 	.word	0x0000d480


	//   ....[54]....
        /*0454*/ 	.word	0x0000d980


	//   ....[55]....
        /*0458*/ 	.word	0x0000dda0


	//   ....[56]....
        /*045c*/ 	.word	0x0000de30


	//   ....[57]....
        /*0460*/ 	.word	0x0000ded0


	//   ....[58]....
        /*0464*/ 	.word	0x0000df80


	//   ....[59]....
        /*0468*/ 	.word	0x0000e000


	//   ....[60]....
        /*046c*/ 	.word	0x0000e080


	//   ....[61]....
        /*0470*/ 	.word	0x0000e100


	//   ....[62]....
        /*0474*/ 	.word	0x0000e180


	//   ....[63]....
        /*0478*/ 	.word	0x0000e210


	//   ....[64]....
        /*047c*/ 	.word	0x0000e2c0


	//   ....[65]....
        /*0480*/ 	.word	0x0000e340


	//   ....[66]....
        /*0484*/ 	.word	0x0000e3c0


	//   ....[67]....
        /*0488*/ 	.word	0x0000e440


	//   ....[68]....
        /*048c*/ 	.word	0x0000e4c0


	//   ....[69]....
        /*0490*/ 	.word	0x0000e530


	//   ....[70]....
        /*0494*/ 	.word	0x0000e5d0


	//   ....[71]....
        /*0498*/ 	.word	0x0000e660


	//   ....[72]....
        /*049c*/ 	.word	0x0000e780


	//----- nvinfo : EIATTR_REG_RECONFIG
	.align		4
.L_204:
        /*04a0*/ 	.byte	0x01, 0x54
	.zero		2


	//----- nvinfo : EIATTR_SYSCALL_OFFSETS
	.align		4
        /*04a4*/ 	.byte	0x04, 0x46
        /*04a6*/ 	.short	(.L_206 - .L_205)


	//   ....[0]....
.L_205:
        /*04a8*/ 	.word	0x00001740


	//   ....[1]....
        /*04ac*/ 	.word	0x0000a140


	//   ....[2]....
        /*04b0*/ 	.word	0x0000a280


	//   ....[3]....
        /*04b4*/ 	.word	0x0000a380


	//----- nvinfo : EIATTR_MBARRIER_INSTR_OFFSETS
	.align		4
.L_206:
        /*04b8*/ 	.byte	0x04, 0x39
        /*04ba*/ 	.short	(.L_208 - .L_207)


	//   ....[0]....
.L_207:
        /*04bc*/ 	.word	0x000002a0
        /*04c0*/ 	.word	0x000000ff
        /*04c4*/ 	.word	0x00022800
        /*04c8*/ 	.short	0x0100
        /*04ca*/ 	.byte	0x08
	.zero		1


	//   ....[1]....
        /*04cc*/ 	.word	0x000002b0
        /*04d0*/ 	.word	0x000000ff
        /*04d4*/ 	.word	0x00022820
        /*04d8*/ 	.short	0x0100
        /*04da*/ 	.byte	0x08
	.zero		1


	//   ....[2]....
        /*04dc*/ 	.word	0x000003a0
        /*04e0*/ 	.word	0x000000ff
        /*04e4*/ 	.word	0x00022830
        /*04e8*/ 	.short	0x0100
        /*04ea*/ 	.byte	0x08
	.zero		1


	//   ....[3]....
        /*04ec*/ 	.word	0x000003b0
        /*04f0*/ 	.word	0x000000ff
        /*04f4*/ 	.word	0x00022840
        /*04f8*/ 	.short	0x0100
        /*04fa*/ 	.byte	0x08
	.zero		1


	//   ....[4]....
        /*04fc*/ 	.word	0x000003c0
        /*0500*/ 	.word	0x000000ff
        /*0504*/ 	.word	0x00022838
        /*0508*/ 	.short	0x0100
        /*050a*/ 	.byte	0x08
	.zero		1


	//   ....[5]....
        /*050c*/ 	.word	0x000003d0
        /*0510*/ 	.word	0x000000ff
        /*0514*/ 	.word	0x00022848
        /*0518*/ 	.short	0x0100
        /*051a*/ 	.byte	0x08
	.zero		1


	//   ....[6]....
        /*051c*/ 	.word	0x00000500
        /*0520*/ 	.word	0x000000ff
        /*0524*/ 	.word	0x00022850
        /*0528*/ 	.short	0x0100
        /*052a*/ 	.byte	0x08
	.zero		1


	//   ....[7]....
        /*052c*/ 	.word	0x00000510
        /*0530*/ 	.word	0x000000ff
        /*0534*/ 	.word	0x00022860
        /*0538*/ 	.short	0x0100
        /*053a*/ 	.byte	0x08
	.zero		1


	//   ....[8]....
        /*053c*/ 	.word	0x00000520
        /*0540*/ 	.word	0x000000ff
        /*0544*/ 	.word	0x00022858
        /*0548*/ 	.short	0x0100
        /*054a*/ 	.byte	0x08
	.zero		1


	//   ....[9]....
        /*054c*/ 	.word	0x00000530
        /*0550*/ 	.word	0x000000ff
        /*0554*/ 	.word	0x00022868
        /*0558*/ 	.short	0x0100
        /*055a*/ 	.byte	0x08
	.zero		1


	//   ....[10]....
        /*055c*/ 	.word	0x00000620
        /*0560*/ 	.word	0x000000ff
        /*0564*/ 	.word	0x00022870
        /*0568*/ 	.short	0x0100
        /*056a*/ 	.byte	0x06
	.zero		1


	//   ....[11]....
        /*056c*/ 	.word	0x00000630
        /*0570*/ 	.word	0x000000ff
        /*0574*/ 	.word	0x00022880
        /*0578*/ 	.short	0x0100
        /*057a*/ 	.byte	0x06
	.zero		1


	//   ....[12]....
        /*057c*/ 	.word	0x00000640
        /*0580*/ 	.word	0x000000ff
        /*0584*/ 	.word	0x00022878
        /*0588*/ 	.short	0x0100
        /*058a*/ 	.byte	0x06
	.zero		1


	//   ....[13]....
        /*058c*/ 	.word	0x00000650
        /*0590*/ 	.word	0x000000ff
        /*0594*/ 	.word	0x00022888
        /*0598*/ 	.short	0x0100
        /*059a*/ 	.byte	0x06
	.zero		1


	//   ....[14]....
        /*059c*/ 	.word	0x00000780
        /*05a0*/ 	.word	0x000000ff
        /*05a4*/ 	.word	0x00022890
        /*05a8*/ 	.short	0x0100
        /*05aa*/ 	.byte	0x08
	.zero		1


	//   ....[15]....
        /*05ac*/ 	.word	0x00000790
        /*05b0*/ 	.word	0x000000ff
        /*05b4*/ 	.word	0x000228a0
        /*05b8*/ 	.short	0x0100
        /*05ba*/ 	.byte	0x08
	.zero		1


	//   ....[16]....
        /*05bc*/ 	.word	0x000007a0
        /*05c0*/ 	.word	0x000000ff
        /*05c4*/ 	.word	0x00022898
        /*05c8*/ 	.short	0x0100
        /*05ca*/ 	.byte	0x08
	.zero		1


	//   ....[17]....
        /*05cc*/ 	.word	0x000007b0
        /*05d0*/ 	.word	0x000000ff
        /*05d4*/ 	.word	0x000228a8
        /*05d8*/ 	.short	0x0100
        /*05da*/ 	.byte	0x08
	.zero		1


	//   ....[18]....
        /*05dc*/ 	.word	0x000008e0
        /*05e0*/ 	.word	0x000000ff
        /*05e4*/ 	.word	0x000228b0
        /*05e8*/ 	.short	0x0100
        /*05ea*/ 	.byte	0x08
	.zero		1


	//   ....[19]....
        /*05ec*/ 	.word	0x000008f0
        /*05f0*/ 	.word	0x000000ff
        /*05f4*/ 	.word	0x000228c0
        /*05f8*/ 	.short	0x0100
        /*05fa*/ 	.byte	0x08
	.zero		1


	//   ....[20]....
        /*05fc*/ 	.word	0x00000900
        /*0600*/ 	.word	0x000000ff
        /*0604*/ 	.word	0x000228b8
        /*0608*/ 	.short	0x0100
        /*060a*/ 	.byte	0x08
	.zero		1


	//   ....[21]....
        /*060c*/ 	.word	0x00000910
        /*0610*/ 	.word	0x000000ff
        /*0614*/ 	.word	0x000228c8
        /*0618*/ 	.short	0x0100
        /*061a*/ 	.byte	0x08
	.zero		1


	//   ....[22]....
        /*061c*/ 	.word	0x000017e0
        /*0620*/ 	.word	0x00000006
        /*0624*/ 	.word	0x00022800
        /*0628*/ 	.short	0x010a
        /*062a*/ 	.byte	0x3f
	.zero		1


	//   ....[23]....
        /*062c*/ 	.word	0x000018a0
        /*0630*/ 	.word	0x00000005
        /*0634*/ 	.word	0x00022830
        /*0638*/ 	.short	0x010a
        /*063a*/ 	.byte	0x3f
	.zero		1


	//   ....[24]....
        /*063c*/ 	.word	0x000018e0
        /*0640*/ 	.word	0x00000005
        /*0644*/ 	.word	0x00022830
        /*0648*/ 	.short	0x010a
        /*064a*/ 	.byte	0x3f
	.zero		1


	//   ....[25]....
        /*064c*/ 	.word	0x00003060
        /*0650*/ 	.word	0x00000003
        /*0654*/ 	.word	0x00000000
        /*0658*/ 	.short	0x0101
        /*065a*/ 	.byte	0x3f
	.zero		1


	//   ....[26]....
        /*065c*/ 	.word	0x000034c0
        /*0660*/ 	.word	0x00000005
        /*0664*/ 	.word	0x00022850
        /*0668*/ 	.short	0x010a
        /*066a*/ 	.byte	0x3f
	.zero		1


	//   ....[27]....
        /*066c*/ 	.word	0x00003500
        /*0670*/ 	.word	0x00000005
        /*0674*/ 	.word	0x00022850
        /*0678*/ 	.short	0x010a
        /*067a*/ 	.byte	0x3f
	.zero		1


	//   ....[28]....
        /*067c*/ 	.word	0x00003800
        /*0680*/ 	.word	0x00000005
        /*0684*/ 	.word	0x00000000
        /*0688*/ 	.short	0x0101
        /*068a*/ 	.byte	0x3f
	.zero		1


	//   ....[29]....
        /*068c*/ 	.word	0x00003990
        /*0690*/ 	.word	0x000000ff
        /*0694*/ 	.word	0x00022830
        /*0698*/ 	.short	0x010a
        /*069a*/ 	.byte	0x17
	.zero		1


	//   ....[30]....
        /*069c*/ 	.word	0x000039e0
        /*06a0*/ 	.word	0x000000ff
        /*06a4*/ 	.word	0x00022830
        /*06a8*/ 	.short	0x010a
        /*06aa*/ 	.byte	0x17
	.zero		1


	//   ....[31]....
        /*06ac*/ 	.word	0x00005200
        /*06b0*/ 	.word	0x00000098
        /*06b4*/ 	.word	0x00000000
        /*06b8*/ 	.short	0x0101
        /*06ba*/ 	.byte	0x3f
	.zero		1


	//   ....[32]....
        /*06bc*/ 	.word	0x00005860
        /*06c0*/ 	.word	0x000000ff
        /*06c4*/ 	.word	0x00022850
        /*06c8*/ 	.short	0x010a
        /*06ca*/ 	.byte	0x17
	.zero		1


	//   ....[33]....
        /*06cc*/ 	.word	0x000058b0
        /*06d0*/ 	.word	0x000000ff
        /*06d4*/ 	.word	0x00022850
        /*06d8*/ 	.short	0x010a
        /*06da*/ 	.byte	0x17
	.zero		1


	//   ....[34]....
        /*06dc*/ 	.word	0x00005b70
        /*06e0*/ 	.word	0x000000c7
        /*06e4*/ 	.word	0x00000000
        /*06e8*/ 	.short	0x0101
        /*06ea*/ 	.byte	0x3f
	.zero		1


	//   ....[35]....
        /*06ec*/ 	.word	0x00007cf0
        /*06f0*/ 	.word	0x00000000
        /*06f4*/ 	.word	0x00000000
        /*06f8*/ 	.short	0x0101
        /*06fa*/ 	.byte	0x3f
	.zero		1


	//   ....[36]....
        /*06fc*/ 	.word	0x0000a8e0
        /*0700*/ 	.word	0x00000008
        /*0704*/ 	.word	0x00022840
        /*0708*/ 	.short	0x010a
        /*070a*/ 	.byte	0x3f
	.zero		1


	//   ....[37]....
        /*070c*/ 	.word	0x0000ace0
        /*0710*/ 	.word	0x0000000a
        /*0714*/ 	.word	0x00022820
        /*0718*/ 	.short	0x010a
        /*071a*/ 	.byte	0x3f
	.zero		1


	//   ....[38]....
        /*071c*/ 	.word	0x0000ada0
        /*0720*/ 	.word	0x00000008
        /*0724*/ 	.word	0x00022860
        /*0728*/ 	.short	0x010a
        /*072a*/ 	.byte	0x3f
	.zero		1


	//   ....[39]....
        /*072c*/ 	.word	0x0000b410
        /*0730*/ 	.word	0x00000003
        /*0734*/ 	.word	0x00022840
        /*0738*/ 	.short	0x010a
        /*073a*/ 	.byte	0x3f
	.zero		1


	//   ....[40]....
        /*073c*/ 	.word	0x0000b620
        /*0740*/ 	.word	0x00000003
        /*0744*/ 	.word	0x00022860
        /*0748*/ 	.short	0x010a
        /*074a*/ 	.byte	0x3f
	.zero		1


	//   ....[41]....
        /*074c*/ 	.word	0x0000bba0
        /*0750*/ 	.word	0x00000002
        /*0754*/ 	.word	0x00022840
        /*0758*/ 	.short	0x010a
        /*075a*/ 	.byte	0x3f
	.zero		1


	//   ....[42]....
        /*075c*/ 	.word	0x0000bda0
        /*0760*/ 	.word	0x00000002
        /*0764*/ 	.word	0x00022860
        /*0768*/ 	.short	0x010a
        /*076a*/ 	.byte	0x3f
	.zero		1


	//   ....[43]....
        /*076c*/ 	.word	0x0000c2a0
        /*0770*/ 	.word	0x00000002
        /*0774*/ 	.word	0x00022840
        /*0778*/ 	.short	0x010a
        /*077a*/ 	.byte	0x3f
	.zero		1


	//   ....[44]....
        /*077c*/ 	.word	0x0000c4b0
        /*0780*/ 	.word	0x00000002
        /*0784*/ 	.word	0x00022860
        /*0788*/ 	.short	0x010a
        /*078a*/ 	.byte	0x3f
	.zero		1


	//   ....[45]....
        /*078c*/ 	.word	0x0000d400
        /*0790*/ 	.word	0x00000000
        /*0794*/ 	.word	0x00022820
        /*0798*/ 	.short	0x010a
        /*079a*/ 	.byte	0x3f
	.zero		1


	//   ....[46]....
        /*079c*/ 	.word	0x0000d5c0
        /*07a0*/ 	.word	0x00000006
        /*07a4*/ 	.word	0x00000000
        /*07a8*/ 	.short	0x010a
        /*07aa*/ 	.byte	0x3f
	.zero		1


	//   ....[47]....
        /*07ac*/ 	.word	0x0000d630
        /*07b0*/ 	.word	0x00000007
        /*07b4*/ 	.word	0x00000000
        /*07b8*/ 	.short	0x010a
        /*07ba*/ 	.byte	0x3f
	.zero		1


	//   ....[48]....
        /*07bc*/ 	.word	0x0000d6a0
        /*07c0*/ 	.word	0x00000004
        /*07c4*/ 	.word	0x00000000
        /*07c8*/ 	.short	0x010a
        /*07ca*/ 	.byte	0x3f
	.zero		1


	//   ....[49]....
        /*07cc*/ 	.word	0x0000d6d0
        /*07d0*/ 	.word	0x00000003
        /*07d4*/ 	.word	0x00000000
        /*07d8*/ 	.short	0x010a
        /*07da*/ 	.byte	0x3f
	.zero		1


	//   ....[50]....
        /*07dc*/ 	.word	0x0000d730
        /*07e0*/ 	.word	0x00000006
        /*07e4*/ 	.word	0x00022800
        /*07e8*/ 	.short	0x010a
        /*07ea*/ 	.byte	0x3f
	.zero		1


	//   ....[51]....
        /*07ec*/ 	.word	0x0000d780
        /*07f0*/ 	.word	0x00000005
        /*07f4*/ 	.word	0x00022830
        /*07f8*/ 	.short	0x010a
        /*07fa*/ 	.byte	0x3f
	.zero		1


	//   ....[52]....
        /*07fc*/ 	.word	0x0000d7d0
        /*0800*/ 	.word	0x00000005
        /*0804*/ 	.word	0x00022850
        /*0808*/ 	.short	0x010a
        /*080a*/ 	.byte	0x3f
	.zero		1


	//   ....[53]....
        /*080c*/ 	.word	0x0000d840
        /*0810*/ 	.word	0x00000000
        /*0814*/ 	.word	0x00022830
        /*0818*/ 	.short	0x010a
        /*081a*/ 	.byte	0x3f
	.zero		1


	//   ....[54]....
        /*081c*/ 	.word	0x0000d8a0
        /*0820*/ 	.word	0x000000c7
        /*0824*/ 	.word	0x00022850
        /*0828*/ 	.short	0x010a
        /*082a*/ 	.byte	0x3f
	.zero		1


	//   ....[55]....
        /*082c*/ 	.word	0x0000da40
        /*0830*/ 	.word	0x00000008
        /*0834*/ 	.word	0x00022840
        /*0838*/ 	.short	0x010a
        /*083a*/ 	.byte	0x3f
	.zero		1


	//   ....[56]....
        /*083c*/ 	.word	0x0000dac0
        /*0840*/ 	.word	0x00000008
        /*0844*/ 	.word	0x00022820
        /*0848*/ 	.short	0x010a
        /*084a*/ 	.byte	0x3f
	.zero		1


	//   ....[57]....
        /*084c*/ 	.word	0x0000db10
        /*0850*/ 	.word	0x00000008
        /*0854*/ 	.word	0x00022860
        /*0858*/ 	.short	0x010a
        /*085a*/ 	.byte	0x3f
	.zero		1


	//   ....[58]....
        /*085c*/ 	.word	0x0000db60
        /*0860*/ 	.word	0x00000003
        /*0864*/ 	.word	0x00022840
        /*0868*/ 	.short	0x010a
        /*086a*/ 	.byte	0x3f
	.zero		1


	//   ....[59]....
        /*086c*/ 	.word	0x0000dbb0
        /*0870*/ 	.word	0x00000003
        /*0874*/ 	.word	0x00022860
        /*0878*/ 	.short	0x010a
        /*087a*/ 	.byte	0x3f
	.zero		1


	//   ....[60]....
        /*087c*/ 	.word	0x0000dc00
        /*0880*/ 	.word	0x00000002
        /*0884*/ 	.word	0x00022840
        /*0888*/ 	.short	0x010a
        /*088a*/ 	.byte	0x3f
	.zero		1


	//   ....[61]....
        /*088c*/ 	.word	0x0000dc50
        /*0890*/ 	.word	0x00000002
        /*0894*/ 	.word	0x00022860
        /*0898*/ 	.short	0x010a
        /*089a*/ 	.byte	0x3f
	.zero		1


	//   ....[62]....
        /*089c*/ 	.word	0x0000dca0
        /*08a0*/ 	.word	0x00000002
        /*08a4*/ 	.word	0x00022840
        /*08a8*/ 	.short	0x010a
        /*08aa*/ 	.byte	0x3f
	.zero		1


	//   ....[63]....
        /*08ac*/ 	.word	0x0000dcf0
        /*08b0*/ 	.word	0x00000002
        /*08b4*/ 	.word	0x00022860
        /*08b8*/ 	.short	0x010a
        /*08ba*/ 	.byte	0x3f
	.zero		1


	//   ....[64]....
        /*08bc*/ 	.word	0x0000e6a0
        /*08c0*/ 	.word	0x00000000
        /*08c4*/ 	.word	0x00022820
        /*08c8*/ 	.short	0x010a
        /*08ca*/ 	.byte	0x3f
	.zero		1


	//   ....[65]....
        /*08cc*/ 	.word	0x0000e840
        /*08d0*/ 	.word	0x00000006
        /*08d4*/ 	.word	0x00000000
        /*08d8*/ 	.short	0x010a
        /*08da*/ 	.byte	0x3f
	.zero		1


	//   ....[66]....
        /*08dc*/ 	.word	0x0000e890
        /*08e0*/ 	.word	0x00000007
        /*08e4*/ 	.word	0x00000000
        /*08e8*/ 	.short	0x010a
        /*08ea*/ 	.byte	0x3f
	.zero		1


	//   ....[67]....
        /*08ec*/ 	.word	0x0000e8e0
        /*08f0*/ 	.word	0x00000004
        /*08f4*/ 	.word	0x00000000
        /*08f8*/ 	.short	0x010a
        /*08fa*/ 	.byte	0x3f
	.zero		1


	//----- nvinfo : EIATTR_NUM_MBARRIERS
	.align		4
.L_208:
        /*08fc*/ 	.byte	0x03, 0x38
        /*08fe*/ 	.short	0x0016


	//----- nvinfo : EIATTR_EXIT_INSTR_OFFSETS
	.align		4
        /*0900*/ 	.byte	0x04, 0x1c
        /*0902*/ 	.short	(.L_210 - .L_209)


	//   ....[0]....
.L_209:
        /*0904*/ 	.word	0x00000a90


	//   ....[1]....
        /*0908*/ 	.word	0x00009050


	//   ....[2]....
        /*090c*/ 	.word	0x000090b0


	//   ....[3]....
        /*0910*/ 	.word	0x0000d720


	//----- nvinfo : EIATTR_MAX_THREADS
	.align		4
.L_210:
        /*0914*/ 	.byte	0x04, 0x05
        /*0916*/ 	.short	(.L_212 - .L_211)
.L_211:
        /*0918*/ 	.word	0x00000180
        /*091c*/ 	.word	0x00000001
        /*0920*/ 	.word	0x00000001


	//----- nvinfo : EIATTR_CRS_STACK_SIZE
	.align		4
.L_212:
        /*0924*/ 	.byte	0x04, 0x1e
        /*0926*/ 	.short	(.L_214 - .L_213)
.L_213:
        /*0928*/ 	.word	0x00000000


	//----- nvinfo : EIATTR_CBANK_PARAM_SIZE
	.align		4
.L_214:
        /*092c*/ 	.byte	0x03, 0x19
        /*092e*/ 	.short	0x0a70


	//----- nvinfo : EIATTR_PARAM_CBANK
	.align		4
        /*0930*/ 	.byte	0x04, 0x0a
        /*0932*/ 	.short	(.L_216 - .L_215)
	.align		4
.L_215:
        /*0934*/ 	.word	index@(.nv.constant0._ZN7cutlass13device_kernelIN5flash11enable_sm90INS1_16FlashAttnFwdSm90INS1_25CollectiveMainloopFwdSm90ILi2EN4cute5tupleIJNS5_1CILi1EEES8_S8_EEENS6_IJNS7_ILi128EEENS7_ILi96EEENS7_ILi64EEEEEELi256ENS_6half_tEfNS_4arch4Sm90ELb0ELb0ELb1ELb1ELb0ELb0ELb0ELb1ELb0ELb0ELb0ELb0EEENS1_21CollectiveEpilogueFwdINS6_IJSA_NS7_ILi256EEESB_EEES9_SE_SG_Li256ELb1ELb0ELb0ELb0EEENS1_36VarlenDynamicPersistentTileSchedulerILi128ELi96ELi256ELi32ELb0ELb0ELb1ELb0ELb1ELb1EEEEEEEEEvNT_6ParamsE)
        /*0938*/ 	.short	0x0210
        /*093a*/ 	.short	0x0a70


	//----- nvinfo : EIATTR_SW_WAR
	.align		4
.L_216:
        /*093c*/ 	.byte	0x04, 0x36
        /*093e*/ 	.short	(.L_218 - .L_217)
.L_217:
        /*0940*/ 	.word	0x00000008
.L_218:


//--------------------- .nv.info._ZN7cutlass13device_kernelIN5flash11enable_sm90INS1_16FlashAttnFwdSm90INS1_25CollectiveMainloopFwdSm90ILi2EN4cute5tupleIJNS5_1CILi1EEES8_S8_EEENS6_IJNS7_ILi128EEENS7_ILi96EEENS7_ILi64EEEEEELi256ENS_6half_tEfNS_4arch4Sm90ELb0ELb0ELb1ELb1ELb0ELb1ELb0ELb1ELb0ELb0ELb0ELb0EEENS1_21CollectiveEpilogueFwdINS6_IJSA_NS7_ILi256EEESB_EEES9_SE_SG_Li256ELb1ELb0ELb0ELb0EEENS1_36VarlenDynamicPersistentTileSchedulerILi128ELi96ELi256ELi32ELb0ELb0ELb1ELb0ELb1ELb1EEEEEEEEEvNT_6ParamsE --------------------------
	.section	.nv.info._ZN7cutlass13device_kernelIN5flash11enable_sm90INS1_16FlashAttnFwdSm90INS1_25CollectiveMainloopFwdSm90ILi2EN4cute5tupleIJNS5_1CILi1EEES8_S8_EEENS6_IJNS7_ILi128EEENS7_ILi96EEENS7_ILi64EEEEEELi256ENS_6half_tEfNS_4arch4Sm90ELb0ELb0ELb1ELb1ELb0ELb1ELb0ELb1ELb0ELb0ELb0ELb0EEENS1_21CollectiveEpilogueFwdINS6_IJSA_NS7_ILi256EEESB_EEES9_SE_SG_Li256ELb1ELb0ELb0ELb0EEENS1_36VarlenDynamicPersistentTileSchedulerILi128ELi96ELi256ELi32ELb0ELb0ELb1ELb0ELb1ELb1EEEEEEEEEvNT_6ParamsE,"",@"SHT_CUDA_INFO"
	.sectionflags	@""
	.align	4


	//----- nvinfo : EIATTR_CUDA_API_VERSION
	.align		4
        /*0000*/ 	.byte	0x04, 0x37
        /*0002*/ 	.short	(.L_220 - .L_219)
.L_219:
        /*0004*/ 	.word	0x00000082


	//----- nvinfo : EIATTR_KPARAM_INFO
	.align		4
.L_220:
        /*0008*/ 	.byte	0x04, 0x17
        /*000a*/ 	.short	(.L_222 - .L_221)
.L_221:
        /*000c*/ 	.word	0x00000000
        /*0010*/ 	.short	0x0000
        /*0012*/ 	.short	0x0070
        /*0014*/ 	.byte	0x00, 0xf0, 0x01, 0x28


	//----- nvinfo : EIATTR_SPARSE_MMA_MASK
	.align		4
.L_222:
        /*0018*/ 	.byte	0x03, 0x50
        /*001a*/ 	.short	0x0000


	//----- nvinfo : EIATTR_MAXREG_COUNT
	.align		4
        /*001c*/ 	.byte	0x03, 0x1b
        /*001e*/ 	.short	0x00a8


	//----- nvinfo : EIATTR_NUM_BARRIERS
	.align		4
        /*0020*/ 	.byte	0x02, 0x4c
        /*0022*/ 	.byte	0x10
	.zero		1


	//----- nvinfo : EIATTR_EXTERNS
	.align		4
        /*0024*/ 	.byte	0x04, 0x0f
        /*0026*/ 	.short	(.L_224 - .L_223)


	//   ....[0]....
	.align		4
.L_223:
        /*0028*/ 	.word	index@(__assertfail)


	//----- nvinfo : EIATTR_ANNOTATIONS
	.align		4
.L_224:
        /*002c*/ 	.byte	0x04, 0x55
        /*002e*/ 	.short	(.L_226 - .L_225)


	//   ....[0]....
.L_225:
        /* <DEDUP_REMOVED lines=41> */


	//----- nvinfo : EIATTR_MERCURY_ISA_VERSION
	.align		4
.L_226:
        /*02b0*/ 	.byte	0x03, 0x5f
        /*02b2*/ 	.short	0x0101


	//----- nvinfo : EIATTR_UNUSED_LOAD_BYTE_OFFSET
	.align		4
        /*02b4*/ 	.byte	0x04, 0x44
        /*02b6*/ 	.short	(.L_228 - .L_227)


	//   ....[0]....
.L_227:
        /*02b8*/ 	.word	0x00000b00
        /*02bc*/ 	.word	0x0000fff0


	//   ....[1]....
        /*02c0*/ 	.word	0x0000d000
        /*02c4*/ 	.word	0x0000fff0


	//----- nvinfo : EIATTR_INT_WARP_WIDE_INSTR_OFFSETS
	.align		4
.L_228:
        /*02c8*/ 	.byte	0x04, 0x31
        /*02ca*/ 	.short	(.L_230 - .L_229)


	//   ....[0]....
.L_229:
        /*02cc*/ 	.word	0x000001c0


	//   ....[1]....
        /*02d0*/ 	.word	0x00000200


	//   ....[2]....
        /*02d4*/ 	.word	0x00000270


	//   ....[3]....
        /*02d8*/ 	.word	0x00011720


	//   ....[4]....
        /*02dc*/ 	.word	0x000117b0


	//   ....[5]....
        /*02e0*/ 	.word	0x00011c30


	//   ....[6]....
        /*02e4*/ 	.word	0x00011c60


	//   ....[7]....
        /*02e8*/ 	.word	0x00014080


	//   ....[8]....
        /*02ec*/ 	.word	0x00014110


	//----- nvinfo : EIATTR_COOP_GROUP_MASK_REGIDS
	.align		4
.L_230:
        /*02f0*/ 	.byte	0x04, 0x29
        /*02f2*/ 	.short	(.L_232 - .L_231)


	//   ....[0]....
.L_231:
        /*02f4*/ 	.word	0xffffffff


	//   ....[1]....
        /*02f8*/ 	.word	0xffffffff


	//   ....[2]....
        /*02fc*/ 	.word	0xffffffff


	//   ....[3]....
        /*0300*/ 	.word	0xffffffff


	//   ....[4]....
        /*0304*/ 	.word	0xffffffff


	//   ....[5]....
        /*0308*/ 	.word	0xffffffff


	//   ....[6]....
        /*030c*/ 	.word	0xffffffff


	//   ....[7]....
        /*0310*/ 	.word	0xffffffff


	//   ....[8]....
        /*0314*/ 	.word	0xffffffff


	//   ....[9]....
        /*0318*/ 	.word	0xffffffff


	//   ....[10]....
        /*031c*/ 	.word	0xffffffff


	//   ....[11]....
        /*0320*/ 	.word	0xffffffff


	//   ....[12]....
        /*0324*/ 	.word	0xffffffff


	//   ....[13]....
        /*0328*/ 	.word	0xffffffff


	//   ....[14]....
        /*032c*/ 	.word	0xffffffff


	//   ....[15]....
        /*0330*/ 	.word	0xffffffff


	//   ....[16]....
        /*0334*/ 	.word	0xffffffff


	//   ....[17]....
        /*0338*/ 	.word	0xffffffff


	//   ....[18]....
        /*033c*/ 	.word	0xffffffff


	//   ....[19]....
        /*0340*/ 	.word	0xffffffff


	//   ....[20]....
        /*0344*/ 	.word	0xffffffff


	//   ....[21]....
        /*0348*/ 	.word	0xffffffff


	//   ....[22]....
        /*034c*/ 	.word	0xffffffff


	//   ....[23]....
        /*0350*/ 	.word	0xffffffff


	//   ....[24]....
        /*0354*/ 	.word	0xffffffff


	//   ....[25]....
        /*0358*/ 	.word	0xffffffff


	//   ....[26]....
        /*035c*/ 	.word	0xffffffff


	//   ....[27]....
        /*0360*/ 	.word	0xffffffff


	//   ....[28]....
        /*0364*/ 	.word	0xffffffff


	//   ....[29]....
        /*0368*/ 	.word	0xffffffff


	//   ....[30]....
        /*036c*/ 	.word	0xffffffff


	//   ....[31]....
        /*0370*/ 	.word	0xffffffff


	//   ....[32]....
        /*0374*/ 	.word	0xffffffff


	//   ....[33]....
        /*0378*/ 	.word	0xffffffff


	//   ....[34]....
        /*037c*/ 	.word	0xffffffff


	//   ....[35]....
        /*0380*/ 	.word	0xffffffff


	//   ....[36]....
        /*0384*/ 	.word	0xffffffff


	//   ....[37]....
        /*0388*/ 	.word	0xffffffff


	//   ....[38]....
        /*038c*/ 	.word	0xffffffff


	//   ....[39]....
        /*0390*/ 	.word	0xffffffff


	//   ....[40]....
        /*0394*/ 	.word	0xffffffff


	//   ....[41]....
        /*0398*/ 	.word	0xffffffff


	//   ....[42]....
        /*039c*/ 	.word	0xffffffff


	//   ....[43]....
        /*03a0*/ 	.word	0xffffffff


	//   ....[44]....
        /*03a4*/ 	.word	0xffffffff


	//   ....[45]....
        /*03a8*/ 	.word	0xffffffff


	//   ....[46]....
        /*03ac*/ 	.word	0xffffffff


	//   ....[47]....
        /*03b0*/ 	.word	0xffffffff


	//   ....[48]....
        /*03b4*/ 	.word	0xffffffff


	//   ....[49]....
        /*03b8*/ 	.word	0xffffffff


	//   ....[50]....
        /*03bc*/ 	.word	0xffffffff


	//   ....[51]....
        /*03c0*/ 	.word	0xffffffff


	//   ....[52]....
        /*03c4*/ 	.word	0xffffffff


	//   ....[53]....
        /*03c8*/ 	.word	0xffffffff


	//   ....[54]....
        /*03cc*/ 	.word	0x0500000f


	//   ....[55]....
        /*03d0*/ 	.word	0x0500000f


	//   ....[56]....
        /*03d4*/ 	.word	0x0500000f


	//   ....[57]....
        /*03d8*/ 	.word	0x0500000f


	//   ....[58]....
        /*03dc*/ 	.word	0x0500000f


	//   ....[59]....
        /*03e0*/ 	.word	0x0500000f


	//   ....[60]....
        /*03e4*/ 	.word	0x0500000f


	//   ....[61]....
        /*03e8*/ 	.word	0x0500000f


	//   ....[62]....
        /*03ec*/ 	.word	0x0500000f


	//   ....[63]....
        /*03f0*/ 	.word	0x0500000f


	//   ....[64]....
        /*03f4*/ 	.word	0x0500000f


	//   ....[65]....
        /*03f8*/ 	.word	0x0500000f


	//   ....[66]....
        /*03fc*/ 	.word	0x0500000f


	//   ....[67]....
        /*0400*/ 	.word	0x0500000f


	//   ....[68]....
        /*0404*/ 	.word	0x0500000f


	//   ....[69]....
        /*0408*/ 	.word	0x0500000f


	//   ....[70]....
        /*040c*/ 	.word	0x0500000f


	//   ....[71]....
        /*0410*/ 	.word	0x0500000f


	//   ....[72]....
        /*0414*/ 	.word	0x0500000f


	//   ....[73]....
        /*0418*/ 	.word	0x0500000f


	//   ....[74]....
        /*041c*/ 	.word	0x0500000f


	//   ....[75]....
        /*0420*/ 	.word	0x0500000f


	//   ....[76]....
        /*0424*/ 	.word	0x0500000f


	//   ....[77]....
        /*0428*/ 	.word	0x0500000f


	//   ....[78]....
        /*042c*/ 	.word	0x0500000f


	//   ....[79]....
        /*0430*/ 	.word	0x0500000f


	//   ....[80]....
        /*0434*/ 	.word	0x0500000f


	//   ....[81]....
        /*0438*/ 	.word	0x0500000f


	//   ....[82]....
        /*043c*/ 	.word	0x0500000f


	//----- nvinfo : EIATTR_COOP_GROUP_INSTR_OFFSETS
	.align		4
.L_232:
        /*0440*/ 	.byte	0x04, 0x28
        /*0442*/ 	.short	(.L_234 - .L_233)


	//   ....[0]....
.L_233:
        /*0444*/ 	.word	0x00000070


	//   ....[1]....
        /*0448*/ 	.word	0x000001d0


	//   ....[2]....
        /*044c*/ 	.word	0x00000220


	//   ....[3]....
        /*0450*/ 	.word	0x00000450


	//   ....[4]....
        /*0454*/ 	.word	0x000005b0


	//   ....[5]....
        /*0458*/ 	.word	0x000006d0


	//   ....[6]....
        /*045c*/ 	.word	0x00000830


	//   ....[7]....
        /*0460*/ 	.word	0x000059d0


	//   ....[8]....
        /*0464*/ 	.word	0x00008e90


	//   ....[9]....
        /*0468*/ 	.word	0x00008f10


	//   ....[10]....
        /*046c*/ 	.word	0x00009300


	//   ....[11]....
        /*0470*/ 	.word	0x00009360


	//   ....[12]....
        /*0474*/ 	.word	0x0000aa60


	//   ....[13]....
        /*0478*/ 	.word	0x0000aac0


	//   ....[14]....
        /*047c*/ 	.word	0x0000af60


	//   ....[15]....
        /*0480*/ 	.word	0x0000b120


	//   ....[16]....
        /*0484*/ 	.word	0x0000c580


	//   ....[17]....
        /*0488*/ 	.word	0x0000c5b0


	//   ....[18]....
        /*048c*/ 	.word	0x0000c630


	//   ....[19]....
        /*0490*/ 	.word	0x0000c660


	//   ....[20]....
        /*0494*/ 	.word	0x0000f940


	//   ....[21]....
        /*0498*/ 	.word	0x0000fad0


	//   ....[22]....
        /*049c*/ 	.word	0x0000fb00


	//   ....[23]....
        /*04a0*/ 	.word	0x0000fb40


	//   ....[24]....
        /*04a4*/ 	.word	0x0000fba0


	//   ....[25]....
        /*04a8*/ 	.word	0x0000fc00


	//   ....[26]....
        /*04ac*/ 	.word	0x0000fc40


	//   ....[27]....
        /*04b0*/ 	.word	0x0000fdf0


	//   ....[28]....
        /*04b4*/ 	.word	0x0000fe50


	//   ....[29]....
        /*04b8*/ 	.word	0x0000fe90


	//   ....[30]....
        /*04bc*/ 	.word	0x0000fed0


	//   ....[31]....
        /*04c0*/ 	.word	0x0000ff00


	//   ....[32]....
        /*04c4*/ 	.word	0x0000ff30


	//   ....[33]....
        /*04c8*/ 	.word	0x0000ffc0


	//   ....[34]....
        /*04cc*/ 	.word	0x0000fff0


	//   ....[35]....
        /*04d0*/ 	.word	0x00010080


	//   ....[36]....
        /*04d4*/ 	.word	0x000141a0


	//   ....[37]....
        /*04d8*/ 	.word	0x000141b0


	//   ....[38]....
        /*04dc*/ 	.word	0x000142c0


	//   ....[39]....
        /*04e0*/ 	.word	0x00014320


	//   ....[40]....
        /*04e4*/ 	.word	0x00014360


	//   ....[41]....
        /*04e8*/ 	.word	0x000143a0


	//   ....[42]....
        /*04ec*/ 	.word	0x000143d0


	//   ....[43]....
        /*04f0*/ 	.word	0x00014400


	//   ....[44]....
        /*04f4*/ 	.word	0x00014590


	//   ....[45]....
        /*04f8*/ 	.word	0x000145f0


	//   ....[46]....
        /*04fc*/ 	.word	0x00014630


	//   ....[47]....
        /*0500*/ 	.word	0x00014670


	//   ....[48]....
        /*0504*/ 	.word	0x000146a0


	//   ....[49]....
        /*0508*/ 	.word	0x000146d0


	//   ....[50]....
        /*050c*/ 	.word	0x00014790


	//   ....[51]....
        /*0510*/ 	.word	0x000147b0


	//   ....[52]....
        /*0514*/ 	.word	0x00014820


	//   ....[53]....
        /*0518*/ 	.word	0x00014c70


	//   ....[54]....
        /*051c*/ 	.word	0x000150b0


	//   ....[55]....
        /*0520*/ 	.word	0x00015150


	//   ....[56]....
        /*0524*/ 	.word	0x000151f0


	//   ....[57]....
        /*0528*/ 	.word	0x00015290


	//   ....[58]....
        /*052c*/ 	.word	0x00015330


	//   ....[59]....
        /*0530*/ 	.word	0x00015420


	//   ....[60]....
        /*0534*/ 	.word	0x000154c0


	//   ....[61]....
        /*0538*/ 	.word	0x00015560


	//   ....[62]....
        /*053c*/ 	.word	0x00015600


	//   ....[63]....
        /*0540*/ 	.word	0x00015860


	//   ....[64]....
        /*0544*/ 	.word	0x00015b40


	//   ....[65]....
        /*0548*/ 	.word	0x00015f60


	//   ....[66]....
        /*054c*/ 	.word	0x00015ff0


	//   ....[67]....
        /*0550*/ 	.word	0x00016090


	//   ....[68]....
        /*0554*/ 	.word	0x00016140


	//   ....[69]....
        /*0558*/ 	.word	0x000161c0


	//   ....[70]....
        /*055c*/ 	.word	0x00016240


	//   ....[71]....
        /*0560*/ 	.word	0x000162c0


	//   ....[72]....
        /*0564*/ 	.word	0x00016340


	//   ....[73]....
        /*0568*/ 	.word	0x000163d0


	//   ....[74]....
        /*056c*/ 	.word	0x00016480


	//   ....[75]....
        /*0570*/ 	.word	0x00016500


	//   ....[76]....
        /*0574*/ 	.word	0x00016580


	//   ....[77]....
        /*0578*/ 	.word	0x00016600


	//   ....[78]....
        /*057c*/ 	.word	0x00016680


	//   ....[79]....
        /*0580*/ 	.word	0x000166f0


	//   ....[80]....
        /*0584*/ 	.word	0x00016790


	//   ....[81]....
        /*0588*/ 	.word	0x00016820


	//   ....[82]....
        /*058c*/ 	.word	0x00016940


	//----- nvinfo : EIATTR_REG_RECONFIG
	.align		4
.L_234:
        /*0590*/ 	.byte	0x01, 0x54
	.zero		2


	//----- nvinfo : EIATTR_SYSCALL_OFFSETS
	.align		4
        /*0594*/ 	.byte	0x04, 0x46
        /*0596*/ 	.short	(.L_236 - .L_235)


	//   ....[0]....
.L_235:
        /*0598*/ 	.word	0x000016e0


	//   ....[1]....
        /*059c*/ 	.word	0x00001830


	//   ....[2]....
        /*05a0*/ 	.word	0x00005b70


	//   ....[3]....
        /*05a4*/ 	.word	0x00006000


	//   ....[4]....
        /*05a8*/ 	.word	0x00011940


	//   ....[5]....
        /*05ac*/ 	.word	0x00011a80


	//   ....[6]....
        /*05b0*/ 	.word	0x00011b80


	//----- nvinfo : EIATTR_MBARRIER_INSTR_OFFSETS
	.align		4
.L_236:
        /*05b4*/ 	.byte	0x04, 0x39
        /*05b6*/ 	.short	(.L_238 - .L_237)


	//   ....[0]....
.L_237:
        /*05b8*/ 	.word	0x00000300
        /*05bc*/ 	.word	0x000000ff
        /*05c0*/ 	.word	0x00022800
        /*05c4*/ 	.short	0x0100
        /*05c6*/ 	.byte	0x08
	.zero		1


	//   ....[1]....
        /*05c8*/ 	.word	0x00000310
        /*05cc*/ 	.word	0x000000ff
        /*05d0*/ 	.word	0x00022820
        /*05d4*/ 	.short	0x0100
        /*05d6*/ 	.byte	0x08
	.zero		1


	//   ....[2]....
        /*05d8*/ 	.word	0x00000400
        /*05dc*/ 	.word	0x000000ff
        /*05e0*/ 	.word	0x00022830
        /*05e4*/ 	.short	0x0100
        /*05e6*/ 	.byte	0x08
	.zero		1


	//   ....[3]....
        /*05e8*/ 	.word	0x00000410
        /*05ec*/ 	.word	0x000000ff
        /*05f0*/ 	.word	0x00022840
        /*05f4*/ 	.short	0x0100
        /*05f6*/ 	.byte	0x08
	.zero		1


	//   ....[4]....
        /*05f8*/ 	.word	0x00000420
        /*05fc*/ 	.word	0x000000ff
        /*0600*/ 	.word	0x00022838
        /*0604*/ 	.short	0x0100
        /*0606*/ 	.byte	0x08
	.zero		1


	//   ....[5]....
        /*0608*/ 	.word	0x00000430
        /*060c*/ 	.word	0x000000ff
        /*0610*/ 	.word	0x00022848
        /*0614*/ 	.short	0x0100
        /*0616*/ 	.byte	0x08
	.zero		1


	//   ....[6]....
        /*0618*/ 	.word	0x00000560
        /*061c*/ 	.word	0x000000ff
        /*0620*/ 	.word	0x00022850
        /*0624*/ 	.short	0x0100
        /*0626*/ 	.byte	0x08
	.zero		1


	//   ....[7]....
        /*0628*/ 	.word	0x00000570
        /*062c*/ 	.word	0x000000ff
        /*0630*/ 	.word	0x00022860
        /*0634*/ 	.short	0x0100
        /*0636*/ 	.byte	0x08
	.zero		1


	//   ....[8]....
        /*0638*/ 	.word	0x00000580
        /*063c*/ 	.word	0x000000ff
        /*0640*/ 	.word	0x00022858
        /*0644*/ 	.short	0x0100
        /*0646*/ 	.byte	0x08
	.zero		1


	//   ....[9]....
        /*0648*/ 	.word	0x00000590
        /*064c*/ 	.word	0x000000ff
        /*0650*/ 	.word	0x00022868
        /*0654*/ 	.short	0x0100
        /*0656*/ 	.byte	0x08
	.zero		1


	//   ....[10]....
        /*0658*/ 	.word	0x00000680
        /*065c*/ 	.word	0x000000ff
        /*0660*/ 	.word	0x00022870
        /*0664*/ 	.short	0x0100
        /*0666*/ 	.byte	0x06
	.zero		1


	//   ....[11]....
        /*0668*/ 	.word	0x00000690
        /*066c*/ 	.word	0x000000ff
        /*0670*/ 	.word	0x00022880
        /*0674*/ 	.short	0x0100
        /*0676*/ 	.byte	0x06
	.zero		1


	//   ....[12]....
        /*0678*/ 	.word	0x000006a0
        /*067c*/ 	.word	0x000000ff
        /*0680*/ 	.word	0x00022878
        /*0684*/ 	.short	0x0100
        /*0686*/ 	.byte	0x06
	.zero		1


	//   ....[13]....
        /*0688*/ 	.word	0x000006b0
        /*068c*/ 	.word	0x000000ff
        /*0690*/ 	.word	0x00022888
        /*0694*/ 	.short	0x0100
        /*0696*/ 	.byte	0x06
	.zero		1


	//   ....[14]....
        /*0698*/ 	.word	0x000007e0
        /*069c*/ 	.word	0x000000ff
        /*06a0*/ 	.word	0x00022890
        /*06a4*/ 	.short	0x0100
        /*06a6*/ 	.byte	0x08
	.zero		1


	//   ....[15]....
        /*06a8*/ 	.word	0x000007f0
        /*06ac*/ 	.word	0x000000ff
        /*06b0*/ 	.word	0x000228a0
        /*06b4*/ 	.short	0x0100
        /*06b6*/ 	.byte	0x08
	.zero		1


	//   ....[16]....
        /*06b8*/ 	.word	0x00000800
        /*06bc*/ 	.word	0x000000ff
        /*06c0*/ 	.word	0x00022898
        /*06c4*/ 	.short	0x0100
        /*06c6*/ 	.byte	0x08
	.zero		1


	//   ....[17]....
        /*06c8*/ 	.word	0x00000810
        /*06cc*/ 	.word	0x000000ff
        /*06d0*/ 	.word	0x000228a8
        /*06d4*/ 	.short	0x0100
        /*06d6*/ 	.byte	0x08
	.zero		1


	//   ....[18]....
        /*06d8*/ 	.word	0x00000940
        /*06dc*/ 	.word	0x000000ff
        /*06e0*/ 	.word	0x000228b0
        /*06e4*/ 	.short	0x0100
        /*06e6*/ 	.byte	0x08
	.zero		1


	//   ....[19]....
        /*06e8*/ 	.word	0x00000950
        /*06ec*/ 	.word	0x000000ff
        /*06f0*/ 	.word	0x000228c0
        /*06f4*/ 	.short	0x0100
        /*06f6*/ 	.byte	0x08
	.zero		1


	//   ....[20]....
        /*06f8*/ 	.word	0x00000960
        /*06fc*/ 	.word	0x000000ff
        /*0700*/ 	.word	0x000228b8
        /*0704*/ 	.short	0x0100
        /*0706*/ 	.byte	0x08
	.zero		1


	//   ....[21]....
        /*0708*/ 	.word	0x00000970
        /*070c*/ 	.word	0x000000ff
        /*0710*/ 	.word	0x000228c8
        /*0714*/ 	.short	0x0100
        /*0716*/ 	.byte	0x08
	.zero		1


	//   ....[22]....
        /*0718*/ 	.word	0x00002ab0
        /*071c*/ 	.word	0x0000005a
        /*0720*/ 	.word	0x00022890
        /*0724*/ 	.short	0x010a
        /*0726*/ 	.byte	0x3f
	.zero		1


	//   ....[23]....
        /*0728*/ 	.word	0x00003c30
        /*072c*/ 	.word	0x0000005a
        /*0730*/ 	.word	0x00022890
        /*0734*/ 	.short	0x010a
        /*0736*/ 	.byte	0x3f
	.zero		1


	//   ....[24]....
        /*0738*/ 	.word	0x00004c00
        /*073c*/ 	.word	0x0000005a
        /*0740*/ 	.word	0x00022890
        /*0744*/ 	.short	0x010a
        /*0746*/ 	.byte	0x3f
	.zero		1


	//   ....[25]....
        /*0748*/ 	.word	0x00004e10
        /*074c*/ 	.word	0x00000004
        /*0750*/ 	.word	0x00000000
        /*0754*/ 	.short	0x0101
        /*0756*/ 	.byte	0x3f
	.zero		1


	//   ....[26]....
        /*0758*/ 	.word	0x00004e50
        /*075c*/ 	.word	0x0000005a
        /*0760*/ 	.word	0x000228b0
        /*0764*/ 	.short	0x010a
        /*0766*/ 	.byte	0x3f
	.zero		1


	//   ....[27]....
        /*0768*/ 	.word	0x000054a0
        /*076c*/ 	.word	0x0000005a
        /*0770*/ 	.word	0x00000000
        /*0774*/ 	.short	0x0101
        /*0776*/ 	.byte	0x3f
	.zero		1


	//   ....[28]....
        /*0778*/ 	.word	0x00005c00
        /*077c*/ 	.word	0x00000012
        /*0780*/ 	.word	0x00022800
        /*0784*/ 	.short	0x010a
        /*0786*/ 	.byte	0x3f
	.zero		1


	//   ....[29]....
        /*0788*/ 	.word	0x00005c50
        /*078c*/ 	.word	0x00000012
        /*0790*/ 	.word	0x00022800
        /*0794*/ 	.short	0x010a
        /*0796*/ 	.byte	0x3f
	.zero		1


	//   ....[30]....
        /*0798*/ 	.word	0x000062d0
        /*079c*/ 	.word	0x00000012
        /*07a0*/ 	.word	0x00022800
        /*07a4*/ 	.short	0x010a
        /*07a6*/ 	.byte	0x3f
	.zero		1


	//   ....[31]....
        /*07a8*/ 	.word	0x00007140
        /*07ac*/ 	.word	0x00000012
        /*07b0*/ 	.word	0x00022800
        /*07b4*/ 	.short	0x010a
        /*07b6*/ 	.byte	0x3f
	.zero		1


	//   ....[32]....
        /*07b8*/ 	.word	0x00007f10
        /*07bc*/ 	.word	0x00000003
        /*07c0*/ 	.word	0x00022830
        /*07c4*/ 	.short	0x010a
        /*07c6*/ 	.byte	0x3f
	.zero		1


	//   ....[33]....
        /*07c8*/ 	.word	0x00007fb0
        /*07cc*/ 	.word	0x00000003
        /*07d0*/ 	.word	0x00022830
        /*07d4*/ 	.short	0x010a
        /*07d6*/ 	.byte	0x3f
	.zero		1


	//   ....[34]....
        /*07d8*/ 	.word	0x000097f0
        /*07dc*/ 	.word	0x0000000d
        /*07e0*/ 	.word	0x00000000
        /*07e4*/ 	.short	0x0101
        /*07e6*/ 	.byte	0x3f
	.zero		1


	//   ....[35]....
        /*07e8*/ 	.word	0x00009c40
        /*07ec*/ 	.word	0x00000003
        /*07f0*/ 	.word	0x00022850
        /*07f4*/ 	.short	0x010a
        /*07f6*/ 	.byte	0x3f
	.zero		1


	//   ....[36]....
        /*07f8*/ 	.word	0x00009c90
        /*07fc*/ 	.word	0x00000003
        /*0800*/ 	.word	0x00022850
        /*0804*/ 	.short	0x010a
        /*0806*/ 	.byte	0x3f
	.zero		1


	//   ....[37]....
        /*0808*/ 	.word	0x0000a070
        /*080c*/ 	.word	0x00000003
        /*0810*/ 	.word	0x00000000
        /*0814*/ 	.short	0x0101
        /*0816*/ 	.byte	0x3f
	.zero		1


	//   ....[38]....
        /*0818*/ 	.word	0x0000a180
        /*081c*/ 	.word	0x0000000c
        /*0820*/ 	.word	0x00022830
        /*0824*/ 	.short	0x010a
        /*0826*/ 	.byte	0x3f
	.zero		1


	//   ....[39]....
        /*0828*/ 	.word	0x0000a1e0
        /*082c*/ 	.word	0x0000000c
        /*0830*/ 	.word	0x00022830
        /*0834*/ 	.short	0x010a
        /*0836*/ 	.byte	0x3f
	.zero		1


	//   ....[40]....
        /*0838*/ 	.word	0x0000b4e0
        /*083c*/ 	.word	0x0000009a
        /*0840*/ 	.word	0x00000000
        /*0844*/ 	.short	0x0101
        /*0846*/ 	.byte	0x3f
	.zero		1


	//   ....[41]....
        /*0848*/ 	.word	0x0000c150
        /*084c*/ 	.word	0x0000000c
        /*0850*/ 	.word	0x00022850
        /*0854*/ 	.short	0x010a
        /*0856*/ 	.byte	0x3f
	.zero		1


	//   ....[42]....
        /*0858*/ 	.word	0x0000c1a0
        /*085c*/ 	.word	0x0000000c
        /*0860*/ 	.word	0x00022850
        /*0864*/ 	.short	0x010a
        /*0866*/ 	.byte	0x3f
	.zero		1


	//   ....[43]....
        /*0868*/ 	.word	0x0000c550
        /*086c*/ 	.word	0x0000000c
        /*0870*/ 	.word	0x00000000
        /*0874*/ 	.short	0x0101
        /*0876*/ 	.byte	0x3f
	.zero		1


	//   ....[44]....
        /*0878*/ 	.word	0x0000e680
        /*087c*/ 	.word	0x00000000
        /*0880*/ 	.word	0x00000000
        /*0884*/ 	.short	0x0101
        /*0886*/ 	.byte	0x3f
	.zero		1


	//   ....[45]....
        /*0888*/ 	.word	0x00010ab0
        /*088c*/ 	.word	0x00000005
        /*0890*/ 	.word	0x00022820
        /*0894*/ 	.short	0x010a
        /*0896*/ 	.byte	0x3f
	.zero		1


	//   ....[46]....
        /*0898*/ 	.word	0x00010b40
        /*089c*/ 	.word	0x00000006
        /*08a0*/ 	.word	0x000228a0
        /*08a4*/ 	.short	0x010a
        /*08a6*/ 	.byte	0x3f
	.zero		1


	//   ....[47]....
        /*08a8*/ 	.word	0x00010d20
        /*08ac*/ 	.word	0x00000006
        /*08b0*/ 	.word	0x000228c0
        /*08b4*/ 	.short	0x010a
        /*08b6*/ 	.byte	0x3f
	.zero		1


	//   ....[48]....
        /*08b8*/ 	.word	0x00011130
        /*08bc*/ 	.word	0x00000007
        /*08c0*/ 	.word	0x000228a0
        /*08c4*/ 	.short	0x010a
        /*08c6*/ 	.byte	0x3f
	.zero		1


	//   ....[49]....
        /*08c8*/ 	.word	0x000112f0
        /*08cc*/ 	.word	0x00000007
        /*08d0*/ 	.word	0x000228c0
        /*08d4*/ 	.short	0x010a
        /*08d6*/ 	.byte	0x3f
	.zero		1


	//   ....[50]....
        /*08d8*/ 	.word	0x000120e0
        /*08dc*/ 	.word	0x00000005
        /*08e0*/ 	.word	0x00022840
        /*08e4*/ 	.short	0x010a
        /*08e6*/ 	.byte	0x3f
	.zero		1


	//   ....[51]....
        /*08e8*/ 	.word	0x000124e0
        /*08ec*/ 	.word	0x00000007
        /*08f0*/ 	.word	0x00022820
        /*08f4*/ 	.short	0x010a
        /*08f6*/ 	.byte	0x3f
	.zero		1


	//   ....[52]....
        /*08f8*/ 	.word	0x000125a0
        /*08fc*/ 	.word	0x00000002
        /*0900*/ 	.word	0x00022860
        /*0904*/ 	.short	0x010a
        /*0906*/ 	.byte	0x3f
	.zero		1


	//   ....[53]....
        /*0908*/ 	.word	0x00012c10
        /*090c*/ 	.word	0x00000002
        /*0910*/ 	.word	0x00022840
        /*0914*/ 	.short	0x010a
        /*0916*/ 	.byte	0x3f
	.zero		1


	//   ....[54]....
        /*0918*/ 	.word	0x00012e20
        /*091c*/ 	.word	0x00000002
        /*0920*/ 	.word	0x00022860
        /*0924*/ 	.short	0x010a
        /*0926*/ 	.byte	0x3f
	.zero		1


	//   ....[55]....
        /*0928*/ 	.word	0x000133a0
        /*092c*/ 	.word	0x00000003
        /*0930*/ 	.word	0x00022840
        /*0934*/ 	.short	0x010a
        /*0936*/ 	.byte	0x3f
	.zero		1


	//   ....[56]....
        /*0938*/ 	.word	0x000135a0
        /*093c*/ 	.word	0x00000003
        /*0940*/ 	.word	0x00022860
        /*0944*/ 	.short	0x010a
        /*0946*/ 	.byte	0x3f
	.zero		1


	//   ....[57]....
        /*0948*/ 	.word	0x00013aa0
        /*094c*/ 	.word	0x00000003
        /*0950*/ 	.word	0x00022840
        /*0954*/ 	.short	0x010a
        /*0956*/ 	.byte	0x3f
	.zero		1


	//   ....[58]....
        /*0958*/ 	.word	0x00013cb0
        /*095c*/ 	.word	0x00000003
        /*0960*/ 	.word	0x00022860
        /*0964*/ 	.short	0x010a
        /*0966*/ 	.byte	0x3f
	.zero		1


	//   ....[59]....
        /*0968*/ 	.word	0x00014bf0
        /*096c*/ 	.word	0x00000000
        /*0970*/ 	.word	0x00022820
        /*0974*/ 	.short	0x010a
        /*0976*/ 	.byte	0x3f
	.zero		1


	//   ....[60]....
        /*0978*/ 	.word	0x00014da0
        /*097c*/ 	.word	0x00000006
        /*0980*/ 	.word	0x00000000
        /*0984*/ 	.short	0x010a
        /*0986*/ 	.byte	0x3f
	.zero		1


	//   ....[61]....
        /*0988*/ 	.word	0x00014e10
        /*098c*/ 	.word	0x00000007
        /*0990*/ 	.word	0x00000000
        /*0994*/ 	.short	0x010a
        /*0996*/ 	.byte	0x3f
	.zero		1


	//   ....[62]....
        /*0998*/ 	.word	0x00014e80
        /*099c*/ 	.word	0x00000004
        /*09a0*/ 	.word	0x00000000
        /*09a4*/ 	.short	0x010a
        /*09a6*/ 	.byte	0x3f
	.zero		1


	//   ....[63]....
        /*09a8*/ 	.word	0x00014eb0
        /*09ac*/ 	.word	0x00000003
        /*09b0*/ 	.word	0x00000000
        /*09b4*/ 	.short	0x010a
        /*09b6*/ 	.byte	0x3f
	.zero		1


	//   ....[64]....
        /*09b8*/ 	.word	0x00014f10
        /*09bc*/ 	.word	0x0000005a
        /*09c0*/ 	.word	0x00022890
        /*09c4*/ 	.short	0x010a
        /*09c6*/ 	.byte	0x3f
	.zero		1


	//   ....[65]....
        /*09c8*/ 	.word	0x00014f60
        /*09cc*/ 	.word	0x0000005a
        /*09d0*/ 	.word	0x00022890
        /*09d4*/ 	.short	0x010a
        /*09d6*/ 	.byte	0x3f
	.zero		1


	//   ....[66]....
        /*09d8*/ 	.word	0x00014fb0
        /*09dc*/ 	.word	0x0000005a
        /*09e0*/ 	.word	0x00022890
        /*09e4*/ 	.short	0x010a
        /*09e6*/ 	.byte	0x3f
	.zero		1


	//   ....[67]....
        /*09e8*/ 	.word	0x00015000
        /*09ec*/ 	.word	0x0000005a
        /*09f0*/ 	.word	0x000228b0
        /*09f4*/ 	.short	0x010a
        /*09f6*/ 	.byte	0x3f
	.zero		1


	//   ....[68]....
        /*09f8*/ 	.word	0x00015370
        /*09fc*/ 	.word	0x00000012
        /*0a00*/ 	.word	0x00022800
        /*0a04*/ 	.short	0x010a
        /*0a06*/ 	.byte	0x3f
	.zero		1


	//   ....[69]....
        /*0a08*/ 	.word	0x00015640
        /*0a0c*/ 	.word	0x00000012
        /*0a10*/ 	.word	0x00022800
        /*0a14*/ 	.short	0x010a
        /*0a16*/ 	.byte	0x3f
	.zero		1


	//   ....[70]....
        /*0a18*/ 	.word	0x00015690
        /*0a1c*/ 	.word	0x00000003
        /*0a20*/ 	.word	0x00022830
        /*0a24*/ 	.short	0x010a
        /*0a26*/ 	.byte	0x3f
	.zero		1


	//   ....[71]....
        /*0a28*/ 	.word	0x000156e0
        /*0a2c*/ 	.word	0x00000003
        /*0a30*/ 	.word	0x00022850
        /*0a34*/ 	.short	0x010a
        /*0a36*/ 	.byte	0x3f
	.zero		1


	//   ....[72]....
        /*0a38*/ 	.word	0x00015730
        /*0a3c*/ 	.word	0x0000000c
        /*0a40*/ 	.word	0x00022830
        /*0a44*/ 	.short	0x010a
        /*0a46*/ 	.byte	0x3f
	.zero		1


	//   ....[73]....
        /*0a48*/ 	.word	0x00015780
        /*0a4c*/ 	.word	0x0000000c
        /*0a50*/ 	.word	0x00022850
        /*0a54*/ 	.short	0x010a
        /*0a56*/ 	.byte	0x3f
	.zero		1


	//   ....[74]....
        /*0a58*/ 	.word	0x00015920
        /*0a5c*/ 	.word	0x00000005
        /*0a60*/ 	.word	0x00022820
        /*0a64*/ 	.short	0x010a
        /*0a66*/ 	.byte	0x3f
	.zero		1


	//   ....[75]....
        /*0a68*/ 	.word	0x00015970
        /*0a6c*/ 	.word	0x00000006
        /*0a70*/ 	.word	0x000228a0
        /*0a74*/ 	.short	0x010a
        /*0a76*/ 	.byte	0x3f
	.zero		1


	//   ....[76]....
        /*0a78*/ 	.word	0x000159c0
        /*0a7c*/ 	.word	0x00000006
        /*0a80*/ 	.word	0x000228c0
        /*0a84*/ 	.short	0x010a
        /*0a86*/ 	.byte	0x3f
	.zero		1


	//   ....[77]....
        /*0a88*/ 	.word	0x00015a10
        /*0a8c*/ 	.word	0x00000007
        /*0a90*/ 	.word	0x000228a0
        /*0a94*/ 	.short	0x010a
        /*0a96*/ 	.byte	0x3f
	.zero		1


	//   ....[78]....
        /*0a98*/ 	.word	0x00015a60
        /*0a9c*/ 	.word	0x00000007
        /*0aa0*/ 	.word	0x000228c0
        /*0aa4*/ 	.short	0x010a
        /*0aa6*/ 	.byte	0x3f
	.zero		1


	//   ....[79]....
        /*0aa8*/ 	.word	0x00015c00
        /*0aac*/ 	.word	0x00000005
        /*0ab0*/ 	.word	0x00022840
        /*0ab4*/ 	.short	0x010a
        /*0ab6*/ 	.byte	0x3f
	.zero		1


	//   ....[80]....
        /*0ab8*/ 	.word	0x00015c80
        /*0abc*/ 	.word	0x00000005
        /*0ac0*/ 	.word	0x00022820
        /*0ac4*/ 	.short	0x010a
        /*0ac6*/ 	.byte	0x3f
	.zero		1


	//   ....[81]....
        /*0ac8*/ 	.word	0x00015cd0
        /*0acc*/ 	.word	0x00000002
        /*0ad0*/ 	.word	0x00022860
        /*0ad4*/ 	.short	0x010a
        /*0ad6*/ 	.byte	0x3f
	.zero		1


	//   ....[82]....
        /*0ad8*/ 	.word	0x00015d20
        /*0adc*/ 	.word	0x00000002
        /*0ae0*/ 	.word	0x00022840
        /*0ae4*/ 	.short	0x010a
        /*0ae6*/ 	.byte	0x3f
	.zero		1


	//   ....[83]....
        /*0ae8*/ 	.word	0x00015d70
        /*0aec*/ 	.word	0x00000002
        /*0af0*/ 	.word	0x00022860
        /*0af4*/ 	.short	0x010a
        /*0af6*/ 	.byte	0x3f
	.zero		1


	//   ....[84]....
        /*0af8*/ 	.word	0x00015dc0
        /*0afc*/ 	.word	0x00000003
        /*0b00*/ 	.word	0x00022840
        /*0b04*/ 	.short	0x010a
        /*0b06*/ 	.byte	0x3f
	.zero		1


	//   ....[85]....
        /*0b08*/ 	.word	0x00015e10
        /*0b0c*/ 	.word	0x00000003
        /*0b10*/ 	.word	0x00022860
        /*0b14*/ 	.short	0x010a
        /*0b16*/ 	.byte	0x3f
	.zero		1


	//   ....[86]....
        /*0b18*/ 	.word	0x00015e60
        /*0b1c*/ 	.word	0x00000003
        /*0b20*/ 	.word	0x00022840
        /*0b24*/ 	.short	0x010a
        /*0b26*/ 	.byte	0x3f
	.zero		1


	//   ....[87]....
        /*0b28*/ 	.word	0x00015eb0
        /*0b2c*/ 	.word	0x00000003
        /*0b30*/ 	.word	0x00022860
        /*0b34*/ 	.short	0x010a
        /*0b36*/ 	.byte	0x3f
	.zero		1


	//   ....[88]....
        /*0b38*/ 	.word	0x00016860
        /*0b3c*/ 	.word	0x00000000
        /*0b40*/ 	.word	0x00022820
        /*0b44*/ 	.short	0x010a
        /*0b46*/ 	.byte	0x3f
	.zero		1


	//   ....[89]....
        /*0b48*/ 	.word	0x00016a00
        /*0b4c*/ 	.word	0x00000006
        /*0b50*/ 	.word	0x00000000
        /*0b54*/ 	.short	0x010a
        /*0b56*/ 	.byte	0x3f
	.zero		1


	//   ....[90]....
        /*0b58*/ 	.word	0x00016a50
        /*0b5c*/ 	.word	0x00000007
        /*0b60*/ 	.word	0x00000000
        /*0b64*/ 	.short	0x010a
        /*0b66*/ 	.byte	0x3f
	.zero		1


	//   ....[91]....
        /*0b68*/ 	.word	0x00016aa0
        /*0b6c*/ 	.word	0x00000004
        /*0b70*/ 	.word	0x00000000
        /*0b74*/ 	.short	0x010a
        /*0b76*/ 	.byte	0x3f
	.zero		1


	//----- nvinfo : EIATTR_NUM_MBARRIERS
	.align		4
.L_238:
        /*0b78*/ 	.byte	0x03, 0x38
        /*0b7a*/ 	.short	0x0016


	//----- nvinfo : EIATTR_EXIT_INSTR_OFFSETS
	.align		4
        /*0b7c*/ 	.byte	0x04, 0x1c
        /*0b7e*/ 	.short	(.L_240 - .L_239)


	//   ....[0]....
.L_239:
        /*0b80*/ 	.word	0x00014f00


	//----- nvinfo : EIATTR_MAX_THREADS
	.align		4
.L_240:
        /*0b84*/ 	.byte	0x04, 0x05
        /*0b86*/ 	.short	(.L_242 - .L_241)
.L_241:
        /*0b88*/ 	.word	0x00000180
        /*0b8c*/ 	.word	0x00000001
        /*0b90*/ 	.word	0x00000001


	//----- nvinfo : EIATTR_CRS_STACK_SIZE
	.align		4
.L_242:
        /*0b94*/ 	.byte	0x04, 0x1e
        /*0b96*/ 	.short	(.L_244 - .L_243)
.L_243:
        /*0b98*/ 	.word	0x00000000


	//----- nvinfo : EIATTR_CBANK_PARAM_SIZE
	.align		4
.L_244:
        /*0b9c*/ 	.byte	0x03, 0x19
        /*0b9e*/ 	.short	0x0a70


	//----- nvinfo : EIATTR_PARAM_CBANK
	.align		4
        /*0ba0*/ 	.byte	0x04, 0x0a
        /*0ba2*/ 	.short	(.L_246 - .L_245)
	.align		4
.L_245:
        /*0ba4*/ 	.word	index@(.nv.constant0._ZN7cutlass13device_kernelIN5flash11enable_sm90INS1_16FlashAttnFwdSm90INS1_25CollectiveMainloopFwdSm90ILi2EN4cute5tupleIJNS5_1CILi1EEES8_S8_EEENS6_IJNS7_ILi128EEENS7_ILi96EEENS7_ILi64EEEEEELi256ENS_6half_tEfNS_4arch4Sm90ELb0ELb0ELb1ELb1ELb0ELb1ELb0ELb1ELb0ELb0ELb0ELb0EEENS1_21CollectiveEpilogueFwdINS6_IJSA_NS7_ILi256EEESB_EEES9_SE_SG_Li256ELb1ELb0ELb0ELb0EEENS1_36VarlenDynamicPersistentTileSchedulerILi128ELi96ELi256ELi32ELb0ELb0ELb1ELb0ELb1ELb1EEEEEEEEEvNT_6ParamsE)
        /*0ba8*/ 	.short	0x0210
        /*0baa*/ 	.short	0x0a70


	//----- nvinfo : EIATTR_SW_WAR
	.align		4
.L_246:
        /*0bac*/ 	.byte	0x04, 0x36
        /*0bae*/ 	.short	(.L_248 - .L_247)
.L_247:
        /*0bb0*/ 	.word	0x00000008
.L_248:


//--------------------- .nv.info._ZN7cutlass13device_kernelIN5flash11enable_sm90INS1_16FlashAttnFwdSm90INS1_25CollectiveMainloopFwdSm90ILi2EN4cute5tupleIJNS5_1CILi1EEES8_S8_EEENS6_IJNS7_ILi128EEENS7_ILi96EEENS7_ILi64EEEEEELi256ENS_6half_tEfNS_4arch4Sm90ELb0ELb0ELb1ELb1ELb0ELb0ELb1ELb1ELb0ELb0ELb0ELb0EEENS1_21CollectiveEpilogueFwdINS6_IJSA_NS7_ILi256EEESB_EEES9_SE_SG_Li256ELb1ELb0ELb0ELb0EEENS1_36VarlenDynamicPersistentTileSchedulerILi128ELi96ELi256ELi32ELb0ELb0ELb1ELb0ELb1ELb1EEEEEEEEEvNT_6ParamsE --------------------------
	.section	.nv.info._ZN7cutlass13device_kernelIN5flash11enable_sm90INS1_16FlashAttnFwdSm90INS1_25CollectiveMainloopFwdSm90ILi2EN4cute5tupleIJNS5_1CILi1EEES8_S8_EEENS6_IJNS7_ILi128EEENS7_ILi96EEENS7_ILi64EEEEEELi256ENS_6half_tEfNS_4arch4Sm90ELb0ELb0ELb1ELb1ELb0ELb0ELb1ELb1ELb0ELb0ELb0ELb0EEENS1_21CollectiveEpilogueFwdINS6_IJSA_NS7_ILi256EEESB_EEES9_SE_SG_Li256ELb1ELb0ELb0ELb0EEENS1_36VarlenDynamicPersistentTileSchedulerILi128ELi96ELi256ELi32ELb0ELb0ELb1ELb0ELb1ELb1EEEEEEEEEvNT_6ParamsE,"",@"SHT_CUDA_INFO"
	.sectionflags	@""
	.align	4


	//----- nvinfo : EIATTR_CUDA_API_VERSION
	.align		4
        /*0000*/ 	.byte	0x04, 0x37
        /*0002*/ 	.short	(.L_250 - .L_249)
.L_249:
        /*0004*/ 	.word	0x00000082


	//----- nvinfo : EIATTR_KPARAM_INFO
	.align		4
.L_250:
        /*0008*/ 	.byte	0x04, 0x17
        /*000a*/ 	.short	(.L_252 - .L_251)
.L_251:
        /*000c*/ 	.word	0x00000000
        /*0010*/ 	.short	0x0000
        /*0012*/ 	.short	0x0070
        /*0014*/ 	.byte	0x00, 0xf0, 0x01, 0x2c


	//----- nvinfo : EIATTR_SPARSE_MMA_MASK
	.align		4
.L_252:
        /*0018*/ 	.byte	0x03, 0x50
        /*001a*/ 	.short	0x0000


	//----- nvinfo : EIATTR_MAXREG_COUNT
	.align		4
        /*001c*/ 	.byte	0x03, 0x1b
        /*001e*/ 	.short	0x00a8


	//----- nvinfo : EIATTR_NUM_BARRIERS
	.align		4
        /*0020*/ 	.byte	0x02, 0x4c
        /*0022*/ 	.byte	0x10
	.zero		1


	//----- nvinfo : EIATTR_EXTERNS
	.align		4
        /*0024*/ 	.byte	0x04, 0x0f
        /*0026*/ 	.short	(.L_254 - .L_253)


	//   ....[0]....
	.align		4
.L_253:
        /*0028*/ 	.word	index@(__assertfail)


	//----- nvinfo : EIATTR_ANNOTATIONS
	.align		4
.L_254:
        /*002c*/ 	.byte	0x04, 0x55
        /*002e*/ 	.short	(.L_256 - .L_255)


	//   ....[0]....
.L_255:
        /* <DEDUP_REMOVED lines=30> */


	//----- nvinfo : EIATTR_MERCURY_ISA_VERSION
	.align		4
.L_256:
        /*0200*/ 	.byte	0x03, 0x5f
        /*0202*/ 	.short	0x0101


	//----- nvinfo : EIATTR_UNUSED_LOAD_BYTE_OFFSET
	.align		4
        /*0204*/ 	.byte	0x04, 0x44
        /*0206*/ 	.short	(.L_258 - .L_257)


	//   ....[0]....
.L_257:
        /*0208*/ 	.word	0x00000ae0
        /*020c*/ 	.word	0x0000fff0


	//   ....[1]....
        /*0210*/ 	.word	0x000076b0
        /*0214*/ 	.word	0x0000fff0


	//----- nvinfo : EIATTR_INT_WARP_WIDE_INSTR_OFFSETS
	.align		4
.L_258:
        /*0218*/ 	.byte	0x04, 0x31
        /*021a*/ 	.short	(.L_260 - .L_259)


	//   ....[0]....
.L_259:
        /*021c*/ 	.word	0x00000190


	//   ....[1]....
        /*0220*/ 	.word	0x000001d0


	//   ....[2]....
        /*0224*/ 	.word	0x00000240


	//   ....[3]....
        /*0228*/ 	.word	0x00000250


	//   ....[4]....
        /*022c*/ 	.word	0x0000b090


	//   ....[5]....
        /*0230*/ 	.word	0x0000b120


	//   ....[6]....
        /*0234*/ 	.word	0x0000b5b0


	//   ....[7]....
        /*0238*/ 	.word	0x0000b5e0


	//   ....[8]....
        /*023c*/ 	.word	0x0000dc00


	//   ....[9]....
        /*0240*/ 	.word	0x0000dc90


	//----- nvinfo : EIATTR_COOP_GROUP_MASK_REGIDS
	.align		4
.L_260:
        /*0244*/ 	.byte	0x04, 0x29
        /*0246*/ 	.short	(.L_262 - .L_261)


	//   ....[0]....
.L_261:
        /*0248*/ 	.word	0xffffffff


	//   ....[1]....
        /*024c*/ 	.word	0xffffffff


	//   ....[2]....
        /*0250*/ 	.word	0xffffffff


	//   ....[3]....
        /*0254*/ 	.word	0xffffffff


	//   ....[4]....
        /*0258*/ 	.word	0xffffffff


	//   ....[5]....
        /*025c*/ 	.word	0xffffffff


	//   ....[6]....
        /*0260*/ 	.word	0xffffffff


	//   ....[7]....
        /*0264*/ 	.word	0xffffffff


	//   ....[8]....
        /*0268*/ 	.word	0xffffffff


	//   ....[9]....
        /*026c*/ 	.word	0xffffffff


	//   ....[10]....
        /*0270*/ 	.word	0xffffffff


	//   ....[11]....
        /*0274*/ 	.word	0xffffffff


	//   ....[12]....
        /*0278*/ 	.word	0xffffffff


	//   ....[13]....
        /*027c*/ 	.word	0xffffffff


	//   ....[14]....
        /*0280*/ 	.word	0xffffffff


	//   ....[15]....
        /*0284*/ 	.word	0xffffffff


	//   ....[16]....
        /*0288*/ 	.word	0xffffffff


	//   ....[17]....
        /*028c*/ 	.word	0xffffffff


	//   ....[18]....
        /*0290*/ 	.word	0xffffffff


	//   ....[19]....
        /*0294*/ 	.word	0xffffffff


	//   ....[20]....
        /*0298*/ 	.word	0xffffffff


	//   ....[21]....
        /*029c*/ 	.word	0xffffffff


	//   ....[22]....
        /*02a0*/ 	.word	0xffffffff


	//   ....[23]....
        /*02a4*/ 	.word	0xffffffff


	//   ....[24]....
        /*02a8*/ 	.word	0xffffffff


	//   ....[25]....
        /*02ac*/ 	.word	0xffffffff


	//   ....[26]....
        /*02b0*/ 	.word	0xffffffff


	//   ....[27]....
        /*02b4*/ 	.word	0xffffffff


	//   ....[28]....
        /*02b8*/ 	.word	0xffffffff


	//   ....[29]....
        /*02bc*/ 	.word	0xffffffff


	//   ....[30]....
        /*02c0*/ 	.word	0xffffffff


	//   ....[31]....
        /*02c4*/ 	.word	0xffffffff


	//   ....[32]....
        /*02c8*/ 	.word	0xffffffff


	//   ....[33]....
        /*02cc*/ 	.word	0xffffffff


	//   ....[34]....
        /*02d0*/ 	.word	0xffffffff


	//   ....[35]....
        /*02d4*/ 	.word	0xffffffff


	//   ....[36]....
        /*02d8*/ 	.word	0xffffffff


	//   ....[37]....
        /*02dc*/ 	.word	0xffffffff


	//   ....[38]....
        /*02e0*/ 	.word	0xffffffff


	//   ....[39]....
        /*02e4*/ 	.word	0xffffffff


	//   ....[40]....
        /*02e8*/ 	.word	0xffffffff


	//   ....[41]....
        /*02ec*/ 	.word	0xffffffff


	//   ....[42]....
        /*02f0*/ 	.word	0xffffffff


	//   ....[43]....
        /*02f4*/ 	.word	0xffffffff


	//   ....[44]....
        /*02f8*/ 	.word	0xffffffff


	//   ....[45]....
        /*02fc*/ 	.word	0xffffffff


	//   ....[46]....
        /*0300*/ 	.word	0xffffffff


	//   ....[47]....
        /*0304*/ 	.word	0xffffffff


	//   ....[48]....
        /*0308*/ 	.word	0xffffffff


	//   ....[49]....
        /*030c*/ 	.word	0xffffffff


	//   ....[50]....
        /*0310*/ 	.word	0xffffffff


	//   ....[51]....
        /*0314*/ 	.word	0xffffffff


	//   ....[52]....
        /*0318*/ 	.word	0xffffffff


	//   ....[53]....
        /*031c*/ 	.word	0xffffffff


	//   ....[54]....
        /*0320*/ 	.word	0x0500000f


	//   ....[55]....
        /*0324*/ 	.word	0x0500000f


	//   ....[56]....
        /*0328*/ 	.word	0x0500000f


	//   ....[57]....
        /*032c*/ 	.word	0x0500000f


	//   ....[58]....
        /*0330*/ 	.word	0x0500000f


	//   ....[59]....
        /*0334*/ 	.word	0x0500000f


	//   ....[60]....
        /*0338*/ 	.word	0x0500000f


	//   ....[61]....
        /*033c*/ 	.word	0x0500000f


	//   ....[62]....
        /*0340*/ 	.word	0x0500000f


	//   ....[63]....
        /*0344*/ 	.word	0x0500000f


	//   ....[64]....
        /*0348*/ 	.word	0x0500000f


	//   ....[65]....
        /*034c*/ 	.word	0x0500000f


	//   ....[66]....
        /*0350*/ 	.word	0x0500000f


	//   ....[67]....
        /*0354*/ 	.word	0x0500000f


	//   ....[68]....
        /*0358*/ 	.word	0x0500000f


	//   ....[69]....
        /*035c*/ 	.word	0x0500000f


	//   ....[70]....
        /*0360*/ 	.word	0x0500000f


	//   ....[71]....
        /*0364*/ 	.word	0x0500000f


	//   ....[72]....
        /*0368*/ 	.word	0x0500000f


	//----- nvinfo : EIATTR_COOP_GROUP_INSTR_OFFSETS
	.align		4
.L_262:
        /*036c*/ 	.byte	0x04, 0x28
        /*036e*/ 	.short	(.L_264 - .L_263)


	//   ....[0]....
.L_263:
        /*0370*/ 	.word	0x00000070


	//   ....[1]....
        /*0374*/ 	.word	0x000001a0


	//   ....[2]....
        /*0378*/ 	.word	0x000001f0


	//   ....[3]....
        /*037c*/ 	.word	0x00000440


	//   ....[4]....
        /*0380*/ 	.word	0x000005a0


	//   ....[5]....
        /*0384*/ 	.word	0x000006c0


	//   ....[6]....
        /*0388*/ 	.word	0x00000820


	//   ....[7]....
        /*038c*/ 	.word	0x000016b0


	//   ....[8]....
        /*0390*/ 	.word	0x000034d0


	//   ....[9]....
        /*0394*/ 	.word	0x00003520


	//   ....[10]....
        /*0398*/ 	.word	0x00003540


	//   ....[11]....
        /*039c*/ 	.word	0x00003560


	//   ....[12]....
        /*03a0*/ 	.word	0x00005590


	//   ....[13]....
        /*03a4*/ 	.word	0x000055e0


	//   ....[14]....
        /*03a8*/ 	.word	0x00005600


	//   ....[15]....
        /*03ac*/ 	.word	0x00005620


	//   ....[16]....
        /*03b0*/ 	.word	0x00006c10


	//   ....[17]....
        /*03b4*/ 	.word	0x00006c50


	//   ....[18]....
        /*03b8*/ 	.word	0x00006d20


	//   ....[19]....
        /*03bc*/ 	.word	0x00006d50


	//   ....[20]....
        /*03c0*/ 	.word	0x0000a200


	//   ....[21]....
        /*03c4*/ 	.word	0x0000a390


	//   ....[22]....
        /*03c8*/ 	.word	0x0000a3c0


	//   ....[23]....
        /*03cc*/ 	.word	0x0000a400


	//   ....[24]....
        /*03d0*/ 	.word	0x0000a460


	//   ....[25]....
        /*03d4*/ 	.word	0x0000a4c0


	//   ....[26]....
        /*03d8*/ 	.word	0x0000a500


	//   ....[27]....
        /*03dc*/ 	.word	0x0000a6b0


	//   ....[28]....
        /*03e0*/ 	.word	0x0000a710


	//   ....[29]....
        /*03e4*/ 	.word	0x0000a750


	//   ....[30]....
        /*03e8*/ 	.word	0x0000a790


	//   ....[31]....
        /*03ec*/ 	.word	0x0000a7c0


	//   ....[32]....
        /*03f0*/ 	.word	0x0000a7f0


	//   ....[33]....
        /*03f4*/ 	.word	0x0000a880


	//   ....[34]....
        /*03f8*/ 	.word	0x0000a8b0


	//   ....[35]....
        /*03fc*/ 	.word	0x0000a940


	//   ....[36]....
        /*0400*/ 	.word	0x0000dd20


	//   ....[37]....
        /*0404*/ 	.word	0x0000dd30


	//   ....[38]....
        /*0408*/ 	.word	0x0000de40


	//   ....[39]....
        /*040c*/ 	.word	0x0000dea0


	//   ....[40]....
        /*0410*/ 	.word	0x0000dee0


	//   ....[41]....
        /*0414*/ 	.word	0x0000df20


	//   ....[42]....
        /*0418*/ 	.word	0x0000df50


	//   ....[43]....
        /*041c*/ 	.word	0x0000df80


	//   ....[44]....
        /*0420*/ 	.word	0x0000e110


	//   ....[45]....
        /*0424*/ 	.word	0x0000e170


	//   ....[46]....
        /*0428*/ 	.word	0x0000e1b0


	//   ....[47]....
        /*042c*/ 	.word	0x0000e1f0


	//   ....[48]....
        /*0430*/ 	.word	0x0000e220


	//   ....[49]....
        /*0434*/ 	.word	0x0000e250


	//   ....[50]....
        /*0438*/ 	.word	0x0000e310


	//   ....[51]....
        /*043c*/ 	.word	0x0000e330


	//   ....[52]....
        /*0440*/ 	.word	0x0000e3a0


	//   ....[53]....
        /*0444*/ 	.word	0x0000e7d0


	//   ....[54]....
        /*0448*/ 	.word	0x0000ed30


	//   ....[55]....
        /*044c*/ 	.word	0x0000f150


	//   ....[56]....
        /*0450*/ 	.word	0x0000f1e0


	//   ....[57]....
        /*0454*/ 	.word	0x0000f280


	//   ....[58]....
        /*0458*/ 	.word	0x0000f330


	//   ....[59]....
        /*045c*/ 	.word	0x0000f3b0


	//   ....[60]....
        /*0460*/ 	.word	0x0000f430


	//   ....[61]....
        /*0464*/ 	.word	0x0000f4b0


	//   ....[62]....
        /*0468*/ 	.word	0x0000f530


	//   ....[63]....
        /*046c*/ 	.word	0x0000f5c0


	//   ....[64]....
        /*0470*/ 	.word	0x0000f670


	//   ....[65]....
        /*0474*/ 	.word	0x0000f6f0


	//   ....[66]....
        /*0478*/ 	.word	0x0000f770


	//   ....[67]....
        /*047c*/ 	.word	0x0000f7f0


	//   ....[68]....
        /*0480*/ 	.word	0x0000f870


	//   ....[69]....
        /*0484*/ 	.word	0x0000f8e0


	//   ....[70]....
        /*0488*/ 	.word	0x0000f980


	//   ....[71]....
        /*048c*/ 	.word	0x0000fa10


	//   ....[72]....
        /*0490*/ 	.word	0x0000fb30


	//----- nvinfo : EIATTR_REG_RECONFIG
	.align		4
.L_264:
        /*0494*/ 	.byte	0x01, 0x54
	.zero		2


	//----- nvinfo : EIATTR_SYSCALL_OFFSETS
	.align		4
        /*0498*/ 	.byte	0x04, 0x46
        /*049a*/ 	.short	(.L_266 - .L_265)


	//   ....[0]....
.L_265:
        /*049c*/ 	.word	0x00001820


	//   ....[1]....
        /*04a0*/ 	.word	0x0000b2b0


	//   ....[2]....
        /*04a4*/ 	.word	0x0000b3f0


	//   ....[3]....
        /*04a8*/ 	.word	0x0000b4f0


	//----- nvinfo : EIATTR_MBARRIER_INSTR_OFFSETS
	.align		4
.L_266:
        /*04ac*/ 	.byte	0x04, 0x39
        /*04ae*/ 	.short	(.L_268 - .L_267)


	//   ....[0]....
.L_267:
        /*04b0*/ 	.word	0x000002e0
        /*04b4*/ 	.word	0x000000ff
        /*04b8*/ 	.word	0x00032400
        /*04bc*/ 	.short	0x0100
        /*04be*/ 	.byte	0x08
	.zero		1


	//   ....[1]....
        /*04c0*/ 	.word	0x000002f0
        /*04c4*/ 	.word	0x000000ff
        /*04c8*/ 	.word	0x00032410
        /*04cc*/ 	.short	0x0100
        /*04ce*/ 	.byte	0x08
	.zero		1


	//   ....[2]....
        /*04d0*/ 	.word	0x00000300
        /*04d4*/ 	.word	0x000000ff
        /*04d8*/ 	.word	0x00032420
        /*04dc*/ 	.short	0x0100
        /*04de*/ 	.byte	0x08
	.zero		1


	//   ....[3]....
        /*04e0*/ 	.word	0x000003f0
        /*04e4*/ 	.word	0x000000ff
        /*04e8*/ 	.word	0x00032430
        /*04ec*/ 	.short	0x0100
        /*04ee*/ 	.byte	0x08
	.zero		1


	//   ....[4]....
        /*04f0*/ 	.word	0x00000400
        /*04f4*/ 	.word	0x000000ff
        /*04f8*/ 	.word	0x00032440
        /*04fc*/ 	.short	0x0100
        /*04fe*/ 	.byte	0x08
	.zero		1


	//   ....[5]....
        /*0500*/ 	.word	0x00000410
        /*0504*/ 	.word	0x000000ff
        /*0508*/ 	.word	0x00032438
        /*050c*/ 	.short	0x0100
        /*050e*/ 	.byte	0x08
	.zero		1


	//   ....[6]....
        /*0510*/ 	.word	0x00000420
        /*0514*/ 	.word	0x000000ff
        /*0518*/ 	.word	0x00032448
        /*051c*/ 	.short	0x0100
        /*051e*/ 	.byte	0x08
	.zero		1


	//   ....[7]....
        /*0520*/ 	.word	0x00000550
        /*0524*/ 	.word	0x000000ff
        /*0528*/ 	.word	0x00032450
        /*052c*/ 	.short	0x0100
        /*052e*/ 	.byte	0x08
	.zero		1


	//   ....[8]....
        /*0530*/ 	.word	0x00000560
        /*0534*/ 	.word	0x000000ff
        /*0538*/ 	.word	0x00032460
        /*053c*/ 	.short	0x0100
        /*053e*/ 	.byte	0x08
	.zero		1


	//   ....[9]....
        /*0540*/ 	.word	0x00000570
        /*0544*/ 	.word	0x000000ff
        /*0548*/ 	.word	0x00032458
        /*054c*/ 	.short	0x0100
        /*054e*/ 	.byte	0x08
	.zero		1


	//   ....[10]....
        /*0550*/ 	.word	0x00000580
        /*0554*/ 	.word	0x000000ff
        /*0558*/ 	.word	0x00032468
        /*055c*/ 	.short	0x0100
        /*055e*/ 	.byte	0x08
	.zero		1


	//   ....[11]....
        /*0560*/ 	.word	0x00000670
        /*0564*/ 	.word	0x000000ff
        /*0568*/ 	.word	0x00032470
        /*056c*/ 	.short	0x0100
        /*056e*/ 	.byte	0x06
	.zero		1


	//   ....[12]....
        /*0570*/ 	.word	0x00000680
        /*0574*/ 	.word	0x000000ff
        /*0578*/ 	.word	0x00032480
        /*057c*/ 	.short	0x0100
        /*057e*/ 	.byte	0x06
	.zero		1


	//   ....[13]....
        /*0580*/ 	.word	0x00000690
        /*0584*/ 	.word	0x000000ff
        /*0588*/ 	.word	0x00032478
        /*058c*/ 	.short	0x0100
        /*058e*/ 	.byte	0x06
	.zero		1


	//   ....[14]....
        /*0590*/ 	.word	0x000006a0
        /*0594*/ 	.word	0x000000ff
        /*0598*/ 	.word	0x00032488
        /*059c*/ 	.short	0x0100
        /*059e*/ 	.byte	0x06
	.zero		1


	//   ....[15]....
        /*05a0*/ 	.word	0x000007d0
        /*05a4*/ 	.word	0x000000ff
        /*05a8*/ 	.word	0x00032490
        /*05ac*/ 	.short	0x0100
        /*05ae*/ 	.byte	0x08
	.zero		1


	//   ....[16]....
        /*05b0*/ 	.word	0x000007e0
        /*05b4*/ 	.word	0x000000ff
        /*05b8*/ 	.word	0x000324a0
        /*05bc*/ 	.short	0x0100
        /*05be*/ 	.byte	0x08
	.zero		1


	//   ....[17]....
        /*05c0*/ 	.word	0x000007f0
        /*05c4*/ 	.word	0x000000ff
        /*05c8*/ 	.word	0x00032498
        /*05cc*/ 	.short	0x0100
        /*05ce*/ 	.byte	0x08
	.zero		1


	//   ....[18]....
        /*05d0*/ 	.word	0x00000800
        /*05d4*/ 	.word	0x000000ff
        /*05d8*/ 	.word	0x000324a8
        /*05dc*/ 	.short	0x0100
        /*05de*/ 	.byte	0x08
	.zero		1


	//   ....[19]....
        /*05e0*/ 	.word	0x00000930
        /*05e4*/ 	.word	0x000000ff
        /*05e8*/ 	.word	0x000324b0
        /*05ec*/ 	.short	0x0100
        /*05ee*/ 	.byte	0x08
	.zero		1


	//   ....[20]....
        /*05f0*/ 	.word	0x00000940
        /*05f4*/ 	.word	0x000000ff
        /*05f8*/ 	.word	0x000324c0
        /*05fc*/ 	.short	0x0100
        /*05fe*/ 	.byte	0x08
	.zero		1


	//   ....[21]....
        /*0600*/ 	.word	0x00000950
        /*0604*/ 	.word	0x000000ff
        /*0608*/ 	.word	0x000324b8
        /*060c*/ 	.short	0x0100
        /*060e*/ 	.byte	0x08
	.zero		1


	//   ....[22]....
        /*0610*/ 	.word	0x00000960
        /*0614*/ 	.word	0x000000ff
        /*0618*/ 	.word	0x000324c8
        /*061c*/ 	.short	0x0100
        /*061e*/ 	.byte	0x08
	.zero		1


	//   ....[23]....
        /*0620*/ 	.word	0x000018e0
        /*0624*/ 	.word	0x00000004
        /*0628*/ 	.word	0x00032400
        /*062c*/ 	.short	0x010a
        /*062e*/ 	.byte	0x3f
	.zero		1


	//   ....[24]....
        /*0630*/ 	.word	0x000019c0
        /*0634*/ 	.word	0x00000000
        /*0638*/ 	.word	0x00032430
        /*063c*/ 	.short	0x010a
        /*063e*/ 	.byte	0x3f
	.zero		1


	//   ....[25]....
        /*0640*/ 	.word	0x00001a10
        /*0644*/ 	.word	0x00000000
        /*0648*/ 	.word	0x00032430
        /*064c*/ 	.short	0x010a
        /*064e*/ 	.byte	0x3f
	.zero		1


	//   ....[26]....
        /*0650*/ 	.word	0x00001d80
        /*0654*/ 	.word	0x00000004
        /*0658*/ 	.word	0x00032410
        /*065c*/ 	.short	0x010a
        /*065e*/ 	.byte	0x3f
	.zero		1


	//   ....[27]....
        /*0660*/ 	.word	0x00001dc0
        /*0664*/ 	.word	0x00000000
        /*0668*/ 	.word	0x00032450
        /*066c*/ 	.short	0x010a
        /*066e*/ 	.byte	0x3f
	.zero		1


	//   ....[28]....
        /*0670*/ 	.word	0x00001e00
        /*0674*/ 	.word	0x00000000
        /*0678*/ 	.word	0x00032450
        /*067c*/ 	.short	0x010a
        /*067e*/ 	.byte	0x3f
	.zero		1


	//   ....[29]....
        /*0680*/ 	.word	0x000037c0
        /*0684*/ 	.word	0x00000018
        /*0688*/ 	.word	0x00000000
        /*068c*/ 	.short	0x0101
        /*068e*/ 	.byte	0x3f
	.zero		1


	//   ....[30]....
        /*0690*/ 	.word	0x000042a0
        /*0694*/ 	.word	0x00000000
        /*0698*/ 	.word	0x00000000
        /*069c*/ 	.short	0x0101
        /*069e*/ 	.byte	0x3f
	.zero		1


	//   ....[31]....
        /*06a0*/ 	.word	0x00004400
        /*06a4*/ 	.word	0x000000ff
        /*06a8*/ 	.word	0x00032430
        /*06ac*/ 	.short	0x010a
        /*06ae*/ 	.byte	0x05
	.zero		1


	//   ....[32]....
        /*06b0*/ 	.word	0x00004440
        /*06b4*/ 	.word	0x000000ff
        /*06b8*/ 	.word	0x00032430
        /*06bc*/ 	.short	0x010a
        /*06be*/ 	.byte	0x05
	.zero		1


	//   ....[33]....
        /*06c0*/ 	.word	0x00004650
        /*06c4*/ 	.word	0x000000ff
        /*06c8*/ 	.word	0x00032450
        /*06cc*/ 	.short	0x010a
        /*06ce*/ 	.byte	0x05
	.zero		1


	//   ....[34]....
        /*06d0*/ 	.word	0x00004690
        /*06d4*/ 	.word	0x000000ff
        /*06d8*/ 	.word	0x00032450
        /*06dc*/ 	.short	0x010a
        /*06de*/ 	.byte	0x05
	.zero		1


	//   ....[35]....
        /*06e0*/ 	.word	0x000058a0
        /*06e4*/ 	.word	0x00000098
        /*06e8*/ 	.word	0x00000000
        /*06ec*/ 	.short	0x0101
        /*06ee*/ 	.byte	0x3f
	.zero		1


	//   ....[36]....
        /*06f0*/ 	.word	0x00006bf0
        /*06f4*/ 	.word	0x000000d6
        /*06f8*/ 	.word	0x00000000
        /*06fc*/ 	.short	0x0101
        /*06fe*/ 	.byte	0x3f
	.zero		1


	//   ....[37]....
        /*0700*/ 	.word	0x00008e30
        /*0704*/ 	.word	0x00000097
        /*0708*/ 	.word	0x00000000
        /*070c*/ 	.short	0x0101
        /*070e*/ 	.byte	0x3f
	.zero		1


	//   ....[38]....
        /*0710*/ 	.word	0x0000ba50
        /*0714*/ 	.word	0x00000008
        /*0718*/ 	.word	0x00032440
        /*071c*/ 	.short	0x010a
        /*071e*/ 	.byte	0x3f
	.zero		1


	//   ....[39]....
        /*0720*/ 	.word	0x0000c070
        /*0724*/ 	.word	0x00000008
        /*0728*/ 	.word	0x00032420
        /*072c*/ 	.short	0x010a
        /*072e*/ 	.byte	0x3f
	.zero		1


	//   ....[40]....
        /*0730*/ 	.word	0x0000c140
        /*0734*/ 	.word	0x00000008
        /*0738*/ 	.word	0x00032460
        /*073c*/ 	.short	0x010a
        /*073e*/ 	.byte	0x3f
	.zero		1


	//   ....[41]....
        /*0740*/ 	.word	0x0000c7b0
        /*0744*/ 	.word	0x00000003
        /*0748*/ 	.word	0x00032440
        /*074c*/ 	.short	0x010a
        /*074e*/ 	.byte	0x3f
	.zero		1


	//   ....[42]....
        /*0750*/ 	.word	0x0000c9c0
        /*0754*/ 	.word	0x00000003
        /*0758*/ 	.word	0x00032460
        /*075c*/ 	.short	0x010a
        /*075e*/ 	.byte	0x3f
	.zero		1


	//   ....[43]....
        /*0760*/ 	.word	0x0000cf30
        /*0764*/ 	.word	0x00000002
        /*0768*/ 	.word	0x00032440
        /*076c*/ 	.short	0x010a
        /*076e*/ 	.byte	0x3f
	.zero		1


	//   ....[44]....
        /*0770*/ 	.word	0x0000d130
        /*0774*/ 	.word	0x00000002
        /*0778*/ 	.word	0x00032460
        /*077c*/ 	.short	0x010a
        /*077e*/ 	.byte	0x3f
	.zero		1


	//   ....[45]....
        /*0780*/ 	.word	0x0000d610
        /*0784*/ 	.word	0x00000002
        /*0788*/ 	.word	0x00032440
        /*078c*/ 	.short	0x010a
        /*078e*/ 	.byte	0x3f
	.zero		1


	//   ....[46]....
        /*0790*/ 	.word	0x0000d820
        /*0794*/ 	.word	0x00000002
        /*0798*/ 	.word	0x00032460
        /*079c*/ 	.short	0x010a
        /*079e*/ 	.byte	0x3f
	.zero		1


	//   ....[47]....
        /*07a0*/ 	.word	0x0000e760
        /*07a4*/ 	.word	0x00000000
        /*07a8*/ 	.word	0x00032420
        /*07ac*/ 	.short	0x010a
        /*07ae*/ 	.byte	0x3f
	.zero		1


	//   ....[48]....
        /*07b0*/ 	.word	0x0000e930
        /*07b4*/ 	.word	0x00000006
        /*07b8*/ 	.word	0x00000000
        /*07bc*/ 	.short	0x010a
        /*07be*/ 	.byte	0x3f
	.zero		1


	//   ....[49]....
        /*07c0*/ 	.word	0x0000e9a0
        /*07c4*/ 	.word	0x00000007
        /*07c8*/ 	.word	0x00000000
        /*07cc*/ 	.short	0x010a
        /*07ce*/ 	.byte	0x3f
	.zero		1


	//   ....[50]....
        /*07d0*/ 	.word	0x0000ea10
        /*07d4*/ 	.word	0x00000004
        /*07d8*/ 	.word	0x00000000
        /*07dc*/ 	.short	0x010a
        /*07de*/ 	.byte	0x3f
	.zero		1


	//   ....[51]....
        /*07e0*/ 	.word	0x0000ea40
        /*07e4*/ 	.word	0x00000003
        /*07e8*/ 	.word	0x00000000
        /*07ec*/ 	.short	0x010a
        /*07ee*/ 	.byte	0x3f
	.zero		1


	//   ....[52]....
        /*07f0*/ 	.word	0x0000eaa0
        /*07f4*/ 	.word	0x00000004
        /*07f8*/ 	.word	0x00032400
        /*07fc*/ 	.short	0x010a
        /*07fe*/ 	.byte	0x3f
	.zero		1


	//   ....[53]....
        /*0800*/ 	.word	0x0000eaf0
        /*0804*/ 	.word	0x00000000
        /*0808*/ 	.word	0x00032430
        /*080c*/ 	.short	0x010a
        /*080e*/ 	.byte	0x3f
	.zero		1


	//   ....[54]....
        /*0810*/ 	.word	0x0000eb40
        /*0814*/ 	.word	0x00000004
        /*0818*/ 	.word	0x00032410
        /*081c*/ 	.short	0x010a
        /*081e*/ 	.byte	0x3f
	.zero		1


	//   ....[55]....
        /*0820*/ 	.word	0x0000eb90
        /*0824*/ 	.word	0x00000000
        /*0828*/ 	.word	0x00032450
        /*082c*/ 	.short	0x010a
        /*082e*/ 	.byte	0x3f
	.zero		1


	//   ....[56]....
        /*0830*/ 	.word	0x0000ebf0
        /*0834*/ 	.word	0x00000099
        /*0838*/ 	.word	0x00032430
        /*083c*/ 	.short	0x010a
        /*083e*/ 	.byte	0x3f
	.zero		1


	//   ....[57]....
        /*0840*/ 	.word	0x0000ec50
        /*0844*/ 	.word	0x000000d1
        /*0848*/ 	.word	0x00032450
        /*084c*/ 	.short	0x010a
        /*084e*/ 	.byte	0x3f
	.zero		1


	//   ....[58]....
        /*0850*/ 	.word	0x0000edf0
        /*0854*/ 	.word	0x00000008
        /*0858*/ 	.word	0x00032440
        /*085c*/ 	.short	0x010a
        /*085e*/ 	.byte	0x3f
	.zero		1


	//   ....[59]....
        /*0860*/ 	.word	0x0000ee70
        /*0864*/ 	.word	0x00000008
        /*0868*/ 	.word	0x00032420
        /*086c*/ 	.short	0x010a
        /*086e*/ 	.byte	0x3f
	.zero		1


	//   ....[60]....
        /*0870*/ 	.word	0x0000eec0
        /*0874*/ 	.word	0x00000008
        /*0878*/ 	.word	0x00032460
        /*087c*/ 	.short	0x010a
        /*087e*/ 	.byte	0x3f
	.zero		1


	//   ....[61]....
        /*0880*/ 	.word	0x0000ef10
        /*0884*/ 	.word	0x00000003
        /*0888*/ 	.word	0x00032440
        /*088c*/ 	.short	0x010a
        /*088e*/ 	.byte	0x3f
	.zero		1


	//   ....[62]....
        /*0890*/ 	.word	0x0000ef60
        /*0894*/ 	.word	0x00000003
        /*0898*/ 	.word	0x00032460
        /*089c*/ 	.short	0x010a
        /*089e*/ 	.byte	0x3f
	.zero		1


	//   ....[63]....
        /*08a0*/ 	.word	0x0000efb0
        /*08a4*/ 	.word	0x00000002
        /*08a8*/ 	.word	0x00032440
        /*08ac*/ 	.short	0x010a
        /*08ae*/ 	.byte	0x3f
	.zero		1


	//   ....[64]....
        /*08b0*/ 	.word	0x0000f000
        /*08b4*/ 	.word	0x00000002
        /*08b8*/ 	.word	0x00032460
        /*08bc*/ 	.short	0x010a
        /*08be*/ 	.byte	0x3f
	.zero		1


	//   ....[65]....
        /*08c0*/ 	.word	0x0000f050
        /*08c4*/ 	.word	0x00000002
        /*08c8*/ 	.word	0x00032440
        /*08cc*/ 	.short	0x010a
        /*08ce*/ 	.byte	0x3f
	.zero		1


	//   ....[66]....
        /*08d0*/ 	.word	0x0000f0a0
        /*08d4*/ 	.word	0x00000002
        /*08d8*/ 	.word	0x00032460
        /*08dc*/ 	.short	0x010a
        /*08de*/ 	.byte	0x3f
	.zero		1


	//   ....[67]....
        /*08e0*/ 	.word	0x0000fa50
        /*08e4*/ 	.word	0x00000000
        /*08e8*/ 	.word	0x00032420
        /*08ec*/ 	.short	0x010a
        /*08ee*/ 	.byte	0x3f
	.zero		1


	//   ....[68]....
        /*08f0*/ 	.word	0x0000fbf0
        /*08f4*/ 	.word	0x00000006
        /*08f8*/ 	.word	0x00000000
        /*08fc*/ 	.short	0x010a
        /*08fe*/ 	.byte	0x3f
	.zero		1


	//   ....[69]....
        /*0900*/ 	.word	0x0000fc40
        /*0904*/ 	.word	0x00000007
        /*0908*/ 	.word	0x00000000
        /*090c*/ 	.short	0x010a
        /*090e*/ 	.byte	0x3f
	.zero		1


	//   ....[70]....
        /*0910*/ 	.word	0x0000fc90
        /*0914*/ 	.word	0x00000004
        /*0918*/ 	.word	0x00000000
        /*091c*/ 	.short	0x010a
        /*091e*/ 	.byte	0x3f
	.zero		1


	//----- nvinfo : EIATTR_NUM_MBARRIERS
	.align		4
.L_268:
        /*0920*/ 	.byte	0x03, 0x38
        /*0922*/ 	.short	0x0017


	//----- nvinfo : EIATTR_EXIT_INSTR_OFFSETS
	.align		4
        /*0924*/ 	.byte	0x04, 0x1c
        /*0926*/ 	.short	(.L_270 - .L_269)


	//   ....[0]....
.L_269:
        /*0928*/ 	.word	0x00000b20


	//   ....[1]....
        /*092c*/ 	.word	0x0000a1c0


	//   ....[2]....
        /*0930*/ 	.word	0x0000a220


	//   ....[3]....
        /*0934*/ 	.word	0x0000ea90


	//----- nvinfo : EIATTR_MAX_THREADS
	.align		4
.L_270:
        /*0938*/ 	.byte	0x04, 0x05
        /*093a*/ 	.short	(.L_272 - .L_271)
.L_271:
        /*093c*/ 	.word	0x00000180
        /*0940*/ 	.word	0x00000001
        /*0944*/ 	.word	0x00000001


	//----- nvinfo : EIATTR_CRS_STACK_SIZE
	.align		4
.L_272:
        /*0948*/ 	.byte	0x04, 0x1e
        /*094a*/ 	.short	(.L_274 - .L_273)
.L_273:
        /*094c*/ 	.word	0x00000000


	//----- nvinfo : EIATTR_CBANK_PARAM_SIZE
	.align		4
.L_274:
        /*0950*/ 	.byte	0x03, 0x19
        /*0952*/ 	.short	0x0b70


	//----- nvinfo : EIATTR_PARAM_CBANK
	.align		4
        /*0954*/ 	.byte	0x04, 0x0a
        /*0956*/ 	.short	(.L_276 - .L_275)
	.align		4
.L_275:
        /*0958*/ 	.word	index@(.nv.constant0._ZN7cutlass13device_kernelIN5flash11enable_sm90INS1_16FlashAttnFwdSm90INS1_25CollectiveMainloopFwdSm90ILi2EN4cute5tupleIJNS5_1CILi1EEES8_S8_EEENS6_IJNS7_ILi128EEENS7_ILi96EEENS7_ILi64EEEEEELi256ENS_6half_tEfNS_4arch4Sm90ELb0ELb0ELb1ELb1ELb0ELb0ELb1ELb1ELb0ELb0ELb0ELb0EEENS1_21CollectiveEpilogueFwdINS6_IJSA_NS7_ILi256EEESB_EEES9_SE_SG_Li256ELb1ELb0ELb0ELb0EEENS1_36VarlenDynamicPersistentTileSchedulerILi128ELi96ELi256ELi32ELb0ELb0ELb1ELb0ELb1ELb1EEEEEEEEEvNT_6ParamsE)
        /*095c*/ 	.short	0x0210
        /*095e*/ 	.short	0x0b70


	//----- nvinfo : EIATTR_SW_WAR
	.align		4
.L_276:
        /*0960*/ 	.byte	0x04, 0x36
        /*0962*/ 	.short	(.L_278 - .L_277)
.L_277:
        /*0964*/ 	.word	0x00000008
.L_278:


//--------------------- .nv.info._ZN7cutlass13device_kernelIN5flash11enable_sm90INS1_16FlashAttnFwdSm90INS1_25CollectiveMainloopFwdSm90ILi2EN4cute5tupleIJNS5_1CILi1EEES8_S8_EEENS6_IJNS7_ILi128EEENS7_ILi96EEENS7_ILi64EEEEEELi256ENS_6half_tEfNS_4arch4Sm90ELb0ELb0ELb1ELb1ELb0ELb1ELb1ELb1ELb0ELb0ELb0ELb0EEENS1_21CollectiveEpilogueFwdINS6_IJSA_NS7_ILi256EEESB_EEES9_SE_SG_Li256ELb1ELb0ELb0ELb0EEENS1_36VarlenDynamicPersistentTileSchedulerILi128ELi96ELi256ELi32ELb0ELb0ELb1ELb0ELb1ELb1EEEEEEEEEvNT_6ParamsE --------------------------
	.section	.nv.info._ZN7cutlass13device_kernelIN5flash11enable_sm90INS1_16FlashAttnFwdSm90INS1_25CollectiveMainloopFwdSm90ILi2EN4cute5tupleIJNS5_1CILi1EEES8_S8_EEENS6_IJNS7_ILi128EEENS7_ILi96EEENS7_ILi64EEEEEELi256ENS_6half_tEfNS_4arch4Sm90ELb0ELb0ELb1ELb1ELb0ELb1ELb1ELb1ELb0ELb0ELb0ELb0EEENS1_21CollectiveEpilogueFwdINS6_IJSA_NS7_ILi256EEESB_EEES9_SE_SG_Li256ELb1ELb0ELb0ELb0EEENS1_36VarlenDynamicPersistentTileSchedulerILi128ELi96ELi256ELi32ELb0ELb0ELb1ELb0ELb1ELb1EEEEEEEEEvNT_6ParamsE,"",@"SHT_CUDA_INFO"
	.sectionflags	@""
	.align	4


	//----- nvinfo : EIATTR_CUDA_API_VERSION
	.align		4
        /*0000*/ 	.byte	0x04, 0x37
        /*0002*/ 	.short	(.L_280 - .L_279)
.L_279:
        /*0004*/ 	.word	0x00000082


	//----- nvinfo : EIATTR_KPARAM_INFO
	.align		4
.L_280:
        /*0008*/ 	.byte	0x04, 0x17
        /*000a*/ 	.short	(.L_282 - .L_281)
.L_281:
        /*000c*/ 	.word	0x00000000
        /*0010*/ 	.short	0x0000
        /*0012*/ 	.short	0x0070
        /*0014*/ 	.byte	0x00, 0xf0, 0x01, 0x2c


	//----- nvinfo : EIATTR_SPARSE_MMA_MASK
	.align		4
.L_282:
        /*0018*/ 	.byte	0x03, 0x50
        /*001a*/ 	.short	0x0000


	//----- nvinfo : EIATTR_MAXREG_COUNT
	.align		4
        /*001c*/ 	.byte	0x03, 0x1b
        /*001e*/ 	.short	0x00a8


	//----- nvinfo : EIATTR_NUM_BARRIERS
	.align		4
        /*0020*/ 	.byte	0x02, 0x4c
        /*0022*/ 	.byte	0x10
	.zero		1


	//----- nvinfo : EIATTR_EXTERNS
	.align		4
        /*0024*/ 	.byte	0x04, 0x0f
        /*0026*/ 	.short	(.L_284 - .L_283)


	//   ....[0]....
	.align		4
.L_283:
        /*0028*/ 	.word	index@(__assertfail)


	//----- nvinfo : EIATTR_ANNOTATIONS
	.align		4
.L_284:
        /*002c*/ 	.byte	0x04, 0x55
        /*002e*/ 	.short	(.L_286 - .L_285)


	//   ....[0]....
.L_285:
        /* <DEDUP_REMOVED lines=66> */


	//----- nvinfo : EIATTR_MERCURY_ISA_VERSION
	.align		4
.L_286:
        /*0438*/ 	.byte	0x03, 0x5f
        /*043a*/ 	.short	0x0101


	//----- nvinfo : EIATTR_UNUSED_LOAD_BYTE_OFFSET
	.align		4
        /*043c*/ 	.byte	0x04, 0x44
        /*043e*/ 	.short	(.L_288 - .L_287)


	//   ....[0]....
.L_287:
        /*0440*/ 	.word	0x00000b70
        /*0444*/ 	.word	0x0000fff0


	//   ....[1]....
        /*0448*/ 	.word	0x0000ea90
        /*044c*/ 	.word	0x0000fff0


	//----- nvinfo : EIATTR_INT_WARP_WIDE_INSTR_OFFSETS
	.align		4
.L_288:
        /*0450*/ 	.byte	0x04, 0x31
        /*0452*/ 	.short	(.L_290 - .L_289)


	//   ....[0]....
.L_289:
        /*0454*/ 	.word	0x000001f0


	//   ....[1]....
        /*0458*/ 	.word	0x00000230


	//   ....[2]....
        /*045c*/ 	.word	0x000002a0


	//   ....[3]....
        /*0460*/ 	.word	0x000002b0


	//   ....[4]....
        /*0464*/ 	.word	0x00013240


	//   ....[5]....
        /*0468*/ 	.word	0x000132d0


	//   ....[6]....
        /*046c*/ 	.word	0x00013750


	//   ....[7]....
        /*0470*/ 	.word	0x00013780


	//   ....[8]....
        /*0474*/ 	.word	0x00015da0


	//   ....[9]....
        /*0478*/ 	.word	0x00015e30


	//----- nvinfo : EIATTR_COOP_GROUP_MASK_REGIDS
	.align		4
.L_290:
        /*047c*/ 	.byte	0x04, 0x29
        /*047e*/ 	.short	(.L_292 - .L_291)


	//   ....[0]....
.L_291:
        /*0480*/ 	.word	0xffffffff


	//   ....[1]....
        /*0484*/ 	.word	0xffffffff


	//   ....[2]....
        /*0488*/ 	.word	0xffffffff


	//   ....[3]....
        /*048c*/ 	.word	0xffffffff


	//   ....[4]....
        /*0490*/ 	.word	0xffffffff


	//   ....[5]....
        /*0494*/ 	.word	0xffffffff


	//   ....[6]....
        /*0498*/ 	.word	0xffffffff


	//   ....[7]....
        /*049c*/ 	.word	0xffffffff


	//   ....[8]....
        /*04a0*/ 	.word	0xffffffff


	//   ....[9]....
        /*04a4*/ 	.word	0xffffffff


	//   ....[10]....
        /*04a8*/ 	.word	0xffffffff


	//   ....[11]....
        /*04ac*/ 	.word	0xffffffff


	//   ....[12]....
        /*04b0*/ 	.word	0xffffffff


	//   ....[13]....
        /*04b4*/ 	.word	0xffffffff


	//   ....[14]....
        /*04b8*/ 	.word	0xffffffff


	//   ....[15]....
        /*04bc*/ 	.word	0xffffffff


	//   ....[16]....
        /*04c0*/ 	.word	0xffffffff


	//   ....[17]....
        /*04c4*/ 	.word	0xffffffff


	//   ....[18]....
        /*04c8*/ 	.word	0xffffffff


	//   ....[19]....
        /*04cc*/ 	.word	0xffffffff


	//   ....[20]....
        /*04d0*/ 	.word	0xffffffff


	//   ....[21]....
        /*04d4*/ 	.word	0xffffffff


	//   ....[22]....
        /*04d8*/ 	.word	0xffffffff


	//   ....[23]....
        /*04dc*/ 	.word	0xffffffff


	//   ....[24]....
        /*04e0*/ 	.word	0xffffffff


	//   ....[25]....
        /*04e4*/ 	.word	0xffffffff


	//   ....[26]....
        /*04e8*/ 	.word	0xffffffff


	//   ....[27]....
        /*04ec*/ 	.word	0xffffffff


	//   ....[28]....
        /*04f0*/ 	.word	0xffffffff


	//   ....[29]....
        /*04f4*/ 	.word	0xffffffff


	//   ....[30]....
        /*04f8*/ 	.word	0xffffffff


	//   ....[31]....
        /*04fc*/ 	.word	0xffffffff


	//   ....[32]....
        /*0500*/ 	.word	0xffffffff


	//   ....[33]....
        /*0504*/ 	.word	0xffffffff


	//   ....[34]....
        /*0508*/ 	.word	0xffffffff


	//   ....[35]....
        /*050c*/ 	.word	0xffffffff


	//   ....[36]....
        /*0510*/ 	.word	0xffffffff


	//   ....[37]....
        /*0514*/ 	.word	0xffffffff


	//   ....[38]....
        /*0518*/ 	.word	0xffffffff


	//   ....[39]....
        /*051c*/ 	.word	0xffffffff


	//   ....[40]....
        /*0520*/ 	.word	0xffffffff


	//   ....[41]....
        /*0524*/ 	.word	0xffffffff


	//   ....[42]....
        /*0528*/ 	.word	0xffffffff


	//   ....[43]....
        /*052c*/ 	.word	0xffffffff


	//   ....[44]....
        /*0530*/ 	.word	0xffffffff


	//   ....[45]....
        /*0534*/ 	.word	0xffffffff


	//   ....[46]....
        /*0538*/ 	.word	0xffffffff


	//   ....[47]....
        /*053c*/ 	.word	0xffffffff


	//   ....[48]....
        /*0540*/ 	.word	0xffffffff


	//   ....[49]....
        /*0544*/ 	.word	0xffffffff


	//   ....[50]....
        /*0548*/ 	.word	0xffffffff


	//   ....[51]....
        /*054c*/ 	.word	0xffffffff


	//   ....[52]....
        /*0550*/ 	.word	0xffffffff


	//   ....[53]....
        /*0554*/ 	.word	0xffffffff


	//   ....[54]....
        /*0558*/ 	.word	0x0500000f


	//   ....[55]....
        /*055c*/ 	.word	0x0500000f


	//   ....[56]....
        /*0560*/ 	.word	0x0500000f


	//   ....[57]....
        /*0564*/ 	.word	0x0500000f


	//   ....[58]....
        /*0568*/ 	.word	0x0500000f


	//   ....[59]....
        /*056c*/ 	.word	0x0500000f


	//   ....[60]....
        /*0570*/ 	.word	0x0500000f


	//   ....[61]....
        /*0574*/ 	.word	0x0500000f


	//   ....[62]....
        /*0578*/ 	.word	0x0500000f


	//   ....[63]....
        /*057c*/ 	.word	0x0500000f


	//   ....[64]....
        /*0580*/ 	.word	0x0500000f


	//   ....[65]....
        /*0584*/ 	.word	0x0500000f


	//   ....[66]....
        /*0588*/ 	.word	0x0500000f


	//   ....[67]....
        /*058c*/ 	.word	0x0500000f


	//   ....[68]....
        /*0590*/ 	.word	0x0500000f


	//   ....[69]....
        /*0594*/ 	.word	0x0500000f


	//   ....[70]....
        /*0598*/ 	.word	0x0500000f


	//   ....[71]....
        /*059c*/ 	.word	0x0500000f


	//   ....[72]....
        /*05a0*/ 	.word	0x0500000f


	//   ....[73]....
        /*05a4*/ 	.word	0x0500000f


	//   ....[74]....
        /*05a8*/ 	.word	0x0500000f


	//   ....[75]....
        /*05ac*/ 	.word	0x0500000f


	//   ....[76]....
        /*05b0*/ 	.word	0x0500000f


	//   ....[77]....
        /*05b4*/ 	.word	0x0500000f


	//   ....[78]....
        /*05b8*/ 	.word	0x0500000f


	//   ....[79]....
        /*05bc*/ 	.word	0x0500000f


	//   ....[80]....
        /*05c0*/ 	.word	0x0500000f


	//   ....[81]....
        /*05c4*/ 	.word	0x0500000f


	//   ....[82]....
        /*05c8*/ 	.word	0x0500000f


	//----- nvinfo : EIATTR_COOP_GROUP_INSTR_OFFSETS
	.align		4
.L_292:
        /*05cc*/ 	.byte	0x04, 0x28
        /*05ce*/ 	.short	(.L_294 - .L_293)


	//   ....[0]....
.L_293:
        /*05d0*/ 	.word	0x00000070


	//   ....[1]....
        /*05d4*/ 	.word	0x00000200


	//   ....[2]....
        /*05d8*/ 	.word	0x00000250


	//   ....[3]....
        /*05dc*/ 	.word	0x000004a0


	//   ....[4]....
        /*05e0*/ 	.word	0x00000600


	//   ....[5]....
        /*05e4*/ 	.word	0x00000720


	//   ....[6]....
        /*05e8*/ 	.word	0x00000880


	//   ....[7]....
        /*05ec*/ 	.word	0x00005ce0


	//   ....[8]....
        /*05f0*/ 	.word	0x0000a280


	//   ....[9]....
        /*05f4*/ 	.word	0x0000a2a0


	//   ....[10]....
        /*05f8*/ 	.word	0x0000a2c0


	//   ....[11]....
        /*05fc*/ 	.word	0x0000a2e0


	//   ....[12]....
        /*0600*/ 	.word	0x0000c7f0


	//   ....[13]....
        /*0604*/ 	.word	0x0000c8c0


	//   ....[14]....
        /*0608*/ 	.word	0x0000c8e0


	//   ....[15]....
        /*060c*/ 	.word	0x0000c920


	//   ....[16]....
        /*0610*/ 	.word	0x0000dff0


	//   ....[17]....
        /*0614*/ 	.word	0x0000e050


	//   ....[18]....
        /*0618*/ 	.word	0x0000e0b0


	//   ....[19]....
        /*061c*/ 	.word	0x0000e0e0


	//   ....[20]....
        /*0620*/ 	.word	0x00011480


	//   ....[21]....
        /*0624*/ 	.word	0x00011610


	//   ....[22]....
        /*0628*/ 	.word	0x00011640


	//   ....[23]....
        /*062c*/ 	.word	0x00011680


	//   ....[24]....
        /*0630*/ 	.word	0x000116e0


	//   ....[25]....
        /*0634*/ 	.word	0x00011740


	//   ....[26]....
        /*0638*/ 	.word	0x00011780


	//   ....[27]....
        /*063c*/ 	.word	0x00011930


	//   ....[28]....
        /*0640*/ 	.word	0x00011990


	//   ....[29]....
        /*0644*/ 	.word	0x000119d0


	//   ....[30]....
        /*0648*/ 	.word	0x00011a10


	//   ....[31]....
        /*064c*/ 	.word	0x00011a40


	//   ....[32]....
        /*0650*/ 	.word	0x00011a70


	//   ....[33]....
        /*0654*/ 	.word	0x00011b00


	//   ....[34]....
        /*0658*/ 	.word	0x00011b30


	//   ....[35]....
        /*065c*/ 	.word	0x00011bc0


	//   ....[36]....
        /*0660*/ 	.word	0x00015ec0


	//   ....[37]....
        /*0664*/ 	.word	0x00015ed0


	//   ....[38]....
        /*0668*/ 	.word	0x00015fe0


	//   ....[39]....
        /*066c*/ 	.word	0x00016040


	//   ....[40]....
        /*0670*/ 	.word	0x00016080


	//   ....[41]....
        /*0674*/ 	.word	0x000160c0


	//   ....[42]....
        /*0678*/ 	.word	0x000160f0


	//   ....[43]....
        /*067c*/ 	.word	0x00016120


	//   ....[44]....
        /*0680*/ 	.word	0x000162b0


	//   ....[45]....
        /*0684*/ 	.word	0x00016310


	//   ....[46]....
        /*0688*/ 	.word	0x00016350


	//   ....[47]....
        /*068c*/ 	.word	0x00016390


	//   ....[48]....
        /*0690*/ 	.word	0x000163c0


	//   ....[49]....
        /*0694*/ 	.word	0x000163f0


	//   ....[50]....
        /*0698*/ 	.word	0x000164b0


	//   ....[51]....
        /*069c*/ 	.word	0x000164d0


	//   ....[52]....
        /*06a0*/ 	.word	0x00016540


	//   ....[53]....
        /*06a4*/ 	.word	0x00016970


	//   ....[54]....
        /*06a8*/ 	.word	0x00016e20


	//   ....[55]....
        /*06ac*/ 	.word	0x00016ec0


	//   ....[56]....
        /*06b0*/ 	.word	0x00016f60


	//   ....[57]....
        /*06b4*/ 	.word	0x00017000


	//   ....[58]....
        /*06b8*/ 	.word	0x000170a0


	//   ....[59]....
        /*06bc*/ 	.word	0x00017190


	//   ....[60]....
        /*06c0*/ 	.word	0x00017230


	//   ....[61]....
        /*06c4*/ 	.word	0x000172d0


	//   ....[62]....
        /*06c8*/ 	.word	0x00017370


	//   ....[63]....
        /*06cc*/ 	.word	0x00017620


	//   ....[64]....
        /*06d0*/ 	.word	0x00017900


	//   ....[65]....
        /*06d4*/ 	.word	0x00017d20


	//   ....[66]....
        /*06d8*/ 	.word	0x00017db0


	//   ....[67]....
        /*06dc*/ 	.word	0x00017e50


	//   ....[68]....
        /*06e0*/ 	.word	0x00017f00


	//   ....[69]....
        /*06e4*/ 	.word	0x00017f80


	//   ....[70]....
        /*06e8*/ 	.word	0x00018000


	//   ....[71]....
        /*06ec*/ 	.word	0x00018080


	//   ....[72]....
        /*06f0*/ 	.word	0x00018100


	//   ....[73]....
        /*06f4*/ 	.word	0x00018190


	//   ....[74]....
        /*06f8*/ 	.word	0x00018240


	//   ....[75]....
        /*06fc*/ 	.word	0x000182c0


	//   ....[76]....
        /*0700*/ 	.word	0x00018340


	//   ....[77]....
        /*0704*/ 	.word	0x000183c0


	//   ....[78]....
        /*0708*/ 	.word	0x00018440


	//   ....[79]....
        /*070c*/ 	.word	0x000184b0


	//   ....[80]....
        /*0710*/ 	.word	0x00018550


	//   ....[81]....
        /*0714*/ 	.word	0x000185e0


	//   ....[82]....
        /*0718*/ 	.word	0x00018700


	//----- nvinfo : EIATTR_REG_RECONFIG
	.align		4
.L_294:
        /*071c*/ 	.byte	0x01, 0x54
	.zero		2


	//----- nvinfo : EIATTR_SYSCALL_OFFSETS
	.align		4
        /*0720*/ 	.byte	0x04, 0x46
        /*0722*/ 	.short	(.L_296 - .L_295)


	//   ....[0]....
.L_295:
        /*0724*/ 	.word	0x000017f0


	//   ....[1]....
        /*0728*/ 	.word	0x00001940


	//   ....[2]....
        /*072c*/ 	.word	0x00005e50


	//   ....[3]....
        /*0730*/ 	.word	0x00006340


	//   ....[4]....
        /*0734*/ 	.word	0x00013460


	//   ....[5]....
        /*0738*/ 	.word	0x000135a0


	//   ....[6]....
        /*073c*/ 	.word	0x000136a0


	//----- nvinfo : EIATTR_MBARRIER_INSTR_OFFSETS
	.align		4
.L_296:
        /*0740*/ 	.byte	0x04, 0x39
        /*0742*/ 	.short	(.L_298 - .L_297)


	//   ....[0]....
.L_297:
        /*0744*/ 	.word	0x00000340
        /*0748*/ 	.word	0x000000ff
        /*074c*/ 	.word	0x00032400
        /*0750*/ 	.short	0x0100
        /*0752*/ 	.byte	0x08
	.zero		1


	//   ....[1]....
        /*0754*/ 	.word	0x00000350
        /*0758*/ 	.word	0x000000ff
        /*075c*/ 	.word	0x00032410
        /*0760*/ 	.short	0x0100
        /*0762*/ 	.byte	0x08
	.zero		1


	//   ....[2]....
        /*0764*/ 	.word	0x00000360
        /*0768*/ 	.word	0x000000ff
        /*076c*/ 	.word	0x00032420
        /*0770*/ 	.short	0x0100
        /*0772*/ 	.byte	0x08
	.zero		1


	//   ....[3]....
        /*0774*/ 	.word	0x00000450
        /*0778*/ 	.word	0x000000ff
        /*077c*/ 	.word	0x00032430
        /*0780*/ 	.short	0x0100
        /*0782*/ 	.byte	0x08
	.zero		1


	//   ....[4]....
        /*0784*/ 	.word	0x00000460
        /*0788*/ 	.word	0x000000ff
        /*078c*/ 	.word	0x00032440
        /*0790*/ 	.short	0x0100
        /*0792*/ 	.byte	0x08
	.zero		1


	//   ....[5]....
        /*0794*/ 	.word	0x00000470
        /*0798*/ 	.word	0x000000ff
        /*079c*/ 	.word	0x00032438
        /*07a0*/ 	.short	0x0100
        /*07a2*/ 	.byte	0x08
	.zero		1


	//   ....[6]....
        /*07a4*/ 	.word	0x00000480
        /*07a8*/ 	.word	0x000000ff
        /*07ac*/ 	.word	0x00032448
        /*07b0*/ 	.short	0x0100
        /*07b2*/ 	.byte	0x08
	.zero		1


	//   ....[7]....
        /*07b4*/ 	.word	0x000005b0
        /*07b8*/ 	.word	0x000000ff
        /*07bc*/ 	.word	0x00032450
        /*07c0*/ 	.short	0x0100
        /*07c2*/ 	.byte	0x08
	.zero		1


	//   ....[8]....
        /*07c4*/ 	.word	0x000005c0
        /*07c8*/ 	.word	0x000000ff
        /*07cc*/ 	.word	0x00032460
        /*07d0*/ 	.short	0x0100
        /*07d2*/ 	.byte	0x08
	.zero		1


	//   ....[9]....
        /*07d4*/ 	.word	0x000005d0
        /*07d8*/ 	.word	0x000000ff
        /*07dc*/ 	.word	0x00032458
        /*07e0*/ 	.short	0x0100
        /*07e2*/ 	.byte	0x08
	.zero		1


	//   ....[10]....
        /*07e4*/ 	.word	0x000005e0
        /*07e8*/ 	.word	0x000000ff
        /*07ec*/ 	.word	0x00032468
        /*07f0*/ 	.short	0x0100
        /*07f2*/ 	.byte	0x08
	.zero		1


	//   ....[11]....
        /*07f4*/ 	.word	0x000006d0
        /*07f8*/ 	.word	0x000000ff
        /*07fc*/ 	.word	0x00032470
        /*0800*/ 	.short	0x0100
        /*0802*/ 	.byte	0x06
	.zero		1


	//   ....[12]....
        /*0804*/ 	.word	0x000006e0
        /*0808*/ 	.word	0x000000ff
        /*080c*/ 	.word	0x00032480
        /*0810*/ 	.short	0x0100
        /*0812*/ 	.byte	0x06
	.zero		1


	//   ....[13]....
        /*0814*/ 	.word	0x000006f0
        /*0818*/ 	.word	0x000000ff
        /*081c*/ 	.word	0x00032478
        /*0820*/ 	.short	0x0100
        /*0822*/ 	.byte	0x06
	.zero		1


	//   ....[14]....
        /*0824*/ 	.word	0x00000700
        /*0828*/ 	.word	0x000000ff
        /*082c*/ 	.word	0x00032488
        /*0830*/ 	.short	0x0100
        /*0832*/ 	.byte	0x06
	.zero		1


	//   ....[15]....
        /*0834*/ 	.word	0x00000830
        /*0838*/ 	.word	0x000000ff
        /*083c*/ 	.word	0x00032490
        /*0840*/ 	.short	0x0100
        /*0842*/ 	.byte	0x08
	.zero		1


	//   ....[16]....
        /*0844*/ 	.word	0x00000840
        /*0848*/ 	.word	0x000000ff
        /*084c*/ 	.word	0x000324a0
        /*0850*/ 	.short	0x0100
        /*0852*/ 	.byte	0x08
	.zero		1


	//   ....[17]....
        /*0854*/ 	.word	0x00000850
        /*0858*/ 	.word	0x000000ff
        /*085c*/ 	.word	0x00032498
        /*0860*/ 	.short	0x0100
        /*0862*/ 	.byte	0x08
	.zero		1


	//   ....[18]....
        /*0864*/ 	.word	0x00000860
        /*0868*/ 	.word	0x000000ff
        /*086c*/ 	.word	0x000324a8
        /*0870*/ 	.short	0x0100
        /*0872*/ 	.byte	0x08
	.zero		1


	//   ....[19]....
        /*0874*/ 	.word	0x00000990
        /*0878*/ 	.word	0x000000ff
        /*087c*/ 	.word	0x000324b0
        /*0880*/ 	.short	0x0100
        /*0882*/ 	.byte	0x08
	.zero		1


	//   ....[20]....
        /*0884*/ 	.word	0x000009a0
        /*0888*/ 	.word	0x000000ff
        /*088c*/ 	.word	0x000324c0
        /*0890*/ 	.short	0x0100
        /*0892*/ 	.byte	0x08
	.zero		1


	//   ....[21]....
        /*0894*/ 	.word	0x000009b0
        /*0898*/ 	.word	0x000000ff
        /*089c*/ 	.word	0x000324b8
        /*08a0*/ 	.short	0x0100
        /*08a2*/ 	.byte	0x08
	.zero		1


	//   ....[22]....
        /*08a4*/ 	.word	0x000009c0
        /*08a8*/ 	.word	0x000000ff
        /*08ac*/ 	.word	0x000324c8
        /*08b0*/ 	.short	0x0100
        /*08b2*/ 	.byte	0x08
	.zero		1


	//   ....[23]....
        /*08b4*/ 	.word	0x00002c80
        /*08b8*/ 	.word	0x0000005f
        /*08bc*/ 	.word	0x00032490
        /*08c0*/ 	.short	0x010a
        /*08c2*/ 	.byte	0x3f
	.zero		1


	//   ....[24]....
        /*08c4*/ 	.word	0x00003e20
        /*08c8*/ 	.word	0x0000005f
        /*08cc*/ 	.word	0x00032490
        /*08d0*/ 	.short	0x010a
        /*08d2*/ 	.byte	0x3f
	.zero		1


	//   ....[25]....
        /*08d4*/ 	.word	0x00004e80
        /*08d8*/ 	.word	0x0000005f
        /*08dc*/ 	.word	0x00032490
        /*08e0*/ 	.short	0x010a
        /*08e2*/ 	.byte	0x3f
	.zero		1


	//   ....[26]....
        /*08e4*/ 	.word	0x00005090
        /*08e8*/ 	.word	0x00000028
        /*08ec*/ 	.word	0x00000000
        /*08f0*/ 	.short	0x0101
        /*08f2*/ 	.byte	0x3f
	.zero		1


	//   ....[27]....
        /*08f4*/ 	.word	0x000050d0
        /*08f8*/ 	.word	0x0000005f
        /*08fc*/ 	.word	0x000324b0
        /*0900*/ 	.short	0x010a
        /*0902*/ 	.byte	0x3f
	.zero		1


	//   ....[28]....
        /*0904*/ 	.word	0x00005730
        /*0908*/ 	.word	0x0000005f
        /*090c*/ 	.word	0x00000000
        /*0910*/ 	.short	0x0101
        /*0912*/ 	.byte	0x3f
	.zero		1


	//   ....[29]....
        /*0914*/ 	.word	0x00005ee0
        /*0918*/ 	.word	0x00000012
        /*091c*/ 	.word	0x00032400
        /*0920*/ 	.short	0x010a
        /*0922*/ 	.byte	0x3f
	.zero		1


	//   ....[30]....
        /*0924*/ 	.word	0x00005f30
        /*0928*/ 	.word	0x00000012
        /*092c*/ 	.word	0x00032400
        /*0930*/ 	.short	0x010a
        /*0932*/ 	.byte	0x3f
	.zero		1


	//   ....[31]....
        /*0934*/ 	.word	0x00006620
        /*0938*/ 	.word	0x00000012
        /*093c*/ 	.word	0x00032400
        /*0940*/ 	.short	0x010a
        /*0942*/ 	.byte	0x3f
	.zero		1


	//   ....[32]....
        /*0944*/ 	.word	0x00007490
        /*0948*/ 	.word	0x00000012
        /*094c*/ 	.word	0x00032400
        /*0950*/ 	.short	0x010a
        /*0952*/ 	.byte	0x3f
	.zero		1


	//   ....[33]....
        /*0954*/ 	.word	0x000082b0
        /*0958*/ 	.word	0x00000000
        /*095c*/ 	.word	0x00032430
        /*0960*/ 	.short	0x010a
        /*0962*/ 	.byte	0x3f
	.zero		1


	//   ....[34]....
        /*0964*/ 	.word	0x00008320
        /*0968*/ 	.word	0x00000000
        /*096c*/ 	.word	0x00032430
        /*0970*/ 	.short	0x010a
        /*0972*/ 	.byte	0x3f
	.zero		1


	//   ....[35]....
        /*0974*/ 	.word	0x00008710
        /*0978*/ 	.word	0x00000012
        /*097c*/ 	.word	0x00032410
        /*0980*/ 	.short	0x010a
        /*0982*/ 	.byte	0x3f
	.zero		1


	//   ....[36]....
        /*0984*/ 	.word	0x00008760
        /*0988*/ 	.word	0x00000000
        /*098c*/ 	.word	0x00032450
        /*0990*/ 	.short	0x010a
        /*0992*/ 	.byte	0x3f
	.zero		1


	//   ....[37]....
        /*0994*/ 	.word	0x000087e0
        /*0998*/ 	.word	0x00000000
        /*099c*/ 	.word	0x00032450
        /*09a0*/ 	.short	0x010a
        /*09a2*/ 	.byte	0x3f
	.zero		1


	//   ....[38]....
        /*09a4*/ 	.word	0x0000a440
        /*09a8*/ 	.word	0x00000018
        /*09ac*/ 	.word	0x00000000
        /*09b0*/ 	.short	0x0101
        /*09b2*/ 	.byte	0x3f
	.zero		1


	//   ....[39]....
        /*09b4*/ 	.word	0x0000b120
        /*09b8*/ 	.word	0x00000000
        /*09bc*/ 	.word	0x00000000
        /*09c0*/ 	.short	0x0101
        /*09c2*/ 	.byte	0x3f
	.zero		1


	//   ....[40]....
        /*09c4*/ 	.word	0x0000b230
        /*09c8*/ 	.word	0x00000003
        /*09cc*/ 	.word	0x00032430
        /*09d0*/ 	.short	0x010a
        /*09d2*/ 	.byte	0x3f
	.zero		1


	//   ....[41]....
        /*09d4*/ 	.word	0x0000b290
        /*09d8*/ 	.word	0x00000003
        /*09dc*/ 	.word	0x00032430
        /*09e0*/ 	.short	0x010a
        /*09e2*/ 	.byte	0x3f
	.zero		1


	//   ....[42]....
        /*09e4*/ 	.word	0x0000b540
        /*09e8*/ 	.word	0x00000003
        /*09ec*/ 	.word	0x00032450
        /*09f0*/ 	.short	0x010a
        /*09f2*/ 	.byte	0x3f
	.zero		1


	//   ....[43]....
        /*09f4*/ 	.word	0x0000b590
        /*09f8*/ 	.word	0x00000003
        /*09fc*/ 	.word	0x00032450
        /*0a00*/ 	.short	0x010a
        /*0a02*/ 	.byte	0x3f
	.zero		1


	//   ....[44]....
        /*0a04*/ 	.word	0x0000ca90
        /*0a08*/ 	.word	0x0000000a
        /*0a0c*/ 	.word	0x00000000
        /*0a10*/ 	.short	0x0101
        /*0a12*/ 	.byte	0x3f
	.zero		1


	//   ....[45]....
        /*0a14*/ 	.word	0x0000dfc0
        /*0a18*/ 	.word	0x00000003
        /*0a1c*/ 	.word	0x00000000
        /*0a20*/ 	.short	0x0101
        /*0a22*/ 	.byte	0x3f
	.zero		1


	//   ....[46]....
        /*0a24*/ 	.word	0x00010190
        /*0a28*/ 	.word	0x00000000
        /*0a2c*/ 	.word	0x00000000
        /*0a30*/ 	.short	0x0101
        /*0a32*/ 	.byte	0x3f
	.zero		1


	//   ....[47]....
        /*0a34*/ 	.word	0x000125e0
        /*0a38*/ 	.word	0x00000005
        /*0a3c*/ 	.word	0x00032420
        /*0a40*/ 	.short	0x010a
        /*0a42*/ 	.byte	0x3f
	.zero		1


	//   ....[48]....
        /*0a44*/ 	.word	0x00012660
        /*0a48*/ 	.word	0x00000007
        /*0a4c*/ 	.word	0x000324a0
        /*0a50*/ 	.short	0x010a
        /*0a52*/ 	.byte	0x3f
	.zero		1


	//   ....[49]....
        /*0a54*/ 	.word	0x00012840
        /*0a58*/ 	.word	0x00000007
        /*0a5c*/ 	.word	0x000324c0
        /*0a60*/ 	.short	0x010a
        /*0a62*/ 	.byte	0x3f
	.zero		1


	//   ....[50]....
        /*0a64*/ 	.word	0x00012c50
        /*0a68*/ 	.word	0x00000007
        /*0a6c*/ 	.word	0x000324a0
        /*0a70*/ 	.short	0x010a
        /*0a72*/ 	.byte	0x3f
	.zero		1


	//   ....[51]....
        /*0a74*/ 	.word	0x00012e10
        /*0a78*/ 	.word	0x00000007
        /*0a7c*/ 	.word	0x000324c0
        /*0a80*/ 	.short	0x010a
        /*0a82*/ 	.byte	0x3f
	.zero		1


	//   ....[52]....
        /*0a84*/ 	.word	0x00013c00
        /*0a88*/ 	.word	0x00000005
        /*0a8c*/ 	.word	0x00032440
        /*0a90*/ 	.short	0x010a
        /*0a92*/ 	.byte	0x3f
	.zero		1


	//   ....[53]....
        /*0a94*/ 	.word	0x00014220
        /*0a98*/ 	.word	0x00000005
        /*0a9c*/ 	.word	0x00032420
        /*0aa0*/ 	.short	0x010a
        /*0aa2*/ 	.byte	0x3f
	.zero		1


	//   ....[54]....
        /*0aa4*/ 	.word	0x000142f0
        /*0aa8*/ 	.word	0x00000002
        /*0aac*/ 	.word	0x00032460
        /*0ab0*/ 	.short	0x010a
        /*0ab2*/ 	.byte	0x3f
	.zero		1


	//   ....[55]....
        /*0ab4*/ 	.word	0x00014960
        /*0ab8*/ 	.word	0x00000002
        /*0abc*/ 	.word	0x00032440
        /*0ac0*/ 	.short	0x010a
        /*0ac2*/ 	.byte	0x3f
	.zero		1


	//   ....[56]....
        /*0ac4*/ 	.word	0x00014b70
        /*0ac8*/ 	.word	0x00000002
        /*0acc*/ 	.word	0x00032460
        /*0ad0*/ 	.short	0x010a
        /*0ad2*/ 	.byte	0x3f
	.zero		1


	//   ....[57]....
        /*0ad4*/ 	.word	0x000150d0
        /*0ad8*/ 	.word	0x00000003
        /*0adc*/ 	.word	0x00032440
        /*0ae0*/ 	.short	0x010a
        /*0ae2*/ 	.byte	0x3f
	.zero		1


	//   ....[58]....
        /*0ae4*/ 	.word	0x000152d0
        /*0ae8*/ 	.word	0x00000003
        /*0aec*/ 	.word	0x00032460
        /*0af0*/ 	.short	0x010a
        /*0af2*/ 	.byte	0x3f
	.zero		1


	//   ....[59]....
        /*0af4*/ 	.word	0x000157b0
        /*0af8*/ 	.word	0x00000003
        /*0afc*/ 	.word	0x00032440
        /*0b00*/ 	.short	0x010a
        /*0b02*/ 	.byte	0x3f
	.zero		1


	//   ....[60]....
        /*0b04*/ 	.word	0x000159c0
        /*0b08*/ 	.word	0x00000003
        /*0b0c*/ 	.word	0x00032460
        /*0b10*/ 	.short	0x010a
        /*0b12*/ 	.byte	0x3f
	.zero		1


	//   ....[61]....
        /*0b14*/ 	.word	0x00016900
        /*0b18*/ 	.word	0x00000000
        /*0b1c*/ 	.word	0x00032420
        /*0b20*/ 	.short	0x010a
        /*0b22*/ 	.byte	0x3f
	.zero		1


	//   ....[62]....
        /*0b24*/ 	.word	0x00016ac0
        /*0b28*/ 	.word	0x00000006
        /*0b2c*/ 	.word	0x00000000
        /*0b30*/ 	.short	0x010a
        /*0b32*/ 	.byte	0x3f
	.zero		1


	//   ....[63]....
        /*0b34*/ 	.word	0x00016b30
        /*0b38*/ 	.word	0x00000007
        /*0b3c*/ 	.word	0x00000000
        /*0b40*/ 	.short	0x010a
        /*0b42*/ 	.byte	0x3f
	.zero		1


	//   ....[64]....
        /*0b44*/ 	.word	0x00016ba0
        /*0b48*/ 	.word	0x00000004
        /*0b4c*/ 	.word	0x00000000
        /*0b50*/ 	.short	0x010a
        /*0b52*/ 	.byte	0x3f
	.zero		1


	//   ....[65]....
        /*0b54*/ 	.word	0x00016bd0
        /*0b58*/ 	.word	0x00000003
        /*0b5c*/ 	.word	0x00000000
        /*0b60*/ 	.short	0x010a
        /*0b62*/ 	.byte	0x3f
	.zero		1


	//   ....[66]....
        /*0b64*/ 	.word	0x00016c30
        /*0b68*/ 	.word	0x0000005f
        /*0b6c*/ 	.word	0x00032490
        /*0b70*/ 	.short	0x010a
        /*0b72*/ 	.byte	0x3f
	.zero		1


	//   ....[67]....
        /*0b74*/ 	.word	0x00016c80
        /*0b78*/ 	.word	0x0000005f
        /*0b7c*/ 	.word	0x00032490
        /*0b80*/ 	.short	0x010a
        /*0b82*/ 	.byte	0x3f
	.zero		1


	//   ....[68]....
        /*0b84*/ 	.word	0x00016cd0
        /*0b88*/ 	.word	0x0000005f
        /*0b8c*/ 	.word	0x00032490
        /*0b90*/ 	.short	0x010a
        /*0b92*/ 	.byte	0x3f
	.zero		1


	//   ....[69]....
        /*0b94*/ 	.word	0x00016d20
        /*0b98*/ 	.word	0x0000005f
        /*0b9c*/ 	.word	0x000324b0
        /*0ba0*/ 	.short	0x010a
        /*0ba2*/ 	.byte	0x3f
	.zero		1


	//   ....[70]....
        /*0ba4*/ 	.word	0x000170e0
        /*0ba8*/ 	.word	0x00000012
        /*0bac*/ 	.word	0x00032400
        /*0bb0*/ 	.short	0x010a
        /*0bb2*/ 	.byte	0x3f
	.zero		1


	//   ....[71]....
        /*0bb4*/ 	.word	0x000173b0
        /*0bb8*/ 	.word	0x00000012
        /*0bbc*/ 	.word	0x00032400
        /*0bc0*/ 	.short	0x010a
        /*0bc2*/ 	.byte	0x3f
	.zero		1


	//   ....[72]....
        /*0bc4*/ 	.word	0x00017400
        /*0bc8*/ 	.word	0x00000000
        /*0bcc*/ 	.word	0x00032430
        /*0bd0*/ 	.short	0x010a
        /*0bd2*/ 	.byte	0x3f
	.zero		1


	//   ....[73]....
        /*0bd4*/ 	.word	0x00017450
        /*0bd8*/ 	.word	0x00000012
        /*0bdc*/ 	.word	0x00032410
        /*0be0*/ 	.short	0x010a
        /*0be2*/ 	.byte	0x3f
	.zero		1


	//   ....[74]....
        /*0be4*/ 	.word	0x000174a0
        /*0be8*/ 	.word	0x00000000
        /*0bec*/ 	.word	0x00032450
        /*0bf0*/ 	.short	0x010a
        /*0bf2*/ 	.byte	0x3f
	.zero		1


	//   ....[75]....
        /*0bf4*/ 	.word	0x000174f0
        /*0bf8*/ 	.word	0x00000003
        /*0bfc*/ 	.word	0x00032430
        /*0c00*/ 	.short	0x010a
        /*0c02*/ 	.byte	0x3f
	.zero		1


	//   ....[76]....
        /*0c04*/ 	.word	0x00017540
        /*0c08*/ 	.word	0x00000003
        /*0c0c*/ 	.word	0x00032450
        /*0c10*/ 	.short	0x010a
        /*0c12*/ 	.byte	0x3f
	.zero		1


	//   ....[77]....
        /*0c14*/ 	.word	0x000176e0
        /*0c18*/ 	.word	0x00000005
        /*0c1c*/ 	.word	0x00032420
        /*0c20*/ 	.short	0x010a
        /*0c22*/ 	.byte	0x3f
	.zero		1


	//   ....[78]....
        /*0c24*/ 	.word	0x00017730
        /*0c28*/ 	.word	0x00000007
        /*0c2c*/ 	.word	0x000324a0
        /*0c30*/ 	.short	0x010a
        /*0c32*/ 	.byte	0x3f
	.zero		1


	//   ....[79]....
        /*0c34*/ 	.word	0x00017780
        /*0c38*/ 	.word	0x00000007
        /*0c3c*/ 	.word	0x000324c0
        /*0c40*/ 	.short	0x010a
        /*0c42*/ 	.byte	0x3f
	.zero		1


	//   ....[80]....
        /*0c44*/ 	.word	0x000177d0
        /*0c48*/ 	.word	0x00000007
        /*0c4c*/ 	.word	0x000324a0
        /*0c50*/ 	.short	0x010a
        /*0c52*/ 	.byte	0x3f
	.zero		1


	//   ....[81]....
        /*0c54*/ 	.word	0x00017820
        /*0c58*/ 	.word	0x00000007
        /*0c5c*/ 	.word	0x000324c0
        /*0c60*/ 	.short	0x010a
        /*0c62*/ 	.byte	0x3f
	.zero		1


	//   ....[82]....
        /*0c64*/ 	.word	0x000179c0
        /*0c68*/ 	.word	0x00000005
        /*0c6c*/ 	.word	0x00032440
        /*0c70*/ 	.short	0x010a
        /*0c72*/ 	.byte	0x3f
	.zero		1


	//   ....[83]....
        /*0c74*/ 	.word	0x00017a40
        /*0c78*/ 	.word	0x00000005
        /*0c7c*/ 	.word	0x00032420
        /*0c80*/ 	.short	0x010a
        /*0c82*/ 	.byte	0x3f
	.zero		1


	//   ....[84]....
        /*0c84*/ 	.word	0x00017a90
        /*0c88*/ 	.word	0x00000002
        /*0c8c*/ 	.word	0x00032460
        /*0c90*/ 	.short	0x010a
        /*0c92*/ 	.byte	0x3f
	.zero		1


	//   ....[85]....
        /*0c94*/ 	.word	0x00017ae0
        /*0c98*/ 	.word	0x00000002
        /*0c9c*/ 	.word	0x00032440
        /*0ca0*/ 	.short	0x010a
        /*0ca2*/ 	.byte	0x3f
	.zero		1


	//   ....[86]....
        /*0ca4*/ 	.word	0x00017b30
        /*0ca8*/ 	.word	0x00000002
        /*0cac*/ 	.word	0x00032460
        /*0cb0*/ 	.short	0x010a
        /*0cb2*/ 	.byte	0x3f
	.zero		1


	//   ....[87]....
        /*0cb4*/ 	.word	0x00017b80
        /*0cb8*/ 	.word	0x00000003
        /*0cbc*/ 	.word	0x00032440
        /*0cc0*/ 	.short	0x010a
        /*0cc2*/ 	.byte	0x3f
	.zero		1


	//   ....[88]....
        /*0cc4*/ 	.word	0x00017bd0
        /*0cc8*/ 	.word	0x00000003
        /*0ccc*/ 	.word	0x00032460
        /*0cd0*/ 	.short	0x010a
        /*0cd2*/ 	.byte	0x3f
	.zero		1


	//   ....[89]....
        /*0cd4*/ 	.word	0x00017c20
        /*0cd8*/ 	.word	0x00000003
        /*0cdc*/ 	.word	0x00032440
        /*0ce0*/ 	.short	0x010a
        /*0ce2*/ 	.byte	0x3f
	.zero		1


	//   ....[90]....
        /*0ce4*/ 	.word	0x00017c70
        /*0ce8*/ 	.word	0x00000003
        /*0cec*/ 	.word	0x00032460
        /*0cf0*/ 	.short	0x010a
        /*0cf2*/ 	.byte	0x3f
	.zero		1


	//   ....[91]....
        /*0cf4*/ 	.word	0x00018620
        /*0cf8*/ 	.word	0x00000000
        /*0cfc*/ 	.word	0x00032420
        /*0d00*/ 	.short	0x010a
        /*0d02*/ 	.byte	0x3f
	.zero		1


	//   ....[92]....
        /*0d04*/ 	.word	0x000187c0
        /*0d08*/ 	.word	0x00000006
        /*0d0c*/ 	.word	0x00000000
        /*0d10*/ 	.short	0x010a
        /*0d12*/ 	.byte	0x3f
	.zero		1


	//   ....[93]....
        /*0d14*/ 	.word	0x00018810
        /*0d18*/ 	.word	0x00000007
        /*0d1c*/ 	.word	0x00000000
        /*0d20*/ 	.short	0x010a
        /*0d22*/ 	.byte	0x3f
	.zero		1


	//   ....[94]....
        /*0d24*/ 	.word	0x00018860
        /*0d28*/ 	.word	0x00000004
        /*0d2c*/ 	.word	0x00000000
        /*0d30*/ 	.short	0x010a
        /*0d32*/ 	.byte	0x3f
	.zero		1


	//----- nvinfo : EIATTR_NUM_MBARRIERS
	.align		4
.L_298:
        /*0d34*/ 	.byte	0x03, 0x38
        /*0d36*/ 	.short	0x0017


	//----- nvinfo : EIATTR_EXIT_INSTR_OFFSETS
	.align		4
        /*0d38*/ 	.byte	0x04, 0x1c
        /*0d3a*/ 	.short	(.L_300 - .L_299)


	//   ....[0]....
.L_299:
        /*0d3c*/ 	.word	0x00016c20


	//----- nvinfo : EIATTR_MAX_THREADS
	.align		4
.L_300:
        /*0d40*/ 	.byte	0x04, 0x05
        /*0d42*/ 	.short	(.L_302 - .L_301)
.L_301:
        /*0d44*/ 	.word	0x00000180
        /*0d48*/ 	.word	0x00000001
        /*0d4c*/ 	.word	0x00000001


	//----- nvinfo : EIATTR_CRS_STACK_SIZE
	.align		4
.L_302:
        /*0d50*/ 	.byte	0x04, 0x1e
        /*0d52*/ 	.short	(.L_304 - .L_303)
.L_303:
        /*0d54*/ 	.word	0x00000000


	//----- nvinfo : EIATTR_CBANK_PARAM_SIZE
	.align		4
.L_304:
        /*0d58*/ 	.byte	0x03, 0x19
        /*0d5a*/ 	.short	0x0b70


	//----- nvinfo : EIATTR_PARAM_CBANK
	.align		4
        /*0d5c*/ 	.byte	0x04, 0x0a
        /*0d5e*/ 	.short	(.L_306 - .L_305)
	.align		4
.L_305:
        /*0d60*/ 	.word	index@(.nv.constant0._ZN7cutlass13device_kernelIN5flash11enable_sm90INS1_16FlashAttnFwdSm90INS1_25CollectiveMainloopFwdSm90ILi2EN4cute5tupleIJNS5_1CILi1EEES8_S8_EEENS6_IJNS7_ILi128EEENS7_ILi96EEENS7_ILi64EEEEEELi256ENS_6half_tEfNS_4arch4Sm90ELb0ELb0ELb1ELb1ELb0ELb1ELb1ELb1ELb0ELb0ELb0ELb0EEENS1_21CollectiveEpilogueFwdINS6_IJSA_NS7_ILi256EEESB_EEES9_SE_SG_Li256ELb1ELb0ELb0ELb0EEENS1_36VarlenDynamicPersistentTileSchedulerILi128ELi96ELi256ELi32ELb0ELb0ELb1ELb0ELb1ELb1EEEEEEEEEvNT_6ParamsE)
        /*0d64*/ 	.short	0x0210
        /*0d66*/ 	.short	0x0b70


	//----- nvinfo : EIATTR_SW_WAR
	.align		4
.L_306:
        /*0d68*/ 	.byte	0x04, 0x36
        /*0d6a*/ 	.short	(.L_308 - .L_307)
.L_307:
        /*0d6c*/ 	.word	0x00000008
.L_308:


//--------------------- .nv.info._ZN7cutlass13device_kernelIN5flash11enable_sm90INS1_16FlashAttnFwdSm90INS1_25CollectiveMainloopFwdSm90ILi2EN4cute5tupleIJNS5_1CILi1EEES8_S8_EEENS6_IJNS7_ILi128EEENS7_ILi96EEENS7_ILi64EEEEEELi256ENS_6half_tEfNS_4arch4Sm90ELb0ELb1ELb1ELb0ELb0ELb0ELb0ELb1ELb0ELb0ELb0ELb0EEENS1_21CollectiveEpilogueFwdINS6_IJSA_NS7_ILi256EEESB_EEES9_SE_SG_Li256ELb0ELb0ELb0ELb0EEENS1_30DynamicPersistentTileSchedulerILi256ELi32ELb0ELb0ELb1EEEEEEEEEvNT_6ParamsE --------------------------
	.section	.nv.info._ZN7cutlass13device_kernelIN5flash11enable_sm90INS1_16FlashAttnFwdSm90INS1_25CollectiveMainloopFwdSm90ILi2EN4cute5tupleIJNS5_1CILi1EEES8_S8_EEENS6_IJNS7_ILi128EEENS7_ILi96EEENS7_ILi64EEEEEELi256ENS_6half_tEfNS_4arch4Sm90ELb0ELb1ELb1ELb0ELb0ELb0ELb0ELb1ELb0ELb0ELb0ELb0EEENS1_21CollectiveEpilogueFwdINS6_IJSA_NS7_ILi256EEESB_EEES9_SE_SG_Li256ELb0ELb0ELb0ELb0EEENS1_30DynamicPersistentTileSchedulerILi256ELi32ELb0ELb0ELb1EEEEEEEEEvNT_6ParamsE,"",@"SHT_CUDA_INFO"
	.sectionflags	@""
	.align	4


	//----- nvinfo : EIATTR_CUDA_API_VERSION
	.align		4
        /*0000*/ 	.byte	0x04, 0x37
        /*0002*/ 	.short	(.L_310 - .L_309)
.L_309:
        /*0004*/ 	.word	0x00000082


	//----- nvinfo : EIATTR_KPARAM_INFO
	.align		4
.L_310:
        /*0008*/ 	.byte	0x04, 0x17
        /*000a*/ 	.short	(.L_312 - .L_311)
.L_311:
        /*000c*/ 	.word	0x00000000
        /*0010*/ 	.short	0x0000
        /*0012*/ 	.short	0x0070
        /*0014*/ 	.byte	0x00, 0xf0, 0x01, 0x2e


	//----- nvinfo : EIATTR_SPARSE_MMA_MASK
	.align		4
.L_312:
        /*0018*/ 	.byte	0x03, 0x50
        /*001a*/ 	.short	0x0000


	//----- nvinfo : EIATTR_MAXREG_COUNT
	.align		4
        /*001c*/ 	.byte	0x03, 0x1b
        /*001e*/ 	.short	0x00a8


	//----- nvinfo : EIATTR_NUM_BARRIERS
	.align		4
        /*0020*/ 	.byte	0x02, 0x4c
        /*0022*/ 	.byte	0x10
	.zero		1


	//----- nvinfo : EIATTR_EXTERNS
	.align		4
        /*0024*/ 	.byte	0x04, 0x0f
        /*0026*/ 	.short	(.L_314 - .L_313)


	//   ....[0]....
	.align		4
.L_313:
        /*0028*/ 	.word	index@(__assertfail)


	//----- nvinfo : EIATTR_MERCURY_ISA_VERSION
	.align		4
.L_314:
        /*002c*/ 	.byte	0x03, 0x5f
        /*002e*/ 	.short	0x0101


	//----- nvinfo : EIATTR_INT_WARP_WIDE_INSTR_OFFSETS
	.align		4
        /*0030*/ 	.byte	0x04, 0x31
        /*0032*/ 	.short	(.L_316 - .L_315)


	//   ....[0]....
.L_315:
        /*0034*/ 	.word	0x00000180


	//   ....[1]....
        /*0038*/ 	.word	0x000001b0


	//   ....[2]....
        /*003c*/ 	.word	0x000001c0


	//   ....[3]....
        /*0040*/ 	.word	0x00010760


	//   ....[4]....
        /*0044*/ 	.word	0x000107f0


	//   ....[5]....
        /*0048*/ 	.word	0x00010ce0


	//   ....[6]....
        /*004c*/ 	.word	0x00012900


	//   ....[7]....
        /*0050*/ 	.word	0x00012990


	//----- nvinfo : EIATTR_COOP_GROUP_MASK_REGIDS
	.align		4
.L_316:
        /*0054*/ 	.byte	0x04, 0x29
        /*0056*/ 	.short	(.L_318 - .L_317)


	//   ....[0]....
.L_317:
        /*0058*/ 	.word	0xffffffff


	//   ....[1]....
        /*005c*/ 	.word	0xffffffff


	//   ....[2]....
        /*0060*/ 	.word	0xffffffff


	//   ....[3]....
        /*0064*/ 	.word	0xffffffff


	//   ....[4]....
        /*0068*/ 	.word	0xffffffff


	//   ....[5]....
        /*006c*/ 	.word	0xffffffff


	//   ....[6]....
        /*0070*/ 	.word	0xffffffff


	//   ....[7]....
        /*0074*/ 	.word	0xffffffff


	//   ....[8]....
        /*0078*/ 	.word	0xffffffff


	//   ....[9]....
        /*007c*/ 	.word	0xffffffff


	//   ....[10]....
        /*0080*/ 	.word	0xffffffff


	//   ....[11]....
        /*0084*/ 	.word	0xffffffff


	//   ....[12]....
        /*0088*/ 	.word	0xffffffff


	//   ....[13]....
        /*008c*/ 	.word	0xffffffff


	//   ....[14]....
        /*0090*/ 	.word	0xffffffff


	//   ....[15]....
        /*0094*/ 	.word	0xffffffff


	//   ....[16]....
        /*0098*/ 	.word	0xffffffff


	//   ....[17]....
        /*009c*/ 	.word	0xffffffff


	//   ....[18]....
        /*00a0*/ 	.word	0xffffffff


	//   ....[19]....
        /*00a4*/ 	.word	0xffffffff


	//   ....[20]....
        /*00a8*/ 	.word	0xffffffff


	//   ....[21]....
        /*00ac*/ 	.word	0xffffffff


	//   ....[22]....
        /*00b0*/ 	.word	0xffffffff


	//   ....[23]....
        /*00b4*/ 	.word	0xffffffff


	//   ....[24]....
        /*00b8*/ 	.word	0xffffffff


	//   ....[25]....
        /*00bc*/ 	.word	0xffffffff


	//   ....[26]....
        /*00c0*/ 	.word	0xffffffff


	//   ....[27]....
        /*00c4*/ 	.word	0xffffffff


	//   ....[28]....
        /*00c8*/ 	.word	0xffffffff


	//   ....[29]....
        /*00cc*/ 	.word	0xffffffff


	//   ....[30]....
        /*00d0*/ 	.word	0xffffffff


	//   ....[31]....
        /*00d4*/ 	.word	0xffffffff


	//   ....[32]....
        /*00d8*/ 	.word	0x0500000f


	//   ....[33]....
        /*00dc*/ 	.word	0x0500000f


	//----- nvinfo : EIATTR_COOP_GROUP_INSTR_OFFSETS
	.align		4
.L_318:
        /*00e0*/ 	.byte	0x04, 0x28
        /*00e2*/ 	.short	(.L_320 - .L_319)


	//   ....[0]....
.L_319:
        /*00e4*/ 	.word	0x00000060


	//   ....[1]....
        /*00e8*/ 	.word	0x00000190


	//   ....[2]....
        /*00ec*/ 	.word	0x000001e0


	//   ....[3]....
        /*00f0*/ 	.word	0x000003d0


	//   ....[4]....
        /*00f4*/ 	.word	0x00000530


	//   ....[5]....
        /*00f8*/ 	.word	0x00000650


	//   ....[6]....
        /*00fc*/ 	.word	0x000007b0


	//   ....[7]....
        /*0100*/ 	.word	0x00001940


	//   ....[8]....
        /*0104*/ 	.word	0x00003400


	//   ....[9]....
        /*0108*/ 	.word	0x00003510


	//   ....[10]....
        /*010c*/ 	.word	0x00003b10


	//   ....[11]....
        /*0110*/ 	.word	0x00003b90


	//   ....[12]....
        /*0114*/ 	.word	0x00006280


	//   ....[13]....
        /*0118*/ 	.word	0x000063a0


	//   ....[14]....
        /*011c*/ 	.word	0x00006a00


	//   ....[15]....
        /*0120*/ 	.word	0x00006a90


	//   ....[16]....
        /*0124*/ 	.word	0x000089e0


	//   ....[17]....
        /*0128*/ 	.word	0x00008a80


	//   ....[18]....
        /*012c*/ 	.word	0x00008ed0


	//   ....[19]....
        /*0130*/ 	.word	0x00009050


	//   ....[20]....
        /*0134*/ 	.word	0x0000bd50


	//   ....[21]....
        /*0138*/ 	.word	0x0000be70


	//   ....[22]....
        /*013c*/ 	.word	0x0000c510


	//   ....[23]....
        /*0140*/ 	.word	0x0000c5f0


	//   ....[24]....
        /*0144*/ 	.word	0x0000d990


	//   ....[25]....
        /*0148*/ 	.word	0x0000d9d0


	//   ....[26]....
        /*014c*/ 	.word	0x0000da90


	//   ....[27]....
        /*0150*/ 	.word	0x0000dab0


	//   ....[28]....
        /*0154*/ 	.word	0x0000f190


	//   ....[29]....
        /*0158*/ 	.word	0x0000feb0


	//   ....[30]....
        /*015c*/ 	.word	0x00012a10


	//   ....[31]....
        /*0160*/ 	.word	0x00012bc0


	//   ....[32]....
        /*0164*/ 	.word	0x000131c0


	//   ....[33]....
        /*0168*/ 	.word	0x000135a0


	//----- nvinfo : EIATTR_REG_RECONFIG
	.align		4
.L_320:
        /*016c*/ 	.byte	0x01, 0x54
	.zero		2


	//----- nvinfo : EIATTR_SYSCALL_OFFSETS
	.align		4
        /*0170*/ 	.byte	0x04, 0x46
        /*0172*/ 	.short	(.L_322 - .L_321)


	//   ....[0]....
.L_321:
        /*0174*/ 	.word	0x00001ac0


	//   ....[1]....
        /*0178*/ 	.word	0x00010980


	//   ....[2]....
        /*017c*/ 	.word	0x00010ac0


	//   ....[3]....
        /*0180*/ 	.word	0x00010bc0


	//----- nvinfo : EIATTR_MBARRIER_INSTR_OFFSETS
	.align		4
.L_322:
        /*0184*/ 	.byte	0x04, 0x39
        /*0186*/ 	.short	(.L_324 - .L_323)


	//   ....[0]....
.L_323:
        /*0188*/ 	.word	0x00000280
        /*018c*/ 	.word	0x000000ff
        /*0190*/ 	.word	0x00022800
        /*0194*/ 	.short	0x0100
        /*0196*/ 	.byte	0x06
	.zero		1


	//   ....[1]....
        /*0198*/ 	.word	0x00000290
        /*019c*/ 	.word	0x000000ff
        /*01a0*/ 	.word	0x00022820
        /*01a4*/ 	.short	0x0100
        /*01a6*/ 	.byte	0x06
	.zero		1


	//   ....[2]....
        /*01a8*/ 	.word	0x00000380
        /*01ac*/ 	.word	0x000000ff
        /*01b0*/ 	.word	0x00022830
        /*01b4*/ 	.short	0x0100
        /*01b6*/ 	.byte	0x08
	.zero		1


	//   ....[3]....
        /*01b8*/ 	.word	0x00000390
        /*01bc*/ 	.word	0x000000ff
        /*01c0*/ 	.word	0x00022840
        /*01c4*/ 	.short	0x0100
        /*01c6*/ 	.byte	0x08
	.zero		1


	//   ....[4]....
        /*01c8*/ 	.word	0x000003a0
        /*01cc*/ 	.word	0x000000ff
        /*01d0*/ 	.word	0x00022838
        /*01d4*/ 	.short	0x0100
        /*01d6*/ 	.byte	0x08
	.zero		1


	//   ....[5]....
        /*01d8*/ 	.word	0x000003b0
        /*01dc*/ 	.word	0x000000ff
        /*01e0*/ 	.word	0x00022848
        /*01e4*/ 	.short	0x0100
        /*01e6*/ 	.byte	0x08
	.zero		1


	//   ....[6]....
        /*01e8*/ 	.word	0x000004e0
        /*01ec*/ 	.word	0x000000ff
        /*01f0*/ 	.word	0x00022850
        /*01f4*/ 	.short	0x0100
        /*01f6*/ 	.byte	0x08
	.zero		1


	//   ....[7]....
        /*01f8*/ 	.word	0x000004f0
        /*01fc*/ 	.word	0x000000ff
        /*0200*/ 	.word	0x00022860
        /*0204*/ 	.short	0x0100
        /*0206*/ 	.byte	0x08
	.zero		1


	//   ....[8]....
        /*0208*/ 	.word	0x00000500
        /*020c*/ 	.word	0x000000ff
        /*0210*/ 	.word	0x00022858
        /*0214*/ 	.short	0x0100
        /*0216*/ 	.byte	0x08
	.zero		1


	//   ....[9]....
        /*0218*/ 	.word	0x00000510
        /*021c*/ 	.word	0x000000ff
        /*0220*/ 	.word	0x00022868
        /*0224*/ 	.short	0x0100
        /*0226*/ 	.byte	0x08
	.zero		1


	//   ....[10]....
        /*0228*/ 	.word	0x00000600
        /*022c*/ 	.word	0x000000ff
        /*0230*/ 	.word	0x00022870
        /*0234*/ 	.short	0x0100
        /*0236*/ 	.byte	0x06
	.zero		1


	//   ....[11]....
        /*0238*/ 	.word	0x00000610
        /*023c*/ 	.word	0x000000ff
        /*0240*/ 	.word	0x00022880
        /*0244*/ 	.short	0x0100
        /*0246*/ 	.byte	0x06
	.zero		1


	//   ....[12]....
        /*0248*/ 	.word	0x00000620
        /*024c*/ 	.word	0x000000ff
        /*0250*/ 	.word	0x00022878
        /*0254*/ 	.short	0x0100
        /*0256*/ 	.byte	0x06
	.zero		1


	//   ....[13]....
        /*0258*/ 	.word	0x00000630
        /*025c*/ 	.word	0x000000ff
        /*0260*/ 	.word	0x00022888
        /*0264*/ 	.short	0x0100
        /*0266*/ 	.byte	0x06
	.zero		1


	//   ....[14]....
        /*0268*/ 	.word	0x00000760
        /*026c*/ 	.word	0x000000ff
        /*0270*/ 	.word	0x00022890
        /*0274*/ 	.short	0x0100
        /*0276*/ 	.byte	0x08
	.zero		1


	//   ....[15]....
        /*0278*/ 	.word	0x00000770
        /*027c*/ 	.word	0x000000ff
        /*0280*/ 	.word	0x000228a0
        /*0284*/ 	.short	0x0100
        /*0286*/ 	.byte	0x08
	.zero		1


	//   ....[16]....
        /*0288*/ 	.word	0x00000780
        /*028c*/ 	.word	0x000000ff
        /*0290*/ 	.word	0x00022898
        /*0294*/ 	.short	0x0100
        /*0296*/ 	.byte	0x08
	.zero		1


	//   ....[17]....
        /*0298*/ 	.word	0x00000790
        /*029c*/ 	.word	0x000000ff
        /*02a0*/ 	.word	0x000228a8
        /*02a4*/ 	.short	0x0100
        /*02a6*/ 	.byte	0x08
	.zero		1


	//   ....[18]....
        /*02a8*/ 	.word	0x000008c0
        /*02ac*/ 	.word	0x000000ff
        /*02b0*/ 	.word	0x000228b0
        /*02b4*/ 	.short	0x0100
        /*02b6*/ 	.byte	0x08
	.zero		1


	//   ....[19]....
        /*02b8*/ 	.word	0x000008d0
        /*02bc*/ 	.word	0x000000ff
        /*02c0*/ 	.word	0x000228c0
        /*02c4*/ 	.short	0x0100
        /*02c6*/ 	.byte	0x08
	.zero		1


	//   ....[20]....
        /*02c8*/ 	.word	0x000008e0
        /*02cc*/ 	.word	0x000000ff
        /*02d0*/ 	.word	0x000228b8
        /*02d4*/ 	.short	0x0100
        /*02d6*/ 	.byte	0x08
	.zero		1


	//   ....[21]....
        /*02d8*/ 	.word	0x000008f0
        /*02dc*/ 	.word	0x000000ff
        /*02e0*/ 	.word	0x000228c8
        /*02e4*/ 	.short	0x0100
        /*02e6*/ 	.byte	0x08
	.zero		1


	//   ....[22]....
        /*02e8*/ 	.word	0x00001b30
        /*02ec*/ 	.word	0x000000ff
        /*02f0*/ 	.word	0x00022800
        /*02f4*/ 	.short	0x010a
        /*02f6*/ 	.byte	0x2e
	.zero		1


	//   ....[23]....
        /*02f8*/ 	.word	0x00001be0
        /*02fc*/ 	.word	0x000000ff
        /*0300*/ 	.word	0x00022830
        /*0304*/ 	.short	0x010a
        /*0306*/ 	.byte	0x15
	.zero		1


	//   ....[24]....
        /*0308*/ 	.word	0x00001c20
        /*030c*/ 	.word	0x000000ff
        /*0310*/ 	.word	0x00022830
        /*0314*/ 	.short	0x010a
        /*0316*/ 	.byte	0x15
	.zero		1


	//   ....[25]....
        /*0318*/ 	.word	0x00002200
        /*031c*/ 	.word	0x00000000
        /*0320*/ 	.word	0x00000000
        /*0324*/ 	.short	0x0101
        /*0326*/ 	.byte	0x3f
	.zero		1


	//   ....[26]....
        /*0328*/ 	.word	0x00004450
        /*032c*/ 	.word	0x000000ff
        /*0330*/ 	.word	0x00022850
        /*0334*/ 	.short	0x010a
        /*0336*/ 	.byte	0x15
	.zero		1


	//   ....[27]....
        /*0338*/ 	.word	0x00004490
        /*033c*/ 	.word	0x000000ff
        /*0340*/ 	.word	0x00022850
        /*0344*/ 	.short	0x010a
        /*0346*/ 	.byte	0x15
	.zero		1


	//   ....[28]....
        /*0348*/ 	.word	0x000047b0
        /*034c*/ 	.word	0x00000007
        /*0350*/ 	.word	0x00000000
        /*0354*/ 	.short	0x0101
        /*0356*/ 	.byte	0x3f
	.zero		1


	//   ....[29]....
        /*0358*/ 	.word	0x00004a70
        /*035c*/ 	.word	0x000000ff
        /*0360*/ 	.word	0x00022830
        /*0364*/ 	.short	0x010a
        /*0366*/ 	.byte	0x1c
	.zero		1


	//   ....[30]....
        /*0368*/ 	.word	0x00004ab0
        /*036c*/ 	.word	0x000000ff
        /*0370*/ 	.word	0x00022830
        /*0374*/ 	.short	0x010a
        /*0376*/ 	.byte	0x1c
	.zero		1


	//   ....[31]....
        /*0378*/ 	.word	0x00004fa0
        /*037c*/ 	.word	0x0000000e
        /*0380*/ 	.word	0x00000000
        /*0384*/ 	.short	0x0101
        /*0386*/ 	.byte	0x3f
	.zero		1


	//   ....[32]....
        /*0388*/ 	.word	0x00007b70
        /*038c*/ 	.word	0x000000ff
        /*0390*/ 	.word	0x00022850
        /*0394*/ 	.short	0x010a
        /*0396*/ 	.byte	0x1c
	.zero		1


	//   ....[33]....
        /*0398*/ 	.word	0x00007bb0
        /*039c*/ 	.word	0x000000ff
        /*03a0*/ 	.word	0x00022850
        /*03a4*/ 	.short	0x010a
        /*03a6*/ 	.byte	0x1c
	.zero		1


	//   ....[34]....
        /*03a8*/ 	.word	0x00007e80
        /*03ac*/ 	.word	0x000000b1
        /*03b0*/ 	.word	0x00000000
        /*03b4*/ 	.short	0x0101
        /*03b6*/ 	.byte	0x3f
	.zero		1


	//   ....[35]....
        /*03b8*/ 	.word	0x00008200
        /*03bc*/ 	.word	0x000000ff
        /*03c0*/ 	.word	0x00022830
        /*03c4*/ 	.short	0x010a
        /*03c6*/ 	.byte	0x1a
	.zero		1


	//   ....[36]....
        /*03c8*/ 	.word	0x00008240
        /*03cc*/ 	.word	0x000000ff
        /*03d0*/ 	.word	0x00022830
        /*03d4*/ 	.short	0x010a
        /*03d6*/ 	.byte	0x1a
	.zero		1


	//   ....[37]....
        /*03d8*/ 	.word	0x000093d0
        /*03dc*/ 	.word	0x00000098
        /*03e0*/ 	.word	0x00000000
        /*03e4*/ 	.short	0x0101
        /*03e6*/ 	.byte	0x3f
	.zero		1


	//   ....[38]....
        /*03e8*/ 	.word	0x0000a0d0
        /*03ec*/ 	.word	0x000000ff
        /*03f0*/ 	.word	0x00022850
        /*03f4*/ 	.short	0x010a
        /*03f6*/ 	.byte	0x1a
	.zero		1


	//   ....[39]....
        /*03f8*/ 	.word	0x0000a110
        /*03fc*/ 	.word	0x000000ff
        /*0400*/ 	.word	0x00022850
        /*0404*/ 	.short	0x010a
        /*0406*/ 	.byte	0x1a
	.zero		1


	//   ....[40]....
        /*0408*/ 	.word	0x0000a3e0
        /*040c*/ 	.word	0x000000d2
        /*0410*/ 	.word	0x00000000
        /*0414*/ 	.short	0x0101
        /*0416*/ 	.byte	0x3f
	.zero		1


	//   ....[41]....
        /*0418*/ 	.word	0x0000a540
        /*041c*/ 	.word	0x000000ff
        /*0420*/ 	.word	0x00022830
        /*0424*/ 	.short	0x010a
        /*0426*/ 	.byte	0x1b
	.zero		1


	//   ....[42]....
        /*0428*/ 	.word	0x0000a580
        /*042c*/ 	.word	0x000000ff
        /*0430*/ 	.word	0x00022830
        /*0434*/ 	.short	0x010a
        /*0436*/ 	.byte	0x1b
	.zero		1


	//   ....[43]....
        /*0438*/ 	.word	0x0000aa70
        /*043c*/ 	.word	0x00000098
        /*0440*/ 	.word	0x00000000
        /*0444*/ 	.short	0x0101
        /*0446*/ 	.byte	0x3f
	.zero		1


	//   ....[44]....
        /*0448*/ 	.word	0x0000d640
        /*044c*/ 	.word	0x000000ff
        /*0450*/ 	.word	0x00022850
        /*0454*/ 	.short	0x010a
        /*0456*/ 	.byte	0x1b
	.zero		1


	//   ....[45]....
        /*0458*/ 	.word	0x0000d680
        /*045c*/ 	.word	0x000000ff
        /*0460*/ 	.word	0x00022850
        /*0464*/ 	.short	0x010a
        /*0466*/ 	.byte	0x1b
	.zero		1


	//   ....[46]....
        /*0468*/ 	.word	0x0000d950
        /*046c*/ 	.word	0x000000b1
        /*0470*/ 	.word	0x00000000
        /*0474*/ 	.short	0x0101
        /*0476*/ 	.byte	0x3f
	.zero		1


	//   ....[47]....
        /*0478*/ 	.word	0x0000f3d0
        /*047c*/ 	.word	0x000000ff
        /*0480*/ 	.word	0x00000000
        /*0484*/ 	.short	0x0101
        /*0486*/ 	.byte	0x05
	.zero		1


	//   ....[48]....
        /*0488*/ 	.word	0x00010f80
        /*048c*/ 	.word	0x00000008
        /*0490*/ 	.word	0x00022840
        /*0494*/ 	.short	0x010a
        /*0496*/ 	.byte	0x3f
	.zero		1


	//   ....[49]....
        /*0498*/ 	.word	0x00011260
        /*049c*/ 	.word	0x000000ff
        /*04a0*/ 	.word	0x00022820
        /*04a4*/ 	.short	0x010a
        /*04a6*/ 	.byte	0x25
	.zero		1


	//   ....[50]....
        /*04a8*/ 	.word	0x00011300
        /*04ac*/ 	.word	0x00000008
        /*04b0*/ 	.word	0x00022860
        /*04b4*/ 	.short	0x010a
        /*04b6*/ 	.byte	0x3f
	.zero		1


	//   ....[51]....
        /*04b8*/ 	.word	0x00011830
        /*04bc*/ 	.word	0x00000002
        /*04c0*/ 	.word	0x00022840
        /*04c4*/ 	.short	0x010a
        /*04c6*/ 	.byte	0x3f
	.zero		1


	//   ....[52]....
        /*04c8*/ 	.word	0x000119a0
        /*04cc*/ 	.word	0x00000002
        /*04d0*/ 	.word	0x00022860
        /*04d4*/ 	.short	0x010a
        /*04d6*/ 	.byte	0x3f
	.zero		1


	//   ....[53]....
        /*04d8*/ 	.word	0x00011e90
        /*04dc*/ 	.word	0x00000003
        /*04e0*/ 	.word	0x00022840
        /*04e4*/ 	.short	0x010a
        /*04e6*/ 	.byte	0x3f
	.zero		1


	//   ....[54]....
        /*04e8*/ 	.word	0x00012000
        /*04ec*/ 	.word	0x00000003
        /*04f0*/ 	.word	0x00022860
        /*04f4*/ 	.short	0x010a
        /*04f6*/ 	.byte	0x3f
	.zero		1


	//   ....[55]....
        /*04f8*/ 	.word	0x00012470
        /*04fc*/ 	.word	0x00000002
        /*0500*/ 	.word	0x00022840
        /*0504*/ 	.short	0x010a
        /*0506*/ 	.byte	0x3f
	.zero		1


	//   ....[56]....
        /*0508*/ 	.word	0x000125e0
        /*050c*/ 	.word	0x00000002
        /*0510*/ 	.word	0x00022860
        /*0514*/ 	.short	0x010a
        /*0516*/ 	.byte	0x3f
	.zero		1


	//   ....[57]....
        /*0518*/ 	.word	0x00012b70
        /*051c*/ 	.word	0x00000007
        /*0520*/ 	.word	0x00022820
        /*0524*/ 	.short	0x010a
        /*0526*/ 	.byte	0x3f
	.zero		1


	//   ....[58]....
        /*0528*/ 	.word	0x00012cc0
        /*052c*/ 	.word	0x00000005
        /*0530*/ 	.word	0x00000000
        /*0534*/ 	.short	0x010a
        /*0536*/ 	.byte	0x3f
	.zero		1


	//   ....[59]....
        /*0538*/ 	.word	0x00012d30
        /*053c*/ 	.word	0x00000003
        /*0540*/ 	.word	0x00000000
        /*0544*/ 	.short	0x010a
        /*0546*/ 	.byte	0x3f
	.zero		1


	//   ....[60]....
        /*0548*/ 	.word	0x00012d90
        /*054c*/ 	.word	0x00000005
        /*0550*/ 	.word	0x00000000
        /*0554*/ 	.short	0x010a
        /*0556*/ 	.byte	0x3f
	.zero		1


	//   ....[61]....
        /*0558*/ 	.word	0x00012dc0
        /*055c*/ 	.word	0x00000003
        /*0560*/ 	.word	0x00000000
        /*0564*/ 	.short	0x010a
        /*0566*/ 	.byte	0x3f
	.zero		1


	//   ....[62]....
        /*0568*/ 	.word	0x00012e30
        /*056c*/ 	.word	0x00000003
        /*0570*/ 	.word	0x00022800
        /*0574*/ 	.short	0x010a
        /*0576*/ 	.byte	0x3f
	.zero		1


	//   ....[63]....
        /*0578*/ 	.word	0x00012e90
        /*057c*/ 	.word	0x00000003
        /*0580*/ 	.word	0x00022830
        /*0584*/ 	.short	0x010a
        /*0586*/ 	.byte	0x3f
	.zero		1


	//   ....[64]....
        /*0588*/ 	.word	0x00012ee0
        /*058c*/ 	.word	0x00000007
        /*0590*/ 	.word	0x00022850
        /*0594*/ 	.short	0x010a
        /*0596*/ 	.byte	0x3f
	.zero		1


	//   ....[65]....
        /*0598*/ 	.word	0x00012f40
        /*059c*/ 	.word	0x0000000b
        /*05a0*/ 	.word	0x00022830
        /*05a4*/ 	.short	0x010a
        /*05a6*/ 	.byte	0x3f
	.zero		1


	//   ....[66]....
        /*05a8*/ 	.word	0x00012f90
        /*05ac*/ 	.word	0x000000b1
        /*05b0*/ 	.word	0x00022850
        /*05b4*/ 	.short	0x010a
        /*05b6*/ 	.byte	0x3f
	.zero		1


	//   ....[67]....
        /*05b8*/ 	.word	0x00012ff0
        /*05bc*/ 	.word	0x00000008
        /*05c0*/ 	.word	0x00022830
        /*05c4*/ 	.short	0x010a
        /*05c6*/ 	.byte	0x3f
	.zero		1


	//   ....[68]....
        /*05c8*/ 	.word	0x00013040
        /*05cc*/ 	.word	0x000000d2
        /*05d0*/ 	.word	0x00022850
        /*05d4*/ 	.short	0x010a
        /*05d6*/ 	.byte	0x3f
	.zero		1


	//   ....[69]....
        /*05d8*/ 	.word	0x000130a0
        /*05dc*/ 	.word	0x00000009
        /*05e0*/ 	.word	0x00022830
        /*05e4*/ 	.short	0x010a
        /*05e6*/ 	.byte	0x3f
	.zero		1


	//   ....[70]....
        /*05e8*/ 	.word	0x000130f0
        /*05ec*/ 	.word	0x000000b1
        /*05f0*/ 	.word	0x00022850
        /*05f4*/ 	.short	0x010a
        /*05f6*/ 	.byte	0x3f
	.zero		1


	//   ....[71]....
        /*05f8*/ 	.word	0x00013270
        /*05fc*/ 	.word	0x00000008
        /*0600*/ 	.word	0x00022840
        /*0604*/ 	.short	0x010a
        /*0606*/ 	.byte	0x3f
	.zero		1


	//   ....[72]....
        /*0608*/ 	.word	0x000132d0
        /*060c*/ 	.word	0x00000008
        /*0610*/ 	.word	0x00022820
        /*0614*/ 	.short	0x010a
        /*0616*/ 	.byte	0x3f
	.zero		1


	//   ....[73]....
        /*0618*/ 	.word	0x00013320
        /*061c*/ 	.word	0x00000008
        /*0620*/ 	.word	0x00022860
        /*0624*/ 	.short	0x010a
        /*0626*/ 	.byte	0x3f
	.zero		1


	//   ....[74]....
        /*0628*/ 	.word	0x00013370
        /*062c*/ 	.word	0x00000002
        /*0630*/ 	.word	0x00022840
        /*0634*/ 	.short	0x010a
        /*0636*/ 	.byte	0x3f
	.zero		1


	//   ....[75]....
        /*0638*/ 	.word	0x000133c0
        /*063c*/ 	.word	0x00000002
        /*0640*/ 	.word	0x00022860
        /*0644*/ 	.short	0x010a
        /*0646*/ 	.byte	0x3f
	.zero		1


	//   ....[76]....
        /*0648*/ 	.word	0x00013410
        /*064c*/ 	.word	0x00000003
        /*0650*/ 	.word	0x00022840
        /*0654*/ 	.short	0x010a
        /*0656*/ 	.byte	0x3f
	.zero		1


	//   ....[77]....
        /*0658*/ 	.word	0x00013460
        /*065c*/ 	.word	0x00000003
        /*0660*/ 	.word	0x00022860
        /*0664*/ 	.short	0x010a
        /*0666*/ 	.byte	0x3f
	.zero		1


	//   ....[78]....
        /*0668*/ 	.word	0x000134b0
        /*066c*/ 	.word	0x00000002
        /*0670*/ 	.word	0x00022840
        /*0674*/ 	.short	0x010a
        /*0676*/ 	.byte	0x3f
	.zero		1


	//   ....[79]....
        /*0678*/ 	.word	0x00013500
        /*067c*/ 	.word	0x00000002
        /*0680*/ 	.word	0x00022860
        /*0684*/ 	.short	0x010a
        /*0686*/ 	.byte	0x3f
	.zero		1


	//   ....[80]....
        /*0688*/ 	.word	0x000135e0
        /*068c*/ 	.word	0x00000007
        /*0690*/ 	.word	0x00022820
        /*0694*/ 	.short	0x010a
        /*0696*/ 	.byte	0x3f
	.zero		1


	//   ....[81]....
        /*0698*/ 	.word	0x00013630
        /*069c*/ 	.word	0x00000005
        /*06a0*/ 	.word	0x00000000
        /*06a4*/ 	.short	0x010a
        /*06a6*/ 	.byte	0x3f
	.zero		1


	//   ....[82]....
        /*06a8*/ 	.word	0x00013680
        /*06ac*/ 	.word	0x00000003
        /*06b0*/ 	.word	0x00000000
        /*06b4*/ 	.short	0x010a
        /*06b6*/ 	.byte	0x3f
	.zero		1


	//   ....[83]....
        /*06b8*/ 	.word	0x000136d0
        /*06bc*/ 	.word	0x00000005
        /*06c0*/ 	.word	0x00000000
        /*06c4*/ 	.short	0x010a
        /*06c6*/ 	.byte	0x3f
	.zero		1


	//----- nvinfo : EIATTR_NUM_MBARRIERS
	.align		4
.L_324:
        /*06c8*/ 	.byte	0x03, 0x38
        /*06ca*/ 	.short	0x0016


	//----- nvinfo : EIATTR_EXIT_INSTR_OFFSETS
	.align		4
        /*06cc*/ 	.byte	0x04, 0x1c
        /*06ce*/ 	.short	(.L_326 - .L_325)


	//   ....[0]....
.L_325:
        /*06d0*/ 	.word	0x00000a30


	//   ....[1]....
        /*06d4*/ 	.word	0x0000fe70


	//   ....[2]....
        /*06d8*/ 	.word	0x0000fed0


	//   ....[3]....
        /*06dc*/ 	.word	0x00012be0


	//   ....[4]....
        /*06e0*/ 	.word	0x00012e10


	//----- nvinfo : EIATTR_MAX_THREADS
	.align		4
.L_326:
        /*06e4*/ 	.byte	0x04, 0x05
        /*06e6*/ 	.short	(.L_328 - .L_327)
.L_327:
        /*06e8*/ 	.word	0x00000180
        /*06ec*/ 	.word	0x00000001
        /*06f0*/ 	.word	0x00000001


	//----- nvinfo : EIATTR_CRS_STACK_SIZE
	.align		4
.L_328:
        /*06f4*/ 	.byte	0x04, 0x1e
        /*06f6*/ 	.short	(.L_330 - .L_329)
.L_329:
        /*06f8*/ 	.word	0x00000000


	//----- nvinfo : EIATTR_CBANK_PARAM_SIZE
	.align		4
.L_330:
        /*06fc*/ 	.byte	0x03, 0x19
        /*06fe*/ 	.short	0x0bf0


	//----- nvinfo : EIATTR_PARAM_CBANK
	.align		4
        /*0700*/ 	.byte	0x04, 0x0a
        /*0702*/ 	.short	(.L_332 - .L_331)
	.align		4
.L_331:
        /*0704*/ 	.word	index@(.nv.constant0._ZN7cutlass13device_kernelIN5flash11enable_sm90INS1_16FlashAttnFwdSm90INS1_25CollectiveMainloopFwdSm90ILi2EN4cute5tupleIJNS5_1CILi1EEES8_S8_EEENS6_IJNS7_ILi128EEENS7_ILi96EEENS7_ILi64EEEEEELi256ENS_6half_tEfNS_4arch4Sm90ELb0ELb1ELb1ELb0ELb0ELb0ELb0ELb1ELb0ELb0ELb0ELb0EEENS1_21CollectiveEpilogueFwdINS6_IJSA_NS7_ILi256EEESB_EEES9_SE_SG_Li256ELb0ELb0ELb0ELb0EEENS1_30DynamicPersistentTileSchedulerILi256ELi32ELb0ELb0ELb1EEEEEEEEEvNT_6ParamsE)
        /*0708*/ 	.short	0x0210
        /*070a*/ 	.short	0x0bf0


	//----- nvinfo : EIATTR_SW_WAR
	.align		4
.L_332:
        /*070c*/ 	.byte	0x04, 0x36
        /*070e*/ 	.short	(.L_334 - .L_333)
.L_333:
        /*0710*/ 	.word	0x00000008
.L_334:


//--------------------- .nv.info._ZN7cutlass13device_kernelIN5flash11enable_sm90INS1_16FlashAttnFwdSm90INS1_25CollectiveMainloopFwdSm90ILi2EN4cute5tupleIJNS5_1CILi1EEES8_S8_EEENS6_IJNS7_ILi128EEENS7_ILi96EEENS7_ILi64EEEEEELi256ENS_6half_tEfNS_4arch4Sm90ELb0ELb1ELb1ELb0ELb0ELb0ELb1ELb1ELb0ELb0ELb0ELb0EEENS1_21CollectiveEpilogueFwdINS6_IJSA_NS7_ILi256EEESB_EEES9_SE_SG_Li256ELb0ELb0ELb0ELb0EEENS1_30DynamicPersistentTileSchedulerILi256ELi32ELb0ELb0ELb1EEEEEEEEEvNT_6ParamsE --------------------------
	.section	.nv.info._ZN7cutlass13device_kernelIN5flash11enable_sm90INS1_16FlashAttnFwdSm90INS1_25CollectiveMainloopFwdSm90ILi2EN4cute5tupleIJNS5_1CILi1EEES8_S8_EEENS6_IJNS7_ILi128EEENS7_ILi96EEENS7_ILi64EEEEEELi256ENS_6half_tEfNS_4arch4Sm90ELb0ELb1ELb1ELb0ELb0ELb0ELb1ELb1ELb0ELb0ELb0ELb0EEENS1_21CollectiveEpilogueFwdINS6_IJSA_NS7_ILi256EEESB_EEES9_SE_SG_Li256ELb0ELb0ELb0ELb0EEENS1_30DynamicPersistentTileSchedulerILi256ELi32ELb0ELb0ELb1EEEEEEEEEvNT_6ParamsE,"",@"SHT_CUDA_INFO"
	.sectionflags	@""
	.align	4


	//----- nvinfo : EIATTR_CUDA_API_VERSION
	.align		4
        /*0000*/ 	.byte	0x04, 0x37
        /*0002*/ 	.short	(.L_336 - .L_335)
.L_335:
        /*0004*/ 	.word	0x00000082


	//----- nvinfo : EIATTR_KPARAM_INFO
	.align		4
.L_336:
        /*0008*/ 	.byte	0x04, 0x17
        /*000a*/ 	.short	(.L_338 - .L_337)
.L_337:
        /*000c*/ 	.word	0x00000000
        /*0010*/ 	.short	0x0000
        /*0012*/ 	.short	0x0070
        /*0014*/ 	.byte	0x00, 0xf0, 0x01, 0x32


	//----- nvinfo : EIATTR_SPARSE_MMA_MASK
	.align		4
.L_338:
        /*0018*/ 	.byte	0x03, 0x50
        /*001a*/ 	.short	0x0000


	//----- nvinfo : EIATTR_MAXREG_COUNT
	.align		4
        /*001c*/ 	.byte	0x03, 0x1b
        /*001e*/ 	.short	0x00a8


	//----- nvinfo : EIATTR_NUM_BARRIERS
	.align		4
        /*0020*/ 	.byte	0x02, 0x4c
        /*0022*/ 	.byte	0x10
	.zero		1


	//----- nvinfo : EIATTR_EXTERNS
	.align		4
        /*0024*/ 	.byte	0x04, 0x0f
        /*0026*/ 	.short	(.L_340 - .L_339)


	//   ....[0]....
	.align		4
.L_339:
        /*0028*/ 	.word	index@(__assertfail)


	//----- nvinfo : EIATTR_ANNOTATIONS
	.align		4
.L_340:
        /*002c*/ 	.byte	0x04, 0x55
        /*002e*/ 	.short	(.L_342 - .L_341)


	//   ....[0]....
.L_341:
        /*0030*/ 	.word	0x00000001
        /*0034*/ 	.byte	0x00, 0x0a, 0x00, 0x00, 0x01, 0x00, 0x00, 0x00, 0x30, 0x0a, 0x00, 0x00, 0x01, 0x00, 0x00, 0x00
        /*0044*/ 	.byte	0x30, 0x16, 0x02, 0x00, 0x01, 0x00, 0x00, 0x00, 0xa0, 0x16, 0x02, 0x00, 0x01, 0x00, 0x00, 0x00
        /*0054*/ 	.byte	0xe0, 0x16, 0x02, 0x00, 0x01, 0x00, 0x00, 0x00, 0x00, 0x17, 0x02, 0x00, 0x01, 0x00, 0x00, 0x00
        /*0064*/ 	.byte	0x30, 0x28, 0x02, 0x00, 0x01, 0x00, 0x00, 0x00, 0x90, 0x28, 0x02, 0x00, 0x01, 0x00, 0x00, 0x00
        /*0074*/ 	.byte	0x80, 0x42, 0x02, 0x00, 0x01, 0x00, 0x00, 0x00, 0xb0, 0x43, 0x02, 0x00, 0x01, 0x00, 0x00, 0x00
        /*0084*/ 	.byte	0x80, 0x44, 0x02, 0x00, 0x01, 0x00, 0x00, 0x00, 0x20, 0x45, 0x02, 0x00, 0x01, 0x00, 0x00, 0x00
        /*0094*/ 	.byte	0xf0, 0x5d, 0x02, 0x00, 0x01, 0x00, 0x00, 0x00, 0x20, 0x5e, 0x02, 0x00


	//----- nvinfo : EIATTR_MERCURY_ISA_VERSION
	.align		4
.L_342:
        /*00a0*/ 	.byte	0x03, 0x5f
        /*00a2*/ 	.short	0x0101


	//----- nvinfo : EIATTR_INT_WARP_WIDE_INSTR_OFFSETS
	.align		4
        /*00a4*/ 	.byte	0x04, 0x31
        /*00a6*/ 	.short	(.L_344 - .L_343)


	//   ....[0]....
.L_343:
        /*00a8*/ 	.word	0x00000200


	//   ....[1]....
        /*00ac*/ 	.word	0x00000230


	//   ....[2]....
        /*00b0*/ 	.word	0x00000240


	//   ....[3]....
        /*00b4*/ 	.word	0x000002b0


	//   ....[4]....
        /*00b8*/ 	.word	0x00021e90


	//   ....[5]....
        /*00bc*/ 	.word	0x00021f20


	//   ....[6]....
        /*00c0*/ 	.word	0x00022410


	//   ....[7]....
        /*00c4*/ 	.word	0x00024300


	//   ....[8]....
        /*00c8*/ 	.word	0x00024390


	//----- nvinfo : EIATTR_COOP_GROUP_MASK_REGIDS
	.align		4
.L_344:
        /*00cc*/ 	.byte	0x04, 0x29
        /*00ce*/ 	.short	(.L_346 - .L_345)


	//   ....[0]....
.L_345:
        /*00d0*/ 	.word	0xffffffff


	//   ....[1]....
        /*00d4*/ 	.word	0xffffffff


	//   ....[2]....
        /*00d8*/ 	.word	0xffffffff


	//   ....[3]....
        /*00dc*/ 	.word	0xffffffff


	//   ....[4]....
        /*00e0*/ 	.word	0xffffffff


	//   ....[5]....
        /*00e4*/ 	.word	0xffffffff


	//   ....[6]....
        /*00e8*/ 	.word	0xffffffff


	//   ....[7]....
        /*00ec*/ 	.word	0xffffffff


	//   ....[8]....
        /*00f0*/ 	.word	0xffffffff


	//   ....[9]....
        /*00f4*/ 	.word	0xffffffff


	//   ....[10]....
        /*00f8*/ 	.word	0xffffffff


	//   ....[11]....
        /*00fc*/ 	.word	0xffffffff


	//   ....[12]....
        /*0100*/ 	.word	0xffffffff


	//   ....[13]....
        /*0104*/ 	.word	0xffffffff


	//   ....[14]....
        /*0108*/ 	.word	0xffffffff


	//   ....[15]....
        /*010c*/ 	.word	0xffffffff


	//   ....[16]....
        /*0110*/ 	.word	0xffffffff


	//   ....[17]....
        /*0114*/ 	.word	0xffffffff


	//   ....[18]....
        /*0118*/ 	.word	0xffffffff


	//   ....[19]....
        /*011c*/ 	.word	0xffffffff


	//   ....[20]....
        /*0120*/ 	.word	0xffffffff


	//   ....[21]....
        /*0124*/ 	.word	0xffffffff


	//   ....[22]....
        /*0128*/ 	.word	0xffffffff


	//   ....[23]....
        /*012c*/ 	.word	0xffffffff


	//   ....[24]....
        /*0130*/ 	.word	0xffffffff


	//   ....[25]....
        /*0134*/ 	.word	0xffffffff


	//   ....[26]....
        /*0138*/ 	.word	0xffffffff


	//   ....[27]....
        /*013c*/ 	.word	0xffffffff


	//   ....[28]....
        /*0140*/ 	.word	0x0500000f


	//   ....[29]....
        /*0144*/ 	.word	0x0500000f


	//   ....[30]....
        /*0148*/ 	.word	0xffffffff


	//   ....[31]....
        /*014c*/ 	.word	0xffffffff


	//   ....[32]....
        /*0150*/ 	.word	0xffffffff


	//   ....[33]....
        /*0154*/ 	.word	0xffffffff


	//----- nvinfo : EIATTR_COOP_GROUP_INSTR_OFFSETS
	.align		4
.L_346:
        /*0158*/ 	.byte	0x04, 0x28
        /*015a*/ 	.short	(.L_348 - .L_347)


	//   ....[0]....
.L_347:
        /*015c*/ 	.word	0x000000b0


	//   ....[1]....
        /*0160*/ 	.word	0x00000210


	//   ....[2]....
        /*0164*/ 	.word	0x00000260


	//   ....[3]....
        /*0168*/ 	.word	0x00000470


	//   ....[4]....
        /*016c*/ 	.word	0x000005d0


	//   ....[5]....
        /*0170*/ 	.word	0x000006f0


	//   ....[6]....
        /*0174*/ 	.word	0x00000850


	//   ....[7]....
        /*0178*/ 	.word	0x00001e10


	//   ....[8]....
        /*017c*/ 	.word	0x00005d80


	//   ....[9]....
        /*0180*/ 	.word	0x00005e10


	//   ....[10]....
        /*0184*/ 	.word	0x00006180


	//   ....[11]....
        /*0188*/ 	.word	0x000061b0


	//   ....[12]....
        /*018c*/ 	.word	0x0000b8a0


	//   ....[13]....
        /*0190*/ 	.word	0x0000b920


	//   ....[14]....
        /*0194*/ 	.word	0x0000bd60


	//   ....[15]....
        /*0198*/ 	.word	0x0000be60


	//   ....[16]....
        /*019c*/ 	.word	0x00016b60


	//   ....[17]....
        /*01a0*/ 	.word	0x00016ba0


	//   ....[18]....
        /*01a4*/ 	.word	0x00016ea0


	//   ....[19]....
        /*01a8*/ 	.word	0x00016f20


	//   ....[20]....
        /*01ac*/ 	.word	0x0001ed00


	//   ....[21]....
        /*01b0*/ 	.word	0x0001ed20


	//   ....[22]....
        /*01b4*/ 	.word	0x0001ed80


	//   ....[23]....
        /*01b8*/ 	.word	0x0001edc0


	//   ....[24]....
        /*01bc*/ 	.word	0x00020930


	//   ....[25]....
        /*01c0*/ 	.word	0x000215f0


	//   ....[26]....
        /*01c4*/ 	.word	0x00024420


	//   ....[27]....
        /*01c8*/ 	.word	0x00024600


	//   ....[28]....
        /*01cc*/ 	.word	0x00024b80


	//   ....[29]....
        /*01d0*/ 	.word	0x00024f50


	//   ....[30]....
        /*01d4*/ 	.word	0x00028dc0


	//   ....[31]....
        /*01d8*/ 	.word	0x00028e20


	//   ....[32]....
        /*01dc*/ 	.word	0x00028e80


	//   ....[33]....
        /*01e0*/ 	.word	0x00028ea0


	//----- nvinfo : EIATTR_REG_RECONFIG
	.align		4
.L_348:
        /*01e4*/ 	.byte	0x01, 0x54
	.zero		2


	//----- nvinfo : EIATTR_SYSCALL_OFFSETS
	.align		4
        /*01e8*/ 	.byte	0x04, 0x46
        /*01ea*/ 	.short	(.L_350 - .L_349)


	//   ....[0]....
.L_349:
        /*01ec*/ 	.word	0x00002360


	//   ....[1]....
        /*01f0*/ 	.word	0x000220a0


	//   ....[2]....
        /*01f4*/ 	.word	0x000221d0


	//   ....[3]....
        /*01f8*/ 	.word	0x000222d0


	//----- nvinfo : EIATTR_MBARRIER_INSTR_OFFSETS
	.align		4
.L_350:
        /*01fc*/ 	.byte	0x04, 0x39
        /*01fe*/ 	.short	(.L_352 - .L_351)


	//   ....[0]....
.L_351:
        /*0200*/ 	.word	0x00000310
        /*0204*/ 	.word	0x000000ff
        /*0208*/ 	.word	0x00032400
        /*020c*/ 	.short	0x0100
        /*020e*/ 	.byte	0x06
	.zero		1


	//   ....[1]....
        /*0210*/ 	.word	0x00000320
        /*0214*/ 	.word	0x000000ff
        /*0218*/ 	.word	0x00032410
        /*021c*/ 	.short	0x0100
        /*021e*/ 	.byte	0x06
	.zero		1


	//   ....[2]....
        /*0220*/ 	.word	0x00000330
        /*0224*/ 	.word	0x000000ff
        /*0228*/ 	.word	0x00032420
        /*022c*/ 	.short	0x0100
        /*022e*/ 	.byte	0x06
	.zero		1


	//   ....[3]....
        /*0230*/ 	.word	0x00000420
        /*0234*/ 	.word	0x000000ff
        /*0238*/ 	.word	0x00032430
        /*023c*/ 	.short	0x0100
        /*023e*/ 	.byte	0x08
	.zero		1


	//   ....[4]....
        /*0240*/ 	.word	0x00000430
        /*0244*/ 	.word	0x000000ff
        /*0248*/ 	.word	0x00032440
        /*024c*/ 	.short	0x0100
        /*024e*/ 	.byte	0x08
	.zero		1


	//   ....[5]....
        /*0250*/ 	.word	0x00000440
        /*0254*/ 	.word	0x000000ff
        /*0258*/ 	.word	0x00032438
        /*025c*/ 	.short	0x0100
        /*025e*/ 	.byte	0x08
	.zero		1


	//   ....[6]....
        /*0260*/ 	.word	0x00000450
        /*0264*/ 	.word	0x000000ff
        /*0268*/ 	.word	0x00032448
        /*026c*/ 	.short	0x0100
        /*026e*/ 	.byte	0x08
	.zero		1


	//   ....[7]....
        /*0270*/ 	.word	0x00000580
        /*0274*/ 	.word	0x000000ff
        /*0278*/ 	.word	0x00032450
        /*027c*/ 	.short	0x0100
        /*027e*/ 	.byte	0x08
	.zero		1


	//   ....[8]....
        /*0280*/ 	.word	0x00000590
        /*0284*/ 	.word	0x000000ff
        /*0288*/ 	.word	0x00032460
        /*028c*/ 	.short	0x0100
        /*028e*/ 	.byte	0x08
	.zero		1


	//   ....[9]....
        /*0290*/ 	.word	0x000005a0
        /*0294*/ 	.word	0x000000ff
        /*0298*/ 	.word	0x00032458
        /*029c*/ 	.short	0x0100
        /*029e*/ 	.byte	0x08
	.zero		1


	//   ....[10]....
        /*02a0*/ 	.word	0x000005b0
        /*02a4*/ 	.word	0x000000ff
        /*02a8*/ 	.word	0x00032468
        /*02ac*/ 	.short	0x0100
        /*02ae*/ 	.byte	0x08
	.zero		1


	//   ....[11]....
        /*02b0*/ 	.word	0x000006a0
        /*02b4*/ 	.word	0x000000ff
        /*02b8*/ 	.word	0x00032470
        /*02bc*/ 	.short	0x0100
        /*02be*/ 	.byte	0x06
	.zero		1


	//   ....[12]....
        /*02c0*/ 	.word	0x000006b0
        /*02c4*/ 	.word	0x000000ff
        /*02c8*/ 	.word	0x00032480
        /*02cc*/ 	.short	0x0100
        /*02ce*/ 	.byte	0x06
	.zero		1


	//   ....[13]....
        /*02d0*/ 	.word	0x000006c0
        /*02d4*/ 	.word	0x000000ff
        /*02d8*/ 	.word	0x00032478
        /*02dc*/ 	.short	0x0100
        /*02de*/ 	.byte	0x06
	.zero		1


	//   ....[14]....
        /*02e0*/ 	.word	0x000006d0
        /*02e4*/ 	.word	0x000000ff
        /*02e8*/ 	.word	0x00032488
        /*02ec*/ 	.short	0x0100
        /*02ee*/ 	.byte	0x06
	.zero		1


	//   ....[15]....
        /*02f0*/ 	.word	0x00000800
        /*02f4*/ 	.word	0x000000ff
        /*02f8*/ 	.word	0x00032490
        /*02fc*/ 	.short	0x0100
        /*02fe*/ 	.byte	0x08
	.zero		1


	//   ....[16]....
        /*0300*/ 	.word	0x00000810
        /*0304*/ 	.word	0x000000ff
        /*0308*/ 	.word	0x000324a0
        /*030c*/ 	.short	0x0100
        /*030e*/ 	.byte	0x08
	.zero		1


	//   ....[17]....
        /*0310*/ 	.word	0x00000820
        /*0314*/ 	.word	0x000000ff
        /*0318*/ 	.word	0x00032498
        /*031c*/ 	.short	0x0100
        /*031e*/ 	.byte	0x08
	.zero		1


	//   ....[18]....
        /*0320*/ 	.word	0x00000830
        /*0324*/ 	.word	0x000000ff
        /*0328*/ 	.word	0x000324a8
        /*032c*/ 	.short	0x0100
        /*032e*/ 	.byte	0x08
	.zero		1


	//   ....[19]....
        /*0330*/ 	.word	0x00000960
        /*0334*/ 	.word	0x000000ff
        /*0338*/ 	.word	0x000324b0
        /*033c*/ 	.short	0x0100
        /*033e*/ 	.byte	0x08
	.zero		1


	//   ....[20]....
        /*0340*/ 	.word	0x00000970
        /*0344*/ 	.word	0x000000ff
        /*0348*/ 	.word	0x000324c0
        /*034c*/ 	.short	0x0100
        /*034e*/ 	.byte	0x08
	.zero		1


	//   ....[21]....
        /*0350*/ 	.word	0x00000980
        /*0354*/ 	.word	0x000000ff
        /*0358*/ 	.word	0x000324b8
        /*035c*/ 	.short	0x0100
        /*035e*/ 	.byte	0x08
	.zero		1


	//   ....[22]....
        /*0360*/ 	.word	0x00000990
        /*0364*/ 	.word	0x000000ff
        /*0368*/ 	.word	0x000324c8
        /*036c*/ 	.short	0x0100
        /*036e*/ 	.byte	0x08
	.zero		1


	//   ....[23]....
        /*0370*/ 	.word	0x000025e0
        /*0374*/ 	.word	0x000000ff
        /*0378*/ 	.word	0x00032400
        /*037c*/ 	.short	0x010a
        /*037e*/ 	.byte	0x32
	.zero		1


	//   ....[24]....
        /*0380*/ 	.word	0x00002a40
        /*0384*/ 	.word	0x0000000c
        /*0388*/ 	.word	0x00000000
        /*038c*/ 	.short	0x010a
        /*038e*/ 	.byte	0x3f
	.zero		1


	//   ....[25]....
        /*0390*/ 	.word	0x00002aa0
        /*0394*/ 	.word	0x0000000c
        /*0398*/ 	.word	0x00000000
        /*039c*/ 	.short	0x010a
        /*039e*/ 	.byte	0x3f
	.zero		1


	//   ....[26]....
        /*03a0*/ 	.word	0x00002e50
        /*03a4*/ 	.word	0x000000ff
        /*03a8*/ 	.word	0x00032410
        /*03ac*/ 	.short	0x010a
        /*03ae*/ 	.byte	0x32
	.zero		1


	//   ....[27]....
        /*03b0*/ 	.word	0x00002f50
        /*03b4*/ 	.word	0x00000008
        /*03b8*/ 	.word	0x00000000
        /*03bc*/ 	.short	0x010a
        /*03be*/ 	.byte	0x3f
	.zero		1


	//   ....[28]....
        /*03c0*/ 	.word	0x00002fb0
        /*03c4*/ 	.word	0x00000008
        /*03c8*/ 	.word	0x00000000
        /*03cc*/ 	.short	0x010a
        /*03ce*/ 	.byte	0x3f
	.zero		1


	//   ....[29]....
        /*03d0*/ 	.word	0x00003c90
        /*03d4*/ 	.word	0x00000006
        /*03d8*/ 	.word	0x00000000
        /*03dc*/ 	.short	0x0101
        /*03de*/ 	.byte	0x3f
	.zero		1


	//   ....[30]....
        /*03e0*/ 	.word	0x00009450
        /*03e4*/ 	.word	0x00000015
        /*03e8*/ 	.word	0x00000000
        /*03ec*/ 	.short	0x0101
        /*03ee*/ 	.byte	0x3f
	.zero		1


	//   ....[31]....
        /*03f0*/ 	.word	0x00009af0
        /*03f4*/ 	.word	0x00000003
        /*03f8*/ 	.word	0x00000000
        /*03fc*/ 	.short	0x010a
        /*03fe*/ 	.byte	0x3f
	.zero		1


	//   ....[32]....
        /*0400*/ 	.word	0x00009bf0
        /*0404*/ 	.word	0x00000000
        /*0408*/ 	.word	0x00000000
        /*040c*/ 	.short	0x010a
        /*040e*/ 	.byte	0x3f
	.zero		1


	//   ....[33]....
        /*0410*/ 	.word	0x0000a020
        /*0414*/ 	.word	0x00000003
        /*0418*/ 	.word	0x00000000
        /*041c*/ 	.short	0x010a
        /*041e*/ 	.byte	0x3f
	.zero		1


	//   ....[34]....
        /*0420*/ 	.word	0x0000a0d0
        /*0424*/ 	.word	0x00000004
        /*0428*/ 	.word	0x00000000
        /*042c*/ 	.short	0x010a
        /*042e*/ 	.byte	0x3f
	.zero		1


	//   ....[35]....
        /*0430*/ 	.word	0x0000adc0
        /*0434*/ 	.word	0x00000003
        /*0438*/ 	.word	0x00000000
        /*043c*/ 	.short	0x0101
        /*043e*/ 	.byte	0x3f
	.zero		1


	//   ....[36]....
        /*0440*/ 	.word	0x000136e0
        /*0444*/ 	.word	0x00000000
        /*0448*/ 	.word	0x00000000
        /*044c*/ 	.short	0x0101
        /*044e*/ 	.byte	0x3f
	.zero		1


	//   ....[37]....
        /*0450*/ 	.word	0x000138e0
        /*0454*/ 	.word	0x00000005
        /*0458*/ 	.word	0x00000000
        /*045c*/ 	.short	0x010a
        /*045e*/ 	.byte	0x3f
	.zero		1


	//   ....[38]....
        /*0460*/ 	.word	0x000139e0
        /*0464*/ 	.word	0x00000000
        /*0468*/ 	.word	0x00000000
        /*046c*/ 	.short	0x010a
        /*046e*/ 	.byte	0x3f
	.zero		1


	//   ....[39]....
        /*0470*/ 	.word	0x00013e10
        /*0474*/ 	.word	0x00000005
        /*0478*/ 	.word	0x00000000
        /*047c*/ 	.short	0x010a
        /*047e*/ 	.byte	0x3f
	.zero		1


	//   ....[40]....
        /*0480*/ 	.word	0x00013ec0
        /*0484*/ 	.word	0x00000004
        /*0488*/ 	.word	0x00000000
        /*048c*/ 	.short	0x010a
        /*048e*/ 	.byte	0x3f
	.zero		1


	//   ....[41]....
        /*0490*/ 	.word	0x00014bb0
        /*0494*/ 	.word	0x00000004
        /*0498*/ 	.word	0x00000000
        /*049c*/ 	.short	0x0101
        /*049e*/ 	.byte	0x3f
	.zero		1


	//   ....[42]....
        /*04a0*/ 	.word	0x0001e890
        /*04a4*/ 	.word	0x00000000
        /*04a8*/ 	.word	0x00000000
        /*04ac*/ 	.short	0x0101
        /*04ae*/ 	.byte	0x3f
	.zero		1


	//   ....[43]....
        /*04b0*/ 	.word	0x00020b60
        /*04b4*/ 	.word	0x000000ff
        /*04b8*/ 	.word	0x00000000
        /*04bc*/ 	.short	0x0101
        /*04be*/ 	.byte	0x05
	.zero		1


	//   ....[44]....
        /*04c0*/ 	.word	0x00022690
        /*04c4*/ 	.word	0x0000000a
        /*04c8*/ 	.word	0x00032440
        /*04cc*/ 	.short	0x010a
        /*04ce*/ 	.byte	0x3f
	.zero		1


	//   ....[45]....
        /*04d0*/ 	.word	0x00022bc0
        /*04d4*/ 	.word	0x00000012
        /*04d8*/ 	.word	0x00032420
        /*04dc*/ 	.short	0x010a
        /*04de*/ 	.byte	0x3f
	.zero		1


	//   ....[46]....
        /*04e0*/ 	.word	0x00022c40
        /*04e4*/ 	.word	0x0000000a
        /*04e8*/ 	.word	0x00032460
        /*04ec*/ 	.short	0x010a
        /*04ee*/ 	.byte	0x3f
	.zero		1


	//   ....[47]....
        /*04f0*/ 	.word	0x00023180
        /*04f4*/ 	.word	0x00000002
        /*04f8*/ 	.word	0x00032440
        /*04fc*/ 	.short	0x010a
        /*04fe*/ 	.byte	0x3f
	.zero		1


	//   ....[48]....
        /*0500*/ 	.word	0x00023310
        /*0504*/ 	.word	0x00000002
        /*0508*/ 	.word	0x00032460
        /*050c*/ 	.short	0x010a
        /*050e*/ 	.byte	0x3f
	.zero		1


	//   ....[49]....
        /*0510*/ 	.word	0x00023800
        /*0514*/ 	.word	0x00000003
        /*0518*/ 	.word	0x00032440
        /*051c*/ 	.short	0x010a
        /*051e*/ 	.byte	0x3f
	.zero		1


	//   ....[50]....
        /*0520*/ 	.word	0x00023990
        /*0524*/ 	.word	0x00000003
        /*0528*/ 	.word	0x00032460
        /*052c*/ 	.short	0x010a
        /*052e*/ 	.byte	0x3f
	.zero		1


	//   ....[51]....
        /*0530*/ 	.word	0x00023e20
        /*0534*/ 	.word	0x00000002
        /*0538*/ 	.word	0x00032440
        /*053c*/ 	.short	0x010a
        /*053e*/ 	.byte	0x3f
	.zero		1


	//   ....[52]....
        /*0540*/ 	.word	0x00023fb0
        /*0544*/ 	.word	0x00000002
        /*0548*/ 	.word	0x00032460
        /*054c*/ 	.short	0x010a
        /*054e*/ 	.byte	0x3f
	.zero		1


	//   ....[53]....
        /*0550*/ 	.word	0x000245b0
        /*0554*/ 	.word	0x00000007
        /*0558*/ 	.word	0x00032420
        /*055c*/ 	.short	0x010a
        /*055e*/ 	.byte	0x3f
	.zero		1


	//   ....[54]....
        /*0560*/ 	.word	0x00024700
        /*0564*/ 	.word	0x00000005
        /*0568*/ 	.word	0x00000000
        /*056c*/ 	.short	0x010a
        /*056e*/ 	.byte	0x3f
	.zero		1


	//   ....[55]....
        /*0570*/ 	.word	0x00024770
        /*0574*/ 	.word	0x00000003
        /*0578*/ 	.word	0x00000000
        /*057c*/ 	.short	0x010a
        /*057e*/ 	.byte	0x3f
	.zero		1


	//   ....[56]....
        /*0580*/ 	.word	0x000247d0
        /*0584*/ 	.word	0x00000005
        /*0588*/ 	.word	0x00000000
        /*058c*/ 	.short	0x010a
        /*058e*/ 	.byte	0x3f
	.zero		1


	//   ....[57]....
        /*0590*/ 	.word	0x00024800
        /*0594*/ 	.word	0x00000003
        /*0598*/ 	.word	0x00000000
        /*059c*/ 	.short	0x010a
        /*059e*/ 	.byte	0x3f
	.zero		1


	//   ....[58]....
        /*05a0*/ 	.word	0x00024870
        /*05a4*/ 	.word	0x00000009
        /*05a8*/ 	.word	0x00032400
        /*05ac*/ 	.short	0x010a
        /*05ae*/ 	.byte	0x3f
	.zero		1


	//   ....[59]....
        /*05b0*/ 	.word	0x000248c0
        /*05b4*/ 	.word	0x0000000c
        /*05b8*/ 	.word	0x00000000
        /*05bc*/ 	.short	0x010a
        /*05be*/ 	.byte	0x3f
	.zero		1


	//   ....[60]....
        /*05c0*/ 	.word	0x00024920
        /*05c4*/ 	.word	0x00000009
        /*05c8*/ 	.word	0x00032410
        /*05cc*/ 	.short	0x010a
        /*05ce*/ 	.byte	0x3f
	.zero		1


	//   ....[61]....
        /*05d0*/ 	.word	0x00024970
        /*05d4*/ 	.word	0x00000008
        /*05d8*/ 	.word	0x00000000
        /*05dc*/ 	.short	0x010a
        /*05de*/ 	.byte	0x3f
	.zero		1


	//   ....[62]....
        /*05e0*/ 	.word	0x000249c0
        /*05e4*/ 	.word	0x00000000
        /*05e8*/ 	.word	0x00000000
        /*05ec*/ 	.short	0x010a
        /*05ee*/ 	.byte	0x3f
	.zero		1


	//   ....[63]....
        /*05f0*/ 	.word	0x00024a10
        /*05f4*/ 	.word	0x00000004
        /*05f8*/ 	.word	0x00000000
        /*05fc*/ 	.short	0x010a
        /*05fe*/ 	.byte	0x3f
	.zero		1


	//   ....[64]....
        /*0600*/ 	.word	0x00024a60
        /*0604*/ 	.word	0x00000000
        /*0608*/ 	.word	0x00000000
        /*060c*/ 	.short	0x010a
        /*060e*/ 	.byte	0x3f
	.zero		1


	//   ....[65]....
        /*0610*/ 	.word	0x00024ab0
        /*0614*/ 	.word	0x00000004
        /*0618*/ 	.word	0x00000000
        /*061c*/ 	.short	0x010a
        /*061e*/ 	.byte	0x3f
	.zero		1


	//   ....[66]....
        /*0620*/ 	.word	0x00024c30
        /*0624*/ 	.word	0x0000000a
        /*0628*/ 	.word	0x00032440
        /*062c*/ 	.short	0x010a
        /*062e*/ 	.byte	0x3f
	.zero		1


	//   ....[67]....
        /*0630*/ 	.word	0x00024c80
        /*0634*/ 	.word	0x00000012
        /*0638*/ 	.word	0x00032420
        /*063c*/ 	.short	0x010a
        /*063e*/ 	.byte	0x3f
	.zero		1


	//   ....[68]....
        /*0640*/ 	.word	0x00024cd0
        /*0644*/ 	.word	0x0000000a
        /*0648*/ 	.word	0x00032460
        /*064c*/ 	.short	0x010a
        /*064e*/ 	.byte	0x3f
	.zero		1


	//   ....[69]....
        /*0650*/ 	.word	0x00024d20
        /*0654*/ 	.word	0x00000002
        /*0658*/ 	.word	0x00032440
        /*065c*/ 	.short	0x010a
        /*065e*/ 	.byte	0x3f
	.zero		1


	//   ....[70]....
        /*0660*/ 	.word	0x00024d70
        /*0664*/ 	.word	0x00000002
        /*0668*/ 	.word	0x00032460
        /*066c*/ 	.short	0x010a
        /*066e*/ 	.byte	0x3f
	.zero		1


	//   ....[71]....
        /*0670*/ 	.word	0x00024dc0
        /*0674*/ 	.word	0x00000003
        /*0678*/ 	.word	0x00032440
        /*067c*/ 	.short	0x010a
        /*067e*/ 	.byte	0x3f
	.zero		1


	//   ....[72]....
        /*0680*/ 	.word	0x00024e10
        /*0684*/ 	.word	0x00000003
        /*0688*/ 	.word	0x00032460
        /*068c*/ 	.short	0x010a
        /*068e*/ 	.byte	0x3f
	.zero		1


	//   ....[73]....
        /*0690*/ 	.word	0x00024e60
        /*0694*/ 	.word	0x00000002
        /*0698*/ 	.word	0x00032440
        /*069c*/ 	.short	0x010a
        /*069e*/ 	.byte	0x3f
	.zero		1


	//   ....[74]....
        /*06a0*/ 	.word	0x00024eb0
        /*06a4*/ 	.word	0x00000002
        /*06a8*/ 	.word	0x00032460
        /*06ac*/ 	.short	0x010a
        /*06ae*/ 	.byte	0x3f
	.zero		1


	//   ....[75]....
        /*06b0*/ 	.word	0x00024f90
        /*06b4*/ 	.word	0x00000007
        /*06b8*/ 	.word	0x00032420
        /*06bc*/ 	.short	0x010a
        /*06be*/ 	.byte	0x3f
	.zero		1


	//   ....[76]....
        /*06c0*/ 	.word	0x00024fe0
        /*06c4*/ 	.word	0x00000005
        /*06c8*/ 	.word	0x00000000
        /*06cc*/ 	.short	0x010a
        /*06ce*/ 	.byte	0x3f
	.zero		1


	//   ....[77]....
        /*06d0*/ 	.word	0x00025030
        /*06d4*/ 	.word	0x00000003
        /*06d8*/ 	.word	0x00000000
        /*06dc*/ 	.short	0x010a
        /*06de*/ 	.byte	0x3f
	.zero		1


	//   ....[78]....
        /*06e0*/ 	.word	0x00025080
        /*06e4*/ 	.word	0x00000005
        /*06e8*/ 	.word	0x00000000
        /*06ec*/ 	.short	0x010a
        /*06ee*/ 	.byte	0x3f
	.zero		1


	//   ....[79]....
        /*06f0*/ 	.word	0x00025420
        /*06f4*/ 	.word	0x0000000c
        /*06f8*/ 	.word	0x00000000
        /*06fc*/ 	.short	0x010a
        /*06fe*/ 	.byte	0x3f
	.zero		1


	//   ....[80]....
        /*0700*/ 	.word	0x00025560
        /*0704*/ 	.word	0x00000002
        /*0708*/ 	.word	0x00000000
        /*070c*/ 	.short	0x010a
        /*070e*/ 	.byte	0x3f
	.zero		1


	//   ....[81]....
        /*0710*/ 	.word	0x00025bc0
        /*0714*/ 	.word	0x0000000b
        /*0718*/ 	.word	0x00000000
        /*071c*/ 	.short	0x010a
        /*071e*/ 	.byte	0x3f
	.zero		1


	//   ....[82]....
        /*0720*/ 	.word	0x00025d00
        /*0724*/ 	.word	0x00000008
        /*0728*/ 	.word	0x00000000
        /*072c*/ 	.short	0x010a
        /*072e*/ 	.byte	0x3f
	.zero		1


	//   ....[83]....
        /*0730*/ 	.word	0x00026ee0
        /*0734*/ 	.word	0x00000002
        /*0738*/ 	.word	0x00000000
        /*073c*/ 	.short	0x0101
        /*073e*/ 	.byte	0x3f
	.zero		1


	//   ....[84]....
        /*0740*/ 	.word	0x00040aa0
        /*0744*/ 	.word	0x00000004
        /*0748*/ 	.word	0x00000000
        /*074c*/ 	.short	0x0101
        /*074e*/ 	.byte	0x3f
	.zero		1


	//   ....[85]....
        /*0750*/ 	.word	0x00040ae0
        /*0754*/ 	.word	0x00000002
        /*0758*/ 	.word	0x00000000
        /*075c*/ 	.short	0x010a
        /*075e*/ 	.byte	0x3f
	.zero		1


	//   ....[86]....
        /*0760*/ 	.word	0x00040b30
        /*0764*/ 	.word	0x00000008
        /*0768*/ 	.word	0x00000000
        /*076c*/ 	.short	0x010a
        /*076e*/ 	.byte	0x3f
	.zero		1


	//----- nvinfo : EIATTR_NUM_MBARRIERS
	.align		4
.L_352:
        /*0770*/ 	.byte	0x03, 0x38
        /*0772*/ 	.short	0x0017


	//----- nvinfo : EIATTR_EXIT_INSTR_OFFSETS
	.align		4
        /*0774*/ 	.byte	0x04, 0x1c
        /*0776*/ 	.short	(.L_354 - .L_353)


	//   ....[0]....
.L_353:
        /*0778*/ 	.word	0x00000b80


	//   ....[1]....
        /*077c*/ 	.word	0x000215b0


	//   ....[2]....
        /*0780*/ 	.word	0x00021610


	//   ....[3]....
        /*0784*/ 	.word	0x00024620


	//   ....[4]....
        /*0788*/ 	.word	0x00024850


	//----- nvinfo : EIATTR_MAX_THREADS
	.align		4
.L_354:
        /*078c*/ 	.byte	0x04, 0x05
        /*078e*/ 	.short	(.L_356 - .L_355)
.L_355:
        /*0790*/ 	.word	0x00000180
        /*0794*/ 	.word	0x00000001
        /*0798*/ 	.word	0x00000001


	//----- nvinfo : EIATTR_CRS_STACK_SIZE
	.align		4
.L_356:
        /*079c*/ 	.byte	0x04, 0x1e
        /*079e*/ 	.short	(.L_358 - .L_357)
.L_357:
        /*07a0*/ 	.word	0x00000000


	//----- nvinfo : EIATTR_CBANK_PARAM_SIZE
	.align		4
.L_358:
        /*07a4*/ 	.byte	0x03, 0x19
        /*07a6*/ 	.short	0x0cf0


	//----- nvinfo : EIATTR_PARAM_CBANK
	.align		4
        /*07a8*/ 	.byte	0x04, 0x0a
        /*07aa*/ 	.short	(.L_360 - .L_359)
	.align		4
.L_359:
        /*07ac*/ 	.word	index@(.nv.constant0._ZN7cutlass13device_kernelIN5flash11enable_sm90INS1_16FlashAttnFwdSm90INS1_25CollectiveMainloopFwdSm90ILi2EN4cute5tupleIJNS5_1CILi1EEES8_S8_EEENS6_IJNS7_ILi128EEENS7_ILi96EEENS7_ILi64EEEEEELi256ENS_6half_tEfNS_4arch4Sm90ELb0ELb1ELb1ELb0ELb0ELb0ELb1ELb1ELb0ELb0ELb0ELb0EEENS1_21CollectiveEpilogueFwdINS6_IJSA_NS7_ILi256EEESB_EEES9_SE_SG_Li256ELb0ELb0ELb0ELb0EEENS1_30DynamicPersistentTileSchedulerILi256ELi32ELb0ELb0ELb1EEEEEEEEEvNT_6ParamsE)
        /*07b0*/ 	.short	0x0210
        /*07b2*/ 	.short	0x0cf0


	//----- nvinfo : EIATTR_SW_WAR
	.align		4
.L_360:
        /*07b4*/ 	.byte	0x04, 0x36
        /*07b6*/ 	.short	(.L_362 - .L_361)
.L_361:
        /*07b8*/ 	.word	0x00000008
.L_362:


//--------------------- .nv.info._ZN7cutlass13device_kernelIN5flash11enable_sm90INS1_16FlashAttnFwdSm90INS1_25CollectiveMainloopFwdSm90ILi2EN4cute5tupleIJNS5_1CILi1EEES8_S8_EEENS6_IJNS7_ILi128EEENS7_ILi96EEENS7_ILi64EEEEEELi256ENS_6half_tEfNS_4arch4Sm90ELb0ELb1ELb1ELb1ELb0ELb0ELb0ELb1ELb0ELb0ELb0ELb0EEENS1_21CollectiveEpilogueFwdINS6_IJSA_NS7_ILi256EEESB_EEES9_SE_SG_Li256ELb1ELb0ELb0ELb0EEENS1_36VarlenDynamicPersistentTileSchedulerILi128ELi96ELi256ELi32ELb0ELb0ELb1ELb1ELb0ELb1EEEEEEEEEvNT_6ParamsE --------------------------
	.section	.nv.info._ZN7cutlass13device_kernelIN5flash11enable_sm90INS1_16FlashAttnFwdSm90INS1_25CollectiveMainloopFwdSm90ILi2EN4cute5tupleIJNS5_1CILi1EEES8_S8_EEENS6_IJNS7_ILi128EEENS7_ILi96EEENS7_ILi64EEEEEELi256ENS_6half_tEfNS_4arch4Sm90ELb0ELb1ELb1ELb1ELb0ELb0ELb0ELb1ELb0ELb0ELb0ELb0EEENS1_21CollectiveEpilogueFwdINS6_IJSA_NS7_ILi256EEESB_EEES9_SE_SG_Li256ELb1ELb0ELb0ELb0EEENS1_36VarlenDynamicPersistentTileSchedulerILi128ELi96ELi256ELi32ELb0ELb0ELb1ELb1ELb0ELb1EEEEEEEEEvNT_6ParamsE,"",@"SHT_CUDA_INFO"
	.sectionflags	@""
	.align	4


	//----- nvinfo : EIATTR_CUDA_API_VERSION
	.align		4
        /*0000*/ 	.byte	0x04, 0x37
        /*0002*/ 	.short	(.L_364 - .L_363)
.L_363:
        /*0004*/ 	.word	0x00000082


	//----- nvinfo : EIATTR_KPARAM_INFO
	.align		4
.L_364:
        /*0008*/ 	.byte	0x04, 0x17
        /*000a*/ 	.short	(.L_366 - .L_365)
.L_365:
        /*000c*/ 	.word	0x00000000
        /*0010*/ 	.short	0x0000
        /*0012*/ 	.short	0x0070
        /*0014*/ 	.byte	0x00, 0xf0, 0x01, 0x28


	//----- nvinfo : EIATTR_SPARSE_MMA_MASK
	.align		4
.L_366:
        /*0018*/ 	.byte	0x03, 0x50
        /*001a*/ 	.short	0x0000


	//----- nvinfo : EIATTR_MAXREG_COUNT
	.align		4
        /*001c*/ 	.byte	0x03, 0x1b
        /*001e*/ 	.short	0x00a8


	//----- nvinfo : EIATTR_NUM_BARRIERS
	.align		4
        /*0020*/ 	.byte	0x02, 0x4c
        /*0022*/ 	.byte	0x10
	.zero		1


	//----- nvinfo : EIATTR_EXTERNS
	.align		4
        /*0024*/ 	.byte	0x04, 0x0f
        /*0026*/ 	.short	(.L_368 - .L_367)


	//   ....[0]....
	.align		4
.L_367:
        /*0028*/ 	.word	index@(__assertfail)


	//----- nvinfo : EIATTR_ANNOTATIONS
	.align		4
.L_368:
        /*002c*/ 	.byte	0x04, 0x55
        /*002e*/ 	.short	(.L_370 - .L_369)


	//   ....[0]....
.L_369:
        /* <DEDUP_REMOVED lines=27> */


	//----- nvinfo : EIATTR_MERCURY_ISA_VERSION
	.align		4
.L_370:
        /*01d0*/ 	.byte	0x03, 0x5f
        /*01d2*/ 	.short	0x0101


	//----- nvinfo : EIATTR_UNUSED_LOAD_BYTE_OFFSET
	.align		4
        /*01d4*/ 	.byte	0x04, 0x44
        /*01d6*/ 	.short	(.L_372 - .L_371)


	//   ....[0]....
.L_371:
        /*01d8*/ 	.word	0x00000a70
        /*01dc*/ 	.word	0x0000fff0


	//   ....[1]....
        /*01e0*/ 	.word	0x0000e6d0
        /*01e4*/ 	.word	0x0000fff0


	//----- nvinfo : EIATTR_INT_WARP_WIDE_INSTR_OFFSETS
	.align		4
.L_372:
        /*01e8*/ 	.byte	0x04, 0x31
        /*01ea*/ 	.short	(.L_374 - .L_373)


	//   ....[0]....
.L_373:
        /*01ec*/ 	.word	0x00000160


	//   ....[1]....
        /*01f0*/ 	.word	0x000001a0


	//   ....[2]....
        /*01f4*/ 	.word	0x00000210


	//   ....[3]....
        /*01f8*/ 	.word	0x00012600


	//   ....[4]....
        /*01fc*/ 	.word	0x00012690


	//   ....[5]....
        /*0200*/ 	.word	0x00012b90


	//   ....[6]....
        /*0204*/ 	.word	0x00012c10


	//   ....[7]....
        /*0208*/ 	.word	0x00014f30


	//   ....[8]....
        /*020c*/ 	.word	0x00014fc0


	//----- nvinfo : EIATTR_COOP_GROUP_MASK_REGIDS
	.align		4
.L_374:
        /*0210*/ 	.byte	0x04, 0x29
        /*0212*/ 	.short	(.L_376 - .L_375)


	//   ....[0]....
.L_375:
        /*0214*/ 	.word	0xffffffff


	//   ....[1]....
        /*0218*/ 	.word	0xffffffff


	//   ....[2]....
        /*021c*/ 	.word	0xffffffff


	//   ....[3]....
        /*0220*/ 	.word	0xffffffff


	//   ....[4]....
        /*0224*/ 	.word	0xffffffff


	//   ....[5]....
        /*0228*/ 	.word	0xffffffff


	//   ....[6]....
        /*022c*/ 	.word	0xffffffff


	//   ....[7]....
        /*0230*/ 	.word	0xffffffff


	//   ....[8]....
        /*0234*/ 	.word	0xffffffff


	//   ....[9]....
        /*0238*/ 	.word	0xffffffff


	//   ....[10]....
        /*023c*/ 	.word	0xffffffff


	//   ....[11]....
        /*0240*/ 	.word	0xffffffff


	//   ....[12]....
        /*0244*/ 	.word	0xffffffff


	//   ....[13]....
        /*0248*/ 	.word	0xffffffff


	//   ....[14]....
        /*024c*/ 	.word	0xffffffff


	//   ....[15]....
        /*0250*/ 	.word	0xffffffff


	//   ....[16]....
        /*0254*/ 	.word	0xffffffff


	//   ....[17]....
        /*0258*/ 	.word	0xffffffff


	//   ....[18]....
        /*025c*/ 	.word	0xffffffff


	//   ....[19]....
        /*0260*/ 	.word	0xffffffff


	//   ....[20]....
        /*0264*/ 	.word	0xffffffff


	//   ....[21]....
        /*0268*/ 	.word	0xffffffff


	//   ....[22]....
        /*026c*/ 	.word	0xffffffff


	//   ....[23]....
        /*0270*/ 	.word	0xffffffff


	//   ....[24]....
        /*0274*/ 	.word	0xffffffff


	//   ....[25]....
        /*0278*/ 	.word	0xffffffff


	//   ....[26]....
        /*027c*/ 	.word	0xffffffff


	//   ....[27]....
        /*0280*/ 	.word	0xffffffff


	//   ....[28]....
        /*0284*/ 	.word	0xffffffff


	//   ....[29]....
        /*0288*/ 	.word	0xffffffff


	//   ....[30]....
        /*028c*/ 	.word	0xffffffff


	//   ....[31]....
        /*0290*/ 	.word	0xffffffff


	//   ....[32]....
        /*0294*/ 	.word	0xffffffff


	//   ....[33]....
        /*0298*/ 	.word	0xffffffff


	//   ....[34]....
        /*029c*/ 	.word	0xffffffff


	//   ....[35]....
        /*02a0*/ 	.word	0xffffffff


	//   ....[36]....
        /*02a4*/ 	.word	0xffffffff


	//   ....[37]....
        /*02a8*/ 	.word	0xffffffff


	//   ....[38]....
        /*02ac*/ 	.word	0xffffffff


	//   ....[39]....
        /*02b0*/ 	.word	0xffffffff


	//   ....[40]....
        /*02b4*/ 	.word	0xffffffff


	//   ....[41]....
        /*02b8*/ 	.word	0xffffffff


	//   ....[42]....
        /*02bc*/ 	.word	0xffffffff


	//   ....[43]....
        /*02c0*/ 	.word	0xffffffff


	//   ....[44]....
        /*02c4*/ 	.word	0xffffffff


	//   ....[45]....
        /*02c8*/ 	.word	0xffffffff


	//   ....[46]....
        /*02cc*/ 	.word	0xffffffff


	//   ....[47]....
        /*02d0*/ 	.word	0xffffffff


	//   ....[48]....
        /*02d4*/ 	.word	0xffffffff


	//   ....[49]....
        /*02d8*/ 	.word	0xffffffff


	//   ....[50]....
        /*02dc*/ 	.word	0xffffffff


	//   ....[51]....
        /*02e0*/ 	.word	0xffffffff


	//   ....[52]....
        /*02e4*/ 	.word	0xffffffff


	//   ....[53]....
        /*02e8*/ 	.word	0xffffffff


	//   ....[54]....
        /*02ec*/ 	.word	0xffffffff


	//   ....[55]....
        /*02f0*/ 	.word	0xffffffff


	//   ....[56]....
        /*02f4*/ 	.word	0xffffffff


	//   ....[57]....
        /*02f8*/ 	.word	0xffffffff


	//   ....[58]....
        /*02fc*/ 	.word	0xffffffff


	//   ....[59]....
        /*0300*/ 	.word	0xffffffff


	//   ....[60]....
        /*0304*/ 	.word	0xffffffff


	//   ....[61]....
        /*0308*/ 	.word	0xffffffff


	//   ....[62]....
        /*030c*/ 	.word	0x0500000f


	//   ....[63]....
        /*0310*/ 	.word	0x0500000f


	//   ....[64]....
        /*0314*/ 	.word	0x0500000f


	//   ....[65]....
        /*0318*/ 	.word	0x0500000f


	//   ....[66]....
        /*031c*/ 	.word	0x0500000f


	//   ....[67]....
        /*0320*/ 	.word	0x0500000f


	//   ....[68]....
        /*0324*/ 	.word	0x0500000f


	//   ....[69]....
        /*0328*/ 	.word	0x0500000f


	//   ....[70]....
        /*032c*/ 	.word	0x0500000f


	//   ....[71]....
        /*0330*/ 	.word	0x0500000f


	//   ....[72]....
        /*0334*/ 	.word	0x0500000f


	//   ....[73]....
        /*0338*/ 	.word	0x0500000f


	//   ....[74]....
        /*033c*/ 	.word	0x0500000f


	//   ....[75]....
        /*0340*/ 	.word	0x0500000f


	//   ....[76]....
        /*0344*/ 	.word	0x0500000f


	//   ....[77]....
        /*0348*/ 	.word	0x0500000f


	//   ....[78]....
        /*034c*/ 	.word	0x0500000f


	//   ....[79]....
        /*0350*/ 	.word	0x0500000f


	//   ....[80]....
        /*0354*/ 	.word	0x0500000f


	//----- nvinfo : EIATTR_COOP_GROUP_INSTR_OFFSETS
	.align		4
.L_376:
        /*0358*/ 	.byte	0x04, 0x28
        /*035a*/ 	.short	(.L_378 - .L_377)


	//   ....[0]....
.L_377:
        /*035c*/ 	.word	0x00000070


	//   ....[1]....
        /*0360*/ 	.word	0x00000170


	//   ....[2]....
        /*0364*/ 	.word	0x000001c0


	//   ....[3]....
        /*0368*/ 	.word	0x000003f0


	//   ....[4]....
        /*036c*/ 	.word	0x00000550


	//   ....[5]....
        /*0370*/ 	.word	0x00000670


	//   ....[6]....
        /*0374*/ 	.word	0x000007d0


	//   ....[7]....
        /*0378*/ 	.word	0x000019e0


	//   ....[8]....
        /*037c*/ 	.word	0x00003610


	//   ....[9]....
        /*0380*/ 	.word	0x00003720


	//   ....[10]....
        /*0384*/ 	.word	0x00003c80


	//   ....[11]....
        /*0388*/ 	.word	0x00003ce0


	//   ....[12]....
        /*038c*/ 	.word	0x00006470


	//   ....[13]....
        /*0390*/ 	.word	0x00006580


	//   ....[14]....
        /*0394*/ 	.word	0x00006bf0


	//   ....[15]....
        /*0398*/ 	.word	0x00006d90


	//   ....[16]....
        /*039c*/ 	.word	0x00008c20


	//   ....[17]....
        /*03a0*/ 	.word	0x00008ca0


	//   ....[18]....
        /*03a4*/ 	.word	0x00009110


	//   ....[19]....
        /*03a8*/ 	.word	0x000092d0


	//   ....[20]....
        /*03ac*/ 	.word	0x0000bff0


	//   ....[21]....
        /*03b0*/ 	.word	0x0000c110


	//   ....[22]....
        /*03b4*/ 	.word	0x0000c8b0


	//   ....[23]....
        /*03b8*/ 	.word	0x0000ca80


	//   ....[24]....
        /*03bc*/ 	.word	0x0000dc50


	//   ....[25]....
        /*03c0*/ 	.word	0x0000dc90


	//   ....[26]....
        /*03c4*/ 	.word	0x0000dd60


	//   ....[27]....
        /*03c8*/ 	.word	0x0000dd70


	//   ....[28]....
        /*03cc*/ 	.word	0x00011190


	//   ....[29]....
        /*03d0*/ 	.word	0x00011310


	//   ....[30]....
        /*03d4*/ 	.word	0x00011340


	//   ....[31]....
        /*03d8*/ 	.word	0x00011380


	//   ....[32]....
        /*03dc*/ 	.word	0x000113f0


	//   ....[33]....
        /*03e0*/ 	.word	0x00011450


	//   ....[34]....
        /*03e4*/ 	.word	0x00011490


	//   ....[35]....
        /*03e8*/ 	.word	0x00011630


	//   ....[36]....
        /*03ec*/ 	.word	0x00011690


	//   ....[37]....
        /*03f0*/ 	.word	0x000116d0


	//   ....[38]....
        /*03f4*/ 	.word	0x00011710


	//   ....[39]....
        /*03f8*/ 	.word	0x00011740


	//   ....[40]....
        /*03fc*/ 	.word	0x00011770


	//   ....[41]....
        /*0400*/ 	.word	0x00011810


	//   ....[42]....
        /*0404*/ 	.word	0x00011870


	//   ....[43]....
        /*0408*/ 	.word	0x00011900


	//   ....[44]....
        /*040c*/ 	.word	0x00015050


	//   ....[45]....
        /*0410*/ 	.word	0x00015060


	//   ....[46]....
        /*0414*/ 	.word	0x00015170


	//   ....[47]....
        /*0418*/ 	.word	0x000151d0


	//   ....[48]....
        /*041c*/ 	.word	0x00015210


	//   ....[49]....
        /*0420*/ 	.word	0x00015250


	//   ....[50]....
        /*0424*/ 	.word	0x00015280


	//   ....[51]....
        /*0428*/ 	.word	0x000152b0


	//   ....[52]....
        /*042c*/ 	.word	0x00015440


	//   ....[53]....
        /*0430*/ 	.word	0x000154a0


	//   ....[54]....
        /*0434*/ 	.word	0x000154e0


	//   ....[55]....
        /*0438*/ 	.word	0x00015520


	//   ....[56]....
        /*043c*/ 	.word	0x00015550


	//   ....[57]....
        /*0440*/ 	.word	0x00015580


	//   ....[58]....
        /*0444*/ 	.word	0x00015640


	//   ....[59]....
        /*0448*/ 	.word	0x00015660


	//   ....[60]....
        /*044c*/ 	.word	0x000156d0


	//   ....[61]....
        /*0450*/ 	.word	0x00015d60


	//   ....[62]....
        /*0454*/ 	.word	0x000163a0


	//   ....[63]....
        /*0458*/ 	.word	0x000167c0


	//   ....[64]....
        /*045c*/ 	.word	0x00016850


	//   ....[65]....
        /*0460*/ 	.word	0x000168f0


	//   ....[66]....
        /*0464*/ 	.word	0x000169a0


	//   ....[67]....
        /*0468*/ 	.word	0x00016a20


	//   ....[68]....
        /*046c*/ 	.word	0x00016aa0


	//   ....[69]....
        /*0470*/ 	.word	0x00016b20


	//   ....[70]....
        /*0474*/ 	.word	0x00016ba0


	//   ....[71]....
        /*0478*/ 	.word	0x00016c30


	//   ....[72]....
        /*047c*/ 	.word	0x00016ce0


	//   ....[73]....
        /*0480*/ 	.word	0x00016d60


	//   ....[74]....
        /*0484*/ 	.word	0x00016de0


	//   ....[75]....
        /*0488*/ 	.word	0x00016e60


	//   ....[76]....
        /*048c*/ 	.word	0x00016ee0


	//   ....[77]....
        /*0490*/ 	.word	0x00016f50


	//   ....[78]....
        /*0494*/ 	.word	0x00016ff0


	//   ....[79]....
        /*0498*/ 	.word	0x00017080


	//   ....[80]....
        /*049c*/ 	.word	0x000171b0


	//----- nvinfo : EIATTR_REG_RECONFIG
	.align		4
.L_378:
        /*04a0*/ 	.byte	0x01, 0x54
	.zero		2


	//----- nvinfo : EIATTR_SYSCALL_OFFSETS
	.align		4
        /*04a4*/ 	.byte	0x04, 0x46
        /*04a6*/ 	.short	(.L_380 - .L_379)


	//   ....[0]....
.L_379:
        /*04a8*/ 	.word	0x00001bc0


	//   ....[1]....
        /*04ac*/ 	.word	0x00012820


	//   ....[2]....
        /*04b0*/ 	.word	0x00012960


	//   ....[3]....
        /*04b4*/ 	.word	0x00012a60


	//----- nvinfo : EIATTR_MBARRIER_INSTR_OFFSETS
	.align		4
.L_380:
        /*04b8*/ 	.byte	0x04, 0x39
        /*04ba*/ 	.short	(.L_382 - .L_381)


	//   ....[0]....
.L_381:
        /*04bc*/ 	.word	0x000002a0
        /*04c0*/ 	.word	0x000000ff
        /*04c4*/ 	.word	0x00022800
        /*04c8*/ 	.short	0x0100
        /*04ca*/ 	.byte	0x08
	.zero		1


	//   ....[1]....
        /*04cc*/ 	.word	0x000002b0
        /*04d0*/ 	.word	0x000000ff
        /*04d4*/ 	.word	0x00022820
        /*04d8*/ 	.short	0x0100
        /*04da*/ 	.byte	0x08
	.zero		1


	//   ....[2]....
        /*04dc*/ 	.word	0x000003a0
        /*04e0*/ 	.word	0x000000ff
        /*04e4*/ 	.word	0x00022830
        /*04e8*/ 	.short	0x0100
        /*04ea*/ 	.byte	0x08
	.zero		1


	//   ....[3]....
        /*04ec*/ 	.word	0x000003b0
        /*04f0*/ 	.word	0x000000ff
        /*04f4*/ 	.word	0x00022840
        /*04f8*/ 	.short	0x0100
        /*04fa*/ 	.byte	0x08
	.zero		1


	//   ....[4]....
        /*04fc*/ 	.word	0x000003c0
        /*0500*/ 	.word	0x000000ff
        /*0504*/ 	.word	0x00022838
        /*0508*/ 	.short	0x0100
        /*050a*/ 	.byte	0x08
	.zero		1


	//   ....[5]....
        /*050c*/ 	.word	0x000003d0
        /*0510*/ 	.word	0x000000ff
        /*0514*/ 	.word	0x00022848
        /*0518*/ 	.short	0x0100
        /*051a*/ 	.byte	0x08
	.zero		1


	//   ....[6]....
        /*051c*/ 	.word	0x00000500
        /*0520*/ 	.word	0x000000ff
        /*0524*/ 	.word	0x00022850
        /*0528*/ 	.short	0x0100
        /*052a*/ 	.byte	0x08
	.zero		1


	//   ....[7]....
        /*052c*/ 	.word	0x00000510
        /*0530*/ 	.word	0x000000ff
        /*0534*/ 	.word	0x00022860
        /*0538*/ 	.short	0x0100
        /*053a*/ 	.byte	0x08
	.zero		1


	//   ....[8]....
        /*053c*/ 	.word	0x00000520
        /*0540*/ 	.word	0x000000ff
        /*0544*/ 	.word	0x00022858
        /*0548*/ 	.short	0x0100
        /*054a*/ 	.byte	0x08
	.zero		1


	//   ....[9]....
        /*054c*/ 	.word	0x00000530
        /*0550*/ 	.word	0x000000ff
        /*0554*/ 	.word	0x00022868
        /*0558*/ 	.short	0x0100
        /*055a*/ 	.byte	0x08
	.zero		1


	//   ....[10]....
        /*055c*/ 	.word	0x00000620
        /*0560*/ 	.word	0x000000ff
        /*0564*/ 	.word	0x00022870
        /*0568*/ 	.short	0x0100
        /*056a*/ 	.byte	0x06
	.zero		1


	//   ....[11]....
        /*056c*/ 	.word	0x00000630
        /*0570*/ 	.word	0x000000ff
        /*0574*/ 	.word	0x00022880
        /*0578*/ 	.short	0x0100
        /*057a*/ 	.byte	0x06
	.zero		1


	//   ....[12]....
        /*057c*/ 	.word	0x00000640
        /*0580*/ 	.word	0x000000ff
        /*0584*/ 	.word	0x00022878
        /*0588*/ 	.short	0x0100
        /*058a*/ 	.byte	0x06
	.zero		1


	//   ....[13]....
        /*058c*/ 	.word	0x00000650
        /*0590*/ 	.word	0x000000ff
        /*0594*/ 	.word	0x00022888
        /*0598*/ 	.short	0x0100
        /*059a*/ 	.byte	0x06
	.zero		1


	//   ....[14]....
        /*059c*/ 	.word	0x00000780
        /*05a0*/ 	.word	0x000000ff
        /*05a4*/ 	.word	0x00022890
        /*05a8*/ 	.short	0x0100
        /*05aa*/ 	.byte	0x08
	.zero		1


	//   ....[15]....
        /*05ac*/ 	.word	0x00000790
        /*05b0*/ 	.word	0x000000ff
        /*05b4*/ 	.word	0x000228a0
        /*05b8*/ 	.short	0x0100
        /*05ba*/ 	.byte	0x08
	.zero		1


	//   ....[16]....
        /*05bc*/ 	.word	0x000007a0
        /*05c0*/ 	.word	0x000000ff
        /*05c4*/ 	.word	0x00022898
        /*05c8*/ 	.short	0x0100
        /*05ca*/ 	.byte	0x08
	.zero		1


	//   ....[17]....
        /*05cc*/ 	.word	0x000007b0
        /*05d0*/ 	.word	0x000000ff
        /*05d4*/ 	.word	0x000228a8
        /*05d8*/ 	.short	0x0100
        /*05da*/ 	.byte	0x08
	.zero		1


	//   ....[18]....
        /*05dc*/ 	.word	0x000008e0
        /*05e0*/ 	.word	0x000000ff
        /*05e4*/ 	.word	0x000228b0
        /*05e8*/ 	.short	0x0100
        /*05ea*/ 	.byte	0x08
	.zero		1


	//   ....[19]....
        /*05ec*/ 	.word	0x000008f0
        /*05f0*/ 	.word	0x000000ff
        /*05f4*/ 	.word	0x000228c0
        /*05f8*/ 	.short	0x0100
        /*05fa*/ 	.byte	0x08
	.zero		1


	//   ....[20]....
        /*05fc*/ 	.word	0x00000900
        /*0600*/ 	.word	0x000000ff
        /*0604*/ 	.word	0x000228b8
        /*0608*/ 	.short	0x0100
        /*060a*/ 	.byte	0x08
	.zero		1


	//   ....[21]....
        /*060c*/ 	.word	0x00000910
        /*0610*/ 	.word	0x000000ff
        /*0614*/ 	.word	0x000228c8
        /*0618*/ 	.short	0x0100
        /*061a*/ 	.byte	0x08
	.zero		1


	//   ....[22]....
        /*061c*/ 	.word	0x00001c70
        /*0620*/ 	.word	0x00000009
        /*0624*/ 	.word	0x00022800
        /*0628*/ 	.short	0x010a
        /*062a*/ 	.byte	0x3f
	.zero		1


	//   ....[23]....
        /*062c*/ 	.word	0x00001d40
        /*0630*/ 	.word	0x00000005
        /*0634*/ 	.word	0x00022830
        /*0638*/ 	.short	0x010a
        /*063a*/ 	.byte	0x3f
	.zero		1


	//   ....[24]....
        /*063c*/ 	.word	0x00001d80
        /*0640*/ 	.word	0x00000005
        /*0644*/ 	.word	0x00022830
        /*0648*/ 	.short	0x010a
        /*064a*/ 	.byte	0x3f
	.zero		1


	//   ....[25]....
        /*064c*/ 	.word	0x00002330
        /*0650*/ 	.word	0x00000000
        /*0654*/ 	.word	0x00000000
        /*0658*/ 	.short	0x0101
        /*065a*/ 	.byte	0x3f
	.zero		1


	//   ....[26]....
        /*065c*/ 	.word	0x000045c0
        /*0660*/ 	.word	0x00000005
        /*0664*/ 	.word	0x00022850
        /*0668*/ 	.short	0x010a
        /*066a*/ 	.byte	0x3f
	.zero		1


	//   ....[27]....
        /*066c*/ 	.word	0x00004600
        /*0670*/ 	.word	0x00000005
        /*0674*/ 	.word	0x00022850
        /*0678*/ 	.short	0x010a
        /*067a*/ 	.byte	0x3f
	.zero		1


	//   ....[28]....
        /*067c*/ 	.word	0x00004930
        /*0680*/ 	.word	0x00000005
        /*0684*/ 	.word	0x00000000
        /*0688*/ 	.short	0x0101
        /*068a*/ 	.byte	0x3f
	.zero		1


	//   ....[29]....
        /*068c*/ 	.word	0x00004c40
        /*0690*/ 	.word	0x000000ff
        /*0694*/ 	.word	0x00022830
        /*0698*/ 	.short	0x010a
        /*069a*/ 	.byte	0x1c
	.zero		1


	//   ....[30]....
        /*069c*/ 	.word	0x00004c80
        /*06a0*/ 	.word	0x000000ff
        /*06a4*/ 	.word	0x00022830
        /*06a8*/ 	.short	0x010a
        /*06aa*/ 	.byte	0x1c
	.zero		1


	//   ....[31]....
        /*06ac*/ 	.word	0x00005190
        /*06b0*/ 	.word	0x00000014
        /*06b4*/ 	.word	0x00000000
        /*06b8*/ 	.short	0x0101
        /*06ba*/ 	.byte	0x3f
	.zero		1


	//   ....[32]....
        /*06bc*/ 	.word	0x00007d30
        /*06c0*/ 	.word	0x000000ff
        /*06c4*/ 	.word	0x00022850
        /*06c8*/ 	.short	0x010a
        /*06ca*/ 	.byte	0x1c
	.zero		1


	//   ....[33]....
        /*06cc*/ 	.word	0x00007d70
        /*06d0*/ 	.word	0x000000ff
        /*06d4*/ 	.word	0x00022850
        /*06d8*/ 	.short	0x010a
        /*06da*/ 	.byte	0x1c
	.zero		1


	//   ....[34]....
        /*06dc*/ 	.word	0x00008070
        /*06e0*/ 	.word	0x000000b1
        /*06e4*/ 	.word	0x00000000
        /*06e8*/ 	.short	0x0101
        /*06ea*/ 	.byte	0x3f
	.zero		1


	//   ....[35]....
        /*06ec*/ 	.word	0x00008430
        /*06f0*/ 	.word	0x000000ff
        /*06f4*/ 	.word	0x00022830
        /*06f8*/ 	.short	0x010a
        /*06fa*/ 	.byte	0x19
	.zero		1


	//   ....[36]....
        /*06fc*/ 	.word	0x00008470
        /*0700*/ 	.word	0x000000ff
        /*0704*/ 	.word	0x00022830
        /*0708*/ 	.short	0x010a
        /*070a*/ 	.byte	0x19
	.zero		1


	//   ....[37]....
        /*070c*/ 	.word	0x000095d0
        /*0710*/ 	.word	0x00000099
        /*0714*/ 	.word	0x00000000
        /*0718*/ 	.short	0x0101
        /*071a*/ 	.byte	0x3f
	.zero		1


	//   ....[38]....
        /*071c*/ 	.word	0x0000a300
        /*0720*/ 	.word	0x000000ff
        /*0724*/ 	.word	0x00022850
        /*0728*/ 	.short	0x010a
        /*072a*/ 	.byte	0x19
	.zero		1


	//   ....[39]....
        /*072c*/ 	.word	0x0000a340
        /*0730*/ 	.word	0x000000ff
        /*0734*/ 	.word	0x00022850
        /*0738*/ 	.short	0x010a
        /*073a*/ 	.byte	0x19
	.zero		1


	//   ....[40]....
        /*073c*/ 	.word	0x0000a630
        /*0740*/ 	.word	0x000000d6
        /*0744*/ 	.word	0x00000000
        /*0748*/ 	.short	0x0101
        /*074a*/ 	.byte	0x3f
	.zero		1


	//   ....[41]....
        /*074c*/ 	.word	0x0000a7f0
        /*0750*/ 	.word	0x000000ff
        /*0754*/ 	.word	0x00022830
        /*0758*/ 	.short	0x010a
        /*075a*/ 	.byte	0x1b
	.zero		1


	//   ....[42]....
        /*075c*/ 	.word	0x0000a830
        /*0760*/ 	.word	0x000000ff
        /*0764*/ 	.word	0x00022830
        /*0768*/ 	.short	0x010a
        /*076a*/ 	.byte	0x1b
	.zero		1


	//   ....[43]....
        /*076c*/ 	.word	0x0000ad40
        /*0770*/ 	.word	0x00000006
        /*0774*/ 	.word	0x00000000
        /*0778*/ 	.short	0x0101
        /*077a*/ 	.byte	0x3f
	.zero		1


	//   ....[44]....
        /*077c*/ 	.word	0x0000d8e0
        /*0780*/ 	.word	0x000000ff
        /*0784*/ 	.word	0x00022850
        /*0788*/ 	.short	0x010a
        /*078a*/ 	.byte	0x1b
	.zero		1


	//   ....[45]....
        /*078c*/ 	.word	0x0000d920
        /*0790*/ 	.word	0x000000ff
        /*0794*/ 	.word	0x00022850
        /*0798*/ 	.short	0x010a
        /*079a*/ 	.byte	0x1b
	.zero		1


	//   ....[46]....
        /*079c*/ 	.word	0x0000dc10
        /*07a0*/ 	.word	0x000000b0
        /*07a4*/ 	.word	0x00000000
        /*07a8*/ 	.short	0x0101
        /*07aa*/ 	.byte	0x3f
	.zero		1


	//   ....[47]....
        /*07ac*/ 	.word	0x0000fe00
        /*07b0*/ 	.word	0x00000011
        /*07b4*/ 	.word	0x00000000
        /*07b8*/ 	.short	0x0101
        /*07ba*/ 	.byte	0x3f
	.zero		1


	//   ....[48]....
        /*07bc*/ 	.word	0x00012f70
        /*07c0*/ 	.word	0x00000009
        /*07c4*/ 	.word	0x00022840
        /*07c8*/ 	.short	0x010a
        /*07ca*/ 	.byte	0x3f
	.zero		1


	//   ....[49]....
        /*07cc*/ 	.word	0x00013360
        /*07d0*/ 	.word	0x0000000a
        /*07d4*/ 	.word	0x00022820
        /*07d8*/ 	.short	0x010a
        /*07da*/ 	.byte	0x3f
	.zero		1


	//   ....[50]....
        /*07dc*/ 	.word	0x00013420
        /*07e0*/ 	.word	0x00000006
        /*07e4*/ 	.word	0x00022860
        /*07e8*/ 	.short	0x010a
        /*07ea*/ 	.byte	0x3f
	.zero		1


	//   ....[51]....
        /*07ec*/ 	.word	0x00013a80
        /*07f0*/ 	.word	0x00000002
        /*07f4*/ 	.word	0x00022840
        /*07f8*/ 	.short	0x010a
        /*07fa*/ 	.byte	0x3f
	.zero		1


	//   ....[52]....
        /*07fc*/ 	.word	0x00013c90
        /*0800*/ 	.word	0x00000002
        /*0804*/ 	.word	0x00022860
        /*0808*/ 	.short	0x010a
        /*080a*/ 	.byte	0x3f
	.zero		1


	//   ....[53]....
        /*080c*/ 	.word	0x00014230
        /*0810*/ 	.word	0x00000002
        /*0814*/ 	.word	0x00022840
        /*0818*/ 	.short	0x010a
        /*081a*/ 	.byte	0x3f
	.zero		1


	//   ....[54]....
        /*081c*/ 	.word	0x00014430
        /*0820*/ 	.word	0x00000002
        /*0824*/ 	.word	0x00022860
        /*0828*/ 	.short	0x010a
        /*082a*/ 	.byte	0x3f
	.zero		1


	//   ....[55]....
        /*082c*/ 	.word	0x00014940
        /*0830*/ 	.word	0x00000002
        /*0834*/ 	.word	0x00022840
        /*0838*/ 	.short	0x010a
        /*083a*/ 	.byte	0x3f
	.zero		1


	//   ....[56]....
        /*083c*/ 	.word	0x00014b50
        /*0840*/ 	.word	0x00000002
        /*0844*/ 	.word	0x00022860
        /*0848*/ 	.short	0x010a
        /*084a*/ 	.byte	0x3f
	.zero		1


	//   ....[57]....
        /*084c*/ 	.word	0x00015ce0
        /*0850*/ 	.word	0x00000000
        /*0854*/ 	.word	0x00022820
        /*0858*/ 	.short	0x010a
        /*085a*/ 	.byte	0x3f
	.zero		1


	//   ....[58]....
        /*085c*/ 	.word	0x00015ea0
        /*0860*/ 	.word	0x00000006
        /*0864*/ 	.word	0x00000000
        /*0868*/ 	.short	0x010a
        /*086a*/ 	.byte	0x3f
	.zero		1


	//   ....[59]....
        /*086c*/ 	.word	0x00015f10
        /*0870*/ 	.word	0x00000007
        /*0874*/ 	.word	0x00000000
        /*0878*/ 	.short	0x010a
        /*087a*/ 	.byte	0x3f
	.zero		1


	//   ....[60]....
        /*087c*/ 	.word	0x00015f80
        /*0880*/ 	.word	0x00000004
        /*0884*/ 	.word	0x00000000
        /*0888*/ 	.short	0x010a
        /*088a*/ 	.byte	0x3f
	.zero		1


	//   ....[61]....
        /*088c*/ 	.word	0x00015fb0
        /*0890*/ 	.word	0x00000003
        /*0894*/ 	.word	0x00000000
        /*0898*/ 	.short	0x010a
        /*089a*/ 	.byte	0x3f
	.zero		1


	//   ....[62]....
        /*089c*/ 	.word	0x00016010
        /*08a0*/ 	.word	0x00000009
        /*08a4*/ 	.word	0x00022800
        /*08a8*/ 	.short	0x010a
        /*08aa*/ 	.byte	0x3f
	.zero		1


	//   ....[63]....
        /*08ac*/ 	.word	0x00016060
        /*08b0*/ 	.word	0x00000005
        /*08b4*/ 	.word	0x00022830
        /*08b8*/ 	.short	0x010a
        /*08ba*/ 	.byte	0x3f
	.zero		1


	//   ....[64]....
        /*08bc*/ 	.word	0x000160b0
        /*08c0*/ 	.word	0x00000005
        /*08c4*/ 	.word	0x00022850
        /*08c8*/ 	.short	0x010a
        /*08ca*/ 	.byte	0x3f
	.zero		1


	//   ....[65]....
        /*08cc*/ 	.word	0x00016110
        /*08d0*/ 	.word	0x00000015
        /*08d4*/ 	.word	0x00022830
        /*08d8*/ 	.short	0x010a
        /*08da*/ 	.byte	0x3f
	.zero		1


	//   ....[66]....
        /*08dc*/ 	.word	0x00016160
        /*08e0*/ 	.word	0x000000b1
        /*08e4*/ 	.word	0x00022850
        /*08e8*/ 	.short	0x010a
        /*08ea*/ 	.byte	0x3f
	.zero		1


	//   ....[67]....
        /*08ec*/ 	.word	0x000161c0
        /*08f0*/ 	.word	0x00000006
        /*08f4*/ 	.word	0x00022830
        /*08f8*/ 	.short	0x010a
        /*08fa*/ 	.byte	0x3f
	.zero		1


	//   ....[68]....
        /*08fc*/ 	.word	0x00016210
        /*0900*/ 	.word	0x000000d6
        /*0904*/ 	.word	0x00022850
        /*0908*/ 	.short	0x010a
        /*090a*/ 	.byte	0x3f
	.zero		1


	//   ....[69]....
        /*090c*/ 	.word	0x00016270
        /*0910*/ 	.word	0x00000006
        /*0914*/ 	.word	0x00022830
        /*0918*/ 	.short	0x010a
        /*091a*/ 	.byte	0x3f
	.zero		1


	//   ....[70]....
        /*091c*/ 	.word	0x000162c0
        /*0920*/ 	.word	0x000000b0
        /*0924*/ 	.word	0x00022850
        /*0928*/ 	.short	0x010a
        /*092a*/ 	.byte	0x3f
	.zero		1


	//   ....[71]....
        /*092c*/ 	.word	0x00016460
        /*0930*/ 	.word	0x00000009
        /*0934*/ 	.word	0x00022840
        /*0938*/ 	.short	0x010a
        /*093a*/ 	.byte	0x3f
	.zero		1


	//   ....[72]....
        /*093c*/ 	.word	0x000164e0
        /*0940*/ 	.word	0x00000009
        /*0944*/ 	.word	0x00022820
        /*0948*/ 	.short	0x010a
        /*094a*/ 	.byte	0x3f
	.zero		1


	//   ....[73]....
        /*094c*/ 	.word	0x00016530
        /*0950*/ 	.word	0x00000006
        /*0954*/ 	.word	0x00022860
        /*0958*/ 	.short	0x010a
        /*095a*/ 	.byte	0x3f
	.zero		1


	//   ....[74]....
        /*095c*/ 	.word	0x00016580
        /*0960*/ 	.word	0x00000002
        /*0964*/ 	.word	0x00022840
        /*0968*/ 	.short	0x010a
        /*096a*/ 	.byte	0x3f
	.zero		1


	//   ....[75]....
        /*096c*/ 	.word	0x000165d0
        /*0970*/ 	.word	0x00000002
        /*0974*/ 	.word	0x00022860
        /*0978*/ 	.short	0x010a
        /*097a*/ 	.byte	0x3f
	.zero		1


	//   ....[76]....
        /*097c*/ 	.word	0x00016620
        /*0980*/ 	.word	0x00000002
        /*0984*/ 	.word	0x00022840
        /*0988*/ 	.short	0x010a
        /*098a*/ 	.byte	0x3f
	.zero		1


	//   ....[77]....
        /*098c*/ 	.word	0x00016670
        /*0990*/ 	.word	0x00000002
        /*0994*/ 	.word	0x00022860
        /*0998*/ 	.short	0x010a
        /*099a*/ 	.byte	0x3f
	.zero		1


	//   ....[78]....
        /*099c*/ 	.word	0x000166c0
        /*09a0*/ 	.word	0x00000002
        /*09a4*/ 	.word	0x00022840
        /*09a8*/ 	.short	0x010a
        /*09aa*/ 	.byte	0x3f
	.zero		1


	//   ....[79]....
        /*09ac*/ 	.word	0x00016710
        /*09b0*/ 	.word	0x00000002
        /*09b4*/ 	.word	0x00022860
        /*09b8*/ 	.short	0x010a
        /*09ba*/ 	.byte	0x3f
	.zero		1


	//   ....[80]....
        /*09bc*/ 	.word	0x000170d0
        /*09c0*/ 	.word	0x00000000
        /*09c4*/ 	.word	0x00022820
        /*09c8*/ 	.short	0x010a
        /*09ca*/ 	.byte	0x3f
	.zero		1


	//   ....[81]....
        /*09cc*/ 	.word	0x00017270
        /*09d0*/ 	.word	0x00000006
        /*09d4*/ 	.word	0x00000000
        /*09d8*/ 	.short	0x010a
        /*09da*/ 	.byte	0x3f
	.zero		1


	//   ....[82]....
        /*09dc*/ 	.word	0x000172c0
        /*09e0*/ 	.word	0x00000007
        /*09e4*/ 	.word	0x00000000
        /*09e8*/ 	.short	0x010a
        /*09ea*/ 	.byte	0x3f
	.zero		1


	//   ....[83]....
        /*09ec*/ 	.word	0x00017310
        /*09f0*/ 	.word	0x00000004
        /*09f4*/ 	.word	0x00000000
        /*09f8*/ 	.short	0x010a
        /*09fa*/ 	.byte	0x3f
	.zero		1


	//----- nvinfo : EIATTR_NUM_MBARRIERS
	.align		4
.L_382:
        /*09fc*/ 	.byte	0x03, 0x38
        /*09fe*/ 	.short	0x0016


	//----- nvinfo : EIATTR_EXIT_INSTR_OFFSETS
	.align		4
        /*0a00*/ 	.byte	0x04, 0x1c
        /*0a02*/ 	.short	(.L_384 - .L_383)


	//   ....[0]....
.L_383:
        /*0a04*/ 	.word	0x00000ab0


	//   ....[1]....
        /*0a08*/ 	.word	0x00011150


	//   ....[2]....
        /*0a0c*/ 	.word	0x000111b0


	//   ....[3]....
        /*0a10*/ 	.word	0x00016000


	//----- nvinfo : EIATTR_MAX_THREADS
	.align		4
.L_384:
        /*0a14*/ 	.byte	0x04, 0x05
        /*0a16*/ 	.short	(.L_386 - .L_385)
.L_385:
        /*0a18*/ 	.word	0x00000180
        /*0a1c*/ 	.word	0x00000001
        /*0a20*/ 	.word	0x00000001


	//----- nvinfo : EIATTR_CRS_STACK_SIZE
	.align		4
.L_386:
        /*0a24*/ 	.byte	0x04, 0x1e
        /*0a26*/ 	.short	(.L_388 - .L_387)
.L_387:
        /*0a28*/ 	.word	0x00000000


	//----- nvinfo : EIATTR_CBANK_PARAM_SIZE
	.align		4
.L_388:
        /*0a2c*/ 	.byte	0x03, 0x19
        /*0a2e*/ 	.short	0x0a70


	//----- nvinfo : EIATTR_PARAM_CBANK
	.align		4
        /*0a30*/ 	.byte	0x04, 0x0a
        /*0a32*/ 	.short	(.L_390 - .L_389)
	.align		4
.L_389:
        /*0a34*/ 	.word	index@(.nv.constant0._ZN7cutlass13device_kernelIN5flash11enable_sm90INS1_16FlashAttnFwdSm90INS1_25CollectiveMainloopFwdSm90ILi2EN4cute5tupleIJNS5_1CILi1EEES8_S8_EEENS6_IJNS7_ILi128EEENS7_ILi96EEENS7_ILi64EEEEEELi256ENS_6half_tEfNS_4arch4Sm90ELb0ELb1ELb1ELb1ELb0ELb0ELb0ELb1ELb0ELb0ELb0ELb0EEENS1_21CollectiveEpilogueFwdINS6_IJSA_NS7_ILi256EEESB_EEES9_SE_SG_Li256ELb1ELb0ELb0ELb0EEENS1_36VarlenDynamicPersistentTileSchedulerILi128ELi96ELi256ELi32ELb0ELb0ELb1ELb1ELb0ELb1EEEEEEEEEvNT_6ParamsE)
        /*0a38*/ 	.short	0x0210
        /*0a3a*/ 	.short	0x0a70


	//----- nvinfo : EIATTR_SW_WAR
	.align		4
.L_390:
        /*0a3c*/ 	.byte	0x04, 0x36
        /*0a3e*/ 	.short	(.L_392 - .L_391)
.L_391:
        /*0a40*/ 	.word	0x00000008
.L_392:


//--------------------- .nv.info._ZN7cutlass13device_kernelIN5flash11enable_sm90INS1_16FlashAttnFwdSm90INS1_25CollectiveMainloopFwdSm90ILi2EN4cute5tupleIJNS5_1CILi1EEES8_S8_EEENS6_IJNS7_ILi128EEENS7_ILi96EEENS7_ILi64EEEEEELi256ENS_6half_tEfNS_4arch4Sm90ELb0ELb1ELb1ELb1ELb0ELb1ELb0ELb1ELb0ELb0ELb0ELb0EEENS1_21CollectiveEpilogueFwdINS6_IJSA_NS7_ILi256EEESB_EEES9_SE_SG_Li256ELb1ELb0ELb0ELb0EEENS1_36VarlenDynamicPersistentTileSchedulerILi128ELi96ELi256ELi32ELb0ELb0ELb1ELb1ELb0ELb1EEEEEEEEEvNT_6ParamsE --------------------------
	.section	.nv.info._ZN7cutlass13device_kernelIN5flash11enable_sm90INS1_16FlashAttnFwdSm90INS1_25CollectiveMainloopFwdSm90ILi2EN4cute5tupleIJNS5_1CILi1EEES8_S8_EEENS6_IJNS7_ILi128EEENS7_ILi96EEENS7_ILi64EEEEEELi256ENS_6half_tEfNS_4arch4Sm90ELb0ELb1ELb1ELb1ELb0ELb1ELb0ELb1ELb0ELb0ELb0ELb0EEENS1_21CollectiveEpilogueFwdINS6_IJSA_NS7_ILi256EEESB_EEES9_SE_SG_Li256ELb1ELb0ELb0ELb0EEENS1_36VarlenDynamicPersistentTileSchedulerILi128ELi96ELi256ELi32ELb0ELb0ELb1ELb1ELb0ELb1EEEEEEEEEvNT_6ParamsE,"",@"SHT_CUDA_INFO"
	.sectionflags	@""
	.align	4


	//----- nvinfo : EIATTR_CUDA_API_VERSION
	.align		4
        /*0000*/ 	.byte	0x04, 0x37
        /*0002*/ 	.short	(.L_394 - .L_393)
.L_393:
        /*0004*/ 	.word	0x00000082


	//----- nvinfo : EIATTR_KPARAM_INFO
	.align		4
.L_394:
        /*0008*/ 	.byte	0x04, 0x17
        /*000a*/ 	.short	(.L_396 - .L_395)
.L_395:
        /*000c*/ 	.word	0x00000000
        /*0010*/ 	.short	0x0000
        /*0012*/ 	.short	0x0070
        /*0014*/ 	.byte	0x00, 0xf0, 0x01, 0x28


	//----- nvinfo : EIATTR_SPARSE_MMA_MASK
	.align		4
.L_396:
        /*0018*/ 	.byte	0x03, 0x50
        /*001a*/ 	.short	0x0000


	//----- nvinfo : EIATTR_MAXREG_COUNT
	.align		4
        /*001c*/ 	.byte	0x03, 0x1b
        /*001e*/ 	.short	0x00a8


	//----- nvinfo : EIATTR_NUM_BARRIERS
	.align		4
        /*0020*/ 	.byte	0x02, 0x4c
        /*0022*/ 	.byte	0x10
	.zero		1


	//----- nvinfo : EIATTR_EXTERNS
	.align		4
        /*0024*/ 	.byte	0x04, 0x0f
        /*0026*/ 	.short	(.L_398 - .L_397)


	//   ....[0]....
	.align		4
.L_397:
        /*0028*/ 	.word	index@(__assertfail)


	//----- nvinfo : EIATTR_ANNOTATIONS
	.align		4
.L_398:
        /*002c*/ 	.byte	0x04, 0x55
        /*002e*/ 	.short	(.L_400 - .L_399)


	//   ....[0]....
.L_399:
        /* <DEDUP_REMOVED lines=42> */


	//----- nvinfo : EIATTR_MERCURY_ISA_VERSION
	.align		4
.L_400:
        /*02b8*/ 	.byte	0x03, 0x5f
        /*02ba*/ 	.short	0x0101


	//----- nvinfo : EIATTR_UNUSED_LOAD_BYTE_OFFSET
	.align		4
        /*02bc*/ 	.byte	0x04, 0x44
        /*02be*/ 	.short	(.L_402 - .L_401)


	//   ....[0]....
.L_401:
        /*02c0*/ 	.word	0x00000b00
        /*02c4*/ 	.word	0x0000fff0


	//   ....[1]....
        /*02c8*/ 	.word	0x00016180
        /*02cc*/ 	.word	0x0000fff0


	//----- nvinfo : EIATTR_INT_WARP_WIDE_INSTR_OFFSETS
	.align		4
.L_402:
        /*02d0*/ 	.byte	0x04, 0x31
        /*02d2*/ 	.short	(.L_404 - .L_403)


	//   ....[0]....
.L_403:
        /*02d4*/ 	.word	0x000001b0


	//   ....[1]....
        /*02d8*/ 	.word	0x00000250


	//   ....[2]....
        /*02dc*/ 	.word	0x000002c0


	//   ....[3]....
        /*02e0*/ 	.word	0x0001b220


	//   ....[4]....
        /*02e4*/ 	.word	0x0001b2b0


	//   ....[5]....
        /*02e8*/ 	.word	0x0001b7a0


	//   ....[6]....
        /*02ec*/ 	.word	0x0001b7e0


	//   ....[7]....
        /*02f0*/ 	.word	0x0001db40


	//   ....[8]....
        /*02f4*/ 	.word	0x0001dbd0


	//----- nvinfo : EIATTR_COOP_GROUP_MASK_REGIDS
	.align		4
.L_404:
        /*02f8*/ 	.byte	0x04, 0x29
        /*02fa*/ 	.short	(.L_406 - .L_405)


	//   ....[0]....
.L_405:
        /*02fc*/ 	.word	0xffffffff


	//   ....[1]....
        /*0300*/ 	.word	0xffffffff


	//   ....[2]....
        /*0304*/ 	.word	0xffffffff


	//   ....[3]....
        /*0308*/ 	.word	0xffffffff


	//   ....[4]....
        /*030c*/ 	.word	0xffffffff


	//   ....[5]....
        /*0310*/ 	.word	0xffffffff


	//   ....[6]....
        /*0314*/ 	.word	0xffffffff


	//   ....[7]....
        /*0318*/ 	.word	0xffffffff


	//   ....[8]....
        /*031c*/ 	.word	0xffffffff


	//   ....[9]....
        /*0320*/ 	.word	0xffffffff


	//   ....[10]....
        /*0324*/ 	.word	0xffffffff


	//   ....[11]....
        /*0328*/ 	.word	0xffffffff


	//   ....[12]....
        /*032c*/ 	.word	0xffffffff


	//   ....[13]....
        /*0330*/ 	.word	0xffffffff


	//   ....[14]....
        /*0334*/ 	.word	0xffffffff


	//   ....[15]....
        /*0338*/ 	.word	0xffffffff


	//   ....[16]....
        /*033c*/ 	.word	0xffffffff


	//   ....[17]....
        /*0340*/ 	.word	0xffffffff


	//   ....[18]....
        /*0344*/ 	.word	0xffffffff


	//   ....[19]....
        /*0348*/ 	.word	0xffffffff


	//   ....[20]....
        /*034c*/ 	.word	0xffffffff


	//   ....[21]....
        /*0350*/ 	.word	0xffffffff


	//   ....[22]....
        /*0354*/ 	.word	0xffffffff


	//   ....[23]....
        /*0358*/ 	.word	0xffffffff


	//   ....[24]....
        /*035c*/ 	.word	0xffffffff


	//   ....[25]....
        /*0360*/ 	.word	0xffffffff


	//   ....[26]....
        /*0364*/ 	.word	0xffffffff


	//   ....[27]....
        /*0368*/ 	.word	0xffffffff


	//   ....[28]....
        /*036c*/ 	.word	0xffffffff


	//   ....[29]....
        /*0370*/ 	.word	0xffffffff


	//   ....[30]....
        /*0374*/ 	.word	0xffffffff


	//   ....[31]....
        /*0378*/ 	.word	0xffffffff


	//   ....[32]....
        /*037c*/ 	.word	0xffffffff


	//   ....[33]....
        /*0380*/ 	.word	0xffffffff


	//   ....[34]....
        /*0384*/ 	.word	0xffffffff


	//   ....[35]....
        /*0388*/ 	.word	0xffffffff


	//   ....[36]....
        /*038c*/ 	.word	0xffffffff


	//   ....[37]....
        /*0390*/ 	.word	0xffffffff


	//   ....[38]....
        /*0394*/ 	.word	0xffffffff


	//   ....[39]....
        /*0398*/ 	.word	0xffffffff


	//   ....[40]....
        /*039c*/ 	.word	0xffffffff


	//   ....[41]....
        /*03a0*/ 	.word	0xffffffff


	//   ....[42]....
        /*03a4*/ 	.word	0xffffffff


	//   ....[43]....
        /*03a8*/ 	.word	0xffffffff


	//   ....[44]....
        /*03ac*/ 	.word	0xffffffff


	//   ....[45]....
        /*03b0*/ 	.word	0xffffffff


	//   ....[46]....
        /*03b4*/ 	.word	0xffffffff


	//   ....[47]....
        /*03b8*/ 	.word	0xffffffff


	//   ....[48]....
        /*03bc*/ 	.word	0xffffffff


	//   ....[49]....
        /*03c0*/ 	.word	0xffffffff


	//   ....[50]....
        /*03c4*/ 	.word	0xffffffff


	//   ....[51]....
        /*03c8*/ 	.word	0xffffffff


	//   ....[52]....
        /*03cc*/ 	.word	0xffffffff


	//   ....[53]....
        /*03d0*/ 	.word	0xffffffff


	//   ....[54]....
        /*03d4*/ 	.word	0xffffffff


	//   ....[55]....
        /*03d8*/ 	.word	0xffffffff


	//   ....[56]....
        /*03dc*/ 	.word	0xffffffff


	//   ....[57]....
        /*03e0*/ 	.word	0xffffffff


	//   ....[58]....
        /*03e4*/ 	.word	0xffffffff


	//   ....[59]....
        /*03e8*/ 	.word	0xffffffff


	//   ....[60]....
        /*03ec*/ 	.word	0xffffffff


	//   ....[61]....
        /*03f0*/ 	.word	0xffffffff


	//   ....[62]....
        /*03f4*/ 	.word	0x0500000f


	//   ....[63]....
        /*03f8*/ 	.word	0x0500000f


	//   ....[64]....
        /*03fc*/ 	.word	0x0500000f


	//   ....[65]....
        /*0400*/ 	.word	0x0500000f


	//   ....[66]....
        /*0404*/ 	.word	0x0500000f


	//   ....[67]....
        /*0408*/ 	.word	0x0500000f


	//   ....[68]....
        /*040c*/ 	.word	0x0500000f


	//   ....[69]....
        /*0410*/ 	.word	0x0500000f


	//   ....[70]....
        /*0414*/ 	.word	0x0500000f


	//   ....[71]....
        /*0418*/ 	.word	0x0500000f


	//   ....[72]....
        /*041c*/ 	.word	0x0500000f


	//   ....[73]....
        /*0420*/ 	.word	0x0500000f


	//   ....[74]....
        /*0424*/ 	.word	0x0500000f


	//   ....[75]....
        /*0428*/ 	.word	0x0500000f


	//   ....[76]....
        /*042c*/ 	.word	0x0500000f


	//   ....[77]....
        /*0430*/ 	.word	0x0500000f


	//   ....[78]....
        /*0434*/ 	.word	0x0500000f


	//   ....[79]....
        /*0438*/ 	.word	0x0500000f


	//   ....[80]....
        /*043c*/ 	.word	0x0500000f


	//   ....[81]....
        /*0440*/ 	.word	0x0500000f


	//   ....[82]....
        /*0444*/ 	.word	0x0500000f


	//   ....[83]....
        /*0448*/ 	.word	0x0500000f


	//   ....[84]....
        /*044c*/ 	.word	0x0500000f


	//   ....[85]....
        /*0450*/ 	.word	0x0500000f


	//   ....[86]....
        /*0454*/ 	.word	0x0500000f


	//   ....[87]....
        /*0458*/ 	.word	0x0500000f


	//   ....[88]....
        /*045c*/ 	.word	0x0500000f


	//   ....[89]....
        /*0460*/ 	.word	0x0500000f


	//   ....[90]....
        /*0464*/ 	.word	0x0500000f


	//   ....[91]....
        /*0468*/ 	.word	0x0500000f


	//   ....[92]....
        /*046c*/ 	.word	0x0500000f


	//   ....[93]....
        /*0470*/ 	.word	0x0500000f


	//   ....[94]....
        /*0474*/ 	.word	0x0500000f


	//   ....[95]....
        /*0478*/ 	.word	0x0500000f


	//   ....[96]....
        /*047c*/ 	.word	0x0500000f


	//   ....[97]....
        /*0480*/ 	.word	0x0500000f


	//   ....[98]....
        /*0484*/ 	.word	0x0500000f


	//----- nvinfo : EIATTR_COOP_GROUP_INSTR_OFFSETS
	.align		4
.L_406:
        /*0488*/ 	.byte	0x04, 0x28
        /*048a*/ 	.short	(.L_408 - .L_407)


	//   ....[0]....
.L_407:
        /*048c*/ 	.word	0x00000060


	//   ....[1]....
        /*0490*/ 	.word	0x000001c0


	//   ....[2]....
        /*0494*/ 	.word	0x00000270


	//   ....[3]....
        /*0498*/ 	.word	0x00000430


	//   ....[4]....
        /*049c*/ 	.word	0x00000590


	//   ....[5]....
        /*04a0*/ 	.word	0x000006b0


	//   ....[6]....
        /*04a4*/ 	.word	0x00000810


	//   ....[7]....
        /*04a8*/ 	.word	0x000060b0


	//   ....[8]....
        /*04ac*/ 	.word	0x0000ab10


	//   ....[9]....
        /*04b0*/ 	.word	0x0000abf0


	//   ....[10]....
        /*04b4*/ 	.word	0x0000b200


	//   ....[11]....
        /*04b8*/ 	.word	0x0000b290


	//   ....[12]....
        /*04bc*/ 	.word	0x0000db20


	//   ....[13]....
        /*04c0*/ 	.word	0x0000dc80


	//   ....[14]....
        /*04c4*/ 	.word	0x0000e600


	//   ....[15]....
        /*04c8*/ 	.word	0x0000e7d0


	//   ....[16]....
        /*04cc*/ 	.word	0x00010490


	//   ....[17]....
        /*04d0*/ 	.word	0x000104f0


	//   ....[18]....
        /*04d4*/ 	.word	0x00010990


	//   ....[19]....
        /*04d8*/ 	.word	0x00010b50


	//   ....[20]....
        /*04dc*/ 	.word	0x000139b0


	//   ....[21]....
        /*04e0*/ 	.word	0x00013ad0


	//   ....[22]....
        /*04e4*/ 	.word	0x000140f0


	//   ....[23]....
        /*04e8*/ 	.word	0x00014140


	//   ....[24]....
        /*04ec*/ 	.word	0x00015700


	//   ....[25]....
        /*04f0*/ 	.word	0x00015770


	//   ....[26]....
        /*04f4*/ 	.word	0x000157c0


	//   ....[27]....
        /*04f8*/ 	.word	0x000157f0


	//   ....[28]....
        /*04fc*/ 	.word	0x00018b40


	//   ....[29]....
        /*0500*/ 	.word	0x00018cb0


	//   ....[30]....
        /*0504*/ 	.word	0x00018ce0


	//   ....[31]....
        /*0508*/ 	.word	0x00018d20


	//   ....[32]....
        /*050c*/ 	.word	0x00018d90


	//   ....[33]....
        /*0510*/ 	.word	0x00018df0


	//   ....[34]....
        /*0514*/ 	.word	0x00018e30


	//   ....[35]....
        /*0518*/ 	.word	0x00018fd0


	//   ....[36]....
        /*051c*/ 	.word	0x00019030


	//   ....[37]....
        /*0520*/ 	.word	0x00019070


	//   ....[38]....
        /*0524*/ 	.word	0x000190b0


	//   ....[39]....
        /*0528*/ 	.word	0x000190e0


	//   ....[40]....
        /*052c*/ 	.word	0x00019110


	//   ....[41]....
        /*0530*/ 	.word	0x000191b0


	//   ....[42]....
        /*0534*/ 	.word	0x00019210


	//   ....[43]....
        /*0538*/ 	.word	0x000192a0


	//   ....[44]....
        /*053c*/ 	.word	0x0001dc60


	//   ....[45]....
        /*0540*/ 	.word	0x0001dc70


	//   ....[46]....
        /*0544*/ 	.word	0x0001dd80


	//   ....[47]....
        /*0548*/ 	.word	0x0001dde0


	//   ....[48]....
        /*054c*/ 	.word	0x0001de20


	//   ....[49]....
        /*0550*/ 	.word	0x0001de60


	//   ....[50]....
        /*0554*/ 	.word	0x0001de90


	//   ....[51]....
        /*0558*/ 	.word	0x0001dec0


	//   ....[52]....
        /*055c*/ 	.word	0x0001e050


	//   ....[53]....
        /*0560*/ 	.word	0x0001e0b0


	//   ....[54]....
        /*0564*/ 	.word	0x0001e0f0


	//   ....[55]....
        /*0568*/ 	.word	0x0001e130


	//   ....[56]....
        /*056c*/ 	.word	0x0001e160


	//   ....[57]....
        /*0570*/ 	.word	0x0001e190


	//   ....[58]....
        /*0574*/ 	.word	0x0001e250


	//   ....[59]....
        /*0578*/ 	.word	0x0001e270


	//   ....[60]....
        /*057c*/ 	.word	0x0001e2e0


	//   ....[61]....
        /*0580*/ 	.word	0x0001e970


	//   ....[62]....
        /*0584*/ 	.word	0x0001ee00


	//   ....[63]....
        /*0588*/ 	.word	0x0001eea0


	//   ....[64]....
        /*058c*/ 	.word	0x0001ef40


	//   ....[65]....
        /*0590*/ 	.word	0x0001efe0


	//   ....[66]....
        /*0594*/ 	.word	0x0001f080


	//   ....[67]....
        /*0598*/ 	.word	0x0001f120


	//   ....[68]....
        /*059c*/ 	.word	0x0001f1c0


	//   ....[69]....
        /*05a0*/ 	.word	0x0001f260


	//   ....[70]....
        /*05a4*/ 	.word	0x0001f300


	//   ....[71]....
        /*05a8*/ 	.word	0x0001f3f0


	//   ....[72]....
        /*05ac*/ 	.word	0x0001f490


	//   ....[73]....
        /*05b0*/ 	.word	0x0001f530


	//   ....[74]....
        /*05b4*/ 	.word	0x0001f5d0


	//   ....[75]....
        /*05b8*/ 	.word	0x0001f670


	//   ....[76]....
        /*05bc*/ 	.word	0x0001f710


	//   ....[77]....
        /*05c0*/ 	.word	0x0001f7b0


	//   ....[78]....
        /*05c4*/ 	.word	0x0001f850


	//   ....[79]....
        /*05c8*/ 	.word	0x0001fbf0


	//   ....[80]....
        /*05cc*/ 	.word	0x0001fed0


	//   ....[81]....
        /*05d0*/ 	.word	0x000202f0


	//   ....[82]....
        /*05d4*/ 	.word	0x00020380


	//   ....[83]....
        /*05d8*/ 	.word	0x00020420


	//   ....[84]....
        /*05dc*/ 	.word	0x000204d0


	//   ....[85]....
        /*05e0*/ 	.word	0x00020550


	//   ....[86]....
        /*05e4*/ 	.word	0x000205d0


	//   ....[87]....
        /*05e8*/ 	.word	0x00020650


	//   ....[88]....
        /*05ec*/ 	.word	0x000206d0


	//   ....[89]....
        /*05f0*/ 	.word	0x00020760


	//   ....[90]....
        /*05f4*/ 	.word	0x00020810


	//   ....[91]....
        /*05f8*/ 	.word	0x00020890


	//   ....[92]....
        /*05fc*/ 	.word	0x00020910


	//   ....[93]....
        /*0600*/ 	.word	0x00020990


	//   ....[94]....
        /*0604*/ 	.word	0x00020a10


	//   ....[95]....
        /*0608*/ 	.word	0x00020a80


	//   ....[96]....
        /*060c*/ 	.word	0x00020b20


	//   ....[97]....
        /*0610*/ 	.word	0x00020bb0


	//   ....[98]....
        /*0614*/ 	.word	0x00020ce0


	//----- nvinfo : EIATTR_REG_RECONFIG
	.align		4
.L_408:
        /*0618*/ 	.byte	0x01, 0x54
	.zero		2


	//----- nvinfo : EIATTR_SYSCALL_OFFSETS
	.align		4
        /*061c*/ 	.byte	0x04, 0x46
        /*061e*/ 	.short	(.L_410 - .L_409)


	//   ....[0]....
.L_409:
        /*0620*/ 	.word	0x00001a40


	//   ....[1]....
        /*0624*/ 	.word	0x00001b90


	//   ....[2]....
        /*0628*/ 	.word	0x00006250


	//   ....[3]....
        /*062c*/ 	.word	0x000066e0


	//   ....[4]....
        /*0630*/ 	.word	0x0001b440


	//   ....[5]....
        /*0634*/ 	.word	0x0001b580


	//   ....[6]....
        /*0638*/ 	.word	0x0001b680


	//----- nvinfo : EIATTR_MBARRIER_INSTR_OFFSETS
	.align		4
.L_410:
        /*063c*/ 	.byte	0x04, 0x39
        /*063e*/ 	.short	(.L_412 - .L_411)


	//   ....[0]....
.L_411:
        /*0640*/ 	.word	0x000002e0
        /*0644*/ 	.word	0x000000ff
        /*0648*/ 	.word	0x00022800
        /*064c*/ 	.short	0x0100
        /*064e*/ 	.byte	0x08
	.zero		1


	//   ....[1]....
        /*0650*/ 	.word	0x000002f0
        /*0654*/ 	.word	0x000000ff
        /*0658*/ 	.word	0x00022820
        /*065c*/ 	.short	0x0100
        /*065e*/ 	.byte	0x08
	.zero		1


	//   ....[2]....
        /*0660*/ 	.word	0x000003e0
        /*0664*/ 	.word	0x000000ff
        /*0668*/ 	.word	0x00022830
        /*066c*/ 	.short	0x0100
        /*066e*/ 	.byte	0x08
	.zero		1


	//   ....[3]....
        /*0670*/ 	.word	0x000003f0
        /*0674*/ 	.word	0x000000ff
        /*0678*/ 	.word	0x00022840
        /*067c*/ 	.short	0x0100
        /*067e*/ 	.byte	0x08
	.zero		1


	//   ....[4]....
        /*0680*/ 	.word	0x00000400
        /*0684*/ 	.word	0x000000ff
        /*0688*/ 	.word	0x00022838
        /*068c*/ 	.short	0x0100
        /*068e*/ 	.byte	0x08
	.zero		1


	//   ....[5]....
        /*0690*/ 	.word	0x00000410
        /*0694*/ 	.word	0x000000ff
        /*0698*/ 	.word	0x00022848
        /*069c*/ 	.short	0x0100
        /*069e*/ 	.byte	0x08
	.zero		1


	//   ....[6]....
        /*06a0*/ 	.word	0x00000540
        /*06a4*/ 	.word	0x000000ff
        /*06a8*/ 	.word	0x00022850
        /*06ac*/ 	.short	0x0100
        /*06ae*/ 	.byte	0x08
	.zero		1


	//   ....[7]....
        /*06b0*/ 	.word	0x00000550
        /*06b4*/ 	.word	0x000000ff
        /*06b8*/ 	.word	0x00022860
        /*06bc*/ 	.short	0x0100
        /*06be*/ 	.byte	0x08
	.zero		1


	//   ....[8]....
        /*06c0*/ 	.word	0x00000560
        /*06c4*/ 	.word	0x000000ff
        /*06c8*/ 	.word	0x00022858
        /*06cc*/ 	.short	0x0100
        /*06ce*/ 	.byte	0x08
	.zero		1


	//   ....[9]....
        /*06d0*/ 	.word	0x00000570
        /*06d4*/ 	.word	0x000000ff
        /*06d8*/ 	.word	0x00022868
        /*06dc*/ 	.short	0x0100
        /*06de*/ 	.byte	0x08
	.zero		1


	//   ....[10]....
        /*06e0*/ 	.word	0x00000660
        /*06e4*/ 	.word	0x000000ff
        /*06e8*/ 	.word	0x00022870
        /*06ec*/ 	.short	0x0100
        /*06ee*/ 	.byte	0x06
	.zero		1


	//   ....[11]....
        /*06f0*/ 	.word	0x00000670
        /*06f4*/ 	.word	0x000000ff
        /*06f8*/ 	.word	0x00022880
        /*06fc*/ 	.short	0x0100
        /*06fe*/ 	.byte	0x06
	.zero		1


	//   ....[12]....
        /*0700*/ 	.word	0x00000680
        /*0704*/ 	.word	0x000000ff
        /*0708*/ 	.word	0x00022878
        /*070c*/ 	.short	0x0100
        /*070e*/ 	.byte	0x06
	.zero		1


	//   ....[13]....
        /*0710*/ 	.word	0x00000690
        /*0714*/ 	.word	0x000000ff
        /*0718*/ 	.word	0x00022888
        /*071c*/ 	.short	0x0100
        /*071e*/ 	.byte	0x06
	.zero		1


	//   ....[14]....
        /*0720*/ 	.word	0x000007c0
        /*0724*/ 	.word	0x000000ff
        /*0728*/ 	.word	0x00022890
        /*072c*/ 	.short	0x0100
        /*072e*/ 	.byte	0x08
	.zero		1


	//   ....[15]....
        /*0730*/ 	.word	0x000007d0
        /*0734*/ 	.word	0x000000ff
        /*0738*/ 	.word	0x000228a0
        /*073c*/ 	.short	0x0100
        /*073e*/ 	.byte	0x08
	.zero		1


	//   ....[16]....
        /*0740*/ 	.word	0x000007e0
        /*0744*/ 	.word	0x000000ff
        /*0748*/ 	.word	0x00022898
        /*074c*/ 	.short	0x0100
        /*074e*/ 	.byte	0x08
	.zero		1


	//   ....[17]....
        /*0750*/ 	.word	0x000007f0
        /*0754*/ 	.word	0x000000ff
        /*0758*/ 	.word	0x000228a8
        /*075c*/ 	.short	0x0100
        /*075e*/ 	.byte	0x08
	.zero		1


	//   ....[18]....
        /*0760*/ 	.word	0x00000920
        /*0764*/ 	.word	0x000000ff
        /*0768*/ 	.word	0x000228b0
        /*076c*/ 	.short	0x0100
        /*076e*/ 	.byte	0x08
	.zero		1


	//   ....[19]....
        /*0770*/ 	.word	0x00000930
        /*0774*/ 	.word	0x000000ff
        /*0778*/ 	.word	0x000228c0
        /*077c*/ 	.short	0x0100
        /*077e*/ 	.byte	0x08
	.zero		1


	//   ....[20]....
        /*0780*/ 	.word	0x00000940
        /*0784*/ 	.word	0x000000ff
        /*0788*/ 	.word	0x000228b8
        /*078c*/ 	.short	0x0100
        /*078e*/ 	.byte	0x08
	.zero		1


	//   ....[21]....
        /*0790*/ 	.word	0x00000950
        /*0794*/ 	.word	0x000000ff
        /*0798*/ 	.word	0x000228c8
        /*079c*/ 	.short	0x0100
        /*079e*/ 	.byte	0x08
	.zero		1


	//   ....[22]....
        /*07a0*/ 	.word	0x00002e20
        /*07a4*/ 	.word	0x0000005a
        /*07a8*/ 	.word	0x00022890
        /*07ac*/ 	.short	0x010a
        /*07ae*/ 	.byte	0x3f
	.zero		1


	//   ....[23]....
        /*07b0*/ 	.word	0x00003f90
        /*07b4*/ 	.word	0x0000005a
        /*07b8*/ 	.word	0x00022890
        /*07bc*/ 	.short	0x010a
        /*07be*/ 	.byte	0x3f
	.zero		1


	//   ....[24]....
        /*07c0*/ 	.word	0x00004f60
        /*07c4*/ 	.word	0x0000005a
        /*07c8*/ 	.word	0x00022890
        /*07cc*/ 	.short	0x010a
        /*07ce*/ 	.byte	0x3f
	.zero		1


	//   ....[25]....
        /*07d0*/ 	.word	0x00005170
        /*07d4*/ 	.word	0x00000004
        /*07d8*/ 	.word	0x00000000
        /*07dc*/ 	.short	0x0101
        /*07de*/ 	.byte	0x3f
	.zero		1


	//   ....[26]....
        /*07e0*/ 	.word	0x000051b0
        /*07e4*/ 	.word	0x0000005a
        /*07e8*/ 	.word	0x000228b0
        /*07ec*/ 	.short	0x010a
        /*07ee*/ 	.byte	0x3f
	.zero		1


	//   ....[27]....
        /*07f0*/ 	.word	0x00005800
        /*07f4*/ 	.word	0x0000005a
        /*07f8*/ 	.word	0x00000000
        /*07fc*/ 	.short	0x0101
        /*07fe*/ 	.byte	0x3f
	.zero		1


	//   ....[28]....
        /*0800*/ 	.word	0x000062e0
        /*0804*/ 	.word	0x00000011
        /*0808*/ 	.word	0x00022800
        /*080c*/ 	.short	0x010a
        /*080e*/ 	.byte	0x3f
	.zero		1


	//   ....[29]....
        /*0810*/ 	.word	0x00006330
        /*0814*/ 	.word	0x00000011
        /*0818*/ 	.word	0x00022800
        /*081c*/ 	.short	0x010a
        /*081e*/ 	.byte	0x3f
	.zero		1


	//   ....[30]....
        /*0820*/ 	.word	0x00006f50
        /*0824*/ 	.word	0x00000011
        /*0828*/ 	.word	0x00022800
        /*082c*/ 	.short	0x010a
        /*082e*/ 	.byte	0x3f
	.zero		1


	//   ....[31]....
        /*0830*/ 	.word	0x00008280
        /*0834*/ 	.word	0x00000011
        /*0838*/ 	.word	0x00022800
        /*083c*/ 	.short	0x010a
        /*083e*/ 	.byte	0x3f
	.zero		1


	//   ....[32]....
        /*0840*/ 	.word	0x00009170
        /*0844*/ 	.word	0x00000005
        /*0848*/ 	.word	0x00022830
        /*084c*/ 	.short	0x010a
        /*084e*/ 	.byte	0x3f
	.zero		1


	//   ....[33]....
        /*0850*/ 	.word	0x00009210
        /*0854*/ 	.word	0x00000005
        /*0858*/ 	.word	0x00022830
        /*085c*/ 	.short	0x010a
        /*085e*/ 	.byte	0x3f
	.zero		1


	//   ....[34]....
        /*0860*/ 	.word	0x00009930
        /*0864*/ 	.word	0x00000000
        /*0868*/ 	.word	0x00000000
        /*086c*/ 	.short	0x0101
        /*086e*/ 	.byte	0x3f
	.zero		1


	//   ....[35]....
        /*0870*/ 	.word	0x0000bae0
        /*0874*/ 	.word	0x00000005
        /*0878*/ 	.word	0x00022850
        /*087c*/ 	.short	0x010a
        /*087e*/ 	.byte	0x3f
	.zero		1


	//   ....[36]....
        /*0880*/ 	.word	0x0000bb30
        /*0884*/ 	.word	0x00000005
        /*0888*/ 	.word	0x00022850
        /*088c*/ 	.short	0x010a
        /*088e*/ 	.byte	0x3f
	.zero		1


	//   ....[37]....
        /*0890*/ 	.word	0x0000bf00
        /*0894*/ 	.word	0x00000005
        /*0898*/ 	.word	0x00000000
        /*089c*/ 	.short	0x0101
        /*089e*/ 	.byte	0x3f
	.zero		1


	//   ....[38]....
        /*08a0*/ 	.word	0x0000c210
        /*08a4*/ 	.word	0x000000d2
        /*08a8*/ 	.word	0x00022830
        /*08ac*/ 	.short	0x010a
        /*08ae*/ 	.byte	0x3f
	.zero		1


	//   ....[39]....
        /*08b0*/ 	.word	0x0000c270
        /*08b4*/ 	.word	0x000000d2
        /*08b8*/ 	.word	0x00022830
        /*08bc*/ 	.short	0x010a
        /*08be*/ 	.byte	0x3f
	.zero		1


	//   ....[40]....
        /*08c0*/ 	.word	0x0000c6a0
        /*08c4*/ 	.word	0x000000a6
        /*08c8*/ 	.word	0x00000000
        /*08cc*/ 	.short	0x0101
        /*08ce*/ 	.byte	0x3f
	.zero		1


	//   ....[41]....
        /*08d0*/ 	.word	0x0000f430
        /*08d4*/ 	.word	0x000000d2
        /*08d8*/ 	.word	0x00022850
        /*08dc*/ 	.short	0x010a
        /*08de*/ 	.byte	0x3f
	.zero		1


	//   ....[42]....
        /*08e0*/ 	.word	0x0000f480
        /*08e4*/ 	.word	0x000000d2
        /*08e8*/ 	.word	0x00022850
        /*08ec*/ 	.short	0x010a
        /*08ee*/ 	.byte	0x3f
	.zero		1


	//   ....[43]....
        /*08f0*/ 	.word	0x0000f840
        /*08f4*/ 	.word	0x000000d2
        /*08f8*/ 	.word	0x00000000
        /*08fc*/ 	.short	0x0101
        /*08fe*/ 	.byte	0x3f
	.zero		1


	//   ....[44]....
        /*0900*/ 	.word	0x0000fba0
        /*0904*/ 	.word	0x00000005
        /*0908*/ 	.word	0x00022830
        /*090c*/ 	.short	0x010a
        /*090e*/ 	.byte	0x3f
	.zero		1


	//   ....[45]....
        /*0910*/ 	.word	0x0000fc00
        /*0914*/ 	.word	0x00000005
        /*0918*/ 	.word	0x00022830
        /*091c*/ 	.short	0x010a
        /*091e*/ 	.byte	0x3f
	.zero		1


	//   ....[46]....
        /*0920*/ 	.word	0x000114d0
        /*0924*/ 	.word	0x000000a6
        /*0928*/ 	.word	0x00000000
        /*092c*/ 	.short	0x0101
        /*092e*/ 	.byte	0x3f
	.zero		1


	//   ....[47]....
        /*0930*/ 	.word	0x00011b70
        /*0934*/ 	.word	0x00000005
        /*0938*/ 	.word	0x00022850
        /*093c*/ 	.short	0x010a
        /*093e*/ 	.byte	0x3f
	.zero		1


	//   ....[48]....
        /*0940*/ 	.word	0x00011bc0
        /*0944*/ 	.word	0x00000005
        /*0948*/ 	.word	0x00022850
        /*094c*/ 	.short	0x010a
        /*094e*/ 	.byte	0x3f
	.zero		1


	//   ....[49]....
        /*0950*/ 	.word	0x00011f60
        /*0954*/ 	.word	0x00000005
        /*0958*/ 	.word	0x00000000
        /*095c*/ 	.short	0x0101
        /*095e*/ 	.byte	0x3f
	.zero		1


	//   ....[50]....
        /*0960*/ 	.word	0x00012090
        /*0964*/ 	.word	0x000000d0
        /*0968*/ 	.word	0x00022830
        /*096c*/ 	.short	0x010a
        /*096e*/ 	.byte	0x3f
	.zero		1


	//   ....[51]....
        /*0970*/ 	.word	0x000120f0
        /*0974*/ 	.word	0x000000d0
        /*0978*/ 	.word	0x00022830
        /*097c*/ 	.short	0x010a
        /*097e*/ 	.byte	0x3f
	.zero		1


	//   ....[52]....
        /*0980*/ 	.word	0x000124f0
        /*0984*/ 	.word	0x000000a6
        /*0988*/ 	.word	0x00000000
        /*098c*/ 	.short	0x0101
        /*098e*/ 	.byte	0x3f
	.zero		1


	//   ....[53]....
        /*0990*/ 	.word	0x000152c0
        /*0994*/ 	.word	0x000000d0
        /*0998*/ 	.word	0x00022850
        /*099c*/ 	.short	0x010a
        /*099e*/ 	.byte	0x3f
	.zero		1


	//   ....[54]....
        /*09a0*/ 	.word	0x00015310
        /*09a4*/ 	.word	0x000000d0
        /*09a8*/ 	.word	0x00022850
        /*09ac*/ 	.short	0x010a
        /*09ae*/ 	.byte	0x3f
	.zero		1


	//   ....[55]....
        /*09b0*/ 	.word	0x000156d0
        /*09b4*/ 	.word	0x000000d0
        /*09b8*/ 	.word	0x00000000
        /*09bc*/ 	.short	0x0101
        /*09be*/ 	.byte	0x3f
	.zero		1


	//   ....[56]....
        /*09c0*/ 	.word	0x00017870
        /*09c4*/ 	.word	0x00000000
        /*09c8*/ 	.word	0x00000000
        /*09cc*/ 	.short	0x0101
        /*09ce*/ 	.byte	0x3f
	.zero		1


	//   ....[57]....
        /*09d0*/ 	.word	0x0001a270
        /*09d4*/ 	.word	0x00000007
        /*09d8*/ 	.word	0x00022820
        /*09dc*/ 	.short	0x010a
        /*09de*/ 	.byte	0x3f
	.zero		1


	//   ....[58]....
        /*09e0*/ 	.word	0x0001a300
        /*09e4*/ 	.word	0x00000008
        /*09e8*/ 	.word	0x000228a0
        /*09ec*/ 	.short	0x010a
        /*09ee*/ 	.byte	0x3f
	.zero		1


	//   ....[59]....
        /*09f0*/ 	.word	0x0001a4e0
        /*09f4*/ 	.word	0x00000008
        /*09f8*/ 	.word	0x000228c0
        /*09fc*/ 	.short	0x010a
        /*09fe*/ 	.byte	0x3f
	.zero		1


	//   ....[60]....
        /*0a00*/ 	.word	0x0001a8f0
        /*0a04*/ 	.word	0x00000009
        /*0a08*/ 	.word	0x000228a0
        /*0a0c*/ 	.short	0x010a
        /*0a0e*/ 	.byte	0x3f
	.zero		1


	//   ....[61]....
        /*0a10*/ 	.word	0x0001aab0
        /*0a14*/ 	.word	0x00000009
        /*0a18*/ 	.word	0x000228c0
        /*0a1c*/ 	.short	0x010a
        /*0a1e*/ 	.byte	0x3f
	.zero		1


	//   ....[62]....
        /*0a20*/ 	.word	0x0001bb90
        /*0a24*/ 	.word	0x00000005
        /*0a28*/ 	.word	0x00022840
        /*0a2c*/ 	.short	0x010a
        /*0a2e*/ 	.byte	0x3f
	.zero		1


	//   ....[63]....
        /*0a30*/ 	.word	0x0001bf80
        /*0a34*/ 	.word	0x00000007
        /*0a38*/ 	.word	0x00022820
        /*0a3c*/ 	.short	0x010a
        /*0a3e*/ 	.byte	0x3f
	.zero		1


	//   ....[64]....
        /*0a40*/ 	.word	0x0001c040
        /*0a44*/ 	.word	0x00000002
        /*0a48*/ 	.word	0x00022860
        /*0a4c*/ 	.short	0x010a
        /*0a4e*/ 	.byte	0x3f
	.zero		1


	//   ....[65]....
        /*0a50*/ 	.word	0x0001c690
        /*0a54*/ 	.word	0x00000002
        /*0a58*/ 	.word	0x00022840
        /*0a5c*/ 	.short	0x010a
        /*0a5e*/ 	.byte	0x3f
	.zero		1


	//   ....[66]....
        /*0a60*/ 	.word	0x0001c8a0
        /*0a64*/ 	.word	0x00000002
        /*0a68*/ 	.word	0x00022860
        /*0a6c*/ 	.short	0x010a
        /*0a6e*/ 	.byte	0x3f
	.zero		1


	//   ....[67]....
        /*0a70*/ 	.word	0x0001ce40
        /*0a74*/ 	.word	0x00000002
        /*0a78*/ 	.word	0x00022840
        /*0a7c*/ 	.short	0x010a
        /*0a7e*/ 	.byte	0x3f
	.zero		1


	//   ....[68]....
        /*0a80*/ 	.word	0x0001d040
        /*0a84*/ 	.word	0x00000002
        /*0a88*/ 	.word	0x00022860
        /*0a8c*/ 	.short	0x010a
        /*0a8e*/ 	.byte	0x3f
	.zero		1


	//   ....[69]....
        /*0a90*/ 	.word	0x0001d550
        /*0a94*/ 	.word	0x00000002
        /*0a98*/ 	.word	0x00022840
        /*0a9c*/ 	.short	0x010a
        /*0a9e*/ 	.byte	0x3f
	.zero		1


	//   ....[70]....
        /*0aa0*/ 	.word	0x0001d760
        /*0aa4*/ 	.word	0x00000002
        /*0aa8*/ 	.word	0x00022860
        /*0aac*/ 	.short	0x010a
        /*0aae*/ 	.byte	0x3f
	.zero		1


	//   ....[71]....
        /*0ab0*/ 	.word	0x0001e8f0
        /*0ab4*/ 	.word	0x00000000
        /*0ab8*/ 	.word	0x00022820
        /*0abc*/ 	.short	0x010a
        /*0abe*/ 	.byte	0x3f
	.zero		1


	//   ....[72]....
        /*0ac0*/ 	.word	0x0001eaa0
        /*0ac4*/ 	.word	0x00000006
        /*0ac8*/ 	.word	0x00000000
        /*0acc*/ 	.short	0x010a
        /*0ace*/ 	.byte	0x3f
	.zero		1


	//   ....[73]....
        /*0ad0*/ 	.word	0x0001eb10
        /*0ad4*/ 	.word	0x00000007
        /*0ad8*/ 	.word	0x00000000
        /*0adc*/ 	.short	0x010a
        /*0ade*/ 	.byte	0x3f
	.zero		1


	//   ....[74]....
        /*0ae0*/ 	.word	0x0001eb80
        /*0ae4*/ 	.word	0x00000004
        /*0ae8*/ 	.word	0x00000000
        /*0aec*/ 	.short	0x010a
        /*0aee*/ 	.byte	0x3f
	.zero		1


	//   ....[75]....
        /*0af0*/ 	.word	0x0001ebb0
        /*0af4*/ 	.word	0x00000003
        /*0af8*/ 	.word	0x00000000
        /*0afc*/ 	.short	0x010a
        /*0afe*/ 	.byte	0x3f
	.zero		1


	//   ....[76]....
        /*0b00*/ 	.word	0x0001ec10
        /*0b04*/ 	.word	0x0000005a
        /*0b08*/ 	.word	0x00022890
        /*0b0c*/ 	.short	0x010a
        /*0b0e*/ 	.byte	0x3f
	.zero		1


	//   ....[77]....
        /*0b10*/ 	.word	0x0001ec60
        /*0b14*/ 	.word	0x0000005a
        /*0b18*/ 	.word	0x00022890
        /*0b1c*/ 	.short	0x010a
        /*0b1e*/ 	.byte	0x3f
	.zero		1


	//   ....[78]....
        /*0b20*/ 	.word	0x0001ecb0
        /*0b24*/ 	.word	0x0000005a
        /*0b28*/ 	.word	0x00022890
        /*0b2c*/ 	.short	0x010a
        /*0b2e*/ 	.byte	0x3f
	.zero		1


	//   ....[79]....
        /*0b30*/ 	.word	0x0001ed00
        /*0b34*/ 	.word	0x0000005a
        /*0b38*/ 	.word	0x000228b0
        /*0b3c*/ 	.short	0x010a
        /*0b3e*/ 	.byte	0x3f
	.zero		1


	//   ....[80]....
        /*0b40*/ 	.word	0x0001f340
        /*0b44*/ 	.word	0x00000011
        /*0b48*/ 	.word	0x00022800
        /*0b4c*/ 	.short	0x010a
        /*0b4e*/ 	.byte	0x3f
	.zero		1


	//   ....[81]....
        /*0b50*/ 	.word	0x0001f890
        /*0b54*/ 	.word	0x00000011
        /*0b58*/ 	.word	0x00022800
        /*0b5c*/ 	.short	0x010a
        /*0b5e*/ 	.byte	0x3f
	.zero		1


	//   ....[82]....
        /*0b60*/ 	.word	0x0001f8e0
        /*0b64*/ 	.word	0x00000005
        /*0b68*/ 	.word	0x00022830
        /*0b6c*/ 	.short	0x010a
        /*0b6e*/ 	.byte	0x3f
	.zero		1


	//   ....[83]....
        /*0b70*/ 	.word	0x0001f930
        /*0b74*/ 	.word	0x00000005
        /*0b78*/ 	.word	0x00022850
        /*0b7c*/ 	.short	0x010a
        /*0b7e*/ 	.byte	0x3f
	.zero		1


	//   ....[84]....
        /*0b80*/ 	.word	0x0001f980
        /*0b84*/ 	.word	0x000000d2
        /*0b88*/ 	.word	0x00022830
        /*0b8c*/ 	.short	0x010a
        /*0b8e*/ 	.byte	0x3f
	.zero		1


	//   ....[85]....
        /*0b90*/ 	.word	0x0001f9d0
        /*0b94*/ 	.word	0x000000d2
        /*0b98*/ 	.word	0x00022850
        /*0b9c*/ 	.short	0x010a
        /*0b9e*/ 	.byte	0x3f
	.zero		1


	//   ....[86]....
        /*0ba0*/ 	.word	0x0001fa20
        /*0ba4*/ 	.word	0x00000005
        /*0ba8*/ 	.word	0x00022830
        /*0bac*/ 	.short	0x010a
        /*0bae*/ 	.byte	0x3f
	.zero		1


	//   ....[87]....
        /*0bb0*/ 	.word	0x0001fa70
        /*0bb4*/ 	.word	0x00000005
        /*0bb8*/ 	.word	0x00022850
        /*0bbc*/ 	.short	0x010a
        /*0bbe*/ 	.byte	0x3f
	.zero		1


	//   ....[88]....
        /*0bc0*/ 	.word	0x0001fac0
        /*0bc4*/ 	.word	0x000000d0
        /*0bc8*/ 	.word	0x00022830
        /*0bcc*/ 	.short	0x010a
        /*0bce*/ 	.byte	0x3f
	.zero		1


	//   ....[89]....
        /*0bd0*/ 	.word	0x0001fb10
        /*0bd4*/ 	.word	0x000000d0
        /*0bd8*/ 	.word	0x00022850
        /*0bdc*/ 	.short	0x010a
        /*0bde*/ 	.byte	0x3f
	.zero		1


	//   ....[90]....
        /*0be0*/ 	.word	0x0001fcb0
        /*0be4*/ 	.word	0x00000007
        /*0be8*/ 	.word	0x00022820
        /*0bec*/ 	.short	0x010a
        /*0bee*/ 	.byte	0x3f
	.zero		1


	//   ....[91]....
        /*0bf0*/ 	.word	0x0001fd00
        /*0bf4*/ 	.word	0x00000008
        /*0bf8*/ 	.word	0x000228a0
        /*0bfc*/ 	.short	0x010a
        /*0bfe*/ 	.byte	0x3f
	.zero		1


	//   ....[92]....
        /*0c00*/ 	.word	0x0001fd50
        /*0c04*/ 	.word	0x00000008
        /*0c08*/ 	.word	0x000228c0
        /*0c0c*/ 	.short	0x010a
        /*0c0e*/ 	.byte	0x3f
	.zero		1


	//   ....[93]....
        /*0c10*/ 	.word	0x0001fda0
        /*0c14*/ 	.word	0x00000009
        /*0c18*/ 	.word	0x000228a0
        /*0c1c*/ 	.short	0x010a
        /*0c1e*/ 	.byte	0x3f
	.zero		1


	//   ....[94]....
        /*0c20*/ 	.word	0x0001fdf0
        /*0c24*/ 	.word	0x00000009
        /*0c28*/ 	.word	0x000228c0
        /*0c2c*/ 	.short	0x010a
        /*0c2e*/ 	.byte	0x3f
	.zero		1


	//   ....[95]....
        /*0c30*/ 	.word	0x0001ff90
        /*0c34*/ 	.word	0x00000005
        /*0c38*/ 	.word	0x00022840
        /*0c3c*/ 	.short	0x010a
        /*0c3e*/ 	.byte	0x3f
	.zero		1


	//   ....[96]....
        /*0c40*/ 	.word	0x00020010
        /*0c44*/ 	.word	0x00000005
        /*0c48*/ 	.word	0x00022820
        /*0c4c*/ 	.short	0x010a
        /*0c4e*/ 	.byte	0x3f
	.zero		1


	//   ....[97]....
        /*0c50*/ 	.word	0x00020060
        /*0c54*/ 	.word	0x00000002
        /*0c58*/ 	.word	0x00022860
        /*0c5c*/ 	.short	0x010a
        /*0c5e*/ 	.byte	0x3f
	.zero		1


	//   ....[98]....
        /*0c60*/ 	.word	0x000200b0
        /*0c64*/ 	.word	0x00000002
        /*0c68*/ 	.word	0x00022840
        /*0c6c*/ 	.short	0x010a
        /*0c6e*/ 	.byte	0x3f
	.zero		1


	//   ....[99]....
        /*0c70*/ 	.word	0x00020100
        /*0c74*/ 	.word	0x00000002
        /*0c78*/ 	.word	0x00022860
        /*0c7c*/ 	.short	0x010a
        /*0c7e*/ 	.byte	0x3f
	.zero		1


	//   ....[100]....
        /*0c80*/ 	.word	0x00020150
        /*0c84*/ 	.word	0x00000002
        /*0c88*/ 	.word	0x00022840
        /*0c8c*/ 	.short	0x010a
        /*0c8e*/ 	.byte	0x3f
	.zero		1


	//   ....[101]....
        /*0c90*/ 	.word	0x000201a0
        /*0c94*/ 	.word	0x00000002
        /*0c98*/ 	.word	0x00022860
        /*0c9c*/ 	.short	0x010a
        /*0c9e*/ 	.byte	0x3f
	.zero		1


	//   ....[102]....
        /*0ca0*/ 	.word	0x000201f0
        /*0ca4*/ 	.word	0x00000002
        /*0ca8*/ 	.word	0x00022840
        /*0cac*/ 	.short	0x010a
        /*0cae*/ 	.byte	0x3f
	.zero		1


	//   ....[103]....
        /*0cb0*/ 	.word	0x00020240
        /*0cb4*/ 	.word	0x00000002
        /*0cb8*/ 	.word	0x00022860
        /*0cbc*/ 	.short	0x010a
        /*0cbe*/ 	.byte	0x3f
	.zero		1


	//   ....[104]....
        /*0cc0*/ 	.word	0x00020c00
        /*0cc4*/ 	.word	0x00000000
        /*0cc8*/ 	.word	0x00022820
        /*0ccc*/ 	.short	0x010a
        /*0cce*/ 	.byte	0x3f
	.zero		1


	//   ....[105]....
        /*0cd0*/ 	.word	0x00020da0
        /*0cd4*/ 	.word	0x00000006
        /*0cd8*/ 	.word	0x00000000
        /*0cdc*/ 	.short	0x010a
        /*0cde*/ 	.byte	0x3f
	.zero		1


	//   ....[106]....
        /*0ce0*/ 	.word	0x00020df0
        /*0ce4*/ 	.word	0x00000007
        /*0ce8*/ 	.word	0x00000000
        /*0cec*/ 	.short	0x010a
        /*0cee*/ 	.byte	0x3f
	.zero		1


	//   ....[107]....
        /*0cf0*/ 	.word	0x00020e40
        /*0cf4*/ 	.word	0x00000004
        /*0cf8*/ 	.word	0x00000000
        /*0cfc*/ 	.short	0x010a
        /*0cfe*/ 	.byte	0x3f
	.zero		1


	//----- nvinfo : EIATTR_NUM_MBARRIERS
	.align		4
.L_412:
        /*0d00*/ 	.byte	0x03, 0x38
        /*0d02*/ 	.short	0x0016


	//----- nvinfo : EIATTR_EXIT_INSTR_OFFSETS
	.align		4
        /*0d04*/ 	.byte	0x04, 0x1c
        /*0d06*/ 	.short	(.L_414 - .L_413)


	//   ....[0]....
.L_413:
        /*0d08*/ 	.word	0x0001ec00


	//----- nvinfo : EIATTR_MAX_THREADS
	.align		4
.L_414:
        /*0d0c*/ 	.byte	0x04, 0x05
        /*0d0e*/ 	.short	(.L_416 - .L_415)
.L_415:
        /*0d10*/ 	.word	0x00000180
        /*0d14*/ 	.word	0x00000001
        /*0d18*/ 	.word	0x00000001


	//----- nvinfo : EIATTR_CRS_STACK_SIZE
	.align		4
.L_416:
        /*0d1c*/ 	.byte	0x04, 0x1e
        /*0d1e*/ 	.short	(.L_418 - .L_417)
.L_417:
        /*0d20*/ 	.word	0x00000000


	//----- nvinfo : EIATTR_CBANK_PARAM_SIZE
	.align		4
.L_418:
        /*0d24*/ 	.byte	0x03, 0x19
        /*0d26*/ 	.short	0x0a70


	//----- nvinfo : EIATTR_PARAM_CBANK
	.align		4
        /*0d28*/ 	.byte	0x04, 0x0a
        /*0d2a*/ 	.short	(.L_420 - .L_419)
	.align		4
.L_419:
        /*0d2c*/ 	.word	index@(.nv.constant0._ZN7cutlass13device_kernelIN5flash11enable_sm90INS1_16FlashAttnFwdSm90INS1_25CollectiveMainloopFwdSm90ILi2EN4cute5tupleIJNS5_1CILi1EEES8_S8_EEENS6_IJNS7_ILi128EEENS7_ILi96EEENS7_ILi64EEEEEELi256ENS_6half_tEfNS_4arch4Sm90ELb0ELb1ELb1ELb1ELb0ELb1ELb0ELb1ELb0ELb0ELb0ELb0EEENS1_21CollectiveEpilogueFwdINS6_IJSA_NS7_ILi256EEESB_EEES9_SE_SG_Li256ELb1ELb0ELb0ELb0EEENS1_36VarlenDynamicPersistentTileSchedulerILi128ELi96ELi256ELi32ELb0ELb0ELb1ELb1ELb0ELb1EEEEEEEEEvNT_6ParamsE)
        /*0d30*/ 	.short	0x0210
        /*0d32*/ 	.short	0x0a70


	//----- nvinfo : EIATTR_SW_WAR
	.align		4
.L_420:
        /*0d34*/ 	.byte	0x04, 0x36
        /*0d36*/ 	.short	(.L_422 - .L_421)
.L_421:
        /*0d38*/ 	.word	0x00000008
.L_422:


//--------------------- .nv.info._ZN7cutlass13device_kernelIN5flash11enable_sm90INS1_16FlashAttnFwdSm90INS1_25CollectiveMainloopFwdSm90ILi2EN4cute5tupleIJNS5_1CILi1EEES8_S8_EEENS6_IJNS7_ILi128EEENS7_ILi96EEENS7_ILi64EEEEEELi256ENS_6half_tEfNS_4arch4Sm90ELb0ELb1ELb1ELb1ELb0ELb0ELb1ELb1ELb0ELb0ELb0ELb0EEENS1_21CollectiveEpilogueFwdINS6_IJSA_NS7_ILi256EEESB_EEES9_SE_SG_Li256ELb1ELb0ELb0ELb0EEENS1_36VarlenDynamicPersistentTileSchedulerILi128ELi96ELi256ELi32ELb0ELb0ELb1ELb1ELb0ELb1EEEEEEEEEvNT_6ParamsE --------------------------
	.section	.nv.info._ZN7cutlass13device_kernelIN5flash11enable_sm90INS1_16FlashAttnFwdSm90INS1_25CollectiveMainloopFwdSm90ILi2EN4cute5tupleIJNS5_1CILi1EEES8_S8_EEENS6_IJNS7_ILi128EEENS7_ILi96EEENS7_ILi64EEEEEELi256ENS_6half_tEfNS_4arch4Sm90ELb0ELb1ELb1ELb1ELb0ELb0ELb1ELb1ELb0ELb0ELb0ELb0EEENS1_21CollectiveEpilogueFwdINS6_IJSA_NS7_ILi256EEESB_EEES9_SE_SG_Li256ELb1ELb0ELb0ELb0EEENS1_36VarlenDynamicPersistentTileSchedulerILi128ELi96ELi256ELi32ELb0ELb0ELb1ELb1ELb0ELb1EEEEEEEEEvNT_6ParamsE,"",@"SHT_CUDA_INFO"
	.sectionflags	@""
	.align	4


	//----- nvinfo : EIATTR_CUDA_API_VERSION
	.align		4
        /*0000*/ 	.byte	0x04, 0x37
        /*0002*/ 	.short	(.L_424 - .L_423)
.L_423:
        /*0004*/ 	.word	0x00000082


	//----- nvinfo : EIATTR_KPARAM_INFO
	.align		4
.L_424:
        /*0008*/ 	.byte	0x04, 0x17
        /*000a*/ 	.short	(.L_426 - .L_425)
.L_425:
        /*000c*/ 	.word	0x00000000
        /*0010*/ 	.short	0x0000
        /*0012*/ 	.short	0x0070
        /*0014*/ 	.byte	0x00, 0xf0, 0x01, 0x2c


	//----- nvinfo : EIATTR_SPARSE_MMA_MASK
	.align		4
.L_426:
        /*0018*/ 	.byte	0x03, 0x50
        /*001a*/ 	.short	0x0000


	//----- nvinfo : EIATTR_MAXREG_COUNT
	.align		4
        /*001c*/ 	.byte	0x03, 0x1b
        /*001e*/ 	.short	0x00a8


	//----- nvinfo : EIATTR_NUM_BARRIERS
	.align		4
        /*0020*/ 	.byte	0x02, 0x4c
        /*0022*/ 	.byte	0x10
	.zero		1


	//----- nvinfo : EIATTR_EXTERNS
	.align		4
        /*0024*/ 	.byte	0x04, 0x0f
        /*0026*/ 	.short	(.L_428 - .L_427)


	//   ....[0]....
	.align		4
.L_427:
        /*0028*/ 	.word	index@(__assertfail)


	//----- nvinfo : EIATTR_ANNOTATIONS
	.align		4
.L_428:
        /*002c*/ 	.byte	0x04, 0x55
        /*002e*/ 	.short	(.L_430 - .L_429)


	//   ....[0]....
.L_429:
        /* <DEDUP_REMOVED lines=29> */


	//----- nvinfo : EIATTR_MERCURY_ISA_VERSION
	.align		4
.L_430:
        /*01e8*/ 	.byte	0x03, 0x5f
        /*01ea*/ 	.short	0x0101


	//----- nvinfo : EIATTR_UNUSED_LOAD_BYTE_OFFSET
	.align		4
        /*01ec*/ 	.byte	0x04, 0x44
        /*01ee*/ 	.short	(.L_432 - .L_431)


	//   ....[0]....
.L_431:
        /*01f0*/ 	.word	0x00000ba0
        /*01f4*/ 	.word	0x0000fff0


	//   ....[1]....
        /*01f8*/ 	.word	0x00020030
        /*01fc*/ 	.word	0x0000fff0


	//----- nvinfo : EIATTR_INT_WARP_WIDE_INSTR_OFFSETS
	.align		4
.L_432:
        /*0200*/ 	.byte	0x04, 0x31
        /*0202*/ 	.short	(.L_434 - .L_433)


	//   ....[0]....
.L_433:
        /*0204*/ 	.word	0x000001d0


	//   ....[1]....
        /*0208*/ 	.word	0x00000210


	//   ....[2]....
        /*020c*/ 	.word	0x00000280


	//   ....[3]....
        /*0210*/ 	.word	0x00000290


	//   ....[4]....
        /*0214*/ 	.word	0x00023d30


	//   ....[5]....
        /*0218*/ 	.word	0x00023dc0


	//   ....[6]....
        /*021c*/ 	.word	0x000242c0


	//   ....[7]....
        /*0220*/ 	.word	0x00024340


	//   ....[8]....
        /*0224*/ 	.word	0x00026860


	//   ....[9]....
        /*0228*/ 	.word	0x000268f0


	//----- nvinfo : EIATTR_COOP_GROUP_MASK_REGIDS
	.align		4
.L_434:
        /*022c*/ 	.byte	0x04, 0x29
        /*022e*/ 	.short	(.L_436 - .L_435)


	//   ....[0]....
.L_435:
        /*0230*/ 	.word	0xffffffff


	//   ....[1]....
        /*0234*/ 	.word	0xffffffff


	//   ....[2]....
        /*0238*/ 	.word	0xffffffff


	//   ....[3]....
        /*023c*/ 	.word	0xffffffff


	//   ....[4]....
        /*0240*/ 	.word	0xffffffff


	//   ....[5]....
        /*0244*/ 	.word	0xffffffff


	//   ....[6]....
        /*0248*/ 	.word	0xffffffff


	//   ....[7]....
        /*024c*/ 	.word	0xffffffff


	//   ....[8]....
        /*0250*/ 	.word	0xffffffff


	//   ....[9]....
        /*0254*/ 	.word	0xffffffff


	//   ....[10]....
        /*0258*/ 	.word	0xffffffff


	//   ....[11]....
        /*025c*/ 	.word	0xffffffff


	//   ....[12]....
        /*0260*/ 	.word	0xffffffff


	//   ....[13]....
        /*0264*/ 	.word	0xffffffff


	//   ....[14]....
        /*0268*/ 	.word	0xffffffff


	//   ....[15]....
        /*026c*/ 	.word	0xffffffff


	//   ....[16]....
        /*0270*/ 	.word	0xffffffff


	//   ....[17]....
        /*0274*/ 	.word	0xffffffff


	//   ....[18]....
        /*0278*/ 	.word	0xffffffff


	//   ....[19]....
        /*027c*/ 	.word	0xffffffff


	//   ....[20]....
        /*0280*/ 	.word	0xffffffff


	//   ....[21]....
        /*0284*/ 	.word	0xffffffff


	//   ....[22]....
        /*0288*/ 	.word	0xffffffff


	//   ....[23]....
        /*028c*/ 	.word	0xffffffff


	//   ....[24]....
        /*0290*/ 	.word	0xffffffff


	//   ....[25]....
        /*0294*/ 	.word	0xffffffff


	//   ....[26]....
        /*0298*/ 	.word	0xffffffff


	//   ....[27]....
        /*029c*/ 	.word	0xffffffff


	//   ....[28]....
        /*02a0*/ 	.word	0xffffffff


	//   ....[29]....
        /*02a4*/ 	.word	0xffffffff


	//   ....[30]....
        /*02a8*/ 	.word	0xffffffff


	//   ....[31]....
        /*02ac*/ 	.word	0xffffffff


	//   ....[32]....
        /*02b0*/ 	.word	0xffffffff


	//   ....[33]....
        /*02b4*/ 	.word	0xffffffff


	//   ....[34]....
        /*02b8*/ 	.word	0xffffffff


	//   ....[35]....
        /*02bc*/ 	.word	0xffffffff


	//   ....[36]....
        /*02c0*/ 	.word	0xffffffff


	//   ....[37]....
        /*02c4*/ 	.word	0xffffffff


	//   ....[38]....
        /*02c8*/ 	.word	0xffffffff


	//   ....[39]....
        /*02cc*/ 	.word	0xffffffff


	//   ....[40]....
        /*02d0*/ 	.word	0xffffffff


	//   ....[41]....
        /*02d4*/ 	.word	0xffffffff


	//   ....[42]....
        /*02d8*/ 	.word	0xffffffff


	//   ....[43]....
        /*02dc*/ 	.word	0xffffffff


	//   ....[44]....
        /*02e0*/ 	.word	0xffffffff


	//   ....[45]....
        /*02e4*/ 	.word	0xffffffff


	//   ....[46]....
        /*02e8*/ 	.word	0xffffffff


	//   ....[47]....
        /*02ec*/ 	.word	0xffffffff


	//   ....[48]....
        /*02f0*/ 	.word	0xffffffff


	//   ....[49]....
        /*02f4*/ 	.word	0xffffffff


	//   ....[50]....
        /*02f8*/ 	.word	0xffffffff


	//   ....[51]....
        /*02fc*/ 	.word	0xffffffff


	//   ....[52]....
        /*0300*/ 	.word	0xffffffff


	//   ....[53]....
        /*0304*/ 	.word	0xffffffff


	//   ....[54]....
        /*0308*/ 	.word	0xffffffff


	//   ....[55]....
        /*030c*/ 	.word	0xffffffff


	//   ....[56]....
        /*0310*/ 	.word	0xffffffff


	//   ....[57]....
        /*0314*/ 	.word	0xffffffff


	//   ....[58]....
        /*0318*/ 	.word	0x0500000f


	//   ....[59]....
        /*031c*/ 	.word	0x0500000f


	//   ....[60]....
        /*0320*/ 	.word	0x0500000f


	//   ....[61]....
        /*0324*/ 	.word	0x0500000f


	//   ....[62]....
        /*0328*/ 	.word	0x0500000f


	//   ....[63]....
        /*032c*/ 	.word	0x0500000f


	//   ....[64]....
        /*0330*/ 	.word	0x0500000f


	//   ....[65]....
        /*0334*/ 	.word	0x0500000f


	//   ....[66]....
        /*0338*/ 	.word	0x0500000f


	//   ....[67]....
        /*033c*/ 	.word	0x0500000f


	//   ....[68]....
        /*0340*/ 	.word	0x0500000f


	//   ....[69]....
        /*0344*/ 	.word	0x0500000f


	//   ....[70]....
        /*0348*/ 	.word	0x0500000f


	//   ....[71]....
        /*034c*/ 	.word	0x0500000f


	//   ....[72]....
        /*0350*/ 	.word	0x0500000f


	//   ....[73]....
        /*0354*/ 	.word	0x0500000f


	//   ....[74]....
        /*0358*/ 	.word	0x0500000f


	//   ....[75]....
        /*035c*/ 	.word	0x0500000f


	//   ....[76]....
        /*0360*/ 	.word	0x0500000f


	//   ....[77]....
        /*0364*/ 	.word	0xffffffff


	//   ....[78]....
        /*0368*/ 	.word	0xffffffff


	//   ....[79]....
        /*036c*/ 	.word	0xffffffff


	//   ....[80]....
        /*0370*/ 	.word	0xffffffff


	//----- nvinfo : EIATTR_COOP_GROUP_INSTR_OFFSETS
	.align		4
.L_436:
        /*0374*/ 	.byte	0x04, 0x28
        /*0376*/ 	.short	(.L_438 - .L_437)


	//   ....[0]....
.L_437:
        /*0378*/ 	.word	0x000000b0


	//   ....[1]....
        /*037c*/ 	.word	0x000001e0


	//   ....[2]....
        /*0380*/ 	.word	0x00000230


	//   ....[3]....
        /*0384*/ 	.word	0x00000480


	//   ....[4]....
        /*0388*/ 	.word	0x000005e0


	//   ....[5]....
        /*038c*/ 	.word	0x00000700


	//   ....[6]....
        /*0390*/ 	.word	0x00000860


	//   ....[7]....
        /*0394*/ 	.word	0x00002240


	//   ....[8]....
        /*0398*/ 	.word	0x00006250


	//   ....[9]....
        /*039c*/ 	.word	0x000062d0


	//   ....[10]....
        /*03a0*/ 	.word	0x000065c0


	//   ....[11]....
        /*03a4*/ 	.word	0x000065e0


	//   ....[12]....
        /*03a8*/ 	.word	0x0000bda0


	//   ....[13]....
        /*03ac*/ 	.word	0x0000be20


	//   ....[14]....
        /*03b0*/ 	.word	0x0000c1c0


	//   ....[15]....
        /*03b4*/ 	.word	0x0000c1e0


	//   ....[16]....
        /*03b8*/ 	.word	0x00017020


	//   ....[17]....
        /*03bc*/ 	.word	0x000170c0


	//   ....[18]....
        /*03c0*/ 	.word	0x000172d0


	//   ....[19]....
        /*03c4*/ 	.word	0x00017350


	//   ....[20]....
        /*03c8*/ 	.word	0x0001f0b0


	//   ....[21]....
        /*03cc*/ 	.word	0x0001f0d0


	//   ....[22]....
        /*03d0*/ 	.word	0x0001f130


	//   ....[23]....
        /*03d4*/ 	.word	0x0001f170


	//   ....[24]....
        /*03d8*/ 	.word	0x000228b0


	//   ....[25]....
        /*03dc*/ 	.word	0x00022a40


	//   ....[26]....
        /*03e0*/ 	.word	0x00022a70


	//   ....[27]....
        /*03e4*/ 	.word	0x00022aa0


	//   ....[28]....
        /*03e8*/ 	.word	0x00022ae0


	//   ....[29]....
        /*03ec*/ 	.word	0x00022b30


	//   ....[30]....
        /*03f0*/ 	.word	0x00022b90


	//   ....[31]....
        /*03f4*/ 	.word	0x00022d70


	//   ....[32]....
        /*03f8*/ 	.word	0x00022dd0


	//   ....[33]....
        /*03fc*/ 	.word	0x00022e10


	//   ....[34]....
        /*0400*/ 	.word	0x00022e50


	//   ....[35]....
        /*0404*/ 	.word	0x00022e80


	//   ....[36]....
        /*0408*/ 	.word	0x00022eb0


	//   ....[37]....
        /*040c*/ 	.word	0x00022f40


	//   ....[38]....
        /*0410*/ 	.word	0x00022fa0


	//   ....[39]....
        /*0414*/ 	.word	0x00023030


	//   ....[40]....
        /*0418*/ 	.word	0x00026980


	//   ....[41]....
        /*041c*/ 	.word	0x00026990


	//   ....[42]....
        /*0420*/ 	.word	0x00026aa0


	//   ....[43]....
        /*0424*/ 	.word	0x00026b00


	//   ....[44]....
        /*0428*/ 	.word	0x00026b40


	//   ....[45]....
        /*042c*/ 	.word	0x00026b80


	//   ....[46]....
        /*0430*/ 	.word	0x00026bb0


	//   ....[47]....
        /*0434*/ 	.word	0x00026be0


	//   ....[48]....
        /*0438*/ 	.word	0x00026d70


	//   ....[49]....
        /*043c*/ 	.word	0x00026dd0


	//   ....[50]....
        /*0440*/ 	.word	0x00026e10


	//   ....[51]....
        /*0444*/ 	.word	0x00026e50


	//   ....[52]....
        /*0448*/ 	.word	0x00026e80


	//   ....[53]....
        /*044c*/ 	.word	0x00026eb0


	//   ....[54]....
        /*0450*/ 	.word	0x00026f70


	//   ....[55]....
        /*0454*/ 	.word	0x00026f90


	//   ....[56]....
        /*0458*/ 	.word	0x00027000


	//   ....[57]....
        /*045c*/ 	.word	0x00027670


	//   ....[58]....
        /*0460*/ 	.word	0x00027c50


	//   ....[59]....
        /*0464*/ 	.word	0x00028070


	//   ....[60]....
        /*0468*/ 	.word	0x00028100


	//   ....[61]....
        /*046c*/ 	.word	0x000281a0


	//   ....[62]....
        /*0470*/ 	.word	0x00028250


	//   ....[63]....
        /*0474*/ 	.word	0x000282d0


	//   ....[64]....
        /*0478*/ 	.word	0x00028350


	//   ....[65]....
        /*047c*/ 	.word	0x000283d0


	//   ....[66]....
        /*0480*/ 	.word	0x00028450


	//   ....[67]....
        /*0484*/ 	.word	0x000284e0


	//   ....[68]....
        /*0488*/ 	.word	0x00028590


	//   ....[69]....
        /*048c*/ 	.word	0x00028610


	//   ....[70]....
        /*0490*/ 	.word	0x00028690


	//   ....[71]....
        /*0494*/ 	.word	0x00028710


	//   ....[72]....
        /*0498*/ 	.word	0x00028790


	//   ....[73]....
        /*049c*/ 	.word	0x00028800


	//   ....[74]....
        /*04a0*/ 	.word	0x000288a0


	//   ....[75]....
        /*04a4*/ 	.word	0x00028930


	//   ....[76]....
        /*04a8*/ 	.word	0x00028a50


	//   ....[77]....
        /*04ac*/ 	.word	0x0002ca20


	//   ....[78]....
        /*04b0*/ 	.word	0x0002ca70


	//   ....[79]....
        /*04b4*/ 	.word	0x0002cad0


	//   ....[80]....
        /*04b8*/ 	.word	0x0002caf0


	//----- nvinfo : EIATTR_REG_RECONFIG
	.align		4
.L_438:
        /*04bc*/ 	.byte	0x01, 0x54
	.zero		2


	//----- nvinfo : EIATTR_SYSCALL_OFFSETS
	.align		4
        /*04c0*/ 	.byte	0x04, 0x46
        /*04c2*/ 	.short	(.L_440 - .L_439)


	//   ....[0]....
.L_439:
        /*04c4*/ 	.word	0x000027b0


	//   ....[1]....
        /*04c8*/ 	.word	0x00023f50


	//   ....[2]....
        /*04cc*/ 	.word	0x00024090


	//   ....[3]....
        /*04d0*/ 	.word	0x00024190


	//----- nvinfo : EIATTR_MBARRIER_INSTR_OFFSETS
	.align		4
.L_440:
        /*04d4*/ 	.byte	0x04, 0x39
        /*04d6*/ 	.short	(.L_442 - .L_441)


	//   ....[0]....
.L_441:
        /*04d8*/ 	.word	0x00000320
        /*04dc*/ 	.word	0x000000ff
        /*04e0*/ 	.word	0x00032400
        /*04e4*/ 	.short	0x0100
        /*04e6*/ 	.byte	0x08
	.zero		1


	//   ....[1]....
        /*04e8*/ 	.word	0x00000330
        /*04ec*/ 	.word	0x000000ff
        /*04f0*/ 	.word	0x00032410
        /*04f4*/ 	.short	0x0100
        /*04f6*/ 	.byte	0x08
	.zero		1


	//   ....[2]....
        /*04f8*/ 	.word	0x00000340
        /*04fc*/ 	.word	0x000000ff
        /*0500*/ 	.word	0x00032420
        /*0504*/ 	.short	0x0100
        /*0506*/ 	.byte	0x08
	.zero		1


	//   ....[3]....
        /*0508*/ 	.word	0x00000430
        /*050c*/ 	.word	0x000000ff
        /*0510*/ 	.word	0x00032430
        /*0514*/ 	.short	0x0100
        /*0516*/ 	.byte	0x08
	.zero		1


	//   ....[4]....
        /*0518*/ 	.word	0x00000440
        /*051c*/ 	.word	0x000000ff
        /*0520*/ 	.word	0x00032440
        /*0524*/ 	.short	0x0100
        /*0526*/ 	.byte	0x08
	.zero		1


	//   ....[5]....
        /*0528*/ 	.word	0x00000450
        /*052c*/ 	.word	0x000000ff
        /*0530*/ 	.word	0x00032438
        /*0534*/ 	.short	0x0100
        /*0536*/ 	.byte	0x08
	.zero		1


	//   ....[6]....
        /*0538*/ 	.word	0x00000460
        /*053c*/ 	.word	0x000000ff
        /*0540*/ 	.word	0x00032448
        /*0544*/ 	.short	0x0100
        /*0546*/ 	.byte	0x08
	.zero		1


	//   ....[7]....
        /*0548*/ 	.word	0x00000590
        /*054c*/ 	.word	0x000000ff
        /*0550*/ 	.word	0x00032450
        /*0554*/ 	.short	0x0100
        /*0556*/ 	.byte	0x08
	.zero		1


	//   ....[8]....
        /*0558*/ 	.word	0x000005a0
        /*055c*/ 	.word	0x000000ff
        /*0560*/ 	.word	0x00032460
        /*0564*/ 	.short	0x0100
        /*0566*/ 	.byte	0x08
	.zero		1


	//   ....[9]....
        /*0568*/ 	.word	0x000005b0
        /*056c*/ 	.word	0x000000ff
        /*0570*/ 	.word	0x00032458
        /*0574*/ 	.short	0x0100
        /*0576*/ 	.byte	0x08
	.zero		1


	//   ....[10]....
        /*0578*/ 	.word	0x000005c0
        /*057c*/ 	.word	0x000000ff
        /*0580*/ 	.word	0x00032468
        /*0584*/ 	.short	0x0100
        /*0586*/ 	.byte	0x08
	.zero		1


	//   ....[11]....
        /*0588*/ 	.word	0x000006b0
        /*058c*/ 	.word	0x000000ff
        /*0590*/ 	.word	0x00032470
        /*0594*/ 	.short	0x0100
        /*0596*/ 	.byte	0x06
	.zero		1


	//   ....[12]....
        /*0598*/ 	.word	0x000006c0
        /*059c*/ 	.word	0x000000ff
        /*05a0*/ 	.word	0x00032480
        /*05a4*/ 	.short	0x0100
        /*05a6*/ 	.byte	0x06
	.zero		1


	//   ....[13]....
        /*05a8*/ 	.word	0x000006d0
        /*05ac*/ 	.word	0x000000ff
        /*05b0*/ 	.word	0x00032478
        /*05b4*/ 	.short	0x0100
        /*05b6*/ 	.byte	0x06
	.zero		1


	//   ....[14]....
        /*05b8*/ 	.word	0x000006e0
        /*05bc*/ 	.word	0x000000ff
        /*05c0*/ 	.word	0x00032488
        /*05c4*/ 	.short	0x0100
        /*05c6*/ 	.byte	0x06
	.zero		1


	//   ....[15]....
        /*05c8*/ 	.word	0x00000810
        /*05cc*/ 	.word	0x000000ff
        /*05d0*/ 	.word	0x00032490
        /*05d4*/ 	.short	0x0100
        /*05d6*/ 	.byte	0x08
	.zero		1


	//   ....[16]....
        /*05d8*/ 	.word	0x00000820
        /*05dc*/ 	.word	0x000000ff
        /*05e0*/ 	.word	0x000324a0
        /*05e4*/ 	.short	0x0100
        /*05e6*/ 	.byte	0x08
	.zero		1


	//   ....[17]....
        /*05e8*/ 	.word	0x00000830
        /*05ec*/ 	.word	0x000000ff
        /*05f0*/ 	.word	0x00032498
        /*05f4*/ 	.short	0x0100
        /*05f6*/ 	.byte	0x08
	.zero		1


	//   ....[18]....
        /*05f8*/ 	.word	0x00000840
        /*05fc*/ 	.word	0x000000ff
        /*0600*/ 	.word	0x000324a8
        /*0604*/ 	.short	0x0100
        /*0606*/ 	.byte	0x08
	.zero		1


	//   ....[19]....
        /*0608*/ 	.word	0x00000970
        /*060c*/ 	.word	0x000000ff
        /*0610*/ 	.word	0x000324b0
        /*0614*/ 	.short	0x0100
        /*0616*/ 	.byte	0x08
	.zero		1


	//   ....[20]....
        /*0618*/ 	.word	0x00000980
        /*061c*/ 	.word	0x000000ff
        /*0620*/ 	.word	0x000324c0
        /*0624*/ 	.short	0x0100
        /*0626*/ 	.byte	0x08
	.zero		1


	//   ....[21]....
        /*0628*/ 	.word	0x00000990
        /*062c*/ 	.word	0x000000ff
        /*0630*/ 	.word	0x000324b8
        /*0634*/ 	.short	0x0100
        /*0636*/ 	.byte	0x08
	.zero		1


	//   ....[22]....
        /*0638*/ 	.word	0x000009a0
        /*063c*/ 	.word	0x000000ff
        /*0640*/ 	.word	0x000324c8
        /*0644*/ 	.short	0x0100
        /*0646*/ 	.byte	0x08
	.zero		1


	//   ....[23]....
        /*0648*/ 	.word	0x00002a30
        /*064c*/ 	.word	0x000000ff
        /*0650*/ 	.word	0x00032400
        /*0654*/ 	.short	0x010a
        /*0656*/ 	.byte	0x2c
	.zero		1


	//   ....[24]....
        /*0658*/ 	.word	0x00002e40
        /*065c*/ 	.word	0x00000014
        /*0660*/ 	.word	0x00000000
        /*0664*/ 	.short	0x010a
        /*0666*/ 	.byte	0x3f
	.zero		1


	//   ....[25]....
        /*0668*/ 	.word	0x00002ea0
        /*066c*/ 	.word	0x00000014
        /*0670*/ 	.word	0x00000000
        /*0674*/ 	.short	0x010a
        /*0676*/ 	.byte	0x3f
	.zero		1


	//   ....[26]....
        /*0678*/ 	.word	0x00003250
        /*067c*/ 	.word	0x000000ff
        /*0680*/ 	.word	0x00032410
        /*0684*/ 	.short	0x010a
        /*0686*/ 	.byte	0x2c
	.zero		1


	//   ....[27]....
        /*0688*/ 	.word	0x00003350
        /*068c*/ 	.word	0x00000008
        /*0690*/ 	.word	0x00000000
        /*0694*/ 	.short	0x010a
        /*0696*/ 	.byte	0x3f
	.zero		1


	//   ....[28]....
        /*0698*/ 	.word	0x000033b0
        /*069c*/ 	.word	0x00000008
        /*06a0*/ 	.word	0x00000000
        /*06a4*/ 	.short	0x010a
        /*06a6*/ 	.byte	0x3f
	.zero		1


	//   ....[29]....
        /*06a8*/ 	.word	0x000040a0
        /*06ac*/ 	.word	0x00000007
        /*06b0*/ 	.word	0x00000000
        /*06b4*/ 	.short	0x0101
        /*06b6*/ 	.byte	0x3f
	.zero		1


	//   ....[30]....
        /*06b8*/ 	.word	0x00009840
        /*06bc*/ 	.word	0x0000000d
        /*06c0*/ 	.word	0x00000000
        /*06c4*/ 	.short	0x0101
        /*06c6*/ 	.byte	0x3f
	.zero		1


	//   ....[31]....
        /*06c8*/ 	.word	0x00009ee0
        /*06cc*/ 	.word	0x00000003
        /*06d0*/ 	.word	0x00000000
        /*06d4*/ 	.short	0x010a
        /*06d6*/ 	.byte	0x3f
	.zero		1


	//   ....[32]....
        /*06d8*/ 	.word	0x00009fe0
        /*06dc*/ 	.word	0x00000000
        /*06e0*/ 	.word	0x00000000
        /*06e4*/ 	.short	0x010a
        /*06e6*/ 	.byte	0x3f
	.zero		1


	//   ....[33]....
        /*06e8*/ 	.word	0x0000a410
        /*06ec*/ 	.word	0x00000003
        /*06f0*/ 	.word	0x00000000
        /*06f4*/ 	.short	0x010a
        /*06f6*/ 	.byte	0x3f
	.zero		1


	//   ....[34]....
        /*06f8*/ 	.word	0x0000a4c0
        /*06fc*/ 	.word	0x00000004
        /*0700*/ 	.word	0x00000000
        /*0704*/ 	.short	0x010a
        /*0706*/ 	.byte	0x3f
	.zero		1


	//   ....[35]....
        /*0708*/ 	.word	0x0000b190
        /*070c*/ 	.word	0x00000003
        /*0710*/ 	.word	0x00000000
        /*0714*/ 	.short	0x0101
        /*0716*/ 	.byte	0x3f
	.zero		1


	//   ....[36]....
        /*0718*/ 	.word	0x00013ab0
        /*071c*/ 	.word	0x00000000
        /*0720*/ 	.word	0x00000000
        /*0724*/ 	.short	0x0101
        /*0726*/ 	.byte	0x3f
	.zero		1


	//   ....[37]....
        /*0728*/ 	.word	0x00013cb0
        /*072c*/ 	.word	0x00000005
        /*0730*/ 	.word	0x00000000
        /*0734*/ 	.short	0x010a
        /*0736*/ 	.byte	0x3f
	.zero		1


	//   ....[38]....
        /*0738*/ 	.word	0x00013db0
        /*073c*/ 	.word	0x00000000
        /*0740*/ 	.word	0x00000000
        /*0744*/ 	.short	0x010a
        /*0746*/ 	.byte	0x3f
	.zero		1


	//   ....[39]....
        /*0748*/ 	.word	0x000141e0
        /*074c*/ 	.word	0x00000005
        /*0750*/ 	.word	0x00000000
        /*0754*/ 	.short	0x010a
        /*0756*/ 	.byte	0x3f
	.zero		1


	//   ....[40]....
        /*0758*/ 	.word	0x00014290
        /*075c*/ 	.word	0x00000004
        /*0760*/ 	.word	0x00000000
        /*0764*/ 	.short	0x010a
        /*0766*/ 	.byte	0x3f
	.zero		1


	//   ....[41]....
        /*0768*/ 	.word	0x00014f60
        /*076c*/ 	.word	0x00000004
        /*0770*/ 	.word	0x00000000
        /*0774*/ 	.short	0x0101
        /*0776*/ 	.byte	0x3f
	.zero		1


	//   ....[42]....
        /*0778*/ 	.word	0x0001ec40
        /*077c*/ 	.word	0x00000000
        /*0780*/ 	.word	0x00000000
        /*0784*/ 	.short	0x0101
        /*0786*/ 	.byte	0x3f
	.zero		1


	//   ....[43]....
        /*0788*/ 	.word	0x00021520
        /*078c*/ 	.word	0x000000ff
        /*0790*/ 	.word	0x00000000
        /*0794*/ 	.short	0x0101
        /*0796*/ 	.byte	0x04
	.zero		1


	//   ....[44]....
        /*0798*/ 	.word	0x000246a0
        /*079c*/ 	.word	0x00000009
        /*07a0*/ 	.word	0x00032440
        /*07a4*/ 	.short	0x010a
        /*07a6*/ 	.byte	0x3f
	.zero		1


	//   ....[45]....
        /*07a8*/ 	.word	0x00024cb0
        /*07ac*/ 	.word	0x00000009
        /*07b0*/ 	.word	0x00032420
        /*07b4*/ 	.short	0x010a
        /*07b6*/ 	.byte	0x3f
	.zero		1


	//   ....[46]....
        /*07b8*/ 	.word	0x00024d80
        /*07bc*/ 	.word	0x00000009
        /*07c0*/ 	.word	0x00032460
        /*07c4*/ 	.short	0x010a
        /*07c6*/ 	.byte	0x3f
	.zero		1


	//   ....[47]....
        /*07c8*/ 	.word	0x000253e0
        /*07cc*/ 	.word	0x00000002
        /*07d0*/ 	.word	0x00032440
        /*07d4*/ 	.short	0x010a
        /*07d6*/ 	.byte	0x3f
	.zero		1


	//   ....[48]....
        /*07d8*/ 	.word	0x000255f0
        /*07dc*/ 	.word	0x00000002
        /*07e0*/ 	.word	0x00032460
        /*07e4*/ 	.short	0x010a
        /*07e6*/ 	.byte	0x3f
	.zero		1


	//   ....[49]....
        /*07e8*/ 	.word	0x00025b80
        /*07ec*/ 	.word	0x00000002
        /*07f0*/ 	.word	0x00032440
        /*07f4*/ 	.short	0x010a
        /*07f6*/ 	.byte	0x3f
	.zero		1


	//   ....[50]....
        /*07f8*/ 	.word	0x00025d80
        /*07fc*/ 	.word	0x00000002
        /*0800*/ 	.word	0x00032460
        /*0804*/ 	.short	0x010a
        /*0806*/ 	.byte	0x3f
	.zero		1


	//   ....[51]....
        /*0808*/ 	.word	0x00026270
        /*080c*/ 	.word	0x00000002
        /*0810*/ 	.word	0x00032440
        /*0814*/ 	.short	0x010a
        /*0816*/ 	.byte	0x3f
	.zero		1


	//   ....[52]....
        /*0818*/ 	.word	0x00026480
        /*081c*/ 	.word	0x00000002
        /*0820*/ 	.word	0x00032460
        /*0824*/ 	.short	0x010a
        /*0826*/ 	.byte	0x3f
	.zero		1


	//   ....[53]....
        /*0828*/ 	.word	0x00027600
        /*082c*/ 	.word	0x00000000
        /*0830*/ 	.word	0x00032420
        /*0834*/ 	.short	0x010a
        /*0836*/ 	.byte	0x3f
	.zero		1


	//   ....[54]....
        /*0838*/ 	.word	0x000277b0
        /*083c*/ 	.word	0x00000006
        /*0840*/ 	.word	0x00000000
        /*0844*/ 	.short	0x010a
        /*0846*/ 	.byte	0x3f
	.zero		1


	//   ....[55]....
        /*0848*/ 	.word	0x00027820
        /*084c*/ 	.word	0x00000007
        /*0850*/ 	.word	0x00000000
        /*0854*/ 	.short	0x010a
        /*0856*/ 	.byte	0x3f
	.zero		1


	//   ....[56]....
        /*0858*/ 	.word	0x00027890
        /*085c*/ 	.word	0x00000004
        /*0860*/ 	.word	0x00000000
        /*0864*/ 	.short	0x010a
        /*0866*/ 	.byte	0x3f
	.zero		1


	//   ....[57]....
        /*0868*/ 	.word	0x000278c0
        /*086c*/ 	.word	0x00000003
        /*0870*/ 	.word	0x00000000
        /*0874*/ 	.short	0x010a
        /*0876*/ 	.byte	0x3f
	.zero		1


	//   ....[58]....
        /*0878*/ 	.word	0x00027930
        /*087c*/ 	.word	0x00000007
        /*0880*/ 	.word	0x00032400
        /*0884*/ 	.short	0x010a
        /*0886*/ 	.byte	0x3f
	.zero		1


	//   ....[59]....
        /*0888*/ 	.word	0x00027980
        /*088c*/ 	.word	0x00000014
        /*0890*/ 	.word	0x00000000
        /*0894*/ 	.short	0x010a
        /*0896*/ 	.byte	0x3f
	.zero		1


	//   ....[60]....
        /*0898*/ 	.word	0x000279e0
        /*089c*/ 	.word	0x00000008
        /*08a0*/ 	.word	0x00032410
        /*08a4*/ 	.short	0x010a
        /*08a6*/ 	.byte	0x3f
	.zero		1


	//   ....[61]....
        /*08a8*/ 	.word	0x00027a30
        /*08ac*/ 	.word	0x00000008
        /*08b0*/ 	.word	0x00000000
        /*08b4*/ 	.short	0x010a
        /*08b6*/ 	.byte	0x3f
	.zero		1


	//   ....[62]....
        /*08b8*/ 	.word	0x00027a80
        /*08bc*/ 	.word	0x00000000
        /*08c0*/ 	.word	0x00000000
        /*08c4*/ 	.short	0x010a
        /*08c6*/ 	.byte	0x3f
	.zero		1


	//   ....[63]....
        /*08c8*/ 	.word	0x00027ad0
        /*08cc*/ 	.word	0x00000004
        /*08d0*/ 	.word	0x00000000
        /*08d4*/ 	.short	0x010a
        /*08d6*/ 	.byte	0x3f
	.zero		1


	//   ....[64]....
        /*08d8*/ 	.word	0x00027b20
        /*08dc*/ 	.word	0x00000000
        /*08e0*/ 	.word	0x00000000
        /*08e4*/ 	.short	0x010a
        /*08e6*/ 	.byte	0x3f
	.zero		1


	//   ....[65]....
        /*08e8*/ 	.word	0x00027b70
        /*08ec*/ 	.word	0x00000004
        /*08f0*/ 	.word	0x00000000
        /*08f4*/ 	.short	0x010a
        /*08f6*/ 	.byte	0x3f
	.zero		1


	//   ....[66]....
        /*08f8*/ 	.word	0x00027d10
        /*08fc*/ 	.word	0x00000009
        /*0900*/ 	.word	0x00032440
        /*0904*/ 	.short	0x010a
        /*0906*/ 	.byte	0x3f
	.zero		1


	//   ....[67]....
        /*0908*/ 	.word	0x00027d90
        /*090c*/ 	.word	0x00000009
        /*0910*/ 	.word	0x00032420
        /*0914*/ 	.short	0x010a
        /*0916*/ 	.byte	0x3f
	.zero		1


	//   ....[68]....
        /*0918*/ 	.word	0x00027de0
        /*091c*/ 	.word	0x00000009
        /*0920*/ 	.word	0x00032460
        /*0924*/ 	.short	0x010a
        /*0926*/ 	.byte	0x3f
	.zero		1


	//   ....[69]....
        /*0928*/ 	.word	0x00027e30
        /*092c*/ 	.word	0x00000002
        /*0930*/ 	.word	0x00032440
        /*0934*/ 	.short	0x010a
        /*0936*/ 	.byte	0x3f
	.zero		1


	//   ....[70]....
        /*0938*/ 	.word	0x00027e80
        /*093c*/ 	.word	0x00000002
        /*0940*/ 	.word	0x00032460
        /*0944*/ 	.short	0x010a
        /*0946*/ 	.byte	0x3f
	.zero		1


	//   ....[71]....
        /*0948*/ 	.word	0x00027ed0
        /*094c*/ 	.word	0x00000002
        /*0950*/ 	.word	0x00032440
        /*0954*/ 	.short	0x010a
        /*0956*/ 	.byte	0x3f
	.zero		1


	//   ....[72]....
        /*0958*/ 	.word	0x00027f20
        /*095c*/ 	.word	0x00000002
        /*0960*/ 	.word	0x00032460
        /*0964*/ 	.short	0x010a
        /*0966*/ 	.byte	0x3f
	.zero		1


	//   ....[73]....
        /*0968*/ 	.word	0x00027f70
        /*096c*/ 	.word	0x00000002
        /*0970*/ 	.word	0x00032440
        /*0974*/ 	.short	0x010a
        /*0976*/ 	.byte	0x3f
	.zero		1


	//   ....[74]....
        /*0978*/ 	.word	0x00027fc0
        /*097c*/ 	.word	0x00000002
        /*0980*/ 	.word	0x00032460
        /*0984*/ 	.short	0x010a
        /*0986*/ 	.byte	0x3f
	.zero		1


	//   ....[75]....
        /*0988*/ 	.word	0x00028970
        /*098c*/ 	.word	0x00000000
        /*0990*/ 	.word	0x00032420
        /*0994*/ 	.short	0x010a
        /*0996*/ 	.byte	0x3f
	.zero		1


	//   ....[76]....
        /*0998*/ 	.word	0x00028b10
        /*099c*/ 	.word	0x00000006
        /*09a0*/ 	.word	0x00000000
        /*09a4*/ 	.short	0x010a
        /*09a6*/ 	.byte	0x3f
	.zero		1


	//   ....[77]....
        /*09a8*/ 	.word	0x00028b60
        /*09ac*/ 	.word	0x00000007
        /*09b0*/ 	.word	0x00000000
        /*09b4*/ 	.short	0x010a
        /*09b6*/ 	.byte	0x3f
	.zero		1


	//   ....[78]....
        /*09b8*/ 	.word	0x00028bb0
        /*09bc*/ 	.word	0x00000004
        /*09c0*/ 	.word	0x00000000
        /*09c4*/ 	.short	0x010a
        /*09c6*/ 	.byte	0x3f
	.zero		1


	//   ....[79]....
        /*09c8*/ 	.word	0x00028f50
        /*09cc*/ 	.word	0x0000000c
        /*09d0*/ 	.word	0x00000000
        /*09d4*/ 	.short	0x010a
        /*09d6*/ 	.byte	0x3f
	.zero		1


	//   ....[80]....
        /*09d8*/ 	.word	0x00029090
        /*09dc*/ 	.word	0x00000002
        /*09e0*/ 	.word	0x00000000
        /*09e4*/ 	.short	0x010a
        /*09e6*/ 	.byte	0x3f
	.zero		1


	//   ....[81]....
        /*09e8*/ 	.word	0x000296f0
        /*09ec*/ 	.word	0x0000000b
        /*09f0*/ 	.word	0x00000000
        /*09f4*/ 	.short	0x010a
        /*09f6*/ 	.byte	0x3f
	.zero		1


	//   ....[82]....
        /*09f8*/ 	.word	0x00029830
        /*09fc*/ 	.word	0x00000008
        /*0a00*/ 	.word	0x00000000
        /*0a04*/ 	.short	0x010a
        /*0a06*/ 	.byte	0x3f
	.zero		1


	//   ....[83]....
        /*0a08*/ 	.word	0x0002aab0
        /*0a0c*/ 	.word	0x00000002
        /*0a10*/ 	.word	0x00000000
        /*0a14*/ 	.short	0x0101
        /*0a16*/ 	.byte	0x3f
	.zero		1


	//   ....[84]....
        /*0a18*/ 	.word	0x00044710
        /*0a1c*/ 	.word	0x00000004
        /*0a20*/ 	.word	0x00000000
        /*0a24*/ 	.short	0x0101
        /*0a26*/ 	.byte	0x3f
	.zero		1


	//   ....[85]....
        /*0a28*/ 	.word	0x00044740
        /*0a2c*/ 	.word	0x00000002
        /*0a30*/ 	.word	0x00000000
        /*0a34*/ 	.short	0x010a
        /*0a36*/ 	.byte	0x3f
	.zero		1


	//   ....[86]....
        /*0a38*/ 	.word	0x00044790
        /*0a3c*/ 	.word	0x00000008
        /*0a40*/ 	.word	0x00000000
        /*0a44*/ 	.short	0x010a
        /*0a46*/ 	.byte	0x3f
	.zero		1


	//----- nvinfo : EIATTR_NUM_MBARRIERS
	.align		4
.L_442:
        /*0a48*/ 	.byte	0x03, 0x38
        /*0a4a*/ 	.short	0x0017


	//----- nvinfo : EIATTR_EXIT_INSTR_OFFSETS
	.align		4
        /*0a4c*/ 	.byte	0x04, 0x1c
        /*0a4e*/ 	.short	(.L_444 - .L_443)


	//   ....[0]....
.L_443:
        /*0a50*/ 	.word	0x00000bd0


	//   ....[1]....
        /*0a54*/ 	.word	0x00022870


	//   ....[2]....
        /*0a58*/ 	.word	0x000228d0


	//   ....[3]....
        /*0a5c*/ 	.word	0x00027910


	//----- nvinfo : EIATTR_MAX_THREADS
	.align		4
.L_444:
        /*0a60*/ 	.byte	0x04, 0x05
        /*0a62*/ 	.short	(.L_446 - .L_445)
.L_445:
        /*0a64*/ 	.word	0x00000180
        /*0a68*/ 	.word	0x00000001
        /*0a6c*/ 	.word	0x00000001


	//----- nvinfo : EIATTR_CRS_STACK_SIZE
	.align		4
.L_446:
        /*0a70*/ 	.byte	0x04, 0x1e
        /*0a72*/ 	.short	(.L_448 - .L_447)
.L_447:
        /*0a74*/ 	.word	0x00000000


	//----- nvinfo : EIATTR_CBANK_PARAM_SIZE
	.align		4
.L_448:
        /*0a78*/ 	.byte	0x03, 0x19
        /*0a7a*/ 	.short	0x0b70


	//----- nvinfo : EIATTR_PARAM_CBANK
	.align		4
        /*0a7c*/ 	.byte	0x04, 0x0a
        /*0a7e*/ 	.short	(.L_450 - .L_449)
	.align		4
.L_449:
        /*0a80*/ 	.word	index@(.nv.constant0._ZN7cutlass13device_kernelIN5flash11enable_sm90INS1_16FlashAttnFwdSm90INS1_25CollectiveMainloopFwdSm90ILi2EN4cute5tupleIJNS5_1CILi1EEES8_S8_EEENS6_IJNS7_ILi128EEENS7_ILi96EEENS7_ILi64EEEEEELi256ENS_6half_tEfNS_4arch4Sm90ELb0ELb1ELb1ELb1ELb0ELb0ELb1ELb1ELb0ELb0ELb0ELb0EEENS1_21CollectiveEpilogueFwdINS6_IJSA_NS7_ILi256EEESB_EEES9_SE_SG_Li256ELb1ELb0ELb0ELb0EEENS1_36VarlenDynamicPersistentTileSchedulerILi128ELi96ELi256ELi32ELb0ELb0ELb1ELb1ELb0ELb1EEEEEEEEEvNT_6ParamsE)
        /*0a84*/ 	.short	0x0210
        /*0a86*/ 	.short	0x0b70


	//----- nvinfo : EIATTR_SW_WAR
	.align		4
.L_450:
        /*0a88*/ 	.byte	0x04, 0x36
        /*0a8a*/ 	.short	(.L_452 - .L_451)
.L_451:
        /*0a8c*/ 	.word	0x00000008
.L_452:


//--------------------- .nv.info._ZN7cutlass13device_kernelIN5flash11enable_sm90INS1_16FlashAttnFwdSm90INS1_25CollectiveMainloopFwdSm90ILi2EN4cute5tupleIJNS5_1CILi1EEES8_S8_EEENS6_IJNS7_ILi128EEENS7_ILi96EEENS7_ILi64EEEEEELi256ENS_6half_tEfNS_4arch4Sm90ELb0ELb1ELb1ELb1ELb0ELb1ELb1ELb1ELb0ELb0ELb0ELb0EEENS1_21CollectiveEpilogueFwdINS6_IJSA_NS7_ILi256EEESB_EEES9_SE_SG_Li256ELb1ELb0ELb0ELb0EEENS1_36VarlenDynamicPersistentTileSchedulerILi128ELi96ELi256ELi32ELb0ELb0ELb1ELb1ELb0ELb1EEEEEEEEEvNT_6ParamsE --------------------------
	.section	.nv.info._ZN7cutlass13device_kernelIN5flash11enable_sm90INS1_16FlashAttnFwdSm90INS1_25CollectiveMainloopFwdSm90ILi2EN4cute5tupleIJNS5_1CILi1EEES8_S8_EEENS6_IJNS7_ILi128EEENS7_ILi96EEENS7_ILi64EEEEEELi256ENS_6half_tEfNS_4arch4Sm90ELb0ELb1ELb1ELb1ELb0ELb1ELb1ELb1ELb0ELb0ELb0ELb0EEENS1_21CollectiveEpilogueFwdINS6_IJSA_NS7_ILi256EEESB_EEES9_SE_SG_Li256ELb1ELb0ELb0ELb0EEENS1_36VarlenDynamicPersistentTileSchedulerILi128ELi96ELi256ELi32ELb0ELb0ELb1ELb1ELb0ELb1EEEEEEEEEvNT_6ParamsE,"",@"SHT_CUDA_INFO"
	.sectionflags	@""
	.align	4


	//----- nvinfo : EIATTR_CUDA_API_VERSION
	.align		4
        /*0000*/ 	.byte	0x04, 0x37
        /*0002*/ 	.short	(.L_454 - .L_453)
.L_453:
        /*0004*/ 	.word	0x00000082


	//----- nvinfo : EIATTR_KPARAM_INFO
	.align		4
.L_454:
        /*0008*/ 	.byte	0x04, 0x17
        /*000a*/ 	.short	(.L_456 - .L_455)
.L_455:
        /*000c*/ 	.word	0x00000000
        /*0010*/ 	.short	0x0000
        /*0012*/ 	.short	0x0070
        /*0014*/ 	.byte	0x00, 0xf0, 0x01, 0x2c


	//----- nvinfo : EIATTR_SPARSE_MMA_MASK
	.align		4
.L_456:
        /*0018*/ 	.byte	0x03, 0x50
        /*001a*/ 	.short	0x0000


	//----- nvinfo : EIATTR_MAXREG_COUNT
	.align		4
        /*001c*/ 	.byte	0x03, 0x1b
        /*001e*/ 	.short	0x00a8


	//----- nvinfo : EIATTR_NUM_BARRIERS
	.align		4
        /*0020*/ 	.byte	0x02, 0x4c
        /*0022*/ 	.byte	0x10
	.zero		1


	//----- nvinfo : EIATTR_EXTERNS
	.align		4
        /*0024*/ 	.byte	0x04, 0x0f
        /*0026*/ 	.short	(.L_458 - .L_457)


	//   ....[0]....
	.align		4
.L_457:
        /*0028*/ 	.word	index@(__assertfail)


	//----- nvinfo : EIATTR_ANNOTATIONS
	.align		4
.L_458:
        /*002c*/ 	.byte	0x04, 0x55
        /*002e*/ 	.short	(.L_460 - .L_459)


	//   ....[0]....
.L_459:
        /* <DEDUP_REMOVED lines=37> */


	//----- nvinfo : EIATTR_MERCURY_ISA_VERSION
	.align		4
.L_460:
        /*0268*/ 	.byte	0x03, 0x5f
        /*026a*/ 	.short	0x0101


	//----- nvinfo : EIATTR_UNUSED_LOAD_BYTE_OFFSET
	.align		4
        /*026c*/ 	.byte	0x04, 0x44
        /*026e*/ 	.short	(.L_462 - .L_461)


	//   ....[0]....
.L_461:
        /*0270*/ 	.word	0x00000c40
        /*0274*/ 	.word	0x0000fff0


	//   ....[1]....
        /*0278*/ 	.word	0x0002b800
        /*027c*/ 	.word	0x0000fff0


	//----- nvinfo : EIATTR_INT_WARP_WIDE_INSTR_OFFSETS
	.align		4
.L_462:
        /*0280*/ 	.byte	0x04, 0x31
        /*0282*/ 	.short	(.L_464 - .L_463)


	//   ....[0]....
.L_463:
        /*0284*/ 	.word	0x00000240


	//   ....[1]....
        /*0288*/ 	.word	0x00000280


	//   ....[2]....
        /*028c*/ 	.word	0x000002f0


	//   ....[3]....
        /*0290*/ 	.word	0x00000300


	//   ....[4]....
        /*0294*/ 	.word	0x00030a50


	//   ....[5]....
        /*0298*/ 	.word	0x00030ae0


	//   ....[6]....
        /*029c*/ 	.word	0x00030fe0


	//   ....[7]....
        /*02a0*/ 	.word	0x00031050


	//   ....[8]....
        /*02a4*/ 	.word	0x00033560


	//   ....[9]....
        /*02a8*/ 	.word	0x000335f0


	//----- nvinfo : EIATTR_COOP_GROUP_MASK_REGIDS
	.align		4
.L_464:
        /*02ac*/ 	.byte	0x04, 0x29
        /*02ae*/ 	.short	(.L_466 - .L_465)


	//   ....[0]....
.L_465:
        /*02b0*/ 	.word	0xffffffff


	//   ....[1]....
        /*02b4*/ 	.word	0xffffffff


	//   ....[2]....
        /*02b8*/ 	.word	0xffffffff


	//   ....[3]....
        /*02bc*/ 	.word	0xffffffff


	//   ....[4]....
        /*02c0*/ 	.word	0xffffffff


	//   ....[5]....
        /*02c4*/ 	.word	0xffffffff


	//   ....[6]....
        /*02c8*/ 	.word	0xffffffff


	//   ....[7]....
        /*02cc*/ 	.word	0xffffffff


	//   ....[8]....
        /*02d0*/ 	.word	0xffffffff


	//   ....[9]....
        /*02d4*/ 	.word	0xffffffff


	//   ....[10]....
        /*02d8*/ 	.word	0xffffffff


	//   ....[11]....
        /*02dc*/ 	.word	0xffffffff


	//   ....[12]....
        /*02e0*/ 	.word	0xffffffff


	//   ....[13]....
        /*02e4*/ 	.word	0xffffffff


	//   ....[14]....
        /*02e8*/ 	.word	0xffffffff


	//   ....[15]....
        /*02ec*/ 	.word	0xffffffff


	//   ....[16]....
        /*02f0*/ 	.word	0xffffffff


	//   ....[17]....
        /*02f4*/ 	.word	0xffffffff


	//   ....[18]....
        /*02f8*/ 	.word	0xffffffff


	//   ....[19]....
        /*02fc*/ 	.word	0xffffffff


	//   ....[20]....
        /*0300*/ 	.word	0xffffffff


	//   ....[21]....
        /*0304*/ 	.word	0xffffffff


	//   ....[22]....
        /*0308*/ 	.word	0xffffffff


	//   ....[23]....
        /*030c*/ 	.word	0xffffffff


	//   ....[24]....
        /*0310*/ 	.word	0xffffffff


	//   ....[25]....
        /*0314*/ 	.word	0xffffffff


	//   ....[26]....
        /*0318*/ 	.word	0xffffffff


	//   ....[27]....
        /*031c*/ 	.word	0xffffffff


	//   ....[28]....
        /*0320*/ 	.word	0xffffffff


	//   ....[29]....
        /*0324*/ 	.word	0xffffffff


	//   ....[30]....
        /*0328*/ 	.word	0xffffffff


	//   ....[31]....
        /*032c*/ 	.word	0xffffffff


	//   ....[32]....
        /*0330*/ 	.word	0xffffffff


	//   ....[33]....
        /*0334*/ 	.word	0xffffffff


	//   ....[34]....
        /*0338*/ 	.word	0xffffffff


	//   ....[35]....
        /*033c*/ 	.word	0xffffffff


	//   ....[36]....
        /*0340*/ 	.word	0xffffffff


	//   ....[37]....
        /*0344*/ 	.word	0xffffffff


	//   ....[38]....
        /*0348*/ 	.word	0xffffffff


	//   ....[39]....
        /*034c*/ 	.word	0xffffffff


	//   ....[40]....
        /*0350*/ 	.word	0xffffffff


	//   ....[41]....
        /*0354*/ 	.word	0xffffffff


	//   ....[42]....
        /*0358*/ 	.word	0xffffffff


	//   ....[43]....
        /*035c*/ 	.word	0xffffffff


	//   ....[44]....
        /*0360*/ 	.word	0xffffffff


	//   ....[45]....
        /*0364*/ 	.word	0xffffffff


	//   ....[46]....
        /*0368*/ 	.word	0xffffffff


	//   ....[47]....
        /*036c*/ 	.word	0xffffffff


	//   ....[48]....
        /*0370*/ 	.word	0xffffffff


	//   ....[49]....
        /*0374*/ 	.word	0xffffffff


	//   ....[50]....
        /*0378*/ 	.word	0xffffffff


	//   ....[51]....
        /*037c*/ 	.word	0xffffffff


	//   ....[52]....
        /*0380*/ 	.word	0xffffffff


	//   ....[53]....
        /*0384*/ 	.word	0xffffffff


	//   ....[54]....
        /*0388*/ 	.word	0xffffffff


	//   ....[55]....
        /*038c*/ 	.word	0xffffffff


	//   ....[56]....
        /*0390*/ 	.word	0xffffffff


	//   ....[57]....
        /*0394*/ 	.word	0xffffffff


	//   ....[58]....
        /*0398*/ 	.word	0x0500000f


	//   ....[59]....
        /*039c*/ 	.word	0x0500000f


	//   ....[60]....
        /*03a0*/ 	.word	0x0500000f


	//   ....[61]....
        /*03a4*/ 	.word	0x0500000f


	//   ....[62]....
        /*03a8*/ 	.word	0x0500000f


	//   ....[63]....
        /*03ac*/ 	.word	0x0500000f


	//   ....[64]....
        /*03b0*/ 	.word	0x0500000f


	//   ....[65]....
        /*03b4*/ 	.word	0x0500000f


	//   ....[66]....
        /*03b8*/ 	.word	0x0500000f


	//   ....[67]....
        /*03bc*/ 	.word	0x0500000f


	//   ....[68]....
        /*03c0*/ 	.word	0x0500000f


	//   ....[69]....
        /*03c4*/ 	.word	0x0500000f


	//   ....[70]....
        /*03c8*/ 	.word	0x0500000f


	//   ....[71]....
        /*03cc*/ 	.word	0x0500000f


	//   ....[72]....
        /*03d0*/ 	.word	0x0500000f


	//   ....[73]....
        /*03d4*/ 	.word	0x0500000f


	//   ....[74]....
        /*03d8*/ 	.word	0x0500000f


	//   ....[75]....
        /*03dc*/ 	.word	0x0500000f


	//   ....[76]....
        /*03e0*/ 	.word	0x0500000f


	//   ....[77]....
        /*03e4*/ 	.word	0x0500000f


	//   ....[78]....
        /*03e8*/ 	.word	0x0500000f


	//   ....[79]....
        /*03ec*/ 	.word	0x0500000f


	//   ....[80]....
        /*03f0*/ 	.word	0x0500000f


	//   ....[81]....
        /*03f4*/ 	.word	0x0500000f


	//   ....[82]....
        /*03f8*/ 	.word	0x0500000f


	//   ....[83]....
        /*03fc*/ 	.word	0x0500000f


	//   ....[84]....
        /*0400*/ 	.word	0x0500000f


	//   ....[85]....
        /*0404*/ 	.word	0x0500000f


	//   ....[86]....
        /*0408*/ 	.word	0x0500000f


	//   ....[87]....
        /*040c*/ 	.word	0x0500000f


	//   ....[88]....
        /*0410*/ 	.word	0x0500000f


	//   ....[89]....
        /*0414*/ 	.word	0x0500000f


	//   ....[90]....
        /*0418*/ 	.word	0x0500000f


	//   ....[91]....
        /*041c*/ 	.word	0x0500000f


	//   ....[92]....
        /*0420*/ 	.word	0x0500000f


	//   ....[93]....
        /*0424*/ 	.word	0x0500000f


	//   ....[94]....
        /*0428*/ 	.word	0x0500000f


	//   ....[95]....
        /*042c*/ 	.word	0xffffffff


	//   ....[96]....
        /*0430*/ 	.word	0xffffffff


	//   ....[97]....
        /*0434*/ 	.word	0xffffffff


	//   ....[98]....
        /*0438*/ 	.word	0xffffffff


	//----- nvinfo : EIATTR_COOP_GROUP_INSTR_OFFSETS
	.align		4
.L_466:
        /*043c*/ 	.byte	0x04, 0x28
        /*043e*/ 	.short	(.L_468 - .L_467)


	//   ....[0]....
.L_467:
        /*0440*/ 	.word	0x000000c0


	//   ....[1]....
        /*0444*/ 	.word	0x00000250


	//   ....[2]....
        /*0448*/ 	.word	0x000002a0


	//   ....[3]....
        /*044c*/ 	.word	0x000004f0


	//   ....[4]....
        /*0450*/ 	.word	0x00000650


	//   ....[5]....
        /*0454*/ 	.word	0x00000770


	//   ....[6]....
        /*0458*/ 	.word	0x000008d0


	//   ....[7]....
        /*045c*/ 	.word	0x00006470


	//   ....[8]....
        /*0460*/ 	.word	0x0000ce60


	//   ....[9]....
        /*0464*/ 	.word	0x0000cf00


	//   ....[10]....
        /*0468*/ 	.word	0x0000d0e0


	//   ....[11]....
        /*046c*/ 	.word	0x0000d100


	//   ....[12]....
        /*0470*/ 	.word	0x000173c0


	//   ....[13]....
        /*0474*/ 	.word	0x00017470


	//   ....[14]....
        /*0478*/ 	.word	0x00017830


	//   ....[15]....
        /*047c*/ 	.word	0x000179a0


	//   ....[16]....
        /*0480*/ 	.word	0x00021fa0


	//   ....[17]....
        /*0484*/ 	.word	0x00022040


	//   ....[18]....
        /*0488*/ 	.word	0x00022210


	//   ....[19]....
        /*048c*/ 	.word	0x00022230


	//   ....[20]....
        /*0490*/ 	.word	0x0002a860


	//   ....[21]....
        /*0494*/ 	.word	0x0002a880


	//   ....[22]....
        /*0498*/ 	.word	0x0002a8e0


	//   ....[23]....
        /*049c*/ 	.word	0x0002a920


	//   ....[24]....
        /*04a0*/ 	.word	0x0002e370


	//   ....[25]....
        /*04a4*/ 	.word	0x0002e500


	//   ....[26]....
        /*04a8*/ 	.word	0x0002e530


	//   ....[27]....
        /*04ac*/ 	.word	0x0002e560


	//   ....[28]....
        /*04b0*/ 	.word	0x0002e5a0


	//   ....[29]....
        /*04b4*/ 	.word	0x0002e5f0


	//   ....[30]....
        /*04b8*/ 	.word	0x0002e650


	//   ....[31]....
        /*04bc*/ 	.word	0x0002e830


	//   ....[32]....
        /*04c0*/ 	.word	0x0002e890


	//   ....[33]....
        /*04c4*/ 	.word	0x0002e8d0


	//   ....[34]....
        /*04c8*/ 	.word	0x0002e910


	//   ....[35]....
        /*04cc*/ 	.word	0x0002e940


	//   ....[36]....
        /*04d0*/ 	.word	0x0002e970


	//   ....[37]....
        /*04d4*/ 	.word	0x0002ea00


	//   ....[38]....
        /*04d8*/ 	.word	0x0002ea60


	//   ....[39]....
        /*04dc*/ 	.word	0x0002eaf0


	//   ....[40]....
        /*04e0*/ 	.word	0x00033680


	//   ....[41]....
        /*04e4*/ 	.word	0x00033690


	//   ....[42]....
        /*04e8*/ 	.word	0x000337a0


	//   ....[43]....
        /*04ec*/ 	.word	0x00033800


	//   ....[44]....
        /*04f0*/ 	.word	0x00033840


	//   ....[45]....
        /*04f4*/ 	.word	0x00033880


	//   ....[46]....
        /*04f8*/ 	.word	0x000338b0


	//   ....[47]....
        /*04fc*/ 	.word	0x000338e0


	//   ....[48]....
        /*0500*/ 	.word	0x00033a70


	//   ....[49]....
        /*0504*/ 	.word	0x00033ad0


	//   ....[50]....
        /*0508*/ 	.word	0x00033b10


	//   ....[51]....
        /*050c*/ 	.word	0x00033b50


	//   ....[52]....
        /*0510*/ 	.word	0x00033b80


	//   ....[53]....
        /*0514*/ 	.word	0x00033bb0


	//   ....[54]....
        /*0518*/ 	.word	0x00033c70


	//   ....[55]....
        /*051c*/ 	.word	0x00033c90


	//   ....[56]....
        /*0520*/ 	.word	0x00033d00


	//   ....[57]....
        /*0524*/ 	.word	0x00034370


	//   ....[58]....
        /*0528*/ 	.word	0x000347b0


	//   ....[59]....
        /*052c*/ 	.word	0x00034850


	//   ....[60]....
        /*0530*/ 	.word	0x000348f0


	//   ....[61]....
        /*0534*/ 	.word	0x00034990


	//   ....[62]....
        /*0538*/ 	.word	0x00034a30


	//   ....[63]....
        /*053c*/ 	.word	0x00034ad0


	//   ....[64]....
        /*0540*/ 	.word	0x00034b70


	//   ....[65]....
        /*0544*/ 	.word	0x00034c10


	//   ....[66]....
        /*0548*/ 	.word	0x00034cb0


	//   ....[67]....
        /*054c*/ 	.word	0x00034da0


	//   ....[68]....
        /*0550*/ 	.word	0x00034e40


	//   ....[69]....
        /*0554*/ 	.word	0x00034ee0


	//   ....[70]....
        /*0558*/ 	.word	0x00034f80


	//   ....[71]....
        /*055c*/ 	.word	0x00035020


	//   ....[72]....
        /*0560*/ 	.word	0x000350c0


	//   ....[73]....
        /*0564*/ 	.word	0x00035160


	//   ....[74]....
        /*0568*/ 	.word	0x00035200


	//   ....[75]....
        /*056c*/ 	.word	0x00035500


	//   ....[76]....
        /*0570*/ 	.word	0x000357e0


	//   ....[77]....
        /*0574*/ 	.word	0x00035c00


	//   ....[78]....
        /*0578*/ 	.word	0x00035c90


	//   ....[79]....
        /*057c*/ 	.word	0x00035d30


	//   ....[80]....
        /*0580*/ 	.word	0x00035de0


	//   ....[81]....
        /*0584*/ 	.word	0x00035e60


	//   ....[82]....
        /*0588*/ 	.word	0x00035ee0


	//   ....[83]....
        /*058c*/ 	.word	0x00035f60


	//   ....[84]....
        /*0590*/ 	.word	0x00035fe0


	//   ....[85]....
        /*0594*/ 	.word	0x00036070


	//   ....[86]....
        /*0598*/ 	.word	0x00036120


	//   ....[87]....
        /*059c*/ 	.word	0x000361a0


	//   ....[88]....
        /*05a0*/ 	.word	0x00036220


	//   ....[89]....
        /*05a4*/ 	.word	0x000362a0


	//   ....[90]....
        /*05a8*/ 	.word	0x00036320


	//   ....[91]....
        /*05ac*/ 	.word	0x00036390


	//   ....[92]....
        /*05b0*/ 	.word	0x00036430


	//   ....[93]....
        /*05b4*/ 	.word	0x000364c0


	//   ....[94]....
        /*05b8*/ 	.word	0x000365f0


	//   ....[95]....
        /*05bc*/ 	.word	0x00039980


	//   ....[96]....
        /*05c0*/ 	.word	0x000399b0


	//   ....[97]....
        /*05c4*/ 	.word	0x000399d0


	//   ....[98]....
        /*05c8*/ 	.word	0x000399e0


	//----- nvinfo : EIATTR_REG_RECONFIG
	.align		4
.L_468:
        /*05cc*/ 	.byte	0x01, 0x54
	.zero		2


	//----- nvinfo : EIATTR_SYSCALL_OFFSETS
	.align		4
        /*05d0*/ 	.byte	0x04, 0x46
        /*05d2*/ 	.short	(.L_470 - .L_469)


	//   ....[0]....
.L_469:
        /*05d4*/ 	.word	0x00001b70


	//   ....[1]....
        /*05d8*/ 	.word	0x00001cc0


	//   ....[2]....
        /*05dc*/ 	.word	0x00006890


	//   ....[3]....
        /*05e0*/ 	.word	0x00006fe0


	//   ....[4]....
        /*05e4*/ 	.word	0x00030c70


	//   ....[5]....
        /*05e8*/ 	.word	0x00030db0


	//   ....[6]....
        /*05ec*/ 	.word	0x00030eb0


	//----- nvinfo : EIATTR_MBARRIER_INSTR_OFFSETS
	.align		4
.L_470:
        /*05f0*/ 	.byte	0x04, 0x39
        /*05f2*/ 	.short	(.L_472 - .L_471)


	//   ....[0]....
.L_471:
        /*05f4*/ 	.word	0x00000390
        /*05f8*/ 	.word	0x000000ff
        /*05fc*/ 	.word	0x00032400
        /*0600*/ 	.short	0x0100
        /*0602*/ 	.byte	0x08
	.zero		1


	//   ....[1]....
        /*0604*/ 	.word	0x000003a0
        /*0608*/ 	.word	0x000000ff
        /*060c*/ 	.word	0x00032410
        /*0610*/ 	.short	0x0100
        /*0612*/ 	.byte	0x08
	.zero		1


	//   ....[2]....
        /*0614*/ 	.word	0x000003b0
        /*0618*/ 	.word	0x000000ff
        /*061c*/ 	.word	0x00032420
        /*0620*/ 	.short	0x0100
        /*0622*/ 	.byte	0x08
	.zero		1


	//   ....[3]....
        /*0624*/ 	.word	0x000004a0
        /*0628*/ 	.word	0x000000ff
        /*062c*/ 	.word	0x00032430
        /*0630*/ 	.short	0x0100
        /*0632*/ 	.byte	0x08
	.zero		1


	//   ....[4]....
        /*0634*/ 	.word	0x000004b0
        /*0638*/ 	.word	0x000000ff
        /*063c*/ 	.word	0x00032440
        /*0640*/ 	.short	0x0100
        /*0642*/ 	.byte	0x08
	.zero		1


	//   ....[5]....
        /*0644*/ 	.word	0x000004c0
        /*0648*/ 	.word	0x000000ff
        /*064c*/ 	.word	0x00032438
        /*0650*/ 	.short	0x0100
        /*0652*/ 	.byte	0x08
	.zero		1


	//   ....[6]....
        /*0654*/ 	.word	0x000004d0
        /*0658*/ 	.word	0x000000ff
        /*065c*/ 	.word	0x00032448
        /*0660*/ 	.short	0x0100
        /*0662*/ 	.byte	0x08
	.zero		1


	//   ....[7]....
        /*0664*/ 	.word	0x00000600
        /*0668*/ 	.word	0x000000ff
        /*066c*/ 	.word	0x00032450
        /*0670*/ 	.short	0x0100
        /*0672*/ 	.byte	0x08
	.zero		1


	//   ....[8]....
        /*0674*/ 	.word	0x00000610
        /*0678*/ 	.word	0x000000ff
        /*067c*/ 	.word	0x00032460
        /*0680*/ 	.short	0x0100
        /*0682*/ 	.byte	0x08
	.zero		1


	//   ....[9]....
        /*0684*/ 	.word	0x00000620
        /*0688*/ 	.word	0x000000ff
        /*068c*/ 	.word	0x00032458
        /*0690*/ 	.short	0x0100
        /*0692*/ 	.byte	0x08
	.zero		1


	//   ....[10]....
        /*0694*/ 	.word	0x00000630
        /*0698*/ 	.word	0x000000ff
        /*069c*/ 	.word	0x00032468
        /*06a0*/ 	.short	0x0100
        /*06a2*/ 	.byte	0x08
	.zero		1


	//   ....[11]....
        /*06a4*/ 	.word	0x00000720
        /*06a8*/ 	.word	0x000000ff
        /*06ac*/ 	.word	0x00032470
        /*06b0*/ 	.short	0x0100
        /*06b2*/ 	.byte	0x06
	.zero		1


	//   ....[12]....
        /*06b4*/ 	.word	0x00000730
        /*06b8*/ 	.word	0x000000ff
        /*06bc*/ 	.word	0x00032480
        /*06c0*/ 	.short	0x0100
        /*06c2*/ 	.byte	0x06
	.zero		1


	//   ....[13]....
        /*06c4*/ 	.word	0x00000740
        /*06c8*/ 	.word	0x000000ff
        /*06cc*/ 	.word	0x00032478
        /*06d0*/ 	.short	0x0100
        /*06d2*/ 	.byte	0x06
	.zero		1


	//   ....[14]....
        /*06d4*/ 	.word	0x00000750
        /*06d8*/ 	.word	0x000000ff
        /*06dc*/ 	.word	0x00032488
        /*06e0*/ 	.short	0x0100
        /*06e2*/ 	.byte	0x06
	.zero		1


	//   ....[15]....
        /*06e4*/ 	.word	0x00000880
        /*06e8*/ 	.word	0x000000ff
        /*06ec*/ 	.word	0x00032490
        /*06f0*/ 	.short	0x0100
        /*06f2*/ 	.byte	0x08
	.zero		1


	//   ....[16]....
        /*06f4*/ 	.word	0x00000890
        /*06f8*/ 	.word	0x000000ff
        /*06fc*/ 	.word	0x000324a0
        /*0700*/ 	.short	0x0100
        /*0702*/ 	.byte	0x08
	.zero		1


	//   ....[17]....
        /*0704*/ 	.word	0x000008a0
        /*0708*/ 	.word	0x000000ff
        /*070c*/ 	.word	0x00032498
        /*0710*/ 	.short	0x0100
        /*0712*/ 	.byte	0x08
	.zero		1


	//   ....[18]....
        /*0714*/ 	.word	0x000008b0
        /*0718*/ 	.word	0x000000ff
        /*071c*/ 	.word	0x000324a8
        /*0720*/ 	.short	0x0100
        /*0722*/ 	.byte	0x08
	.zero		1


	//   ....[19]....
        /*0724*/ 	.word	0x000009e0
        /*0728*/ 	.word	0x000000ff
        /*072c*/ 	.word	0x000324b0
        /*0730*/ 	.short	0x0100
        /*0732*/ 	.byte	0x08
	.zero		1


	//   ....[20]....
        /*0734*/ 	.word	0x000009f0
        /*0738*/ 	.word	0x000000ff
        /*073c*/ 	.word	0x000324c0
        /*0740*/ 	.short	0x0100
        /*0742*/ 	.byte	0x08
	.zero		1


	//   ....[21]....
        /*0744*/ 	.word	0x00000a00
        /*0748*/ 	.word	0x000000ff
        /*074c*/ 	.word	0x000324b8
        /*0750*/ 	.short	0x0100
        /*0752*/ 	.byte	0x08
	.zero		1


	//   ....[22]....
        /*0754*/ 	.word	0x00000a10
        /*0758*/ 	.word	0x000000ff
        /*075c*/ 	.word	0x000324c8
        /*0760*/ 	.short	0x0100
        /*0762*/ 	.byte	0x08
	.zero		1


	//   ....[23]....
        /*0764*/ 	.word	0x00002f30
        /*0768*/ 	.word	0x00000056
        /*076c*/ 	.word	0x00032490
        /*0770*/ 	.short	0x010a
        /*0772*/ 	.byte	0x3f
	.zero		1


	//   ....[24]....
        /*0774*/ 	.word	0x000040a0
        /*0778*/ 	.word	0x00000056
        /*077c*/ 	.word	0x00032490
        /*0780*/ 	.short	0x010a
        /*0782*/ 	.byte	0x3f
	.zero		1


	//   ....[25]....
        /*0784*/ 	.word	0x00005060
        /*0788*/ 	.word	0x00000056
        /*078c*/ 	.word	0x00032490
        /*0790*/ 	.short	0x010a
        /*0792*/ 	.byte	0x3f
	.zero		1


	//   ....[26]....
        /*0794*/ 	.word	0x00005270
        /*0798*/ 	.word	0x00000004
        /*079c*/ 	.word	0x00000000
        /*07a0*/ 	.short	0x0101
        /*07a2*/ 	.byte	0x3f
	.zero		1


	//   ....[27]....
        /*07a4*/ 	.word	0x000052b0
        /*07a8*/ 	.word	0x00000056
        /*07ac*/ 	.word	0x000324b0
        /*07b0*/ 	.short	0x010a
        /*07b2*/ 	.byte	0x3f
	.zero		1


	//   ....[28]....
        /*07b4*/ 	.word	0x00005900
        /*07b8*/ 	.word	0x00000056
        /*07bc*/ 	.word	0x00000000
        /*07c0*/ 	.short	0x0101
        /*07c2*/ 	.byte	0x3f
	.zero		1


	//   ....[29]....
        /*07c4*/ 	.word	0x00006be0
        /*07c8*/ 	.word	0x00000091
        /*07cc*/ 	.word	0x00032400
        /*07d0*/ 	.short	0x010a
        /*07d2*/ 	.byte	0x3f
	.zero		1


	//   ....[30]....
        /*07d4*/ 	.word	0x00006c30
        /*07d8*/ 	.word	0x00000091
        /*07dc*/ 	.word	0x00032400
        /*07e0*/ 	.short	0x010a
        /*07e2*/ 	.byte	0x3f
	.zero		1


	//   ....[31]....
        /*07e4*/ 	.word	0x00007820
        /*07e8*/ 	.word	0x00000091
        /*07ec*/ 	.word	0x00032400
        /*07f0*/ 	.short	0x010a
        /*07f2*/ 	.byte	0x3f
	.zero		1


	//   ....[32]....
        /*07f4*/ 	.word	0x00008c00
        /*07f8*/ 	.word	0x00000091
        /*07fc*/ 	.word	0x00032400
        /*0800*/ 	.short	0x010a
        /*0802*/ 	.byte	0x3f
	.zero		1


	//   ....[33]....
        /*0804*/ 	.word	0x0000a1c0
        /*0808*/ 	.word	0x00000005
        /*080c*/ 	.word	0x00000000
        /*0810*/ 	.short	0x010a
        /*0812*/ 	.byte	0x3f
	.zero		1


	//   ....[34]....
        /*0814*/ 	.word	0x0000a2c0
        /*0818*/ 	.word	0x00000002
        /*081c*/ 	.word	0x00000000
        /*0820*/ 	.short	0x010a
        /*0822*/ 	.byte	0x3f
	.zero		1


	//   ....[35]....
        /*0824*/ 	.word	0x0000a6f0
        /*0828*/ 	.word	0x00000005
        /*082c*/ 	.word	0x00000000
        /*0830*/ 	.short	0x010a
        /*0832*/ 	.byte	0x3f
	.zero		1


	//   ....[36]....
        /*0834*/ 	.word	0x0000a7a0
        /*0838*/ 	.word	0x00000004
        /*083c*/ 	.word	0x00000000
        /*0840*/ 	.short	0x010a
        /*0842*/ 	.byte	0x3f
	.zero		1


	//   ....[37]....
        /*0844*/ 	.word	0x0000b4b0
        /*0848*/ 	.word	0x00000004
        /*084c*/ 	.word	0x00000000
        /*0850*/ 	.short	0x0101
        /*0852*/ 	.byte	0x3f
	.zero		1


	//   ....[38]....
        /*0854*/ 	.word	0x000150b0
        /*0858*/ 	.word	0x00000002
        /*085c*/ 	.word	0x00000000
        /*0860*/ 	.short	0x0101
        /*0862*/ 	.byte	0x3f
	.zero		1


	//   ....[39]....
        /*0864*/ 	.word	0x00015500
        /*0868*/ 	.word	0x00000007
        /*086c*/ 	.word	0x00000000
        /*0870*/ 	.short	0x010a
        /*0872*/ 	.byte	0x3f
	.zero		1


	//   ....[40]....
        /*0874*/ 	.word	0x00015600
        /*0878*/ 	.word	0x00000000
        /*087c*/ 	.word	0x00000000
        /*0880*/ 	.short	0x010a
        /*0882*/ 	.byte	0x3f
	.zero		1


	//   ....[41]....
        /*0884*/ 	.word	0x00015a30
        /*0888*/ 	.word	0x00000007
        /*088c*/ 	.word	0x00000000
        /*0890*/ 	.short	0x010a
        /*0892*/ 	.byte	0x3f
	.zero		1


	//   ....[42]....
        /*0894*/ 	.word	0x00015ae0
        /*0898*/ 	.word	0x00000006
        /*089c*/ 	.word	0x00000000
        /*08a0*/ 	.short	0x010a
        /*08a2*/ 	.byte	0x3f
	.zero		1


	//   ....[43]....
        /*08a4*/ 	.word	0x000167f0
        /*08a8*/ 	.word	0x00000006
        /*08ac*/ 	.word	0x00000000
        /*08b0*/ 	.short	0x0101
        /*08b2*/ 	.byte	0x3f
	.zero		1


	//   ....[44]....
        /*08b4*/ 	.word	0x0001f110
        /*08b8*/ 	.word	0x00000000
        /*08bc*/ 	.word	0x00000000
        /*08c0*/ 	.short	0x0101
        /*08c2*/ 	.byte	0x3f
	.zero		1


	//   ....[45]....
        /*08c4*/ 	.word	0x0001f320
        /*08c8*/ 	.word	0x00000005
        /*08cc*/ 	.word	0x00000000
        /*08d0*/ 	.short	0x010a
        /*08d2*/ 	.byte	0x3f
	.zero		1


	//   ....[46]....
        /*08d4*/ 	.word	0x0001f420
        /*08d8*/ 	.word	0x00000006
        /*08dc*/ 	.word	0x00000000
        /*08e0*/ 	.short	0x010a
        /*08e2*/ 	.byte	0x3f
	.zero		1


	//   ....[47]....
        /*08e4*/ 	.word	0x0001f850
        /*08e8*/ 	.word	0x00000005
        /*08ec*/ 	.word	0x00000000
        /*08f0*/ 	.short	0x010a
        /*08f2*/ 	.byte	0x3f
	.zero		1


	//   ....[48]....
        /*08f4*/ 	.word	0x0001f900
        /*08f8*/ 	.word	0x00000006
        /*08fc*/ 	.word	0x00000000
        /*0900*/ 	.short	0x010a
        /*0902*/ 	.byte	0x3f
	.zero		1


	//   ....[49]....
        /*0904*/ 	.word	0x00020600
        /*0908*/ 	.word	0x00000005
        /*090c*/ 	.word	0x00000000
        /*0910*/ 	.short	0x0101
        /*0912*/ 	.byte	0x3f
	.zero		1


	//   ....[50]....
        /*0914*/ 	.word	0x0002a3f0
        /*0918*/ 	.word	0x00000004
        /*091c*/ 	.word	0x00000000
        /*0920*/ 	.short	0x0101
        /*0922*/ 	.byte	0x3f
	.zero		1


	//   ....[51]....
        /*0924*/ 	.word	0x0002d0a0
        /*0928*/ 	.word	0x00000000
        /*092c*/ 	.word	0x00000000
        /*0930*/ 	.short	0x0101
        /*0932*/ 	.byte	0x3f
	.zero		1


	//   ....[52]....
        /*0934*/ 	.word	0x0002fab0
        /*0938*/ 	.word	0x00000007
        /*093c*/ 	.word	0x00032420
        /*0940*/ 	.short	0x010a
        /*0942*/ 	.byte	0x3f
	.zero		1


	//   ....[53]....
        /*0944*/ 	.word	0x0002fb30
        /*0948*/ 	.word	0x00000008
        /*094c*/ 	.word	0x000324a0
        /*0950*/ 	.short	0x010a
        /*0952*/ 	.byte	0x3f
	.zero		1


	//   ....[54]....
        /*0954*/ 	.word	0x0002fd10
        /*0958*/ 	.word	0x00000008
        /*095c*/ 	.word	0x000324c0
        /*0960*/ 	.short	0x010a
        /*0962*/ 	.byte	0x3f
	.zero		1


	//   ....[55]....
        /*0964*/ 	.word	0x00030120
        /*0968*/ 	.word	0x00000009
        /*096c*/ 	.word	0x000324a0
        /*0970*/ 	.short	0x010a
        /*0972*/ 	.byte	0x3f
	.zero		1


	//   ....[56]....
        /*0974*/ 	.word	0x000302e0
        /*0978*/ 	.word	0x00000009
        /*097c*/ 	.word	0x000324c0
        /*0980*/ 	.short	0x010a
        /*0982*/ 	.byte	0x3f
	.zero		1


	//   ....[57]....
        /*0984*/ 	.word	0x000313c0
        /*0988*/ 	.word	0x00000005
        /*098c*/ 	.word	0x00032440
        /*0990*/ 	.short	0x010a
        /*0992*/ 	.byte	0x3f
	.zero		1


	//   ....[58]....
        /*0994*/ 	.word	0x000319d0
        /*0998*/ 	.word	0x00000005
        /*099c*/ 	.word	0x00032420
        /*09a0*/ 	.short	0x010a
        /*09a2*/ 	.byte	0x3f
	.zero		1


	//   ....[59]....
        /*09a4*/ 	.word	0x00031aa0
        /*09a8*/ 	.word	0x00000002
        /*09ac*/ 	.word	0x00032460
        /*09b0*/ 	.short	0x010a
        /*09b2*/ 	.byte	0x3f
	.zero		1


	//   ....[60]....
        /*09b4*/ 	.word	0x000320f0
        /*09b8*/ 	.word	0x00000002
        /*09bc*/ 	.word	0x00032440
        /*09c0*/ 	.short	0x010a
        /*09c2*/ 	.byte	0x3f
	.zero		1


	//   ....[61]....
        /*09c4*/ 	.word	0x00032300
        /*09c8*/ 	.word	0x00000002
        /*09cc*/ 	.word	0x00032460
        /*09d0*/ 	.short	0x010a
        /*09d2*/ 	.byte	0x3f
	.zero		1


	//   ....[62]....
        /*09d4*/ 	.word	0x00032880
        /*09d8*/ 	.word	0x00000002
        /*09dc*/ 	.word	0x00032440
        /*09e0*/ 	.short	0x010a
        /*09e2*/ 	.byte	0x3f
	.zero		1


	//   ....[63]....
        /*09e4*/ 	.word	0x00032a80
        /*09e8*/ 	.word	0x00000002
        /*09ec*/ 	.word	0x00032460
        /*09f0*/ 	.short	0x010a
        /*09f2*/ 	.byte	0x3f
	.zero		1


	//   ....[64]....
        /*09f4*/ 	.word	0x00032f70
        /*09f8*/ 	.word	0x00000002
        /*09fc*/ 	.word	0x00032440
        /*0a00*/ 	.short	0x010a
        /*0a02*/ 	.byte	0x3f
	.zero		1


	//   ....[65]....
        /*0a04*/ 	.word	0x00033180
        /*0a08*/ 	.word	0x00000002
        /*0a0c*/ 	.word	0x00032460
        /*0a10*/ 	.short	0x010a
        /*0a12*/ 	.byte	0x3f
	.zero		1


	//   ....[66]....
        /*0a14*/ 	.word	0x00034300
        /*0a18*/ 	.word	0x00000000
        /*0a1c*/ 	.word	0x00032420
        /*0a20*/ 	.short	0x010a
        /*0a22*/ 	.byte	0x3f
	.zero		1


	//   ....[67]....
        /*0a24*/ 	.word	0x000344a0
        /*0a28*/ 	.word	0x00000006
        /*0a2c*/ 	.word	0x00000000
        /*0a30*/ 	.short	0x010a
        /*0a32*/ 	.byte	0x3f
	.zero		1


	//   ....[68]....
        /*0a34*/ 	.word	0x00034510
        /*0a38*/ 	.word	0x00000007
        /*0a3c*/ 	.word	0x00000000
        /*0a40*/ 	.short	0x010a
        /*0a42*/ 	.byte	0x3f
	.zero		1


	//   ....[69]....
        /*0a44*/ 	.word	0x00034580
        /*0a48*/ 	.word	0x00000004
        /*0a4c*/ 	.word	0x00000000
        /*0a50*/ 	.short	0x010a
        /*0a52*/ 	.byte	0x3f
	.zero		1


	//   ....[70]....
        /*0a54*/ 	.word	0x000345b0
        /*0a58*/ 	.word	0x00000003
        /*0a5c*/ 	.word	0x00000000
        /*0a60*/ 	.short	0x010a
        /*0a62*/ 	.byte	0x3f
	.zero		1


	//   ....[71]....
        /*0a64*/ 	.word	0x00034610
        /*0a68*/ 	.word	0x00000056
        /*0a6c*/ 	.word	0x00032490
        /*0a70*/ 	.short	0x010a
        /*0a72*/ 	.byte	0x3f
	.zero		1


	//   ....[72]....
        /*0a74*/ 	.word	0x00034660
        /*0a78*/ 	.word	0x00000056
        /*0a7c*/ 	.word	0x00032490
        /*0a80*/ 	.short	0x010a
        /*0a82*/ 	.byte	0x3f
	.zero		1


	//   ....[73]....
        /*0a84*/ 	.word	0x000346b0
        /*0a88*/ 	.word	0x00000056
        /*0a8c*/ 	.word	0x00032490
        /*0a90*/ 	.short	0x010a
        /*0a92*/ 	.byte	0x3f
	.zero		1


	//   ....[74]....
        /*0a94*/ 	.word	0x00034700
        /*0a98*/ 	.word	0x00000056
        /*0a9c*/ 	.word	0x000324b0
        /*0aa0*/ 	.short	0x010a
        /*0aa2*/ 	.byte	0x3f
	.zero		1


	//   ....[75]....
        /*0aa4*/ 	.word	0x00034cf0
        /*0aa8*/ 	.word	0x00000091
        /*0aac*/ 	.word	0x00032400
        /*0ab0*/ 	.short	0x010a
        /*0ab2*/ 	.byte	0x3f
	.zero		1


	//   ....[76]....
        /*0ab4*/ 	.word	0x00035240
        /*0ab8*/ 	.word	0x00000091
        /*0abc*/ 	.word	0x00032400
        /*0ac0*/ 	.short	0x010a
        /*0ac2*/ 	.byte	0x3f
	.zero		1


	//   ....[77]....
        /*0ac4*/ 	.word	0x00035290
        /*0ac8*/ 	.word	0x00000002
        /*0acc*/ 	.word	0x00000000
        /*0ad0*/ 	.short	0x010a
        /*0ad2*/ 	.byte	0x3f
	.zero		1


	//   ....[78]....
        /*0ad4*/ 	.word	0x000352e0
        /*0ad8*/ 	.word	0x00000004
        /*0adc*/ 	.word	0x00000000
        /*0ae0*/ 	.short	0x010a
        /*0ae2*/ 	.byte	0x3f
	.zero		1


	//   ....[79]....
        /*0ae4*/ 	.word	0x00035330
        /*0ae8*/ 	.word	0x00000000
        /*0aec*/ 	.word	0x00000000
        /*0af0*/ 	.short	0x010a
        /*0af2*/ 	.byte	0x3f
	.zero		1


	//   ....[80]....
        /*0af4*/ 	.word	0x00035380
        /*0af8*/ 	.word	0x00000006
        /*0afc*/ 	.word	0x00000000
        /*0b00*/ 	.short	0x010a
        /*0b02*/ 	.byte	0x3f
	.zero		1


	//   ....[81]....
        /*0b04*/ 	.word	0x000353d0
        /*0b08*/ 	.word	0x00000006
        /*0b0c*/ 	.word	0x00000000
        /*0b10*/ 	.short	0x010a
        /*0b12*/ 	.byte	0x3f
	.zero		1


	//   ....[82]....
        /*0b14*/ 	.word	0x00035420
        /*0b18*/ 	.word	0x00000006
        /*0b1c*/ 	.word	0x00000000
        /*0b20*/ 	.short	0x010a
        /*0b22*/ 	.byte	0x3f
	.zero		1


	//   ....[83]....
        /*0b24*/ 	.word	0x000355c0
        /*0b28*/ 	.word	0x00000007
        /*0b2c*/ 	.word	0x00032420
        /*0b30*/ 	.short	0x010a
        /*0b32*/ 	.byte	0x3f
	.zero		1


	//   ....[84]....
        /*0b34*/ 	.word	0x00035610
        /*0b38*/ 	.word	0x00000008
        /*0b3c*/ 	.word	0x000324a0
        /*0b40*/ 	.short	0x010a
        /*0b42*/ 	.byte	0x3f
	.zero		1


	//   ....[85]....
        /*0b44*/ 	.word	0x00035660
        /*0b48*/ 	.word	0x00000008
        /*0b4c*/ 	.word	0x000324c0
        /*0b50*/ 	.short	0x010a
        /*0b52*/ 	.byte	0x3f
	.zero		1


	//   ....[86]....
        /*0b54*/ 	.word	0x000356b0
        /*0b58*/ 	.word	0x00000009
        /*0b5c*/ 	.word	0x000324a0
        /*0b60*/ 	.short	0x010a
        /*0b62*/ 	.byte	0x3f
	.zero		1


	//   ....[87]....
        /*0b64*/ 	.word	0x00035700
        /*0b68*/ 	.word	0x00000009
        /*0b6c*/ 	.word	0x000324c0
        /*0b70*/ 	.short	0x010a
        /*0b72*/ 	.byte	0x3f
	.zero		1


	//   ....[88]....
        /*0b74*/ 	.word	0x000358a0
        /*0b78*/ 	.word	0x00000005
        /*0b7c*/ 	.word	0x00032440
        /*0b80*/ 	.short	0x010a
        /*0b82*/ 	.byte	0x3f
	.zero		1


	//   ....[89]....
        /*0b84*/ 	.word	0x00035920
        /*0b88*/ 	.word	0x00000005
        /*0b8c*/ 	.word	0x00032420
        /*0b90*/ 	.short	0x010a
        /*0b92*/ 	.byte	0x3f
	.zero		1


	//   ....[90]....
        /*0b94*/ 	.word	0x00035970
        /*0b98*/ 	.word	0x00000002
        /*0b9c*/ 	.word	0x00032460
        /*0ba0*/ 	.short	0x010a
        /*0ba2*/ 	.byte	0x3f
	.zero		1


	//   ....[91]....
        /*0ba4*/ 	.word	0x000359c0
        /*0ba8*/ 	.word	0x00000002
        /*0bac*/ 	.word	0x00032440
        /*0bb0*/ 	.short	0x010a
        /*0bb2*/ 	.byte	0x3f
	.zero		1


	//   ....[92]....
        /*0bb4*/ 	.word	0x00035a10
        /*0bb8*/ 	.word	0x00000002
        /*0bbc*/ 	.word	0x00032460
        /*0bc0*/ 	.short	0x010a
        /*0bc2*/ 	.byte	0x3f
	.zero		1


	//   ....[93]....
        /*0bc4*/ 	.word	0x00035a60
        /*0bc8*/ 	.word	0x00000002
        /*0bcc*/ 	.word	0x00032440
        /*0bd0*/ 	.short	0x010a
        /*0bd2*/ 	.byte	0x3f
	.zero		1


	//   ....[94]....
        /*0bd4*/ 	.word	0x00035ab0
        /*0bd8*/ 	.word	0x00000002
        /*0bdc*/ 	.word	0x00032460
        /*0be0*/ 	.short	0x010a
        /*0be2*/ 	.byte	0x3f
	.zero		1


	//   ....[95]....
        /*0be4*/ 	.word	0x00035b00
        /*0be8*/ 	.word	0x00000002
        /*0bec*/ 	.word	0x00032440
        /*0bf0*/ 	.short	0x010a
        /*0bf2*/ 	.byte	0x3f
	.zero		1


	//   ....[96]....
        /*0bf4*/ 	.word	0x00035b50
        /*0bf8*/ 	.word	0x00000002
        /*0bfc*/ 	.word	0x00032460
        /*0c00*/ 	.short	0x010a
        /*0c02*/ 	.byte	0x3f
	.zero		1


	//   ....[97]....
        /*0c04*/ 	.word	0x00036510
        /*0c08*/ 	.word	0x00000000
        /*0c0c*/ 	.word	0x00032420
        /*0c10*/ 	.short	0x010a
        /*0c12*/ 	.byte	0x3f
	.zero		1


	//   ....[98]....
        /*0c14*/ 	.word	0x000366b0
        /*0c18*/ 	.word	0x00000006
        /*0c1c*/ 	.word	0x00000000
        /*0c20*/ 	.short	0x010a
        /*0c22*/ 	.byte	0x3f
	.zero		1


	//   ....[99]....
        /*0c24*/ 	.word	0x00036700
        /*0c28*/ 	.word	0x00000007
        /*0c2c*/ 	.word	0x00000000
        /*0c30*/ 	.short	0x010a
        /*0c32*/ 	.byte	0x3f
	.zero		1


	//   ....[100]....
        /*0c34*/ 	.word	0x00036750
        /*0c38*/ 	.word	0x00000004
        /*0c3c*/ 	.word	0x00000000
        /*0c40*/ 	.short	0x010a
        /*0c42*/ 	.byte	0x3f
	.zero		1


	//   ....[101]....
        /*0c44*/ 	.word	0x000368d0
        /*0c48*/ 	.word	0x00000003
        /*0c4c*/ 	.word	0x00000000
        /*0c50*/ 	.short	0x010a
        /*0c52*/ 	.byte	0x3f
	.zero		1


	//   ....[102]....
        /*0c54*/ 	.word	0x000369d0
        /*0c58*/ 	.word	0x00000008
        /*0c5c*/ 	.word	0x00000000
        /*0c60*/ 	.short	0x010a
        /*0c62*/ 	.byte	0x3f
	.zero		1


	//   ....[103]....
        /*0c64*/ 	.word	0x00036df0
        /*0c68*/ 	.word	0x00000004
        /*0c6c*/ 	.word	0x00032410
        /*0c70*/ 	.short	0x010a
        /*0c72*/ 	.byte	0x3f
	.zero		1


	//   ....[104]....
        /*0c74*/ 	.word	0x00036f10
        /*0c78*/ 	.word	0x00000003
        /*0c7c*/ 	.word	0x00000000
        /*0c80*/ 	.short	0x010a
        /*0c82*/ 	.byte	0x3f
	.zero		1


	//   ....[105]....
        /*0c84*/ 	.word	0x00037010
        /*0c88*/ 	.word	0x00000008
        /*0c8c*/ 	.word	0x00000000
        /*0c90*/ 	.short	0x010a
        /*0c92*/ 	.byte	0x3f
	.zero		1


	//   ....[106]....
        /*0c94*/ 	.word	0x00037cb0
        /*0c98*/ 	.word	0x0000000a
        /*0c9c*/ 	.word	0x00000000
        /*0ca0*/ 	.short	0x0101
        /*0ca2*/ 	.byte	0x3f
	.zero		1


	//   ....[107]....
        /*0ca4*/ 	.word	0x00042150
        /*0ca8*/ 	.word	0x00000000
        /*0cac*/ 	.word	0x00000000
        /*0cb0*/ 	.short	0x0101
        /*0cb2*/ 	.byte	0x3f
	.zero		1


	//   ....[108]....
        /*0cb4*/ 	.word	0x00042180
        /*0cb8*/ 	.word	0x00000008
        /*0cbc*/ 	.word	0x00000000
        /*0cc0*/ 	.short	0x010a
        /*0cc2*/ 	.byte	0x3f
	.zero		1


	//   ....[109]....
        /*0cc4*/ 	.word	0x000421d0
        /*0cc8*/ 	.word	0x00000004
        /*0ccc*/ 	.word	0x00032410
        /*0cd0*/ 	.short	0x010a
        /*0cd2*/ 	.byte	0x3f
	.zero		1


	//   ....[110]....
        /*0cd4*/ 	.word	0x00042220
        /*0cd8*/ 	.word	0x00000008
        /*0cdc*/ 	.word	0x00000000
        /*0ce0*/ 	.short	0x010a
        /*0ce2*/ 	.byte	0x3f
	.zero		1


	//----- nvinfo : EIATTR_NUM_MBARRIERS
	.align		4
.L_472:
        /*0ce4*/ 	.byte	0x03, 0x38
        /*0ce6*/ 	.short	0x0017


	//----- nvinfo : EIATTR_EXIT_INSTR_OFFSETS
	.align		4
        /*0ce8*/ 	.byte	0x04, 0x1c
        /*0cea*/ 	.short	(.L_474 - .L_473)


	//   ....[0]....
.L_473:
        /*0cec*/ 	.word	0x00034600


	//----- nvinfo : EIATTR_MAX_THREADS
	.align		4
.L_474:
        /*0cf0*/ 	.byte	0x04, 0x05
        /*0cf2*/ 	.short	(.L_476 - .L_475)
.L_475:
        /*0cf4*/ 	.word	0x00000180
        /*0cf8*/ 	.word	0x00000001
        /*0cfc*/ 	.word	0x00000001


	//----- nvinfo : EIATTR_CRS_STACK_SIZE
	.align		4
.L_476:
        /*0d00*/ 	.byte	0x04, 0x1e
        /*0d02*/ 	.short	(.L_478 - .L_477)
.L_477:
        /*0d04*/ 	.word	0x00000000


	//----- nvinfo : EIATTR_CBANK_PARAM_SIZE
	.align		4
.L_478:
        /*0d08*/ 	.byte	0x03, 0x19
        /*0d0a*/ 	.short	0x0b70


	//----- nvinfo : EIATTR_PARAM_CBANK
	.align		4
        /*0d0c*/ 	.byte	0x04, 0x0a
        /*0d0e*/ 	.short	(.L_480 - .L_479)
	.align		4
.L_479:
        /*0d10*/ 	.word	index@(.nv.constant0._ZN7cutlass13device_kernelIN5flash11enable_sm90INS1_16FlashAttnFwdSm90INS1_25CollectiveMainloopFwdSm90ILi2EN4cute5tupleIJNS5_1CILi1EEES8_S8_EEENS6_IJNS7_ILi128EEENS7_ILi96EEENS7_ILi64EEEEEELi256ENS_6half_tEfNS_4arch4Sm90ELb0ELb1ELb1ELb1ELb0ELb1ELb1ELb1ELb0ELb0ELb0ELb0EEENS1_21CollectiveEpilogueFwdINS6_IJSA_NS7_ILi256EEESB_EEES9_SE_SG_Li256ELb1ELb0ELb0ELb0EEENS1_36VarlenDynamicPersistentTileSchedulerILi128ELi96ELi256ELi32ELb0ELb0ELb1ELb1ELb0ELb1EEEEEEEEEvNT_6ParamsE)
        /*0d14*/ 	.short	0x0210
        /*0d16*/ 	.short	0x0b70


	//----- nvinfo : EIATTR_SW_WAR
	.align		4
.L_480:
        /*0d18*/ 	.byte	0x04, 0x36
        /*0d1a*/ 	.short	(.L_482 - .L_481)
.L_481:
        /*0d1c*/ 	.word	0x00000008
.L_482:


//--------------------- .nv.info._ZN7cutlass13device_kernelIN5flash11enable_sm90INS1_16FlashAttnFwdSm90INS1_25CollectiveMainloopFwdSm90ILi2EN4cute5tupleIJNS5_1CILi1EEES8_S8_EEENS6_IJNS7_ILi128EEENS7_ILi96EEENS7_ILi64EEEEEELi256ENS_6half_tEfNS_4arch4Sm90ELb1ELb0ELb1ELb0ELb0ELb0ELb0ELb1ELb0ELb0ELb0ELb0EEENS1_21CollectiveEpilogueFwdINS6_IJSA_NS7_ILi256EEESB_EEES9_SE_SG_Li256ELb0ELb0ELb0ELb0EEENS1_30DynamicPersistentTileSchedulerILi256ELi32ELb0ELb0ELb1EEEEEEEEEvNT_6ParamsE --------------------------
	.section	.nv.info._ZN7cutlass13device_kernelIN5flash11enable_sm90INS1_16FlashAttnFwdSm90INS1_25CollectiveMainloopFwdSm90ILi2EN4cute5tupleIJNS5_1CILi1EEES8_S8_EEENS6_IJNS7_ILi128EEENS7_ILi96EEENS7_ILi64EEEEEELi256ENS_6half_tEfNS_4arch4Sm90ELb1ELb0ELb1ELb0ELb0ELb0ELb0ELb1ELb0ELb0ELb0ELb0EEENS1_21CollectiveEpilogueFwdINS6_IJSA_NS7_ILi256EEESB_EEES9_SE_SG_Li256ELb0ELb0ELb0ELb0EEENS1_30DynamicPersistentTileSchedulerILi256ELi32ELb0ELb0ELb1EEEEEEEEEvNT_6ParamsE,"",@"SHT_CUDA_INFO"
	.sectionflags	@""
	.align	4


	//----- nvinfo : EIATTR_CUDA_API_VERSION
	.align		4
        /*0000*/ 	.byte	0x04, 0x37
        /*0002*/ 	.short	(.L_484 - .L_483)
.L_483:
        /*0004*/ 	.word	0x00000082


	//----- nvinfo : EIATTR_KPARAM_INFO
	.align		4
.L_484:
        /*0008*/ 	.byte	0x04, 0x17
        /*000a*/ 	.short	(.L_486 - .L_485)
.L_485:
        /*000c*/ 	.word	0x00000000
        /*0010*/ 	.short	0x0000
        /*0012*/ 	.short	0x0070
        /*0014*/ 	.byte	0x00, 0xf0, 0x01, 0x2e


	//----- nvinfo : EIATTR_SPARSE_MMA_MASK
	.align		4
.L_486:
        /*0018*/ 	.byte	0x03, 0x50
        /*001a*/ 	.short	0x0000


	//----- nvinfo : EIATTR_MAXREG_COUNT
	.align		4
        /*001c*/ 	.byte	0x03, 0x1b
        /*001e*/ 	.short	0x00a8


	//----- nvinfo : EIATTR_NUM_BARRIERS
	.align		4
        /*0020*/ 	.byte	0x02, 0x4c
        /*0022*/ 	.byte	0x10
	.zero		1


	//----- nvinfo : EIATTR_EXTERNS
	.align		4
        /*0024*/ 	.byte	0x04, 0x0f
        /*0026*/ 	.short	(.L_488 - .L_487)


	//   ....[0]....
	.align		4
.L_487:
        /*0028*/ 	.word	index@(__assertfail)


	//----- nvinfo : EIATTR_MERCURY_ISA_VERSION
	.align		4
.L_488:
        /*002c*/ 	.byte	0x03, 0x5f
        /*002e*/ 	.short	0x0101


	//----- nvinfo : EIATTR_INT_WARP_WIDE_INSTR_OFFSETS
	.align		4
        /*0030*/ 	.byte	0x04, 0x31
        /*0032*/ 	.short	(.L_490 - .L_489)


	//   ....[0]....
.L_489:
        /*0034*/ 	.word	0x00000180


	//   ....[1]....
        /*0038*/ 	.word	0x000001b0


	//   ....[2]....
        /*003c*/ 	.word	0x000001c0


	//   ....[3]....
        /*0040*/ 	.word	0x0000b170


	//   ....[4]....
        /*0044*/ 	.word	0x0000b200


	//   ....[5]....
        /*0048*/ 	.word	0x0000b6f0


	//   ....[6]....
        /*004c*/ 	.word	0x0000d2e0


	//   ....[7]....
        /*0050*/ 	.word	0x0000d370


	//----- nvinfo : EIATTR_COOP_GROUP_MASK_REGIDS
	.align		4
.L_490:
        /*0054*/ 	.byte	0x04, 0x29
        /*0056*/ 	.short	(.L_492 - .L_491)


	//   ....[0]....
.L_491:
        /*0058*/ 	.word	0xffffffff


	//   ....[1]....
        /*005c*/ 	.word	0xffffffff


	//   ....[2]....
        /*0060*/ 	.word	0xffffffff


	//   ....[3]....
        /*0064*/ 	.word	0xffffffff


	//   ....[4]....
        /*0068*/ 	.word	0xffffffff


	//   ....[5]....
        /*006c*/ 	.word	0xffffffff


	//   ....[6]....
        /*0070*/ 	.word	0xffffffff


	//   ....[7]....
        /*0074*/ 	.word	0xffffffff


	//   ....[8]....
        /*0078*/ 	.word	0xffffffff


	//   ....[9]....
        /*007c*/ 	.word	0xffffffff


	//   ....[10]....
        /*0080*/ 	.word	0xffffffff


	//   ....[11]....
        /*0084*/ 	.word	0xffffffff


	//   ....[12]....
        /*0088*/ 	.word	0xffffffff


	//   ....[13]....
        /*008c*/ 	.word	0xffffffff


	//   ....[14]....
        /*0090*/ 	.word	0xffffffff


	//   ....[15]....
        /*0094*/ 	.word	0xffffffff


	//   ....[16]....
        /*0098*/ 	.word	0xffffffff


	//   ....[17]....
        /*009c*/ 	.word	0xffffffff


	//   ....[18]....
        /*00a0*/ 	.word	0xffffffff


	//   ....[19]....
        /*00a4*/ 	.word	0xffffffff


	//   ....[20]....
        /*00a8*/ 	.word	0xffffffff


	//   ....[21]....
        /*00ac*/ 	.word	0xffffffff


	//   ....[22]....
        /*00b0*/ 	.word	0xffffffff


	//   ....[23]....
        /*00b4*/ 	.word	0xffffffff


	//   ....[24]....
        /*00b8*/ 	.word	0xffffffff


	//   ....[25]....
        /*00bc*/ 	.word	0xffffffff


	//   ....[26]....
        /*00c0*/ 	.word	0xffffffff


	//   ....[27]....
        /*00c4*/ 	.word	0xffffffff


	//   ....[28]....
        /*00c8*/ 	.word	0x0500000f


	//   ....[29]....
        /*00cc*/ 	.word	0x0500000f


	//----- nvinfo : EIATTR_COOP_GROUP_INSTR_OFFSETS
	.align		4
.L_492:
        /*00d0*/ 	.byte	0x04, 0x28
        /*00d2*/ 	.short	(.L_494 - .L_493)


	//   ....[0]....
.L_493:
        /*00d4*/ 	.word	0x00000060


	//   ....[1]....
        /*00d8*/ 	.word	0x00000190


	//   ....[2]....
        /*00dc*/ 	.word	0x000001e0


	//   ....[3]....
        /*00e0*/ 	.word	0x000003d0


	//   ....[4]....
        /*00e4*/ 	.word	0x00000530


	//   ....[5]....
        /*00e8*/ 	.word	0x00000650


	//   ....[6]....
        /*00ec*/ 	.word	0x000007b0


	//   ....[7]....
        /*00f0*/ 	.word	0x00001610


	//   ....[8]....
        /*00f4*/ 	.word	0x000025b0


	//   ....[9]....
        /*00f8*/ 	.word	0x00002640


	//   ....[10]....
        /*00fc*/ 	.word	0x00002d40


	//   ....[11]....
        /*0100*/ 	.word	0x00002db0


	//   ....[12]....
        /*0104*/ 	.word	0x00004760


	//   ....[13]....
        /*0108*/ 	.word	0x00004840


	//   ....[14]....
        /*010c*/ 	.word	0x00004f10


	//   ....[15]....
        /*0110*/ 	.word	0x00004f80


	//   ....[16]....
        /*0114*/ 	.word	0x00006d70


	//   ....[17]....
        /*0118*/ 	.word	0x00006e20


	//   ....[18]....
        /*011c*/ 	.word	0x00007240


	//   ....[19]....
        /*0120*/ 	.word	0x00007390


	//   ....[20]....
        /*0124*/ 	.word	0x00008790


	//   ....[21]....
        /*0128*/ 	.word	0x000087d0


	//   ....[22]....
        /*012c*/ 	.word	0x000088a0


	//   ....[23]....
        /*0130*/ 	.word	0x000088c0


	//   ....[24]....
        /*0134*/ 	.word	0x000098a0


	//   ....[25]....
        /*0138*/ 	.word	0x0000abf0


	//   ....[26]....
        /*013c*/ 	.word	0x0000d3f0


	//   ....[27]....
        /*0140*/ 	.word	0x0000d5a0


	//   ....[28]....
        /*0144*/ 	.word	0x0000daf0


	//   ....[29]....
        /*0148*/ 	.word	0x0000ded0


	//----- nvinfo : EIATTR_REG_RECONFIG
	.align		4
.L_494:
        /*014c*/ 	.byte	0x01, 0x54
	.zero		2


	//----- nvinfo : EIATTR_SYSCALL_OFFSETS
	.align		4
        /*0150*/ 	.byte	0x04, 0x46
        /*0152*/ 	.short	(.L_496 - .L_495)


	//   ....[0]....
.L_495:
        /*0154*/ 	.word	0x000017c0


	//   ....[1]....
        /*0158*/ 	.word	0x0000b390


	//   ....[2]....
        /*015c*/ 	.word	0x0000b4d0


	//   ....[3]....
        /*0160*/ 	.word	0x0000b5d0


	//----- nvinfo : EIATTR_MBARRIER_INSTR_OFFSETS
	.align		4
.L_496:
        /*0164*/ 	.byte	0x04, 0x39
        /*0166*/ 	.short	(.L_498 - .L_497)


	//   ....[0]....
.L_497:
        /*0168*/ 	.word	0x00000280
        /*016c*/ 	.word	0x000000ff
        /*0170*/ 	.word	0x00022800
        /*0174*/ 	.short	0x0100
        /*0176*/ 	.byte	0x06
	.zero		1


	//   ....[1]....
        /*0178*/ 	.word	0x00000290
        /*017c*/ 	.word	0x000000ff
        /*0180*/ 	.word	0x00022820
        /*0184*/ 	.short	0x0100
        /*0186*/ 	.byte	0x06
	.zero		1


	//   ....[2]....
        /*0188*/ 	.word	0x00000380
        /*018c*/ 	.word	0x000000ff
        /*0190*/ 	.word	0x00022830
        /*0194*/ 	.short	0x0100
        /*0196*/ 	.byte	0x08
	.zero		1


	//   ....[3]....
        /*0198*/ 	.word	0x00000390
        /*019c*/ 	.word	0x000000ff
        /*01a0*/ 	.word	0x00022840
        /*01a4*/ 	.short	0x0100
        /*01a6*/ 	.byte	0x08
	.zero		1


	//   ....[4]....
        /*01a8*/ 	.word	0x000003a0
        /*01ac*/ 	.word	0x000000ff
        /*01b0*/ 	.word	0x00022838
        /*01b4*/ 	.short	0x0100
        /*01b6*/ 	.byte	0x08
	.zero		1


	//   ....[5]....
        /*01b8*/ 	.word	0x000003b0
        /*01bc*/ 	.word	0x000000ff
        /*01c0*/ 	.word	0x00022848
        /*01c4*/ 	.short	0x0100
        /*01c6*/ 	.byte	0x08
	.zero		1


	//   ....[6]....
        /*01c8*/ 	.word	0x000004e0
        /*01cc*/ 	.word	0x000000ff
        /*01d0*/ 	.word	0x00022850
        /*01d4*/ 	.short	0x0100
        /*01d6*/ 	.byte	0x08
	.zero		1


	//   ....[7]....
        /*01d8*/ 	.word	0x000004f0
        /*01dc*/ 	.word	0x000000ff
        /*01e0*/ 	.word	0x00022860
        /*01e4*/ 	.short	0x0100
        /*01e6*/ 	.byte	0x08
	.zero		1


	//   ....[8]....
        /*01e8*/ 	.word	0x00000500
        /*01ec*/ 	.word	0x000000ff
        /*01f0*/ 	.word	0x00022858
        /*01f4*/ 	.short	0x0100
        /*01f6*/ 	.byte	0x08
	.zero		1


	//   ....[9]....
        /*01f8*/ 	.word	0x00000510
        /*01fc*/ 	.word	0x000000ff
        /*0200*/ 	.word	0x00022868
        /*0204*/ 	.short	0x0100
        /*0206*/ 	.byte	0x08
	.zero		1


	//   ....[10]....
        /*0208*/ 	.word	0x00000600
        /*020c*/ 	.word	0x000000ff
        /*0210*/ 	.word	0x00022870
        /*0214*/ 	.short	0x0100
        /*0216*/ 	.byte	0x06
	.zero		1


	//   ....[11]....
        /*0218*/ 	.word	0x00000610
        /*021c*/ 	.word	0x000000ff
        /*0220*/ 	.word	0x00022880
        /*0224*/ 	.short	0x0100
        /*0226*/ 	.byte	0x06
	.zero		1


	//   ....[12]....
        /*0228*/ 	.word	0x00000620
        /*022c*/ 	.word	0x000000ff
        /*0230*/ 	.word	0x00022878
        /*0234*/ 	.short	0x0100
        /*0236*/ 	.byte	0x06
	.zero		1


	//   ....[13]....
        /*0238*/ 	.word	0x00000630
        /*023c*/ 	.word	0x000000ff
        /*0240*/ 	.word	0x00022888
        /*0244*/ 	.short	0x0100
        /*0246*/ 	.byte	0x06
	.zero		1


	//   ....[14]....
        /*0248*/ 	.word	0x00000760
        /*024c*/ 	.word	0x000000ff
        /*0250*/ 	.word	0x00022890
        /*0254*/ 	.short	0x0100
        /*0256*/ 	.byte	0x08
	.zero		1


	//   ....[15]....
        /*0258*/ 	.word	0x00000770
        /*025c*/ 	.word	0x000000ff
        /*0260*/ 	.word	0x000228a0
        /*0264*/ 	.short	0x0100
        /*0266*/ 	.byte	0x08
	.zero		1


	//   ....[16]....
        /*0268*/ 	.word	0x00000780
        /*026c*/ 	.word	0x000000ff
        /*0270*/ 	.word	0x00022898
        /*0274*/ 	.short	0x0100
        /*0276*/ 	.byte	0x08
	.zero		1


	//   ....[17]....
        /*0278*/ 	.word	0x00000790
        /*027c*/ 	.word	0x000000ff
        /*0280*/ 	.word	0x000228a8
        /*0284*/ 	.short	0x0100
        /*0286*/ 	.byte	0x08
	.zero		1


	//   ....[18]....
        /*0288*/ 	.word	0x000008c0
        /*028c*/ 	.word	0x000000ff
        /*0290*/ 	.word	0x000228b0
        /*0294*/ 	.short	0x0100
        /*0296*/ 	.byte	0x08
	.zero		1


	//   ....[19]....
        /*0298*/ 	.word	0x000008d0
        /*029c*/ 	.word	0x000000ff
        /*02a0*/ 	.word	0x000228c0
        /*02a4*/ 	.short	0x0100
        /*02a6*/ 	.byte	0x08
	.zero		1


	//   ....[20]....
        /*02a8*/ 	.word	0x000008e0
        /*02ac*/ 	.word	0x000000ff
        /*02b0*/ 	.word	0x000228b8
        /*02b4*/ 	.short	0x0100
        /*02b6*/ 	.byte	0x08
	.zero		1


	//   ....[21]....
        /*02b8*/ 	.word	0x000008f0
        /*02bc*/ 	.word	0x000000ff
        /*02c0*/ 	.word	0x000228c8
        /*02c4*/ 	.short	0x0100
        /*02c6*/ 	.byte	0x08
	.zero		1


	//   ....[22]....
        /*02c8*/ 	.word	0x00001830
        /*02cc*/ 	.word	0x000000ff
        /*02d0*/ 	.word	0x00022800
        /*02d4*/ 	.short	0x010a
        /*02d6*/ 	.byte	0x31
	.zero		1


	//   ....[23]....
        /*02d8*/ 	.word	0x000018e0
        /*02dc*/ 	.word	0x000000ff
        /*02e0*/ 	.word	0x00022830
        /*02e4*/ 	.short	0x010a
        /*02e6*/ 	.byte	0x15
	.zero		1


	//   ....[24]....
        /*02e8*/ 	.word	0x00001920
        /*02ec*/ 	.word	0x000000ff
        /*02f0*/ 	.word	0x00022830
        /*02f4*/ 	.short	0x010a
        /*02f6*/ 	.byte	0x15
	.zero		1


	//   ....[25]....
        /*02f8*/ 	.word	0x000031d0
        /*02fc*/ 	.word	0x00000000
        /*0300*/ 	.word	0x00000000
        /*0304*/ 	.short	0x0101
        /*0306*/ 	.byte	0x3f
	.zero		1


	//   ....[26]....
        /*0308*/ 	.word	0x000036e0
        /*030c*/ 	.word	0x000000ff
        /*0310*/ 	.word	0x00022850
        /*0314*/ 	.short	0x010a
        /*0316*/ 	.byte	0x15
	.zero		1


	//   ....[27]....
        /*0318*/ 	.word	0x00003720
        /*031c*/ 	.word	0x000000ff
        /*0320*/ 	.word	0x00022850
        /*0324*/ 	.short	0x010a
        /*0326*/ 	.byte	0x15
	.zero		1


	//   ....[28]....
        /*0328*/ 	.word	0x00003a80
        /*032c*/ 	.word	0x00000008
        /*0330*/ 	.word	0x00000000
        /*0334*/ 	.short	0x0101
        /*0336*/ 	.byte	0x3f
	.zero		1


	//   ....[29]....
        /*0338*/ 	.word	0x00003bb0
        /*033c*/ 	.word	0x000000ff
        /*0340*/ 	.word	0x00022830
        /*0344*/ 	.short	0x010a
        /*0346*/ 	.byte	0x1e
	.zero		1


	//   ....[30]....
        /*0348*/ 	.word	0x00003bf0
        /*034c*/ 	.word	0x000000ff
        /*0350*/ 	.word	0x00022830
        /*0354*/ 	.short	0x010a
        /*0356*/ 	.byte	0x1e
	.zero		1


	//   ....[31]....
        /*0358*/ 	.word	0x00005540
        /*035c*/ 	.word	0x00000003
        /*0360*/ 	.word	0x00000000
        /*0364*/ 	.short	0x0101
        /*0366*/ 	.byte	0x3f
	.zero		1


	//   ....[32]....
        /*0368*/ 	.word	0x00006160
        /*036c*/ 	.word	0x000000ff
        /*0370*/ 	.word	0x00022850
        /*0374*/ 	.short	0x010a
        /*0376*/ 	.byte	0x1e
	.zero		1


	//   ....[33]....
        /*0378*/ 	.word	0x000061a0
        /*037c*/ 	.word	0x000000ff
        /*0380*/ 	.word	0x00022850
        /*0384*/ 	.short	0x010a
        /*0386*/ 	.byte	0x1e
	.zero		1


	//   ....[34]....
        /*0388*/ 	.word	0x00006490
        /*038c*/ 	.word	0x000000b9
        /*0390*/ 	.word	0x00000000
        /*0394*/ 	.short	0x0101
        /*0396*/ 	.byte	0x3f
	.zero		1


	//   ....[35]....
        /*0398*/ 	.word	0x000065b0
        /*039c*/ 	.word	0x000000ff
        /*03a0*/ 	.word	0x00022830
        /*03a4*/ 	.short	0x010a
        /*03a6*/ 	.byte	0x17
	.zero		1


	//   ....[36]....
        /*03a8*/ 	.word	0x000065f0
        /*03ac*/ 	.word	0x000000ff
        /*03b0*/ 	.word	0x00022830
        /*03b4*/ 	.short	0x010a
        /*03b6*/ 	.byte	0x17
	.zero		1


	//   ....[37]....
        /*03b8*/ 	.word	0x00007690
        /*03bc*/ 	.word	0x00000098
        /*03c0*/ 	.word	0x00000000
        /*03c4*/ 	.short	0x0101
        /*03c6*/ 	.byte	0x3f
	.zero		1


	//   ....[38]....
        /*03c8*/ 	.word	0x00008450
        /*03cc*/ 	.word	0x000000ff
        /*03d0*/ 	.word	0x00022850
        /*03d4*/ 	.short	0x010a
        /*03d6*/ 	.byte	0x17
	.zero		1


	//   ....[39]....
        /*03d8*/ 	.word	0x00008490
        /*03dc*/ 	.word	0x000000ff
        /*03e0*/ 	.word	0x00022850
        /*03e4*/ 	.short	0x010a
        /*03e6*/ 	.byte	0x17
	.zero		1


	//   ....[40]....
        /*03e8*/ 	.word	0x00008770
        /*03ec*/ 	.word	0x000000c7
        /*03f0*/ 	.word	0x00000000
        /*03f4*/ 	.short	0x0101
        /*03f6*/ 	.byte	0x3f
	.zero		1


	//   ....[41]....
        /*03f8*/ 	.word	0x0000a160
        /*03fc*/ 	.word	0x000000ff
        /*0400*/ 	.word	0x00000000
        /*0404*/ 	.short	0x0101
        /*0406*/ 	.byte	0x05
	.zero		1


	//   ....[42]....
        /*0408*/ 	.word	0x0000b990
        /*040c*/ 	.word	0x00000008
        /*0410*/ 	.word	0x00022840
        /*0414*/ 	.short	0x010a
        /*0416*/ 	.byte	0x3f
	.zero		1


	//   ....[43]....
        /*0418*/ 	.word	0x0000bc70
        /*041c*/ 	.word	0x000000ff
        /*0420*/ 	.word	0x00022820
        /*0424*/ 	.short	0x010a
        /*0426*/ 	.byte	0x25
	.zero		1


	//   ....[44]....
        /*0428*/ 	.word	0x0000bd10
        /*042c*/ 	.word	0x00000008
        /*0430*/ 	.word	0x00022860
        /*0434*/ 	.short	0x010a
        /*0436*/ 	.byte	0x3f
	.zero		1


	//   ....[45]....
        /*0438*/ 	.word	0x0000c230
        /*043c*/ 	.word	0x00000002
        /*0440*/ 	.word	0x00022840
        /*0444*/ 	.short	0x010a
        /*0446*/ 	.byte	0x3f
	.zero		1


	//   ....[46]....
        /*0448*/ 	.word	0x0000c3a0
        /*044c*/ 	.word	0x00000002
        /*0450*/ 	.word	0x00022860
        /*0454*/ 	.short	0x010a
        /*0456*/ 	.byte	0x3f
	.zero		1


	//   ....[47]....
        /*0458*/ 	.word	0x0000c870
        /*045c*/ 	.word	0x00000003
        /*0460*/ 	.word	0x00022840
        /*0464*/ 	.short	0x010a
        /*0466*/ 	.byte	0x3f
	.zero		1


	//   ....[48]....
        /*0468*/ 	.word	0x0000c9e0
        /*046c*/ 	.word	0x00000003
        /*0470*/ 	.word	0x00022860
        /*0474*/ 	.short	0x010a
        /*0476*/ 	.byte	0x3f
	.zero		1


	//   ....[49]....
        /*0478*/ 	.word	0x0000ce50
        /*047c*/ 	.word	0x00000002
        /*0480*/ 	.word	0x00022840
        /*0484*/ 	.short	0x010a
        /*0486*/ 	.byte	0x3f
	.zero		1


	//   ....[50]....
        /*0488*/ 	.word	0x0000cfc0
        /*048c*/ 	.word	0x00000002
        /*0490*/ 	.word	0x00022860
        /*0494*/ 	.short	0x010a
        /*0496*/ 	.byte	0x3f
	.zero		1


	//   ....[51]....
        /*0498*/ 	.word	0x0000d550
        /*049c*/ 	.word	0x00000007
        /*04a0*/ 	.word	0x00022820
        /*04a4*/ 	.short	0x010a
        /*04a6*/ 	.byte	0x3f
	.zero		1


	//   ....[52]....
        /*04a8*/ 	.word	0x0000d6a0
        /*04ac*/ 	.word	0x00000005
        /*04b0*/ 	.word	0x00000000
        /*04b4*/ 	.short	0x010a
        /*04b6*/ 	.byte	0x3f
	.zero		1


	//   ....[53]....
        /*04b8*/ 	.word	0x0000d710
        /*04bc*/ 	.word	0x00000003
        /*04c0*/ 	.word	0x00000000
        /*04c4*/ 	.short	0x010a
        /*04c6*/ 	.byte	0x3f
	.zero		1


	//   ....[54]....
        /*04c8*/ 	.word	0x0000d770
        /*04cc*/ 	.word	0x00000005
        /*04d0*/ 	.word	0x00000000
        /*04d4*/ 	.short	0x010a
        /*04d6*/ 	.byte	0x3f
	.zero		1


	//   ....[55]....
        /*04d8*/ 	.word	0x0000d7a0
        /*04dc*/ 	.word	0x00000003
        /*04e0*/ 	.word	0x00000000
        /*04e4*/ 	.short	0x010a
        /*04e6*/ 	.byte	0x3f
	.zero		1


	//   ....[56]....
        /*04e8*/ 	.word	0x0000d810
        /*04ec*/ 	.word	0x00000003
        /*04f0*/ 	.word	0x00022800
        /*04f4*/ 	.short	0x010a
        /*04f6*/ 	.byte	0x3f
	.zero		1


	//   ....[57]....
        /*04f8*/ 	.word	0x0000d870
        /*04fc*/ 	.word	0x00000000
        /*0500*/ 	.word	0x00022830
        /*0504*/ 	.short	0x010a
        /*0506*/ 	.byte	0x3f
	.zero		1


	//   ....[58]....
        /*0508*/ 	.word	0x0000d8c0
        /*050c*/ 	.word	0x00000008
        /*0510*/ 	.word	0x00022850
        /*0514*/ 	.short	0x010a
        /*0516*/ 	.byte	0x3f
	.zero		1


	//   ....[59]....
        /*0518*/ 	.word	0x0000d920
        /*051c*/ 	.word	0x00000005
        /*0520*/ 	.word	0x00022830
        /*0524*/ 	.short	0x010a
        /*0526*/ 	.byte	0x3f
	.zero		1


	//   ....[60]....
        /*0528*/ 	.word	0x0000d970
        /*052c*/ 	.word	0x000000b9
        /*0530*/ 	.word	0x00022850
        /*0534*/ 	.short	0x010a
        /*0536*/ 	.byte	0x3f
	.zero		1


	//   ....[61]....
        /*0538*/ 	.word	0x0000d9d0
        /*053c*/ 	.word	0x00000005
        /*0540*/ 	.word	0x00022830
        /*0544*/ 	.short	0x010a
        /*0546*/ 	.byte	0x3f
	.zero		1


	//   ....[62]....
        /*0548*/ 	.word	0x0000da20
        /*054c*/ 	.word	0x000000c7
        /*0550*/ 	.word	0x00022850
        /*0554*/ 	.short	0x010a
        /*0556*/ 	.byte	0x3f
	.zero		1


	//   ....[63]....
        /*0558*/ 	.word	0x0000dba0
        /*055c*/ 	.word	0x00000008
        /*0560*/ 	.word	0x00022840
        /*0564*/ 	.short	0x010a
        /*0566*/ 	.byte	0x3f
	.zero		1


	//   ....[64]....
        /*0568*/ 	.word	0x0000dc00
        /*056c*/ 	.word	0x00000008
        /*0570*/ 	.word	0x00022820
        /*0574*/ 	.short	0x010a
        /*0576*/ 	.byte	0x3f
	.zero		1


	//   ....[65]....
        /*0578*/ 	.word	0x0000dc50
        /*057c*/ 	.word	0x00000008
        /*0580*/ 	.word	0x00022860
        /*0584*/ 	.short	0x010a
        /*0586*/ 	.byte	0x3f
	.zero		1


	//   ....[66]....
        /*0588*/ 	.word	0x0000dca0
        /*058c*/ 	.word	0x00000002
        /*0590*/ 	.word	0x00022840
        /*0594*/ 	.short	0x010a
        /*0596*/ 	.byte	0x3f
	.zero		1


	//   ....[67]....
        /*0598*/ 	.word	0x0000dcf0
        /*059c*/ 	.word	0x00000002
        /*05a0*/ 	.word	0x00022860
        /*05a4*/ 	.short	0x010a
        /*05a6*/ 	.byte	0x3f
	.zero		1


	//   ....[68]....
        /*05a8*/ 	.word	0x0000dd40
        /*05ac*/ 	.word	0x00000003
        /*05b0*/ 	.word	0x00022840
        /*05b4*/ 	.short	0x010a
        /*05b6*/ 	.byte	0x3f
	.zero		1


	//   ....[69]....
        /*05b8*/ 	.word	0x0000dd90
        /*05bc*/ 	.word	0x00000003
        /*05c0*/ 	.word	0x00022860
        /*05c4*/ 	.short	0x010a
        /*05c6*/ 	.byte	0x3f
	.zero		1


	//   ....[70]....
        /*05c8*/ 	.word	0x0000dde0
        /*05cc*/ 	.word	0x00000002
        /*05d0*/ 	.word	0x00022840
        /*05d4*/ 	.short	0x010a
        /*05d6*/ 	.byte	0x3f
	.zero		1


	//   ....[71]....
        /*05d8*/ 	.word	0x0000de30
        /*05dc*/ 	.word	0x00000002
        /*05e0*/ 	.word	0x00022860
        /*05e4*/ 	.short	0x010a
        /*05e6*/ 	.byte	0x3f
	.zero		1


	//   ....[72]....
        /*05e8*/ 	.word	0x0000df10
        /*05ec*/ 	.word	0x00000007
        /*05f0*/ 	.word	0x00022820
        /*05f4*/ 	.short	0x010a
        /*05f6*/ 	.byte	0x3f
	.zero		1


	//   ....[73]....
        /*05f8*/ 	.word	0x0000df60
        /*05fc*/ 	.word	0x00000005
        /*0600*/ 	.word	0x00000000
        /*0604*/ 	.short	0x010a
        /*0606*/ 	.byte	0x3f
	.zero		1


	//   ....[74]....
        /*0608*/ 	.word	0x0000dfb0
        /*060c*/ 	.word	0x00000003
        /*0610*/ 	.word	0x00000000
        /*0614*/ 	.short	0x010a
        /*0616*/ 	.byte	0x3f
	.zero		1


	//   ....[75]....
        /*0618*/ 	.word	0x0000e000
        /*061c*/ 	.word	0x00000005
        /*0620*/ 	.word	0x00000000
        /*0624*/ 	.short	0x010a
        /*0626*/ 	.byte	0x3f
	.zero		1


	//----- nvinfo : EIATTR_NUM_MBARRIERS
	.align		4
.L_498:
        /*0628*/ 	.byte	0x03, 0x38
        /*062a*/ 	.short	0x0016


	//----- nvinfo : EIATTR_EXIT_INSTR_OFFSETS
	.align		4
        /*062c*/ 	.byte	0x04, 0x1c
        /*062e*/ 	.short	(.L_500 - .L_499)


	//   ....[0]....
.L_499:
        /*0630*/ 	.word	0x00000a30


	//   ....[1]....
        /*0634*/ 	.word	0x0000abb0


	//   ....[2]....
        /*0638*/ 	.word	0x0000ac10


	//   ....[3]....
        /*063c*/ 	.word	0x0000d5c0


	//   ....[4]....
        /*0640*/ 	.word	0x0000d7f0


	//----- nvinfo : EIATTR_MAX_THREADS
	.align		4
.L_500:
        /*0644*/ 	.byte	0x04, 0x05
        /*0646*/ 	.short	(.L_502 - .L_501)
.L_501:
        /*0648*/ 	.word	0x00000180
        /*064c*/ 	.word	0x00000001
        /*0650*/ 	.word	0x00000001


	//----- nvinfo : EIATTR_CRS_STACK_SIZE
	.align		4
.L_502:
        /*0654*/ 	.byte	0x04, 0x1e
        /*0656*/ 	.short	(.L_504 - .L_503)
.L_503:
        /*0658*/ 	.word	0x00000000


	//----- nvinfo : EIATTR_CBANK_PARAM_SIZE
	.align		4
.L_504:
        /*065c*/ 	.byte	0x03, 0x19
        /*065e*/ 	.short	0x0bf0


	//----- nvinfo : EIATTR_PARAM_CBANK
	.align		4
        /*0660*/ 	.byte	0x04, 0x0a
        /*0662*/ 	.short	(.L_506 - .L_505)
	.align		4
.L_505:
        /*0664*/ 	.word	index@(.nv.constant0._ZN7cutlass13device_kernelIN5flash11enable_sm90INS1_16FlashAttnFwdSm90INS1_25CollectiveMainloopFwdSm90ILi2EN4cute5tupleIJNS5_1CILi1EEES8_S8_EEENS6_IJNS7_ILi128EEENS7_ILi96EEENS7_ILi64EEEEEELi256ENS_6half_tEfNS_4arch4Sm90ELb1ELb0ELb1ELb0ELb0ELb0ELb0ELb1ELb0ELb0ELb0ELb0EEENS1_21CollectiveEpilogueFwdINS6_IJSA_NS7_ILi256EEESB_EEES9_SE_SG_Li256ELb0ELb0ELb0ELb0EEENS1_30DynamicPersistentTileSchedulerILi256ELi32ELb0ELb0ELb1EEEEEEEEEvNT_6ParamsE)
        /*0668*/ 	.short	0x0210
        /*066a*/ 	.short	0x0bf0


	//----- nvinfo : EIATTR_SW_WAR
	.align		4
.L_506:
        /*066c*/ 	.byte	0x04, 0x36
        /*066e*/ 	.short	(.L_508 - .L_507)
.L_507:
        /*0670*/ 	.word	0x00000008
.L_508:


//--------------------- .nv.info._ZN7cutlass13device_kernelIN5flash11enable_sm90INS1_16FlashAttnFwdSm90INS1_25CollectiveMainloopFwdSm90ILi2EN4cute5tupleIJNS5_1CILi1EEES8_S8_EEENS6_IJNS7_ILi128EEENS7_ILi96EEENS7_ILi64EEEEEELi256ENS_6half_tEfNS_4arch4Sm90ELb1ELb0ELb1ELb0ELb0ELb0ELb1ELb1ELb0ELb0ELb0ELb0EEENS1_21CollectiveEpilogueFwdINS6_IJSA_NS7_ILi256EEESB_EEES9_SE_SG_Li256ELb0ELb0ELb0ELb0EEENS1_30DynamicPersistentTileSchedulerILi256ELi32ELb0ELb0ELb1EEEEEEEEEvNT_6ParamsE --------------------------
	.section	.nv.info._ZN7cutlass13device_kernelIN5flash11enable_sm90INS1_16FlashAttnFwdSm90INS1_25CollectiveMainloopFwdSm90ILi2EN4cute5tupleIJNS5_1CILi1EEES8_S8_EEENS6_IJNS7_ILi128EEENS7_ILi96EEENS7_ILi64EEEEEELi256ENS_6half_tEfNS_4arch4Sm90ELb1ELb0ELb1ELb0ELb0ELb0ELb1ELb1ELb0ELb0ELb0ELb0EEENS1_21CollectiveEpilogueFwdINS6_IJSA_NS7_ILi256EEESB_EEES9_SE_SG_Li256ELb0ELb0ELb0ELb0EEENS1_30DynamicPersistentTileSchedulerILi256ELi32ELb0ELb0ELb1EEEEEEEEEvNT_6ParamsE,"",@"SHT_CUDA_INFO"
	.sectionflags	@""
	.align	4


	//----- nvinfo : EIATTR_CUDA_API_VERSION
	.align		4
        /*0000*/ 	.byte	0x04, 0x37
        /*0002*/ 	.short	(.L_510 - .L_509)
.L_509:
        /*0004*/ 	.word	0x00000082


	//----- nvinfo : EIATTR_KPARAM_INFO
	.align		4
.L_510:
        /*0008*/ 	.byte	0x04, 0x17
        /*000a*/ 	.short	(.L_512 - .L_511)
.L_511:
        /*000c*/ 	.word	0x00000000
        /*0010*/ 	.short	0x0000
        /*0012*/ 	.short	0x0070
        /*0014*/ 	.byte	0x00, 0xf0, 0x01, 0x32


	//----- nvinfo : EIATTR_SPARSE_MMA_MASK
	.align		4
.L_512:
        /*0018*/ 	.byte	0x03, 0x50
        /*001a*/ 	.short	0x0000


	//----- nvinfo : EIATTR_MAXREG_COUNT
	.align		4
        /*001c*/ 	.byte	0x03, 0x1b
        /*001e*/ 	.short	0x00a8


	//----- nvinfo : EIATTR_NUM_BARRIERS
	.align		4
        /*0020*/ 	.byte	0x02, 0x4c
        /*0022*/ 	.byte	0x10
	.zero		1


	//----- nvinfo : EIATTR_EXTERNS
	.align		4
        /*0024*/ 	.byte	0x04, 0x0f
        /*0026*/ 	.short	(.L_514 - .L_513)


	//   ....[0]....
	.align		4
.L_513:
        /*0028*/ 	.word	index@(__assertfail)


	//----- nvinfo : EIATTR_ANNOTATIONS
	.align		4
.L_514:
        /*002c*/ 	.byte	0x04, 0x55
        /*002e*/ 	.short	(.L_516 - .L_515)


	//   ....[0]....
.L_515:
        /*0030*/ 	.word	0x00000001
        /*0034*/ 	.byte	0xa0, 0x09, 0x00, 0x00, 0x01, 0x00, 0x00, 0x00, 0xb0, 0x0a, 0x00, 0x00, 0x01, 0x00, 0x00, 0x00
        /*0044*/ 	.byte	0xc0, 0xc3, 0x00, 0x00, 0x01, 0x00, 0x00, 0x00, 0x70, 0xc4, 0x00, 0x00, 0x01, 0x00, 0x00, 0x00
        /*0054*/ 	.byte	0x80, 0xc4, 0x00, 0x00, 0x01, 0x00, 0x00, 0x00, 0x90, 0xc4, 0x00, 0x00, 0x01, 0x00, 0x00, 0x00
        /*0064*/ 	.byte	0xb0, 0xd2, 0x00, 0x00, 0x01, 0x00, 0x00, 0x00, 0x10, 0xd3, 0x00, 0x00, 0x01, 0x00, 0x00, 0x00
        /*0074*/ 	.byte	0xb0, 0xec, 0x00, 0x00, 0x01, 0x00, 0x00, 0x00, 0xe0, 0xed, 0x00, 0x00, 0x01, 0x00, 0x00, 0x00
        /*0084*/ 	.byte	0xb0, 0xee, 0x00, 0x00, 0x01, 0x00, 0x00, 0x00, 0x50, 0xef, 0x00, 0x00, 0x01, 0x00, 0x00, 0x00
        /*0094*/ 	.byte	0x90, 0xf0, 0x00, 0x00


	//----- nvinfo : EIATTR_MERCURY_ISA_VERSION
	.align		4
.L_516:
        /*0098*/ 	.byte	0x03, 0x5f
        /*009a*/ 	.short	0x0101


	//----- nvinfo : EIATTR_INT_WARP_WIDE_INSTR_OFFSETS
	.align		4
        /*009c*/ 	.byte	0x04, 0x31
        /*009e*/ 	.short	(.L_518 - .L_517)


	//   ....[0]....
.L_517:
        /*00a0*/ 	.word	0x000001b0


	//   ....[1]....
        /*00a4*/ 	.word	0x000001e0


	//   ....[2]....
        /*00a8*/ 	.word	0x00000250


	//   ....[3]....
        /*00ac*/ 	.word	0x00000290


	//   ....[4]....
        /*00b0*/ 	.word	0x0000c910


	//   ....[5]....
        /*00b4*/ 	.word	0x0000c9a0


	//   ....[6]....
        /*00b8*/ 	.word	0x0000ce90


	//   ....[7]....
        /*00bc*/ 	.word	0x0000ed30


	//   ....[8]....
        /*00c0*/ 	.word	0x0000edc0


	//----- nvinfo : EIATTR_COOP_GROUP_MASK_REGIDS
	.align		4
.L_518:
        /*00c4*/ 	.byte	0x04, 0x29
        /*00c6*/ 	.short	(.L_520 - .L_519)


	//   ....[0]....
.L_519:
        /*00c8*/ 	.word	0xffffffff


	//   ....[1]....
        /*00cc*/ 	.word	0xffffffff


	//   ....[2]....
        /*00d0*/ 	.word	0xffffffff


	//   ....[3]....
        /*00d4*/ 	.word	0xffffffff


	//   ....[4]....
        /*00d8*/ 	.word	0xffffffff


	//   ....[5]....
        /*00dc*/ 	.word	0xffffffff


	//   ....[6]....
        /*00e0*/ 	.word	0xffffffff


	//   ....[7]....
        /*00e4*/ 	.word	0xffffffff


	//   ....[8]....
        /*00e8*/ 	.word	0xffffffff


	//   ....[9]....
        /*00ec*/ 	.word	0xffffffff


	//   ....[10]....
        /*00f0*/ 	.word	0xffffffff


	//   ....[11]....
        /*00f4*/ 	.word	0xffffffff


	//   ....[12]....
        /*00f8*/ 	.word	0xffffffff


	//   ....[13]....
        /*00fc*/ 	.word	0xffffffff


	//   ....[14]....
        /*0100*/ 	.word	0xffffffff


	//   ....[15]....
        /*0104*/ 	.word	0xffffffff


	//   ....[16]....
        /*0108*/ 	.word	0xffffffff


	//   ....[17]....
        /*010c*/ 	.word	0xffffffff


	//   ....[18]....
        /*0110*/ 	.word	0xffffffff


	//   ....[19]....
        /*0114*/ 	.word	0xffffffff


	//   ....[20]....
        /*0118*/ 	.word	0xffffffff


	//   ....[21]....
        /*011c*/ 	.word	0xffffffff


	//   ....[22]....
        /*0120*/ 	.word	0xffffffff


	//   ....[23]....
        /*0124*/ 	.word	0xffffffff


	//   ....[24]....
        /*0128*/ 	.word	0xffffffff


	//   ....[25]....
        /*012c*/ 	.word	0xffffffff


	//   ....[26]....
        /*0130*/ 	.word	0xffffffff


	//   ....[27]....
        /*0134*/ 	.word	0xffffffff


	//   ....[28]....
        /*0138*/ 	.word	0x0500000f


	//   ....[29]....
        /*013c*/ 	.word	0x0500000f


	//----- nvinfo : EIATTR_COOP_GROUP_INSTR_OFFSETS
	.align		4
.L_520:
        /*0140*/ 	.byte	0x04, 0x28
        /*0142*/ 	.short	(.L_522 - .L_521)


	//   ....[0]....
.L_521:
        /*0144*/ 	.word	0x00000060


	//   ....[1]....
        /*0148*/ 	.word	0x000001c0


	//   ....[2]....
        /*014c*/ 	.word	0x00000270


	//   ....[3]....
        /*0150*/ 	.word	0x00000410


	//   ....[4]....
        /*0154*/ 	.word	0x00000570


	//   ....[5]....
        /*0158*/ 	.word	0x00000690


	//   ....[6]....
        /*015c*/ 	.word	0x000007f0


	//   ....[7]....
        /*0160*/ 	.word	0x000016d0


	//   ....[8]....
        /*0164*/ 	.word	0x00003630


	//   ....[9]....
        /*0168*/ 	.word	0x000036f0


	//   ....[10]....
        /*016c*/ 	.word	0x00003720


	//   ....[11]....
        /*0170*/ 	.word	0x00003780


	//   ....[12]....
        /*0174*/ 	.word	0x00005ec0


	//   ....[13]....
        /*0178*/ 	.word	0x00005ee0


	//   ....[14]....
        /*017c*/ 	.word	0x00005f00


	//   ....[15]....
        /*0180*/ 	.word	0x00005f20


	//   ....[16]....
        /*0184*/ 	.word	0x00008790


	//   ....[17]....
        /*0188*/ 	.word	0x00008830


	//   ....[18]....
        /*018c*/ 	.word	0x000088a0


	//   ....[19]....
        /*0190*/ 	.word	0x00008a00


	//   ....[20]....
        /*0194*/ 	.word	0x00009eb0


	//   ....[21]....
        /*0198*/ 	.word	0x00009f30


	//   ....[22]....
        /*019c*/ 	.word	0x00009f80


	//   ....[23]....
        /*01a0*/ 	.word	0x00009fb0


	//   ....[24]....
        /*01a4*/ 	.word	0x0000b620


	//   ....[25]....
        /*01a8*/ 	.word	0x0000c380


	//   ....[26]....
        /*01ac*/ 	.word	0x0000ee50


	//   ....[27]....
        /*01b0*/ 	.word	0x0000f030


	//   ....[28]....
        /*01b4*/ 	.word	0x0000f610


	//   ....[29]....
        /*01b8*/ 	.word	0x0000f9e0


	//----- nvinfo : EIATTR_REG_RECONFIG
	.align		4
.L_522:
        /*01bc*/ 	.byte	0x01, 0x54
	.zero		2


	//----- nvinfo : EIATTR_SYSCALL_OFFSETS
	.align		4
        /*01c0*/ 	.byte	0x04, 0x46
        /*01c2*/ 	.short	(.L_524 - .L_523)


	//   ....[0]....
.L_523:
        /*01c4*/ 	.word	0x000018d0


	//   ....[1]....
        /*01c8*/ 	.word	0x0000cb20


	//   ....[2]....
        /*01cc*/ 	.word	0x0000cc50


	//   ....[3]....
        /*01d0*/ 	.word	0x0000cd50


	//----- nvinfo : EIATTR_MBARRIER_INSTR_OFFSETS
	.align		4
.L_524:
        /*01d4*/ 	.byte	0x04, 0x39
        /*01d6*/ 	.short	(.L_526 - .L_525)


	//   ....[0]....
.L_525:
        /*01d8*/ 	.word	0x000002b0
        /*01dc*/ 	.word	0x000000ff
        /*01e0*/ 	.word	0x00032400
        /*01e4*/ 	.short	0x0100
        /*01e6*/ 	.byte	0x06
	.zero		1


	//   ....[1]....
        /*01e8*/ 	.word	0x000002c0
        /*01ec*/ 	.word	0x000000ff
        /*01f0*/ 	.word	0x00032410
        /*01f4*/ 	.short	0x0100
        /*01f6*/ 	.byte	0x06
	.zero		1


	//   ....[2]....
        /*01f8*/ 	.word	0x000002d0
        /*01fc*/ 	.word	0x000000ff
        /*0200*/ 	.word	0x00032420
        /*0204*/ 	.short	0x0100
        /*0206*/ 	.byte	0x06
	.zero		1


	//   ....[3]....
        /*0208*/ 	.word	0x000003c0
        /*020c*/ 	.word	0x000000ff
        /*0210*/ 	.word	0x00032430
        /*0214*/ 	.short	0x0100
        /*0216*/ 	.byte	0x08
	.zero		1


	//   ....[4]....
        /*0218*/ 	.word	0x000003d0
        /*021c*/ 	.word	0x000000ff
        /*0220*/ 	.word	0x00032440
        /*0224*/ 	.short	0x0100
        /*0226*/ 	.byte	0x08
	.zero		1


	//   ....[5]....
        /*0228*/ 	.word	0x000003e0
        /*022c*/ 	.word	0x000000ff
        /*0230*/ 	.word	0x00032438
        /*0234*/ 	.short	0x0100
        /*0236*/ 	.byte	0x08
	.zero		1


	//   ....[6]....
        /*0238*/ 	.word	0x000003f0
        /*023c*/ 	.word	0x000000ff
        /*0240*/ 	.word	0x00032448
        /*0244*/ 	.short	0x0100
        /*0246*/ 	.byte	0x08
	.zero		1


	//   ....[7]....
        /*0248*/ 	.word	0x00000520
        /*024c*/ 	.word	0x000000ff
        /*0250*/ 	.word	0x00032450
        /*0254*/ 	.short	0x0100
        /*0256*/ 	.byte	0x08
	.zero		1


	//   ....[8]....
        /*0258*/ 	.word	0x00000530
        /*025c*/ 	.word	0x000000ff
        /*0260*/ 	.word	0x00032460
        /*0264*/ 	.short	0x0100
        /*0266*/ 	.byte	0x08
	.zero		1


	//   ....[9]....
        /*0268*/ 	.word	0x00000540
        /*026c*/ 	.word	0x000000ff
        /*0270*/ 	.word	0x00032458
        /*0274*/ 	.short	0x0100
        /*0276*/ 	.byte	0x08
	.zero		1


	//   ....[10]....
        /*0278*/ 	.word	0x00000550
        /*027c*/ 	.word	0x000000ff
        /*0280*/ 	.word	0x00032468
        /*0284*/ 	.short	0x0100
        /*0286*/ 	.byte	0x08
	.zero		1


	//   ....[11]....
        /*0288*/ 	.word	0x00000640
        /*028c*/ 	.word	0x000000ff
        /*0290*/ 	.word	0x00032470
        /*0294*/ 	.short	0x0100
        /*0296*/ 	.byte	0x06
	.zero		1


	//   ....[12]....
        /*0298*/ 	.word	0x00000650
        /*029c*/ 	.word	0x000000ff
        /*02a0*/ 	.word	0x00032480
        /*02a4*/ 	.short	0x0100
        /*02a6*/ 	.byte	0x06
	.zero		1


	//   ....[13]....
        /*02a8*/ 	.word	0x00000660
        /*02ac*/ 	.word	0x000000ff
        /*02b0*/ 	.word	0x00032478
        /*02b4*/ 	.short	0x0100
        /*02b6*/ 	.byte	0x06
	.zero		1


	//   ....[14]....
        /*02b8*/ 	.word	0x00000670
        /*02bc*/ 	.word	0x000000ff
        /*02c0*/ 	.word	0x00032488
        /*02c4*/ 	.short	0x0100
        /*02c6*/ 	.byte	0x06
	.zero		1


	//   ....[15]....
        /*02c8*/ 	.word	0x000007a0
        /*02cc*/ 	.word	0x000000ff
        /*02d0*/ 	.word	0x00032490
        /*02d4*/ 	.short	0x0100
        /*02d6*/ 	.byte	0x08
	.zero		1


	//   ....[16]....
        /*02d8*/ 	.word	0x000007b0
        /*02dc*/ 	.word	0x000000ff
        /*02e0*/ 	.word	0x000324a0
        /*02e4*/ 	.short	0x0100
        /*02e6*/ 	.byte	0x08
	.zero		1


	//   ....[17]....
        /*02e8*/ 	.word	0x000007c0
        /*02ec*/ 	.word	0x000000ff
        /*02f0*/ 	.word	0x00032498
        /*02f4*/ 	.short	0x0100
        /*02f6*/ 	.byte	0x08
	.zero		1


	//   ....[18]....
        /*02f8*/ 	.word	0x000007d0
        /*02fc*/ 	.word	0x000000ff
        /*0300*/ 	.word	0x000324a8
        /*0304*/ 	.short	0x0100
        /*0306*/ 	.byte	0x08
	.zero		1


	//   ....[19]....
        /*0308*/ 	.word	0x00000900
        /*030c*/ 	.word	0x000000ff
        /*0310*/ 	.word	0x000324b0
        /*0314*/ 	.short	0x0100
        /*0316*/ 	.byte	0x08
	.zero		1


	//   ....[20]....
        /*0318*/ 	.word	0x00000910
        /*031c*/ 	.word	0x000000ff
        /*0320*/ 	.word	0x000324c0
        /*0324*/ 	.short	0x0100
        /*0326*/ 	.byte	0x08
	.zero		1


	//   ....[21]....
        /*0328*/ 	.word	0x00000920
        /*032c*/ 	.word	0x000000ff
        /*0330*/ 	.word	0x000324b8
        /*0334*/ 	.short	0x0100
        /*0336*/ 	.byte	0x08
	.zero		1


	//   ....[22]....
        /*0338*/ 	.word	0x00000930
        /*033c*/ 	.word	0x000000ff
        /*0340*/ 	.word	0x000324c8
        /*0344*/ 	.short	0x0100
        /*0346*/ 	.byte	0x08
	.zero		1


	//   ....[23]....
        /*0348*/ 	.word	0x00001930
        /*034c*/ 	.word	0x000000ff
        /*0350*/ 	.word	0x00032400
        /*0354*/ 	.short	0x010a
        /*0356*/ 	.byte	0x27
	.zero		1


	//   ....[24]....
        /*0358*/ 	.word	0x000019f0
        /*035c*/ 	.word	0x000000ff
        /*0360*/ 	.word	0x00032430
        /*0364*/ 	.short	0x010a
        /*0366*/ 	.byte	0x07
	.zero		1


	//   ....[25]....
        /*0368*/ 	.word	0x00001a30
        /*036c*/ 	.word	0x000000ff
        /*0370*/ 	.word	0x00032430
        /*0374*/ 	.short	0x010a
        /*0376*/ 	.byte	0x07
	.zero		1


	//   ....[26]....
        /*0378*/ 	.word	0x00001d20
        /*037c*/ 	.word	0x000000ff
        /*0380*/ 	.word	0x00032410
        /*0384*/ 	.short	0x010a
        /*0386*/ 	.byte	0x27
	.zero		1


	//   ....[27]....
        /*0388*/ 	.word	0x00001d60
        /*038c*/ 	.word	0x000000ff
        /*0390*/ 	.word	0x00032450
        /*0394*/ 	.short	0x010a
        /*0396*/ 	.byte	0x07
	.zero		1


	//   ....[28]....
        /*0398*/ 	.word	0x00001da0
        /*039c*/ 	.word	0x000000ff
        /*03a0*/ 	.word	0x00032450
        /*03a4*/ 	.short	0x010a
        /*03a6*/ 	.byte	0x07
	.zero		1


	//   ....[29]....
        /*03a8*/ 	.word	0x00003a80
        /*03ac*/ 	.word	0x00000018
        /*03b0*/ 	.word	0x00000000
        /*03b4*/ 	.short	0x0101
        /*03b6*/ 	.byte	0x3f
	.zero		1


	//   ....[30]....
        /*03b8*/ 	.word	0x000044f0
        /*03bc*/ 	.word	0x000000a5
        /*03c0*/ 	.word	0x00000000
        /*03c4*/ 	.short	0x0101
        /*03c6*/ 	.byte	0x3f
	.zero		1


	//   ....[31]....
        /*03c8*/ 	.word	0x000045d0
        /*03cc*/ 	.word	0x000000ff
        /*03d0*/ 	.word	0x00032430
        /*03d4*/ 	.short	0x010a
        /*03d6*/ 	.byte	0x04
	.zero		1


	//   ....[32]....
        /*03d8*/ 	.word	0x00004610
        /*03dc*/ 	.word	0x000000ff
        /*03e0*/ 	.word	0x00032430
        /*03e4*/ 	.short	0x010a
        /*03e6*/ 	.byte	0x04
	.zero		1


	//   ....[33]....
        /*03e8*/ 	.word	0x00004820
        /*03ec*/ 	.word	0x000000ff
        /*03f0*/ 	.word	0x00032450
        /*03f4*/ 	.short	0x010a
        /*03f6*/ 	.byte	0x04
	.zero		1


	//   ....[34]....
        /*03f8*/ 	.word	0x00004860
        /*03fc*/ 	.word	0x000000ff
        /*0400*/ 	.word	0x00032450
        /*0404*/ 	.short	0x010a
        /*0406*/ 	.byte	0x04
	.zero		1


	//   ....[35]....
        /*0408*/ 	.word	0x00006180
        /*040c*/ 	.word	0x00000098
        /*0410*/ 	.word	0x00000000
        /*0414*/ 	.short	0x0101
        /*0416*/ 	.byte	0x3f
	.zero		1


	//   ....[36]....
        /*0418*/ 	.word	0x00007550
        /*041c*/ 	.word	0x000000a9
        /*0420*/ 	.word	0x00000000
        /*0424*/ 	.short	0x0101
        /*0426*/ 	.byte	0x3f
	.zero		1


	//   ....[37]....
        /*0428*/ 	.word	0x00007650
        /*042c*/ 	.word	0x000000ff
        /*0430*/ 	.word	0x00032430
        /*0434*/ 	.short	0x010a
        /*0436*/ 	.byte	0x04
	.zero		1


	//   ....[38]....
        /*0438*/ 	.word	0x00007690
        /*043c*/ 	.word	0x000000ff
        /*0440*/ 	.word	0x00032430
        /*0444*/ 	.short	0x010a
        /*0446*/ 	.byte	0x04
	.zero		1


	//   ....[39]....
        /*0448*/ 	.word	0x000078a0
        /*044c*/ 	.word	0x000000ff
        /*0450*/ 	.word	0x00032450
        /*0454*/ 	.short	0x010a
        /*0456*/ 	.byte	0x04
	.zero		1


	//   ....[40]....
        /*0458*/ 	.word	0x000078e0
        /*045c*/ 	.word	0x000000ff
        /*0460*/ 	.word	0x00032450
        /*0464*/ 	.short	0x010a
        /*0466*/ 	.byte	0x04
	.zero		1


	//   ....[41]....
        /*0468*/ 	.word	0x00008c00
        /*046c*/ 	.word	0x00000098
        /*0470*/ 	.word	0x00000000
        /*0474*/ 	.short	0x0101
        /*0476*/ 	.byte	0x3f
	.zero		1


	//   ....[42]....
        /*0478*/ 	.word	0x00009e90
        /*047c*/ 	.word	0x000000d6
        /*0480*/ 	.word	0x00000000
        /*0484*/ 	.short	0x0101
        /*0486*/ 	.byte	0x3f
	.zero		1


	//   ....[43]....
        /*0488*/ 	.word	0x0000b8d0
        /*048c*/ 	.word	0x000000ff
        /*0490*/ 	.word	0x00000000
        /*0494*/ 	.short	0x0101
        /*0496*/ 	.byte	0x05
	.zero		1


	//   ....[44]....
        /*0498*/ 	.word	0x0000d0e0
        /*049c*/ 	.word	0x0000000a
        /*04a0*/ 	.word	0x00032440
        /*04a4*/ 	.short	0x010a
        /*04a6*/ 	.byte	0x3f
	.zero		1


	//   ....[45]....
        /*04a8*/ 	.word	0x0000d640
        /*04ac*/ 	.word	0x00000012
        /*04b0*/ 	.word	0x00032420
        /*04b4*/ 	.short	0x010a
        /*04b6*/ 	.byte	0x3f
	.zero		1


	//   ....[46]....
        /*04b8*/ 	.word	0x0000d6c0
        /*04bc*/ 	.word	0x0000000a
        /*04c0*/ 	.word	0x00032460
        /*04c4*/ 	.short	0x010a
        /*04c6*/ 	.byte	0x3f
	.zero		1


	//   ....[47]....
        /*04c8*/ 	.word	0x0000dbe0
        /*04cc*/ 	.word	0x00000002
        /*04d0*/ 	.word	0x00032440
        /*04d4*/ 	.short	0x010a
        /*04d6*/ 	.byte	0x3f
	.zero		1


	//   ....[48]....
        /*04d8*/ 	.word	0x0000dd70
        /*04dc*/ 	.word	0x00000002
        /*04e0*/ 	.word	0x00032460
        /*04e4*/ 	.short	0x010a
        /*04e6*/ 	.byte	0x3f
	.zero		1


	//   ....[49]....
        /*04e8*/ 	.word	0x0000e240
        /*04ec*/ 	.word	0x00000003
        /*04f0*/ 	.word	0x00032440
        /*04f4*/ 	.short	0x010a
        /*04f6*/ 	.byte	0x3f
	.zero		1


	//   ....[50]....
        /*04f8*/ 	.word	0x0000e3d0
        /*04fc*/ 	.word	0x00000003
        /*0500*/ 	.word	0x00032460
        /*0504*/ 	.short	0x010a
        /*0506*/ 	.byte	0x3f
	.zero		1


	//   ....[51]....
        /*0508*/ 	.word	0x0000e850
        /*050c*/ 	.word	0x00000002
        /*0510*/ 	.word	0x00032440
        /*0514*/ 	.short	0x010a
        /*0516*/ 	.byte	0x3f
	.zero		1


	//   ....[52]....
        /*0518*/ 	.word	0x0000e9e0
        /*051c*/ 	.word	0x00000002
        /*0520*/ 	.word	0x00032460
        /*0524*/ 	.short	0x010a
        /*0526*/ 	.byte	0x3f
	.zero		1


	//   ....[53]....
        /*0528*/ 	.word	0x0000efe0
        /*052c*/ 	.word	0x00000007
        /*0530*/ 	.word	0x00032420
        /*0534*/ 	.short	0x010a
        /*0536*/ 	.byte	0x3f
	.zero		1


	//   ....[54]....
        /*0538*/ 	.word	0x0000f130
        /*053c*/ 	.word	0x00000005
        /*0540*/ 	.word	0x00000000
        /*0544*/ 	.short	0x010a
        /*0546*/ 	.byte	0x3f
	.zero		1


	//   ....[55]....
        /*0548*/ 	.word	0x0000f1a0
        /*054c*/ 	.word	0x00000003
        /*0550*/ 	.word	0x00000000
        /*0554*/ 	.short	0x010a
        /*0556*/ 	.byte	0x3f
	.zero		1


	//   ....[56]....
        /*0558*/ 	.word	0x0000f200
        /*055c*/ 	.word	0x00000005
        /*0560*/ 	.word	0x00000000
        /*0564*/ 	.short	0x010a
        /*0566*/ 	.byte	0x3f
	.zero		1


	//   ....[57]....
        /*0568*/ 	.word	0x0000f230
        /*056c*/ 	.word	0x00000003
        /*0570*/ 	.word	0x00000000
        /*0574*/ 	.short	0x010a
        /*0576*/ 	.byte	0x3f
	.zero		1


	//   ....[58]....
        /*0578*/ 	.word	0x0000f2a0
        /*057c*/ 	.word	0x00000003
        /*0580*/ 	.word	0x00032400
        /*0584*/ 	.short	0x010a
        /*0586*/ 	.byte	0x3f
	.zero		1


	//   ....[59]....
        /*0588*/ 	.word	0x0000f300
        /*058c*/ 	.word	0x00000003
        /*0590*/ 	.word	0x00032430
        /*0594*/ 	.short	0x010a
        /*0596*/ 	.byte	0x3f
	.zero		1


	//   ....[60]....
        /*0598*/ 	.word	0x0000f360
        /*059c*/ 	.word	0x00000003
        /*05a0*/ 	.word	0x00032410
        /*05a4*/ 	.short	0x010a
        /*05a6*/ 	.byte	0x3f
	.zero		1


	//   ....[61]....
        /*05a8*/ 	.word	0x0000f3c0
        /*05ac*/ 	.word	0x00000003
        /*05b0*/ 	.word	0x00032450
        /*05b4*/ 	.short	0x010a
        /*05b6*/ 	.byte	0x3f
	.zero		1


	//   ....[62]....
        /*05b8*/ 	.word	0x0000f420
        /*05bc*/ 	.word	0x00000098
        /*05c0*/ 	.word	0x00032430
        /*05c4*/ 	.short	0x010a
        /*05c6*/ 	.byte	0x3f
	.zero		1


	//   ....[63]....
        /*05c8*/ 	.word	0x0000f480
        /*05cc*/ 	.word	0x000000d2
        /*05d0*/ 	.word	0x00032450
        /*05d4*/ 	.short	0x010a
        /*05d6*/ 	.byte	0x3f
	.zero		1


	//   ....[64]....
        /*05d8*/ 	.word	0x0000f4e0
        /*05dc*/ 	.word	0x00000099
        /*05e0*/ 	.word	0x00032430
        /*05e4*/ 	.short	0x010a
        /*05e6*/ 	.byte	0x3f
	.zero		1


	//   ....[65]....
        /*05e8*/ 	.word	0x0000f540
        /*05ec*/ 	.word	0x000000d1
        /*05f0*/ 	.word	0x00032450
        /*05f4*/ 	.short	0x010a
        /*05f6*/ 	.byte	0x3f
	.zero		1


	//   ....[66]....
        /*05f8*/ 	.word	0x0000f6c0
        /*05fc*/ 	.word	0x0000000a
        /*0600*/ 	.word	0x00032440
        /*0604*/ 	.short	0x010a
        /*0606*/ 	.byte	0x3f
	.zero		1


	//   ....[67]....
        /*0608*/ 	.word	0x0000f710
        /*060c*/ 	.word	0x00000012
        /*0610*/ 	.word	0x00032420
        /*0614*/ 	.short	0x010a
        /*0616*/ 	.byte	0x3f
	.zero		1


	//   ....[68]....
        /*0618*/ 	.word	0x0000f760
        /*061c*/ 	.word	0x0000000a
        /*0620*/ 	.word	0x00032460
        /*0624*/ 	.short	0x010a
        /*0626*/ 	.byte	0x3f
	.zero		1


	//   ....[69]....
        /*0628*/ 	.word	0x0000f7b0
        /*062c*/ 	.word	0x00000002
        /*0630*/ 	.word	0x00032440
        /*0634*/ 	.short	0x010a
        /*0636*/ 	.byte	0x3f
	.zero		1


	//   ....[70]....
        /*0638*/ 	.word	0x0000f800
        /*063c*/ 	.word	0x00000002
        /*0640*/ 	.word	0x00032460
        /*0644*/ 	.short	0x010a
        /*0646*/ 	.byte	0x3f
	.zero		1


	//   ....[71]....
        /*0648*/ 	.word	0x0000f850
        /*064c*/ 	.word	0x00000003
        /*0650*/ 	.word	0x00032440
        /*0654*/ 	.short	0x010a
        /*0656*/ 	.byte	0x3f
	.zero		1


	//   ....[72]....
        /*0658*/ 	.word	0x0000f8a0
        /*065c*/ 	.word	0x00000003
        /*0660*/ 	.word	0x00032460
        /*0664*/ 	.short	0x010a
        /*0666*/ 	.byte	0x3f
	.zero		1


	//   ....[73]....
        /*0668*/ 	.word	0x0000f8f0
        /*066c*/ 	.word	0x00000002
        /*0670*/ 	.word	0x00032440
        /*0674*/ 	.short	0x010a
        /*0676*/ 	.byte	0x3f
	.zero		1


	//   ....[74]....
        /*0678*/ 	.word	0x0000f940
        /*067c*/ 	.word	0x00000002
        /*0680*/ 	.word	0x00032460
        /*0684*/ 	.short	0x010a
        /*0686*/ 	.byte	0x3f
	.zero		1


	//   ....[75]....
        /*0688*/ 	.word	0x0000fa20
        /*068c*/ 	.word	0x00000007
        /*0690*/ 	.word	0x00032420
        /*0694*/ 	.short	0x010a
        /*0696*/ 	.byte	0x3f
	.zero		1


	//   ....[76]....
        /*0698*/ 	.word	0x0000fa70
        /*069c*/ 	.word	0x00000005
        /*06a0*/ 	.word	0x00000000
        /*06a4*/ 	.short	0x010a
        /*06a6*/ 	.byte	0x3f
	.zero		1


	//   ....[77]....
        /*06a8*/ 	.word	0x0000fac0
        /*06ac*/ 	.word	0x00000003
        /*06b0*/ 	.word	0x00000000
        /*06b4*/ 	.short	0x010a
        /*06b6*/ 	.byte	0x3f
	.zero		1


	//   ....[78]....
        /*06b8*/ 	.word	0x0000fb10
        /*06bc*/ 	.word	0x00000005
        /*06c0*/ 	.word	0x00000000
        /*06c4*/ 	.short	0x010a
        /*06c6*/ 	.byte	0x3f
	.zero		1


	//----- nvinfo : EIATTR_NUM_MBARRIERS
	.align		4
.L_526:
        /*06c8*/ 	.byte	0x03, 0x38
        /*06ca*/ 	.short	0x0017


	//----- nvinfo : EIATTR_EXIT_INSTR_OFFSETS
	.align		4
        /*06cc*/ 	.byte	0x04, 0x1c
        /*06ce*/ 	.short	(.L_528 - .L_527)


	//   ....[0]....
.L_527:
        /*06d0*/ 	.word	0x00000aa0


	//   ....[1]....
        /*06d4*/ 	.word	0x0000c340


	//   ....[2]....
        /*06d8*/ 	.word	0x0000c3a0


	//   ....[3]....
        /*06dc*/ 	.word	0x0000f050


	//   ....[4]....
        /*06e0*/ 	.word	0x0000f280


	//----- nvinfo : EIATTR_MAX_THREADS
	.align		4
.L_528:
        /*06e4*/ 	.byte	0x04, 0x05
        /*06e6*/ 	.short	(.L_530 - .L_529)
.L_529:
        /*06e8*/ 	.word	0x00000180
        /*06ec*/ 	.word	0x00000001
        /*06f0*/ 	.word	0x00000001


	//----- nvinfo : EIATTR_CRS_STACK_SIZE
	.align		4
.L_530:
        /*06f4*/ 	.byte	0x04, 0x1e
        /*06f6*/ 	.short	(.L_532 - .L_531)
.L_531:
        /*06f8*/ 	.word	0x00000000


	//----- nvinfo : EIATTR_CBANK_PARAM_SIZE
	.align		4
.L_532:
        /*06fc*/ 	.byte	0x03, 0x19
        /*06fe*/ 	.short	0x0cf0


	//----- nvinfo : EIATTR_PARAM_CBANK
	.align		4
        /*0700*/ 	.byte	0x04, 0x0a
        /*0702*/ 	.short	(.L_534 - .L_533)
	.align		4
.L_533:
        /*0704*/ 	.word	index@(.nv.constant0._ZN7cutlass13device_kernelIN5flash11enable_sm90INS1_16FlashAttnFwdSm90INS1_25CollectiveMainloopFwdSm90ILi2EN4cute5tupleIJNS5_1CILi1EEES8_S8_EEENS6_IJNS7_ILi128EEENS7_ILi96EEENS7_ILi64EEEEEELi256ENS_6half_tEfNS_4arch4Sm90ELb1ELb0ELb1ELb0ELb0ELb0ELb1ELb1ELb0ELb0ELb0ELb0EEENS1_21CollectiveEpilogueFwdINS6_IJSA_NS7_ILi256EEESB_EEES9_SE_SG_Li256ELb0ELb0ELb0ELb0EEENS1_30DynamicPersistentTileSchedulerILi256ELi32ELb0ELb0ELb1EEEEEEEEEvNT_6ParamsE)
        /*0708*/ 	.short	0x0210
        /*070a*/ 	.short	0x0cf0


	//----- nvinfo : EIATTR_SW_WAR
	.align		4
.L_534:
        /*070c*/ 	.byte	0x04, 0x36
        /*070e*/ 	.short	(.L_536 - .L_535)
.L_535:
        /*0710*/ 	.word	0x00000008
.L_536:


//--------------------- .nv.info._ZN7cutlass13device_kernelIN5flash11enable_sm90INS1_16FlashAttnFwdSm90INS1_25CollectiveMainloopFwdSm90ILi2EN4cute5tupleIJNS5_1CILi1EEES8_S8_EEENS6_IJNS7_ILi128EEENS7_ILi96EEENS7_ILi64EEEEEELi256ENS_6half_tEfNS_4arch4Sm90ELb1ELb0ELb1ELb1ELb0ELb0ELb0ELb1ELb0ELb0ELb0ELb0EEENS1_21CollectiveEpilogueFwdINS6_IJSA_NS7_ILi256EEESB_EEES9_SE_SG_Li256ELb1ELb0ELb0ELb0EEENS1_36VarlenDynamicPersistentTileSchedulerILi128ELi96ELi256ELi32ELb0ELb0ELb1ELb1ELb1ELb1EEEEEEEEEvNT_6ParamsE --------------------------
	.section	.nv.info._ZN7cutlass13device_kernelIN5flash11enable_sm90INS1_16FlashAttnFwdSm90INS1_25CollectiveMainloopFwdSm90ILi2EN4cute5tupleIJNS5_1CILi1EEES8_S8_EEENS6_IJNS7_ILi128EEENS7_ILi96EEENS7_ILi64EEEEEELi256ENS_6half_tEfNS_4arch4Sm90ELb1ELb0ELb1ELb1ELb0ELb0ELb0ELb1ELb0ELb0ELb0ELb0EEENS1_21CollectiveEpilogueFwdINS6_IJSA_NS7_ILi256EEESB_EEES9_SE_SG_Li256ELb1ELb0ELb0ELb0EEENS1_36VarlenDynamicPersistentTileSchedulerILi128ELi96ELi256ELi32ELb0ELb0ELb1ELb1ELb1ELb1EEEEEEEEEvNT_6ParamsE,"",@"SHT_CUDA_INFO"
	.sectionflags	@""
	.align	4


	//----- nvinfo : EIATTR_CUDA_API_VERSION
	.align		4
        /*0000*/ 	.byte	0x04, 0x37
        /*0002*/ 	.short	(.L_538 - .L_537)
.L_537:
        /*0004*/ 	.word	0x00000082


	//----- nvinfo : EIATTR_KPARAM_INFO
	.align		4
.L_538:
        /*0008*/ 	.byte	0x04, 0x17
        /*000a*/ 	.short	(.L_540 - .L_539)
.L_539:
        /*000c*/ 	.word	0x00000000
        /*0010*/ 	.short	0x0000
        /*0012*/ 	.short	0x0070
        /*0014*/ 	.byte	0x00, 0xf0, 0x01, 0x28


	//----- nvinfo : EIATTR_SPARSE_MMA_MASK
	.align		4
.L_540:
        /*0018*/ 	.byte	0x03, 0x50
        /*001a*/ 	.short	0x0000


	//----- nvinfo : EIATTR_MAXREG_COUNT
	.align		4
        /*001c*/ 	.byte	0x03, 0x1b
        /*001e*/ 	.short	0x00a8


	//----- nvinfo : EIATTR_NUM_BARRIERS
	.align		4
        /*0020*/ 	.byte	0x02, 0x4c
        /*0022*/ 	.byte	0x10
	.zero		1


	//----- nvinfo : EIATTR_EXTERNS
	.align		4
        /*0024*/ 	.byte	0x04, 0x0f
        /*0026*/ 	.short	(.L_542 - .L_541)


	//   ....[0]....
	.align		4
.L_541:
        /*0028*/ 	.word	index@(__assertfail)


	//----- nvinfo : EIATTR_ANNOTATIONS
	.align		4
.L_542:
        /*002c*/ 	.byte	0x04, 0x55
        /*002e*/ 	.short	(.L_544 - .L_543)


	//   ....[0]....
.L_543:
        /* <DEDUP_REMOVED lines=28> */


	//----- nvinfo : EIATTR_MERCURY_ISA_VERSION
	.align		4
.L_544:
        /*01e0*/ 	.byte	0x03, 0x5f
        /*01e2*/ 	.short	0x0101


	//----- nvinfo : EIATTR_UNUSED_LOAD_BYTE_OFFSET
	.align		4
        /*01e4*/ 	.byte	0x04, 0x44
        /*01e6*/ 	.short	(.L_546 - .L_545)


	//   ....[0]....
.L_545:
        /*01e8*/ 	.word	0x00000a50
        /*01ec*/ 	.word	0x0000fff0


	//   ....[1]....
        /*01f0*/ 	.word	0x00009410
        /*01f4*/ 	.word	0x0000fff0


	//----- nvinfo : EIATTR_INT_WARP_WIDE_INSTR_OFFSETS
	.align		4
.L_546:
        /*01f8*/ 	.byte	0x04, 0x31
        /*01fa*/ 	.short	(.L_548 - .L_547)


	//   ....[0]....
.L_547:
        /*01fc*/ 	.word	0x00000160


	//   ....[1]....
        /*0200*/ 	.word	0x000001a0


	//   ....[2]....
        /*0204*/ 	.word	0x00000210


	//   ....[3]....
        /*0208*/ 	.word	0x0000d130


	//   ....[4]....
        /*020c*/ 	.word	0x0000d1c0


	//   ....[5]....
        /*0210*/ 	.word	0x0000d650


	//   ....[6]....
        /*0214*/ 	.word	0x0000d680


	//   ....[7]....
        /*0218*/ 	.word	0x0000fa20


	//   ....[8]....
        /*021c*/ 	.word	0x0000fab0


	//----- nvinfo : EIATTR_COOP_GROUP_MASK_REGIDS
	.align		4
.L_548:
        /*0220*/ 	.byte	0x04, 0x29
        /*0222*/ 	.short	(.L_550 - .L_549)


	//   ....[0]....
.L_549:
        /*0224*/ 	.word	0xffffffff


	//   ....[1]....
        /*0228*/ 	.word	0xffffffff


	//   ....[2]....
        /*022c*/ 	.word	0xffffffff


	//   ....[3]....
        /*0230*/ 	.word	0xffffffff


	//   ....[4]....
        /*0234*/ 	.word	0xffffffff


	//   ....[5]....
        /*0238*/ 	.word	0xffffffff


	//   ....[6]....
        /*023c*/ 	.word	0xffffffff


	//   ....[7]....
        /*0240*/ 	.word	0xffffffff


	//   ....[8]....
        /*0244*/ 	.word	0xffffffff


	//   ....[9]....
        /*0248*/ 	.word	0xffffffff


	//   ....[10]....
        /*024c*/ 	.word	0xffffffff


	//   ....[11]....
        /*0250*/ 	.word	0xffffffff


	//   ....[12]....
        /*0254*/ 	.word	0xffffffff


	//   ....[13]....
        /*0258*/ 	.word	0xffffffff


	//   ....[14]....
        /*025c*/ 	.word	0xffffffff


	//   ....[15]....
        /*0260*/ 	.word	0xffffffff


	//   ....[16]....
        /*0264*/ 	.word	0xffffffff


	//   ....[17]....
        /*0268*/ 	.word	0xffffffff


	//   ....[18]....
        /*026c*/ 	.word	0xffffffff


	//   ....[19]....
        /*0270*/ 	.word	0xffffffff


	//   ....[20]....
        /*0274*/ 	.word	0xffffffff


	//   ....[21]....
        /*0278*/ 	.word	0xffffffff


	//   ....[22]....
        /*027c*/ 	.word	0xffffffff


	//   ....[23]....
        /*0280*/ 	.word	0xffffffff


	//   ....[24]....
        /*0284*/ 	.word	0xffffffff


	//   ....[25]....
        /*0288*/ 	.word	0xffffffff


	//   ....[26]....
        /*028c*/ 	.word	0xffffffff


	//   ....[27]....
        /*0290*/ 	.word	0xffffffff


	//   ....[28]....
        /*0294*/ 	.word	0xffffffff


	//   ....[29]....
        /*0298*/ 	.word	0xffffffff


	//   ....[30]....
        /*029c*/ 	.word	0xffffffff


	//   ....[31]....
        /*02a0*/ 	.word	0xffffffff


	//   ....[32]....
        /*02a4*/ 	.word	0xffffffff


	//   ....[33]....
        /*02a8*/ 	.word	0xffffffff


	//   ....[34]....
        /*02ac*/ 	.word	0xffffffff


	//   ....[35]....
        /*02b0*/ 	.word	0xffffffff


	//   ....[36]....
        /*02b4*/ 	.word	0xffffffff


	//   ....[37]....
        /*02b8*/ 	.word	0xffffffff


	//   ....[38]....
        /*02bc*/ 	.word	0xffffffff


	//   ....[39]....
        /*02c0*/ 	.word	0xffffffff


	//   ....[40]....
        /*02c4*/ 	.word	0xffffffff


	//   ....[41]....
        /*02c8*/ 	.word	0xffffffff


	//   ....[42]....
        /*02cc*/ 	.word	0xffffffff


	//   ....[43]....
        /*02d0*/ 	.word	0xffffffff


	//   ....[44]....
        /*02d4*/ 	.word	0xffffffff


	//   ....[45]....
        /*02d8*/ 	.word	0xffffffff


	//   ....[46]....
        /*02dc*/ 	.word	0xffffffff


	//   ....[47]....
        /*02e0*/ 	.word	0xffffffff


	//   ....[48]....
        /*02e4*/ 	.word	0xffffffff


	//   ....[49]....
        /*02e8*/ 	.word	0xffffffff


	//   ....[50]....
        /*02ec*/ 	.word	0xffffffff


	//   ....[51]....
        /*02f0*/ 	.word	0xffffffff


	//   ....[52]....
        /*02f4*/ 	.word	0xffffffff


	//   ....[53]....
        /*02f8*/ 	.word	0xffffffff


	//   ....[54]....
        /*02fc*/ 	.word	0xffffffff


	//   ....[55]....
        /*0300*/ 	.word	0xffffffff


	//   ....[56]....
        /*0304*/ 	.word	0xffffffff


	//   ....[57]....
        /*0308*/ 	.word	0xffffffff


	//   ....[58]....
        /*030c*/ 	.word	0x0500000f


	//   ....[59]....
        /*0310*/ 	.word	0x0500000f


	//   ....[60]....
        /*0314*/ 	.word	0x0500000f


	//   ....[61]....
        /*0318*/ 	.word	0x0500000f


	//   ....[62]....
        /*031c*/ 	.word	0x0500000f


	//   ....[63]....
        /*0320*/ 	.word	0x0500000f


	//   ....[64]....
        /*0324*/ 	.word	0x0500000f


	//   ....[65]....
        /*0328*/ 	.word	0x0500000f


	//   ....[66]....
        /*032c*/ 	.word	0x0500000f


	//   ....[67]....
        /*0330*/ 	.word	0x0500000f


	//   ....[68]....
        /*0334*/ 	.word	0x0500000f


	//   ....[69]....
        /*0338*/ 	.word	0x0500000f


	//   ....[70]....
        /*033c*/ 	.word	0x0500000f


	//   ....[71]....
        /*0340*/ 	.word	0x0500000f


	//   ....[72]....
        /*0344*/ 	.word	0x0500000f


	//   ....[73]....
        /*0348*/ 	.word	0x0500000f


	//   ....[74]....
        /*034c*/ 	.word	0x0500000f


	//   ....[75]....
        /*0350*/ 	.word	0x0500000f


	//   ....[76]....
        /*0354*/ 	.word	0x0500000f


	//----- nvinfo : EIATTR_COOP_GROUP_INSTR_OFFSETS
	.align		4
.L_550:
        /*0358*/ 	.byte	0x04, 0x28
        /*035a*/ 	.short	(.L_552 - .L_551)


	//   ....[0]....
.L_551:
        /*035c*/ 	.word	0x00000070


	//   ....[1]....
        /*0360*/ 	.word	0x00000170


	//   ....[2]....
        /*0364*/ 	.word	0x000001c0


	//   ....[3]....
        /*0368*/ 	.word	0x000003f0


	//   ....[4]....
        /*036c*/ 	.word	0x00000550


	//   ....[5]....
        /*0370*/ 	.word	0x00000670


	//   ....[6]....
        /*0374*/ 	.word	0x000007d0


	//   ....[7]....
        /*0378*/ 	.word	0x00001760


	//   ....[8]....
        /*037c*/ 	.word	0x00002780


	//   ....[9]....
        /*0380*/ 	.word	0x00002810


	//   ....[10]....
        /*0384*/ 	.word	0x00002f00


	//   ....[11]....
        /*0388*/ 	.word	0x00002f70


	//   ....[12]....
        /*038c*/ 	.word	0x00004920


	//   ....[13]....
        /*0390*/ 	.word	0x000049f0


	//   ....[14]....
        /*0394*/ 	.word	0x000050d0


	//   ....[15]....
        /*0398*/ 	.word	0x00005170


	//   ....[16]....
        /*039c*/ 	.word	0x00006f70


	//   ....[17]....
        /*03a0*/ 	.word	0x00006ff0


	//   ....[18]....
        /*03a4*/ 	.word	0x00007430


	//   ....[19]....
        /*03a8*/ 	.word	0x000075f0


	//   ....[20]....
        /*03ac*/ 	.word	0x00008990


	//   ....[21]....
        /*03b0*/ 	.word	0x000089d0


	//   ....[22]....
        /*03b4*/ 	.word	0x00008a90


	//   ....[23]....
        /*03b8*/ 	.word	0x00008aa0


	//   ....[24]....
        /*03bc*/ 	.word	0x0000bf60


	//   ....[25]....
        /*03c0*/ 	.word	0x0000c0e0


	//   ....[26]....
        /*03c4*/ 	.word	0x0000c110


	//   ....[27]....
        /*03c8*/ 	.word	0x0000c150


	//   ....[28]....
        /*03cc*/ 	.word	0x0000c1c0


	//   ....[29]....
        /*03d0*/ 	.word	0x0000c220


	//   ....[30]....
        /*03d4*/ 	.word	0x0000c260


	//   ....[31]....
        /*03d8*/ 	.word	0x0000c400


	//   ....[32]....
        /*03dc*/ 	.word	0x0000c460


	//   ....[33]....
        /*03e0*/ 	.word	0x0000c4a0


	//   ....[34]....
        /*03e4*/ 	.word	0x0000c4e0


	//   ....[35]....
        /*03e8*/ 	.word	0x0000c510


	//   ....[36]....
        /*03ec*/ 	.word	0x0000c540


	//   ....[37]....
        /*03f0*/ 	.word	0x0000c5d0


	//   ....[38]....
        /*03f4*/ 	.word	0x0000c630


	//   ....[39]....
        /*03f8*/ 	.word	0x0000c6c0


	//   ....[40]....
        /*03fc*/ 	.word	0x0000fb40


	//   ....[41]....
        /*0400*/ 	.word	0x0000fb50


	//   ....[42]....
        /*0404*/ 	.word	0x0000fc60


	//   ....[43]....
        /*0408*/ 	.word	0x0000fcc0


	//   ....[44]....
        /*040c*/ 	.word	0x0000fd00


	//   ....[45]....
        /*0410*/ 	.word	0x0000fd40


	//   ....[46]....
        /*0414*/ 	.word	0x0000fd70


	//   ....[47]....
        /*0418*/ 	.word	0x0000fda0


	//   ....[48]....
        /*041c*/ 	.word	0x0000ff30


	//   ....[49]....
        /*0420*/ 	.word	0x0000ff90


	//   ....[50]....
        /*0424*/ 	.word	0x0000ffd0


	//   ....[51]....
        /*0428*/ 	.word	0x00010010


	//   ....[52]....
        /*042c*/ 	.word	0x00010040


	//   ....[53]....
        /*0430*/ 	.word	0x00010070


	//   ....[54]....
        /*0434*/ 	.word	0x00010130


	//   ....[55]....
        /*0438*/ 	.word	0x00010150


	//   ....[56]....
        /*043c*/ 	.word	0x000101c0


	//   ....[57]....
        /*0440*/ 	.word	0x00010850


	//   ....[58]....
        /*0444*/ 	.word	0x00010de0


	//   ....[59]....
        /*0448*/ 	.word	0x00011200


	//   ....[60]....
        /*044c*/ 	.word	0x00011290


	//   ....[61]....
        /*0450*/ 	.word	0x00011330


	//   ....[62]....
        /*0454*/ 	.word	0x000113e0


	//   ....[63]....
        /*0458*/ 	.word	0x00011460


	//   ....[64]....
        /*045c*/ 	.word	0x000114e0


	//   ....[65]....
        /*0460*/ 	.word	0x00011560


	//   ....[66]....
        /*0464*/ 	.word	0x000115e0


	//   ....[67]....
        /*0468*/ 	.word	0x00011670


	//   ....[68]....
        /*046c*/ 	.word	0x00011720


	//   ....[69]....
        /*0470*/ 	.word	0x000117a0


	//   ....[70]....
        /*0474*/ 	.word	0x00011820


	//   ....[71]....
        /*0478*/ 	.word	0x000118a0


	//   ....[72]....
        /*047c*/ 	.word	0x00011920


	//   ....[73]....
        /*0480*/ 	.word	0x00011990


	//   ....[74]....
        /*0484*/ 	.word	0x00011a30


	//   ....[75]....
        /*0488*/ 	.word	0x00011ac0


	//   ....[76]....
        /*048c*/ 	.word	0x00011bf0


	//----- nvinfo : EIATTR_REG_RECONFIG
	.align		4
.L_552:
        /*0490*/ 	.byte	0x01, 0x54
	.zero		2


	//----- nvinfo : EIATTR_SYSCALL_OFFSETS
	.align		4
        /*0494*/ 	.byte	0x04, 0x46
        /*0496*/ 	.short	(.L_554 - .L_553)


	//   ....[0]....
.L_553:
        /*0498*/ 	.word	0x00001940


	//   ....[1]....
        /*049c*/ 	.word	0x0000d350


	//   ....[2]....
        /*04a0*/ 	.word	0x0000d490


	//   ....[3]....
        /*04a4*/ 	.word	0x0000d590


	//----- nvinfo : EIATTR_MBARRIER_INSTR_OFFSETS
	.align		4
.L_554:
        /*04a8*/ 	.byte	0x04, 0x39
        /*04aa*/ 	.short	(.L_556 - .L_555)


	//   ....[0]....
.L_555:
        /*04ac*/ 	.word	0x000002a0
        /*04b0*/ 	.word	0x000000ff
        /*04b4*/ 	.word	0x00022800
        /*04b8*/ 	.short	0x0100
        /*04ba*/ 	.byte	0x08
	.zero		1


	//   ....[1]....
        /*04bc*/ 	.word	0x000002b0
        /*04c0*/ 	.word	0x000000ff
        /*04c4*/ 	.word	0x00022820
        /*04c8*/ 	.short	0x0100
        /*04ca*/ 	.byte	0x08
	.zero		1


	//   ....[2]....
        /*04cc*/ 	.word	0x000003a0
        /*04d0*/ 	.word	0x000000ff
        /*04d4*/ 	.word	0x00022830
        /*04d8*/ 	.short	0x0100
        /*04da*/ 	.byte	0x08
	.zero		1


	//   ....[3]....
        /*04dc*/ 	.word	0x000003b0
        /*04e0*/ 	.word	0x000000ff
        /*04e4*/ 	.word	0x00022840
        /*04e8*/ 	.short	0x0100
        /*04ea*/ 	.byte	0x08
	.zero		1


	//   ....[4]....
        /*04ec*/ 	.word	0x000003c0
        /*04f0*/ 	.word	0x000000ff
        /*04f4*/ 	.word	0x00022838
        /*04f8*/ 	.short	0x0100
        /*04fa*/ 	.byte	0x08
	.zero		1


	//   ....[5]....
        /*04fc*/ 	.word	0x000003d0
        /*0500*/ 	.word	0x000000ff
        /*0504*/ 	.word	0x00022848
        /*0508*/ 	.short	0x0100
        /*050a*/ 	.byte	0x08
	.zero		1


	//   ....[6]....
        /*050c*/ 	.word	0x00000500
        /*0510*/ 	.word	0x000000ff
        /*0514*/ 	.word	0x00022850
        /*0518*/ 	.short	0x0100
        /*051a*/ 	.byte	0x08
	.zero		1


	//   ....[7]....
        /*051c*/ 	.word	0x00000510
        /*0520*/ 	.word	0x000000ff
        /*0524*/ 	.word	0x00022860
        /*0528*/ 	.short	0x0100
        /*052a*/ 	.byte	0x08
	.zero		1


	//   ....[8]....
        /*052c*/ 	.word	0x00000520
        /*0530*/ 	.word	0x000000ff
        /*0534*/ 	.word	0x00022858
        /*0538*/ 	.short	0x0100
        /*053a*/ 	.byte	0x08
	.zero		1


	//   ....[9]....
        /*053c*/ 	.word	0x00000530
        /*0540*/ 	.word	0x000000ff
        /*0544*/ 	.word	0x00022868
        /*0548*/ 	.short	0x0100
        /*054a*/ 	.byte	0x08
	.zero		1


	//   ....[10]....
        /*054c*/ 	.word	0x00000620
        /*0550*/ 	.word	0x000000ff
        /*0554*/ 	.word	0x00022870
        /*0558*/ 	.short	0x0100
        /*055a*/ 	.byte	0x06
	.zero		1


	//   ....[11]....
        /*055c*/ 	.word	0x00000630
        /*0560*/ 	.word	0x000000ff
        /*0564*/ 	.word	0x00022880
        /*0568*/ 	.short	0x0100
        /*056a*/ 	.byte	0x06
	.zero		1


	//   ....[12]....
        /*056c*/ 	.word	0x00000640
        /*0570*/ 	.word	0x000000ff
        /*0574*/ 	.word	0x00022878
        /*0578*/ 	.short	0x0100
        /*057a*/ 	.byte	0x06
	.zero		1


	//   ....[13]....
        /*057c*/ 	.word	0x00000650
        /*0580*/ 	.word	0x000000ff
        /*0584*/ 	.word	0x00022888
        /*0588*/ 	.short	0x0100
        /*058a*/ 	.byte	0x06
	.zero		1


	//   ....[14]....
        /*058c*/ 	.word	0x00000780
        /*0590*/ 	.word	0x000000ff
        /*0594*/ 	.word	0x00022890
        /*0598*/ 	.short	0x0100
        /*059a*/ 	.byte	0x08
	.zero		1


	//   ....[15]....
        /*059c*/ 	.word	0x00000790
        /*05a0*/ 	.word	0x000000ff
        /*05a4*/ 	.word	0x000228a0
        /*05a8*/ 	.short	0x0100
        /*05aa*/ 	.byte	0x08
	.zero		1


	//   ....[16]....
        /*05ac*/ 	.word	0x000007a0
        /*05b0*/ 	.word	0x000000ff
        /*05b4*/ 	.word	0x00022898
        /*05b8*/ 	.short	0x0100
        /*05ba*/ 	.byte	0x08
	.zero		1


	//   ....[17]....
        /*05bc*/ 	.word	0x000007b0
        /*05c0*/ 	.word	0x000000ff
        /*05c4*/ 	.word	0x000228a8
        /*05c8*/ 	.short	0x0100
        /*05ca*/ 	.byte	0x08
	.zero		1


	//   ....[18]....
        /*05cc*/ 	.word	0x000008e0
        /*05d0*/ 	.word	0x000000ff
        /*05d4*/ 	.word	0x000228b0
        /*05d8*/ 	.short	0x0100
        /*05da*/ 	.byte	0x08
	.zero		1


	//   ....[19]....
        /*05dc*/ 	.word	0x000008f0
        /*05e0*/ 	.word	0x000000ff
        /*05e4*/ 	.word	0x000228c0
        /*05e8*/ 	.short	0x0100
        /*05ea*/ 	.byte	0x08
	.zero		1


	//   ....[20]....
        /*05ec*/ 	.word	0x00000900
        /*05f0*/ 	.word	0x000000ff
        /*05f4*/ 	.word	0x000228b8
        /*05f8*/ 	.short	0x0100
        /*05fa*/ 	.byte	0x08
	.zero		1


	//   ....[21]....
        /*05fc*/ 	.word	0x00000910
        /*0600*/ 	.word	0x000000ff
        /*0604*/ 	.word	0x000228c8
        /*0608*/ 	.short	0x0100
        /*060a*/ 	.byte	0x08
	.zero		1


	//   ....[22]....
        /*060c*/ 	.word	0x000019e0
        /*0610*/ 	.word	0x00000007
        /*0614*/ 	.word	0x00022800
        /*0618*/ 	.short	0x010a
        /*061a*/ 	.byte	0x3f
	.zero		1


	//   ....[23]....
        /*061c*/ 	.word	0x00001aa0
        /*0620*/ 	.word	0x00000006
        /*0624*/ 	.word	0x00022830
        /*0628*/ 	.short	0x010a
        /*062a*/ 	.byte	0x3f
	.zero		1


	//   ....[24]....
        /*062c*/ 	.word	0x00001ae0
        /*0630*/ 	.word	0x00000006
        /*0634*/ 	.word	0x00022830
        /*0638*/ 	.short	0x010a
        /*063a*/ 	.byte	0x3f
	.zero		1


	//   ....[25]....
        /*063c*/ 	.word	0x00003390
        /*0640*/ 	.word	0x00000000
        /*0644*/ 	.word	0x00000000
        /*0648*/ 	.short	0x0101
        /*064a*/ 	.byte	0x3f
	.zero		1


	//   ....[26]....
        /*064c*/ 	.word	0x000038a0
        /*0650*/ 	.word	0x00000006
        /*0654*/ 	.word	0x00022850
        /*0658*/ 	.short	0x010a
        /*065a*/ 	.byte	0x3f
	.zero		1


	//   ....[27]....
        /*065c*/ 	.word	0x000038e0
        /*0660*/ 	.word	0x00000006
        /*0664*/ 	.word	0x00022850
        /*0668*/ 	.short	0x010a
        /*066a*/ 	.byte	0x3f
	.zero		1


	//   ....[28]....
        /*066c*/ 	.word	0x00003c60
        /*0670*/ 	.word	0x00000006
        /*0674*/ 	.word	0x00000000
        /*0678*/ 	.short	0x0101
        /*067a*/ 	.byte	0x3f
	.zero		1


	//   ....[29]....
        /*067c*/ 	.word	0x00003d90
        /*0680*/ 	.word	0x000000ff
        /*0684*/ 	.word	0x00022830
        /*0688*/ 	.short	0x010a
        /*068a*/ 	.byte	0x1a
	.zero		1


	//   ....[30]....
        /*068c*/ 	.word	0x00003dd0
        /*0690*/ 	.word	0x000000ff
        /*0694*/ 	.word	0x00022830
        /*0698*/ 	.short	0x010a
        /*069a*/ 	.byte	0x1a
	.zero		1


	//   ....[31]....
        /*069c*/ 	.word	0x000056b0
        /*06a0*/ 	.word	0x00000003
        /*06a4*/ 	.word	0x00000000
        /*06a8*/ 	.short	0x0101
        /*06aa*/ 	.byte	0x3f
	.zero		1


	//   ....[32]....
        /*06ac*/ 	.word	0x00006320
        /*06b0*/ 	.word	0x000000ff
        /*06b4*/ 	.word	0x00022850
        /*06b8*/ 	.short	0x010a
        /*06ba*/ 	.byte	0x1a
	.zero		1


	//   ....[33]....
        /*06bc*/ 	.word	0x00006360
        /*06c0*/ 	.word	0x000000ff
        /*06c4*/ 	.word	0x00022850
        /*06c8*/ 	.short	0x010a
        /*06ca*/ 	.byte	0x1a
	.zero		1


	//   ....[34]....
        /*06cc*/ 	.word	0x00006650
        /*06d0*/ 	.word	0x000000b1
        /*06d4*/ 	.word	0x00000000
        /*06d8*/ 	.short	0x0101
        /*06da*/ 	.byte	0x3f
	.zero		1


	//   ....[35]....
        /*06dc*/ 	.word	0x000067a0
        /*06e0*/ 	.word	0x000000ff
        /*06e4*/ 	.word	0x00022830
        /*06e8*/ 	.short	0x010a
        /*06ea*/ 	.byte	0x19
	.zero		1


	//   ....[36]....
        /*06ec*/ 	.word	0x000067e0
        /*06f0*/ 	.word	0x000000ff
        /*06f4*/ 	.word	0x00022830
        /*06f8*/ 	.short	0x010a
        /*06fa*/ 	.byte	0x19
	.zero		1


	//   ....[37]....
        /*06fc*/ 	.word	0x00007900
        /*0700*/ 	.word	0x0000009c
        /*0704*/ 	.word	0x00000000
        /*0708*/ 	.short	0x0101
        /*070a*/ 	.byte	0x3f
	.zero		1


	//   ....[38]....
        /*070c*/ 	.word	0x00008650
        /*0710*/ 	.word	0x000000ff
        /*0714*/ 	.word	0x00022850
        /*0718*/ 	.short	0x010a
        /*071a*/ 	.byte	0x19
	.zero		1


	//   ....[39]....
        /*071c*/ 	.word	0x00008690
        /*0720*/ 	.word	0x000000ff
        /*0724*/ 	.word	0x00022850
        /*0728*/ 	.short	0x010a
        /*072a*/ 	.byte	0x19
	.zero		1


	//   ....[40]....
        /*072c*/ 	.word	0x00008970
        /*0730*/ 	.word	0x000000c5
        /*0734*/ 	.word	0x00000000
        /*0738*/ 	.short	0x0101
        /*073a*/ 	.byte	0x3f
	.zero		1


	//   ....[41]....
        /*073c*/ 	.word	0x0000ab50
        /*0740*/ 	.word	0x00000066
        /*0744*/ 	.word	0x00000000
        /*0748*/ 	.short	0x0101
        /*074a*/ 	.byte	0x3f
	.zero		1


	//   ....[42]....
        /*074c*/ 	.word	0x0000dac0
        /*0750*/ 	.word	0x00000008
        /*0754*/ 	.word	0x00022840
        /*0758*/ 	.short	0x010a
        /*075a*/ 	.byte	0x3f
	.zero		1


	//   ....[43]....
        /*075c*/ 	.word	0x0000deb0
        /*0760*/ 	.word	0x0000000a
        /*0764*/ 	.word	0x00022820
        /*0768*/ 	.short	0x010a
        /*076a*/ 	.byte	0x3f
	.zero		1


	//   ....[44]....
        /*076c*/ 	.word	0x0000df70
        /*0770*/ 	.word	0x0000000b
        /*0774*/ 	.word	0x00022860
        /*0778*/ 	.short	0x010a
        /*077a*/ 	.byte	0x3f
	.zero		1


	//   ....[45]....
        /*077c*/ 	.word	0x0000e5a0
        /*0780*/ 	.word	0x00000002
        /*0784*/ 	.word	0x00022840
        /*0788*/ 	.short	0x010a
        /*078a*/ 	.byte	0x3f
	.zero		1


	//   ....[46]....
        /*078c*/ 	.word	0x0000e7b0
        /*0790*/ 	.word	0x00000002
        /*0794*/ 	.word	0x00022860
        /*0798*/ 	.short	0x010a
        /*079a*/ 	.byte	0x3f
	.zero		1


	//   ....[47]....
        /*079c*/ 	.word	0x0000ed30
        /*07a0*/ 	.word	0x00000002
        /*07a4*/ 	.word	0x00022840
        /*07a8*/ 	.short	0x010a
        /*07aa*/ 	.byte	0x3f
	.zero		1


	//   ....[48]....
        /*07ac*/ 	.word	0x0000ef30
        /*07b0*/ 	.word	0x00000002
        /*07b4*/ 	.word	0x00022860
        /*07b8*/ 	.short	0x010a
        /*07ba*/ 	.byte	0x3f
	.zero		1


	//   ....[49]....
        /*07bc*/ 	.word	0x0000f430
        /*07c0*/ 	.word	0x00000002
        /*07c4*/ 	.word	0x00022840
        /*07c8*/ 	.short	0x010a
        /*07ca*/ 	.byte	0x3f
	.zero		1


	//   ....[50]....
        /*07cc*/ 	.word	0x0000f640
        /*07d0*/ 	.word	0x00000002
        /*07d4*/ 	.word	0x00022860
        /*07d8*/ 	.short	0x010a
        /*07da*/ 	.byte	0x3f
	.zero		1


	//   ....[51]....
        /*07dc*/ 	.word	0x000107d0
        /*07e0*/ 	.word	0x00000000
        /*07e4*/ 	.word	0x00022820
        /*07e8*/ 	.short	0x010a
        /*07ea*/ 	.byte	0x3f
	.zero		1


	//   ....[52]....
        /*07ec*/ 	.word	0x00010990
        /*07f0*/ 	.word	0x00000006
        /*07f4*/ 	.word	0x00000000
        /*07f8*/ 	.short	0x010a
        /*07fa*/ 	.byte	0x3f
	.zero		1


	//   ....[53]....
        /*07fc*/ 	.word	0x00010a00
        /*0800*/ 	.word	0x00000007
        /*0804*/ 	.word	0x00000000
        /*0808*/ 	.short	0x010a
        /*080a*/ 	.byte	0x3f
	.zero		1


	//   ....[54]....
        /*080c*/ 	.word	0x00010a70
        /*0810*/ 	.word	0x00000004
        /*0814*/ 	.word	0x00000000
        /*0818*/ 	.short	0x010a
        /*081a*/ 	.byte	0x3f
	.zero		1


	//   ....[55]....
        /*081c*/ 	.word	0x00010aa0
        /*0820*/ 	.word	0x00000003
        /*0824*/ 	.word	0x00000000
        /*0828*/ 	.short	0x010a
        /*082a*/ 	.byte	0x3f
	.zero		1


	//   ....[56]....
        /*082c*/ 	.word	0x00010b00
        /*0830*/ 	.word	0x00000007
        /*0834*/ 	.word	0x00022800
        /*0838*/ 	.short	0x010a
        /*083a*/ 	.byte	0x3f
	.zero		1


	//   ....[57]....
        /*083c*/ 	.word	0x00010b50
        /*0840*/ 	.word	0x00000006
        /*0844*/ 	.word	0x00022830
        /*0848*/ 	.short	0x010a
        /*084a*/ 	.byte	0x3f
	.zero		1


	//   ....[58]....
        /*084c*/ 	.word	0x00010ba0
        /*0850*/ 	.word	0x00000006
        /*0854*/ 	.word	0x00022850
        /*0858*/ 	.short	0x010a
        /*085a*/ 	.byte	0x3f
	.zero		1


	//   ....[59]....
        /*085c*/ 	.word	0x00010c00
        /*0860*/ 	.word	0x00000005
        /*0864*/ 	.word	0x00022830
        /*0868*/ 	.short	0x010a
        /*086a*/ 	.byte	0x3f
	.zero		1


	//   ....[60]....
        /*086c*/ 	.word	0x00010c50
        /*0870*/ 	.word	0x000000b1
        /*0874*/ 	.word	0x00022850
        /*0878*/ 	.short	0x010a
        /*087a*/ 	.byte	0x3f
	.zero		1


	//   ....[61]....
        /*087c*/ 	.word	0x00010cb0
        /*0880*/ 	.word	0x00000005
        /*0884*/ 	.word	0x00022830
        /*0888*/ 	.short	0x010a
        /*088a*/ 	.byte	0x3f
	.zero		1


	//   ....[62]....
        /*088c*/ 	.word	0x00010d00
        /*0890*/ 	.word	0x000000c5
        /*0894*/ 	.word	0x00022850
        /*0898*/ 	.short	0x010a
        /*089a*/ 	.byte	0x3f
	.zero		1


	//   ....[63]....
        /*089c*/ 	.word	0x00010ea0
        /*08a0*/ 	.word	0x00000008
        /*08a4*/ 	.word	0x00022840
        /*08a8*/ 	.short	0x010a
        /*08aa*/ 	.byte	0x3f
	.zero		1


	//   ....[64]....
        /*08ac*/ 	.word	0x00010f20
        /*08b0*/ 	.word	0x00000008
        /*08b4*/ 	.word	0x00022820
        /*08b8*/ 	.short	0x010a
        /*08ba*/ 	.byte	0x3f
	.zero		1


	//   ....[65]....
        /*08bc*/ 	.word	0x00010f70
        /*08c0*/ 	.word	0x0000000b
        /*08c4*/ 	.word	0x00022860
        /*08c8*/ 	.short	0x010a
        /*08ca*/ 	.byte	0x3f
	.zero		1


	//   ....[66]....
        /*08cc*/ 	.word	0x00010fc0
        /*08d0*/ 	.word	0x00000002
        /*08d4*/ 	.word	0x00022840
        /*08d8*/ 	.short	0x010a
        /*08da*/ 	.byte	0x3f
	.zero		1


	//   ....[67]....
        /*08dc*/ 	.word	0x00011010
        /*08e0*/ 	.word	0x00000002
        /*08e4*/ 	.word	0x00022860
        /*08e8*/ 	.short	0x010a
        /*08ea*/ 	.byte	0x3f
	.zero		1


	//   ....[68]....
        /*08ec*/ 	.word	0x00011060
        /*08f0*/ 	.word	0x00000002
        /*08f4*/ 	.word	0x00022840
        /*08f8*/ 	.short	0x010a
        /*08fa*/ 	.byte	0x3f
	.zero		1


	//   ....[69]....
        /*08fc*/ 	.word	0x000110b0
        /*0900*/ 	.word	0x00000002
        /*0904*/ 	.word	0x00022860
        /*0908*/ 	.short	0x010a
        /*090a*/ 	.byte	0x3f
	.zero		1


	//   ....[70]....
        /*090c*/ 	.word	0x00011100
        /*0910*/ 	.word	0x00000002
        /*0914*/ 	.word	0x00022840
        /*0918*/ 	.short	0x010a
        /*091a*/ 	.byte	0x3f
	.zero		1


	//   ....[71]....
        /*091c*/ 	.word	0x00011150
        /*0920*/ 	.word	0x00000002
        /*0924*/ 	.word	0x00022860
        /*0928*/ 	.short	0x010a
        /*092a*/ 	.byte	0x3f
	.zero		1


	//   ....[72]....
        /*092c*/ 	.word	0x00011b10
        /*0930*/ 	.word	0x00000000
        /*0934*/ 	.word	0x00022820
        /*0938*/ 	.short	0x010a
        /*093a*/ 	.byte	0x3f
	.zero		1


	//   ....[73]....
        /*093c*/ 	.word	0x00011cb0
        /*0940*/ 	.word	0x00000006
        /*0944*/ 	.word	0x00000000
        /*0948*/ 	.short	0x010a
        /*094a*/ 	.byte	0x3f
	.zero		1


	//   ....[74]....
        /*094c*/ 	.word	0x00011d00
        /*0950*/ 	.word	0x00000007
        /*0954*/ 	.word	0x00000000
        /*0958*/ 	.short	0x010a
        /*095a*/ 	.byte	0x3f
	.zero		1


	//   ....[75]....
        /*095c*/ 	.word	0x00011d50
        /*0960*/ 	.word	0x00000004
        /*0964*/ 	.word	0x00000000
        /*0968*/ 	.short	0x010a
        /*096a*/ 	.byte	0x3f
	.zero		1


	//----- nvinfo : EIATTR_NUM_MBARRIERS
	.align		4
.L_556:
        /*096c*/ 	.byte	0x03, 0x38
        /*096e*/ 	.short	0x0016


	//----- nvinfo : EIATTR_EXIT_INSTR_OFFSETS
	.align		4
        /*0970*/ 	.byte	0x04, 0x1c
        /*0972*/ 	.short	(.L_558 - .L_557)


	//   ....[0]....
.L_557:
        /*0974*/ 	.word	0x00000a90


	//   ....[1]....
        /*0978*/ 	.word	0x0000bf20


	//   ....[2]....
        /*097c*/ 	.word	0x0000bf80


	//   ....[3]....
        /*0980*/ 	.word	0x00010af0


	//----- nvinfo : EIATTR_MAX_THREADS
	.align		4
.L_558:
        /*0984*/ 	.byte	0x04, 0x05
        /*0986*/ 	.short	(.L_560 - .L_559)
.L_559:
        /*0988*/ 	.word	0x00000180
        /*098c*/ 	.word	0x00000001
        /*0990*/ 	.word	0x00000001


	//----- nvinfo : EIATTR_CRS_STACK_SIZE
	.align		4
.L_560:
        /*0994*/ 	.byte	0x04, 0x1e
        /*0996*/ 	.short	(.L_562 - .L_561)
.L_561:
        /*0998*/ 	.word	0x00000000


	//----- nvinfo : EIATTR_CBANK_PARAM_SIZE
	.align		4
.L_562:
        /*099c*/ 	.byte	0x03, 0x19
        /*099e*/ 	.short	0x0a70


	//----- nvinfo : EIATTR_PARAM_CBANK
	.align		4
        /*09a0*/ 	.byte	0x04, 0x0a
        /*09a2*/ 	.short	(.L_564 - .L_563)
	.align		4
.L_563:
        /*09a4*/ 	.word	index@(.nv.constant0._ZN7cutlass13device_kernelIN5flash11enable_sm90INS1_16FlashAttnFwdSm90INS1_25CollectiveMainloopFwdSm90ILi2EN4cute5tupleIJNS5_1CILi1EEES8_S8_EEENS6_IJNS7_ILi128EEENS7_ILi96EEENS7_ILi64EEEEEELi256ENS_6half_tEfNS_4arch4Sm90ELb1ELb0ELb1ELb1ELb0ELb0ELb0ELb1ELb0ELb0ELb0ELb0EEENS1_21CollectiveEpilogueFwdINS6_IJSA_NS7_ILi256EEESB_EEES9_SE_SG_Li256ELb1ELb0ELb0ELb0EEENS1_36VarlenDynamicPersistentTileSchedulerILi128ELi96ELi256ELi32ELb0ELb0ELb1ELb1ELb1ELb1EEEEEEEEEvNT_6ParamsE)
        /*09a8*/ 	.short	0x0210
        /*09aa*/ 	.short	0x0a70


	//----- nvinfo : EIATTR_SW_WAR
	.align		4
.L_564:
        /*09ac*/ 	.byte	0x04, 0x36
        /*09ae*/ 	.short	(.L_566 - .L_565)
.L_565:
        /*09b0*/ 	.word	0x00000008
.L_566:


//--------------------- .nv.info._ZN7cutlass13device_kernelIN5flash11enable_sm90INS1_16FlashAttnFwdSm90INS1_25CollectiveMainloopFwdSm90ILi2EN4cute5tupleIJNS5_1CILi1EEES8_S8_EEENS6_IJNS7_ILi128EEENS7_ILi96EEENS7_ILi64EEEEEELi256ENS_6half_tEfNS_4arch4Sm90ELb1ELb0ELb1ELb1ELb0ELb1ELb0ELb1ELb0ELb0ELb0ELb0EEENS1_21CollectiveEpilogueFwdINS6_IJSA_NS7_ILi256EEESB_EEES9_SE_SG_Li256ELb1ELb0ELb0ELb0EEENS1_36VarlenDynamicPersistentTileSchedulerILi128ELi96ELi256ELi32ELb0ELb0ELb1ELb1ELb1ELb1EEEEEEEEEvNT_6ParamsE --------------------------
	.section	.nv.info._ZN7cutlass13device_kernelIN5flash11enable_sm90INS1_16FlashAttnFwdSm90INS1_25CollectiveMainloopFwdSm90ILi2EN4cute5tupleIJNS5_1CILi1EEES8_S8_EEENS6_IJNS7_ILi128EEENS7_ILi96EEENS7_ILi64EEEEEELi256ENS_6half_tEfNS_4arch4Sm90ELb1ELb0ELb1ELb1ELb0ELb1ELb0ELb1ELb0ELb0ELb0ELb0EEENS1_21CollectiveEpilogueFwdINS6_IJSA_NS7_ILi256EEESB_EEES9_SE_SG_Li256ELb1ELb0ELb0ELb0EEENS1_36VarlenDynamicPersistentTileSchedulerILi128ELi96ELi256ELi32ELb0ELb0ELb1ELb1ELb1ELb1EEEEEEEEEvNT_6ParamsE,"",@"SHT_CUDA_INFO"
	.sectionflags	@""
	.align	4


	//----- nvinfo : EIATTR_CUDA_API_VERSION
	.align		4
        /*0000*/ 	.byte	0x04, 0x37
        /*0002*/ 	.short	(.L_568 - .L_567)
.L_567:
        /*0004*/ 	.word	0x00000082


	//----- nvinfo : EIATTR_KPARAM_INFO
	.align		4
.L_568:
        /*0008*/ 	.byte	0x04, 0x17
        /*000a*/ 	.short	(.L_570 - .L_569)
.L_569:
        /*000c*/ 	.word	0x00000000
        /*0010*/ 	.short	0x0000
        /*0012*/ 	.short	0x0070
        /*0014*/ 	.byte	0x00, 0xf0, 0x01, 0x28


	//----- nvinfo : EIATTR_SPARSE_MMA_MASK
	.align		4
.L_570:
        /*0018*/ 	.byte	0x03, 0x50
        /*001a*/ 	.short	0x0000


	//----- nvinfo : EIATTR_MAXREG_COUNT
	.align		4
        /*001c*/ 	.byte	0x03, 0x1b
        /*001e*/ 	.short	0x00a8


	//----- nvinfo : EIATTR_NUM_BARRIERS
	.align		4
        /*0020*/ 	.byte	0x02, 0x4c
        /*0022*/ 	.byte	0x10
	.zero		1


	//----- nvinfo : EIATTR_EXTERNS
	.align		4
        /*0024*/ 	.byte	0x04, 0x0f
        /*0026*/ 	.short	(.L_572 - .L_571)


	//   ....[0]....
	.align		4
.L_571:
        /*0028*/ 	.word	index@(__assertfail)


	//----- nvinfo : EIATTR_ANNOTATIONS
	.align		4
.L_572:
        /*002c*/ 	.byte	0x04, 0x55
        /*002e*/ 	.short	(.L_574 - .L_573)


	//   ....[0]....
.L_573:
        /* <DEDUP_REMOVED lines=39> */


	//----- nvinfo : EIATTR_MERCURY_ISA_VERSION
	.align		4
.L_574:
        /*0290*/ 	.byte	0x03, 0x5f
        /*0292*/ 	.short	0x0101


	//----- nvinfo : EIATTR_UNUSED_LOAD_BYTE_OFFSET
	.align		4
        /*0294*/ 	.byte	0x04, 0x44
        /*0296*/ 	.short	(.L_576 - .L_575)


	//   ....[0]....
.L_575:
        /*0298*/ 	.word	0x00000b00
        /*029c*/ 	.word	0x0000fff0


	//   ....[1]....
        /*02a0*/ 	.word	0x00010a70
        /*02a4*/ 	.word	0x0000fff0


	//----- nvinfo : EIATTR_INT_WARP_WIDE_INSTR_OFFSETS
	.align		4
.L_576:
        /*02a8*/ 	.byte	0x04, 0x31
        /*02aa*/ 	.short	(.L_578 - .L_577)


	//   ....[0]....
.L_577:
        /*02ac*/ 	.word	0x000001c0


	//   ....[1]....
        /*02b0*/ 	.word	0x00000200


	//   ....[2]....
        /*02b4*/ 	.word	0x00000270


	//   ....[3]....
        /*02b8*/ 	.word	0x00015500


	//   ....[4]....
        /*02bc*/ 	.word	0x00015590


	//   ....[5]....
        /*02c0*/ 	.word	0x00015a10


	//   ....[6]....
        /*02c4*/ 	.word	0x00015a40


	//   ....[7]....
        /*02c8*/ 	.word	0x00017de0


	//   ....[8]....
        /*02cc*/ 	.word	0x00017e70


	//----- nvinfo : EIATTR_COOP_GROUP_MASK_REGIDS
	.align		4
.L_578:
        /*02d0*/ 	.byte	0x04, 0x29
        /*02d2*/ 	.short	(.L_580 - .L_579)


	//   ....[0]....
.L_579:
        /*02d4*/ 	.word	0xffffffff


	//   ....[1]....
        /*02d8*/ 	.word	0xffffffff


	//   ....[2]....
        /*02dc*/ 	.word	0xffffffff


	//   ....[3]....
        /*02e0*/ 	.word	0xffffffff


	//   ....[4]....
        /*02e4*/ 	.word	0xffffffff


	//   ....[5]....
        /*02e8*/ 	.word	0xffffffff


	//   ....[6]....
        /*02ec*/ 	.word	0xffffffff


	//   ....[7]....
        /*02f0*/ 	.word	0xffffffff


	//   ....[8]....
        /*02f4*/ 	.word	0xffffffff


	//   ....[9]....
        /*02f8*/ 	.word	0xffffffff


	//   ....[10]....
        /*02fc*/ 	.word	0xffffffff


	//   ....[11]....
        /*0300*/ 	.word	0xffffffff


	//   ....[12]....
        /*0304*/ 	.word	0xffffffff


	//   ....[13]....
        /*0308*/ 	.word	0xffffffff


	//   ....[14]....
        /*030c*/ 	.word	0xffffffff


	//   ....[15]....
        /*0310*/ 	.word	0xffffffff


	//   ....[16]....
        /*0314*/ 	.word	0xffffffff


	//   ....[17]....
        /*0318*/ 	.word	0xffffffff


	//   ....[18]....
        /*031c*/ 	.word	0xffffffff


	//   ....[19]....
        /*0320*/ 	.word	0xffffffff


	//   ....[20]....
        /*0324*/ 	.word	0xffffffff


	//   ....[21]....
        /*0328*/ 	.word	0xffffffff


	//   ....[22]....
        /*032c*/ 	.word	0xffffffff


	//   ....[23]....
        /*0330*/ 	.word	0xffffffff


	//   ....[24]....
        /*0334*/ 	.word	0xffffffff


	//   ....[25]....
        /*0338*/ 	.word	0xffffffff


	//   ....[26]....
        /*033c*/ 	.word	0xffffffff


	//   ....[27]....
        /*0340*/ 	.word	0xffffffff


	//   ....[28]....
        /*0344*/ 	.word	0xffffffff


	//   ....[29]....
        /*0348*/ 	.word	0xffffffff


	//   ....[30]....
        /*034c*/ 	.word	0xffffffff


	//   ....[31]....
        /*0350*/ 	.word	0xffffffff


	//   ....[32]....
        /*0354*/ 	.word	0xffffffff


	//   ....[33]....
        /*0358*/ 	.word	0xffffffff


	//   ....[34]....
        /*035c*/ 	.word	0xffffffff


	//   ....[35]....
        /*0360*/ 	.word	0xffffffff


	//   ....[36]....
        /*0364*/ 	.word	0xffffffff


	//   ....[37]....
        /*0368*/ 	.word	0xffffffff


	//   ....[38]....
        /*036c*/ 	.word	0xffffffff


	//   ....[39]....
        /*0370*/ 	.word	0xffffffff


	//   ....[40]....
        /*0374*/ 	.word	0xffffffff


	//   ....[41]....
        /*0378*/ 	.word	0xffffffff


	//   ....[42]....
        /*037c*/ 	.word	0xffffffff


	//   ....[43]....
        /*0380*/ 	.word	0xffffffff


	//   ....[44]....
        /*0384*/ 	.word	0xffffffff


	//   ....[45]....
        /*0388*/ 	.word	0xffffffff


	//   ....[46]....
        /*038c*/ 	.word	0xffffffff


	//   ....[47]....
        /*0390*/ 	.word	0xffffffff


	//   ....[48]....
        /*0394*/ 	.word	0xffffffff


	//   ....[49]....
        /*0398*/ 	.word	0xffffffff


	//   ....[50]....
        /*039c*/ 	.word	0xffffffff


	//   ....[51]....
        /*03a0*/ 	.word	0xffffffff


	//   ....[52]....
        /*03a4*/ 	.word	0xffffffff


	//   ....[53]....
        /*03a8*/ 	.word	0xffffffff


	//   ....[54]....
        /*03ac*/ 	.word	0xffffffff


	//   ....[55]....
        /*03b0*/ 	.word	0xffffffff


	//   ....[56]....
        /*03b4*/ 	.word	0xffffffff


	//   ....[57]....
        /*03b8*/ 	.word	0xffffffff


	//   ....[58]....
        /*03bc*/ 	.word	0x0500000f


	//   ....[59]....
        /*03c0*/ 	.word	0x0500000f


	//   ....[60]....
        /*03c4*/ 	.word	0x0500000f


	//   ....[61]....
        /*03c8*/ 	.word	0x0500000f


	//   ....[62]....
        /*03cc*/ 	.word	0x0500000f


	//   ....[63]....
        /*03d0*/ 	.word	0x0500000f


	//   ....[64]....
        /*03d4*/ 	.word	0x0500000f


	//   ....[65]....
        /*03d8*/ 	.word	0x0500000f


	//   ....[66]....
        /*03dc*/ 	.word	0x0500000f


	//   ....[67]....
        /*03e0*/ 	.word	0x0500000f


	//   ....[68]....
        /*03e4*/ 	.word	0x0500000f


	//   ....[69]....
        /*03e8*/ 	.word	0x0500000f


	//   ....[70]....
        /*03ec*/ 	.word	0x0500000f


	//   ....[71]....
        /*03f0*/ 	.word	0x0500000f


	//   ....[72]....
        /*03f4*/ 	.word	0x0500000f


	//   ....[73]....
        /*03f8*/ 	.word	0x0500000f


	//   ....[74]....
        /*03fc*/ 	.word	0x0500000f


	//   ....[75]....
        /*0400*/ 	.word	0x0500000f


	//   ....[76]....
        /*0404*/ 	.word	0x0500000f


	//   ....[77]....
        /*0408*/ 	.word	0x0500000f


	//   ....[78]....
        /*040c*/ 	.word	0x0500000f


	//   ....[79]....
        /*0410*/ 	.word	0x0500000f


	//   ....[80]....
        /*0414*/ 	.word	0x0500000f


	//   ....[81]....
        /*0418*/ 	.word	0x0500000f


	//   ....[82]....
        /*041c*/ 	.word	0x0500000f


	//   ....[83]....
        /*0420*/ 	.word	0x0500000f


	//   ....[84]....
        /*0424*/ 	.word	0x0500000f


	//   ....[85]....
        /*0428*/ 	.word	0x0500000f


	//   ....[86]....
        /*042c*/ 	.word	0x0500000f


	//   ....[87]....
        /*0430*/ 	.word	0x0500000f


	//   ....[88]....
        /*0434*/ 	.word	0x0500000f


	//   ....[89]....
        /*0438*/ 	.word	0x0500000f


	//   ....[90]....
        /*043c*/ 	.word	0x0500000f


	//   ....[91]....
        /*0440*/ 	.word	0x0500000f


	//   ....[92]....
        /*0444*/ 	.word	0x0500000f


	//   ....[93]....
        /*0448*/ 	.word	0x0500000f


	//   ....[94]....
        /*044c*/ 	.word	0x0500000f


	//----- nvinfo : EIATTR_COOP_GROUP_INSTR_OFFSETS
	.align		4
.L_580:
        /*0450*/ 	.byte	0x04, 0x28
        /*0452*/ 	.short	(.L_582 - .L_581)


	//   ....[0]....
.L_581:
        /*0454*/ 	.word	0x00000070


	//   ....[1]....
        /*0458*/ 	.word	0x000001d0


	//   ....[2]....
        /*045c*/ 	.word	0x00000220


	//   ....[3]....
        /*0460*/ 	.word	0x00000450


	//   ....[4]....
        /*0464*/ 	.word	0x000005b0


	//   ....[5]....
        /*0468*/ 	.word	0x000006d0


	//   ....[6]....
        /*046c*/ 	.word	0x00000830


	//   ....[7]....
        /*0470*/ 	.word	0x00005ab0


	//   ....[8]....
        /*0474*/ 	.word	0x00009930


	//   ....[9]....
        /*0478*/ 	.word	0x000099c0


	//   ....[10]....
        /*047c*/ 	.word	0x0000a0c0


	//   ....[11]....
        /*0480*/ 	.word	0x0000a110


	//   ....[12]....
        /*0484*/ 	.word	0x0000bc80


	//   ....[13]....
        /*0488*/ 	.word	0x0000bd50


	//   ....[14]....
        /*048c*/ 	.word	0x0000c510


	//   ....[15]....
        /*0490*/ 	.word	0x0000c560


	//   ....[16]....
        /*0494*/ 	.word	0x0000e4d0


	//   ....[17]....
        /*0498*/ 	.word	0x0000e530


	//   ....[18]....
        /*049c*/ 	.word	0x0000e9c0


	//   ....[19]....
        /*04a0*/ 	.word	0x0000eb80


	//   ....[20]....
        /*04a4*/ 	.word	0x0000fff0


	//   ....[21]....
        /*04a8*/ 	.word	0x00010050


	//   ....[22]....
        /*04ac*/ 	.word	0x000100b0


	//   ....[23]....
        /*04b0*/ 	.word	0x00010100


	//   ....[24]....
        /*04b4*/ 	.word	0x000133f0


	//   ....[25]....
        /*04b8*/ 	.word	0x00013570


	//   ....[26]....
        /*04bc*/ 	.word	0x000135a0


	//   ....[27]....
        /*04c0*/ 	.word	0x000135e0


	//   ....[28]....
        /*04c4*/ 	.word	0x00013650


	//   ....[29]....
        /*04c8*/ 	.word	0x000136b0


	//   ....[30]....
        /*04cc*/ 	.word	0x000136f0


	//   ....[31]....
        /*04d0*/ 	.word	0x00013890


	//   ....[32]....
        /*04d4*/ 	.word	0x000138f0


	//   ....[33]....
        /*04d8*/ 	.word	0x00013930


	//   ....[34]....
        /*04dc*/ 	.word	0x00013970


	//   ....[35]....
        /*04e0*/ 	.word	0x000139a0


	//   ....[36]....
        /*04e4*/ 	.word	0x000139d0


	//   ....[37]....
        /*04e8*/ 	.word	0x00013a60


	//   ....[38]....
        /*04ec*/ 	.word	0x00013ac0


	//   ....[39]....
        /*04f0*/ 	.word	0x00013b50


	//   ....[40]....
        /*04f4*/ 	.word	0x00017f00


	//   ....[41]....
        /*04f8*/ 	.word	0x00017f10


	//   ....[42]....
        /*04fc*/ 	.word	0x00018020


	//   ....[43]....
        /*0500*/ 	.word	0x00018080


	//   ....[44]....
        /*0504*/ 	.word	0x000180c0


	//   ....[45]....
        /*0508*/ 	.word	0x00018100


	//   ....[46]....
        /*050c*/ 	.word	0x00018130


	//   ....[47]....
        /*0510*/ 	.word	0x00018160


	//   ....[48]....
        /*0514*/ 	.word	0x000182f0


	//   ....[49]....
        /*0518*/ 	.word	0x00018350


	//   ....[50]....
        /*051c*/ 	.word	0x00018390


	//   ....[51]....
        /*0520*/ 	.word	0x000183d0


	//   ....[52]....
        /*0524*/ 	.word	0x00018400


	//   ....[53]....
        /*0528*/ 	.word	0x00018430


	//   ....[54]....
        /*052c*/ 	.word	0x000184f0


	//   ....[55]....
        /*0530*/ 	.word	0x00018510


	//   ....[56]....
        /*0534*/ 	.word	0x00018580


	//   ....[57]....
        /*0538*/ 	.word	0x00018c10


	//   ....[58]....
        /*053c*/ 	.word	0x000190a0


	//   ....[59]....
        /*0540*/ 	.word	0x00019140


	//   ....[60]....
        /*0544*/ 	.word	0x000191e0


	//   ....[61]....
        /*0548*/ 	.word	0x00019280


	//   ....[62]....
        /*054c*/ 	.word	0x00019320


	//   ....[63]....
        /*0550*/ 	.word	0x000193c0


	//   ....[64]....
        /*0554*/ 	.word	0x00019460


	//   ....[65]....
        /*0558*/ 	.word	0x00019500


	//   ....[66]....
        /*055c*/ 	.word	0x000195a0


	//   ....[67]....
        /*0560*/ 	.word	0x00019690


	//   ....[68]....
        /*0564*/ 	.word	0x00019730


	//   ....[69]....
        /*0568*/ 	.word	0x000197d0


	//   ....[70]....
        /*056c*/ 	.word	0x00019870


	//   ....[71]....
        /*0570*/ 	.word	0x00019910


	//   ....[72]....
        /*0574*/ 	.word	0x000199b0


	//   ....[73]....
        /*0578*/ 	.word	0x00019a50


	//   ....[74]....
        /*057c*/ 	.word	0x00019af0


	//   ....[75]....
        /*0580*/ 	.word	0x00019df0


	//   ....[76]....
        /*0584*/ 	.word	0x0001a0d0


	//   ....[77]....
        /*0588*/ 	.word	0x0001a4f0


	//   ....[78]....
        /*058c*/ 	.word	0x0001a580


	//   ....[79]....
        /*0590*/ 	.word	0x0001a620


	//   ....[80]....
        /*0594*/ 	.word	0x0001a6d0


	//   ....[81]....
        /*0598*/ 	.word	0x0001a750


	//   ....[82]....
        /*059c*/ 	.word	0x0001a7d0


	//   ....[83]....
        /*05a0*/ 	.word	0x0001a850


	//   ....[84]....
        /*05a4*/ 	.word	0x0001a8d0


	//   ....[85]....
        /*05a8*/ 	.word	0x0001a960


	//   ....[86]....
        /*05ac*/ 	.word	0x0001aa10


	//   ....[87]....
        /*05b0*/ 	.word	0x0001aa90


	//   ....[88]....
        /*05b4*/ 	.word	0x0001ab10


	//   ....[89]....
        /*05b8*/ 	.word	0x0001ab90


	//   ....[90]....
        /*05bc*/ 	.word	0x0001ac10


	//   ....[91]....
        /*05c0*/ 	.word	0x0001ac80


	//   ....[92]....
        /*05c4*/ 	.word	0x0001ad20


	//   ....[93]....
        /*05c8*/ 	.word	0x0001adb0


	//   ....[94]....
        /*05cc*/ 	.word	0x0001aee0


	//----- nvinfo : EIATTR_REG_RECONFIG
	.align		4
.L_582:
        /*05d0*/ 	.byte	0x01, 0x54
	.zero		2


	//----- nvinfo : EIATTR_SYSCALL_OFFSETS
	.align		4
        /*05d4*/ 	.byte	0x04, 0x46
        /*05d6*/ 	.short	(.L_584 - .L_583)


	//   ....[0]....
.L_583:
        /*05d8*/ 	.word	0x00001750


	//   ....[1]....
        /*05dc*/ 	.word	0x000018a0


	//   ....[2]....
        /*05e0*/ 	.word	0x00005c50


	//   ....[3]....
        /*05e4*/ 	.word	0x000060e0


	//   ....[4]....
        /*05e8*/ 	.word	0x00015720


	//   ....[5]....
        /*05ec*/ 	.word	0x00015860


	//   ....[6]....
        /*05f0*/ 	.word	0x00015960


	//----- nvinfo : EIATTR_MBARRIER_INSTR_OFFSETS
	.align		4
.L_584:
        /*05f4*/ 	.byte	0x04, 0x39
        /*05f6*/ 	.short	(.L_586 - .L_585)


	//   ....[0]....
.L_585:
        /*05f8*/ 	.word	0x00000300
        /*05fc*/ 	.word	0x000000ff
        /*0600*/ 	.word	0x00022800
        /*0604*/ 	.short	0x0100
        /*0606*/ 	.byte	0x08
	.zero		1


	//   ....[1]....
        /*0608*/ 	.word	0x00000310
        /*060c*/ 	.word	0x000000ff
        /*0610*/ 	.word	0x00022820
        /*0614*/ 	.short	0x0100
        /*0616*/ 	.byte	0x08
	.zero		1


	//   ....[2]....
        /*0618*/ 	.word	0x00000400
        /*061c*/ 	.word	0x000000ff
        /*0620*/ 	.word	0x00022830
        /*0624*/ 	.short	0x0100
        /*0626*/ 	.byte	0x08
	.zero		1


	//   ....[3]....
        /*0628*/ 	.word	0x00000410
        /*062c*/ 	.word	0x000000ff
        /*0630*/ 	.word	0x00022840
        /*0634*/ 	.short	0x0100
        /*0636*/ 	.byte	0x08
	.zero		1


	//   ....[4]....
        /*0638*/ 	.word	0x00000420
        /*063c*/ 	.word	0x000000ff
        /*0640*/ 	.word	0x00022838
        /*0644*/ 	.short	0x0100
        /*0646*/ 	.byte	0x08
	.zero		1


	//   ....[5]....
        /*0648*/ 	.word	0x00000430
        /*064c*/ 	.word	0x000000ff
        /*0650*/ 	.word	0x00022848
        /*0654*/ 	.short	0x0100
        /*0656*/ 	.byte	0x08
	.zero		1


	//   ....[6]....
        /*0658*/ 	.word	0x00000560
        /*065c*/ 	.word	0x000000ff
        /*0660*/ 	.word	0x00022850
        /*0664*/ 	.short	0x0100
        /*0666*/ 	.byte	0x08
	.zero		1


	//   ....[7]....
        /*0668*/ 	.word	0x00000570
        /*066c*/ 	.word	0x000000ff
        /*0670*/ 	.word	0x00022860
        /*0674*/ 	.short	0x0100
        /*0676*/ 	.byte	0x08
	.zero		1


	//   ....[8]....
        /*0678*/ 	.word	0x00000580
        /*067c*/ 	.word	0x000000ff
        /*0680*/ 	.word	0x00022858
        /*0684*/ 	.short	0x0100
        /*0686*/ 	.byte	0x08
	.zero		1


	//   ....[9]....
        /*0688*/ 	.word	0x00000590
        /*068c*/ 	.word	0x000000ff
        /*0690*/ 	.word	0x00022868
        /*0694*/ 	.short	0x0100
        /*0696*/ 	.byte	0x08
	.zero		1


	//   ....[10]....
        /*0698*/ 	.word	0x00000680
        /*069c*/ 	.word	0x000000ff
        /*06a0*/ 	.word	0x00022870
        /*06a4*/ 	.short	0x0100
        /*06a6*/ 	.byte	0x06
	.zero		1


	//   ....[11]....
        /*06a8*/ 	.word	0x00000690
        /*06ac*/ 	.word	0x000000ff
        /*06b0*/ 	.word	0x00022880
        /*06b4*/ 	.short	0x0100
        /*06b6*/ 	.byte	0x06
	.zero		1


	//   ....[12]....
        /*06b8*/ 	.word	0x000006a0
        /*06bc*/ 	.word	0x000000ff
        /*06c0*/ 	.word	0x00022878
        /*06c4*/ 	.short	0x0100
        /*06c6*/ 	.byte	0x06
	.zero		1


	//   ....[13]....
        /*06c8*/ 	.word	0x000006b0
        /*06cc*/ 	.word	0x000000ff
        /*06d0*/ 	.word	0x00022888
        /*06d4*/ 	.short	0x0100
        /*06d6*/ 	.byte	0x06
	.zero		1


	//   ....[14]....
        /*06d8*/ 	.word	0x000007e0
        /*06dc*/ 	.word	0x000000ff
        /*06e0*/ 	.word	0x00022890
        /*06e4*/ 	.short	0x0100
        /*06e6*/ 	.byte	0x08
	.zero		1


	//   ....[15]....
        /*06e8*/ 	.word	0x000007f0
        /*06ec*/ 	.word	0x000000ff
        /*06f0*/ 	.word	0x000228a0
        /*06f4*/ 	.short	0x0100
        /*06f6*/ 	.byte	0x08
	.zero		1


	//   ....[16]....
        /*06f8*/ 	.word	0x00000800
        /*06fc*/ 	.word	0x000000ff
        /*0700*/ 	.word	0x00022898
        /*0704*/ 	.short	0x0100
        /*0706*/ 	.byte	0x08
	.zero		1


	//   ....[17]....
        /*0708*/ 	.word	0x00000810
        /*070c*/ 	.word	0x000000ff
        /*0710*/ 	.word	0x000228a8
        /*0714*/ 	.short	0x0100
        /*0716*/ 	.byte	0x08
	.zero		1


	//   ....[18]....
        /*0718*/ 	.word	0x00000940
        /*071c*/ 	.word	0x000000ff
        /*0720*/ 	.word	0x000228b0
        /*0724*/ 	.short	0x0100
        /*0726*/ 	.byte	0x08
	.zero		1


	//   ....[19]....
        /*0728*/ 	.word	0x00000950
        /*072c*/ 	.word	0x000000ff
        /*0730*/ 	.word	0x000228c0
        /*0734*/ 	.short	0x0100
        /*0736*/ 	.byte	0x08
	.zero		1


	//   ....[20]....
        /*0738*/ 	.word	0x00000960
        /*073c*/ 	.word	0x000000ff
        /*0740*/ 	.word	0x000228b8
        /*0744*/ 	.short	0x0100
        /*0746*/ 	.byte	0x08
	.zero		1


	//   ....[21]....
        /*0748*/ 	.word	0x00000970
        /*074c*/ 	.word	0x000000ff
        /*0750*/ 	.word	0x000228c8
        /*0754*/ 	.short	0x0100
        /*0756*/ 	.byte	0x08
	.zero		1


	//   ....[22]....
        /*0758*/ 	.word	0x00002b30
        /*075c*/ 	.word	0x00000058
        /*0760*/ 	.word	0x00022890
        /*0764*/ 	.short	0x010a
        /*0766*/ 	.byte	0x3f
	.zero		1


	//   ....[23]....
        /*0768*/ 	.word	0x00003cb0
        /*076c*/ 	.word	0x00000058
        /*0770*/ 	.word	0x00022890
        /*0774*/ 	.short	0x010a
        /*0776*/ 	.byte	0x3f
	.zero		1


	//   ....[24]....
        /*0778*/ 	.word	0x00004c90
        /*077c*/ 	.word	0x00000058
        /*0780*/ 	.word	0x00022890
        /*0784*/ 	.short	0x010a
        /*0786*/ 	.byte	0x3f
	.zero		1


	//   ....[25]....
        /*0788*/ 	.word	0x00004ea0
        /*078c*/ 	.word	0x00000004
        /*0790*/ 	.word	0x00000000
        /*0794*/ 	.short	0x0101
        /*0796*/ 	.byte	0x3f
	.zero		1


	//   ....[26]....
        /*0798*/ 	.word	0x00004ee0
        /*079c*/ 	.word	0x00000058
        /*07a0*/ 	.word	0x000228b0
        /*07a4*/ 	.short	0x010a
        /*07a6*/ 	.byte	0x3f
	.zero		1


	//   ....[27]....
        /*07a8*/ 	.word	0x00005530
        /*07ac*/ 	.word	0x00000058
        /*07b0*/ 	.word	0x00000000
        /*07b4*/ 	.short	0x0101
        /*07b6*/ 	.byte	0x3f
	.zero		1


	//   ....[28]....
        /*07b8*/ 	.word	0x00005ce0
        /*07bc*/ 	.word	0x00000012
        /*07c0*/ 	.word	0x00022800
        /*07c4*/ 	.short	0x010a
        /*07c6*/ 	.byte	0x3f
	.zero		1


	//   ....[29]....
        /*07c8*/ 	.word	0x00005d30
        /*07cc*/ 	.word	0x00000012
        /*07d0*/ 	.word	0x00022800
        /*07d4*/ 	.short	0x010a
        /*07d6*/ 	.byte	0x3f
	.zero		1


	//   ....[30]....
        /*07d8*/ 	.word	0x00006950
        /*07dc*/ 	.word	0x00000012
        /*07e0*/ 	.word	0x00022800
        /*07e4*/ 	.short	0x010a
        /*07e6*/ 	.byte	0x3f
	.zero		1


	//   ....[31]....
        /*07e8*/ 	.word	0x00007c80
        /*07ec*/ 	.word	0x00000012
        /*07f0*/ 	.word	0x00022800
        /*07f4*/ 	.short	0x010a
        /*07f6*/ 	.byte	0x3f
	.zero		1


	//   ....[32]....
        /*07f8*/ 	.word	0x00008b70
        /*07fc*/ 	.word	0x0000000d
        /*0800*/ 	.word	0x00022830
        /*0804*/ 	.short	0x010a
        /*0806*/ 	.byte	0x3f
	.zero		1


	//   ....[33]....
        /*0808*/ 	.word	0x00008c10
        /*080c*/ 	.word	0x0000000d
        /*0810*/ 	.word	0x00022830
        /*0814*/ 	.short	0x010a
        /*0816*/ 	.byte	0x3f
	.zero		1


	//   ....[34]....
        /*0818*/ 	.word	0x0000a5d0
        /*081c*/ 	.word	0x00000003
        /*0820*/ 	.word	0x00000000
        /*0824*/ 	.short	0x0101
        /*0826*/ 	.byte	0x3f
	.zero		1


	//   ....[35]....
        /*0828*/ 	.word	0x0000aa80
        /*082c*/ 	.word	0x0000000d
        /*0830*/ 	.word	0x00022850
        /*0834*/ 	.short	0x010a
        /*0836*/ 	.byte	0x3f
	.zero		1


	//   ....[36]....
        /*0838*/ 	.word	0x0000aad0
        /*083c*/ 	.word	0x0000000d
        /*0840*/ 	.word	0x00022850
        /*0844*/ 	.short	0x010a
        /*0846*/ 	.byte	0x3f
	.zero		1


	//   ....[37]....
        /*0848*/ 	.word	0x0000af30
        /*084c*/ 	.word	0x0000000d
        /*0850*/ 	.word	0x00000000
        /*0854*/ 	.short	0x0101
        /*0856*/ 	.byte	0x3f
	.zero		1


	//   ....[38]....
        /*0858*/ 	.word	0x0000b010
        /*085c*/ 	.word	0x0000000e
        /*0860*/ 	.word	0x00022830
        /*0864*/ 	.short	0x010a
        /*0866*/ 	.byte	0x3f
	.zero		1


	//   ....[39]....
        /*0868*/ 	.word	0x0000b070
        /*086c*/ 	.word	0x0000000e
        /*0870*/ 	.word	0x00022830
        /*0874*/ 	.short	0x010a
        /*0876*/ 	.byte	0x3f
	.zero		1


	//   ....[40]....
        /*0878*/ 	.word	0x0000c8d0
        /*087c*/ 	.word	0x000000a2
        /*0880*/ 	.word	0x00000000
        /*0884*/ 	.short	0x0101
        /*0886*/ 	.byte	0x3f
	.zero		1


	//   ....[41]....
        /*0888*/ 	.word	0x0000d6b0
        /*088c*/ 	.word	0x0000000e
        /*0890*/ 	.word	0x00022850
        /*0894*/ 	.short	0x010a
        /*0896*/ 	.byte	0x3f
	.zero		1


	//   ....[42]....
        /*0898*/ 	.word	0x0000d700
        /*089c*/ 	.word	0x0000000e
        /*08a0*/ 	.word	0x00022850
        /*08a4*/ 	.short	0x010a
        /*08a6*/ 	.byte	0x3f
	.zero		1


	//   ....[43]....
        /*08a8*/ 	.word	0x0000dad0
        /*08ac*/ 	.word	0x0000000e
        /*08b0*/ 	.word	0x00000000
        /*08b4*/ 	.short	0x0101
        /*08b6*/ 	.byte	0x3f
	.zero		1


	//   ....[44]....
        /*08b8*/ 	.word	0x0000dbd0
        /*08bc*/ 	.word	0x0000000d
        /*08c0*/ 	.word	0x00022830
        /*08c4*/ 	.short	0x010a
        /*08c6*/ 	.byte	0x3f
	.zero		1


	//   ....[45]....
        /*08c8*/ 	.word	0x0000dc30
        /*08cc*/ 	.word	0x0000000d
        /*08d0*/ 	.word	0x00022830
        /*08d4*/ 	.short	0x010a
        /*08d6*/ 	.byte	0x3f
	.zero		1


	//   ....[46]....
        /*08d8*/ 	.word	0x0000ee60
        /*08dc*/ 	.word	0x0000009a
        /*08e0*/ 	.word	0x00000000
        /*08e4*/ 	.short	0x0101
        /*08e6*/ 	.byte	0x3f
	.zero		1


	//   ....[47]....
        /*08e8*/ 	.word	0x0000fba0
        /*08ec*/ 	.word	0x0000000d
        /*08f0*/ 	.word	0x00022850
        /*08f4*/ 	.short	0x010a
        /*08f6*/ 	.byte	0x3f
	.zero		1


	//   ....[48]....
        /*08f8*/ 	.word	0x0000fbf0
        /*08fc*/ 	.word	0x0000000d
        /*0900*/ 	.word	0x00022850
        /*0904*/ 	.short	0x010a
        /*0906*/ 	.byte	0x3f
	.zero		1


	//   ....[49]....
        /*0908*/ 	.word	0x0000ffc0
        /*090c*/ 	.word	0x0000000d
        /*0910*/ 	.word	0x00000000
        /*0914*/ 	.short	0x0101
        /*0916*/ 	.byte	0x3f
	.zero		1


	//   ....[50]....
        /*0918*/ 	.word	0x00012100
        /*091c*/ 	.word	0x00000000
        /*0920*/ 	.word	0x00000000
        /*0924*/ 	.short	0x0101
        /*0926*/ 	.byte	0x3f
	.zero		1


	//   ....[51]....
        /*0928*/ 	.word	0x00014890
        /*092c*/ 	.word	0x00000009
        /*0930*/ 	.word	0x00022820
        /*0934*/ 	.short	0x010a
        /*0936*/ 	.byte	0x3f
	.zero		1


	//   ....[52]....
        /*0938*/ 	.word	0x00014920
        /*093c*/ 	.word	0x00000005
        /*0940*/ 	.word	0x000228a0
        /*0944*/ 	.short	0x010a
        /*0946*/ 	.byte	0x3f
	.zero		1


	//   ....[53]....
        /*0948*/ 	.word	0x00014b00
        /*094c*/ 	.word	0x00000005
        /*0950*/ 	.word	0x000228c0
        /*0954*/ 	.short	0x010a
        /*0956*/ 	.byte	0x3f
	.zero		1


	//   ....[54]....
        /*0958*/ 	.word	0x00014f10
        /*095c*/ 	.word	0x00000006
        /*0960*/ 	.word	0x000228a0
        /*0964*/ 	.short	0x010a
        /*0966*/ 	.byte	0x3f
	.zero		1


	//   ....[55]....
        /*0968*/ 	.word	0x000150d0
        /*096c*/ 	.word	0x00000006
        /*0970*/ 	.word	0x000228c0
        /*0974*/ 	.short	0x010a
        /*0976*/ 	.byte	0x3f
	.zero		1


	//   ....[56]....
        /*0978*/ 	.word	0x00015ea0
        /*097c*/ 	.word	0x00000005
        /*0980*/ 	.word	0x00022840
        /*0984*/ 	.short	0x010a
        /*0986*/ 	.byte	0x3f
	.zero		1


	//   ....[57]....
        /*0988*/ 	.word	0x00016290
        /*098c*/ 	.word	0x00000007
        /*0990*/ 	.word	0x00022820
        /*0994*/ 	.short	0x010a
        /*0996*/ 	.byte	0x3f
	.zero		1


	//   ....[58]....
        /*0998*/ 	.word	0x00016350
        /*099c*/ 	.word	0x00000002
        /*09a0*/ 	.word	0x00022860
        /*09a4*/ 	.short	0x010a
        /*09a6*/ 	.byte	0x3f
	.zero		1


	//   ....[59]....
        /*09a8*/ 	.word	0x00016970
        /*09ac*/ 	.word	0x00000003
        /*09b0*/ 	.word	0x00022840
        /*09b4*/ 	.short	0x010a
        /*09b6*/ 	.byte	0x3f
	.zero		1


	//   ....[60]....
        /*09b8*/ 	.word	0x00016b80
        /*09bc*/ 	.word	0x00000003
        /*09c0*/ 	.word	0x00022860
        /*09c4*/ 	.short	0x010a
        /*09c6*/ 	.byte	0x3f
	.zero		1


	//   ....[61]....
        /*09c8*/ 	.word	0x000170f0
        /*09cc*/ 	.word	0x00000002
        /*09d0*/ 	.word	0x00022840
        /*09d4*/ 	.short	0x010a
        /*09d6*/ 	.byte	0x3f
	.zero		1


	//   ....[62]....
        /*09d8*/ 	.word	0x000172f0
        /*09dc*/ 	.word	0x00000002
        /*09e0*/ 	.word	0x00022860
        /*09e4*/ 	.short	0x010a
        /*09e6*/ 	.byte	0x3f
	.zero		1


	//   ....[63]....
        /*09e8*/ 	.word	0x000177f0
        /*09ec*/ 	.word	0x00000002
        /*09f0*/ 	.word	0x00022840
        /*09f4*/ 	.short	0x010a
        /*09f6*/ 	.byte	0x3f
	.zero		1


	//   ....[64]....
        /*09f8*/ 	.word	0x00017a00
        /*09fc*/ 	.word	0x00000002
        /*0a00*/ 	.word	0x00022860
        /*0a04*/ 	.short	0x010a
        /*0a06*/ 	.byte	0x3f
	.zero		1


	//   ....[65]....
        /*0a08*/ 	.word	0x00018b90
        /*0a0c*/ 	.word	0x00000000
        /*0a10*/ 	.word	0x00022820
        /*0a14*/ 	.short	0x010a
        /*0a16*/ 	.byte	0x3f
	.zero		1


	//   ....[66]....
        /*0a18*/ 	.word	0x00018d40
        /*0a1c*/ 	.word	0x00000006
        /*0a20*/ 	.word	0x00000000
        /*0a24*/ 	.short	0x010a
        /*0a26*/ 	.byte	0x3f
	.zero		1


	//   ....[67]....
        /*0a28*/ 	.word	0x00018db0
        /*0a2c*/ 	.word	0x00000007
        /*0a30*/ 	.word	0x00000000
        /*0a34*/ 	.short	0x010a
        /*0a36*/ 	.byte	0x3f
	.zero		1


	//   ....[68]....
        /*0a38*/ 	.word	0x00018e20
        /*0a3c*/ 	.word	0x00000004
        /*0a40*/ 	.word	0x00000000
        /*0a44*/ 	.short	0x010a
        /*0a46*/ 	.byte	0x3f
	.zero		1


	//   ....[69]....
        /*0a48*/ 	.word	0x00018e50
        /*0a4c*/ 	.word	0x00000003
        /*0a50*/ 	.word	0x00000000
        /*0a54*/ 	.short	0x010a
        /*0a56*/ 	.byte	0x3f
	.zero		1


	//   ....[70]....
        /*0a58*/ 	.word	0x00018eb0
        /*0a5c*/ 	.word	0x00000058
        /*0a60*/ 	.word	0x00022890
        /*0a64*/ 	.short	0x010a
        /*0a66*/ 	.byte	0x3f
	.zero		1


	//   ....[71]....
        /*0a68*/ 	.word	0x00018f00
        /*0a6c*/ 	.word	0x00000058
        /*0a70*/ 	.word	0x00022890
        /*0a74*/ 	.short	0x010a
        /*0a76*/ 	.byte	0x3f
	.zero		1


	//   ....[72]....
        /*0a78*/ 	.word	0x00018f50
        /*0a7c*/ 	.word	0x00000058
        /*0a80*/ 	.word	0x00022890
        /*0a84*/ 	.short	0x010a
        /*0a86*/ 	.byte	0x3f
	.zero		1


	//   ....[73]....
        /*0a88*/ 	.word	0x00018fa0
        /*0a8c*/ 	.word	0x00000058
        /*0a90*/ 	.word	0x000228b0
        /*0a94*/ 	.short	0x010a
        /*0a96*/ 	.byte	0x3f
	.zero		1


	//   ....[74]....
        /*0a98*/ 	.word	0x000195e0
        /*0a9c*/ 	.word	0x00000012
        /*0aa0*/ 	.word	0x00022800
        /*0aa4*/ 	.short	0x010a
        /*0aa6*/ 	.byte	0x3f
	.zero		1


	//   ....[75]....
        /*0aa8*/ 	.word	0x00019b30
        /*0aac*/ 	.word	0x00000012
        /*0ab0*/ 	.word	0x00022800
        /*0ab4*/ 	.short	0x010a
        /*0ab6*/ 	.byte	0x3f
	.zero		1


	//   ....[76]....
        /*0ab8*/ 	.word	0x00019b80
        /*0abc*/ 	.word	0x0000000d
        /*0ac0*/ 	.word	0x00022830
        /*0ac4*/ 	.short	0x010a
        /*0ac6*/ 	.byte	0x3f
	.zero		1


	//   ....[77]....
        /*0ac8*/ 	.word	0x00019bd0
        /*0acc*/ 	.word	0x0000000d
        /*0ad0*/ 	.word	0x00022850
        /*0ad4*/ 	.short	0x010a
        /*0ad6*/ 	.byte	0x3f
	.zero		1


	//   ....[78]....
        /*0ad8*/ 	.word	0x00019c20
        /*0adc*/ 	.word	0x0000000e
        /*0ae0*/ 	.word	0x00022830
        /*0ae4*/ 	.short	0x010a
        /*0ae6*/ 	.byte	0x3f
	.zero		1


	//   ....[79]....
        /*0ae8*/ 	.word	0x00019c70
        /*0aec*/ 	.word	0x0000000e
        /*0af0*/ 	.word	0x00022850
        /*0af4*/ 	.short	0x010a
        /*0af6*/ 	.byte	0x3f
	.zero		1


	//   ....[80]....
        /*0af8*/ 	.word	0x00019cc0
        /*0afc*/ 	.word	0x0000000d
        /*0b00*/ 	.word	0x00022830
        /*0b04*/ 	.short	0x010a
        /*0b06*/ 	.byte	0x3f
	.zero		1


	//   ....[81]....
        /*0b08*/ 	.word	0x00019d10
        /*0b0c*/ 	.word	0x0000000d
        /*0b10*/ 	.word	0x00022850
        /*0b14*/ 	.short	0x010a
        /*0b16*/ 	.byte	0x3f
	.zero		1


	//   ....[82]....
        /*0b18*/ 	.word	0x00019eb0
        /*0b1c*/ 	.word	0x00000009
        /*0b20*/ 	.word	0x00022820
        /*0b24*/ 	.short	0x010a
        /*0b26*/ 	.byte	0x3f
	.zero		1


	//   ....[83]....
        /*0b28*/ 	.word	0x00019f00
        /*0b2c*/ 	.word	0x00000005
        /*0b30*/ 	.word	0x000228a0
        /*0b34*/ 	.short	0x010a
        /*0b36*/ 	.byte	0x3f
	.zero		1


	//   ....[84]....
        /*0b38*/ 	.word	0x00019f50
        /*0b3c*/ 	.word	0x00000005
        /*0b40*/ 	.word	0x000228c0
        /*0b44*/ 	.short	0x010a
        /*0b46*/ 	.byte	0x3f
	.zero		1


	//   ....[85]....
        /*0b48*/ 	.word	0x00019fa0
        /*0b4c*/ 	.word	0x00000006
        /*0b50*/ 	.word	0x000228a0
        /*0b54*/ 	.short	0x010a
        /*0b56*/ 	.byte	0x3f
	.zero		1


	//   ....[86]....
        /*0b58*/ 	.word	0x00019ff0
        /*0b5c*/ 	.word	0x00000006
        /*0b60*/ 	.word	0x000228c0
        /*0b64*/ 	.short	0x010a
        /*0b66*/ 	.byte	0x3f
	.zero		1


	//   ....[87]....
        /*0b68*/ 	.word	0x0001a190
        /*0b6c*/ 	.word	0x00000005
        /*0b70*/ 	.word	0x00022840
        /*0b74*/ 	.short	0x010a
        /*0b76*/ 	.byte	0x3f
	.zero		1


	//   ....[88]....
        /*0b78*/ 	.word	0x0001a210
        /*0b7c*/ 	.word	0x00000005
        /*0b80*/ 	.word	0x00022820
        /*0b84*/ 	.short	0x010a
        /*0b86*/ 	.byte	0x3f
	.zero		1


	//   ....[89]....
        /*0b88*/ 	.word	0x0001a260
        /*0b8c*/ 	.word	0x00000002
        /*0b90*/ 	.word	0x00022860
        /*0b94*/ 	.short	0x010a
        /*0b96*/ 	.byte	0x3f
	.zero		1


	//   ....[90]....
        /*0b98*/ 	.word	0x0001a2b0
        /*0b9c*/ 	.word	0x00000003
        /*0ba0*/ 	.word	0x00022840
        /*0ba4*/ 	.short	0x010a
        /*0ba6*/ 	.byte	0x3f
	.zero		1


	//   ....[91]....
        /*0ba8*/ 	.word	0x0001a300
        /*0bac*/ 	.word	0x00000003
        /*0bb0*/ 	.word	0x00022860
        /*0bb4*/ 	.short	0x010a
        /*0bb6*/ 	.byte	0x3f
	.zero		1


	//   ....[92]....
        /*0bb8*/ 	.word	0x0001a350
        /*0bbc*/ 	.word	0x00000002
        /*0bc0*/ 	.word	0x00022840
        /*0bc4*/ 	.short	0x010a
        /*0bc6*/ 	.byte	0x3f
	.zero		1


	//   ....[93]....
        /*0bc8*/ 	.word	0x0001a3a0
        /*0bcc*/ 	.word	0x00000002
        /*0bd0*/ 	.word	0x00022860
        /*0bd4*/ 	.short	0x010a
        /*0bd6*/ 	.byte	0x3f
	.zero		1


	//   ....[94]....
        /*0bd8*/ 	.word	0x0001a3f0
        /*0bdc*/ 	.word	0x00000002
        /*0be0*/ 	.word	0x00022840
        /*0be4*/ 	.short	0x010a
        /*0be6*/ 	.byte	0x3f
	.zero		1


	//   ....[95]....
        /*0be8*/ 	.word	0x0001a440
        /*0bec*/ 	.word	0x00000002
        /*0bf0*/ 	.word	0x00022860
        /*0bf4*/ 	.short	0x010a
        /*0bf6*/ 	.byte	0x3f
	.zero		1


	//   ....[96]....
        /*0bf8*/ 	.word	0x0001ae00
        /*0bfc*/ 	.word	0x00000000
        /*0c00*/ 	.word	0x00022820
        /*0c04*/ 	.short	0x010a
        /*0c06*/ 	.byte	0x3f
	.zero		1


	//   ....[97]....
        /*0c08*/ 	.word	0x0001afa0
        /*0c0c*/ 	.word	0x00000006
        /*0c10*/ 	.word	0x00000000
        /*0c14*/ 	.short	0x010a
        /*0c16*/ 	.byte	0x3f
	.zero		1


	//   ....[98]....
        /*0c18*/ 	.word	0x0001aff0
        /*0c1c*/ 	.word	0x00000007
        /*0c20*/ 	.word	0x00000000
        /*0c24*/ 	.short	0x010a
        /*0c26*/ 	.byte	0x3f
	.zero		1


	//   ....[99]....
        /*0c28*/ 	.word	0x0001b040
        /*0c2c*/ 	.word	0x00000004
        /*0c30*/ 	.word	0x00000000
        /*0c34*/ 	.short	0x010a
        /*0c36*/ 	.byte	0x3f
	.zero		1


	//----- nvinfo : EIATTR_NUM_MBARRIERS
	.align		4
.L_586:
        /*0c38*/ 	.byte	0x03, 0x38
        /*0c3a*/ 	.short	0x0016


	//----- nvinfo : EIATTR_EXIT_INSTR_OFFSETS
	.align		4
        /*0c3c*/ 	.byte	0x04, 0x1c
        /*0c3e*/ 	.short	(.L_588 - .L_587)


	//   ....[0]....
.L_587:
        /*0c40*/ 	.word	0x00018ea0


	//----- nvinfo : EIATTR_MAX_THREADS
	.align		4
.L_588:
        /*0c44*/ 	.byte	0x04, 0x05
        /*0c46*/ 	.short	(.L_590 - .L_589)
.L_589:
        /*0c48*/ 	.word	0x00000180
        /*0c4c*/ 	.word	0x00000001
        /*0c50*/ 	.word	0x00000001


	//----- nvinfo : EIATTR_CRS_STACK_SIZE
	.align		4
.L_590:
        /*0c54*/ 	.byte	0x04, 0x1e
        /*0c56*/ 	.short	(.L_592 - .L_591)
.L_591:
        /*0c58*/ 	.word	0x00000000


	//----- nvinfo : EIATTR_CBANK_PARAM_SIZE
	.align		4
.L_592:
        /*0c5c*/ 	.byte	0x03, 0x19
        /*0c5e*/ 	.short	0x0a70


	//----- nvinfo : EIATTR_PARAM_CBANK
	.align		4
        /*0c60*/ 	.byte	0x04, 0x0a
        /*0c62*/ 	.short	(.L_594 - .L_593)
	.align		4
.L_593:
        /*0c64*/ 	.word	index@(.nv.constant0._ZN7cutlass13device_kernelIN5flash11enable_sm90INS1_16FlashAttnFwdSm90INS1_25CollectiveMainloopFwdSm90ILi2EN4cute5tupleIJNS5_1CILi1EEES8_S8_EEENS6_IJNS7_ILi128EEENS7_ILi96EEENS7_ILi64EEEEEELi256ENS_6half_tEfNS_4arch4Sm90ELb1ELb0ELb1ELb1ELb0ELb1ELb0ELb1ELb0ELb0ELb0ELb0EEENS1_21CollectiveEpilogueFwdINS6_IJSA_NS7_ILi256EEESB_EEES9_SE_SG_Li256ELb1ELb0ELb0ELb0EEENS1_36VarlenDynamicPersistentTileSchedulerILi128ELi96ELi256ELi32ELb0ELb0ELb1ELb1ELb1ELb1EEEEEEEEEvNT_6ParamsE)
        /*0c68*/ 	.short	0x0210
        /*0c6a*/ 	.short	0x0a70


	//----- nvinfo : EIATTR_SW_WAR
	.align		4
.L_594:
        /*0c6c*/ 	.byte	0x04, 0x36
        /*0c6e*/ 	.short	(.L_596 - .L_595)
.L_595:
        /*0c70*/ 	.word	0x00000008
.L_596:


//--------------------- .nv.info._ZN7cutlass13device_kernelIN5flash11enable_sm90INS1_16FlashAttnFwdSm90INS1_25CollectiveMainloopFwdSm90ILi2EN4cute5tupleIJNS5_1CILi1EEES8_S8_EEENS6_IJNS7_ILi128EEENS7_ILi96EEENS7_ILi64EEEEEELi256ENS_6half_tEfNS_4arch4Sm90ELb1ELb0ELb1ELb1ELb0ELb0ELb1ELb1ELb0ELb0ELb0ELb0EEENS1_21CollectiveEpilogueFwdINS6_IJSA_NS7_ILi256EEESB_EEES9_SE_SG_Li256ELb1ELb0ELb0ELb0EEENS1_36VarlenDynamicPersistentTileSchedulerILi128ELi96ELi256ELi32ELb0ELb0ELb1ELb1ELb1ELb1EEEEEEEEEvNT_6ParamsE --------------------------
	.section	.nv.info._ZN7cutlass13device_kernelIN5flash11enable_sm90INS1_16FlashAttnFwdSm90INS1_25CollectiveMainloopFwdSm90ILi2EN4cute5tupleIJNS5_1CILi1EEES8_S8_EEENS6_IJNS7_ILi128EEENS7_ILi96EEENS7_ILi64EEEEEELi256ENS_6half_tEfNS_4arch4Sm90ELb1ELb0ELb1ELb1ELb0ELb0ELb1ELb1ELb0ELb0ELb0ELb0EEENS1_21CollectiveEpilogueFwdINS6_IJSA_NS7_ILi256EEESB_EEES9_SE_SG_Li256ELb1ELb0ELb0ELb0EEENS1_36VarlenDynamicPersistentTileSchedulerILi128ELi96ELi256ELi32ELb0ELb0ELb1ELb1ELb1ELb1EEEEEEEEEvNT_6ParamsE,"",@"SHT_CUDA_INFO"
	.sectionflags	@""
	.align	4


	//----- nvinfo : EIATTR_CUDA_API_VERSION
	.align		4
        /*0000*/ 	.byte	0x04, 0x37
        /*0002*/ 	.short	(.L_598 - .L_597)
.L_597:
        /*0004*/ 	.word	0x00000082


	//----- nvinfo : EIATTR_KPARAM_INFO
	.align		4
.L_598:
        /*0008*/ 	.byte	0x04, 0x17
        /*000a*/ 	.short	(.L_600 - .L_599)
.L_599:
        /*000c*/ 	.word	0x00000000
        /*0010*/ 	.short	0x0000
        /*0012*/ 	.short	0x0070
        /*0014*/ 	.byte	0x00, 0xf0, 0x01, 0x2c


	//----- nvinfo : EIATTR_SPARSE_MMA_MASK
	.align		4
.L_600:
        /*0018*/ 	.byte	0x03, 0x50
        /*001a*/ 	.short	0x0000


	//----- nvinfo : EIATTR_MAXREG_COUNT
	.align		4
        /*001c*/ 	.byte	0x03, 0x1b
        /*001e*/ 	.short	0x00a8


	//----- nvinfo : EIATTR_NUM_BARRIERS
	.align		4
        /*0020*/ 	.byte	0x02, 0x4c
        /*0022*/ 	.byte	0x10
	.zero		1


	//----- nvinfo : EIATTR_EXTERNS
	.align		4
        /*0024*/ 	.byte	0x04, 0x0f
        /*0026*/ 	.short	(.L_602 - .L_601)


	//   ....[0]....
	.align		4
.L_601:
        /*0028*/ 	.word	index@(__assertfail)


	//----- nvinfo : EIATTR_ANNOTATIONS
	.align		4
.L_602:
        /*002c*/ 	.byte	0x04, 0x55
        /*002e*/ 	.short	(.L_604 - .L_603)


	//   ....[0]....
.L_603:
        /* <DEDUP_REMOVED lines=27> */


	//----- nvinfo : EIATTR_MERCURY_ISA_VERSION
	.align		4
.L_604:
        /*01d0*/ 	.byte	0x03, 0x5f
        /*01d2*/ 	.short	0x0101


	//----- nvinfo : EIATTR_UNUSED_LOAD_BYTE_OFFSET
	.align		4
        /*01d4*/ 	.byte	0x04, 0x44
        /*01d6*/ 	.short	(.L_606 - .L_605)


	//   ....[0]....
.L_605:
        /*01d8*/ 	.word	0x00000ad0
        /*01dc*/ 	.word	0x0000fff0


	//   ....[1]....
        /*01e0*/ 	.word	0x0000aa60
        /*01e4*/ 	.word	0x0000fff0


	//----- nvinfo : EIATTR_INT_WARP_WIDE_INSTR_OFFSETS
	.align		4
.L_606:
        /*01e8*/ 	.byte	0x04, 0x31
        /*01ea*/ 	.short	(.L_608 - .L_607)


	//   ....[0]....
.L_607:
        /*01ec*/ 	.word	0x00000190


	//   ....[1]....
        /*01f0*/ 	.word	0x000001d0


	//   ....[2]....
        /*01f4*/ 	.word	0x00000240


	//   ....[3]....
        /*01f8*/ 	.word	0x00000250


	//   ....[4]....
        /*01fc*/ 	.word	0x0000e880


	//   ....[5]....
        /*0200*/ 	.word	0x0000e920


	//   ....[6]....
        /*0204*/ 	.word	0x0000edc0


	//   ....[7]....
        /*0208*/ 	.word	0x0000edf0


	//   ....[8]....
        /*020c*/ 	.word	0x000113d0


	//   ....[9]....
        /*0210*/ 	.word	0x00011470


	//----- nvinfo : EIATTR_COOP_GROUP_MASK_REGIDS
	.align		4
.L_608:
        /*0214*/ 	.byte	0x04, 0x29
        /*0216*/ 	.short	(.L_610 - .L_609)


	//   ....[0]....
.L_609:
        /*0218*/ 	.word	0xffffffff


	//   ....[1]....
        /*021c*/ 	.word	0xffffffff


	//   ....[2]....
        /*0220*/ 	.word	0xffffffff


	//   ....[3]....
        /*0224*/ 	.word	0xffffffff


	//   ....[4]....
        /*0228*/ 	.word	0xffffffff


	//   ....[5]....
        /*022c*/ 	.word	0xffffffff


	//   ....[6]....
        /*0230*/ 	.word	0xffffffff


	//   ....[7]....
        /*0234*/ 	.word	0xffffffff


	//   ....[8]....
        /*0238*/ 	.word	0xffffffff


	//   ....[9]....
        /*023c*/ 	.word	0xffffffff


	//   ....[10]....
        /*0240*/ 	.word	0xffffffff


	//   ....[11]....
        /*0244*/ 	.word	0xffffffff


	//   ....[12]....
        /*0248*/ 	.word	0xffffffff


	//   ....[13]....
        /*024c*/ 	.word	0xffffffff


	//   ....[14]....
        /*0250*/ 	.word	0xffffffff


	//   ....[15]....
        /*0254*/ 	.word	0xffffffff


	//   ....[16]....
        /*0258*/ 	.word	0xffffffff


	//   ....[17]....
        /*025c*/ 	.word	0xffffffff


	//   ....[18]....
        /*0260*/ 	.word	0xffffffff


	//   ....[19]....
        /*0264*/ 	.word	0xffffffff


	//   ....[20]....
        /*0268*/ 	.word	0xffffffff


	//   ....[21]....
        /*026c*/ 	.word	0xffffffff


	//   ....[22]....
        /*0270*/ 	.word	0xffffffff


	//   ....[23]....
        /*0274*/ 	.word	0xffffffff


	//   ....[24]....
        /*0278*/ 	.word	0xffffffff


	//   ....[25]....
        /*027c*/ 	.word	0xffffffff


	//   ....[26]....
        /*0280*/ 	.word	0xffffffff


	//   ....[27]....
        /*0284*/ 	.word	0xffffffff


	//   ....[28]....
        /*0288*/ 	.word	0xffffffff


	//   ....[29]....
        /*028c*/ 	.word	0xffffffff


	//   ....[30]....
        /*0290*/ 	.word	0xffffffff


	//   ....[31]....
        /*0294*/ 	.word	0xffffffff


	//   ....[32]....
        /*0298*/ 	.word	0xffffffff


	//   ....[33]....
        /*029c*/ 	.word	0xffffffff


	//   ....[34]....
        /*02a0*/ 	.word	0xffffffff


	//   ....[35]....
        /*02a4*/ 	.word	0xffffffff


	//   ....[36]....
        /*02a8*/ 	.word	0xffffffff


	//   ....[37]....
        /*02ac*/ 	.word	0xffffffff


	//   ....[38]....
        /*02b0*/ 	.word	0xffffffff


	//   ....[39]....
        /*02b4*/ 	.word	0xffffffff


	//   ....[40]....
        /*02b8*/ 	.word	0xffffffff


	//   ....[41]....
        /*02bc*/ 	.word	0xffffffff


	//   ....[42]....
        /*02c0*/ 	.word	0xffffffff


	//   ....[43]....
        /*02c4*/ 	.word	0xffffffff


	//   ....[44]....
        /*02c8*/ 	.word	0xffffffff


	//   ....[45]....
        /*02cc*/ 	.word	0xffffffff


	//   ....[46]....
        /*02d0*/ 	.word	0xffffffff


	//   ....[47]....
        /*02d4*/ 	.word	0xffffffff


	//   ....[48]....
        /*02d8*/ 	.word	0xffffffff


	//   ....[49]....
        /*02dc*/ 	.word	0xffffffff


	//   ....[50]....
        /*02e0*/ 	.word	0xffffffff


	//   ....[51]....
        /*02e4*/ 	.word	0xffffffff


	//   ....[52]....
        /*02e8*/ 	.word	0xffffffff


	//   ....[53]....
        /*02ec*/ 	.word	0xffffffff


	//   ....[54]....
        /*02f0*/ 	.word	0xffffffff


	//   ....[55]....
        /*02f4*/ 	.word	0xffffffff


	//   ....[56]....
        /*02f8*/ 	.word	0xffffffff


	//   ....[57]....
        /*02fc*/ 	.word	0xffffffff


	//   ....[58]....
        /*0300*/ 	.word	0x0500000f


	//   ....[59]....
        /*0304*/ 	.word	0x0500000f


	//   ....[60]....
        /*0308*/ 	.word	0x0500000f


	//   ....[61]....
        /*030c*/ 	.word	0x0500000f


	//   ....[62]....
        /*0310*/ 	.word	0x0500000f


	//   ....[63]....
        /*0314*/ 	.word	0x0500000f


	//   ....[64]....
        /*0318*/ 	.word	0x0500000f


	//   ....[65]....
        /*031c*/ 	.word	0x0500000f


	//   ....[66]....
        /*0320*/ 	.word	0x0500000f


	//   ....[67]....
        /*0324*/ 	.word	0x0500000f


	//   ....[68]....
        /*0328*/ 	.word	0x0500000f


	//   ....[69]....
        /*032c*/ 	.word	0x0500000f


	//   ....[70]....
        /*0330*/ 	.word	0x0500000f


	//   ....[71]....
        /*0334*/ 	.word	0x0500000f


	//   ....[72]....
        /*0338*/ 	.word	0x0500000f


	//   ....[73]....
        /*033c*/ 	.word	0x0500000f


	//   ....[74]....
        /*0340*/ 	.word	0x0500000f


	//   ....[75]....
        /*0344*/ 	.word	0x0500000f


	//   ....[76]....
        /*0348*/ 	.word	0x0500000f


	//----- nvinfo : EIATTR_COOP_GROUP_INSTR_OFFSETS
	.align		4
.L_610:
        /*034c*/ 	.byte	0x04, 0x28
        /*034e*/ 	.short	(.L_612 - .L_611)


	//   ....[0]....
.L_611:
        /*0350*/ 	.word	0x00000070


	//   ....[1]....
        /*0354*/ 	.word	0x000001a0


	//   ....[2]....
        /*0358*/ 	.word	0x000001f0


	//   ....[3]....
        /*035c*/ 	.word	0x00000440


	//   ....[4]....
        /*0360*/ 	.word	0x000005a0


	//   ....[5]....
        /*0364*/ 	.word	0x000006c0


	//   ....[6]....
        /*0368*/ 	.word	0x00000820


	//   ....[7]....
        /*036c*/ 	.word	0x000017c0


	//   ....[8]....
        /*0370*/ 	.word	0x00003760


	//   ....[9]....
        /*0374*/ 	.word	0x00003820


	//   ....[10]....
        /*0378*/ 	.word	0x00003870


	//   ....[11]....
        /*037c*/ 	.word	0x000038e0


	//   ....[12]....
        /*0380*/ 	.word	0x00005f90


	//   ....[13]....
        /*0384*/ 	.word	0x00006050


	//   ....[14]....
        /*0388*/ 	.word	0x00006060


	//   ....[15]....
        /*038c*/ 	.word	0x000060b0


	//   ....[16]....
        /*0390*/ 	.word	0x00008980


	//   ....[17]....
        /*0394*/ 	.word	0x00008a00


	//   ....[18]....
        /*0398*/ 	.word	0x00008a10


	//   ....[19]....
        /*039c*/ 	.word	0x00008a50


	//   ....[20]....
        /*03a0*/ 	.word	0x0000a000


	//   ....[21]....
        /*03a4*/ 	.word	0x0000a070


	//   ....[22]....
        /*03a8*/ 	.word	0x0000a0c0


	//   ....[23]....
        /*03ac*/ 	.word	0x0000a0f0


	//   ....[24]....
        /*03b0*/ 	.word	0x0000d620


	//   ....[25]....
        /*03b4*/ 	.word	0x0000d7b0


	//   ....[26]....
        /*03b8*/ 	.word	0x0000d7e0


	//   ....[27]....
        /*03bc*/ 	.word	0x0000d820


	//   ....[28]....
        /*03c0*/ 	.word	0x0000d890


	//   ....[29]....
        /*03c4*/ 	.word	0x0000d8f0


	//   ....[30]....
        /*03c8*/ 	.word	0x0000d930


	//   ....[31]....
        /*03cc*/ 	.word	0x0000dae0


	//   ....[32]....
        /*03d0*/ 	.word	0x0000db40


	//   ....[33]....
        /*03d4*/ 	.word	0x0000db80


	//   ....[34]....
        /*03d8*/ 	.word	0x0000dbc0


	//   ....[35]....
        /*03dc*/ 	.word	0x0000dbf0


	//   ....[36]....
        /*03e0*/ 	.word	0x0000dc20


	//   ....[37]....
        /*03e4*/ 	.word	0x0000dcc0


	//   ....[38]....
        /*03e8*/ 	.word	0x0000dd20


	//   ....[39]....
        /*03ec*/ 	.word	0x0000ddb0


	//   ....[40]....
        /*03f0*/ 	.word	0x00011500


	//   ....[41]....
        /*03f4*/ 	.word	0x00011510


	//   ....[42]....
        /*03f8*/ 	.word	0x00011630


	//   ....[43]....
        /*03fc*/ 	.word	0x00011690


	//   ....[44]....
        /*0400*/ 	.word	0x000116d0


	//   ....[45]....
        /*0404*/ 	.word	0x00011710


	//   ....[46]....
        /*0408*/ 	.word	0x00011740


	//   ....[47]....
        /*040c*/ 	.word	0x00011770


	//   ....[48]....
        /*0410*/ 	.word	0x00011910


	//   ....[49]....
        /*0414*/ 	.word	0x00011970


	//   ....[50]....
        /*0418*/ 	.word	0x000119b0


	//   ....[51]....
        /*041c*/ 	.word	0x000119f0


	//   ....[52]....
        /*0420*/ 	.word	0x00011a20


	//   ....[53]....
        /*0424*/ 	.word	0x00011a50


	//   ....[54]....
        /*0428*/ 	.word	0x00011b10


	//   ....[55]....
        /*042c*/ 	.word	0x00011b30


	//   ....[56]....
        /*0430*/ 	.word	0x00011ba0


	//   ....[57]....
        /*0434*/ 	.word	0x00012220


	//   ....[58]....
        /*0438*/ 	.word	0x00012840


	//   ....[59]....
        /*043c*/ 	.word	0x00012c60


	//   ....[60]....
        /*0440*/ 	.word	0x00012cf0


	//   ....[61]....
        /*0444*/ 	.word	0x00012d90


	//   ....[62]....
        /*0448*/ 	.word	0x00012e40


	//   ....[63]....
        /*044c*/ 	.word	0x00012ec0


	//   ....[64]....
        /*0450*/ 	.word	0x00012f40


	//   ....[65]....
        /*0454*/ 	.word	0x00012fc0


	//   ....[66]....
        /*0458*/ 	.word	0x00013040


	//   ....[67]....
        /*045c*/ 	.word	0x000130d0


	//   ....[68]....
        /*0460*/ 	.word	0x00013180


	//   ....[69]....
        /*0464*/ 	.word	0x00013200


	//   ....[70]....
        /*0468*/ 	.word	0x00013280


	//   ....[71]....
        /*046c*/ 	.word	0x00013300


	//   ....[72]....
        /*0470*/ 	.word	0x00013380


	//   ....[73]....
        /*0474*/ 	.word	0x000133f0


	//   ....[74]....
        /*0478*/ 	.word	0x00013490


	//   ....[75]....
        /*047c*/ 	.word	0x00013520


	//   ....[76]....
        /*0480*/ 	.word	0x00013650


	//----- nvinfo : EIATTR_REG_RECONFIG
	.align		4
.L_612:
        /*0484*/ 	.byte	0x01, 0x54
	.zero		2


	//----- nvinfo : EIATTR_SYSCALL_OFFSETS
	.align		4
        /*0488*/ 	.byte	0x04, 0x46
        /*048a*/ 	.short	(.L_614 - .L_613)


	//   ....[0]....
.L_613:
        /*048c*/ 	.word	0x00001a20


	//   ....[1]....
        /*0490*/ 	.word	0x0000eab0


	//   ....[2]....
        /*0494*/ 	.word	0x0000ebf0


	//   ....[3]....
        /*0498*/ 	.word	0x0000ecf0


	//----- nvinfo : EIATTR_MBARRIER_INSTR_OFFSETS
	.align		4
.L_614:
        /*049c*/ 	.byte	0x04, 0x39
        /*049e*/ 	.short	(.L_616 - .L_615)


	//   ....[0]....
.L_615:
        /*04a0*/ 	.word	0x000002e0
        /*04a4*/ 	.word	0x000000ff
        /*04a8*/ 	.word	0x00032400
        /*04ac*/ 	.short	0x0100
        /*04ae*/ 	.byte	0x08
	.zero		1


	//   ....[1]....
        /*04b0*/ 	.word	0x000002f0
        /*04b4*/ 	.word	0x000000ff
        /*04b8*/ 	.word	0x00032410
        /*04bc*/ 	.short	0x0100
        /*04be*/ 	.byte	0x08
	.zero		1


	//   ....[2]....
        /*04c0*/ 	.word	0x00000300
        /*04c4*/ 	.word	0x000000ff
        /*04c8*/ 	.word	0x00032420
        /*04cc*/ 	.short	0x0100
        /*04ce*/ 	.byte	0x08
	.zero		1


	//   ....[3]....
        /*04d0*/ 	.word	0x000003f0
        /*04d4*/ 	.word	0x000000ff
        /*04d8*/ 	.word	0x00032430
        /*04dc*/ 	.short	0x0100
        /*04de*/ 	.byte	0x08
	.zero		1


	//   ....[4]....
        /*04e0*/ 	.word	0x00000400
        /*04e4*/ 	.word	0x000000ff
        /*04e8*/ 	.word	0x00032440
        /*04ec*/ 	.short	0x0100
        /*04ee*/ 	.byte	0x08
	.zero		1


	//   ....[5]....
        /*04f0*/ 	.word	0x00000410
        /*04f4*/ 	.word	0x000000ff
        /*04f8*/ 	.word	0x00032438
        /*04fc*/ 	.short	0x0100
        /*04fe*/ 	.byte	0x08
	.zero		1


	//   ....[6]....
        /*0500*/ 	.word	0x00000420
        /*0504*/ 	.word	0x000000ff
        /*0508*/ 	.word	0x00032448
        /*050c*/ 	.short	0x0100
        /*050e*/ 	.byte	0x08
	.zero		1


	//   ....[7]....
        /*0510*/ 	.word	0x00000550
        /*0514*/ 	.word	0x000000ff
        /*0518*/ 	.word	0x00032450
        /*051c*/ 	.short	0x0100
        /*051e*/ 	.byte	0x08
	.zero		1


	//   ....[8]....
        /*0520*/ 	.word	0x00000560
        /*0524*/ 	.word	0x000000ff
        /*0528*/ 	.word	0x00032460
        /*052c*/ 	.short	0x0100
        /*052e*/ 	.byte	0x08
	.zero		1


	//   ....[9]....
        /*0530*/ 	.word	0x00000570
        /*0534*/ 	.word	0x000000ff
        /*0538*/ 	.word	0x00032458
        /*053c*/ 	.short	0x0100
        /*053e*/ 	.byte	0x08
	.zero		1


	//   ....[10]....
        /*0540*/ 	.word	0x00000580
        /*0544*/ 	.word	0x000000ff
        /*0548*/ 	.word	0x00032468
        /*054c*/ 	.short	0x0100
        /*054e*/ 	.byte	0x08
	.zero		1


	//   ....[11]....
        /*0550*/ 	.word	0x00000670
        /*0554*/ 	.word	0x000000ff
        /*0558*/ 	.word	0x00032470
        /*055c*/ 	.short	0x0100
        /*055e*/ 	.byte	0x06
	.zero		1


	//   ....[12]....
        /*0560*/ 	.word	0x00000680
        /*0564*/ 	.word	0x000000ff
        /*0568*/ 	.word	0x00032480
        /*056c*/ 	.short	0x0100
        /*056e*/ 	.byte	0x06
	.zero		1


	//   ....[13]....
        /*0570*/ 	.word	0x00000690
        /*0574*/ 	.word	0x000000ff
        /*0578*/ 	.word	0x00032478
        /*057c*/ 	.short	0x0100
        /*057e*/ 	.byte	0x06
	.zero		1


	//   ....[14]....
        /*0580*/ 	.word	0x000006a0
        /*0584*/ 	.word	0x000000ff
        /*0588*/ 	.word	0x00032488
        /*058c*/ 	.short	0x0100
        /*058e*/ 	.byte	0x06
	.zero		1


	//   ....[15]....
        /*0590*/ 	.word	0x000007d0
        /*0594*/ 	.word	0x000000ff
        /*0598*/ 	.word	0x00032490
        /*059c*/ 	.short	0x0100
        /*059e*/ 	.byte	0x08
	.zero		1


	//   ....[16]....
        /*05a0*/ 	.word	0x000007e0
        /*05a4*/ 	.word	0x000000ff
        /*05a8*/ 	.word	0x000324a0
        /*05ac*/ 	.short	0x0100
        /*05ae*/ 	.byte	0x08
	.zero		1


	//   ....[17]....
        /*05b0*/ 	.word	0x000007f0
        /*05b4*/ 	.word	0x000000ff
        /*05b8*/ 	.word	0x00032498
        /*05bc*/ 	.short	0x0100
        /*05be*/ 	.byte	0x08
	.zero		1


	//   ....[18]....
        /*05c0*/ 	.word	0x00000800
        /*05c4*/ 	.word	0x000000ff
        /*05c8*/ 	.word	0x000324a8
        /*05cc*/ 	.short	0x0100
        /*05ce*/ 	.byte	0x08
	.zero		1


	//   ....[19]....
        /*05d0*/ 	.word	0x00000930
        /*05d4*/ 	.word	0x000000ff
        /*05d8*/ 	.word	0x000324b0
        /*05dc*/ 	.short	0x0100
        /*05de*/ 	.byte	0x08
	.zero		1


	//   ....[20]....
        /*05e0*/ 	.word	0x00000940
        /*05e4*/ 	.word	0x000000ff
        /*05e8*/ 	.word	0x000324c0
        /*05ec*/ 	.short	0x0100
        /*05ee*/ 	.byte	0x08
	.zero		1


	//   ....[21]....
        /*05f0*/ 	.word	0x00000950
        /*05f4*/ 	.word	0x000000ff
        /*05f8*/ 	.word	0x000324b8
        /*05fc*/ 	.short	0x0100
        /*05fe*/ 	.byte	0x08
	.zero		1


	//   ....[22]....
        /*0600*/ 	.word	0x00000960
        /*0604*/ 	.word	0x000000ff
        /*0608*/ 	.word	0x000324c8
        /*060c*/ 	.short	0x0100
        /*060e*/ 	.byte	0x08
	.zero		1


	//   ....[23]....
        /*0610*/ 	.word	0x00001ac0
        /*0614*/ 	.word	0x00000005
        /*0618*/ 	.word	0x00032400
        /*061c*/ 	.short	0x010a
        /*061e*/ 	.byte	0x3f
	.zero		1


	//   ....[24]....
        /*0620*/ 	.word	0x00001ba0
        /*0624*/ 	.word	0x00000000
        /*0628*/ 	.word	0x00032430
        /*062c*/ 	.short	0x010a
        /*062e*/ 	.byte	0x3f
	.zero		1


	//   ....[25]....
        /*0630*/ 	.word	0x00001be0
        /*0634*/ 	.word	0x00000000
        /*0638*/ 	.word	0x00032430
        /*063c*/ 	.short	0x010a
        /*063e*/ 	.byte	0x3f
	.zero		1


	//   ....[26]....
        /*0640*/ 	.word	0x00001ee0
        /*0644*/ 	.word	0x00000005
        /*0648*/ 	.word	0x00032410
        /*064c*/ 	.short	0x010a
        /*064e*/ 	.byte	0x3f
	.zero		1


	//   ....[27]....
        /*0650*/ 	.word	0x00001f20
        /*0654*/ 	.word	0x00000000
        /*0658*/ 	.word	0x00032450
        /*065c*/ 	.short	0x010a
        /*065e*/ 	.byte	0x3f
	.zero		1


	//   ....[28]....
        /*0660*/ 	.word	0x00001f60
        /*0664*/ 	.word	0x00000000
        /*0668*/ 	.word	0x00032450
        /*066c*/ 	.short	0x010a
        /*066e*/ 	.byte	0x3f
	.zero		1


	//   ....[29]....
        /*0670*/ 	.word	0x00003b50
        /*0674*/ 	.word	0x00000018
        /*0678*/ 	.word	0x00000000
        /*067c*/ 	.short	0x0101
        /*067e*/ 	.byte	0x3f
	.zero		1


	//   ....[30]....
        /*0680*/ 	.word	0x00004650
        /*0684*/ 	.word	0x00000000
        /*0688*/ 	.word	0x00000000
        /*068c*/ 	.short	0x0101
        /*068e*/ 	.byte	0x3f
	.zero		1


	//   ....[31]....
        /*0690*/ 	.word	0x00004780
        /*0694*/ 	.word	0x000000ff
        /*0698*/ 	.word	0x00032430
        /*069c*/ 	.short	0x010a
        /*069e*/ 	.byte	0x04
	.zero		1


	//   ....[32]....
        /*06a0*/ 	.word	0x000047c0
        /*06a4*/ 	.word	0x000000ff
        /*06a8*/ 	.word	0x00032430
        /*06ac*/ 	.short	0x010a
        /*06ae*/ 	.byte	0x04
	.zero		1


	//   ....[33]....
        /*06b0*/ 	.word	0x000049d0
        /*06b4*/ 	.word	0x000000ff
        /*06b8*/ 	.word	0x00032450
        /*06bc*/ 	.short	0x010a
        /*06be*/ 	.byte	0x04
	.zero		1


	//   ....[34]....
        /*06c0*/ 	.word	0x00004a10
        /*06c4*/ 	.word	0x000000ff
        /*06c8*/ 	.word	0x00032450
        /*06cc*/ 	.short	0x010a
        /*06ce*/ 	.byte	0x04
	.zero		1


	//   ....[35]....
        /*06d0*/ 	.word	0x00006380
        /*06d4*/ 	.word	0x00000098
        /*06d8*/ 	.word	0x00000000
        /*06dc*/ 	.short	0x0101
        /*06de*/ 	.byte	0x3f
	.zero		1


	//   ....[36]....
        /*06e0*/ 	.word	0x00007690
        /*06e4*/ 	.word	0x000000af
        /*06e8*/ 	.word	0x00000000
        /*06ec*/ 	.short	0x0101
        /*06ee*/ 	.byte	0x3f
	.zero		1


	//   ....[37]....
        /*06f0*/ 	.word	0x000077d0
        /*06f4*/ 	.word	0x000000ff
        /*06f8*/ 	.word	0x00032430
        /*06fc*/ 	.short	0x010a
        /*06fe*/ 	.byte	0x05
	.zero		1


	//   ....[38]....
        /*0700*/ 	.word	0x00007810
        /*0704*/ 	.word	0x000000ff
        /*0708*/ 	.word	0x00032430
        /*070c*/ 	.short	0x010a
        /*070e*/ 	.byte	0x05
	.zero		1


	//   ....[39]....
        /*0710*/ 	.word	0x00007a20
        /*0714*/ 	.word	0x000000ff
        /*0718*/ 	.word	0x00032450
        /*071c*/ 	.short	0x010a
        /*071e*/ 	.byte	0x05
	.zero		1


	//   ....[40]....
        /*0720*/ 	.word	0x00007a60
        /*0724*/ 	.word	0x000000ff
        /*0728*/ 	.word	0x00032450
        /*072c*/ 	.short	0x010a
        /*072e*/ 	.byte	0x05
	.zero		1


	//   ....[41]....
        /*0730*/ 	.word	0x00008cb0
        /*0734*/ 	.word	0x00000098
        /*0738*/ 	.word	0x00000000
        /*073c*/ 	.short	0x0101
        /*073e*/ 	.byte	0x3f
	.zero		1


	//   ....[42]....
        /*0740*/ 	.word	0x00009e50
        /*0744*/ 	.word	0x000000d7
        /*0748*/ 	.word	0x00000000
        /*074c*/ 	.short	0x0101
        /*074e*/ 	.byte	0x3f
	.zero		1


	//   ....[43]....
        /*0750*/ 	.word	0x0000c1c0
        /*0754*/ 	.word	0x00000097
        /*0758*/ 	.word	0x00000000
        /*075c*/ 	.short	0x0101
        /*075e*/ 	.byte	0x3f
	.zero		1


	//   ....[44]....
        /*0760*/ 	.word	0x0000f240
        /*0764*/ 	.word	0x00000008
        /*0768*/ 	.word	0x00032440
        /*076c*/ 	.short	0x010a
        /*076e*/ 	.byte	0x3f
	.zero		1


	//   ....[45]....
        /*0770*/ 	.word	0x0000f850
        /*0774*/ 	.word	0x00000008
        /*0778*/ 	.word	0x00032420
        /*077c*/ 	.short	0x010a
        /*077e*/ 	.byte	0x3f
	.zero		1


	//   ....[46]....
        /*0780*/ 	.word	0x0000f920
        /*0784*/ 	.word	0x0000000b
        /*0788*/ 	.word	0x00032460
        /*078c*/ 	.short	0x010a
        /*078e*/ 	.byte	0x3f
	.zero		1


	//   ....[47]....
        /*0790*/ 	.word	0x0000ff60
        /*0794*/ 	.word	0x00000002
        /*0798*/ 	.word	0x00032440
        /*079c*/ 	.short	0x010a
        /*079e*/ 	.byte	0x3f
	.zero		1


	//   ....[48]....
        /*07a0*/ 	.word	0x00010170
        /*07a4*/ 	.word	0x00000002
        /*07a8*/ 	.word	0x00032460
        /*07ac*/ 	.short	0x010a
        /*07ae*/ 	.byte	0x3f
	.zero		1


	//   ....[49]....
        /*07b0*/ 	.word	0x000106e0
        /*07b4*/ 	.word	0x00000002
        /*07b8*/ 	.word	0x00032440
        /*07bc*/ 	.short	0x010a
        /*07be*/ 	.byte	0x3f
	.zero		1


	//   ....[50]....
        /*07c0*/ 	.word	0x000108e0
        /*07c4*/ 	.word	0x00000002
        /*07c8*/ 	.word	0x00032460
        /*07cc*/ 	.short	0x010a
        /*07ce*/ 	.byte	0x3f
	.zero		1


	//   ....[51]....
        /*07d0*/ 	.word	0x00010de0
        /*07d4*/ 	.word	0x00000002
        /*07d8*/ 	.word	0x00032440
        /*07dc*/ 	.short	0x010a
        /*07de*/ 	.byte	0x3f
	.zero		1


	//   ....[52]....
        /*07e0*/ 	.word	0x00010ff0
        /*07e4*/ 	.word	0x00000002
        /*07e8*/ 	.word	0x00032460
        /*07ec*/ 	.short	0x010a
        /*07ee*/ 	.byte	0x3f
	.zero		1


	//   ....[53]....
        /*07f0*/ 	.word	0x000121b0
        /*07f4*/ 	.word	0x00000000
        /*07f8*/ 	.word	0x00032420
        /*07fc*/ 	.short	0x010a
        /*07fe*/ 	.byte	0x3f
	.zero		1


	//   ....[54]....
        /*0800*/ 	.word	0x00012380
        /*0804*/ 	.word	0x00000006
        /*0808*/ 	.word	0x00000000
        /*080c*/ 	.short	0x010a
        /*080e*/ 	.byte	0x3f
	.zero		1


	//   ....[55]....
        /*0810*/ 	.word	0x000123f0
        /*0814*/ 	.word	0x00000007
        /*0818*/ 	.word	0x00000000
        /*081c*/ 	.short	0x010a
        /*081e*/ 	.byte	0x3f
	.zero		1


	//   ....[56]....
        /*0820*/ 	.word	0x00012460
        /*0824*/ 	.word	0x00000004
        /*0828*/ 	.word	0x00000000
        /*082c*/ 	.short	0x010a
        /*082e*/ 	.byte	0x3f
	.zero		1


	//   ....[57]....
        /*0830*/ 	.word	0x00012490
        /*0834*/ 	.word	0x00000003
        /*0838*/ 	.word	0x00000000
        /*083c*/ 	.short	0x010a
        /*083e*/ 	.byte	0x3f
	.zero		1


	//   ....[58]....
        /*0840*/ 	.word	0x000124f0
        /*0844*/ 	.word	0x00000005
        /*0848*/ 	.word	0x00032400
        /*084c*/ 	.short	0x010a
        /*084e*/ 	.byte	0x3f
	.zero		1


	//   ....[59]....
        /*0850*/ 	.word	0x00012540
        /*0854*/ 	.word	0x00000000
        /*0858*/ 	.word	0x00032430
        /*085c*/ 	.short	0x010a
        /*085e*/ 	.byte	0x3f
	.zero		1


	//   ....[60]....
        /*0860*/ 	.word	0x00012590
        /*0864*/ 	.word	0x00000005
        /*0868*/ 	.word	0x00032410
        /*086c*/ 	.short	0x010a
        /*086e*/ 	.byte	0x3f
	.zero		1


	//   ....[61]....
        /*0870*/ 	.word	0x000125e0
        /*0874*/ 	.word	0x00000000
        /*0878*/ 	.word	0x00032450
        /*087c*/ 	.short	0x010a
        /*087e*/ 	.byte	0x3f
	.zero		1


	//   ....[62]....
        /*0880*/ 	.word	0x00012640
        /*0884*/ 	.word	0x00000014
        /*0888*/ 	.word	0x00032430
        /*088c*/ 	.short	0x010a
        /*088e*/ 	.byte	0x3f
	.zero		1


	//   ....[63]....
        /*0890*/ 	.word	0x000126a0
        /*0894*/ 	.word	0x00000014
        /*0898*/ 	.word	0x00032450
        /*089c*/ 	.short	0x010a
        /*089e*/ 	.byte	0x3f
	.zero		1


	//   ....[64]....
        /*08a0*/ 	.word	0x00012700
        /*08a4*/ 	.word	0x00000014
        /*08a8*/ 	.word	0x00032430
        /*08ac*/ 	.short	0x010a
        /*08ae*/ 	.byte	0x3f
	.zero		1


	//   ....[65]....
        /*08b0*/ 	.word	0x00012760
        /*08b4*/ 	.word	0x00000014
        /*08b8*/ 	.word	0x00032450
        /*08bc*/ 	.short	0x010a
        /*08be*/ 	.byte	0x3f
	.zero		1


	//   ....[66]....
        /*08c0*/ 	.word	0x00012900
        /*08c4*/ 	.word	0x00000008
        /*08c8*/ 	.word	0x00032440
        /*08cc*/ 	.short	0x010a
        /*08ce*/ 	.byte	0x3f
	.zero		1


	//   ....[67]....
        /*08d0*/ 	.word	0x00012980
        /*08d4*/ 	.word	0x00000008
        /*08d8*/ 	.word	0x00032420
        /*08dc*/ 	.short	0x010a
        /*08de*/ 	.byte	0x3f
	.zero		1


	//   ....[68]....
        /*08e0*/ 	.word	0x000129d0
        /*08e4*/ 	.word	0x0000000b
        /*08e8*/ 	.word	0x00032460
        /*08ec*/ 	.short	0x010a
        /*08ee*/ 	.byte	0x3f
	.zero		1


	//   ....[69]....
        /*08f0*/ 	.word	0x00012a20
        /*08f4*/ 	.word	0x00000002
        /*08f8*/ 	.word	0x00032440
        /*08fc*/ 	.short	0x010a
        /*08fe*/ 	.byte	0x3f
	.zero		1


	//   ....[70]....
        /*0900*/ 	.word	0x00012a70
        /*0904*/ 	.word	0x00000002
        /*0908*/ 	.word	0x00032460
        /*090c*/ 	.short	0x010a
        /*090e*/ 	.byte	0x3f
	.zero		1


	//   ....[71]....
        /*0910*/ 	.word	0x00012ac0
        /*0914*/ 	.word	0x00000002
        /*0918*/ 	.word	0x00032440
        /*091c*/ 	.short	0x010a
        /*091e*/ 	.byte	0x3f
	.zero		1


	//   ....[72]....
        /*0920*/ 	.word	0x00012b10
        /*0924*/ 	.word	0x00000002
        /*0928*/ 	.word	0x00032460
        /*092c*/ 	.short	0x010a
        /*092e*/ 	.byte	0x3f
	.zero		1


	//   ....[73]....
        /*0930*/ 	.word	0x00012b60
        /*0934*/ 	.word	0x00000002
        /*0938*/ 	.word	0x00032440
        /*093c*/ 	.short	0x010a
        /*093e*/ 	.byte	0x3f
	.zero		1


	//   ....[74]....
        /*0940*/ 	.word	0x00012bb0
        /*0944*/ 	.word	0x00000002
        /*0948*/ 	.word	0x00032460
        /*094c*/ 	.short	0x010a
        /*094e*/ 	.byte	0x3f
	.zero		1


	//   ....[75]....
        /*0950*/ 	.word	0x00013570
        /*0954*/ 	.word	0x00000000
        /*0958*/ 	.word	0x00032420
        /*095c*/ 	.short	0x010a
        /*095e*/ 	.byte	0x3f
	.zero		1


	//   ....[76]....
        /*0960*/ 	.word	0x00013710
        /*0964*/ 	.word	0x00000006
        /*0968*/ 	.word	0x00000000
        /*096c*/ 	.short	0x010a
        /*096e*/ 	.byte	0x3f
	.zero		1


	//   ....[77]....
        /*0970*/ 	.word	0x00013760
        /*0974*/ 	.word	0x00000007
        /*0978*/ 	.word	0x00000000
        /*097c*/ 	.short	0x010a
        /*097e*/ 	.byte	0x3f
	.zero		1


	//   ....[78]....
        /*0980*/ 	.word	0x000137b0
        /*0984*/ 	.word	0x00000004
        /*0988*/ 	.word	0x00000000
        /*098c*/ 	.short	0x010a
        /*098e*/ 	.byte	0x3f
	.zero		1


	//----- nvinfo : EIATTR_NUM_MBARRIERS
	.align		4
.L_616:
        /*0990*/ 	.byte	0x03, 0x38
        /*0992*/ 	.short	0x0017


	//----- nvinfo : EIATTR_EXIT_INSTR_OFFSETS
	.align		4
        /*0994*/ 	.byte	0x04, 0x1c
        /*0996*/ 	.short	(.L_618 - .L_617)


	//   ....[0]....
.L_617:
        /*0998*/ 	.word	0x00000b10


	//   ....[1]....
        /*099c*/ 	.word	0x0000d5e0


	//   ....[2]....
        /*09a0*/ 	.word	0x0000d640


	//   ....[3]....
        /*09a4*/ 	.word	0x000124e0


	//----- nvinfo : EIATTR_MAX_THREADS
	.align		4
.L_618:
        /*09a8*/ 	.byte	0x04, 0x05
        /*09aa*/ 	.short	(.L_620 - .L_619)
.L_619:
        /*09ac*/ 	.word	0x00000180
        /*09b0*/ 	.word	0x00000001
        /*09b4*/ 	.word	0x00000001


	//----- nvinfo : EIATTR_CRS_STACK_SIZE
	.align		4
.L_620:
        /*09b8*/ 	.byte	0x04, 0x1e
        /*09ba*/ 	.short	(.L_622 - .L_621)
.L_621:
        /*09bc*/ 	.word	0x00000000


	//----- nvinfo : EIATTR_CBANK_PARAM_SIZE
	.align		4
.L_622:
        /*09c0*/ 	.byte	0x03, 0x19
        /*09c2*/ 	.short	0x0b70


	//----- nvinfo : EIATTR_PARAM_CBANK
	.align		4
        /*09c4*/ 	.byte	0x04, 0x0a
        /*09c6*/ 	.short	(.L_624 - .L_623)
	.align		4
.L_623:
        /*09c8*/ 	.word	index@(.nv.constant0._ZN7cutlass13device_kernelIN5flash11enable_sm90INS1_16FlashAttnFwdSm90INS1_25CollectiveMainloopFwdSm90ILi2EN4cute5tupleIJNS5_1CILi1EEES8_S8_EEENS6_IJNS7_ILi128EEENS7_ILi96EEENS7_ILi64EEEEEELi256ENS_6half_tEfNS_4arch4Sm90ELb1ELb0ELb1ELb1ELb0ELb0ELb1ELb1ELb0ELb0ELb0ELb0EEENS1_21CollectiveEpilogueFwdINS6_IJSA_NS7_ILi256EEESB_EEES9_SE_SG_Li256ELb1ELb0ELb0ELb0EEENS1_36VarlenDynamicPersistentTileSchedulerILi128ELi96ELi256ELi32ELb0ELb0ELb1ELb1ELb1ELb1EEEEEEEEEvNT_6ParamsE)
        /*09cc*/ 	.short	0x0210
        /*09ce*/ 	.short	0x0b70


	//----- nvinfo : EIATTR_SW_WAR
	.align		4
.L_624:
        /*09d0*/ 	.byte	0x04, 0x36
        /*09d2*/ 	.short	(.L_626 - .L_625)
.L_625:
        /*09d4*/ 	.word	0x00000008
.L_626:


//--------------------- .nv.info._ZN7cutlass13device_kernelIN5flash11enable_sm90INS1_16FlashAttnFwdSm90INS1_25CollectiveMainloopFwdSm90ILi2EN4cute5tupleIJNS5_1CILi1EEES8_S8_EEENS6_IJNS7_ILi128EEENS7_ILi96EEENS7_ILi64EEEEEELi256ENS_6half_tEfNS_4arch4Sm90ELb1ELb0ELb1ELb1ELb0ELb1ELb1ELb1ELb0ELb0ELb0ELb0EEENS1_21CollectiveEpilogueFwdINS6_IJSA_NS7_ILi256EEESB_EEES9_SE_SG_Li256ELb1ELb0ELb0ELb0EEENS1_36VarlenDynamicPersistentTileSchedulerILi128ELi96ELi256ELi32ELb0ELb0ELb1ELb1ELb1ELb1EEEEEEEEEvNT_6ParamsE --------------------------
	.section	.nv.info._ZN7cutlass13device_kernelIN5flash11enable_sm90INS1_16FlashAttnFwdSm90INS1_25CollectiveMainloopFwdSm90ILi2EN4cute5tupleIJNS5_1CILi1EEES8_S8_EEENS6_IJNS7_ILi128EEENS7_ILi96EEENS7_ILi64EEEEEELi256ENS_6half_tEfNS_4arch4Sm90ELb1ELb0ELb1ELb1ELb0ELb1ELb1ELb1ELb0ELb0ELb0ELb0EEENS1_21CollectiveEpilogueFwdINS6_IJSA_NS7_ILi256EEESB_EEES9_SE_SG_Li256ELb1ELb0ELb0ELb0EEENS1_36VarlenDynamicPersistentTileSchedulerILi128ELi96ELi256ELi32ELb0ELb0ELb1ELb1ELb1ELb1EEEEEEEEEvNT_6ParamsE,"",@"SHT_CUDA_INFO"
	.sectionflags	@""
	.align	4


	//----- nvinfo : EIATTR_CUDA_API_VERSION
	.align		4
        /*0000*/ 	.byte	0x04, 0x37
        /*0002*/ 	.short	(.L_628 - .L_627)
.L_627:
        /*0004*/ 	.word	0x00000082


	//----- nvinfo : EIATTR_KPARAM_INFO
	.align		4
.L_628:
        /*0008*/ 	.byte	0x04, 0x17
        /*000a*/ 	.short	(.L_630 - .L_629)
.L_629:
        /*000c*/ 	.word	0x00000000
        /*0010*/ 	.short	0x0000
        /*0012*/ 	.short	0x0070
        /*0014*/ 	.byte	0x00, 0xf0, 0x01, 0x2c


	//----- nvinfo : EIATTR_SPARSE_MMA_MASK
	.align		4
.L_630:
        /*0018*/ 	.byte	0x03, 0x50
        /*001a*/ 	.short	0x0000


	//----- nvinfo : EIATTR_MAXREG_COUNT
	.align		4
        /*001c*/ 	.byte	0x03, 0x1b
        /*001e*/ 	.short	0x00a8


	//----- nvinfo : EIATTR_NUM_BARRIERS
	.align		4
        /*0020*/ 	.byte	0x02, 0x4c
        /*0022*/ 	.byte	0x10
	.zero		1


	//----- nvinfo : EIATTR_EXTERNS
	.align		4
        /*0024*/ 	.byte	0x04, 0x0f
        /*0026*/ 	.short	(.L_632 - .L_631)


	//   ....[0]....
	.align		4
.L_631:
        /*0028*/ 	.word	index@(__assertfail)


	//----- nvinfo : EIATTR_ANNOTATIONS
	.align		4
.L_632:
        /*002c*/ 	.byte	0x04, 0x55
        /*002e*/ 	.short	(.L_634 - .L_633)


	//   ....[0]....
.L_633:
        /* <DEDUP_REMOVED lines=83> */


	//----- nvinfo : EIATTR_MERCURY_ISA_VERSION
	.align		4
.L_634:
        /*0550*/ 	.byte	0x03, 0x5f
        /*0552*/ 	.short	0x0101


	//----- nvinfo : EIATTR_UNUSED_LOAD_BYTE_OFFSET
	.align		4
        /*0554*/ 	.byte	0x04, 0x44
        /*0556*/ 	.short	(.L_636 - .L_635)


	//   ....[0]....
.L_635:
        /*0558*/ 	.word	0x00000b40
        /*055c*/ 	.word	0x0000fff0


	//   ....[1]....
        /*0560*/ 	.word	0x00013000
        /*0564*/ 	.word	0x0000fff0


	//----- nvinfo : EIATTR_INT_WARP_WIDE_INSTR_OFFSETS
	.align		4
.L_636:
        /*0568*/ 	.byte	0x04, 0x31
        /*056a*/ 	.short	(.L_638 - .L_637)


	//   ....[0]....
.L_637:
        /*056c*/ 	.word	0x000001e0


	//   ....[1]....
        /*0570*/ 	.word	0x00000220


	//   ....[2]....
        /*0574*/ 	.word	0x00000290


	//   ....[3]....
        /*0578*/ 	.word	0x00000300


	//   ....[4]....
        /*057c*/ 	.word	0x00017c40


	//   ....[5]....
        /*0580*/ 	.word	0x00017cd0


	//   ....[6]....
        /*0584*/ 	.word	0x00018150


	//   ....[7]....
        /*0588*/ 	.word	0x00018180


	//   ....[8]....
        /*058c*/ 	.word	0x0001a720


	//   ....[9]....
        /*0590*/ 	.word	0x0001a7b0


	//----- nvinfo : EIATTR_COOP_GROUP_MASK_REGIDS
	.align		4
.L_638:
        /*0594*/ 	.byte	0x04, 0x29
        /*0596*/ 	.short	(.L_640 - .L_639)


	//   ....[0]....
.L_639:
        /*0598*/ 	.word	0xffffffff


	//   ....[1]....
        /*059c*/ 	.word	0xffffffff


	//   ....[2]....
        /*05a0*/ 	.word	0xffffffff


	//   ....[3]....
        /*05a4*/ 	.word	0xffffffff


	//   ....[4]....
        /*05a8*/ 	.word	0xffffffff


	//   ....[5]....
        /*05ac*/ 	.word	0xffffffff


	//   ....[6]....
        /*05b0*/ 	.word	0xffffffff


	//   ....[7]....
        /*05b4*/ 	.word	0xffffffff


	//   ....[8]....
        /*05b8*/ 	.word	0xffffffff


	//   ....[9]....
        /*05bc*/ 	.word	0xffffffff


	//   ....[10]....
        /*05c0*/ 	.word	0xffffffff


	//   ....[11]....
        /*05c4*/ 	.word	0xffffffff


	//   ....[12]....
        /*05c8*/ 	.word	0xffffffff


	//   ....[13]....
        /*05cc*/ 	.word	0xffffffff


	//   ....[14]....
        /*05d0*/ 	.word	0xffffffff


	//   ....[15]....
        /*05d4*/ 	.word	0xffffffff


	//   ....[16]....
        /*05d8*/ 	.word	0xffffffff


	//   ....[17]....
        /*05dc*/ 	.word	0xffffffff


	//   ....[18]....
        /*05e0*/ 	.word	0xffffffff


	//   ....[19]....
        /*05e4*/ 	.word	0xffffffff


	//   ....[20]....
        /*05e8*/ 	.word	0xffffffff


	//   ....[21]....
        /*05ec*/ 	.word	0xffffffff


	//   ....[22]....
        /*05f0*/ 	.word	0xffffffff


	//   ....[23]....
        /*05f4*/ 	.word	0xffffffff


	//   ....[24]....
        /*05f8*/ 	.word	0xffffffff


	//   ....[25]....
        /*05fc*/ 	.word	0xffffffff


	//   ....[26]....
        /*0600*/ 	.word	0xffffffff


	//   ....[27]....
        /*0604*/ 	.word	0xffffffff


	//   ....[28]....
        /*0608*/ 	.word	0xffffffff


	//   ....[29]....
        /*060c*/ 	.word	0xffffffff


	//   ....[30]....
        /*0610*/ 	.word	0xffffffff


	//   ....[31]....
        /*0614*/ 	.word	0xffffffff


	//   ....[32]....
        /*0618*/ 	.word	0xffffffff


	//   ....[33]....
        /*061c*/ 	.word	0xffffffff


	//   ....[34]....
        /*0620*/ 	.word	0xffffffff


	//   ....[35]....
        /*0624*/ 	.word	0xffffffff


	//   ....[36]....
        /*0628*/ 	.word	0xffffffff


	//   ....[37]....
        /*062c*/ 	.word	0xffffffff


	//   ....[38]....
        /*0630*/ 	.word	0xffffffff


	//   ....[39]....
        /*0634*/ 	.word	0xffffffff


	//   ....[40]....
        /*0638*/ 	.word	0xffffffff


	//   ....[41]....
        /*063c*/ 	.word	0xffffffff


	//   ....[42]....
        /*0640*/ 	.word	0xffffffff


	//   ....[43]....
        /*0644*/ 	.word	0xffffffff


	//   ....[44]....
        /*0648*/ 	.word	0xffffffff


	//   ....[45]....
        /*064c*/ 	.word	0xffffffff


	//   ....[46]....
        /*0650*/ 	.word	0xffffffff


	//   ....[47]....
        /*0654*/ 	.word	0xffffffff


	//   ....[48]....
        /*0658*/ 	.word	0xffffffff


	//   ....[49]....
        /*065c*/ 	.word	0xffffffff


	//   ....[50]....
        /*0660*/ 	.word	0xffffffff


	//   ....[51]....
        /*0664*/ 	.word	0xffffffff


	//   ....[52]....
        /*0668*/ 	.word	0xffffffff


	//   ....[53]....
        /*066c*/ 	.word	0xffffffff


	//   ....[54]....
        /*0670*/ 	.word	0xffffffff


	//   ....[55]....
        /*0674*/ 	.word	0xffffffff


	//   ....[56]....
        /*0678*/ 	.word	0xffffffff


	//   ....[57]....
        /*067c*/ 	.word	0xffffffff


	//   ....[58]....
        /*0680*/ 	.word	0x0500000f


	//   ....[59]....
        /*0684*/ 	.word	0x0500000f


	//   ....[60]....
        /*0688*/ 	.word	0x0500000f


	//   ....[61]....
        /*068c*/ 	.word	0x0500000f


	//   ....[62]....
        /*0690*/ 	.word	0x0500000f


	//   ....[63]....
        /*0694*/ 	.word	0x0500000f


	//   ....[64]....
        /*0698*/ 	.word	0x0500000f


	//   ....[65]....
        /*069c*/ 	.word	0x0500000f


	//   ....[66]....
        /*06a0*/ 	.word	0x0500000f


	//   ....[67]....
        /*06a4*/ 	.word	0x0500000f


	//   ....[68]....
        /*06a8*/ 	.word	0x0500000f


	//   ....[69]....
        /*06ac*/ 	.word	0x0500000f


	//   ....[70]....
        /*06b0*/ 	.word	0x0500000f


	//   ....[71]....
        /*06b4*/ 	.word	0x0500000f


	//   ....[72]....
        /*06b8*/ 	.word	0x0500000f


	//   ....[73]....
        /*06bc*/ 	.word	0x0500000f


	//   ....[74]....
        /*06c0*/ 	.word	0x0500000f


	//   ....[75]....
        /*06c4*/ 	.word	0x0500000f


	//   ....[76]....
        /*06c8*/ 	.word	0x0500000f


	//   ....[77]....
        /*06cc*/ 	.word	0x0500000f


	//   ....[78]....
        /*06d0*/ 	.word	0x0500000f


	//   ....[79]....
        /*06d4*/ 	.word	0x0500000f


	//   ....[80]....
        /*06d8*/ 	.word	0x0500000f


	//   ....[81]....
        /*06dc*/ 	.word	0x0500000f


	//   ....[82]....
        /*06e0*/ 	.word	0x0500000f


	//   ....[83]....
        /*06e4*/ 	.word	0x0500000f


	//   ....[84]....
        /*06e8*/ 	.word	0x0500000f


	//   ....[85]....
        /*06ec*/ 	.word	0x0500000f


	//   ....[86]....
        /*06f0*/ 	.word	0x0500000f


	//   ....[87]....
        /*06f4*/ 	.word	0x0500000f


	//   ....[88]....
        /*06f8*/ 	.word	0x0500000f


	//   ....[89]....
        /*06fc*/ 	.word	0x0500000f


	//   ....[90]....
        /*0700*/ 	.word	0x0500000f


	//   ....[91]....
        /*0704*/ 	.word	0x0500000f


	//   ....[92]....
        /*0708*/ 	.word	0x0500000f


	//   ....[93]....
        /*070c*/ 	.word	0x0500000f


	//   ....[94]....
        /*0710*/ 	.word	0x0500000f


	//----- nvinfo : EIATTR_COOP_GROUP_INSTR_OFFSETS
	.align		4
.L_640:
        /*0714*/ 	.byte	0x04, 0x28
        /*0716*/ 	.short	(.L_642 - .L_641)


	//   ....[0]....
.L_641:
        /*0718*/ 	.word	0x00000060


	//   ....[1]....
        /*071c*/ 	.word	0x000001f0


	//   ....[2]....
        /*0720*/ 	.word	0x000002b0


	//   ....[3]....
        /*0724*/ 	.word	0x00000480


	//   ....[4]....
        /*0728*/ 	.word	0x000005e0


	//   ....[5]....
        /*072c*/ 	.word	0x00000700


	//   ....[6]....
        /*0730*/ 	.word	0x00000860


	//   ....[7]....
        /*0734*/ 	.word	0x00005e70


	//   ....[8]....
        /*0738*/ 	.word	0x0000ab20


	//   ....[9]....
        /*073c*/ 	.word	0x0000ab70


	//   ....[10]....
        /*0740*/ 	.word	0x0000b360


	//   ....[11]....
        /*0744*/ 	.word	0x0000b380


	//   ....[12]....
        /*0748*/ 	.word	0x0000da20


	//   ....[13]....
        /*074c*/ 	.word	0x0000da40


	//   ....[14]....
        /*0750*/ 	.word	0x0000e220


	//   ....[15]....
        /*0754*/ 	.word	0x0000e240


	//   ....[16]....
        /*0758*/ 	.word	0x000109d0


	//   ....[17]....
        /*075c*/ 	.word	0x00010a40


	//   ....[18]....
        /*0760*/ 	.word	0x000110b0


	//   ....[19]....
        /*0764*/ 	.word	0x000110d0


	//   ....[20]....
        /*0768*/ 	.word	0x00012570


	//   ....[21]....
        /*076c*/ 	.word	0x000125d0


	//   ....[22]....
        /*0770*/ 	.word	0x00012620


	//   ....[23]....
        /*0774*/ 	.word	0x00012650


	//   ....[24]....
        /*0778*/ 	.word	0x00015b50


	//   ....[25]....
        /*077c*/ 	.word	0x00015cd0


	//   ....[26]....
        /*0780*/ 	.word	0x00015d00


	//   ....[27]....
        /*0784*/ 	.word	0x00015d40


	//   ....[28]....
        /*0788*/ 	.word	0x00015db0


	//   ....[29]....
        /*078c*/ 	.word	0x00015e10


	//   ....[30]....
        /*0790*/ 	.word	0x00015e50


	//   ....[31]....
        /*0794*/ 	.word	0x00015ff0


	//   ....[32]....
        /*0798*/ 	.word	0x00016050


	//   ....[33]....
        /*079c*/ 	.word	0x00016090


	//   ....[34]....
        /*07a0*/ 	.word	0x000160d0


	//   ....[35]....
        /*07a4*/ 	.word	0x00016100


	//   ....[36]....
        /*07a8*/ 	.word	0x00016130


	//   ....[37]....
        /*07ac*/ 	.word	0x000161c0


	//   ....[38]....
        /*07b0*/ 	.word	0x00016220


	//   ....[39]....
        /*07b4*/ 	.word	0x000162b0


	//   ....[40]....
        /*07b8*/ 	.word	0x0001a840


	//   ....[41]....
        /*07bc*/ 	.word	0x0001a850


	//   ....[42]....
        /*07c0*/ 	.word	0x0001a960


	//   ....[43]....
        /*07c4*/ 	.word	0x0001a9c0


	//   ....[44]....
        /*07c8*/ 	.word	0x0001aa00


	//   ....[45]....
        /*07cc*/ 	.word	0x0001aa40


	//   ....[46]....
        /*07d0*/ 	.word	0x0001aa70


	//   ....[47]....
        /*07d4*/ 	.word	0x0001aaa0


	//   ....[48]....
        /*07d8*/ 	.word	0x0001ac30


	//   ....[49]....
        /*07dc*/ 	.word	0x0001ac90


	//   ....[50]....
        /*07e0*/ 	.word	0x0001acd0


	//   ....[51]....
        /*07e4*/ 	.word	0x0001ad10


	//   ....[52]....
        /*07e8*/ 	.word	0x0001ad40


	//   ....[53]....
        /*07ec*/ 	.word	0x0001ad70


	//   ....[54]....
        /*07f0*/ 	.word	0x0001ae30


	//   ....[55]....
        /*07f4*/ 	.word	0x0001ae50


	//   ....[56]....
        /*07f8*/ 	.word	0x0001aec0


	//   ....[57]....
        /*07fc*/ 	.word	0x0001b530


	//   ....[58]....
        /*0800*/ 	.word	0x0001b9c0


	//   ....[59]....
        /*0804*/ 	.word	0x0001ba60


	//   ....[60]....
        /*0808*/ 	.word	0x0001bb00


	//   ....[61]....
        /*080c*/ 	.word	0x0001bba0


	//   ....[62]....
        /*0810*/ 	.word	0x0001bc40


	//   ....[63]....
        /*0814*/ 	.word	0x0001bce0


	//   ....[64]....
        /*0818*/ 	.word	0x0001bd80


	//   ....[65]....
        /*081c*/ 	.word	0x0001be20


	//   ....[66]....
        /*0820*/ 	.word	0x0001bec0


	//   ....[67]....
        /*0824*/ 	.word	0x0001bfb0


	//   ....[68]....
        /*0828*/ 	.word	0x0001c050


	//   ....[69]....
        /*082c*/ 	.word	0x0001c0f0


	//   ....[70]....
        /*0830*/ 	.word	0x0001c190


	//   ....[71]....
        /*0834*/ 	.word	0x0001c230


	//   ....[72]....
        /*0838*/ 	.word	0x0001c2d0


	//   ....[73]....
        /*083c*/ 	.word	0x0001c370


	//   ....[74]....
        /*0840*/ 	.word	0x0001c410


	//   ....[75]....
        /*0844*/ 	.word	0x0001c760


	//   ....[76]....
        /*0848*/ 	.word	0x0001ca40


	//   ....[77]....
        /*084c*/ 	.word	0x0001ce60


	//   ....[78]....
        /*0850*/ 	.word	0x0001cef0


	//   ....[79]....
        /*0854*/ 	.word	0x0001cf90


	//   ....[80]....
        /*0858*/ 	.word	0x0001d040


	//   ....[81]....
        /*085c*/ 	.word	0x0001d0c0


	//   ....[82]....
        /*0860*/ 	.word	0x0001d140


	//   ....[83]....
        /*0864*/ 	.word	0x0001d1c0


	//   ....[84]....
        /*0868*/ 	.word	0x0001d240


	//   ....[85]....
        /*086c*/ 	.word	0x0001d2d0


	//   ....[86]....
        /*0870*/ 	.word	0x0001d380


	//   ....[87]....
        /*0874*/ 	.word	0x0001d400


	//   ....[88]....
        /*0878*/ 	.word	0x0001d480


	//   ....[89]....
        /*087c*/ 	.word	0x0001d500


	//   ....[90]....
        /*0880*/ 	.word	0x0001d580


	//   ....[91]....
        /*0884*/ 	.word	0x0001d5f0


	//   ....[92]....
        /*0888*/ 	.word	0x0001d690


	//   ....[93]....
        /*088c*/ 	.word	0x0001d720


	//   ....[94]....
        /*0890*/ 	.word	0x0001d850


	//----- nvinfo : EIATTR_REG_RECONFIG
	.align		4
.L_642:
        /*0894*/ 	.byte	0x01, 0x54
	.zero		2


	//----- nvinfo : EIATTR_SYSCALL_OFFSETS
	.align		4
        /*0898*/ 	.byte	0x04, 0x46
        /*089a*/ 	.short	(.L_644 - .L_643)


	//   ....[0]....
.L_643:
        /*089c*/ 	.word	0x000018d0


	//   ....[1]....
        /*08a0*/ 	.word	0x00001a20


	//   ....[2]....
        /*08a4*/ 	.word	0x00006060


	//   ....[3]....
        /*08a8*/ 	.word	0x00006570


	//   ....[4]....
        /*08ac*/ 	.word	0x00017e60


	//   ....[5]....
        /*08b0*/ 	.word	0x00017fa0


	//   ....[6]....
        /*08b4*/ 	.word	0x000180a0


	//----- nvinfo : EIATTR_MBARRIER_INSTR_OFFSETS
	.align		4
.L_644:
        /*08b8*/ 	.byte	0x04, 0x39
        /*08ba*/ 	.short	(.L_646 - .L_645)


	//   ....[0]....
.L_645:
        /*08bc*/ 	.word	0x00000320
        /*08c0*/ 	.word	0x000000ff
        /*08c4*/ 	.word	0x00032400
        /*08c8*/ 	.short	0x0100
        /*08ca*/ 	.byte	0x08
	.zero		1


	//   ....[1]....
        /*08cc*/ 	.word	0x00000330
        /*08d0*/ 	.word	0x000000ff
        /*08d4*/ 	.word	0x00032410
        /*08d8*/ 	.short	0x0100
        /*08da*/ 	.byte	0x08
	.zero		1


	//   ....[2]....
        /*08dc*/ 	.word	0x00000340
        /*08e0*/ 	.word	0x000000ff
        /*08e4*/ 	.word	0x00032420
        /*08e8*/ 	.short	0x0100
        /*08ea*/ 	.byte	0x08
	.zero		1


	//   ....[3]....
        /*08ec*/ 	.word	0x00000430
        /*08f0*/ 	.word	0x000000ff
        /*08f4*/ 	.word	0x00032430
        /*08f8*/ 	.short	0x0100
        /*08fa*/ 	.byte	0x08
	.zero		1


	//   ....[4]....
        /*08fc*/ 	.word	0x00000440
        /*0900*/ 	.word	0x000000ff
        /*0904*/ 	.word	0x00032440
        /*0908*/ 	.short	0x0100
        /*090a*/ 	.byte	0x08
	.zero		1


	//   ....[5]....
        /*090c*/ 	.word	0x00000450
        /*0910*/ 	.word	0x000000ff
        /*0914*/ 	.word	0x00032438
        /*0918*/ 	.short	0x0100
        /*091a*/ 	.byte	0x08
	.zero		1


	//   ....[6]....
        /*091c*/ 	.word	0x00000460
        /*0920*/ 	.word	0x000000ff
        /*0924*/ 	.word	0x00032448
        /*0928*/ 	.short	0x0100
        /*092a*/ 	.byte	0x08
	.zero		1


	//   ....[7]....
        /*092c*/ 	.word	0x00000590
        /*0930*/ 	.word	0x000000ff
        /*0934*/ 	.word	0x00032450
        /*0938*/ 	.short	0x0100
        /*093a*/ 	.byte	0x08
	.zero		1


	//   ....[8]....
        /*093c*/ 	.word	0x000005a0
        /*0940*/ 	.word	0x000000ff
        /*0944*/ 	.word	0x00032460
        /*0948*/ 	.short	0x0100
        /*094a*/ 	.byte	0x08
	.zero		1


	//   ....[9]....
        /*094c*/ 	.word	0x000005b0
        /*0950*/ 	.word	0x000000ff
        /*0954*/ 	.word	0x00032458
        /*0958*/ 	.short	0x0100
        /*095a*/ 	.byte	0x08
	.zero		1


	//   ....[10]....
        /*095c*/ 	.word	0x000005c0
        /*0960*/ 	.word	0x000000ff
        /*0964*/ 	.word	0x00032468
        /*0968*/ 	.short	0x0100
        /*096a*/ 	.byte	0x08
	.zero		1


	//   ....[11]....
        /*096c*/ 	.word	0x000006b0
        /*0970*/ 	.word	0x000000ff
        /*0974*/ 	.word	0x00032470
        /*0978*/ 	.short	0x0100
        /*097a*/ 	.byte	0x06
	.zero		1


	//   ....[12]....
        /*097c*/ 	.word	0x000006c0
        /*0980*/ 	.word	0x000000ff
        /*0984*/ 	.word	0x00032480
        /*0988*/ 	.short	0x0100
        /*098a*/ 	.byte	0x06
	.zero		1


	//   ....[13]....
        /*098c*/ 	.word	0x000006d0
        /*0990*/ 	.word	0x000000ff
        /*0994*/ 	.word	0x00032478
        /*0998*/ 	.short	0x0100
        /*099a*/ 	.byte	0x06
	.zero		1


	//   ....[14]....
        /*099c*/ 	.word	0x000006e0
        /*09a0*/ 	.word	0x000000ff
        /*09a4*/ 	.word	0x00032488
        /*09a8*/ 	.short	0x0100
        /*09aa*/ 	.byte	0x06
	.zero		1


	//   ....[15]....
        /*09ac*/ 	.word	0x00000810
        /*09b0*/ 	.word	0x000000ff
        /*09b4*/ 	.word	0x00032490
        /*09b8*/ 	.short	0x0100
        /*09ba*/ 	.byte	0x08
	.zero		1


	//   ....[16]....
        /*09bc*/ 	.word	0x00000820
        /*09c0*/ 	.word	0x000000ff
        /*09c4*/ 	.word	0x000324a0
        /*09c8*/ 	.short	0x0100
        /*09ca*/ 	.byte	0x08
	.zero		1


	//   ....[17]....
        /*09cc*/ 	.word	0x00000830
        /*09d0*/ 	.word	0x000000ff
        /*09d4*/ 	.word	0x00032498
        /*09d8*/ 	.short	0x0100
        /*09da*/ 	.byte	0x08
	.zero		1


	//   ....[18]....
        /*09dc*/ 	.word	0x00000840
        /*09e0*/ 	.word	0x000000ff
        /*09e4*/ 	.word	0x000324a8
        /*09e8*/ 	.short	0x0100
        /*09ea*/ 	.byte	0x08
	.zero		1


	//   ....[19]....
        /*09ec*/ 	.word	0x00000970
        /*09f0*/ 	.word	0x000000ff
        /*09f4*/ 	.word	0x000324b0
        /*09f8*/ 	.short	0x0100
        /*09fa*/ 	.byte	0x08
	.zero		1


	//   ....[20]....
        /*09fc*/ 	.word	0x00000980
        /*0a00*/ 	.word	0x000000ff
        /*0a04*/ 	.word	0x000324c0
        /*0a08*/ 	.short	0x0100
        /*0a0a*/ 	.byte	0x08
	.zero		1


	//   ....[21]....
        /*0a0c*/ 	.word	0x00000990
        /*0a10*/ 	.word	0x000000ff
        /*0a14*/ 	.word	0x000324b8
        /*0a18*/ 	.short	0x0100
        /*0a1a*/ 	.byte	0x08
	.zero		1


	//   ....[22]....
        /*0a1c*/ 	.word	0x000009a0
        /*0a20*/ 	.word	0x000000ff
        /*0a24*/ 	.word	0x000324c8
        /*0a28*/ 	.short	0x0100
        /*0a2a*/ 	.byte	0x08
	.zero		1


	//   ....[23]....
        /*0a2c*/ 	.word	0x00002e30
        /*0a30*/ 	.word	0x0000005a
        /*0a34*/ 	.word	0x00032490
        /*0a38*/ 	.short	0x010a
        /*0a3a*/ 	.byte	0x3f
	.zero		1


	//   ....[24]....
        /*0a3c*/ 	.word	0x00003f90
        /*0a40*/ 	.word	0x0000005a
        /*0a44*/ 	.word	0x00032490
        /*0a48*/ 	.short	0x010a
        /*0a4a*/ 	.byte	0x3f
	.zero		1


	//   ....[25]....
        /*0a4c*/ 	.word	0x00005030
        /*0a50*/ 	.word	0x0000005a
        /*0a54*/ 	.word	0x00032490
        /*0a58*/ 	.short	0x010a
        /*0a5a*/ 	.byte	0x3f
	.zero		1


	//   ....[26]....
        /*0a5c*/ 	.word	0x00005250
        /*0a60*/ 	.word	0x00000004
        /*0a64*/ 	.word	0x00000000
        /*0a68*/ 	.short	0x0101
        /*0a6a*/ 	.byte	0x3f
	.zero		1


	//   ....[27]....
        /*0a6c*/ 	.word	0x00005290
        /*0a70*/ 	.word	0x0000005a
        /*0a74*/ 	.word	0x000324b0
        /*0a78*/ 	.short	0x010a
        /*0a7a*/ 	.byte	0x3f
	.zero		1


	//   ....[28]....
        /*0a7c*/ 	.word	0x000058f0
        /*0a80*/ 	.word	0x0000005a
        /*0a84*/ 	.word	0x00000000
        /*0a88*/ 	.short	0x0101
        /*0a8a*/ 	.byte	0x3f
	.zero		1


	//   ....[29]....
        /*0a8c*/ 	.word	0x00006100
        /*0a90*/ 	.word	0x00000011
        /*0a94*/ 	.word	0x00032400
        /*0a98*/ 	.short	0x010a
        /*0a9a*/ 	.byte	0x3f
	.zero		1


	//   ....[30]....
        /*0a9c*/ 	.word	0x00006150
        /*0aa0*/ 	.word	0x00000011
        /*0aa4*/ 	.word	0x00032400
        /*0aa8*/ 	.short	0x010a
        /*0aaa*/ 	.byte	0x3f
	.zero		1


	//   ....[31]....
        /*0aac*/ 	.word	0x00006e40
        /*0ab0*/ 	.word	0x00000011
        /*0ab4*/ 	.word	0x00032400
        /*0ab8*/ 	.short	0x010a
        /*0aba*/ 	.byte	0x3f
	.zero		1


	//   ....[32]....
        /*0abc*/ 	.word	0x00008240
        /*0ac0*/ 	.word	0x00000011
        /*0ac4*/ 	.word	0x00032400
        /*0ac8*/ 	.short	0x010a
        /*0aca*/ 	.byte	0x3f
	.zero		1


	//   ....[33]....
        /*0acc*/ 	.word	0x00009210
        /*0ad0*/ 	.word	0x000000b3
        /*0ad4*/ 	.word	0x00032430
        /*0ad8*/ 	.short	0x010a
        /*0ada*/ 	.byte	0x3f
	.zero		1


	//   ....[34]....
        /*0adc*/ 	.word	0x000092a0
        /*0ae0*/ 	.word	0x000000b3
        /*0ae4*/ 	.word	0x00032430
        /*0ae8*/ 	.short	0x010a
        /*0aea*/ 	.byte	0x3f
	.zero		1


	//   ....[35]....
        /*0aec*/ 	.word	0x000095b0
        /*0af0*/ 	.word	0x00000011
        /*0af4*/ 	.word	0x00032410
        /*0af8*/ 	.short	0x010a
        /*0afa*/ 	.byte	0x3f
	.zero		1


	//   ....[36]....
        /*0afc*/ 	.word	0x00009600
        /*0b00*/ 	.word	0x000000b3
        /*0b04*/ 	.word	0x00032450
        /*0b08*/ 	.short	0x010a
        /*0b0a*/ 	.byte	0x3f
	.zero		1


	//   ....[37]....
        /*0b0c*/ 	.word	0x00009680
        /*0b10*/ 	.word	0x000000b3
        /*0b14*/ 	.word	0x00032450
        /*0b18*/ 	.short	0x010a
        /*0b1a*/ 	.byte	0x3f
	.zero		1


	//   ....[38]....
        /*0b1c*/ 	.word	0x0000b6b0
        /*0b20*/ 	.word	0x00000018
        /*0b24*/ 	.word	0x00000000
        /*0b28*/ 	.short	0x0101
        /*0b2a*/ 	.byte	0x3f
	.zero		1


	//   ....[39]....
        /*0b2c*/ 	.word	0x0000c190
        /*0b30*/ 	.word	0x000000b3
        /*0b34*/ 	.word	0x00000000
        /*0b38*/ 	.short	0x0101
        /*0b3a*/ 	.byte	0x3f
	.zero		1


	//   ....[40]....
        /*0b3c*/ 	.word	0x0000c270
        /*0b40*/ 	.word	0x000000d3
        /*0b44*/ 	.word	0x00032430
        /*0b48*/ 	.short	0x010a
        /*0b4a*/ 	.byte	0x3f
	.zero		1


	//   ....[41]....
        /*0b4c*/ 	.word	0x0000c2e0
        /*0b50*/ 	.word	0x000000d3
        /*0b54*/ 	.word	0x00032430
        /*0b58*/ 	.short	0x010a
        /*0b5a*/ 	.byte	0x3f
	.zero		1


	//   ....[42]....
        /*0b5c*/ 	.word	0x0000c560
        /*0b60*/ 	.word	0x000000d3
        /*0b64*/ 	.word	0x00032450
        /*0b68*/ 	.short	0x010a
        /*0b6a*/ 	.byte	0x3f
	.zero		1


	//   ....[43]....
        /*0b6c*/ 	.word	0x0000c5b0
        /*0b70*/ 	.word	0x000000d3
        /*0b74*/ 	.word	0x00032450
        /*0b78*/ 	.short	0x010a
        /*0b7a*/ 	.byte	0x3f
	.zero		1


	//   ....[44]....
        /*0b7c*/ 	.word	0x0000ed00
        /*0b80*/ 	.word	0x000000a3
        /*0b84*/ 	.word	0x00000000
        /*0b88*/ 	.short	0x0101
        /*0b8a*/ 	.byte	0x3f
	.zero		1


	//   ....[45]....
        /*0b8c*/ 	.word	0x0000f5b0
        /*0b90*/ 	.word	0x000000d3
        /*0b94*/ 	.word	0x00000000
        /*0b98*/ 	.short	0x0101
        /*0b9a*/ 	.byte	0x3f
	.zero		1


	//   ....[46]....
        /*0b9c*/ 	.word	0x0000f7e0
        /*0ba0*/ 	.word	0x000000d3
        /*0ba4*/ 	.word	0x00032430
        /*0ba8*/ 	.short	0x010a
        /*0baa*/ 	.byte	0x3f
	.zero		1


	//   ....[47]....
        /*0bac*/ 	.word	0x0000f850
        /*0bb0*/ 	.word	0x000000d3
        /*0bb4*/ 	.word	0x00032430
        /*0bb8*/ 	.short	0x010a
        /*0bba*/ 	.byte	0x3f
	.zero		1


	//   ....[48]....
        /*0bbc*/ 	.word	0x0000fad0
        /*0bc0*/ 	.word	0x000000d3
        /*0bc4*/ 	.word	0x00032450
        /*0bc8*/ 	.short	0x010a
        /*0bca*/ 	.byte	0x3f
	.zero		1


	//   ....[49]....
        /*0bcc*/ 	.word	0x0000fb20
        /*0bd0*/ 	.word	0x000000d3
        /*0bd4*/ 	.word	0x00032450
        /*0bd8*/ 	.short	0x010a
        /*0bda*/ 	.byte	0x3f
	.zero		1


	//   ....[50]....
        /*0bdc*/ 	.word	0x00011ae0
        /*0be0*/ 	.word	0x000000b9
        /*0be4*/ 	.word	0x00000000
        /*0be8*/ 	.short	0x0101
        /*0bea*/ 	.byte	0x3f
	.zero		1


	//   ....[51]....
        /*0bec*/ 	.word	0x00012530
        /*0bf0*/ 	.word	0x000000d3
        /*0bf4*/ 	.word	0x00000000
        /*0bf8*/ 	.short	0x0101
        /*0bfa*/ 	.byte	0x3f
	.zero		1


	//   ....[52]....
        /*0bfc*/ 	.word	0x000147e0
        /*0c00*/ 	.word	0x00000000
        /*0c04*/ 	.word	0x00000000
        /*0c08*/ 	.short	0x0101
        /*0c0a*/ 	.byte	0x3f
	.zero		1


	//   ....[53]....
        /*0c0c*/ 	.word	0x00016fe0
        /*0c10*/ 	.word	0x00000009
        /*0c14*/ 	.word	0x00032420
        /*0c18*/ 	.short	0x010a
        /*0c1a*/ 	.byte	0x3f
	.zero		1


	//   ....[54]....
        /*0c1c*/ 	.word	0x00017060
        /*0c20*/ 	.word	0x00000005
        /*0c24*/ 	.word	0x000324a0
        /*0c28*/ 	.short	0x010a
        /*0c2a*/ 	.byte	0x3f
	.zero		1


	//   ....[55]....
        /*0c2c*/ 	.word	0x00017240
        /*0c30*/ 	.word	0x00000005
        /*0c34*/ 	.word	0x000324c0
        /*0c38*/ 	.short	0x010a
        /*0c3a*/ 	.byte	0x3f
	.zero		1


	//   ....[56]....
        /*0c3c*/ 	.word	0x00017650
        /*0c40*/ 	.word	0x00000006
        /*0c44*/ 	.word	0x000324a0
        /*0c48*/ 	.short	0x010a
        /*0c4a*/ 	.byte	0x3f
	.zero		1


	//   ....[57]....
        /*0c4c*/ 	.word	0x00017810
        /*0c50*/ 	.word	0x00000006
        /*0c54*/ 	.word	0x000324c0
        /*0c58*/ 	.short	0x010a
        /*0c5a*/ 	.byte	0x3f
	.zero		1


	//   ....[58]....
        /*0c5c*/ 	.word	0x000185e0
        /*0c60*/ 	.word	0x00000009
        /*0c64*/ 	.word	0x00032440
        /*0c68*/ 	.short	0x010a
        /*0c6a*/ 	.byte	0x3f
	.zero		1


	//   ....[59]....
        /*0c6c*/ 	.word	0x00018c00
        /*0c70*/ 	.word	0x00000009
        /*0c74*/ 	.word	0x00032420
        /*0c78*/ 	.short	0x010a
        /*0c7a*/ 	.byte	0x3f
	.zero		1


	//   ....[60]....
        /*0c7c*/ 	.word	0x00018cd0
        /*0c80*/ 	.word	0x00000005
        /*0c84*/ 	.word	0x00032460
        /*0c88*/ 	.short	0x010a
        /*0c8a*/ 	.byte	0x3f
	.zero		1


	//   ....[61]....
        /*0c8c*/ 	.word	0x00019300
        /*0c90*/ 	.word	0x00000002
        /*0c94*/ 	.word	0x00032440
        /*0c98*/ 	.short	0x010a
        /*0c9a*/ 	.byte	0x3f
	.zero		1


	//   ....[62]....
        /*0c9c*/ 	.word	0x00019510
        /*0ca0*/ 	.word	0x00000002
        /*0ca4*/ 	.word	0x00032460
        /*0ca8*/ 	.short	0x010a
        /*0caa*/ 	.byte	0x3f
	.zero		1


	//   ....[63]....
        /*0cac*/ 	.word	0x00019a60
        /*0cb0*/ 	.word	0x00000002
        /*0cb4*/ 	.word	0x00032440
        /*0cb8*/ 	.short	0x010a
        /*0cba*/ 	.byte	0x3f
	.zero		1


	//   ....[64]....
        /*0cbc*/ 	.word	0x00019c60
        /*0cc0*/ 	.word	0x00000002
        /*0cc4*/ 	.word	0x00032460
        /*0cc8*/ 	.short	0x010a
        /*0cca*/ 	.byte	0x3f
	.zero		1


	//   ....[65]....
        /*0ccc*/ 	.word	0x0001a140
        /*0cd0*/ 	.word	0x00000002
        /*0cd4*/ 	.word	0x00032440
        /*0cd8*/ 	.short	0x010a
        /*0cda*/ 	.byte	0x3f
	.zero		1


	//   ....[66]....
        /*0cdc*/ 	.word	0x0001a350
        /*0ce0*/ 	.word	0x00000002
        /*0ce4*/ 	.word	0x00032460
        /*0ce8*/ 	.short	0x010a
        /*0cea*/ 	.byte	0x3f
	.zero		1


	//   ....[67]....
        /*0cec*/ 	.word	0x0001b4c0
        /*0cf0*/ 	.word	0x00000000
        /*0cf4*/ 	.word	0x00032420
        /*0cf8*/ 	.short	0x010a
        /*0cfa*/ 	.byte	0x3f
	.zero		1


	//   ....[68]....
        /*0cfc*/ 	.word	0x0001b660
        /*0d00*/ 	.word	0x00000006
        /*0d04*/ 	.word	0x00000000
        /*0d08*/ 	.short	0x010a
        /*0d0a*/ 	.byte	0x3f
	.zero		1


	//   ....[69]....
        /*0d0c*/ 	.word	0x0001b6d0
        /*0d10*/ 	.word	0x00000007
        /*0d14*/ 	.word	0x00000000
        /*0d18*/ 	.short	0x010a
        /*0d1a*/ 	.byte	0x3f
	.zero		1


	//   ....[70]....
        /*0d1c*/ 	.word	0x0001b740
        /*0d20*/ 	.word	0x00000004
        /*0d24*/ 	.word	0x00000000
        /*0d28*/ 	.short	0x010a
        /*0d2a*/ 	.byte	0x3f
	.zero		1


	//   ....[71]....
        /*0d2c*/ 	.word	0x0001b770
        /*0d30*/ 	.word	0x00000003
        /*0d34*/ 	.word	0x00000000
        /*0d38*/ 	.short	0x010a
        /*0d3a*/ 	.byte	0x3f
	.zero		1


	//   ....[72]....
        /*0d3c*/ 	.word	0x0001b7d0
        /*0d40*/ 	.word	0x0000005a
        /*0d44*/ 	.word	0x00032490
        /*0d48*/ 	.short	0x010a
        /*0d4a*/ 	.byte	0x3f
	.zero		1


	//   ....[73]....
        /*0d4c*/ 	.word	0x0001b820
        /*0d50*/ 	.word	0x0000005a
        /*0d54*/ 	.word	0x00032490
        /*0d58*/ 	.short	0x010a
        /*0d5a*/ 	.byte	0x3f
	.zero		1


	//   ....[74]....
        /*0d5c*/ 	.word	0x0001b870
        /*0d60*/ 	.word	0x0000005a
        /*0d64*/ 	.word	0x00032490
        /*0d68*/ 	.short	0x010a
        /*0d6a*/ 	.byte	0x3f
	.zero		1


	//   ....[75]....
        /*0d6c*/ 	.word	0x0001b8c0
        /*0d70*/ 	.word	0x0000005a
        /*0d74*/ 	.word	0x000324b0
        /*0d78*/ 	.short	0x010a
        /*0d7a*/ 	.byte	0x3f
	.zero		1


	//   ....[76]....
        /*0d7c*/ 	.word	0x0001bf00
        /*0d80*/ 	.word	0x00000011
        /*0d84*/ 	.word	0x00032400
        /*0d88*/ 	.short	0x010a
        /*0d8a*/ 	.byte	0x3f
	.zero		1


	//   ....[77]....
        /*0d8c*/ 	.word	0x0001c450
        /*0d90*/ 	.word	0x00000011
        /*0d94*/ 	.word	0x00032400
        /*0d98*/ 	.short	0x010a
        /*0d9a*/ 	.byte	0x3f
	.zero		1


	//   ....[78]....
        /*0d9c*/ 	.word	0x0001c4a0
        /*0da0*/ 	.word	0x000000b3
        /*0da4*/ 	.word	0x00032430
        /*0da8*/ 	.short	0x010a
        /*0daa*/ 	.byte	0x3f
	.zero		1


	//   ....[79]....
        /*0dac*/ 	.word	0x0001c4f0
        /*0db0*/ 	.word	0x00000011
        /*0db4*/ 	.word	0x00032410
        /*0db8*/ 	.short	0x010a
        /*0dba*/ 	.byte	0x3f
	.zero		1


	//   ....[80]....
        /*0dbc*/ 	.word	0x0001c540
        /*0dc0*/ 	.word	0x000000b3
        /*0dc4*/ 	.word	0x00032450
        /*0dc8*/ 	.short	0x010a
        /*0dca*/ 	.byte	0x3f
	.zero		1


	//   ....[81]....
        /*0dcc*/ 	.word	0x0001c590
        /*0dd0*/ 	.word	0x000000d3
        /*0dd4*/ 	.word	0x00032430
        /*0dd8*/ 	.short	0x010a
        /*0dda*/ 	.byte	0x3f
	.zero		1


	//   ....[82]....
        /*0ddc*/ 	.word	0x0001c5e0
        /*0de0*/ 	.word	0x000000d3
        /*0de4*/ 	.word	0x00032450
        /*0de8*/ 	.short	0x010a
        /*0dea*/ 	.byte	0x3f
	.zero		1


	//   ....[83]....
        /*0dec*/ 	.word	0x0001c630
        /*0df0*/ 	.word	0x000000d3
        /*0df4*/ 	.word	0x00032430
        /*0df8*/ 	.short	0x010a
        /*0dfa*/ 	.byte	0x3f
	.zero		1


	//   ....[84]....
        /*0dfc*/ 	.word	0x0001c680
        /*0e00*/ 	.word	0x000000d3
        /*0e04*/ 	.word	0x00032450
        /*0e08*/ 	.short	0x010a
        /*0e0a*/ 	.byte	0x3f
	.zero		1


	//   ....[85]....
        /*0e0c*/ 	.word	0x0001c820
        /*0e10*/ 	.word	0x00000009
        /*0e14*/ 	.word	0x00032420
        /*0e18*/ 	.short	0x010a
        /*0e1a*/ 	.byte	0x3f
	.zero		1


	//   ....[86]....
        /*0e1c*/ 	.word	0x0001c870
        /*0e20*/ 	.word	0x00000005
        /*0e24*/ 	.word	0x000324a0
        /*0e28*/ 	.short	0x010a
        /*0e2a*/ 	.byte	0x3f
	.zero		1


	//   ....[87]....
        /*0e2c*/ 	.word	0x0001c8c0
        /*0e30*/ 	.word	0x00000005
        /*0e34*/ 	.word	0x000324c0
        /*0e38*/ 	.short	0x010a
        /*0e3a*/ 	.byte	0x3f
	.zero		1


	//   ....[88]....
        /*0e3c*/ 	.word	0x0001c910
        /*0e40*/ 	.word	0x00000006
        /*0e44*/ 	.word	0x000324a0
        /*0e48*/ 	.short	0x010a
        /*0e4a*/ 	.byte	0x3f
	.zero		1


	//   ....[89]....
        /*0e4c*/ 	.word	0x0001c960
        /*0e50*/ 	.word	0x00000006
        /*0e54*/ 	.word	0x000324c0
        /*0e58*/ 	.short	0x010a
        /*0e5a*/ 	.byte	0x3f
	.zero		1


	//   ....[90]....
        /*0e5c*/ 	.word	0x0001cb00
        /*0e60*/ 	.word	0x00000009
        /*0e64*/ 	.word	0x00032440
        /*0e68*/ 	.short	0x010a
        /*0e6a*/ 	.byte	0x3f
	.zero		1


	//   ....[91]....
        /*0e6c*/ 	.word	0x0001cb80
        /*0e70*/ 	.word	0x00000009
        /*0e74*/ 	.word	0x00032420
        /*0e78*/ 	.short	0x010a
        /*0e7a*/ 	.byte	0x3f
	.zero		1


	//   ....[92]....
        /*0e7c*/ 	.word	0x0001cbd0
        /*0e80*/ 	.word	0x00000005
        /*0e84*/ 	.word	0x00032460
        /*0e88*/ 	.short	0x010a
        /*0e8a*/ 	.byte	0x3f
	.zero		1


	//   ....[93]....
        /*0e8c*/ 	.word	0x0001cc20
        /*0e90*/ 	.word	0x00000002
        /*0e94*/ 	.word	0x00032440
        /*0e98*/ 	.short	0x010a
        /*0e9a*/ 	.byte	0x3f
	.zero		1


	//   ....[94]....
        /*0e9c*/ 	.word	0x0001cc70
        /*0ea0*/ 	.word	0x00000002
        /*0ea4*/ 	.word	0x00032460
        /*0ea8*/ 	.short	0x010a
        /*0eaa*/ 	.byte	0x3f
	.zero		1


	//   ....[95]....
        /*0eac*/ 	.word	0x0001ccc0
        /*0eb0*/ 	.word	0x00000002
        /*0eb4*/ 	.word	0x00032440
        /*0eb8*/ 	.short	0x010a
        /*0eba*/ 	.byte	0x3f
	.zero		1


	//   ....[96]....
        /*0ebc*/ 	.word	0x0001cd10
        /*0ec0*/ 	.word	0x00000002
        /*0ec4*/ 	.word	0x00032460
        /*0ec8*/ 	.short	0x010a
        /*0eca*/ 	.byte	0x3f
	.zero		1


	//   ....[97]....
        /*0ecc*/ 	.word	0x0001cd60
        /*0ed0*/ 	.word	0x00000002
        /*0ed4*/ 	.word	0x00032440
        /*0ed8*/ 	.short	0x010a
        /*0eda*/ 	.byte	0x3f
	.zero		1


	//   ....[98]....
        /*0edc*/ 	.word	0x0001cdb0
        /*0ee0*/ 	.word	0x00000002
        /*0ee4*/ 	.word	0x00032460
        /*0ee8*/ 	.short	0x010a
        /*0eea*/ 	.byte	0x3f
	.zero		1


	//   ....[99]....
        /*0eec*/ 	.word	0x0001d770
        /*0ef0*/ 	.word	0x00000000
        /*0ef4*/ 	.word	0x00032420
        /*0ef8*/ 	.short	0x010a
        /*0efa*/ 	.byte	0x3f
	.zero		1


	//   ....[100]....
        /*0efc*/ 	.word	0x0001d910
        /*0f00*/ 	.word	0x00000006
        /*0f04*/ 	.word	0x00000000
        /*0f08*/ 	.short	0x010a
        /*0f0a*/ 	.byte	0x3f
	.zero		1


	//   ....[101]....
        /*0f0c*/ 	.word	0x0001d960
        /*0f10*/ 	.word	0x00000007
        /*0f14*/ 	.word	0x00000000
        /*0f18*/ 	.short	0x010a
        /*0f1a*/ 	.byte	0x3f
	.zero		1


	//   ....[102]....
        /*0f1c*/ 	.word	0x0001d9b0
        /*0f20*/ 	.word	0x00000004
        /*0f24*/ 	.word	0x00000000
        /*0f28*/ 	.short	0x010a
        /*0f2a*/ 	.byte	0x3f
	.zero		1


	//----- nvinfo : EIATTR_NUM_MBARRIERS
	.align		4
.L_646:
        /*0f2c*/ 	.byte	0x03, 0x38
        /*0f2e*/ 	.short	0x0017


	//----- nvinfo : EIATTR_EXIT_INSTR_OFFSETS
	.align		4
        /*0f30*/ 	.byte	0x04, 0x1c
        /*0f32*/ 	.short	(.L_648 - .L_647)


	//   ....[0]....
.L_647:
        /*0f34*/ 	.word	0x0001b7c0


	//----- nvinfo : EIATTR_MAX_THREADS
	.align		4
.L_648:
        /*0f38*/ 	.byte	0x04, 0x05
        /*0f3a*/ 	.short	(.L_650 - .L_649)
.L_649:
        /*0f3c*/ 	.word	0x00000180
        /*0f40*/ 	.word	0x00000001
        /*0f44*/ 	.word	0x00000001


	//----- nvinfo : EIATTR_CRS_STACK_SIZE
	.align		4
.L_650:
        /*0f48*/ 	.byte	0x04, 0x1e
        /*0f4a*/ 	.short	(.L_652 - .L_651)
.L_651:
        /*0f4c*/ 	.word	0x00000000


	//----- nvinfo : EIATTR_CBANK_PARAM_SIZE
	.align		4
.L_652:
        /*0f50*/ 	.byte	0x03, 0x19
        /*0f52*/ 	.short	0x0b70


	//----- nvinfo : EIATTR_PARAM_CBANK
	.align		4
        /*0f54*/ 	.byte	0x04, 0x0a
        /*0f56*/ 	.short	(.L_654 - .L_653)
	.align		4
.L_653:
        /*0f58*/ 	.word	index@(.nv.constant0._ZN7cutlass13device_kernelIN5flash11enable_sm90INS1_16FlashAttnFwdSm90INS1_25CollectiveMainloopFwdSm90ILi2EN4cute5tupleIJNS5_1CILi1EEES8_S8_EEENS6_IJNS7_ILi128EEENS7_ILi96EEENS7_ILi64EEEEEELi256ENS_6half_tEfNS_4arch4Sm90ELb1ELb0ELb1ELb1ELb0ELb1ELb1ELb1ELb0ELb0ELb0ELb0EEENS1_21CollectiveEpilogueFwdINS6_IJSA_NS7_ILi256EEESB_EEES9_SE_SG_Li256ELb1ELb0ELb0ELb0EEENS1_36VarlenDynamicPersistentTileSchedulerILi128ELi96ELi256ELi32ELb0ELb0ELb1ELb1ELb1ELb1EEEEEEEEEvNT_6ParamsE)
        /*0f5c*/ 	.short	0x0210
        /*0f5e*/ 	.short	0x0b70


	//----- nvinfo : EIATTR_SW_WAR
	.align		4
.L_654:
        /*0f60*/ 	.byte	0x04, 0x36
        /*0f62*/ 	.short	(.L_656 - .L_655)
.L_655:
        /*0f64*/ 	.word	0x00000008
.L_656:


//--------------------- .nv.callgraph             --------------------------
	.section	.nv.callgraph,"",@"SHT_CUDA_CALLGRAPH"
	.align	4
	.sectionentsize	8
	.align		4
        /*0000*/ 	.word	0x00000000
	.align		4
        /*0004*/ 	.word	0xffffffff
	.align		4
        /*0008*/ 	.word	index@(_ZN7cutlass13device_kernelIN5flash11enable_sm90INS1_16FlashAttnFwdSm90INS1_25CollectiveMainloopFwdSm90ILi2EN4cute5tupleIJNS5_1CILi1EEES8_S8_EEENS6_IJNS7_ILi128EEENS7_ILi96EEENS7_ILi64EEEEEELi256ENS_6half_tEfNS_4arch4Sm90ELb0ELb0ELb1ELb0ELb0ELb0ELb0ELb1ELb0ELb0ELb0ELb0EEENS1_21CollectiveEpilogueFwdINS6_IJSA_NS7_ILi256EEESB_EEES9_SE_SG_Li256ELb0ELb0ELb0ELb0EEENS1_29StaticPersistentTileSchedulerILb0EEEEEEEEEvNT_6ParamsE)
	.align		4
        /*000c*/ 	.word	index@(__assertfail)
	.align		4
        /*0010*/ 	.word	index@(_ZN7cutlass13device_kernelIN5flash11enable_sm90INS1_16FlashAttnFwdSm90INS1_25CollectiveMainloopFwdSm90ILi2EN4cute5tupleIJNS5_1CILi1EEES8_S8_EEENS6_IJNS7_ILi128EEENS7_ILi96EEENS7_ILi64EEEEEELi256ENS_6half_tEfNS_4arch4Sm90ELb0ELb0ELb1ELb0ELb0ELb0ELb1ELb1ELb0ELb0ELb0ELb0EEENS1_21CollectiveEpilogueFwdINS6_IJSA_NS7_ILi256EEESB_EEES9_SE_SG_Li256ELb0ELb0ELb0ELb0EEENS1_29StaticPersistentTileSchedulerILb0EEEEEEEEEvNT_6ParamsE)
	.align		4
        /*0014*/ 	.word	index@(__assertfail)
	.align		4
        /*0018*/ 	.word	index@(_ZN7cutlass13device_kernelIN5flash11enable_sm90INS1_16FlashAttnFwdSm90INS1_25CollectiveMainloopFwdSm90ILi2EN4cute5tupleIJNS5_1CILi1EEES8_S8_EEENS6_IJNS7_ILi128EEENS7_ILi96EEENS7_ILi64EEEEEELi256ENS_6half_tEfNS_4arch4Sm90ELb0ELb0ELb1ELb1ELb0ELb0ELb0ELb1ELb0ELb0ELb0ELb0EEENS1_21CollectiveEpilogueFwdINS6_IJSA_NS7_ILi256EEESB_EEES9_SE_SG_Li256ELb1ELb0ELb0ELb0EEENS1_36VarlenDynamicPersistentTileSchedulerILi128ELi96ELi256ELi32ELb0ELb0ELb1ELb0ELb1ELb1EEEEEEEEEvNT_6ParamsE)
	.align		4
        /*001c*/ 	.word	index@(__assertfail)
	.align		4
        /*0020*/ 	.word	index@(_ZN7cutlass13device_kernelIN5flash11enable_sm90INS1_16FlashAttnFwdSm90INS1_25CollectiveMainloopFwdSm90ILi2EN4cute5tupleIJNS5_1CILi1EEES8_S8_EEENS6_IJNS7_ILi128EEENS7_ILi96EEENS7_ILi64EEEEEELi256ENS_6half_tEfNS_4arch4Sm90ELb0ELb0ELb1ELb1ELb0ELb1ELb0ELb1ELb0ELb0ELb0ELb0EEENS1_21CollectiveEpilogueFwdINS6_IJSA_NS7_ILi256EEESB_EEES9_SE_SG_Li256ELb1ELb0ELb0ELb0EEENS1_36VarlenDynamicPersistentTileSchedulerILi128ELi96ELi256ELi32ELb0ELb0ELb1ELb0ELb1ELb1EEEEEEEEEvNT_6ParamsE)
	.align		4
        /*0024*/ 	.word	index@(__assertfail)
	.align		4
        /*0028*/ 	.word	index@(_ZN7cutlass13device_kernelIN5flash11enable_sm90INS1_16FlashAttnFwdSm90INS1_25CollectiveMainloopFwdSm90ILi2EN4cute5tupleIJNS5_1CILi1EEES8_S8_EEENS6_IJNS7_ILi128EEENS7_ILi96EEENS7_ILi64EEEEEELi256ENS_6half_tEfNS_4arch4Sm90ELb0ELb0ELb1ELb1ELb0ELb0ELb1ELb1ELb0ELb0ELb0ELb0EEENS1_21CollectiveEpilogueFwdINS6_IJSA_NS7_ILi256EEESB_EEES9_SE_SG_Li256ELb1ELb0ELb0ELb0EEENS1_36VarlenDynamicPersistentTileSchedulerILi128ELi96ELi256ELi32ELb0ELb0ELb1ELb0ELb1ELb1EEEEEEEEEvNT_6ParamsE)
	.align		4
        /*002c*/ 	.word	index@(__assertfail)
	.align		4
        /*0030*/ 	.word	index@(_ZN7cutlass13device_kernelIN5flash11enable_sm90INS1_16FlashAttnFwdSm90INS1_25CollectiveMainloopFwdSm90ILi2EN4cute5tupleIJNS5_1CILi1EEES8_S8_EEENS6_IJNS7_ILi128EEENS7_ILi96EEENS7_ILi64EEEEEELi256ENS_6half_tEfNS_4arch4Sm90ELb0ELb0ELb1ELb1ELb0ELb1ELb1ELb1ELb0ELb0ELb0ELb0EEENS1_21CollectiveEpilogueFwdINS6_IJSA_NS7_ILi256EEESB_EEES9_SE_SG_Li256ELb1ELb0ELb0ELb0EEENS1_36VarlenDynamicPersistentTileSchedulerILi128ELi96ELi256ELi32ELb0ELb0ELb1ELb0ELb1ELb1EEEEEEEEEvNT_6ParamsE)
	.align		4
        /*0034*/ 	.word	index@(__assertfail)
	.align		4
        /*0038*/ 	.word	index@(_ZN7cutlass13device_kernelIN5flash11enable_sm90INS1_16FlashAttnFwdSm90INS1_25CollectiveMainloopFwdSm90ILi2EN4cute5tupleIJNS5_1CILi1EEES8_S8_EEENS6_IJNS7_ILi128EEENS7_ILi96EEENS7_ILi64EEEEEELi256ENS_6half_tEfNS_4arch4Sm90ELb0ELb1ELb1ELb0ELb0ELb0ELb0ELb1ELb0ELb0ELb0ELb0EEENS1_21CollectiveEpilogueFwdINS6_IJSA_NS7_ILi256EEESB_EEES9_SE_SG_Li256ELb0ELb0ELb0ELb0EEENS1_30DynamicPersistentTileSchedulerILi256ELi32ELb0ELb0ELb1EEEEEEEEEvNT_6ParamsE)
	.align		4
        /*003c*/ 	.word	index@(__assertfail)
	.align		4
        /*0040*/ 	.word	index@(_ZN7cutlass13device_kernelIN5flash11enable_sm90INS1_16FlashAttnFwdSm90INS1_25CollectiveMainloopFwdSm90ILi2EN4cute5tupleIJNS5_1CILi1EEES8_S8_EEENS6_IJNS7_ILi128EEENS7_ILi96EEENS7_ILi64EEEEEELi256ENS_6half_tEfNS_4arch4Sm90ELb0ELb1ELb1ELb0ELb0ELb0ELb1ELb1ELb0ELb0ELb0ELb0EEENS1_21CollectiveEpilogueFwdINS6_IJSA_NS7_ILi256EEESB_EEES9_SE_SG_Li256ELb0ELb0ELb0ELb0EEENS1_30DynamicPersistentTileSchedulerILi256ELi32ELb0ELb0ELb1EEEEEEEEEvNT_6ParamsE)
	.align		4
        /*0044*/ 	.word	index@(__assertfail)
	.align		4
        /*0048*/ 	.word	index@(_ZN7cutlass13device_kernelIN5flash11enable_sm90INS1_16FlashAttnFwdSm90INS1_25CollectiveMainloopFwdSm90ILi2EN4cute5tupleIJNS5_1CILi1EEES8_S8_EEENS6_IJNS7_ILi128EEENS7_ILi96EEENS7_ILi64EEEEEELi256ENS_6half_tEfNS_4arch4Sm90ELb0ELb1ELb1ELb1ELb0ELb0ELb0ELb1ELb0ELb0ELb0ELb0EEENS1_21CollectiveEpilogueFwdINS6_IJSA_NS7_ILi256EEESB_EEES9_SE_SG_Li256ELb1ELb0ELb0ELb0EEENS1_36VarlenDynamicPersistentTileSchedulerILi128ELi96ELi256ELi32ELb0ELb0ELb1ELb1ELb0ELb1EEEEEEEEEvNT_6ParamsE)
	.align		4
        /*004c*/ 	.word	index@(__assertfail)
	.align		4
        /*0050*/ 	.word	index@(_ZN7cutlass13device_kernelIN5flash11enable_sm90INS1_16FlashAttnFwdSm90INS1_25CollectiveMainloopFwdSm90ILi2EN4cute5tupleIJNS5_1CILi1EEES8_S8_EEENS6_IJNS7_ILi128EEENS7_ILi96EEENS7_ILi64EEEEEELi256ENS_6half_tEfNS_4arch4Sm90ELb0ELb1ELb1ELb1ELb0ELb1ELb0ELb1ELb0ELb0ELb0ELb0EEENS1_21CollectiveEpilogueFwdINS6_IJSA_NS7_ILi256EEESB_EEES9_SE_SG_Li256ELb1ELb0ELb0ELb0EEENS1_36VarlenDynamicPersistentTileSchedulerILi128ELi96ELi256ELi32ELb0ELb0ELb1ELb1ELb0ELb1EEEEEEEEEvNT_6ParamsE)
	.align		4
        /*0054*/ 	.word	index@(__assertfail)
	.align		4
        /*0058*/ 	.word	index@(_ZN7cutlass13device_kernelIN5flash11enable_sm90INS1_16FlashAttnFwdSm90INS1_25CollectiveMainloopFwdSm90ILi2EN4cute5tupleIJNS5_1CILi1EEES8_S8_EEENS6_IJNS7_ILi128EEENS7_ILi96EEENS7_ILi64EEEEEELi256ENS_6half_tEfNS_4arch4Sm90ELb0ELb1ELb1ELb1ELb0ELb0ELb1ELb1ELb0ELb0ELb0ELb0EEENS1_21CollectiveEpilogueFwdINS6_IJSA_NS7_ILi256EEESB_EEES9_SE_SG_Li256ELb1ELb0ELb0ELb0EEENS1_36VarlenDynamicPersistentTileSchedulerILi128ELi96ELi256ELi32ELb0ELb0ELb1ELb1ELb0ELb1EEEEEEEEEvNT_6ParamsE)
	.align		4
        /*005c*/ 	.word	index@(__assertfail)
	.align		4
        /*0060*/ 	.word	index@(_ZN7cutlass13device_kernelIN5flash11enable_sm90INS1_16FlashAttnFwdSm90INS1_25CollectiveMainloopFwdSm90ILi2EN4cute5tupleIJNS5_1CILi1EEES8_S8_EEENS6_IJNS7_ILi128EEENS7_ILi96EEENS7_ILi64EEEEEELi256ENS_6half_tEfNS_4arch4Sm90ELb0ELb1ELb1ELb1ELb0ELb1ELb1ELb1ELb0ELb0ELb0ELb0EEENS1_21CollectiveEpilogueFwdINS6_IJSA_NS7_ILi256EEESB_EEES9_SE_SG_Li256ELb1ELb0ELb0ELb0EEENS1_36VarlenDynamicPersistentTileSchedulerILi128ELi96ELi256ELi32ELb0ELb0ELb1ELb1ELb0ELb1EEEEEEEEEvNT_6ParamsE)
	.align		4
        /*0064*/ 	.word	index@(__assertfail)
	.align		4
        /*0068*/ 	.word	index@(_ZN7cutlass13device_kernelIN5flash11enable_sm90INS1_16FlashAttnFwdSm90INS1_25CollectiveMainloopFwdSm90ILi2EN4cute5tupleIJNS5_1CILi1EEES8_S8_EEENS6_IJNS7_ILi128EEENS7_ILi96EEENS7_ILi64EEEEEELi256ENS_6half_tEfNS_4arch4Sm90ELb1ELb0ELb1ELb0ELb0ELb0ELb0ELb1ELb0ELb0ELb0ELb0EEENS1_21CollectiveEpilogueFwdINS6_IJSA_NS7_ILi256EEESB_EEES9_SE_SG_Li256ELb0ELb0ELb0ELb0EEENS1_30DynamicPersistentTileSchedulerILi256ELi32ELb0ELb0ELb1EEEEEEEEEvNT_6ParamsE)
	.align		4
        /*006c*/ 	.word	index@(__assertfail)
	.align		4
        /*0070*/ 	.word	index@(_ZN7cutlass13device_kernelIN5flash11enable_sm90INS1_16FlashAttnFwdSm90INS1_25CollectiveMainloopFwdSm90ILi2EN4cute5tupleIJNS5_1CILi1EEES8_S8_EEENS6_IJNS7_ILi128EEENS7_ILi96EEENS7_ILi64EEEEEELi256ENS_6half_tEfNS_4arch4Sm90ELb1ELb0ELb1ELb0ELb0ELb0ELb1ELb1ELb0ELb0ELb0ELb0EEENS1_21CollectiveEpilogueFwdINS6_IJSA_NS7_ILi256EEESB_EEES9_SE_SG_Li256ELb0ELb0ELb0ELb0EEENS1_30DynamicPersistentTileSchedulerILi256ELi32ELb0ELb0ELb1EEEEEEEEEvNT_6ParamsE)
	.align		4
        /*0074*/ 	.word	index@(__assertfail)
	.align		4
        /*0078*/ 	.word	index@(_ZN7cutlass13device_kernelIN5flash11enable_sm90INS1_16FlashAttnFwdSm90INS1_25CollectiveMainloopFwdSm90ILi2EN4cute5tupleIJNS5_1CILi1EEES8_S8_EEENS6_IJNS7_ILi128EEENS7_ILi96EEENS7_ILi64EEEEEELi256ENS_6half_tEfNS_4arch4Sm90ELb1ELb0ELb1ELb1ELb0ELb0ELb0ELb1ELb0ELb0ELb0ELb0EEENS1_21CollectiveEpilogueFwdINS6_IJSA_NS7_ILi256EEESB_EEES9_SE_SG_Li256ELb1ELb0ELb0ELb0EEENS1_36VarlenDynamicPersistentTileSchedulerILi128ELi96ELi256ELi32ELb0ELb0ELb1ELb1ELb1ELb1EEEEEEEEEvNT_6ParamsE)
	.align		4
        /*007c*/ 	.word	index@(__assertfail)
	.align		4
        /*0080*/ 	.word	index@(_ZN7cutlass13device_kernelIN5flash11enable_sm90INS1_16FlashAttnFwdSm90INS1_25CollectiveMainloopFwdSm90ILi2EN4cute5tupleIJNS5_1CILi1EEES8_S8_EEENS6_IJNS7_ILi128EEENS7_ILi96EEENS7_ILi64EEEEEELi256ENS_6half_tEfNS_4arch4Sm90ELb1ELb0ELb1ELb1ELb0ELb1ELb0ELb1ELb0ELb0ELb0ELb0EEENS1_21CollectiveEpilogueFwdINS6_IJSA_NS7_ILi256EEESB_EEES9_SE_SG_Li256ELb1ELb0ELb0ELb0EEENS1_36VarlenDynamicPersistentTileSchedulerILi128ELi96ELi256ELi32ELb0ELb0ELb1ELb1ELb1ELb1EEEEEEEEEvNT_6ParamsE)
	.align		4
        /*0084*/ 	.word	index@(__assertfail)
	.align		4
        /*0088*/ 	.word	index@(_ZN7cutlass13device_kernelIN5flash11enable_sm90INS1_16FlashAttnFwdSm90INS1_25CollectiveMainloopFwdSm90ILi2EN4cute5tupleIJNS5_1CILi1EEES8_S8_EEENS6_IJNS7_ILi128EEENS7_ILi96EEENS7_ILi64EEEEEELi256ENS_6half_tEfNS_4arch4Sm90ELb1ELb0ELb1ELb1ELb0ELb0ELb1ELb1ELb0ELb0ELb0ELb0EEENS1_21CollectiveEpilogueFwdINS6_IJSA_NS7_ILi256EEESB_EEES9_SE_SG_Li256ELb1ELb0ELb0ELb0EEENS1_36VarlenDynamicPersistentTileSchedulerILi128ELi96ELi256ELi32ELb0ELb0ELb1ELb1ELb1ELb1EEEEEEEEEvNT_6ParamsE)
	.align		4
        /*008c*/ 	.word	index@(__assertfail)
	.align		4
        /*0090*/ 	.word	index@(_ZN7cutlass13device_kernelIN5flash11enable_sm90INS1_16FlashAttnFwdSm90INS1_25CollectiveMainloopFwdSm90ILi2EN4cute5tupleIJNS5_1CILi1EEES8_S8_EEENS6_IJNS7_ILi128EEENS7_ILi96EEENS7_ILi64EEEEEELi256ENS_6half_tEfNS_4arch4Sm90ELb1ELb0ELb1ELb1ELb0ELb1ELb1ELb1ELb0ELb0ELb0ELb0EEENS1_21CollectiveEpilogueFwdINS6_IJSA_NS7_ILi256EEESB_EEES9_SE_SG_Li256ELb1ELb0ELb0ELb0EEENS1_36VarlenDynamicPersistentTileSchedulerILi128ELi96ELi256ELi32ELb0ELb0ELb1ELb1ELb1ELb1EEEEEEEEEvNT_6ParamsE)
	.align		4
        /*0094*/ 	.word	index@(__assertfail)
	.align		4
        /*0098*/ 	.word	0x00000000
	.align		4
        /*009c*/ 	.word	0xfffffffe
	.align		4
        /*00a0*/ 	.word	0x00000000
	.align		4
        /*00a4*/ 	.word	0xfffffffd
	.align		4
        /*00a8*/ 	.word	0x00000000
	.align		4
        /*00ac*/ 	.word	0xfffffffc


//--------------------- .nv.constant4             --------------------------
	.section	.nv.constant4,"a",@progbits
	.align	8
	.align		8
.nv.constant4:
        /*0000*/ 	.dword	__assertfail
	.align		8
        /*0008*/ 	.dword	__unnamed_1
	.align		8
        /*0010*/ 	.dword	__unnamed_2
	.align		8
        /*0018*/ 	.dword	__unnamed_3
	.align		8
        /*0020*/ 	.dword	__unnamed_4
	.align		8
        /*0028*/ 	.dword	__unnamed_5
	.align		8
        /*0030*/ 	.dword	__unnamed_6
	.align		8
        /*0038*/ 	.dword	_ZN77_INTERNAL_3413cc4c_41_flash_fwd_hdim64_256_fp16_softcap_sm90_cu_9afb97bd_37974cuda3std3__45__cpo5beginE
	.align		8
        /*0040*/ 	.dword	_ZN77_INTERNAL_3413cc4c_41_flash_fwd_hdim64_256_fp16_softcap_sm90_cu_9afb97bd_37974cuda3std3__45__cpo3endE
	.align		8
        /*0048*/ 	.dword	_ZN77_INTERNAL_3413cc4c_41_flash_fwd_hdim64_256_fp16_softcap_sm90_cu_9afb97bd_37974cuda3std3__45__cpo6cbeginE
	.align		8
        /*0050*/ 	.dword	_ZN77_INTERNAL_3413cc4c_41_flash_fwd_hdim64_256_fp16_softcap_sm90_cu_9afb97bd_37974cuda3std3__45__cpo4cendE
	.align		8
        /*0058*/ 	.dword	_ZN77_INTERNAL_3413cc4c_41_flash_fwd_hdim64_256_fp16_softcap_sm90_cu_9afb97bd_37974cuda3std3__479_GLOBAL__N__3413cc4c_41_flash_fwd_hdim64_256_fp16_softcap_sm90_cu_9afb97bd_37976ignoreE
	.align		8
        /*0060*/ 	.dword	_ZN77_INTERNAL_3413cc4c_41_flash_fwd_hdim64_256_fp16_softcap_sm90_cu_9afb97bd_37974cuda3std3__419piecewise_constructE
	.align		8
        /*0068*/ 	.dword	_ZN77_INTERNAL_3413cc4c_41_flash_fwd_hdim64_256_fp16_softcap_sm90_cu_9afb97bd_37974cuda3std3__48in_placeE
	.align		8
        /*0070*/ 	.dword	_ZN77_INTERNAL_3413cc4c_41_flash_fwd_hdim64_256_fp16_softcap_sm90_cu_9afb97bd_37974cuda3std6ranges3__45__cpo4swapE
	.align		8
        /*0078*/ 	.dword	_ZN77_INTERNAL_3413cc4c_41_flash_fwd_hdim64_256_fp16_softcap_sm90_cu_9afb97bd_37974cuda3std6ranges3__45__cpo9iter_moveE
	.align		8
        /*0080*/ 	.dword	_ZN77_INTERNAL_3413cc4c_41_flash_fwd_hdim64_256_fp16_softcap_sm90_cu_9afb97bd_37974cute7productE
	.align		8
        /*0088*/ 	.dword	_ZN77_INTERNAL_3413cc4c_41_flash_fwd_hdim64_256_fp16_softcap_sm90_cu_9afb97bd_37974cute1_E
	.align		8
        /*0090*/ 	.dword	$str$20
	.align		8
        /*0098*/ 	.dword	$str$21


//--------------------- .text._ZN7cutlass13device_kernelIN5flash11enable_sm90INS1_16FlashAttnFwdSm90INS1_25CollectiveMainloopFwdSm90ILi2EN4cute5tupleIJNS5_1CILi1EEES8_S8_EEENS6_IJNS7_ILi128EEENS7_ILi96EEENS7_ILi64EEEEEELi256ENS_6half_tEfNS_4arch4Sm90ELb0ELb0ELb1ELb0ELb0ELb0ELb0ELb1ELb0ELb0ELb0ELb0EEENS1_21CollectiveEpilogueFwdINS6_IJSA_NS7_ILi256EEESB_EEES9_SE_SG_Li256ELb0ELb0ELb0ELb0EEENS1_29StaticPersistentTileSchedulerILb0EEEEEEEEEvNT_6ParamsE --------------------------
	.section	.text._ZN7cutlass13device_kernelIN5flash11enable_sm90INS1_16FlashAttnFwdSm90INS1_25CollectiveMainloopFwdSm90ILi2EN4cute5tupleIJNS5_1CILi1EEES8_S8_EEENS6_IJNS7_ILi128EEENS7_ILi96EEENS7_ILi64EEEEEELi256ENS_6half_tEfNS_4arch4Sm90ELb0ELb0ELb1ELb0ELb0ELb0ELb0ELb1ELb0ELb0ELb0ELb0EEENS1_21CollectiveEpilogueFwdINS6_IJSA_NS7_ILi256EEESB_EEES9_SE_SG_Li256ELb0ELb0ELb0ELb0EEENS1_29StaticPersistentTileSchedulerILb0EEEEEEEEEvNT_6ParamsE,"ax",@progbits
	.align	128
.text._ZN7cutlass13device_kernelIN5flash11enable_sm90INS1_16FlashAttnFwdSm90INS1_25CollectiveMainloopFwdSm90ILi2EN4cute5tupleIJNS5_1CILi1EEES8_S8_EEENS6_IJNS7_ILi128EEENS7_ILi96EEENS7_ILi64EEEEEELi256ENS_6half_tEfNS_4arch4Sm90ELb0ELb0ELb1ELb0ELb0ELb0ELb0ELb1ELb0ELb0ELb0ELb0EEENS1_21CollectiveEpilogueFwdINS6_IJSA_NS7_ILi256EEESB_EEES9_SE_SG_Li256ELb0ELb0ELb0ELb0EEENS1_29StaticPersistentTileSchedulerILb0EEEEEEEEEvNT_6ParamsE:
        .type           _ZN7cutlass13device_kernelIN5flash11enable_sm90INS1_16FlashAttnFwdSm90INS1_25CollectiveMainloopFwdSm90ILi2EN4cute5tupleIJNS5_1CILi1EEES8_S8_EEENS6_IJNS7_ILi128EEENS7_ILi96EEENS7_ILi64EEEEEELi256ENS_6half_tEfNS_4arch4Sm90ELb0ELb0ELb1ELb0ELb0ELb0ELb0ELb1ELb0ELb0ELb0ELb0EEENS1_21CollectiveEpilogueFwdINS6_IJSA_NS7_ILi256EEESB_EEES9_SE_SG_Li256ELb0ELb0ELb0ELb0EEENS1_29StaticPersistentTileSchedulerILb0EEEEEEEEEvNT_6ParamsE,@function
        .size           _ZN7cutlass13device_kernelIN5flash11enable_sm90INS1_16FlashAttnFwdSm90INS1_25CollectiveMainloopFwdSm90ILi2EN4cute5tupleIJNS5_1CILi1EEES8_S8_EEENS6_IJNS7_ILi128EEENS7_ILi96EEENS7_ILi64EEEEEELi256ENS_6half_tEfNS_4arch4Sm90ELb0ELb0ELb1ELb0ELb0ELb0ELb0ELb1ELb0ELb0ELb0ELb0EEENS1_21CollectiveEpilogueFwdINS6_IJSA_NS7_ILi256EEESB_EEES9_SE_SG_Li256ELb0ELb0ELb0ELb0EEENS1_29StaticPersistentTileSchedulerILb0EEEEEEEEEvNT_6ParamsE,(.L_x_4714 - _ZN7cutlass13device_kernelIN5flash11enable_sm90INS1_16FlashAttnFwdSm90INS1_25CollectiveMainloopFwdSm90ILi2EN4cute5tupleIJNS5_1CILi1EEES8_S8_EEENS6_IJNS7_ILi128EEENS7_ILi96EEENS7_ILi64EEEEEELi256ENS_6half_tEfNS_4arch4Sm90ELb0ELb0ELb1ELb0ELb0ELb0ELb0ELb1ELb0ELb0ELb0ELb0EEENS1_21CollectiveEpilogueFwdINS6_IJSA_NS7_ILi256EEESB_EEES9_SE_SG_Li256ELb0ELb0ELb0ELb0EEENS1_29StaticPersistentTileSchedulerILb0EEEEEEEEEvNT_6ParamsE)
        .other          _ZN7cutlass13device_kernelIN5flash11enable_sm90INS1_16FlashAttnFwdSm90INS1_25CollectiveMainloopFwdSm90ILi2EN4cute5tupleIJNS5_1CILi1EEES8_S8_EEENS6_IJNS7_ILi128EEENS7_ILi96EEENS7_ILi64EEEEEELi256ENS_6half_tEfNS_4arch4Sm90ELb0ELb0ELb1ELb0ELb0ELb0ELb0ELb1ELb0ELb0ELb0ELb0EEENS1_21CollectiveEpilogueFwdINS6_IJSA_NS7_ILi256EEESB_EEES9_SE_SG_Li256ELb0ELb0ELb0ELb0EEENS1_29StaticPersistentTileSchedulerILb0EEEEEEEEEvNT_6ParamsE,@"STO_CUDA_ENTRY STV_DEFAULT"
_ZN7cutlass13device_kernelIN5flash11enable_sm90INS1_16FlashAttnFwdSm90INS1_25CollectiveMainloopFwdSm90ILi2EN4cute5tupleIJNS5_1CILi1EEES8_S8_EEENS6_IJNS7_ILi128EEENS7_ILi96EEENS7_ILi64EEEEEELi256ENS_6half_tEfNS_4arch4Sm90ELb0ELb0ELb1ELb0ELb0ELb0ELb0ELb1ELb0ELb0ELb0ELb0EEENS1_21CollectiveEpilogueFwdINS6_IJSA_NS7_ILi256EEESB_EEES9_SE_SG_Li256ELb0ELb0ELb0ELb0EEENS1_29StaticPersistentTileSchedulerILb0EEEEEEEEEvNT_6ParamsE:
[----:B------:R-:W1:Y:S02]  /*0000*/  LDC R1, c[0x0][0x28] ;  /* 0x00000a00ff017b82 */ /* 0x000e640000000800 */
[----:B-1----:R-:W-:Y:S01]  /*0010*/  VIADD R1, R1, 0xffffffe0 ;  /* 0xffffffe001017836 */ /* 0x002fe20000000000 */
[----:B------:R-:W1:Y:S01]  /*0020*/  S2R R3, SR_TID.X ;  /* 0x0000000000037919 */ /* 0x000e620000002100 */
[----:B------:R-:W-:Y:S01]  /*0030*/  ELECT P0, URZ, PT ;  /* 0x00000000003f782f */ /* 0x000fe20003800000 */
[----:B------:R-:W-:Y:S01]  /*0040*/  BSSY B0, `(.L_x_0) ;  /* 0x0000014000007945 */ /* 0x000fe20003800000 */
[--C-:B-1----:R-:W-:Y:S02]  /*0050*/  SHF.R.U32.HI R0, RZ, 0x5, R3.reuse ;  /* 0x00000005ff007819 */ /* 0x102fe40000011603 */
[----:B------:R-:W-:-:S03]  /*0060*/  SHF.R.U32.HI R18, RZ, 0x7, R3 ;  /* 0x00000007ff127819 */ /* 0x000fc60000011603 */
[----:B------:R-:W1:Y:S02]  /*0070*/  SHFL.IDX PT, R2, R0, RZ, 0x1f ;  /* 0x00001fff00027589 */ /* 0x000e6400000e0000 */
[----:B-1----:R-:W-:-:S13]  /*0080*/  ISETP.EQ.AND P0, PT, R2, RZ, P0 ;  /* 0x000000ff0200720c */ /* 0x002fda0000702270 */
[----:B------:R-:W-:Y:S05]  /*0090*/  @!P0 BRA `(.L_x_1) ;  /* 0x0000000000388947 */ /* 0x000fea0003800000 */
[----:B------:R-:W-:Y:S02]  /*00a0*/  ULDC.64 UR4, c[0x0][0x198] ;  /* 0x0000660000047ab9 */ /* 0x000fe40000000a00 */
[----:B------:R-:W-:Y:S02]  /*00b0*/  UIADD3 UR6, UP0, UR4, 0x270, URZ ;  /* 0x0000027004067890 */ /* 0x000fe4000ff1e03f */
[----:B------:R-:W-:Y:S02]  /*00c0*/  UIADD3 UR8, UP1, UR4, 0x370, URZ ;  /* 0x0000037004087890 */ /* 0x000fe4000ff3e03f */
[----:B------:R-:W-:Y:S02]  /*00d0*/  UIADD3 UR10, UP2, UR4, 0x470, URZ ;  /* 0x00000470040a7890 */ /* 0x000fe4000ff5e03f */
[----:B------:R-:W-:Y:S02]  /*00e0*/  UIADD3 UR4, UP3, UR4, 0x9f0, URZ ;  /* 0x000009f004047890 */ /* 0x000fe4000ff7e03f */
[----:B------:R-:W-:-:S02]  /*00f0*/  UIADD3.X UR7, URZ, UR5, URZ, UP0, !UPT ;  /* 0x000000053f077290 */ /* 0x000fc400087fe43f */
[----:B------:R-:W-:Y:S02]  /*0100*/  UIADD3.X UR9, URZ, UR5, URZ, UP1, !UPT ;  /* 0x000000053f097290 */ /* 0x000fe40008ffe43f */
[----:B------:R-:W-:Y:S02]  /*0110*/  UIADD3.X UR11, URZ, UR5, URZ, UP2, !UPT ;  /* 0x000000053f0b7290 */ /* 0x000fe400097fe43f */
[----:B------:R-:W-:-:S03]  /*0120*/  UIADD3.X UR5, URZ, UR5, URZ, UP3, !UPT ;  /* 0x000000053f057290 */ /* 0x000fc60009ffe43f */
[----:B------:R1:W-:Y:S02]  /*0130*/  UTMACCTL.PF [UR6] ;  /* 0x00000000060079b9 */ /* 0x0003e40008040000 */
[----:B------:R1:W-:Y:S02]  /*0140*/  UTMACCTL.PF [UR8] ;  /* 0x00000000080079b9 */ /* 0x0003e40008040000 */
[----:B------:R1:W-:Y:S02]  /*0150*/  UTMACCTL.PF [UR10] ;  /* 0x000000000a0079b9 */ /* 0x0003e40008040000 */
[----:B------:R1:W-:Y:S02]  /*0160*/  UTMACCTL.PF [UR4] ;  /* 0x00000000040079b9 */ /* 0x0003e40008040000 */
[----:B-1----:R-:W-:Y:S01]  /*0170*/  NOP ;  /* 0x0000000000007918 */ /* 0x002fe20000000000 */
.L_x_1:
[----:B------:R-:W-:Y:S05]  /*0180*/  BSYNC B0 ;  /* 0x0000000000007941 */ /* 0x000fea0003800000 */
.L_x_0:
[----:B------:R-:W-:Y:S01]  /*0190*/  VOTEU.ANY UP0, P0 ;  /* 0x00000000003f7886 */ /* 0x000fe20000000100 */
[----:B------:R-:W1:Y:S01]  /*01a0*/  SHFL.IDX PT, R4, R18, RZ, 0x1f ;  /* 0x00001fff12047589 */ /* 0x000e6200000e0000 */
[----:B------:R-:W-:Y:S01]  /*01b0*/  UMOV UR4, 0x1 ;  /* 0x0000000100047882 */ /* 0x000fe20000000000 */
[----:B------:R-:W-:Y:S01]  /*01c0*/  VOTEU.ANY UP1, P0 ;  /* 0x00000000003f7886 */ /* 0x000fe20000020100 */
[----:B------:R-:W-:Y:S01]  /*01d0*/  VOTEU.ANY UP2, P0 ;  /* 0x00000000003f7886 */ /* 0x000fe20000040100 */
[----:B------:R-:W2:Y:S01]  /*01e0*/  @UP0 S2UR UR7, SR_CgaCtaId ;  /* 0x00000000000709c3 */ /* 0x000ea20000008800 */
[----:B------:R-:W3:Y:S01]  /*01f0*/  SHFL.IDX PT, R2, R0, RZ, 0x1f ;  /* 0x00001fff00027589 */ /* 0x000ee200000e0000 */
[----:B------:R-:W-:Y:S01]  /*0200*/  @UP0 UMOV UR6, 0x400 ;  /* 0x0000040000060882 */ /* 0x000fe20000000000 */
[----:B------:R-:W-:-:S04]  /*0210*/  @UP0 UIADD3 UR4, -UR4, 0x100000, URZ ;  /* 0x0010000004040890 */ /* 0x000fc8000fffe13f */
[----:B------:R-:W-:Y:S02]  /*0220*/  @UP0 USHF.L.U32 UR5, UR4, 0xb, URZ ;  /* 0x0000000b04050899 */ /* 0x000fe4000800063f */
[----:B------:R-:W-:Y:S01]  /*0230*/  @UP0 USHF.L.U32 UR4, UR4, 0x1, URZ ;  /* 0x0000000104040899 */ /* 0x000fe2000800063f */
[----:B-1----:R-:W-:Y:S01]  /*0240*/  R2UR UR8, R4 ;  /* 0x00000000040872ca */ /* 0x002fe200000e0000 */
[----:B--2---:R-:W-:Y:S01]  /*0250*/  @UP0 ULEA UR6, UR7, UR6, 0x18 ;  /* 0x0000000607060291 */ /* 0x004fe2000f8ec03f */
[----:B---3--:R-:W-:-:S11]  /*0260*/  ISETP.NE.AND P1, PT, R2, RZ, PT ;  /* 0x000000ff0200720c */ /* 0x008fd60003f25270 */
[----:B------:R-:W-:Y:S01]  /*0270*/  UISETP.NE.AND UP0, UPT, UR8, URZ, UPT ;  /* 0x0000003f0800728c */ /* 0x000fe2000bf05270 */
[----:B------:R-:W1:Y:S02]  /*0280*/  FENCE.VIEW.ASYNC.S ;  /* 0x00000000000073c6 */ /* 0x000e640000000000 */
[----:B-1----:R1:W2:Y:S01]  /*0290*/  @UP1 SYNCS.EXCH.64 URZ, [UR6+0x22800], UR4 ;  /* 0x02280004063f15b2 */ /* 0x0022a20008000100 */
[----:B------:R1:W3:Y:S01]  /*02a0*/  @UP2 SYNCS.EXCH.64 URZ, [UR6+0x22820], UR4 ;  /* 0x02282004063f25b2 */ /* 0x0002e20008000100 */
[----:B------:R-:W-:Y:S06]  /*02b0*/  @P1 BRA `(.L_x_2) ;  /* 0x0000000000481947 */ /* 0x000fec0003800000 */
[----:B-1----:R-:W1:Y:S01]  /*02c0*/  S2UR UR5, SR_CgaCtaId ;  /* 0x00000000000579c3 */ /* 0x002e620000008800 */
[----:B------:R-:W-:Y:S01]  /*02d0*/  UMOV UR4, 0x400 ;  /* 0x0000040000047882 */ /* 0x000fe20000000000 */
[----:B------:R-:W-:Y:S01]  /*02e0*/  UMOV UR6, 0x1 ;  /* 0x0000000100067882 */ /* 0x000fe20000000000 */
[----:B------:R-:W-:Y:S01]  /*02f0*/  UMOV UR9, 0x2 ;  /* 0x0000000200097882 */ /* 0x000fe20000000000 */
[----:B------:R-:W-:-:S04]  /*0300*/  UIADD3 UR6, -UR6, 0x100000, URZ ;  /* 0x0010000006067890 */ /* 0x000fc8000fffe13f */
[----:B------:R-:W-:Y:S02]  /*0310*/  USHF.L.U32 UR7, UR6, 0xb, URZ ;  /* 0x0000000b06077899 */ /* 0x000fe4000800063f */
[----:B------:R-:W-:Y:S01]  /*0320*/  USHF.L.U32 UR6, UR6, 0x1, URZ ;  /* 0x0000000106067899 */ /* 0x000fe2000800063f */
[----:B------:R-:W-:Y:S01]  /*0330*/  ELECT P0, URZ, PT ;  /* 0x00000000003f782f */ /* 0x000fe20003800000 */
[----:B-1----:R-:W-:Y:S02]  /*0340*/  ULEA UR8, UR5, UR4, 0x18 ;  /* 0x0000000405087291 */ /* 0x002fe4000f8ec03f */
[----:B------:R-:W-:-:S04]  /*0350*/  UIADD3 UR4, -UR9, 0x100000, URZ ;  /* 0x0010000009047890 */ /* 0x000fc8000fffe13f */
[----:B------:R-:W-:Y:S02]  /*0360*/  USHF.L.U32 UR5, UR4, 0xb, URZ ;  /* 0x0000000b04057899 */ /* 0x000fe4000800063f */
[----:B------:R-:W-:Y:S01]  /*0370*/  USHF.L.U32 UR4, UR4, 0x1, URZ ;  /* 0x0000000104047899 */ /* 0x000fe2000800063f */
[----:B------:R-:W1:Y:S03]  /*0380*/  FENCE.VIEW.ASYNC.S ;  /* 0x00000000000073c6 */ /* 0x000e660000000000 */
[----:B-1----:R4:W1:Y:S08]  /*0390*/  SYNCS.EXCH.64 URZ, [UR8+0x22830], UR6 ;  /* 0x02283006083f75b2 */ /* 0x0028700008000100 */
[----:B------:R4:W1:Y:S01]  /*03a0*/  SYNCS.EXCH.64 URZ, [UR8+0x22840], UR4 ;  /* 0x02284004083f75b2 */ /* 0x0008620008000100 */
[----:B------:R4:W1:Y:S01]  /*03b0*/  SYNCS.EXCH.64 URZ, [UR8+0x22838], UR6 ;  /* 0x02283806083f75b2 */ /* 0x0008620008000100 */
[----:B------:R4:W1:Y:S02]  /*03c0*/  SYNCS.EXCH.64 URZ, [UR8+0x22848], UR4 ;  /* 0x02284804083f75b2 */ /* 0x0008640008000100 */
[----:B----4-:R-:W-:Y:S01]  /*03d0*/  NOP ;  /* 0x0000000000007918 */ /* 0x010fe20000000000 */
.L_x_2:
[----:B------:R-:W4:Y:S01]  /*03e0*/  SHFL.IDX PT, R2, R0, RZ, 0x1f ;  /* 0x00001fff00027589 */ /* 0x000f2200000e0000 */
[----:B------:R-:W-:Y:S01]  /*03f0*/  NOP ;  /* 0x0000000000007918 */ /* 0x000fe20000000000 */
[----:B----4-:R-:W-:-:S13]  /*0400*/  ISETP.NE.AND P0, PT, R2, RZ, PT ;  /* 0x000000ff0200720c */ /* 0x010fda0003f05270 */
[----:B------:R-:W-:Y:S05]  /*0410*/  @P0 BRA `(.L_x_3) ;  /* 0x0000000000480947 */ /* 0x000fea0003800000 */
[----:B-1----:R-:W1:Y:S01]  /*0420*/  S2UR UR5, SR_CgaCtaId ;  /* 0x00000000000579c3 */ /* 0x002e620000008800 */
[----:B------:R-:W-:Y:S01]  /*0430*/  UMOV UR4, 0x400 ;  /* 0x0000040000047882 */ /* 0x000fe20000000000 */
[----:B------:R-:W-:Y:S01]  /*0440*/  UMOV UR6, 0x1 ;  /* 0x0000000100067882 */ /* 0x000fe20000000000 */
[----:B------:R-:W-:Y:S01]  /*0450*/  UMOV UR7, 0x2 ;  /* 0x0000000200077882 */ /* 0x000fe20000000000 */
[----:B------:R-:W-:Y:S01]  /*0460*/  ELECT P0, URZ, PT ;  /* 0x00000000003f782f */ /* 0x000fe20003800000 */
[----:B-1----:R-:W-:Y:S02]  /*0470*/  ULEA UR8, UR5, UR4, 0x18 ;  /* 0x0000000405087291 */ /* 0x002fe4000f8ec03f */
[----:B------:R-:W-:-:S04]  /*0480*/  UIADD3 UR4, -UR6, 0x100000, URZ ;  /* 0x0010000006047890 */ /* 0x000fc8000fffe13f */
[----:B------:R-:W-:Y:S02]  /*0490*/  USHF.L.U32 UR5, UR4, 0xb, URZ ;  /* 0x0000000b04057899 */ /* 0x000fe4000800063f */
[----:B------:R-:W-:Y:S02]  /*04a0*/  USHF.L.U32 UR4, UR4, 0x1, URZ ;  /* 0x0000000104047899 */ /* 0x000fe4000800063f */
        /* <DEDUP_REMOVED lines=9> */
.L_x_3:
[----:B------:R-:W4:Y:S01]  /*0540*/  SHFL.IDX PT, R2, R0, RZ, 0x1f ;  /* 0x00001fff00027589 */ /* 0x000f2200000e0000 */
[----:B------:R-:W-:Y:S01]  /*0550*/  NOP ;  /* 0x0000000000007918 */ /* 0x000fe20000000000 */
[----:B----4-:R-:W-:-:S13]  /*0560*/  ISETP.NE.AND P0, PT, R2, RZ, PT ;  /* 0x000000ff0200720c */ /* 0x010fda0003f05270 */
[----:B------:R-:W-:Y:S05]  /*0570*/  @P0 BRA `(.L_x_4) ;  /* 0x0000000000380947 */ /* 0x000fea0003800000 */
[----:B-1----:R-:W1:Y:S01]  /*0580*/  S2UR UR5, SR_CgaCtaId ;  /* 0x00000000000579c3 */ /* 0x002e620000008800 */
[----:B------:R-:W-:Y:S01]  /*0590*/  UMOV UR4, 0x400 ;  /* 0x0000040000047882 */ /* 0x000fe20000000000 */
[----:B------:R-:W-:Y:S01]  /*05a0*/  UMOV UR7, 0x1 ;  /* 0x0000000100077882 */ /* 0x000fe20000000000 */
[----:B------:R-:W-:Y:S01]  /*05b0*/  ELECT P0, URZ, PT ;  /* 0x00000000003f782f */ /* 0x000fe20003800000 */
[----:B-1----:R-:W-:Y:S02]  /*05c0*/  ULEA UR6, UR5, UR4, 0x18 ;  /* 0x0000000405067291 */ /* 0x002fe4000f8ec03f */
[----:B------:R-:W-:-:S04]  /*05d0*/  UIADD3 UR4, -UR7, 0x100000, URZ ;  /* 0x0010000007047890 */ /* 0x000fc8000fffe13f */
[----:B------:R-:W-:Y:S02]  /*05e0*/  USHF.L.U32 UR5, UR4, 0xb, URZ ;  /* 0x0000000b04057899 */ /* 0x000fe4000800063f */
[----:B------:R-:W-:Y:S01]  /*05f0*/  USHF.L.U32 UR4, UR4, 0x1, URZ ;  /* 0x0000000104047899 */ /* 0x000fe2000800063f */
[----:B------:R-:W1:Y:S11]  /*0600*/  FENCE.VIEW.ASYNC.S ;  /* 0x00000000000073c6 */ /* 0x000e760000000000 */
[----:B-1----:R4:W1:Y:S01]  /*0610*/  SYNCS.EXCH.64 URZ, [UR6+0x22870], UR4 ;  /* 0x02287004063f75b2 */ /* 0x0028620008000100 */
[----:B------:R4:W1:Y:S01]  /*0620*/  SYNCS.EXCH.64 URZ, [UR6+0x22880], UR4 ;  /* 0x02288004063f75b2 */ /* 0x0008620008000100 */
[----:B------:R4:W1:Y:S01]  /*0630*/  SYNCS.EXCH.64 URZ, [UR6+0x22878], UR4 ;  /* 0x02287804063f75b2 */ /* 0x0008620008000100 */
[----:B------:R4:W1:Y:S02]  /*0640*/  SYNCS.EXCH.64 URZ, [UR6+0x22888], UR4 ;  /* 0x02288804063f75b2 */ /* 0x0008640008000100 */
[----:B----4-:R-:W-:Y:S01]  /*0650*/  NOP ;  /* 0x0000000000007918 */ /* 0x010fe20000000000 */
.L_x_4:
        /* <DEDUP_REMOVED lines=22> */
.L_x_5:
        /* <DEDUP_REMOVED lines=22> */
.L_x_6:
[----:B------:R-:W-:Y:S01]  /*0920*/  PLOP3.LUT P0, PT, PT, PT, UP0, 0x80, 0x0 ;  /* 0x000000000000781c */ /* 0x000fe20003f0f008 */
[----:B------:R-:W-:Y:S01]  /*0930*/  UMOV UR38, 0x1 ;  /* 0x0000000100267882 */ /* 0x000fe20000000000 */
[----:B------:R-:W-:Y:S01]  /*0940*/  NOP ;  /* 0x0000000000007918 */ /* 0x000fe20000000000 */
[----:B------:R-:W-:Y:S01]  /*0950*/  USEL UR38, UR38, 0x2, !UP0 ;  /* 0x0000000226267887 */ /* 0x000fe2000c000000 */
[----:B------:R-:W-:Y:S01]  /*0960*/  ULDC.64 UR40, c[0x0][0x208] ;  /* 0x0000820000287ab9 */ /* 0x000fe20000000a00 */
[----:B-123--:R-:W-:Y:S08]  /*0970*/  BAR.SYNC.DEFER_BLOCKING 0x0 ;  /* 0x0000000000007b1d */ /* 0x00eff00000010000 */
[----:B------:R-:W-:Y:S05]  /*0980*/  @!P0 BRA `(.L_x_7) ;  /* 0x0000006400388947 */ /* 0x000fea0003800000 */
.L_x_8:
[----:B------:R-:W-:-:S08]  /*0990*/  NOP ;  /* 0x0000000000007918 */ /* 0x000fd00000000000 */
[----:B------:R-:W1:Y:S02]  /*09a0*/  USETMAXREG.TRY_ALLOC.CTAPOOL UP0, 0xf0 ;  /* 0x000000f0000079c8 */ /* 0x000e640008000600 */
[----:B-1----:R-:W-:-:S13]  /*09b0*/  PLOP3.LUT P0, PT, PT, PT, UP0, 0x80, 0x0 ;  /* 0x000000000000781c */ /* 0x002fda0003f0f008 */
[----:B------:R-:W-:Y:S05]  /*09c0*/  @!P0 BRA `(.L_x_8) ;  /* 0xfffffffc00f08947 */ /* 0x000fea000383ffff */
[----:B------:R-:W1:Y:S08]  /*09d0*/  S2UR UR44, SR_CTAID.X ;  /* 0x00000000002c79c3 */ /* 0x000e700000002500 */
[----:B------:R-:W-:Y:S06]  /*09e0*/  BAR.ARV 0x8, 0x120 ;  /* 0x0204800000007b1d */ /* 0x000fec0000002000 */
[----:B------:R-:W-:-:S02]  /*09f0*/  ISETP.NE.AND P0, PT, R18, 0x1, PT ;  /* 0x000000011200780c */ /* 0x000fc40003f05270 */
[----:B------:R-:W1:Y:S11]  /*0a00*/  LDC R0, c[0x0][0xda4] ;  /* 0x00036900ff007b82 */ /* 0x000e760000000800 */
[----:B------:R-:W-:Y:S06]  /*0a10*/  @!P0 BAR.ARV 0x9, 0x100 ;  /* 0x0244000000008b1d */ /* 0x000fec0000002000 */
[----:B-1----:R-:W-:-:S13]  /*0a20*/  ISETP.LE.AND P0, PT, R0, UR44, PT ;  /* 0x0000002c00007c0c */ /* 0x002fda000bf03270 */
[----:B------:R-:W-:Y:S05]  /*0a30*/  @P0 EXIT ;  /* 0x000000000000094d */ /* 0x000fea0003800000 */
[----:B------:R-:W-:Y:S01]  /*0a40*/  VIADD R0, R3, 0xffffff80 ;  /* 0xffffff8003007836 */ /* 0x000fe20000000000 */
[----:B------:R-:W1:Y:S01]  /*0a50*/  S2UR UR4, SR_CgaCtaId ;  /* 0x00000000000479c3 */ /* 0x000e620000008800 */
[----:B------:R-:W-:Y:S01]  /*0a60*/  UMOV UR46, 0x400 ;  /* 0x00000400002e7882 */ /* 0x000fe20000000000 */
[----:B------:R-:W-:Y:S02]  /*0a70*/  ULOP3.LUT UR45, UR38, 0x1, URZ, 0xfc, !UPT ;  /* 0x00000001262d7892 */ /* 0x000fe4000f8efc3f */
[----:B------:R-:W-:Y:S01]  /*0a80*/  SHF.R.S32.HI R3, RZ, 0x1f, R0 ;  /* 0x0000001fff037819 */ /* 0x000fe20000011400 */
[----:B------:R-:W-:Y:S01]  /*0a90*/  ULDC.64 UR48, c[0x0][0x198] ;  /* 0x0000660000307ab9 */ /* 0x000fe20000000a00 */
[----:B------:R-:W-:Y:S01]  /*0aa0*/  UMOV UR43, URZ ;  /* 0x0000003f002b7c82 */ /* 0x000fe20008000000 */
[----:B------:R-:W-:Y:S01]  /*0ab0*/  UMOV UR42, URZ ;  /* 0x0000003f002a7c82 */ /* 0x000fe20008000000 */
[CC--:B------:R-:W-:Y:S01]  /*0ac0*/  LEA.HI R4, R3.reuse, R0.reuse, RZ, 0x7 ;  /* 0x0000000003047211 */ /* 0x0c0fe200078f38ff */
[----:B------:R-:W2:Y:S01]  /*0ad0*/  S2UR UR6, SR_SWINHI ;  /* 0x00000000000679c3 */ /* 0x000ea20000002f00 */
[----:B------:R-:W-:Y:S01]  /*0ae0*/  LEA.HI R6, R3, R0, RZ, 0x4 ;  /* 0x0000000003067211 */ /* 0x000fe200078f20ff */
[----:B------:R-:W-:Y:S01]  /*0af0*/  UMOV UR39, URZ ;  /* 0x0000003f00277c82 */ /* 0x000fe20008000000 */
[----:B------:R-:W-:-:S02]  /*0b00*/  LOP3.LUT R5, R4, 0xffffff80, RZ, 0xc0, !PT ;  /* 0xffffff8004057812 */ /* 0x000fc400078ec0ff */
[----:B------:R-:W-:Y:S02]  /*0b10*/  SHF.R.S32.HI R7, RZ, 0x4, R6 ;  /* 0x00000004ff077819 */ /* 0x000fe40000011406 */
[----:B------:R-:W-:Y:S02]  /*0b20*/  IADD3 R2, R0, -R5, RZ ;  /* 0x8000000500027210 */ /* 0x000fe40007ffe0ff */
[----:B------:R-:W-:Y:S02]  /*0b30*/  LOP3.LUT R5, R6, 0x3fffff0, RZ, 0xc0, !PT ;  /* 0x03fffff006057812 */ /* 0x000fe400078ec0ff */
[----:B------:R-:W-:Y:S02]  /*0b40*/  SHF.R.S32.HI R9, RZ, 0x1f, R2 ;  /* 0x0000001fff097819 */ /* 0x000fe40000011402 */
[----:B------:R-:W-:Y:S01]  /*0b50*/  LEA.HI R22, R3, R0, RZ, 0x5 ;  /* 0x0000000003167211 */ /* 0x000fe200078f28ff */
[----:B------:R-:W-:Y:S01]  /*0b60*/  IMAD.IADD R5, R0, 0x1, -R5 ;  /* 0x0000000100057824 */ /* 0x000fe200078e0a05 */
[----:B------:R-:W-:Y:S01]  /*0b70*/  LEA.HI R0, R9, R2, RZ, 0x2 ;  /* 0x0000000209007211 */ /* 0x000fe200078f10ff */
[----:B-1----:R-:W-:Y:S01]  /*0b80*/  ULEA UR46, UR4, UR46, 0x18 ;  /* 0x0000002e042e7291 */ /* 0x002fe2000f8ec03f */
[----:B------:R-:W-:-:S02]  /*0b90*/  LEA.HI R8, R6, R7, RZ, 0x1 ;  /* 0x0000000706087211 */ /* 0x000fc400078f08ff */
[--C-:B------:R-:W-:Y:S02]  /*0ba0*/  SHF.R.S32.HI R3, RZ, 0x2, R0.reuse ;  /* 0x00000002ff037819 */ /* 0x100fe40000011400 */
[----:B------:R-:W-:Y:S02]  /*0bb0*/  SHF.R.S32.HI R6, RZ, 0x1f, R0 ;  /* 0x0000001fff067819 */ /* 0x000fe40000011400 */
[----:B------:R-:W-:Y:S01]  /*0bc0*/  LOP3.LUT R8, R8, 0x1ffffffe, RZ, 0xc0, !PT ;  /* 0x1ffffffe08087812 */ /* 0x000fe200078ec0ff */
[----:B------:R-:W-:Y:S01]  /*0bd0*/  UMOV UR4, UR46 ;  /* 0x0000002e00047c82 */ /* 0x000fe20008000000 */
[----:B--2---:R-:W-:Y:S01]  /*0be0*/  UMOV UR5, UR6 ;  /* 0x0000000600057c82 */ /* 0x004fe20008000000 */
[----:B------:R-:W-:Y:S01]  /*0bf0*/  LEA.HI R6, R6, R3, RZ, 0x3 ;  /* 0x0000000306067211 */ /* 0x000fe200078f18ff */
[----:B------:R-:W-:Y:S01]  /*0c00*/  IMAD.U32 R17, RZ, RZ, UR5 ;  /* 0x00000005ff117e24 */ /* 0x000fe2000f8e00ff */
[----:B------:R-:W-:Y:S01]  /*0c10*/  SHF.R.S32.HI R22, RZ, 0x5, R22 ;  /* 0x00000005ff167819 */ /* 0x000fe20000011416 */
[----:B------:R-:W-:Y:S01]  /*0c20*/  IMAD.IADD R8, R7, 0x1, -R8 ;  /* 0x0000000107087824 */ /* 0x000fe200078e0a08 */
[----:B------:R-:W-:-:S02]  /*0c30*/  SHF.R.S32.HI R19, RZ, 0x7, R4 ;  /* 0x00000007ff137819 */ /* 0x000fc40000011404 */
[----:B------:R-:W-:Y:S02]  /*0c40*/  LOP3.LUT R6, R6, 0xfffffff8, RZ, 0xc0, !PT ;  /* 0xfffffff806067812 */ /* 0x000fe400078ec0ff */
[----:B------:R-:W-:Y:S02]  /*0c50*/  LEA R5, R22, R5, 0x4 ;  /* 0x0000000516057211 */ /* 0x000fe400078e20ff */
[----:B------:R-:W-:Y:S01]  /*0c60*/  LEA.HI R9, R9, R2, RZ, 0x5 ;  /* 0x0000000209097211 */ /* 0x000fe200078f28ff */
[----:B------:R-:W-:Y:S01]  /*0c70*/  IMAD.IADD R6, R3, 0x1, -R6 ;  /* 0x0000000103067824 */ /* 0x000fe200078e0a06 */
[----:B------:R-:W-:Y:S01]  /*0c80*/  LEA.HI R4, R4, R19, RZ, 0x1 ;  /* 0x0000001304047211 */ /* 0x000fe200078f08ff */
[----:B------:R-:W-:Y:S01]  /*0c90*/  IMAD R5, R5, 0x8, R8 ;  /* 0x0000000805057824 */ /* 0x000fe200078e0208 */
[----:B------:R-:W-:Y:S02]  /*0ca0*/  SHF.R.S32.HI R9, RZ, 0x5, R9 ;  /* 0x00000005ff097819 */ /* 0x000fe40000011409 */
[----:B------:R-:W-:Y:S01]  /*0cb0*/  LOP3.LUT R4, R4, 0x3fffffe, RZ, 0xc0, !PT ;  /* 0x03fffffe04047812 */ /* 0x000fe200078ec0ff */
[----:B------:R-:W-:Y:S01]  /*0cc0*/  IMAD.SHL.U32 R3, R5, 0x8, RZ ;  /* 0x0000000805037824 */ /* 0x000fe200078e00ff */
[----:B------:R-:W-:-:S02]  /*0cd0*/  MOV R16, UR4 ;  /* 0x0000000400107c02 */ /* 0x000fc40008000f00 */
[----:B------:R-:W-:Y:S01]  /*0ce0*/  LEA R9, R9, R6, 0x4 ;  /* 0x0000000609097211 */ /* 0x000fe200078e20ff */
[----:B------:R-:W-:Y:S01]  /*0cf0*/  IMAD.IADD R4, R19, 0x1, -R4 ;  /* 0x0000000113047824 */ /* 0x000fe200078e0a04 */
[----:B------:R-:W-:Y:S01]  /*0d00*/  LOP3.LUT R23, R0, 0x7ffffffc, RZ, 0xc0, !PT ;  /* 0x7ffffffc00177812 */ /* 0x000fe200078ec0ff */
[----:B------:R-:W-:-:S03]  /*0d10*/  IMAD.WIDE R16, R3, 0x2, R16 ;  /* 0x0000000203107825 */ /* 0x000fc600078e0210 */
[----:B------:R-:W-:Y:S01]  /*0d20*/  IADD3 R23, R2, -R23, RZ ;  /* 0x8000001702177210 */ /* 0x000fe20007ffe0ff */
[----:B------:R-:W-:-:S07]  /*0d30*/  IMAD R200, R4, 0x40, R9 ;  /* 0x0000004004c87824 */ /* 0x000fce00078e0209 */
.L_x_31:
[----:B------:R-:W1:Y:S01]  /*0d40*/  SHFL.IDX PT, R0, R19, RZ, 0x1f ;  /* 0x00001fff13007589 */ /* 0x000e6200000e0000 */
[----:B------:R-:W-:Y:S01]  /*0d50*/  ULDC.64 UR6, c[0x0][0x3f8] ;  /* 0x0000fe0000067ab9 */ /* 0x000fe20000000a00 */
[----:B------:R-:W-:Y:S01]  /*0d60*/  ULDC UR4, c[0x0][0xda8] ;  /* 0x00036a0000047ab9 */ /* 0x000fe20000000800 */
[----:B------:R-:W-:Y:S02]  /*0d70*/  UISETP.NE.U32.AND UP0, UPT, UR6, URZ, UPT ;  /* 0x0000003f0600728c */ /* 0x000fe4000bf05070 */
[----:B------:R-:W-:Y:S02]  /*0d80*/  UISETP.NE.AND UP1, UPT, UR4, 0x1, UPT ;  /* 0x000000010400788c */ /* 0x000fe4000bf25270 */
[----:B------:R-:W-:Y:S01]  /*0d90*/  UISETP.NE.AND.EX UP0, UPT, UR7, URZ, UPT, UP0 ;  /* 0x0000003f0700728c */ /* 0x000fe2000bf05300 */
[----:B------:R-:W-:Y:S01]  /*0da0*/  ULDC UR4, c[0x0][0xdb4] ;  /* 0x00036d0000047ab9 */ /* 0x000fe20000000800 */
[----:B------:R-:W-:Y:S01]  /*0db0*/  ULDC UR50, c[0x0][0x404] ;  /* 0x0001010000327ab9 */ /* 0x000fe20000000800 */
[----:B------:R-:W-:-:S02]  /*0dc0*/  UISETP.NE.AND UP2, UPT, UR4, 0x1, UPT ;  /* 0x000000010400788c */ /* 0x000fc4000bf45270 */
[----:B------:R-:W-:Y:S02]  /*0dd0*/  UIADD3 UR11, UR46, 0x18400, URZ ;  /* 0x000184002e0b7890 */ /* 0x000fe4000fffe03f */
[----:B------:R-:W-:Y:S01]  /*0de0*/  USEL UR50, UR50, 0x1, UP0 ;  /* 0x0000000132327887 */ /* 0x000fe20008000000 */
[----:B------:R-:W-:Y:S01]  /*0df0*/  ULDC UR10, c[0x0][0x2e0] ;  /* 0x0000b800000a7ab9 */ /* 0x000fe20000000800 */
[----:B------:R-:W-:Y:S02]  /*0e00*/  ULOP3.LUT UP0, URZ, UR11, 0x1bf, URZ, 0xc0, !UPT ;  /* 0x000001bf0b3f7892 */ /* 0x000fe4000f80c03f */
[----:B------:R-:W-:Y:S01]  /*0e10*/  UIMAD UR50, UR50, UR10, URZ ;  /* 0x0000000a323272a4 */ /* 0x000fe2000f8e023f */
[----:B------:R-:W-:Y:S01]  /*0e20*/  @UP1 ULDC UR6, c[0x0][0xdac] ;  /* 0x00036b0000061ab9 */ /* 0x000fe20000000800 */
[----:B------:R-:W-:Y:S01]  /*0e30*/  @UP1 ULDC UR12, c[0x0][0xdb0] ;  /* 0x00036c00000c1ab9 */ /* 0x000fe20000000800 */
[----:B-1----:R-:W-:Y:S01]  /*0e40*/  R2UR UR8, R0 ;  /* 0x00000000000872ca */ /* 0x002fe200000e0000 */
[----:B------:R-:W-:Y:S01]  /*0e50*/  UIMAD.WIDE.U32 UR6, UR44, UR6, URZ ;  /* 0x000000062c0672a5 */ /* 0x000fe2000f8e003f */
[----:B------:R-:W-:Y:S01]  /*0e60*/  PLOP3.LUT P0, PT, PT, PT, UP0, 0x80, 0x0 ;  /* 0x000000000000781c */ /* 0x000fe20003f0f008 */
[----:B------:R-:W-:-:S02]  /*0e70*/  UMOV UR37, UR44 ;  /* 0x0000002c00257c82 */ /* 0x000fc40008000000 */
[----:B------:R-:W-:-:S07]  /*0e80*/  @UP1 USHF.R.U32.HI UR37, URZ, UR12, UR7 ;  /* 0x0000000c3f251299 */ /* 0x000fce0008011607 */
[----:B------:R-:W-:Y:S01]  /*0e90*/  UMOV UR36, UR37 ;  /* 0x0000002500247c82 */ /* 0x000fe20008000000 */
[----:B------:R-:W-:-:S04]  /*0ea0*/  ULEA.HI UR4, UR8, UR8, URZ, 0x1 ;  /* 0x0000000808047291 */ /* 0x000fc8000f8f083f */
[----:B------:R-:W-:-:S03]  /*0eb0*/  ULOP3.LUT UR9, UR4, 0x1e, URZ, 0xc0, !UPT ;  /* 0x0000001e04097892 */ /* 0x000fc6000f8ec03f */
[----:B------:R-:W-:Y:S01]  /*0ec0*/  @UP2 ULDC.64 UR4, c[0x0][0xdb8] ;  /* 0x00036e0000042ab9 */ /* 0x000fe20000000a00 */
[----:B------:R-:W-:Y:S02]  /*0ed0*/  UIADD3 UR9, UR8, -UR9, URZ ;  /* 0x8000000908097290 */ /* 0x000fe4000fffe03f */
[----:B------:R-:W-:Y:S02]  /*0ee0*/  UIADD3 UR8, UR50, 0x5f, URZ ;  /* 0x0000005f32087890 */ /* 0x000fe4000fffe03f */
[----:B------:R-:W-:Y:S02]  /*0ef0*/  ULEA UR10, UR9, UR11, 0xd ;  /* 0x0000000b090a7291 */ /* 0x000fe4000f8e683f */
[----:B------:R-:W-:Y:S02]  /*0f00*/  UIMAD.WIDE UR8, UR8, 0x2aaaaaab, URZ ;  /* 0x2aaaaaab080878a5 */ /* 0x000fe4000f8e023f */
[----:B------:R-:W-:Y:S02]  /*0f10*/  UIMAD.WIDE.U32 UR6, UR37, UR4, URZ ;  /* 0x00000004250672a5 */ /* 0x000fe4000f8e003f */
[----:B------:R-:W-:-:S02]  /*0f20*/  USHF.R.U32.HI UR10, URZ, 0x4, UR10 ;  /* 0x000000043f0a7899 */ /* 0x000fc4000801160a */
[----:B------:R-:W-:Y:S02]  /*0f30*/  USHF.R.U32.HI UR47, URZ, 0x1f, UR9 ;  /* 0x0000001f3f2f7899 */ /* 0x000fe40008011609 */
[----:B------:R-:W-:Y:S02]  /*0f40*/  ULOP3.LUT UR51, UR10, 0x3fff, URZ, 0xc0, !UPT ;  /* 0x00003fff0a337892 */ /* 0x000fe4000f8ec03f */
[----:B------:R-:W-:Y:S02]  /*0f50*/  @UP2 USHF.R.U32.HI UR36, URZ, UR5, UR7 ;  /* 0x000000053f242299 */ /* 0x000fe40008011607 */
[----:B------:R-:W-:Y:S01]  /*0f60*/  ULEA.HI.SX32 UR47, UR9, UR47, 0x1c ;  /* 0x0000002f092f7291 */ /* 0x000fe2000f8fe23f */
[----:B--2---:R-:W-:Y:S11]  /*0f70*/  @!P0 BRA `(.L_x_9) ;  /* 0x0000000000408947 */ /* 0x004ff60003800000 */
[----:B------:R-:W-:Y:S01]  /*0f80*/  MOV R0, 0x0 ;  /* 0x0000000000007802 */ /* 0x000fe20000000f00 */
[----:B------:R-:W-:Y:S01]  /*0f90*/  ULDC.64 UR4, c[0x4][0x90] ;  /* 0x0100240000047ab9 */ /* 0x000fe20000000a00 */
[----:B------:R-:W-:Y:S01]  /*0fa0*/  ULDC.64 UR6, c[0x4][0x28] ;  /* 0x01000a0000067ab9 */ /* 0x000fe20000000a00 */
[----:B------:R-:W-:Y:S01]  /*0fb0*/  IMAD.U32 R4, RZ, RZ, UR4 ;  /* 0x00000004ff047e24 */ /* 0x000fe2000f8e00ff */
[----:B------:R1:W2:Y:S01]  /*0fc0*/  LDC.64 R14, c[0x4][R0] ;  /* 0x01000000000e7b82 */ /* 0x0002a20000000a00 */
[----:B------:R-:W-:Y:S01]  /*0fd0*/  IMAD.U32 R5, RZ, RZ, UR5 ;  /* 0x00000005ff057e24 */ /* 0x000fe2000f8e00ff */
[----:B------:R-:W-:Y:S01]  /*0fe0*/  ULDC.64 UR4, c[0x4][0x98] ;  /* 0x0100260000047ab9 */ /* 0x000fe20000000a00 */
[----:B------:R-:W-:Y:S01]  /*0ff0*/  IMAD.U32 R10, RZ, RZ, UR6 ;  /* 0x00000006ff0a7e24 */ /* 0x000fe2000f8e00ff */
[----:B------:R-:W-:Y:S01]  /*1000*/  MOV R6, UR4 ;  /* 0x0000000400067c02 */ /* 0x000fe20008000f00 */
[----:B------:R-:W-:Y:S01]  /*1010*/  IMAD.U32 R7, RZ, RZ, UR5 ;  /* 0x00000005ff077e24 */ /* 0x000fe2000f8e00ff */
[----:B------:R-:W-:Y:S01]  /*1020*/  MOV R11, UR7 ;  /* 0x00000007000b7c02 */ /* 0x000fe20008000f00 */
[----:B------:R-:W-:Y:S01]  /*1030*/  IMAD.MOV.U32 R8, RZ, RZ, 0x70 ;  /* 0x00000070ff087424 */ /* 0x000fe200078e00ff */
[----:B------:R-:W-:Y:S01]  /*1040*/  MOV R13, RZ ;  /* 0x000000ff000d7202 */ /* 0x000fe20000000f00 */
[----:B-1----:R-:W-:-:S07]  /*1050*/  IMAD.MOV.U32 R12, RZ, RZ, 0x1 ;  /* 0x00000001ff0c7424 */ /* 0x002fce00078e00ff */
[----:B------:R-:W-:-:S07]  /*1060*/  LEPC R20, `(.L_x_9) ;  /* 0x000000001014794e */ /* 0x000fce0000000000 */
[----:B--2---:R-:W-:Y:S05]  /*1070*/  CALL.ABS.NOINC R14 ;  /* 0x000000000e007343 */ /* 0x004fea0003c00000 */
.L_x_9:
[----:B------:R-:W-:Y:S01]  /*1080*/  ULOP3.LUT UR4, UR43, 0x1, URZ, 0xc0, !UPT ;  /* 0x000000012b047892 */ /* 0x000fe2000f8ec03f */
[----:B------:R-:W-:-:S05]  /*1090*/  VIADD R6, R18, 0x8 ;  /* 0x0000000812067836 */ /* 0x000fca0000000000 */
[----:B------:R-:W-:-:S05]  /*10a0*/  IMAD.U32 R0, RZ, RZ, UR4 ;  /* 0x00000004ff007e24 */ /* 0x000fca000f8e00ff */
[----:B------:R-:W-:-:S04]  /*10b0*/  SHF.L.U32 R0, R0, 0x1f, RZ ;  /* 0x0000001f00007819 */ /* 0x000fc800000006ff */
[----:B------:R-:W1:Y:S02]  /*10c0*/  SYNCS.PHASECHK.TRANS64.TRYWAIT P0, [UR46+0x22800], R0 ;  /* 0x02280000ff0075a7 */ /* 0x000e64000800016e */
[----:B-1----:R-:W-:Y:S05]  /*10d0*/  @!P0 BRA `(.L_x_10) ;  /* 0x0000008800848947 */ /* 0x002fea0003800000 */
.L_x_87:
[----:B-1----:R-:W-:Y:S01]  /*10e0*/  MOV R0, UR45 ;  /* 0x0000002d00007c02 */ /* 0x002fe20008000f00 */
[----:B------:R-:W-:Y:S05]  /*10f0*/  WARPSYNC.ALL ;  /* 0x0000000000007948 */ /* 0x000fea0003800000 */
[----:B------:R1:W-:Y:S01]  /*1100*/  BAR.SYNC.DEFER_BLOCKING R6, 0x100 ;  /* 0x000400060000751d */ /* 0x0003e20000010000 */
[----:B------:R-:W-:-:S13]  /*1110*/  ISETP.NE.AND P0, PT, R0, 0x3, PT ;  /* 0x000000030000780c */ /* 0x000fda0003f05270 */
[----:B-1----:R-:W-:Y:S05]  /*1120*/  @!P0 BRA `(.L_x_11) ;  /* 0x0000000000048947 */ /* 0x002fea0003800000 */
[----:B------:R-:W-:Y:S01]  /*1130*/  BPT.TRAP 0x1 ;  /* 0x000000040000795c */ /* 0x000fe20000300000 */
.L_x_11:
[----:B------:R-:W-:Y:S01]  /*1140*/  ULEA UR21, UR39, UR46, 0x3 ;  /* 0x0000002e27157291 */ /* 0x000fe2000f8e183f */
[----:B------:R-:W-:-:S05]  /*1150*/  IMAD.U32 R7, RZ, RZ, UR42 ;  /* 0x0000002aff077e24 */ /* 0x000fca000f8e00ff */
[----:B------:R-:W-:-:S04]  /*1160*/  SHF.L.U32 R7, R7, 0x1f, RZ ;  /* 0x0000001f07077819 */ /* 0x000fc800000006ff */
[----:B------:R1:W2:Y:S01]  /*1170*/  SYNCS.PHASECHK.TRANS64.TRYWAIT P1, [UR21+0x22830], R7 ;  /* 0x02283007ff0075a7 */ /* 0x0002a20008020155 */
[----:B------:R-:W-:Y:S05]  /*1180*/  @!P0 BRA `(.L_x_12) ;  /* 0x0000000000048947 */ /* 0x000fea0003800000 */
[----:B------:R-:W-:Y:S01]  /*1190*/  BPT.TRAP 0x1 ;  /* 0x000000040000795c */ /* 0x000fe20000300000 */
.L_x_12:
[----:B--2---:R-:W-:Y:S05]  /*11a0*/  @P1 BRA `(.L_x_13) ;  /* 0x0000000000081947 */ /* 0x004fea0003800000 */
[----:B------:R-:W2:Y:S02]  /*11b0*/  SYNCS.PHASECHK.TRANS64.TRYWAIT P1, [UR21+0x22830], R7 ;  /* 0x02283007ff0075a7 */ /* 0x000ea40008020155 */
[----:B--2---:R-:W-:Y:S05]  /*11c0*/  @!P1 BRA `(.L_x_14) ;  /* 0x0000008800609947 */ /* 0x004fea0003800000 */
.L_x_13:
[----:B------:R-:W-:Y:S01]  /*11d0*/  UIADD3 UR4, UR46, 0x1c400, URZ ;  /* 0x0001c4002e047890 */ /* 0x000fe2000fffe03f */
[----:B------:R-:W-:Y:S01]  /*11e0*/  WARPGROUP.ARRIVE ;  /* 0x00000000000079c5 */ /* 0x000fe20000000000 */
[----:B------:R-:W-:Y:S01]  /*11f0*/  ULOP3.LUT UR16, UR51, 0x10000, URZ, 0xfc, !UPT ;  /* 0x0001000033107892 */ /* 0x000fe2000f8efc3f */
[----:B------:R-:W-:Y:S01]  /*1200*/  P2R R15, PR, RZ, 0x1 ;  /* 0x00000001ff0f7803 */ /* 0x000fe20000000000 */
[----:B------:R-:W-:-:S03]  /*1210*/  USHF.R.U32.HI UR4, URZ, 0x4, UR4 ;  /* 0x000000043f047899 */ /* 0x000fc60008011604 */
[----:B------:R-:W3:Y:S01]  /*1220*/  S2R R21, SR_TID.X ;  /* 0x0000000000157919 */ /* 0x000ee20000002100 */
[----:B------:R-:W-:Y:S01]  /*1230*/  UMOV UR17, 0x40000040 ;  /* 0x4000004000117882 */ /* 0x000fe20000000000 */
[----:B------:R-:W-:Y:S01]  /*1240*/  UMOV UR19, 0x40000040 ;  /* 0x4000004000137882 */ /* 0x000fe20000000000 */
[----:B------:R-:W-:Y:S01]  /*1250*/  ULOP3.LUT UR4, UR4, 0x3fff, URZ, 0xc0, !UPT ;  /* 0x00003fff04047892 */ /* 0x000fe2000f8ec03f */
[----:B------:R-:W-:Y:S01]  /*1260*/  UMOV UR5, 0x40000040 ;  /* 0x4000004000057882 */ /* 0x000fe20000000000 */
[----:B------:R-:W-:Y:S02]  /*1270*/  UMOV UR7, 0x40000040 ;  /* 0x4000004000077882 */ /* 0x000fe40000000000 */
[----:B------:R-:W-:Y:S02]  /*1280*/  ULOP3.LUT UR20, UR4, 0x10000, URZ, 0xfc, !UPT ;  /* 0x0001000004147892 */ /* 0x000fe4000f8efc3f */
[----:B------:R-:W-:Y:S02]  /*1290*/  UIADD3 UR4, UR16, 0x2, URZ ;  /* 0x0000000210047890 */ /* 0x000fe4000fffe03f */
[----:B------:R-:W-:-:S02]  /*12a0*/  UIMAD UR18, UR39, 0x300, UR20 ;  /* 0x00000300271278a4 */ /* 0x000fc4000f8e0214 */
[----:B------:R-:W-:Y:S02]  /*12b0*/  UIADD3 UR8, UR16, 0x4, URZ ;  /* 0x0000000410087890 */ /* 0x000fe4000fffe03f */
[----:B------:R-:W-:Y:S02]  /*12c0*/  UIADD3 UR6, UR18, 0x2, URZ ;  /* 0x0000000212067890 */ /* 0x000fe4000fffe03f */
[----:B------:R-:W-:Y:S01]  /*12d0*/  UIADD3 UR10, UR18, 0x4, URZ ;  /* 0x00000004120a7890 */ /* 0x000fe2000fffe03f */
[----:B------:R-:W-:Y:S02]  /*12e0*/  UMOV UR9, 0x40000040 ;  /* 0x4000004000097882 */ /* 0x000fe40000000000 */
[----:B------:R-:W-:Y:S01]  /*12f0*/  HGMMA.64x96x16.F32 R24, gdesc[UR16], RZ, !UPT, gsb0 ;  /* 0x01600000101879f0 */ /* 0x000fe2000c0008ff */
[----:B------:R-:W-:Y:S01]  /*1300*/  UMOV UR11, 0x40000040 ;  /* 0x40000040000b7882 */ /* 0x000fe20000000000 */
[----:B------:R-:W-:Y:S02]  /*1310*/  UIADD3 UR12, UR16, 0x6, URZ ;  /* 0x00000006100c7890 */ /* 0x000fe4000fffe03f */
[----:B------:R-:W-:Y:S01]  /*1320*/  UIADD3 UR14, UR18, 0x6, URZ ;  /* 0x00000006120e7890 */ /* 0x000fe2000fffe03f */
[----:B------:R-:W-:Y:S01]  /*1330*/  UMOV UR13, 0x40000040 ;  /* 0x40000040000d7882 */ /* 0x000fe20000000000 */
[----:B------:R-:W-:Y:S01]  /*1340*/  UMOV UR15, 0x40000040 ;  /* 0x40000040000f7882 */ /* 0x000fe20000000000 */
[----:B---3--:R-:W-:Y:S01]  /*1350*/  LOP3.LUT R21, R21, 0x7f, RZ, 0xc0, !PT ;  /* 0x0000007f15157812 */ /* 0x008fe200078ec0ff */
[----:B------:R-:W-:-:S02]  /*1360*/  WARPGROUP.DEPBAR.LE gsb0, 0x0 ;  /* 0x00008000000079c5 */ /* 0x000fc40000010000 */
[----:B------:R-:W-:-:S06]  /*1370*/  WARPGROUP.ARRIVE ;  /* 0x00000000000079c5 */ /* 0x000fcc0000000000 */
[----:B------:R-:W-:Y:S01]  /*1380*/  HGMMA.64x96x16.F32 R24, gdesc[UR4], R24, gsb0 ;  /* 0x01600000041879f0 */ /* 0x000fe20008000818 */
[----:B------:R-:W-:Y:S01]  /*1390*/  ULDC UR7, c[0x0][0x9d8] ;  /* 0x0002760000077ab9 */ /* 0x000fe20000000800 */
[----:B------:R-:W-:-:S04]  /*13a0*/  UIMAD UR6, UR47, -0x60, UR50 ;  /* 0xffffffa02f0678a4 */ /* 0x000fc8000f8e0232 */
[----:B------:R-:W-:-:S06]  /*13b0*/  UIADD3 UR6, UR6, 0x60, URZ ;  /* 0x0000006006067890 */ /* 0x000fcc000fffe03f */
[----:B------:R-:W-:-:S04]  /*13c0*/  IMAD.U32 R4, RZ, RZ, UR6 ;  /* 0x00000006ff047e24 */ /* 0x000fc8000f8e00ff */
[----:B------:R-:W-:-:S05]  /*13d0*/  IMAD R4, R23, -0x2, R4 ;  /* 0xfffffffe17047824 */ /* 0x000fca00078e0204 */
[C---:B------:R-:W-:Y:S02]  /*13e0*/  ISETP.GT.AND P6, PT, R4.reuse, RZ, PT ;  /* 0x000000ff0400720c */ /* 0x040fe40003fc4270 */
[C---:B------:R-:W-:Y:S02]  /*13f0*/  ISETP.GT.AND P5, PT, R4.reuse, 0x1, PT ;  /* 0x000000010400780c */ /* 0x040fe40003fa4270 */
[C---:B------:R-:W-:Y:S02]  /*1400*/  ISETP.GT.AND P4, PT, R4.reuse, 0x8, PT ;  /* 0x000000080400780c */ /* 0x040fe40003f84270 */
[C---:B------:R-:W-:Y:S02]  /*1410*/  ISETP.GT.AND P3, PT, R4.reuse, 0x9, PT ;  /* 0x000000090400780c */ /* 0x040fe40003f64270 */
[C---:B------:R-:W-:Y:S02]  /*1420*/  ISETP.GT.AND P1, PT, R4.reuse, 0x10, PT ;  /* 0x000000100400780c */ /* 0x040fe40003f24270 */
[----:B------:R-:W-:Y:S01]  /*1430*/  ISETP.GT.AND P2, PT, R4, 0x11, PT ;  /* 0x000000110400780c */ /* 0x000fe20003f44270 */
[----:B------:R-:W-:-:S02]  /*1440*/  WARPGROUP.DEPBAR.LE gsb0, 0x0 ;  /* 0x00008000000079c5 */ /* 0x000fc40000010000 */
[----:B------:R-:W-:-:S06]  /*1450*/  WARPGROUP.ARRIVE ;  /* 0x00000000000079c5 */ /* 0x000fcc0000000000 */
[----:B------:R-:W-:Y:S01]  /*1460*/  HGMMA.64x96x16.F32 R24, gdesc[UR8], R24, gsb0 ;  /* 0x01600000081879f0 */ /* 0x000fe20008000818 */
[----:B------:R-:W-:Y:S02]  /*1470*/  ULDC UR10, c[0x0][0x988] ;  /* 0x00026200000a7ab9 */ /* 0x000fe40000000800 */
[----:B------:R-:W-:Y:S02]  /*1480*/  WARPGROUP.DEPBAR.LE gsb0, 0x0 ;  /* 0x00008000000079c5 */ /* 0x000fe40000010000 */
[----:B------:R-:W-:-:S06]  /*1490*/  WARPGROUP.ARRIVE ;  /* 0x00000000000079c5 */ /* 0x000fcc0000000000 */
[----:B------:R-:W-:Y:S03]  /*14a0*/  HGMMA.64x96x16.F32 R24, gdesc[UR12], R24, gsb0 ;  /* 0x016000000c1879f0 */ /* 0x000fe60008000818 */
[----:B------:R-:W-:Y:S02]  /*14b0*/  WARPGROUP.DEPBAR.LE gsb0, 0x0 ;  /* 0x00008000000079c5 */ /* 0x000fe40000010000 */
[----:B------:R-:W-:Y:S01]  /*14c0*/  FMUL.FTZ R24, R24, UR7 ;  /* 0x0000000718187c20 */ /* 0x000fe20008410000 */
[----:B------:R-:W-:Y:S01]  /*14d0*/  FMUL.FTZ R25, R25, UR7 ;  /* 0x0000000719197c20 */ /* 0x000fe20008410000 */
[----:B------:R-:W-:Y:S01]  /*14e0*/  FMUL.FTZ R28, R28, UR7 ;  /* 0x000000071c1c7c20 */ /* 0x000fe20008410000 */
[----:B------:R-:W-:Y:S01]  /*14f0*/  FMUL.FTZ R29, R29, UR7 ;  /* 0x000000071d1d7c20 */ /* 0x000fe20008410000 */
[----:B------:R-:W-:Y:S01]  /*1500*/  FMUL.FTZ R32, R32, UR7 ;  /* 0x0000000720207c20 */ /* 0x000fe20008410000 */
[----:B------:R-:W-:Y:S01]  /*1510*/  FMUL.FTZ R33, R33, UR7 ;  /* 0x0000000721217c20 */ /* 0x000fe20008410000 */
[----:B------:R-:W3:Y:S01]  /*1520*/  MUFU.TANH R24, R24 ;  /* 0x0000001800187308 */ /* 0x000ee20000002400 */
[----:B------:R-:W-:Y:S01]  /*1530*/  FMUL.FTZ R26, R26, UR7 ;  /* 0x000000071a1a7c20 */ /* 0x000fe20008410000 */
[----:B------:R-:W-:Y:S01]  /*1540*/  FMUL.FTZ R36, R36, UR7 ;  /* 0x0000000724247c20 */ /* 0x000fe20008410000 */
[----:B------:R-:W-:Y:S01]  /*1550*/  FMUL.FTZ R27, R27, UR7 ;  /* 0x000000071b1b7c20 */ /* 0x000fe20008410000 */
[----:B------:R-:W-:Y:S01]  /*1560*/  FMUL.FTZ R37, R37, UR7 ;  /* 0x0000000725257c20 */ /* 0x000fe20008410000 */
[----:B------:R-:W-:Y:S01]  /*1570*/  FMUL.FTZ R30, R30, UR7 ;  /* 0x000000071e1e7c20 */ /* 0x000fe20008410000 */
[----:B------:R-:W-:Y:S01]  /*1580*/  FMUL.FTZ R40, R40, UR7 ;  /* 0x0000000728287c20 */ /* 0x000fe20008410000 */
[----:B------:R-:W-:Y:S01]  /*1590*/  FMUL.FTZ R31, R31, UR7 ;  /* 0x000000071f1f7c20 */ /* 0x000fe20008410000 */
[----:B------:R-:W4:Y:S01]  /*15a0*/  MUFU.TANH R25, R25 ;  /* 0x0000001900197308 */ /* 0x000f220000002400 */
[----:B------:R-:W-:Y:S01]  /*15b0*/  FMUL.FTZ R41, R41, UR7 ;  /* 0x0000000729297c20 */ /* 0x000fe20008410000 */
[----:B------:R-:W-:Y:S01]  /*15c0*/  FMUL.FTZ R34, R34, UR7 ;  /* 0x0000000722227c20 */ /* 0x000fe20008410000 */
[----:B------:R-:W-:Y:S01]  /*15d0*/  FMUL.FTZ R44, R44, UR7 ;  /* 0x000000072c2c7c20 */ /* 0x000fe20008410000 */
[----:B------:R-:W-:Y:S01]  /*15e0*/  FMUL.FTZ R35, R35, UR7 ;  /* 0x0000000723237c20 */ /* 0x000fe20008410000 */
[----:B------:R-:W-:Y:S01]  /*15f0*/  FMUL.FTZ R38, R38, UR7 ;  /* 0x0000000726267c20 */ /* 0x000fe20008410000 */
[----:B------:R-:W-:Y:S01]  /*1600*/  FMUL.FTZ R45, R45, UR7 ;  /* 0x000000072d2d7c20 */ /* 0x000fe20008410000 */
[----:B------:R-:W-:Y:S01]  /*1610*/  FMUL.FTZ R39, R39, UR7 ;  /* 0x0000000727277c20 */ /* 0x000fe20008410000 */
[----:B------:R-:W5:Y:S01]  /*1620*/  MUFU.TANH R28, R28 ;  /* 0x0000001c001c7308 */ /* 0x000f620000002400 */
[----:B---3--:R-:W-:Y:S01]  /*1630*/  FSEL R24, R24, -INF , P6 ;  /* 0xff80000018187808 */ /* 0x008fe20003000000 */
[----:B------:R-:W-:Y:S01]  /*1640*/  FMUL.FTZ R48, R48, UR7 ;  /* 0x0000000730307c20 */ /* 0x000fe20008410000 */
[----:B------:R-:W-:Y:S01]  /*1650*/  FMUL.FTZ R42, R42, UR7 ;  /* 0x000000072a2a7c20 */ /* 0x000fe20008410000 */
[----:B------:R-:W-:Y:S01]  /*1660*/  FMUL.FTZ R49, R49, UR7 ;  /* 0x0000000731317c20 */ /* 0x000fe20008410000 */
[----:B------:R-:W-:Y:S01]  /*1670*/  FMUL.FTZ R43, R43, UR7 ;  /* 0x000000072b2b7c20 */ /* 0x000fe20008410000 */
[----:B------:R-:W-:Y:S01]  /*1680*/  FMUL.FTZ R52, R52, UR7 ;  /* 0x0000000734347c20 */ /* 0x000fe20008410000 */
[----:B------:R-:W-:Y:S01]  /*1690*/  FMUL.FTZ R47, R47, UR7 ;  /* 0x000000072f2f7c20 */ /* 0x000fe20008410000 */
[----:B------:R-:W3:Y:S01]  /*16a0*/  MUFU.TANH R29, R29 ;  /* 0x0000001d001d7308 */ /* 0x000ee20000002400 */
[----:B----4-:R-:W-:Y:S01]  /*16b0*/  FSEL R25, R25, -INF , P5 ;  /* 0xff80000019197808 */ /* 0x010fe20002800000 */
[----:B------:R-:W-:Y:S01]  /*16c0*/  FMUL.FTZ R53, R53, UR7 ;  /* 0x0000000735357c20 */ /* 0x000fe20008410000 */
[----:B------:R-:W-:Y:S01]  /*16d0*/  FMUL.FTZ R46, R46, UR7 ;  /* 0x000000072e2e7c20 */ /* 0x000fe20008410000 */
[----:B------:R-:W-:Y:S01]  /*16e0*/  FMUL.FTZ R56, R56, UR7 ;  /* 0x0000000738387c20 */ /* 0x000fe20008410000 */
[----:B------:R-:W-:Y:S01]  /*16f0*/  FMNMX.FTZ R5, R24, R25, !PT ;  /* 0x0000001918057209 */ /* 0x000fe20007810000 */
[----:B------:R-:W-:Y:S01]  /*1700*/  FMUL.FTZ R50, R50, UR7 ;  /* 0x0000000732327c20 */ /* 0x000fe20008410000 */
[----:B------:R-:W-:Y:S01]  /*1710*/  FMUL.FTZ R57, R57, UR7 ;  /* 0x0000000739397c20 */ /* 0x000fe20008410000 */
[----:B------:R-:W4:Y:S01]  /*1720*/  MUFU.TANH R32, R32 ;  /* 0x0000002000207308 */ /* 0x000f220000002400 */
[----:B-----5:R-:W-:Y:S01]  /*1730*/  FSEL R28, R28, -INF , P4 ;  /* 0xff8000001c1c7808 */ /* 0x020fe20002000000 */
[----:B------:R-:W-:Y:S01]  /*1740*/  FMUL.FTZ R51, R51, UR7 ;  /* 0x0000000733337c20 */ /* 0x000fe20008410000 */
[----:B------:R-:W-:Y:S01]  /*1750*/  FMUL.FTZ R60, R60, UR7 ;  /* 0x000000073c3c7c20 */ /* 0x000fe20008410000 */
[----:B------:R-:W-:Y:S01]  /*1760*/  FMUL.FTZ R54, R54, UR7 ;  /* 0x0000000736367c20 */ /* 0x000fe20008410000 */
[----:B------:R-:W-:Y:S01]  /*1770*/  FMNMX.FTZ R12, R28, R5, !PT ;  /* 0x000000051c0c7209 */ /* 0x000fe20007810000 */
[----:B------:R-:W-:Y:S01]  /*1780*/  FMUL.FTZ R61, R61, UR7 ;  /* 0x000000073d3d7c20 */ /* 0x000fe20008410000 */
[----:B------:R-:W-:Y:S01]  /*1790*/  FMUL.FTZ R55, R55, UR7 ;  /* 0x0000000737377c20 */ /* 0x000fe20008410000 */
[----:B--2---:R-:W2:Y:S01]  /*17a0*/  MUFU.TANH R0, R26 ;  /* 0x0000001a00007308 */ /* 0x004ea20000002400 */
[----:B---3--:R-:W-:Y:S01]  /*17b0*/  FSEL R29, R29, -INF , P3 ;  /* 0xff8000001d1d7808 */ /* 0x008fe20001800000 */
[----:B------:R-:W-:Y:S01]  /*17c0*/  FMUL.FTZ R64, R64, UR7 ;  /* 0x0000000740407c20 */ /* 0x000fe20008410000 */
[----:B------:R-:W-:Y:S01]  /*17d0*/  FMUL.FTZ R58, R58, UR7 ;  /* 0x000000073a3a7c20 */ /* 0x000fe20008410000 */
[----:B------:R-:W-:Y:S01]  /*17e0*/  FMUL.FTZ R65, R65, UR7 ;  /* 0x0000000741417c20 */ /* 0x000fe20008410000 */
[----:B------:R-:W-:Y:S01]  /*17f0*/  FMNMX.FTZ R5, R29, R12, !PT ;  /* 0x0000000c1d057209 */ /* 0x000fe20007810000 */
        /* <DEDUP_REMOVED lines=11> */
[----:B--2---:R-:W-:Y:S01]  /*18b0*/  FSEL R0, R0, -INF , P6 ;  /* 0xff80000000007808 */ /* 0x004fe20003000000 */
[----:B------:R-:W-:Y:S01]  /*18c0*/  FMUL.FTZ R70, R70, UR7 ;  /* 0x0000000746467c20 */ /* 0x000fe20008410000 */
[----:B------:R-:W-:Y:S01]  /*18d0*/  ISETP.GT.AND P6, PT, R4, 0x18, PT ;  /* 0x000000180400780c */ /* 0x000fe20003fc4270 */
[----:B------:R-:W-:-:S04]  /*18e0*/  FMUL.FTZ R71, R71, UR7 ;  /* 0x0000000747477c20 */ /* 0x000fc80008410000 */
[----:B------:R-:W2:Y:S01]  /*18f0*/  MUFU.TANH R36, R36 ;  /* 0x0000002400247308 */ /* 0x000ea20000002400 */
[----:B---3--:R-:W-:-:S04]  /*1900*/  FSEL R33, R33, -INF , P2 ;  /* 0xff80000021217808 */ /* 0x008fc80001000000 */
[----:B------:R-:W-:-:S03]  /*1910*/  FMNMX.FTZ R5, R33, R12, !PT ;  /* 0x0000000c21057209 */ /* 0x000fc60007810000 */
[----:B------:R-:W3:Y:S01]  /*1920*/  MUFU.TANH R8, R30 ;  /* 0x0000001e00087308 */ /* 0x000ee20000002400 */
[----:B----4-:R-:W-:Y:S02]  /*1930*/  FSEL R3, R3, -INF , P5 ;  /* 0xff80000003037808 */ /* 0x010fe40002800000 */
[----:B------:R-:W-:-:S05]  /*1940*/  ISETP.GT.AND P5, PT, R4, 0x19, PT ;  /* 0x000000190400780c */ /* 0x000fca0003fa4270 */
[----:B------:R-:W4:Y:S01]  /*1950*/  MUFU.TANH R37, R37 ;  /* 0x0000002500257308 */ /* 0x000f220000002400 */
[----:B--2---:R-:W-:-:S04]  /*1960*/  FSEL R36, R36, -INF , P6 ;  /* 0xff80000024247808 */ /* 0x004fc80003000000 */
[----:B------:R-:W-:-:S03]  /*1970*/  FMNMX.FTZ R12, R36, R5, !PT ;  /* 0x00000005240c7209 */ /* 0x000fc60007810000 */
[----:B------:R-:W2:Y:S01]  /*1980*/  MUFU.TANH R9, R31 ;  /* 0x0000001f00097308 */ /* 0x000ea20000002400 */
[----:B---3--:R-:W-:Y:S02]  /*1990*/  FSEL R8, R8, -INF , P4 ;  /* 0xff80000008087808 */ /* 0x008fe40002000000 */
[----:B------:R-:W-:-:S05]  /*19a0*/  ISETP.GT.AND P4, PT, R4, 0x20, PT ;  /* 0x000000200400780c */ /* 0x000fca0003f84270 */
[----:B------:R-:W3:Y:S01]  /*19b0*/  MUFU.TANH R40, R40 ;  /* 0x0000002800287308 */ /* 0x000ee20000002400 */
[----:B----4-:R-:W-:-:S04]  /*19c0*/  FSEL R37, R37, -INF , P5 ;  /* 0xff80000025257808 */ /* 0x010fc80002800000 */
[----:B------:R-:W-:-:S03]  /*19d0*/  FMNMX.FTZ R5, R37, R12, !PT ;  /* 0x0000000c25057209 */ /* 0x000fc60007810000 */
[----:B------:R-:W4:Y:S01]  /*19e0*/  MUFU.TANH R10, R34 ;  /* 0x00000022000a7308 */ /* 0x000f220000002400 */
[----:B--2---:R-:W-:Y:S02]  /*19f0*/  FSEL R9, R9, -INF , P3 ;  /* 0xff80000009097808 */ /* 0x004fe40001800000 */
[----:B------:R-:W-:-:S05]  /*1a00*/  ISETP.GT.AND P3, PT, R4, 0x21, PT ;  /* 0x000000210400780c */ /* 0x000fca0003f64270 */
        /* <DEDUP_REMOVED lines=88> */
[----:B--2---:R-:W-:-:S04]  /*1f90*/  FSEL R69, R69, -INF , P1 ;  /* 0xff80000045457808 */ /* 0x004fc80000800000 */
[----:B------:R-:W-:-:S03]  /*1fa0*/  FMNMX.FTZ R5, R69, R4, !PT ;  /* 0x0000000445057209 */ /* 0x000fc60007810000 */
[----:B------:R-:W2:Y:S01]  /*1fb0*/  MUFU.TANH R66, R66 ;  /* 0x0000004200427308 */ /* 0x000ea20000002400 */
[----:B---3--:R-:W-:Y:S01]  /*1fc0*/  FSEL R62, R62, -INF , P6 ;  /* 0xff8000003e3e7808 */ /* 0x008fe20003000000 */
[----:B------:R-:W3:Y:S06]  /*1fd0*/  SHFL.BFLY PT, R4, R5, 0x2, 0x1f ;  /* 0x0c401f0005047f89 */ /* 0x000eec00000e0000 */
[----:B------:R-:W5:Y:S01]  /*1fe0*/  MUFU.TANH R67, R67 ;  /* 0x0000004300437308 */ /* 0x000f620000002400 */
[----:B----4-:R-:W-:-:S07]  /*1ff0*/  FSEL R63, R63, -INF , P5 ;  /* 0xff8000003f3f7808 */ /* 0x010fce0002800000 */
[----:B------:R-:W4:Y:S01]  /*2000*/  MUFU.TANH R70, R70 ;  /* 0x0000004600467308 */ /* 0x000f220000002400 */
[----:B--2---:R-:W-:-:S07]  /*2010*/  FSEL R66, R66, -INF , P4 ;  /* 0xff80000042427808 */ /* 0x004fce0002000000 */
[----:B------:R-:W2:Y:S01]  /*2020*/  MUFU.TANH R71, R71 ;  /* 0x0000004700477308 */ /* 0x000ea20000002400 */
[----:B-----5:R-:W-:Y:S02]  /*2030*/  FSEL R67, R67, -INF , P3 ;  /* 0xff80000043437808 */ /* 0x020fe40001800000 */
[----:B---3--:R-:W-:Y:S02]  /*2040*/  FMNMX.FTZ R12, R5, R4, !PT ;  /* 0x00000004050c7209 */ /* 0x008fe40007810000 */
[----:B------:R-:W-:-:S03]  /*2050*/  FMNMX.FTZ R5, R0, R3, !PT ;  /* 0x0000000300057209 */ /* 0x000fc60007810000 */
[----:B------:R-:W3:Y:S01]  /*2060*/  SHFL.BFLY PT, R13, R12, 0x1, 0x1f ;  /* 0x0c201f000c0d7f89 */ /* 0x000ee200000e0000 */
[----:B----4-:R-:W-:Y:S02]  /*2070*/  FSEL R70, R70, -INF , P2 ;  /* 0xff80000046467808 */ /* 0x010fe40001000000 */
[----:B--2---:R-:W-:Y:S02]  /*2080*/  FSEL R71, R71, -INF , P1 ;  /* 0xff80000047477808 */ /* 0x004fe40000800000 */
[----:B---3--:R-:W-:Y:S02]  /*2090*/  FMNMX.FTZ R4, R12, R13, !PT ;  /* 0x0000000d0c047209 */ /* 0x008fe40007810000 */
[----:B------:R-:W-:Y:S02]  /*20a0*/  FMNMX.FTZ R12, R8, R5, !PT ;  /* 0x00000005080c7209 */ /* 0x000fe40007810000 */
[C---:B------:R-:W-:Y:S01]  /*20b0*/  FSETP.NEU.FTZ.AND P0, PT, R4.reuse, -INF , PT ;  /* 0xff8000000400780b */ /* 0x040fe20003f1d000 */
[----:B------:R-:W-:Y:S01]  /*20c0*/  FMUL.FTZ R13, R4, UR10 ;  /* 0x0000000a040d7c20 */ /* 0x000fe20008410000 */
[----:B------:R-:W-:-:S04]  /*20d0*/  FMNMX.FTZ R5, R9, R12, !PT ;  /* 0x0000000c09057209 */ /* 0x000fc80007810000 */
[----:B------:R-:W-:Y:S02]  /*20e0*/  FMNMX.FTZ R12, R10, R5, !PT ;  /* 0x000000050a0c7209 */ /* 0x000fe40007810000 */
[----:B------:R-:W-:Y:S02]  /*20f0*/  FSEL R14, R13, RZ, P0 ;  /* 0x000000ff0d0e7208 */ /* 0x000fe40000000000 */
[----:B------:R-:W-:Y:S02]  /*2100*/  FMNMX.FTZ R5, R11, R12, !PT ;  /* 0x0000000c0b057209 */ /* 0x000fe40007810000 */
[----:B------:R-:W-:Y:S01]  /*2110*/  ISETP.NE.AND P0, PT, R15, RZ, PT ;  /* 0x000000ff0f00720c */ /* 0x000fe20003f05270 */
[--C-:B------:R-:W-:Y:S01]  /*2120*/  FFMA.FTZ R24, R24, UR10, -R14.reuse ;  /* 0x0000000a18187c23 */ /* 0x100fe2000801080e */
[----:B------:R-:W-:Y:S01]  /*2130*/  FMNMX.FTZ R12, R38, R5, !PT ;  /* 0x00000005260c7209 */ /* 0x000fe20007810000 */
[--C-:B------:R-:W-:Y:S01]  /*2140*/  FFMA.FTZ R25, R25, UR10, -R14.reuse ;  /* 0x0000000a19197c23 */ /* 0x100fe2000801080e */
[--C-:B------:R-:W-:Y:S01]  /*2150*/  FFMA.FTZ R28, R28, UR10, -R14.reuse ;  /* 0x0000000a1c1c7c23 */ /* 0x100fe2000801080e */
[--C-:B------:R-:W-:Y:S01]  /*2160*/  FFMA.FTZ R29, R29, UR10, -R14.reuse ;  /* 0x0000000a1d1d7c23 */ /* 0x100fe2000801080e */
[----:B------:R-:W-:Y:S01]  /*2170*/  FMNMX.FTZ R5, R39, R12, !PT ;  /* 0x0000000c27057209 */ /* 0x000fe20007810000 */
[----:B------:R-:W-:Y:S01]  /*2180*/  MUFU.EX2 R24, R24 ;  /* 0x0000001800187308 */ /* 0x000fe20000000800 */
[--C-:B------:R-:W-:Y:S01]  /*2190*/  FFMA.FTZ R32, R32, UR10, -R14.reuse ;  /* 0x0000000a20207c23 */ /* 0x100fe2000801080e */
[--C-:B------:R-:W-:Y:S01]  /*21a0*/  FFMA.FTZ R33, R33, UR10, -R14.reuse ;  /* 0x0000000a21217c23 */ /* 0x100fe2000801080e */
[----:B------:R-:W-:Y:S01]  /*21b0*/  FMNMX.FTZ R12, R42, R5, !PT ;  /* 0x000000052a0c7209 */ /* 0x000fe20007810000 */
[--C-:B------:R-:W-:Y:S01]  /*21c0*/  FFMA.FTZ R36, R36, UR10, -R14.reuse ;  /* 0x0000000a24247c23 */ /* 0x100fe2000801080e */
[--C-:B------:R-:W-:Y:S01]  /*21d0*/  FFMA.FTZ R37, R37, UR10, -R14.reuse ;  /* 0x0000000a25257c23 */ /* 0x100fe2000801080e */
[--C-:B------:R-:W-:Y:S01]  /*21e0*/  FFMA.FTZ R40, R40, UR10, -R14.reuse ;  /* 0x0000000a28287c23 */ /* 0x100fe2000801080e */
[----:B------:R-:W-:Y:S01]  /*21f0*/  FMNMX.FTZ R5, R43, R12, !PT ;  /* 0x0000000c2b057209 */ /* 0x000fe20007810000 */
[----:B------:R-:W2:Y:S01]  /*2200*/  MUFU.EX2 R25, R25 ;  /* 0x0000001900197308 */ /* 0x000ea20000000800 */
[--C-:B------:R-:W-:Y:S01]  /*2210*/  FFMA.FTZ R41, R41, UR10, -R14.reuse ;  /* 0x0000000a29297c23 */ /* 0x100fe2000801080e */
        /* <DEDUP_REMOVED lines=14> */
[----:B------:R-:W3:Y:S01]  /*2300*/  MUFU.EX2 R29, R29 ;  /* 0x0000001d001d7308 */ /* 0x000ee20000000800 */
[--C-:B------:R-:W-:Y:S01]  /*2310*/  FFMA.FTZ R61, R61, UR10, -R14.reuse ;  /* 0x0000000a3d3d7c23 */ /* 0x100fe2000801080e */
[--C-:B------:R-:W-:Y:S01]  /*2320*/  FFMA.FTZ R64, R64, UR10, -R14.reuse ;  /* 0x0000000a40407c23 */ /* 0x100fe2000801080e */
[----:B------:R-:W-:Y:S01]  /*2330*/  FMNMX.FTZ R12, R54, R5, !PT ;  /* 0x00000005360c7209 */ /* 0x000fe20007810000 */
[--C-:B------:R-:W-:Y:S01]  /*2340*/  FFMA.FTZ R65, R65, UR10, -R14.reuse ;  /* 0x0000000a41417c23 */ /* 0x100fe2000801080e */
[--C-:B------:R-:W-:Y:S01]  /*2350*/  FFMA.FTZ R68, R68, UR10, -R14.reuse ;  /* 0x0000000a44447c23 */ /* 0x100fe2000801080e */
[----:B------:R-:W-:Y:S01]  /*2360*/  FFMA.FTZ R14, R69, UR10, -R14 ;  /* 0x0000000a450e7c23 */ /* 0x000fe2000801080e */
[----:B------:R-:W-:Y:S01]  /*2370*/  FMNMX.FTZ R5, R55, R12, !PT ;  /* 0x0000000c37057209 */ /* 0x000fe20007810000 */
[----:B------:R-:W-:Y:S01]  /*2380*/  MUFU.EX2 R32, R32 ;  /* 0x0000002000207308 */ /* 0x000fe20000000800 */
[----:B--2---:R-:W-:-:S02]  /*2390*/  F2FP.F16.F32.PACK_AB R152, R25, R24 ;  /* 0x000000181998723e */ /* 0x004fc400000000ff */
[----:B------:R-:W-:-:S04]  /*23a0*/  FMNMX.FTZ R12, R58, R5, !PT ;  /* 0x000000053a0c7209 */ /* 0x000fc80007810000 */
[----:B------:R-:W-:Y:S01]  /*23b0*/  FMNMX.FTZ R5, R59, R12, !PT ;  /* 0x0000000c3b057209 */ /* 0x000fe20007810000 */
[----:B------:R-:W2:Y:S01]  /*23c0*/  MUFU.EX2 R33, R33 ;  /* 0x0000002100217308 */ /* 0x000ea20000000800 */
[----:B---3--:R-:W-:Y:S02]  /*23d0*/  F2FP.F16.F32.PACK_AB R154, R29, R28 ;  /* 0x0000001c1d9a723e */ /* 0x008fe400000000ff */
[----:B------:R-:W-:-:S04]  /*23e0*/  FMNMX.FTZ R12, R62, R5, !PT ;  /* 0x000000053e0c7209 */ /* 0x000fc80007810000 */
[----:B------:R-:W-:Y:S01]  /*23f0*/  FMNMX.FTZ R5, R63, R12, !PT ;  /* 0x0000000c3f057209 */ /* 0x000fe20007810000 */
[----:B------:R-:W-:Y:S03]  /*2400*/  MUFU.EX2 R36, R36 ;  /* 0x0000002400247308 */ /* 0x000fe60000000800 */
[----:B------:R-:W-:-:S04]  /*2410*/  FMNMX.FTZ R12, R66, R5, !PT ;  /* 0x00000005420c7209 */ /* 0x000fc80007810000 */
[----:B------:R-:W-:Y:S01]  /*2420*/  FMNMX.FTZ R5, R67, R12, !PT ;  /* 0x0000000c43057209 */ /* 0x000fe20007810000 */
[----:B------:R-:W3:Y:S01]  /*2430*/  MUFU.EX2 R37, R37 ;  /* 0x0000002500257308 */ /* 0x000ee20000000800 */
[----:B--2---:R-:W-:Y:S02]  /*2440*/  F2FP.F16.F32.PACK_AB R156, R33, R32 ;  /* 0x00000020219c723e */ /* 0x004fe400000000ff */
[----:B------:R-:W-:-:S04]  /*2450*/  FMNMX.FTZ R12, R70, R5, !PT ;  /* 0x00000005460c7209 */ /* 0x000fc80007810000 */
[----:B------:R-:W-:Y:S01]  /*2460*/  FMNMX.FTZ R12, R71, R12, !PT ;  /* 0x0000000c470c7209 */ /* 0x000fe20007810000 */
[----:B------:R-:W-:Y:S04]  /*2470*/  MUFU.EX2 R40, R40 ;  /* 0x0000002800287308 */ /* 0x000fe80000000800 */
[----:B------:R-:W2:Y:S04]  /*2480*/  SHFL.BFLY PT, R5, R12, 0x2, 0x1f ;  /* 0x0c401f000c057f89 */ /* 0x000ea800000e0000 */
[----:B------:R-:W4:Y:S01]  /*2490*/  MUFU.EX2 R41, R41 ;  /* 0x0000002900297308 */ /* 0x000f220000000800 */
[----:B---3--:R-:W-:-:S07]  /*24a0*/  F2FP.F16.F32.PACK_AB R158, R37, R36 ;  /* 0x00000024259e723e */ /* 0x008fce00000000ff */
[----:B------:R-:W-:Y:S08]  /*24b0*/  MUFU.EX2 R44, R44 ;  /* 0x0000002c002c7308 */ /* 0x000ff00000000800 */
[----:B------:R-:W3:Y:S01]  /*24c0*/  MUFU.EX2 R45, R45 ;  /* 0x0000002d002d7308 */ /* 0x000ee20000000800 */
[----:B----4-:R-:W-:Y:S02]  /*24d0*/  F2FP.F16.F32.PACK_AB R160, R41, R40 ;  /* 0x0000002829a0723e */ /* 0x010fe400000000ff */
[----:B--2---:R-:W-:-:S05]  /*24e0*/  FMNMX.FTZ R13, R12, R5, !PT ;  /* 0x000000050c0d7209 */ /* 0x004fca0007810000 */
[----:B------:R-:W-:Y:S01]  /*24f0*/  MUFU.EX2 R48, R48 ;  /* 0x0000003000307308 */ /* 0x000fe20000000800 */
[----:B------:R-:W2:Y:S07]  /*2500*/  SHFL.BFLY PT, R12, R13, 0x1, 0x1f ;  /* 0x0c201f000d0c7f89 */ /* 0x000eae00000e0000 */
[----:B------:R-:W4:Y:S01]  /*2510*/  MUFU.EX2 R49, R49 ;  /* 0x0000003100317308 */ /* 0x000f220000000800 */
[----:B---3--:R-:W-:-:S07]  /*2520*/  F2FP.F16.F32.PACK_AB R162, R45, R44 ;  /* 0x0000002c2da2723e */ /* 0x008fce00000000ff */
[----:B------:R-:W-:Y:S08]  /*2530*/  MUFU.EX2 R52, R52 ;  /* 0x0000003400347308 */ /* 0x000ff00000000800 */
[----:B------:R-:W-:Y:S01]  /*2540*/  MUFU.EX2 R53, R53 ;  /* 0x0000003500357308 */ /* 0x000fe20000000800 */
[----:B--2---:R-:W-:Y:S02]  /*2550*/  FMNMX.FTZ R5, R13, R12, !PT ;  /* 0x0000000c0d057209 */ /* 0x004fe40007810000 */
[----:B----4-:R-:W-:-:S02]  /*2560*/  F2FP.F16.F32.PACK_AB R164, R49, R48 ;  /* 0x0000003031a4723e */ /* 0x010fc400000000ff */
[C---:B------:R-:W-:Y:S01]  /*2570*/  FSETP.NEU.FTZ.AND P1, PT, R5.reuse, -INF , PT ;  /* 0xff8000000500780b */ /* 0x040fe20003f3d000 */
[----:B------:R-:W-:Y:S02]  /*2580*/  FMUL.FTZ R12, R5, UR10 ;  /* 0x0000000a050c7c20 */ /* 0x000fe40008410000 */
[----:B------:R-:W-:Y:S03]  /*2590*/  MUFU.EX2 R13, R14 ;  /* 0x0000000e000d7308 */ /* 0x000fe60000000800 */
[----:B------:R-:W-:Y:S02]  /*25a0*/  FSEL R12, R12, RZ, P1 ;  /* 0x000000ff0c0c7208 */ /* 0x000fe40000800000 */
[----:B------:R-:W-:-:S03]  /*25b0*/  ISETP.NE.AND P1, PT, R21, RZ, PT ;  /* 0x000000ff1500720c */ /* 0x000fc60003f25270 */
[--C-:B------:R-:W-:Y:S01]  /*25c0*/  FFMA.FTZ R0, R0, UR10, -R12.reuse ;  /* 0x0000000a00007c23 */ /* 0x100fe2000801080c */
[--C-:B------:R-:W-:Y:S01]  /*25d0*/  FFMA.FTZ R3, R3, UR10, -R12.reuse ;  /* 0x0000000a03037c23 */ /* 0x100fe2000801080c */
[--C-:B------:R-:W-:Y:S01]  /*25e0*/  FFMA.FTZ R8, R8, UR10, -R12.reuse ;  /* 0x0000000a08087c23 */ /* 0x100fe2000801080c */
[--C-:B------:R-:W-:Y:S01]  /*25f0*/  FFMA.FTZ R9, R9, UR10, -R12.reuse ;  /* 0x0000000a09097c23 */ /* 0x100fe2000801080c */
[----:B------:R-:W-:Y:S01]  /*2600*/  MUFU.EX2 R153, R0 ;  /* 0x0000000000997308 */ /* 0x000fe20000000800 */
[--C-:B------:R-:W-:Y:S01]  /*2610*/  FFMA.FTZ R10, R10, UR10, -R12.reuse ;  /* 0x0000000a0a0a7c23 */ /* 0x100fe2000801080c */
[--C-:B------:R-:W-:Y:S01]  /*2620*/  FFMA.FTZ R11, R11, UR10, -R12.reuse ;  /* 0x0000000a0b0b7c23 */ /* 0x100fe2000801080c */
[--C-:B------:R-:W-:Y:S01]  /*2630*/  FFMA.FTZ R38, R38, UR10, -R12.reuse ;  /* 0x0000000a26267c23 */ /* 0x100fe2000801080c */
[--C-:B------:R-:W-:Y:S01]  /*2640*/  FFMA.FTZ R39, R39, UR10, -R12.reuse ;  /* 0x0000000a27277c23 */ /* 0x100fe2000801080c */
[--C-:B------:R-:W-:Y:S01]  /*2650*/  FFMA.FTZ R42, R42, UR10, -R12.reuse ;  /* 0x0000000a2a2a7c23 */ /* 0x100fe2000801080c */
[--C-:B------:R-:W-:Y:S01]  /*2660*/  FFMA.FTZ R43, R43, UR10, -R12.reuse ;  /* 0x0000000a2b2b7c23 */ /* 0x100fe2000801080c */
[--C-:B------:R-:W-:Y:S01]  /*2670*/  FFMA.FTZ R46, R46, UR10, -R12.reuse ;  /* 0x0000000a2e2e7c23 */ /* 0x100fe2000801080c */
[----:B------:R2:W3:Y:S01]  /*2680*/  MUFU.EX2 R20, R3 ;  /* 0x0000000300147308 */ /* 0x0004e20000000800 */
[--C-:B------:R-:W-:Y:S01]  /*2690*/  FFMA.FTZ R47, R47, UR10, -R12.reuse ;  /* 0x0000000a2f2f7c23 */ /* 0x100fe2000801080c */
[--C-:B------:R-:W-:Y:S01]  /*26a0*/  FFMA.FTZ R50, R50, UR10, -R12.reuse ;  /* 0x0000000a32327c23 */ /* 0x100fe2000801080c */
[--C-:B------:R-:W-:Y:S01]  /*26b0*/  FFMA.FTZ R51, R51, UR10, -R12.reuse ;  /* 0x0000000a33337c23 */ /* 0x100fe2000801080c */
[--C-:B------:R-:W-:Y:S01]  /*26c0*/  FFMA.FTZ R54, R54, UR10, -R12.reuse ;  /* 0x0000000a36367c23 */ /* 0x100fe2000801080c */
[--C-:B------:R-:W-:Y:S01]  /*26d0*/  FFMA.FTZ R55, R55, UR10, -R12.reuse ;  /* 0x0000000a37377c23 */ /* 0x100fe2000801080c */
[--C-:B------:R-:W-:Y:S01]  /*26e0*/  FFMA.FTZ R58, R58, UR10, -R12.reuse ;  /* 0x0000000a3a3a7c23 */ /* 0x100fe2000801080c */
[--C-:B------:R-:W-:Y:S01]  /*26f0*/  FFMA.FTZ R59, R59, UR10, -R12.reuse ;  /* 0x0000000a3b3b7c23 */ /* 0x100fe2000801080c */
[----:B------:R4:W5:Y:S01]  /*2700*/  MUFU.EX2 R155, R8 ;  /* 0x00000008009b7308 */ /* 0x0009620000000800 */
[----:B--2---:R-:W-:Y:S01]  /*2710*/  FADD.FTZ R3, R24, R25 ;  /* 0x0000001918037221 */ /* 0x004fe20000010000 */
[--C-:B------:R-:W-:Y:S01]  /*2720*/  FFMA.FTZ R62, R62, UR10, -R12.reuse ;  /* 0x0000000a3e3e7c23 */ /* 0x100fe2000801080c */
[--C-:B------:R-:W-:Y:S01]  /*2730*/  FFMA.FTZ R63, R63, UR10, -R12.reuse ;  /* 0x0000000a3f3f7c23 */ /* 0x100fe2000801080c */
[--C-:B------:R-:W-:Y:S01]  /*2740*/  FFMA.FTZ R66, R66, UR10, -R12.reuse ;  /* 0x0000000a42427c23 */ /* 0x100fe2000801080c */
[----:B------:R-:W-:Y:S01]  /*2750*/  FADD.FTZ R0, R28, R3 ;  /* 0x000000031c007221 */ /* 0x000fe20000010000 */
[--C-:B------:R-:W-:Y:S01]  /*2760*/  FFMA.FTZ R67, R67, UR10, -R12.reuse ;  /* 0x0000000a43437c23 */ /* 0x100fe2000801080c */
[----:B------:R-:W-:Y:S01]  /*2770*/  FFMA.FTZ R70, R70, UR10, -R12 ;  /* 0x0000000a46467c23 */ /* 0x000fe2000801080c */
[----:B------:R2:W1:Y:S01]  /*2780*/  MUFU.EX2 R26, R9 ;  /* 0x00000009001a7308 */ /* 0x0004620000000800 */
[----:B------:R-:W-:Y:S01]  /*2790*/  FADD.FTZ R3, R29, R0 ;  /* 0x000000001d037221 */ /* 0x000fe20000010000 */
[----:B---3--:R-:W-:Y:S01]  /*27a0*/  FADD.FTZ R0, R153, R20 ;  /* 0x0000001499007221 */ /* 0x008fe20000010000 */
[----:B------:R-:W-:Y:S01]  /*27b0*/  FFMA.FTZ R12, R71, UR10, -R12 ;  /* 0x0000000a470c7c23 */ /* 0x000fe2000801080c */
[----:B------:R-:W-:Y:S01]  /*27c0*/  F2FP.F16.F32.PACK_AB R166, R53, R52 ;  /* 0x0000003435a6723e */ /* 0x000fe200000000ff */
[----:B----4-:R-:W-:Y:S01]  /*27d0*/  FADD.FTZ R8, R32, R3 ;  /* 0x0000000320087221 */ /* 0x010fe20000010000 */
[----:B------:R-:W-:-:S02]  /*27e0*/  F2FP.F16.F32.PACK_AB R153, R20, R153 ;  /* 0x000000991499723e */ /* 0x000fc400000000ff */
[----:B------:R3:W4:Y:S01]  /*27f0*/  MUFU.EX2 R157, R10 ;  /* 0x0000000a009d7308 */ /* 0x0007220000000800 */
[----:B--2---:R-:W-:Y:S01]  /*2800*/  FADD.FTZ R9, R33, R8 ;  /* 0x0000000821097221 */ /* 0x004fe20000010000 */
[----:B-----5:R-:W-:Y:S01]  /*2810*/  FADD.FTZ R3, R155, R0 ;  /* 0x000000009b037221 */ /* 0x020fe20000010000 */
[----:B------:R-:W-:Y:S02]  /*2820*/  IADD3 R8, -R18, 0xb, RZ ;  /* 0x0000000b12087810 */ /* 0x000fe40007ffe1ff */
[----:B------:R-:W-:-:S03]  /*2830*/  FADD.FTZ R0, R36, R9 ;  /* 0x0000000924007221 */ /* 0x000fc60000010000 */
[----:B------:R-:W2:Y:S01]  /*2840*/  MUFU.EX2 R14, R11 ;  /* 0x0000000b000e7308 */ /* 0x000ea20000000800 */
[C---:B-1----:R-:W-:Y:S01]  /*2850*/  FADD.FTZ R30, R26.reuse, R3 ;  /* 0x000000031a1e7221 */ /* 0x042fe20000010000 */
[----:B------:R-:W-:Y:S01]  /*2860*/  FADD.FTZ R9, R37, R0 ;  /* 0x0000000025097221 */ /* 0x000fe20000010000 */
[----:B---3--:R-:W-:Y:S02]  /*2870*/  MOV R10, UR21 ;  /* 0x00000015000a7c02 */ /* 0x008fe40008000f00 */
[----:B------:R-:W-:-:S03]  /*2880*/  F2FP.F16.F32.PACK_AB R155, R26, R155 ;  /* 0x0000009b1a9b723e */ /* 0x000fc600000000ff */
[----:B------:R-:W1:Y:S01]  /*2890*/  MUFU.EX2 R38, R38 ;  /* 0x0000002600267308 */ /* 0x000e620000000800 */
[----:B----4-:R-:W-:Y:S01]  /*28a0*/  FADD.FTZ R3, R157, R30 ;  /* 0x0000001e9d037221 */ /* 0x010fe20000010000 */
[----:B------:R-:W-:Y:S01]  /*28b0*/  FADD.FTZ R30, R40, R9 ;  /* 0x00000009281e7221 */ /* 0x000fe20000010000 */
[----:B------:R-:W-:-:S03]  /*28c0*/  @!P1 VIADD R0, R10, 0x22840 ;  /* 0x000228400a009836 */ /* 0x000fc60000000000 */
[----:B------:R-:W-:Y:S02]  /*28d0*/  FADD.FTZ R9, R41, R30 ;  /* 0x0000001e29097221 */ /* 0x000fe40000010000 */
[----:B------:R-:W3:Y:S01]  /*28e0*/  MUFU.EX2 R39, R39 ;  /* 0x0000002700277308 */ /* 0x000ee20000000800 */
[----:B--2---:R-:W-:Y:S01]  /*28f0*/  FADD.FTZ R3, R14, R3 ;  /* 0x000000030e037221 */ /* 0x004fe20000010000 */
[----:B------:R-:W-:Y:S01]  /*2900*/  @!P1 PRMT R0, RZ, 0x654, R0 ;  /* 0x00000654ff009816 */ /* 0x000fe20000000000 */
[----:B------:R-:W-:Y:S01]  /*2910*/  FADD.FTZ R34, R44, R9 ;  /* 0x000000092c227221 */ /* 0x000fe20000010000 */
[----:B------:R2:W-:Y:S06]  /*2920*/  BAR.ARV R8, 0x100 ;  /* 0x000400080000751d */ /* 0x0005ec0000002000 */
[----:B------:R-:W4:Y:S01]  /*2930*/  MUFU.EX2 R42, R42 ;  /* 0x0000002a002a7308 */ /* 0x000f220000000800 */
[----:B-1----:R-:W-:Y:S01]  /*2940*/  FADD.FTZ R30, R38, R3 ;  /* 0x00000003261e7221 */ /* 0x002fe20000010000 */
[----:B------:R-:W-:Y:S01]  /*2950*/  FADD.FTZ R9, R45, R34 ;  /* 0x000000222d097221 */ /* 0x000fe20000010000 */
[----:B------:R4:W-:Y:S01]  /*2960*/  @!P1 SYNCS.ARRIVE.TRANS64.RED.A1T0 RZ, [R0+URZ], RZ ;  /* 0x000000ff00ff99a7 */ /* 0x0009e2000810043f */
[----:B------:R-:W-:Y:S01]  /*2970*/  F2FP.F16.F32.PACK_AB R157, R14, R157 ;  /* 0x0000009d0e9d723e */ /* 0x000fe200000000ff */
[----:B---3--:R-:W-:-:S03]  /*2980*/  FADD.FTZ R3, R39, R30 ;  /* 0x0000001e27037221 */ /* 0x008fc60000010000 */
[----:B------:R-:W1:Y:S01]  /*2990*/  MUFU.EX2 R43, R43 ;  /* 0x0000002b002b7308 */ /* 0x000e620000000800 */
[----:B------:R-:W-:Y:S01]  /*29a0*/  FADD.FTZ R30, R48, R9 ;  /* 0x00000009301e7221 */ /* 0x000fe20000010000 */
[----:B------:R-:W-:-:S03]  /*29b0*/  F2FP.F16.F32.PACK_AB R159, R39, R38 ;  /* 0x00000026279f723e */ /* 0x000fc600000000ff */
[----:B------:R-:W-:-:S03]  /*29c0*/  FADD.FTZ R9, R49, R30 ;  /* 0x0000001e31097221 */ /* 0x000fc60000010000 */
[----:B------:R-:W3:Y:S01]  /*29d0*/  MUFU.EX2 R46, R46 ;  /* 0x0000002e002e7308 */ /* 0x000ee20000000800 */
[----:B----4-:R-:W-:Y:S01]  /*29e0*/  FADD.FTZ R0, R42, R3 ;  /* 0x000000032a007221 */ /* 0x010fe20000010000 */
[----:B------:R-:W-:-:S04]  /*29f0*/  FADD.FTZ R30, R52, R9 ;  /* 0x00000009341e7221 */ /* 0x000fc80000010000 */
[----:B------:R-:W-:Y:S02]  /*2a00*/  FADD.FTZ R9, R53, R30 ;  /* 0x0000001e35097221 */ /* 0x000fe40000010000 */
[----:B------:R-:W4:Y:S01]  /*2a10*/  MUFU.EX2 R47, R47 ;  /* 0x0000002f002f7308 */ /* 0x000f220000000800 */
[C---:B-1----:R-:W-:Y:S01]  /*2a20*/  FADD.FTZ R3, R43.reuse, R0 ;  /* 0x000000002b037221 */ /* 0x042fe20000010000 */
[----:B------:R-:W-:-:S06]  /*2a30*/  F2FP.F16.F32.PACK_AB R161, R43, R42 ;  /* 0x0000002a2ba1723e */ /* 0x000fcc00000000ff */
[----:B------:R-:W1:Y:S01]  /*2a40*/  MUFU.EX2 R50, R50 ;  /* 0x0000003200327308 */ /* 0x000e620000000800 */
[----:B---3--:R-:W-:-:S07]  /*2a50*/  FADD.FTZ R0, R46, R3 ;  /* 0x000000032e007221 */ /* 0x008fce0000010000 */
[----:B------:R-:W3:Y:S01]  /*2a60*/  MUFU.EX2 R56, R56 ;  /* 0x0000003800387308 */ /* 0x000ee20000000800 */
[C---:B----4-:R-:W-:Y:S01]  /*2a70*/  FADD.FTZ R3, R47.reuse, R0 ;  /* 0x000000002f037221 */ /* 0x050fe20000010000 */
[----:B------:R-:W-:-:S06]  /*2a80*/  F2FP.F16.F32.PACK_AB R163, R47, R46 ;  /* 0x0000002e2fa3723e */ /* 0x000fcc00000000ff */
[----:B------:R-:W4:Y:S01]  /*2a90*/  MUFU.EX2 R51, R51 ;  /* 0x0000003300337308 */ /* 0x000f220000000800 */
[----:B-1----:R-:W-:-:S07]  /*2aa0*/  FADD.FTZ R0, R50, R3 ;  /* 0x0000000332007221 */ /* 0x002fce0000010000 */
[----:B------:R-:W1:Y:S01]  /*2ab0*/  MUFU.EX2 R57, R57 ;  /* 0x0000003900397308 */ /* 0x000e620000000800 */
[----:B---3--:R-:W-:-:S07]  /*2ac0*/  FADD.FTZ R24, R56, R9 ;  /* 0x0000000938187221 */ /* 0x008fce0000010000 */
[----:B------:R-:W3:Y:S01]  /*2ad0*/  MUFU.EX2 R54, R54 ;  /* 0x0000003600367308 */ /* 0x000ee20000000800 */
[C---:B----4-:R-:W-:Y:S01]  /*2ae0*/  FADD.FTZ R3, R51.reuse, R0 ;  /* 0x0000000033037221 */ /* 0x050fe20000010000 */
[----:B------:R-:W-:-:S06]  /*2af0*/  F2FP.F16.F32.PACK_AB R165, R51, R50 ;  /* 0x0000003233a5723e */ /* 0x000fcc00000000ff */
[----:B------:R-:W4:Y:S01]  /*2b00*/  MUFU.EX2 R60, R60 ;  /* 0x0000003c003c7308 */ /* 0x000f220000000800 */
[C---:B-1----:R-:W-:Y:S01]  /*2b10*/  FADD.FTZ R9, R57.reuse, R24 ;  /* 0x0000001839097221 */ /* 0x042fe20000010000 */
[----:B------:R-:W-:-:S06]  /*2b20*/  F2FP.F16.F32.PACK_AB R168, R57, R56 ;  /* 0x0000003839a8723e */ /* 0x000fcc00000000ff */
[----:B------:R-:W1:Y:S01]  /*2b30*/  MUFU.EX2 R55, R55 ;  /* 0x0000003700377308 */ /* 0x000e620000000800 */
[----:B---3--:R-:W-:-:S07]  /*2b40*/  FADD.FTZ R0, R54, R3 ;  /* 0x0000000336007221 */ /* 0x008fce0000010000 */
[----:B------:R-:W3:Y:S01]  /*2b50*/  MUFU.EX2 R61, R61 ;  /* 0x0000003d003d7308 */ /* 0x000ee20000000800 */
[----:B----4-:R-:W-:-:S07]  /*2b60*/  FADD.FTZ R24, R60, R9 ;  /* 0x000000093c187221 */ /* 0x010fce0000010000 */
[----:B------:R-:W4:Y:S01]  /*2b70*/  MUFU.EX2 R58, R58 ;  /* 0x0000003a003a7308 */ /* 0x000f220000000800 */
[C---:B-1----:R-:W-:Y:S01]  /*2b80*/  FADD.FTZ R3, R55.reuse, R0 ;  /* 0x0000000037037221 */ /* 0x042fe20000010000 */
[----:B------:R-:W-:-:S06]  /*2b90*/  F2FP.F16.F32.PACK_AB R167, R55, R54 ;  /* 0x0000003637a7723e */ /* 0x000fcc00000000ff */
[----:B------:R-:W1:Y:S01]  /*2ba0*/  MUFU.EX2 R64, R64 ;  /* 0x0000004000407308 */ /* 0x000e620000000800 */
[C---:B---3--:R-:W-:Y:S01]  /*2bb0*/  FADD.FTZ R9, R61.reuse, R24 ;  /* 0x000000183d097221 */ /* 0x048fe20000010000 */
[----:B------:R-:W-:-:S06]  /*2bc0*/  F2FP.F16.F32.PACK_AB R170, R61, R60 ;  /* 0x0000003c3daa723e */ /* 0x000fcc00000000ff */
[----:B------:R-:W3:Y:S01]  /*2bd0*/  MUFU.EX2 R59, R59 ;  /* 0x0000003b003b7308 */ /* 0x000ee20000000800 */
[----:B----4-:R-:W-:-:S07]  /*2be0*/  FADD.FTZ R0, R58, R3 ;  /* 0x000000033a007221 */ /* 0x010fce0000010000 */
[----:B------:R-:W4:Y:S01]  /*2bf0*/  MUFU.EX2 R65, R65 ;  /* 0x0000004100417308 */ /* 0x000f220000000800 */
[----:B-1----:R-:W-:-:S07]  /*2c00*/  FADD.FTZ R24, R64, R9 ;  /* 0x0000000940187221 */ /* 0x002fce0000010000 */
[----:B------:R-:W1:Y:S01]  /*2c10*/  MUFU.EX2 R62, R62 ;  /* 0x0000003e003e7308 */ /* 0x000e620000000800 */
[C---:B---3--:R-:W-:Y:S01]  /*2c20*/  FADD.FTZ R3, R59.reuse, R0 ;  /* 0x000000003b037221 */ /* 0x048fe20000010000 */
[----:B------:R-:W-:-:S06]  /*2c30*/  F2FP.F16.F32.PACK_AB R169, R59, R58 ;  /* 0x0000003a3ba9723e */ /* 0x000fcc00000000ff */
[----:B------:R-:W3:Y:S01]  /*2c40*/  MUFU.EX2 R68, R68 ;  /* 0x0000004400447308 */ /* 0x000ee20000000800 */
[C---:B----4-:R-:W-:Y:S01]  /*2c50*/  FADD.FTZ R9, R65.reuse, R24 ;  /* 0x0000001841097221 */ /* 0x050fe20000010000 */
[----:B------:R-:W-:-:S06]  /*2c60*/  F2FP.F16.F32.PACK_AB R172, R65, R64 ;  /* 0x0000004041ac723e */ /* 0x000fcc00000000ff */
[----:B------:R-:W4:Y:S01]  /*2c70*/  MUFU.EX2 R63, R63 ;  /* 0x0000003f003f7308 */ /* 0x000f220000000800 */
[----:B-1----:R-:W-:-:S07]  /*2c80*/  FADD.FTZ R0, R62, R3 ;  /* 0x000000033e007221 */ /* 0x002fce0000010000 */
[----:B------:R-:W1:Y:S01]  /*2c90*/  MUFU.EX2 R66, R66 ;  /* 0x0000004200427308 */ /* 0x000e620000000800 */
[----:B---3--:R-:W-:Y:S01]  /*2ca0*/  FADD.FTZ R24, R68, R9 ;  /* 0x0000000944187221 */ /* 0x008fe20000010000 */
[----:B------:R-:W-:-:S03]  /*2cb0*/  F2FP.F16.F32.PACK_AB R174, R13, R68 ;  /* 0x000000440dae723e */ /* 0x000fc600000000ff */
[----:B------:R-:W-:-:S03]  /*2cc0*/  FADD.FTZ R3, R13, R24 ;  /* 0x000000180d037221 */ /* 0x000fc60000010000 */
[----:B------:R-:W3:Y:S01]  /*2cd0*/  MUFU.EX2 R67, R67 ;  /* 0x0000004300437308 */ /* 0x000ee20000000800 */
[C---:B----4-:R-:W-:Y:S01]  /*2ce0*/  FADD.FTZ R9, R63.reuse, R0 ;  /* 0x000000003f097221 */ /* 0x050fe20000010000 */
[----:B------:R-:W-:-:S06]  /*2cf0*/  F2FP.F16.F32.PACK_AB R171, R63, R62 ;  /* 0x0000003e3fab723e */ /* 0x000fcc00000000ff */
[----:B------:R-:W4:Y:S01]  /*2d00*/  MUFU.EX2 R70, R70 ;  /* 0x0000004600467308 */ /* 0x000f220000000800 */
[----:B-1----:R-:W-:-:S07]  /*2d10*/  FADD.FTZ R0, R66, R9 ;  /* 0x0000000942007221 */ /* 0x002fce0000010000 */
[----:B------:R-:W1:Y:S01]  /*2d20*/  MUFU.EX2 R175, R12 ;  /* 0x0000000c00af7308 */ /* 0x000e620000000800 */
[C---:B---3--:R-:W-:Y:S01]  /*2d30*/  FADD.FTZ R9, R67.reuse, R0 ;  /* 0x0000000043097221 */ /* 0x048fe20000010000 */
[----:B------:R-:W-:-:S03]  /*2d40*/  F2FP.F16.F32.PACK_AB R173, R67, R66 ;  /* 0x0000004243ad723e */ /* 0x000fc600000000ff */
[----:B----4-:R-:W-:-:S04]  /*2d50*/  FADD.FTZ R0, R70, R9 ;  /* 0x0000000946007221 */ /* 0x010fc80000010000 */
[C---:B-1----:R-:W-:Y:S01]  /*2d60*/  FADD.FTZ R0, R175.reuse, R0 ;  /* 0x00000000af007221 */ /* 0x042fe20000010000 */
[----:B------:R-:W-:Y:S01]  /*2d70*/  F2FP.F16.F32.PACK_AB R175, R175, R70 ;  /* 0x00000046afaf723e */ /* 0x000fe200000000ff */
[----:B--2---:R-:W-:Y:S06]  /*2d80*/  @!P0 BRA `(.L_x_15) ;  /* 0x0000000000048947 */ /* 0x004fec0003800000 */
[----:B------:R-:W-:Y:S01]  /*2d90*/  BPT.TRAP 0x1 ;  /* 0x000000040000795c */ /* 0x000fe20000300000 */
.L_x_15:
[----:B------:R1:W2:Y:S01]  /*2da0*/  SYNCS.PHASECHK.TRANS64.TRYWAIT P2, [UR21+0x22850], R7 ;  /* 0x02285007ff0075a7 */ /* 0x0002a20008040155 */
[----:B------:R-:W-:Y:S05]  /*2db0*/  @!P0 BRA `(.L_x_16) ;  /* 0x0000000000048947 */ /* 0x000fea0003800000 */
[----:B------:R-:W-:Y:S01]  /*2dc0*/  BPT.TRAP 0x1 ;  /* 0x000000040000795c */ /* 0x000fe20000300000 */
.L_x_16:
[----:B--2---:R-:W-:Y:S05]  /*2dd0*/  @P2 BRA `(.L_x_17) ;  /* 0x0000000000082947 */ /* 0x004fea0003800000 */
[----:B------:R-:W2:Y:S02]  /*2de0*/  SYNCS.PHASECHK.TRANS64.TRYWAIT P2, [UR21+0x22850], R7 ;  /* 0x02285007ff0075a7 */ /* 0x000ea40008040155 */
[----:B--2---:R-:W-:Y:S05]  /*2df0*/  @!P2 BRA `(.L_x_18) ;  /* 0x0000006c006ca947 */ /* 0x004fea0003800000 */
.L_x_17:
[----:B------:R3:W-:Y:S01]  /*2e00*/  BAR.SYNC.DEFER_BLOCKING R6, 0x100 ;  /* 0x000400060000751d */ /* 0x0007e20000010000 */
[----:B------:R-:W-:Y:S01]  /*2e10*/  UIADD3 UR6, UR46, 0x400, URZ ;  /* 0x000004002e067890 */ /* 0x000fe2000fffe03f */
[----:B--2---:R-:W-:Y:S01]  /*2e20*/  @!P1 VIADD R10, R10, 0x22860 ;  /* 0x000228600a0a9836 */ /* 0x004fe20000000000 */
[----:B------:R-:W-:Y:S02]  /*2e30*/  UISETP.GE.AND UP0, UPT, UR50, 0x61, UPT ;  /* 0x000000613200788c */ /* 0x000fe4000bf06270 */
[----:B------:R-:W-:Y:S01]  /*2e40*/  USHF.R.U32.HI UR6, URZ, 0x4, UR6 ;  /* 0x000000043f067899 */ /* 0x000fe20008011606 */
[----:B------:R-:W-:Y:S01]  /*2e50*/  UMOV UR7, 0x40000040 ;  /* 0x4000004000077882 */ /* 0x000fe20000000000 */
[----:B------:R-:W-:Y:S02]  /*2e60*/  @!P1 PRMT R10, RZ, 0x654, R10 ;  /* 0x00000654ff0a9816 */ /* 0x000fe4000000000a */
[----:B------:R-:W-:Y:S01]  /*2e70*/  ULOP3.LUT UR6, UR6, 0x3fff, URZ, 0xc0, !UPT ;  /* 0x00003fff06067892 */ /* 0x000fe2000f8ec03f */
[----:B------:R-:W-:-:S03]  /*2e80*/  PLOP3.LUT P2, PT, PT, PT, UP0, 0x80, 0x0 ;  /* 0x000000000000781c */ /* 0x000fc60003f4f008 */
[----:B------:R-:W-:-:S04]  /*2e90*/  ULOP3.LUT UR21, UR6, 0x3000000, URZ, 0xfc, !UPT ;  /* 0x0300000006157892 */ /* 0x000fc8000f8efc3f */
[----:B------:R-:W-:Y:S01]  /*2ea0*/  UIMAD UR11, UR39, 0xc00, UR21 ;  /* 0x00000c00270b78a4 */ /* 0x000fe2000f8e0215 */
[----:B------:R-:W-:-:S06]  /*2eb0*/  WARPGROUP.ARRIVE ;  /* 0x00000000000079c5 */ /* 0x000fcc0000000000 */
[----:B------:R-:W-:Y:S02]  /*2ec0*/  UMOV UR6, UR11 ;  /* 0x0000000b00067c82 */ /* 0x000fe40008000000 */
[----:B------:R-:W-:Y:S01]  /*2ed0*/  HGMMA.64x256x16.F32 R24, R152, gdesc[UR4].tnspB, RZ, !UPT, gsb0 ;  /* 0x43e0000498187df0 */ /* 0x000fe2000c0008ff */
[----:B------:R-:W-:Y:S01]  /*2ee0*/  UIADD3 UR6, UR11, 0x80, URZ ;  /* 0x000000800b067890 */ /* 0x000fe2000fffe03f */
[----:B------:R-:W-:Y:S01]  /*2ef0*/  UMOV UR7, 0x40000040 ;  /* 0x4000004000077882 */ /* 0x000fe20000000000 */
[----:B------:R-:W-:Y:S02]  /*2f00*/  WARPGROUP.DEPBAR.LE gsb0, 0x0 ;  /* 0x00008000000079c5 */ /* 0x000fe40000010000 */
[----:B------:R-:W-:-:S15]  /*2f10*/  WARPGROUP.ARRIVE ;  /* 0x00000000000079c5 */ /* 0x000fde0000000000 */
[----:B------:R-:W-:-:S08]  /*2f20*/  NOP ;  /* 0x0000000000007918 */ /* 0x000fd00000000000 */
[----:B------:R-:W-:Y:S01]  /*2f30*/  HGMMA.64x256x16.F32 R24, R156, gdesc[UR4].tnspB, R24, gsb0 ;  /* 0x43e000049c187df0 */ /* 0x000fe20008000818 */
        /* <DEDUP_REMOVED lines=23> */
[----:B------:R-:W-:Y:S03]  /*30b0*/  HGMMA.64x256x16.F32 R24, R172, gdesc[UR4].tnspB, R24, gsb0 ;  /* 0x43e00004ac187df0 */ /* 0x000fe60008000818 */
[----:B------:R-:W-:Y:S02]  /*30c0*/  WARPGROUP.DEPBAR.LE gsb0, 0x0 ;  /* 0x00008000000079c5 */ /* 0x000fe40000010000 */
[----:B------:R3:W-:Y:S01]  /*30d0*/  @!P1 SYNCS.ARRIVE.TRANS64.RED.A1T0 RZ, [R10+URZ], RZ ;  /* 0x000000ff0aff99a7 */ /* 0x0007e2000810043f */
[----:B------:R-:W-:Y:S05]  /*30e0*/  @!P2 BRA `(.L_x_19) ;  /* 0x0000002000d0a947 */ /* 0x000fea0003800000 */
[----:B---3--:R-:W-:Y:S01]  /*30f0*/  MOV R6, R5 ;  /* 0x0000000500067202 */ /* 0x008fe20000000f00 */
[----:B------:R-:W-:Y:S01]  /*3100*/  IMAD.MOV.U32 R13, RZ, RZ, R4 ;  /* 0x000000ffff0d7224 */ /* 0x000fe200078e0004 */
[----:B------:R-:W-:Y:S01]  /*3110*/  UIADD3 UR47, UR47, -0x2, URZ ;  /* 0xfffffffe2f2f7890 */ /* 0x000fe2000fffe03f */
[----:B------:R-:W-:Y:S01]  /*3120*/  ULDC UR23, c[0x0][0x9d8] ;  /* 0x0002760000177ab9 */ /* 0x000fe20000000800 */
[----:B------:R-:W-:-:S10]  /*3130*/  ULDC UR22, c[0x0][0x988] ;  /* 0x0002620000167ab9 */ /* 0x000fd40000000800 */
.L_x_28:
[----:B------:R-:W-:Y:S01]  /*3140*/  UIADD3 UR39, UR39, 0x1, URZ ;  /* 0x0000000127277890 */ /* 0x000fe2000fffe03f */
[----:B------:R-:W-:Y:S01]  /*3150*/  IMAD.U32 R4, RZ, RZ, UR47 ;  /* 0x0000002fff047e24 */ /* 0x000fe2000f8e00ff */
[----:B------:R-:W-:Y:S02]  /*3160*/  UIADD3 UR47, UR47, -0x1, URZ ;  /* 0xffffffff2f2f7890 */ /* 0x000fe4000fffe03f */
[----:B------:R-:W-:Y:S02]  /*3170*/  UISETP.NE.AND UP0, UPT, UR39, 0x2, UPT ;  /* 0x000000022700788c */ /* 0x000fe4000bf05270 */
[----:B------:R-:W-:Y:S02]  /*3180*/  ISETP.GT.AND P2, PT, R4, RZ, PT ;  /* 0x000000ff0400720c */ /* 0x000fe40003f44270 */
[----:B------:R-:W-:Y:S02]  /*3190*/  USEL UR6, URZ, 0x1, UP0 ;  /* 0x000000013f067887 */ /* 0x000fe40008000000 */
[----:B------:R-:W-:-:S02]  /*31a0*/  USEL UR39, UR39, URZ, UP0 ;  /* 0x0000003f27277287 */ /* 0x000fc40008000000 */
[----:B------:R-:W-:Y:S01]  /*31b0*/  ULOP3.LUT UR42, UR42, UR6, URZ, 0x3c, !UPT ;  /* 0x000000062a2a7292 */ /* 0x000fe2000f8e3c3f */
[----:B--2---:R-:W-:Y:S11]  /*31c0*/  @!P0 BRA `(.L_x_20) ;  /* 0x0000000000048947 */ /* 0x004ff60003800000 */
[----:B------:R-:W-:Y:S01]  /*31d0*/  BPT.TRAP 0x1 ;  /* 0x000000040000795c */ /* 0x000fe20000300000 */
.L_x_20:
[----:B------:R-:W-:Y:S01]  /*31e0*/  MOV R4, UR42 ;  /* 0x0000002a00047c02 */ /* 0x000fe20008000f00 */
[----:B------:R-:W-:-:S03]  /*31f0*/  ULEA UR24, UR39, UR46, 0x3 ;  /* 0x0000002e27187291 */ /* 0x000fc6000f8e183f */
[----:B------:R-:W-:-:S04]  /*3200*/  SHF.L.U32 R4, R4, 0x1f, RZ ;  /* 0x0000001f04047819 */ /* 0x000fc800000006ff */
[----:B------:R-:W-:-:S13]  /*3210*/  R2UR UR25, R4 ;  /* 0x00000000041972ca */ /* 0x000fda00000e0000 */
[----:B------:R-:W-:-:S04]  /*3220*/  IMAD.U32 R4, RZ, RZ, UR25 ;  /* 0x00000019ff047e24 */ /* 0x000fc8000f8e00ff */
[----:B------:R2:W3:Y:S01]  /*3230*/  SYNCS.PHASECHK.TRANS64.TRYWAIT P3, [UR24+0x22830], R4 ;  /* 0x02283004ff0075a7 */ /* 0x0004e20008060158 */
[----:B------:R-:W-:Y:S05]  /*3240*/  @!P0 BRA `(.L_x_21) ;  /* 0x0000000000048947 */ /* 0x000fea0003800000 */
[----:B------:R-:W-:Y:S01]  /*3250*/  BPT.TRAP 0x1 ;  /* 0x000000040000795c */ /* 0x000fe20000300000 */
.L_x_21:
[----:B---3--:R-:W-:Y:S05]  /*3260*/  @P3 BRA `(.L_x_22) ;  /* 0x00000000000c3947 */ /* 0x008fea0003800000 */
[----:B--2---:R-:W-:-:S04]  /*3270*/  IMAD.U32 R4, RZ, RZ, UR25 ;  /* 0x00000019ff047e24 */ /* 0x004fc8000f8e00ff */
[----:B------:R-:W2:Y:S02]  /*3280*/  SYNCS.PHASECHK.TRANS64.TRYWAIT P3, [UR24+0x22830], R4 ;  /* 0x02283004ff0075a7 */ /* 0x000ea40008060158 */
[----:B--2---:R-:W-:Y:S05]  /*3290*/  @!P3 BRA `(.L_x_23) ;  /* 0x000000680058b947 */ /* 0x004fea0003800000 */
.L_x_22:
[----:B------:R-:W-:Y:S01]  /*32a0*/  UIMAD UR18, UR39, 0x300, UR20 ;  /* 0x00000300271278a4 */ /* 0x000fe2000f8e0214 */
[----:B------:R-:W-:Y:S01]  /*32b0*/  WARPGROUP.ARRIVE ;  /* 0x00000000000079c5 */ /* 0x000fe20000000000 */
[----:B------:R-:W-:Y:S01]  /*32c0*/  UMOV UR19, 0x40000040 ;  /* 0x4000004000137882 */ /* 0x000fe20000000000 */
[----:B------:R-:W-:Y:S01]  /*32d0*/  UMOV UR7, 0x40000040 ;  /* 0x4000004000077882 */ /* 0x000fe20000000000 */
[----:B------:R-:W-:Y:S02]  /*32e0*/  UIADD3 UR6, UR18, 0x2, URZ ;  /* 0x0000000212067890 */ /* 0x000fe4000fffe03f */
[----:B------:R-:W-:Y:S01]  /*32f0*/  UIADD3 UR10, UR18, 0x4, URZ ;  /* 0x00000004120a7890 */ /* 0x000fe2000fffe03f */
[----:B------:R-:W-:Y:S02]  /*3300*/  UMOV UR11, 0x40000040 ;  /* 0x40000040000b7882 */ /* 0x000fe40000000000 */
[----:B------:R-:W-:Y:S01]  /*3310*/  HGMMA.64x96x16.F32 R152, gdesc[UR16], RZ, !UPT, gsb0 ;  /* 0x01600000109879f0 */ /* 0x000fe2000c0008ff */
[----:B------:R-:W-:Y:S01]  /*3320*/  UIADD3 UR14, UR18, 0x6, URZ ;  /* 0x00000006120e7890 */ /* 0x000fe2000fffe03f */
[----:B------:R-:W-:Y:S01]  /*3330*/  UMOV UR15, 0x40000040 ;  /* 0x40000040000f7882 */ /* 0x000fe20000000000 */
[----:B------:R-:W-:-:S02]  /*3340*/  WARPGROUP.DEPBAR.LE gsb0, 0x0 ;  /* 0x00008000000079c5 */ /* 0x000fc40000010000 */
[----:B------:R-:W-:-:S06]  /*3350*/  WARPGROUP.ARRIVE ;  /* 0x00000000000079c5 */ /* 0x000fcc0000000000 */
[----:B------:R-:W-:Y:S03]  /*3360*/  HGMMA.64x96x16.F32 R152, gdesc[UR4], R152, gsb0 ;  /* 0x01600000049879f0 */ /* 0x000fe60008000898 */
[----:B------:R-:W-:Y:S02]  /*3370*/  WARPGROUP.DEPBAR.LE gsb0, 0x0 ;  /* 0x00008000000079c5 */ /* 0x000fe40000010000 */
[----:B------:R-:W-:-:S06]  /*3380*/  WARPGROUP.ARRIVE ;  /* 0x00000000000079c5 */ /* 0x000fcc0000000000 */
[----:B------:R-:W-:Y:S01]  /*3390*/  HGMMA.64x96x16.F32 R152, gdesc[UR8], R152, gsb0 ;  /* 0x01600000089879f0 */ /* 0x000fe20008000898 */
[----:B------:R-:W-:Y:S02]  /*33a0*/  UMOV UR10, UR22 ;  /* 0x00000016000a7c82 */ /* 0x000fe40008000000 */
[----:B------:R-:W-:Y:S02]  /*33b0*/  WARPGROUP.DEPBAR.LE gsb0, 0x0 ;  /* 0x00008000000079c5 */ /* 0x000fe40000010000 */
[----:B------:R-:W-:-:S06]  /*33c0*/  WARPGROUP.ARRIVE ;  /* 0x00000000000079c5 */ /* 0x000fcc0000000000 */
[----:B------:R-:W-:Y:S03]  /*33d0*/  HGMMA.64x96x16.F32 R152, gdesc[UR12], R152, gsb0 ;  /* 0x016000000c9879f0 */ /* 0x000fe60008000898 */
[----:B------:R-:W-:Y:S02]  /*33e0*/  WARPGROUP.DEPBAR.LE gsb0, 0x0 ;  /* 0x00008000000079c5 */ /* 0x000fe40000010000 */
[----:B------:R-:W-:Y:S01]  /*33f0*/  FMUL.FTZ R14, R152, UR23 ;  /* 0x00000017980e7c20 */ /* 0x000fe20008410000 */
[----:B--2---:R-:W-:Y:S01]  /*3400*/  FMUL.FTZ R5, R153, UR23 ;  /* 0x0000001799057c20 */ /* 0x004fe20008410000 */
[----:B------:R-:W-:Y:S01]  /*3410*/  FMUL.FTZ R201, R156, UR23 ;  /* 0x000000179cc97c20 */ /* 0x000fe20008410000 */
[----:B------:R-:W-:Y:S01]  /*3420*/  FMUL.FTZ R202, R157, UR23 ;  /* 0x000000179dca7c20 */ /* 0x000fe20008410000 */
[----:B------:R-:W-:Y:S01]  /*3430*/  FMUL.FTZ R203, R160, UR23 ;  /* 0x00000017a0cb7c20 */ /* 0x000fe20008410000 */
[----:B------:R-:W-:Y:S01]  /*3440*/  FMUL.FTZ R204, R161, UR23 ;  /* 0x00000017a1cc7c20 */ /* 0x000fe20008410000 */
[----:B------:R-:W2:Y:S01]  /*3450*/  MUFU.TANH R14, R14 ;  /* 0x0000000e000e7308 */ /* 0x000ea20000002400 */
[----:B------:R-:W-:Y:S01]  /*3460*/  FMUL.FTZ R205, R164, UR23 ;  /* 0x00000017a4cd7c20 */ /* 0x000fe20008410000 */
        /* <DEDUP_REMOVED lines=15> */
[----:B--2---:R-:W-:Y:S01]  /*3560*/  FMNMX.FTZ R4, R14, R13, !PT ;  /* 0x0000000d0e047209 */ /* 0x004fe20007810000 */
[----:B------:R-:W-:Y:S01]  /*3570*/  FMUL.FTZ R212, R189, UR23 ;  /* 0x00000017bdd47c20 */ /* 0x000fe20008410000 */
[----:B------:R-:W-:Y:S01]  /*3580*/  FMUL.FTZ R192, R192, UR23 ;  /* 0x00000017c0c07c20 */ /* 0x000fe20008410000 */
[----:B------:R-:W-:Y:S01]  /*3590*/  FMUL.FTZ R213, R193, UR23 ;  /* 0x00000017c1d57c20 */ /* 0x000fe20008410000 */
[----:B------:R-:W-:Y:S01]  /*35a0*/  FMUL.FTZ R193, R196, UR23 ;  /* 0x00000017c4c17c20 */ /* 0x000fe20008410000 */
[----:B------:R-:W-:Y:S01]  /*35b0*/  FMUL.FTZ R189, R197, UR23 ;  /* 0x00000017c5bd7c20 */ /* 0x000fe20008410000 */
[----:B------:R-:W-:Y:S01]  /*35c0*/  FMUL.FTZ R20, R167, UR23 ;  /* 0x00000017a7147c20 */ /* 0x000fe20008410000 */
[----:B------:R-:W2:Y:S01]  /*35d0*/  MUFU.TANH R202, R202 ;  /* 0x000000ca00ca7308 */ /* 0x000ea20000002400 */
[----:B---3--:R-:W-:Y:S01]  /*35e0*/  FMNMX.FTZ R4, R5, R4, !PT ;  /* 0x0000000405047209 */ /* 0x008fe20007810000 */
[----:B-1----:R-:W-:Y:S01]  /*35f0*/  FMUL.FTZ R7, R154, UR23 ;  /* 0x000000179a077c20 */ /* 0x002fe20008410000 */
[----:B------:R-:W-:Y:S01]  /*3600*/  FMUL.FTZ R9, R158, UR23 ;  /* 0x000000179e097c20 */ /* 0x000fe20008410000 */
[----:B------:R-:W-:Y:S01]  /*3610*/  FMUL.FTZ R10, R159, UR23 ;  /* 0x000000179f0a7c20 */ /* 0x000fe20008410000 */
[----:B------:R-:W-:Y:S01]  /*3620*/  FMUL.FTZ R11, R162, UR23 ;  /* 0x00000017a20b7c20 */ /* 0x000fe20008410000 */
[----:B------:R-:W-:Y:S01]  /*3630*/  FMUL.FTZ R12, R163, UR23 ;  /* 0x00000017a30c7c20 */ /* 0x000fe20008410000 */
[----:B------:R-:W-:Y:S01]  /*3640*/  FMUL.FTZ R15, R166, UR23 ;  /* 0x00000017a60f7c20 */ /* 0x000fe20008410000 */
[----:B------:R-:W1:Y:S01]  /*3650*/  MUFU.TANH R203, R203 ;  /* 0x000000cb00cb7308 */ /* 0x000e620000002400 */
[----:B----4-:R-:W-:Y:S01]  /*3660*/  FMNMX.FTZ R155, R201, R4, !PT ;  /* 0x00000004c99b7209 */ /* 0x010fe20007810000 */
[----:B------:R-:W-:Y:S01]  /*3670*/  FMUL.FTZ R21, R170, UR23 ;  /* 0x00000017aa157c20 */ /* 0x000fe20008410000 */
[----:B------:R-:W-:Y:S01]  /*3680*/  FMUL.FTZ R152, R171, UR23 ;  /* 0x00000017ab987c20 */ /* 0x000fe20008410000 */
[----:B------:R-:W-:Y:S01]  /*3690*/  FMUL.FTZ R153, R174, UR23 ;  /* 0x00000017ae997c20 */ /* 0x000fe20008410000 */
[----:B------:R-:W-:Y:S01]  /*36a0*/  FMUL.FTZ R154, R175, UR23 ;  /* 0x00000017af9a7c20 */ /* 0x000fe20008410000 */
[----:B------:R-:W-:Y:S01]  /*36b0*/  FMUL.FTZ R156, R179, UR23 ;  /* 0x00000017b39c7c20 */ /* 0x000fe20008410000 */
[----:B------:R-:W-:Y:S01]  /*36c0*/  FMUL.FTZ R157, R182, UR23 ;  /* 0x00000017b69d7c20 */ /* 0x000fe20008410000 */
[----:B------:R-:W3:Y:S01]  /*36d0*/  MUFU.TANH R204, R204 ;  /* 0x000000cc00cc7308 */ /* 0x000ee20000002400 */
        /* <DEDUP_REMOVED lines=8> */
[----:B-1----:R-:W-:Y:S01]  /*3760*/  FMNMX.FTZ R155, R203, R4, !PT ;  /* 0x00000004cb9b7209 */ /* 0x002fe20007810000 */
[----:B------:R-:W-:Y:S01]  /*3770*/  FMUL.FTZ R165, R198, UR23 ;  /* 0x00000017c6a57c20 */ /* 0x000fe20008410000 */
[----:B------:R-:W-:Y:S01]  /*3780*/  FMUL.FTZ R166, R199, UR23 ;  /* 0x00000017c7a67c20 */ /* 0x000fe20008410000 */
[----:B------:R-:W-:-:S04]  /*3790*/  MOV R199, UR24 ;  /* 0x0000001800c77c02 */ /* 0x000fc80008000f00 */
[----:B------:R-:W1:Y:S01]  /*37a0*/  MUFU.TANH R206, R206 ;  /* 0x000000ce00ce7308 */ /* 0x000e620000002400 */
[----:B---3--:R-:W-:-:S07]  /*37b0*/  FMNMX.FTZ R4, R204, R155, !PT ;  /* 0x0000009bcc047209 */ /* 0x008fce0007810000 */
[----:B------:R-:W3:Y:S01]  /*37c0*/  MUFU.TANH R207, R207 ;  /* 0x000000cf00cf7308 */ /* 0x000ee20000002400 */
[----:B--2---:R-:W-:-:S07]  /*37d0*/  FMNMX.FTZ R155, R205, R4, !PT ;  /* 0x00000004cd9b7209 */ /* 0x004fce0007810000 */
[----:B------:R-:W2:Y:S01]  /*37e0*/  MUFU.TANH R208, R208 ;  /* 0x000000d000d07308 */ /* 0x000ea20000002400 */
[----:B-1----:R-:W-:-:S07]  /*37f0*/  FMNMX.FTZ R4, R206, R155, !PT ;  /* 0x0000009bce047209 */ /* 0x002fce0007810000 */
        /* <DEDUP_REMOVED lines=25> */
[----:B---3--:R-:W-:Y:S01]  /*3990*/  FMNMX.FTZ R4, R192, R155, !PT ;  /* 0x0000009bc0047209 */ /* 0x008fe20007810000 */
[----:B------:R-:W-:-:S06]  /*39a0*/  FMUL.FTZ R155, R178, UR23 ;  /* 0x00000017b29b7c20 */ /* 0x000fcc0008410000 */
[----:B------:R-:W3:Y:S01]  /*39b0*/  MUFU.TANH R189, R189 ;  /* 0x000000bd00bd7308 */ /* 0x000ee20000002400 */
[----:B--2---:R-:W-:-:S07]  /*39c0*/  FMNMX.FTZ R4, R213, R4, !PT ;  /* 0x00000004d5047209 */ /* 0x004fce0007810000 */
[----:B------:R-:W2:Y:S01]  /*39d0*/  MUFU.TANH R7, R7 ;  /* 0x0000000700077308 */ /* 0x000ea20000002400 */
[----:B-1----:R-:W-:-:S07]  /*39e0*/  FMNMX.FTZ R4, R193, R4, !PT ;  /* 0x00000004c1047209 */ /* 0x002fce0007810000 */
[----:B------:R-:W1:Y:S01]  /*39f0*/  MUFU.TANH R8, R8 ;  /* 0x0000000800087308 */ /* 0x000e620000002400 */
[----:B---3--:R-:W-:-:S05]  /*3a00*/  FMNMX.FTZ R4, R189, R4, !PT ;  /* 0x00000004bd047209 */ /* 0x008fca0007810000 */
[----:B------:R-:W3:Y:S02]  /*3a10*/  SHFL.BFLY PT, R161, R4, 0x2, 0x1f ;  /* 0x0c401f0004a17f89 */ /* 0x000ee400000e0000 */
[----:B------:R-:W4:Y:S08]  /*3a20*/  MUFU.TANH R9, R9 ;  /* 0x0000000900097308 */ /* 0x000f300000002400 */
[----:B------:R-:W5:Y:S08]  /*3a30*/  MUFU.TANH R10, R10 ;  /* 0x0000000a000a7308 */ /* 0x000f700000002400 */
[----:B------:R-:W5:Y:S01]  /*3a40*/  MUFU.TANH R11, R11 ;  /* 0x0000000b000b7308 */ /* 0x000f620000002400 */
[----:B---3--:R-:W-:Y:S01]  /*3a50*/  FMNMX.FTZ R167, R4, R161, !PT ;  /* 0x000000a104a77209 */ /* 0x008fe20007810000 */
[----:B------:R-:W-:-:S06]  /*3a60*/  FMUL.FTZ R161, R190, UR23 ;  /* 0x00000017bea17c20 */ /* 0x000fcc0008410000 */
[----:B------:R-:W3:Y:S01]  /*3a70*/  MUFU.TANH R12, R12 ;  /* 0x0000000c000c7308 */ /* 0x000ee20000002400 */
[----:B------:R-:W2:Y:S07]  /*3a80*/  SHFL.BFLY PT, R4, R167, 0x1, 0x1f ;  /* 0x0c201f00a7047f89 */ /* 0x000eae00000e0000 */
[----:B------:R-:W3:Y:S08]  /*3a90*/  MUFU.TANH R15, R15 ;  /* 0x0000000f000f7308 */ /* 0x000ef00000002400 */
[----:B------:R-:W3:Y:S08]  /*3aa0*/  MUFU.TANH R20, R20 ;  /* 0x0000001400147308 */ /* 0x000ef00000002400 */
[----:B------:R-:W3:Y:S01]  /*3ab0*/  MUFU.TANH R21, R21 ;  /* 0x0000001500157308 */ /* 0x000ee20000002400 */
[----:B--2---:R-:W-:-:S05]  /*3ac0*/  FMNMX.FTZ R4, R167, R4, !PT ;  /* 0x00000004a7047209 */ /* 0x004fca0007810000 */
[C---:B------:R-:W-:Y:S01]  /*3ad0*/  FADD.FTZ R13, -R4.reuse, R13 ;  /* 0x0000000d040d7221 */ /* 0x040fe20000010100 */
[----:B------:R-:W-:Y:S01]  /*3ae0*/  FMUL.FTZ R178, R4, UR10 ;  /* 0x0000000a04b27c20 */ /* 0x000fe20008410000 */
[----:B------:R-:W2:Y:S02]  /*3af0*/  MUFU.TANH R152, R152 ;  /* 0x0000009800987308 */ /* 0x000ea40000002400 */
[----:B------:R-:W-:Y:S01]  /*3b00*/  FMUL.FTZ R168, R13, UR10 ;  /* 0x0000000a0da87c20 */ /* 0x000fe20008410000 */
[----:B------:R-:W-:Y:S01]  /*3b10*/  FMNMX.FTZ R13, R7, R6, !PT ;  /* 0x00000006070d7209 */ /* 0x000fe20007810000 */
[--C-:B------:R-:W-:Y:S01]  /*3b20*/  FFMA.FTZ R169, R14, UR10, -R178.reuse ;  /* 0x0000000a0ea97c23 */ /* 0x100fe200080108b2 */
[--C-:B------:R-:W-:Y:S01]  /*3b30*/  FFMA.FTZ R186, R177, UR10, -R178.reuse ;  /* 0x0000000ab1ba7c23 */ /* 0x100fe200080108b2 */
[--C-:B------:R-:W-:Y:S01]  /*3b40*/  FFMA.FTZ R177, R180, UR10, -R178.reuse ;  /* 0x0000000ab4b17c23 */ /* 0x100fe200080108b2 */
[----:B-1----:R-:W-:Y:S01]  /*3b50*/  FMNMX.FTZ R14, R8, R13, !PT ;  /* 0x0000000d080e7209 */ /* 0x002fe20007810000 */
[----:B------:R-:W1:Y:S01]  /*3b60*/  MUFU.TANH R153, R153 ;  /* 0x0000009900997308 */ /* 0x000e620000002400 */
[--C-:B------:R-:W-:Y:S01]  /*3b70*/  FFMA.FTZ R180, R181, UR10, -R178.reuse ;  /* 0x0000000ab5b47c23 */ /* 0x100fe200080108b2 */
[--C-:B------:R-:W-:Y:S01]  /*3b80*/  FFMA.FTZ R181, R184, UR10, -R178.reuse ;  /* 0x0000000ab8b57c23 */ /* 0x100fe200080108b2 */
[----:B----4-:R-:W-:Y:S01]  /*3b90*/  FMNMX.FTZ R167, R9, R14, !PT ;  /* 0x0000000e09a77209 */ /* 0x010fe20007810000 */
[--C-:B------:R-:W-:Y:S01]  /*3ba0*/  FFMA.FTZ R14, R5, UR10, -R178.reuse ;  /* 0x0000000a050e7c23 */ /* 0x100fe200080108b2 */
[--C-:B------:R-:W-:Y:S01]  /*3bb0*/  FFMA.FTZ R184, R185, UR10, -R178.reuse ;  /* 0x0000000ab9b87c23 */ /* 0x100fe200080108b2 */
[--C-:B------:R-:W-:Y:S01]  /*3bc0*/  FFMA.FTZ R185, R192, UR10, -R178.reuse ;  /* 0x0000000ac0b97c23 */ /* 0x100fe200080108b2 */
[----:B-----5:R-:W-:Y:S01]  /*3bd0*/  FMNMX.FTZ R170, R10, R167, !PT ;  /* 0x000000a70aaa7209 */ /* 0x020fe20007810000 */
[----:B------:R-:W4:Y:S01]  /*3be0*/  MUFU.TANH R154, R154 ;  /* 0x0000009a009a7308 */ /* 0x000f220000002400 */
[--C-:B------:R-:W-:Y:S01]  /*3bf0*/  FFMA.FTZ R167, R201, UR10, -R178.reuse ;  /* 0x0000000ac9a77c23 */ /* 0x100fe200080108b2 */
[--C-:B------:R-:W-:Y:S01]  /*3c00*/  FFMA.FTZ R183, R188, UR10, -R178.reuse ;  /* 0x0000000abcb77c23 */ /* 0x100fe200080108b2 */
[----:B------:R-:W-:Y:S01]  /*3c10*/  FMNMX.FTZ R5, R11, R170, !PT ;  /* 0x000000aa0b057209 */ /* 0x000fe20007810000 */
[--C-:B------:R-:W-:Y:S01]  /*3c20*/  FFMA.FTZ R192, R189, UR10, -R178.reuse ;  /* 0x0000000abdc07c23 */ /* 0x100fe200080108b2 */
[--C-:B------:R-:W-:Y:S01]  /*3c30*/  FFMA.FTZ R171, R205, UR10, -R178.reuse ;  /* 0x0000000acdab7c23 */ /* 0x100fe200080108b2 */
[--C-:B------:R-:W-:Y:S01]  /*3c40*/  FFMA.FTZ R173, R207, UR10, -R178.reuse ;  /* 0x0000000acfad7c23 */ /* 0x100fe200080108b2 */
[----:B---3--:R-:W-:Y:S01]  /*3c50*/  FMNMX.FTZ R170, R12, R5, !PT ;  /* 0x000000050caa7209 */ /* 0x008fe20007810000 */
[----:B------:R-:W3:Y:S01]  /*3c60*/  MUFU.TANH R155, R155 ;  /* 0x0000009b009b7308 */ /* 0x000ee20000002400 */
[--C-:B------:R-:W-:Y:S01]  /*3c70*/  FFMA.FTZ R175, R209, UR10, -R178.reuse ;  /* 0x0000000ad1af7c23 */ /* 0x100fe200080108b2 */
[--C-:B------:R-:W-:Y:S01]  /*3c80*/  FFMA.FTZ R179, R211, UR10, -R178.reuse ;  /* 0x0000000ad3b37c23 */ /* 0x100fe200080108b2 */
[----:B------:R-:W-:Y:S01]  /*3c90*/  FMNMX.FTZ R5, R15, R170, !PT ;  /* 0x000000aa0f057209 */ /* 0x000fe20007810000 */
[--C-:B------:R-:W-:Y:S01]  /*3ca0*/  FFMA.FTZ R170, R202, UR10, -R178.reuse ;  /* 0x0000000acaaa7c23 */ /* 0x100fe200080108b2 */
[--C-:B------:R-:W-:Y:S01]  /*3cb0*/  FFMA.FTZ R188, R212, UR10, -R178.reuse ;  /* 0x0000000ad4bc7c23 */ /* 0x100fe200080108b2 */
[----:B------:R-:W-:Y:S01]  /*3cc0*/  FFMA.FTZ R193, R193, UR10, -R178 ;  /* 0x0000000ac1c17c23 */ /* 0x000fe200080108b2 */
[----:B------:R-:W-:Y:S01]  /*3cd0*/  FMNMX.FTZ R172, R20, R5, !PT ;  /* 0x0000000514ac7209 */ /* 0x000fe20007810000 */
[----:B------:R-:W5:Y:S03]  /*3ce0*/  MUFU.TANH R156, R156 ;  /* 0x0000009c009c7308 */ /* 0x000f660000002400 */
[----:B------:R-:W-:-:S04]  /*3cf0*/  FMNMX.FTZ R5, R21, R172, !PT ;  /* 0x000000ac15057209 */ /* 0x000fc80007810000 */
[----:B--2---:R-:W-:Y:S01]  /*3d00*/  FMNMX.FTZ R172, R152, R5, !PT ;  /* 0x0000000598ac7209 */ /* 0x004fe20007810000 */
[----:B------:R-:W2:Y:S03]  /*3d10*/  MUFU.TANH R157, R157 ;  /* 0x0000009d009d7308 */ /* 0x000ea60000002400 */
[----:B-1----:R-:W-:Y:S01]  /*3d20*/  FMNMX.FTZ R5, R153, R172, !PT ;  /* 0x000000ac99057209 */ /* 0x002fe20007810000 */
[----:B------:R-:W-:-:S03]  /*3d30*/  FFMA.FTZ R172, R204, UR10, -R178 ;  /* 0x0000000accac7c23 */ /* 0x000fc600080108b2 */
[----:B----4-:R-:W-:Y:S01]  /*3d40*/  FMNMX.FTZ R174, R154, R5, !PT ;  /* 0x000000059aae7209 */ /* 0x010fe20007810000 */
[----:B------:R-:W1:Y:S03]  /*3d50*/  MUFU.TANH R158, R158 ;  /* 0x0000009e009e7308 */ /* 0x000e660000002400 */
[----:B---3--:R-:W-:-:S04]  /*3d60*/  FMNMX.FTZ R5, R155, R174, !PT ;  /* 0x000000ae9b057209 */ /* 0x008fc80007810000 */
[----:B-----5:R-:W-:Y:S01]  /*3d70*/  FMNMX.FTZ R174, R156, R5, !PT ;  /* 0x000000059cae7209 */ /* 0x020fe20007810000 */
[----:B------:R-:W3:Y:S03]  /*3d80*/  MUFU.TANH R159, R159 ;  /* 0x0000009f009f7308 */ /* 0x000ee60000002400 */
[----:B--2---:R-:W-:Y:S01]  /*3d90*/  FMNMX.FTZ R5, R157, R174, !PT ;  /* 0x000000ae9d057209 */ /* 0x004fe20007810000 */
[----:B------:R-:W-:-:S04]  /*3da0*/  FFMA.FTZ R174, R206, UR10, -R178 ;  /* 0x0000000aceae7c23 */ /* 0x000fc800080108b2 */
[----:B------:R-:W2:Y:S01]  /*3db0*/  MUFU.TANH R160, R160 ;  /* 0x000000a000a07308 */ /* 0x000ea20000002400 */
[----:B-1----:R-:W-:-:S07]  /*3dc0*/  FMNMX.FTZ R176, R158, R5, !PT ;  /* 0x000000059eb07209 */ /* 0x002fce0007810000 */
[----:B------:R-:W1:Y:S01]  /*3dd0*/  MUFU.TANH R161, R161 ;  /* 0x000000a100a17308 */ /* 0x000e620000002400 */
[----:B---3--:R-:W-:-:S07]  /*3de0*/  FMNMX.FTZ R5, R159, R176, !PT ;  /* 0x000000b09f057209 */ /* 0x008fce0007810000 */
[----:B------:R-:W3:Y:S01]  /*3df0*/  MUFU.TANH R162, R162 ;  /* 0x000000a200a27308 */ /* 0x000ee20000002400 */
[----:B--2---:R-:W-:-:S07]  /*3e00*/  FMNMX.FTZ R176, R160, R5, !PT ;  /* 0x00000005a0b07209 */ /* 0x004fce0007810000 */
[----:B------:R-:W2:Y:S01]  /*3e10*/  MUFU.TANH R163, R163 ;  /* 0x000000a300a37308 */ /* 0x000ea20000002400 */
[----:B-1----:R-:W-:Y:S01]  /*3e20*/  FMNMX.FTZ R5, R161, R176, !PT ;  /* 0x000000b0a1057209 */ /* 0x002fe20007810000 */
[----:B------:R-:W-:-:S06]  /*3e30*/  FFMA.FTZ R176, R208, UR10, -R178 ;  /* 0x0000000ad0b07c23 */ /* 0x000fcc00080108b2 */
[----:B------:R-:W1:Y:S01]  /*3e40*/  MUFU.TANH R164, R164 ;  /* 0x000000a400a47308 */ /* 0x000e620000002400 */
[----:B---3--:R-:W-:-:S07]  /*3e50*/  FMNMX.FTZ R182, R162, R5, !PT ;  /* 0x00000005a2b67209 */ /* 0x008fce0007810000 */
[----:B------:R-:W3:Y:S01]  /*3e60*/  MUFU.TANH R165, R165 ;  /* 0x000000a500a57308 */ /* 0x000ee20000002400 */
[----:B--2---:R-:W-:-:S07]  /*3e70*/  FMNMX.FTZ R5, R163, R182, !PT ;  /* 0x000000b6a3057209 */ /* 0x004fce0007810000 */
[----:B------:R-:W2:Y:S01]  /*3e80*/  MUFU.TANH R166, R166 ;  /* 0x000000a600a67308 */ /* 0x000ea20000002400 */
[----:B-1----:R-:W-:-:S07]  /*3e90*/  FMNMX.FTZ R182, R164, R5, !PT ;  /* 0x00000005a4b67209 */ /* 0x002fce0007810000 */
[----:B------:R-:W1:Y:S01]  /*3ea0*/  MUFU.EX2 R168, R168 ;  /* 0x000000a800a87308 */ /* 0x000e620000000800 */
[----:B---3--:R-:W-:Y:S01]  /*3eb0*/  FMNMX.FTZ R5, R165, R182, !PT ;  /* 0x000000b6a5057209 */ /* 0x008fe20007810000 */
[----:B------:R-:W-:-:S06]  /*3ec0*/  FFMA.FTZ R182, R210, UR10, -R178 ;  /* 0x0000000ad2b67c23 */ /* 0x000fcc00080108b2 */
[----:B------:R3:W4:Y:S01]  /*3ed0*/  MUFU.EX2 R13, R169 ;  /* 0x000000a9000d7308 */ /* 0x0007220000000800 */
[----:B--2---:R-:W-:-:S05]  /*3ee0*/  FMNMX.FTZ R5, R166, R5, !PT ;  /* 0x00000005a6057209 */ /* 0x004fca0007810000 */
[----:B------:R-:W2:Y:S02]  /*3ef0*/  SHFL.BFLY PT, R190, R5, 0x2, 0x1f ;  /* 0x0c401f0005be7f89 */ /* 0x000ea400000e0000 */
[----:B------:R-:W5:Y:S01]  /*3f00*/  MUFU.EX2 R14, R14 ;  /* 0x0000000e000e7308 */ /* 0x000f620000000800 */
[--C-:B---3--:R-:W-:Y:S01]  /*3f10*/  FFMA.FTZ R169, R203, UR10, -R178.reuse ;  /* 0x0000000acba97c23 */ /* 0x108fe200080108b2 */
[-C--:B-1----:R-:W-:Y:S01]  /*3f20*/  FMUL.FTZ R24, R24, R168.reuse ;  /* 0x000000a818187220 */ /* 0x082fe20000410000 */
[-C--:B------:R-:W-:Y:S01]  /*3f30*/  FMUL.FTZ R25, R25, R168.reuse ;  /* 0x000000a819197220 */ /* 0x080fe20000410000 */
[-C--:B------:R-:W-:Y:S01]  /*3f40*/  FMUL.FTZ R28, R28, R168.reuse ;  /* 0x000000a81c1c7220 */ /* 0x080fe20000410000 */
[-C--:B------:R-:W-:Y:S01]  /*3f50*/  FMUL.FTZ R29, R29, R168.reuse ;  /* 0x000000a81d1d7220 */ /* 0x080fe20000410000 */
[-C--:B------:R-:W-:Y:S01]  /*3f60*/  FMUL.FTZ R32, R32, R168.reuse ;  /* 0x000000a820207220 */ /* 0x080fe20000410000 */
[-C--:B------:R-:W-:Y:S01]  /*3f70*/  FMUL.FTZ R33, R33, R168.reuse ;  /* 0x000000a821217220 */ /* 0x080fe20000410000 */
[----:B------:R-:W1:Y:S01]  /*3f80*/  MUFU.EX2 R167, R167 ;  /* 0x000000a700a77308 */ /* 0x000e620000000800 */
[----:B----4-:R-:W-:Y:S01]  /*3f90*/  FFMA.FTZ R3, R168, R3, R13 ;  /* 0x00000003a8037223 */ /* 0x010fe2000001000d */
[-C--:B------:R-:W-:Y:S01]  /*3fa0*/  FMUL.FTZ R36, R36, R168.reuse ;  /* 0x000000a824247220 */ /* 0x080fe20000410000 */
[-C--:B------:R-:W-:Y:S01]  /*3fb0*/  FMUL.FTZ R37, R37, R168.reuse ;  /* 0x000000a825257220 */ /* 0x080fe20000410000 */
[-C--:B------:R-:W-:Y:S01]  /*3fc0*/  FMUL.FTZ R40, R40, R168.reuse ;  /* 0x000000a828287220 */ /* 0x080fe20000410000 */
[-C--:B------:R-:W-:Y:S01]  /*3fd0*/  FMUL.FTZ R41, R41, R168.reuse ;  /* 0x000000a829297220 */ /* 0x080fe20000410000 */
[-C--:B------:R-:W-:Y:S01]  /*3fe0*/  FMUL.FTZ R44, R44, R168.reuse ;  /* 0x000000a82c2c7220 */ /* 0x080fe20000410000 */
[-C--:B------:R-:W-:Y:S01]  /*3ff0*/  FMUL.FTZ R45, R45, R168.reuse ;  /* 0x000000a82d2d7220 */ /* 0x080fe20000410000 */
[----:B------:R-:W3:Y:S01]  /*4000*/  MUFU.EX2 R170, R170 ;  /* 0x000000aa00aa7308 */ /* 0x000ee20000000800 */
[-C--:B------:R-:W-:Y:S01]  /*4010*/  FMUL.FTZ R48, R48, R168.reuse ;  /* 0x000000a830307220 */ /* 0x080fe20000410000 */
[-C--:B------:R-:W-:Y:S01]  /*4020*/  FMUL.FTZ R49, R49, R168.reuse ;  /* 0x000000a831317220 */ /* 0x080fe20000410000 */
[-C--:B------:R-:W-:Y:S01]  /*4030*/  FMUL.FTZ R52, R52, R168.reuse ;  /* 0x000000a834347220 */ /* 0x080fe20000410000 */
[-C--:B------:R-:W-:Y:S01]  /*4040*/  FMUL.FTZ R53, R53, R168.reuse ;  /* 0x000000a835357220 */ /* 0x080fe20000410000 */
[----:B------:R-:W-:Y:S01]  /*4050*/  FMUL.FTZ R56, R56, R168 ;  /* 0x000000a838387220 */ /* 0x000fe20000410000 */
[----:B--2---:R-:W-:Y:S01]  /*4060*/  FMNMX.FTZ R187, R5, R190, !PT ;  /* 0x000000be05bb7209 */ /* 0x004fe20007810000 */
[----:B------:R-:W-:Y:S01]  /*4070*/  FFMA.FTZ R190, R213, UR10, -R178 ;  /* 0x0000000ad5be7c23 */ /* 0x000fe200080108b2 */
[----:B------:R-:W2:Y:S01]  /*4080*/  MUFU.EX2 R169, R169 ;  /* 0x000000a900a97308 */ /* 0x000ea20000000800 */
[-C--:B------:R-:W-:Y:S01]  /*4090*/  FMUL.FTZ R57, R57, R168.reuse ;  /* 0x000000a839397220 */ /* 0x080fe20000410000 */
[-C--:B------:R-:W-:Y:S01]  /*40a0*/  FMUL.FTZ R60, R60, R168.reuse ;  /* 0x000000a83c3c7220 */ /* 0x080fe20000410000 */
[----:B------:R-:W4:Y:S01]  /*40b0*/  SHFL.BFLY PT, R194, R187, 0x1, 0x1f ;  /* 0x0c201f00bbc27f89 */ /* 0x000f2200000e0000 */
[-C--:B------:R-:W-:Y:S01]  /*40c0*/  FMUL.FTZ R61, R61, R168.reuse ;  /* 0x000000a83d3d7220 */ /* 0x080fe20000410000 */
[-C--:B------:R-:W-:Y:S01]  /*40d0*/  FMUL.FTZ R64, R64, R168.reuse ;  /* 0x000000a840407220 */ /* 0x080fe20000410000 */
[-C--:B------:R-:W-:Y:S01]  /*40e0*/  FMUL.FTZ R65, R65, R168.reuse ;  /* 0x000000a841417220 */ /* 0x080fe20000410000 */
[-C--:B------:R-:W-:Y:S01]  /*40f0*/  FMUL.FTZ R68, R68, R168.reuse ;  /* 0x000000a844447220 */ /* 0x080fe20000410000 */
[----:B------:R-:W2:Y:S01]  /*4100*/  MUFU.EX2 R172, R172 ;  /* 0x000000ac00ac7308 */ /* 0x000ea20000000800 */
[-C--:B------:R-:W-:Y:S01]  /*4110*/  FMUL.FTZ R69, R69, R168.reuse ;  /* 0x000000a845457220 */ /* 0x080fe20000410000 */
[-C--:B------:R-:W-:Y:S01]  /*4120*/  FMUL.FTZ R72, R72, R168.reuse ;  /* 0x000000a848487220 */ /* 0x080fe20000410000 */
[-C--:B------:R-:W-:Y:S01]  /*4130*/  FMUL.FTZ R73, R73, R168.reuse ;  /* 0x000000a849497220 */ /* 0x080fe20000410000 */
        /* <DEDUP_REMOVED lines=14> */
[----:B------:R-:W-:Y:S01]  /*4220*/  FMUL.FTZ R100, R100, R168 ;  /* 0x000000a864647220 */ /* 0x000fe20000410000 */
[----:B----4-:R-:W-:Y:S01]  /*4230*/  FMNMX.FTZ R5, R187, R194, !PT ;  /* 0x000000c2bb057209 */ /* 0x010fe20007810000 */
[-C--:B------:R-:W-:Y:S01]  /*4240*/  FMUL.FTZ R101, R101, R168.reuse ;  /* 0x000000a865657220 */ /* 0x080fe20000410000 */
[-C--:B------:R-:W-:Y:S01]  /*4250*/  FMUL.FTZ R104, R104, R168.reuse ;  /* 0x000000a868687220 */ /* 0x080fe20000410000 */
[-C--:B------:R-:W-:Y:S01]  /*4260*/  FMUL.FTZ R105, R105, R168.reuse ;  /* 0x000000a869697220 */ /* 0x080fe20000410000 */
[-C--:B------:R-:W-:Y:S01]  /*4270*/  FMUL.FTZ R108, R108, R168.reuse ;  /* 0x000000a86c6c7220 */ /* 0x080fe20000410000 */
[C---:B------:R-:W-:Y:S01]  /*4280*/  FMUL.FTZ R191, R5.reuse, UR10 ;  /* 0x0000000a05bf7c20 */ /* 0x040fe20008410000 */
[----:B------:R-:W-:Y:S01]  /*4290*/  FADD.FTZ R178, -R5, R6 ;  /* 0x0000000605b27221 */ /* 0x000fe20000010100 */
[----:B------:R-:W4:Y:S01]  /*42a0*/  MUFU.EX2 R173, R173 ;  /* 0x000000ad00ad7308 */ /* 0x000f220000000800 */
[----:B------:R-:W-:Y:S01]  /*42b0*/  FMUL.FTZ R109, R109, R168 ;  /* 0x000000a86d6d7220 */ /* 0x000fe20000410000 */
[--C-:B------:R-:W-:Y:S01]  /*42c0*/  FFMA.FTZ R9, R9, UR10, -R191.reuse ;  /* 0x0000000a09097c23 */ /* 0x100fe200080108bf */
[----:B------:R-:W-:Y:S01]  /*42d0*/  FMUL.FTZ R189, R178, UR10 ;  /* 0x0000000ab2bd7c20 */ /* 0x000fe20008410000 */
[--C-:B------:R-:W-:Y:S01]  /*42e0*/  FFMA.FTZ R178, R7, UR10, -R191.reuse ;  /* 0x0000000a07b27c23 */ /* 0x100fe200080108bf */
[--C-:B------:R-:W-:Y:S01]  /*42f0*/  FFMA.FTZ R7, R8, UR10, -R191.reuse ;  /* 0x0000000a08077c23 */ /* 0x100fe200080108bf */
[----:B------:R-:W-:Y:S01]  /*4300*/  IADD3 R8, -R18, 0xb, RZ ;  /* 0x0000000b12087810 */ /* 0x000fe20007ffe1ff */
[--C-:B------:R-:W-:Y:S01]  /*4310*/  FFMA.FTZ R10, R10, UR10, -R191.reuse ;  /* 0x0000000a0a0a7c23 */ /* 0x100fe200080108bf */
[----:B------:R5:W-:Y:S01]  /*4320*/  MUFU.EX2 R6, R192 ;  /* 0x000000c000067308 */ /* 0x000be20000000800 */
[--C-:B------:R-:W-:Y:S01]  /*4330*/  FFMA.FTZ R11, R11, UR10, -R191.reuse ;  /* 0x0000000a0b0b7c23 */ /* 0x100fe200080108bf */
[--C-:B------:R-:W-:Y:S01]  /*4340*/  FFMA.FTZ R12, R12, UR10, -R191.reuse ;  /* 0x0000000a0c0c7c23 */ /* 0x100fe200080108bf */
[--C-:B------:R-:W-:Y:S01]  /*4350*/  FFMA.FTZ R15, R15, UR10, -R191.reuse ;  /* 0x0000000a0f0f7c23 */ /* 0x100fe200080108bf */
[--C-:B------:R-:W-:Y:S01]  /*4360*/  FFMA.FTZ R20, R20, UR10, -R191.reuse ;  /* 0x0000000a14147c23 */ /* 0x100fe200080108bf */
[--C-:B------:R-:W-:Y:S01]  /*4370*/  FFMA.FTZ R21, R21, UR10, -R191.reuse ;  /* 0x0000000a15157c23 */ /* 0x100fe200080108bf */
[--C-:B------:R-:W-:Y:S01]  /*4380*/  FFMA.FTZ R194, R154, UR10, -R191.reuse ;  /* 0x0000000a9ac27c23 */ /* 0x100fe200080108bf */
[--C-:B------:R-:W-:Y:S01]  /*4390*/  FFMA.FTZ R195, R155, UR10, -R191.reuse ;  /* 0x0000000a9bc37c23 */ /* 0x100fe200080108bf */
[----:B------:R-:W4:Y:S01]  /*43a0*/  MUFU.EX2 R176, R176 ;  /* 0x000000b000b07308 */ /* 0x000f220000000800 */
[----:B-----5:R-:W-:Y:S01]  /*43b0*/  FFMA.FTZ R192, R152, UR10, -R191 ;  /* 0x0000000a98c07c23 */ /* 0x020fe200080108bf */
[----:B------:R-:W-:-:S02]  /*43c0*/  @!P1 VIADD R152, R199, 0x22840 ;  /* 0x00022840c7989836 */ /* 0x000fc40000000000 */
[--C-:B------:R-:W-:Y:S01]  /*43d0*/  FFMA.FTZ R196, R156, UR10, -R191.reuse ;  /* 0x0000000a9cc47c23 */ /* 0x100fe200080108bf */
[--C-:B------:R-:W-:Y:S01]  /*43e0*/  FFMA.FTZ R197, R157, UR10, -R191.reuse ;  /* 0x0000000a9dc57c23 */ /* 0x100fe200080108bf */
[--C-:B------:R-:W-:Y:S01]  /*43f0*/  FFMA.FTZ R198, R158, UR10, -R191.reuse ;  /* 0x0000000a9ec67c23 */ /* 0x100fe200080108bf */
[--C-:B------:R-:W-:Y:S01]  /*4400*/  FFMA.FTZ R201, R159, UR10, -R191.reuse ;  /* 0x0000000a9fc97c23 */ /* 0x100fe200080108bf */
[----:B------:R-:W-:Y:S01]  /*4410*/  @!P1 PRMT R152, RZ, 0x654, R152 ;  /* 0x00000654ff989816 */ /* 0x000fe20000000098 */
[----:B------:R1:W-:Y:S06]  /*4420*/  BAR.ARV R8, 0x100 ;  /* 0x000400080000751d */ /* 0x0003ec0000002000 */
[----:B------:R5:W-:Y:S01]  /*4430*/  @!P1 SYNCS.ARRIVE.TRANS64.RED.A1T0 RZ, [R152+URZ], RZ ;  /* 0x000000ff98ff99a7 */ /* 0x000be2000810043f */
[----:B------:R-:W-:Y:S01]  /*4440*/  MUFU.EX2 R175, R175 ;  /* 0x000000af00af7308 */ /* 0x000fe20000000800 */
[--C-:B------:R-:W-:Y:S01]  /*4450*/  FFMA.FTZ R202, R160, UR10, -R191.reuse ;  /* 0x0000000aa0ca7c23 */ /* 0x100fe200080108bf */
[--C-:B------:R-:W-:Y:S01]  /*4460*/  FFMA.FTZ R203, R161, UR10, -R191.reuse ;  /* 0x0000000aa1cb7c23 */ /* 0x100fe200080108bf */
[--C-:B------:R-:W-:Y:S01]  /*4470*/  FFMA.FTZ R204, R162, UR10, -R191.reuse ;  /* 0x0000000aa2cc7c23 */ /* 0x100fe200080108bf */
[--C-:B------:R-:W-:Y:S01]  /*4480*/  FFMA.FTZ R163, R163, UR10, -R191.reuse ;  /* 0x0000000aa3a37c23 */ /* 0x100fe200080108bf */
[--C-:B------:R-:W-:Y:S01]  /*4490*/  FFMA.FTZ R165, R165, UR10, -R191.reuse ;  /* 0x0000000aa5a57c23 */ /* 0x100fe200080108bf */
[----:B------:R-:W-:Y:S01]  /*44a0*/  FFMA.FTZ R155, R166, UR10, -R191 ;  /* 0x0000000aa69b7c23 */ /* 0x000fe200080108bf */
[----:B-----5:R-:W-:Y:S01]  /*44b0*/  FADD.FTZ R152, R14, R3 ;  /* 0x000000030e987221 */ /* 0x020fe20000010000 */
[----:B------:R-:W5:Y:S01]  /*44c0*/  MUFU.EX2 R182, R182 ;  /* 0x000000b600b67308 */ /* 0x000f620000000800 */
[-C--:B------:R-:W-:Y:S01]  /*44d0*/  FMUL.FTZ R112, R112, R168.reuse ;  /* 0x000000a870707220 */ /* 0x080fe20000410000 */
[-C--:B------:R-:W-:Y:S01]  /*44e0*/  FMUL.FTZ R113, R113, R168.reuse ;  /* 0x000000a871717220 */ /* 0x080fe20000410000 */
[----:B-1----:R-:W-:Y:S01]  /*44f0*/  FADD.FTZ R3, R167, R152 ;  /* 0x00000098a7037221 */ /* 0x002fe20000010000 */
[-C--:B------:R-:W-:Y:S01]  /*4500*/  FMUL.FTZ R116, R116, R168.reuse ;  /* 0x000000a874747220 */ /* 0x080fe20000410000 */
[-C--:B------:R-:W-:Y:S01]  /*4510*/  FMUL.FTZ R117, R117, R168.reuse ;  /* 0x000000a875757220 */ /* 0x080fe20000410000 */
[-C--:B------:R-:W-:Y:S01]  /*4520*/  FMUL.FTZ R120, R120, R168.reuse ;  /* 0x000000a878787220 */ /* 0x080fe20000410000 */
[----:B---3--:R-:W-:Y:S01]  /*4530*/  FADD.FTZ R152, R170, R3 ;  /* 0x00000003aa987221 */ /* 0x008fe20000010000 */
[----:B------:R-:W1:Y:S01]  /*4540*/  MUFU.EX2 R179, R179 ;  /* 0x000000b300b37308 */ /* 0x000e620000000800 */
[-C--:B------:R-:W-:Y:S01]  /*4550*/  FMUL.FTZ R121, R121, R168.reuse ;  /* 0x000000a879797220 */ /* 0x080fe20000410000 */
[-C--:B------:R-:W-:Y:S01]  /*4560*/  FMUL.FTZ R124, R124, R168.reuse ;  /* 0x000000a87c7c7220 */ /* 0x080fe20000410000 */
[----:B--2---:R-:W-:Y:S01]  /*4570*/  FADD.FTZ R3, R169, R152 ;  /* 0x00000098a9037221 */ /* 0x004fe20000010000 */
[-C--:B------:R-:W-:Y:S01]  /*4580*/  FMUL.FTZ R125, R125, R168.reuse ;  /* 0x000000a87d7d7220 */ /* 0x080fe20000410000 */
[-C--:B------:R-:W-:Y:S01]  /*4590*/  FMUL.FTZ R128, R128, R168.reuse ;  /* 0x000000a880807220 */ /* 0x080fe20000410000 */
[-C--:B------:R-:W-:Y:S01]  /*45a0*/  FMUL.FTZ R129, R129, R168.reuse ;  /* 0x000000a881817220 */ /* 0x080fe20000410000 */
[----:B------:R-:W-:Y:S01]  /*45b0*/  FADD.FTZ R152, R172, R3 ;  /* 0x00000003ac987221 */ /* 0x000fe20000010000 */
[----:B------:R-:W2:Y:S01]  /*45c0*/  MUFU.EX2 R186, R186 ;  /* 0x000000ba00ba7308 */ /* 0x000ea20000000800 */
[-C--:B------:R-:W-:Y:S01]  /*45d0*/  FMUL.FTZ R132, R132, R168.reuse ;  /* 0x000000a884847220 */ /* 0x080fe20000410000 */
[-C--:B------:R-:W-:Y:S01]  /*45e0*/  FMUL.FTZ R133, R133, R168.reuse ;  /* 0x000000a885857220 */ /* 0x080fe20000410000 */
[----:B------:R-:W-:Y:S01]  /*45f0*/  FADD.FTZ R3, R171, R152 ;  /* 0x00000098ab037221 */ /* 0x000fe20000010000 */
[-C--:B------:R-:W-:Y:S01]  /*4600*/  FMUL.FTZ R136, R136, R168.reuse ;  /* 0x000000a888887220 */ /* 0x080fe20000410000 */
[-C--:B------:R-:W-:Y:S01]  /*4610*/  FMUL.FTZ R137, R137, R168.reuse ;  /* 0x000000a889897220 */ /* 0x080fe20000410000 */
[-C--:B------:R-:W-:Y:S01]  /*4620*/  FMUL.FTZ R140, R140, R168.reuse ;  /* 0x000000a88c8c7220 */ /* 0x080fe20000410000 */
[----:B------:R-:W-:Y:S01]  /*4630*/  FADD.FTZ R152, R174, R3 ;  /* 0x00000003ae987221 */ /* 0x000fe20000010000 */
[----:B------:R-:W-:Y:S01]  /*4640*/  MUFU.EX2 R177, R177 ;  /* 0x000000b100b17308 */ /* 0x000fe20000000800 */
[-C--:B------:R-:W-:Y:S01]  /*4650*/  FMUL.FTZ R141, R141, R168.reuse ;  /* 0x000000a88d8d7220 */ /* 0x080fe20000410000 */
[-C--:B------:R-:W-:Y:S01]  /*4660*/  FMUL.FTZ R144, R144, R168.reuse ;  /* 0x000000a890907220 */ /* 0x080fe20000410000 */
[----:B----4-:R-:W-:Y:S01]  /*4670*/  FADD.FTZ R3, R173, R152 ;  /* 0x00000098ad037221 */ /* 0x010fe20000010000 */
[-C--:B------:R-:W-:Y:S01]  /*4680*/  FMUL.FTZ R145, R145, R168.reuse ;  /* 0x000000a891917220 */ /* 0x080fe20000410000 */
[-C--:B------:R-:W-:Y:S01]  /*4690*/  FMUL.FTZ R148, R148, R168.reuse ;  /* 0x000000a894947220 */ /* 0x080fe20000410000 */
[----:B------:R-:W-:Y:S01]  /*46a0*/  FMUL.FTZ R149, R149, R168 ;  /* 0x000000a895957220 */ /* 0x000fe20000410000 */
[----:B------:R-:W-:Y:S01]  /*46b0*/  FADD.FTZ R152, R176, R3 ;  /* 0x00000003b0987221 */ /* 0x000fe20000010000 */
[----:B------:R-:W3:Y:S01]  /*46c0*/  MUFU.EX2 R180, R180 ;  /* 0x000000b400b47308 */ /* 0x000ee20000000800 */
[----:B-----5:R-:W-:-:S02]  /*46d0*/  F2FP.F16.F32.PACK_AB R162, R182, R175 ;  /* 0x000000afb6a2723e */ /* 0x020fc400000000ff */
[----:B------:R-:W-:Y:S01]  /*46e0*/  FADD.FTZ R3, R175, R152 ;  /* 0x00000098af037221 */ /* 0x000fe20000010000 */
[----:B------:R-:W-:Y:S02]  /*46f0*/  F2FP.F16.F32.PACK_AB R154, R170, R167 ;  /* 0x000000a7aa9a723e */ /* 0x000fe400000000ff */
[----:B------:R-:W-:Y:S01]  /*4700*/  F2FP.F16.F32.PACK_AB R156, R172, R169 ;  /* 0x000000a9ac9c723e */ /* 0x000fe200000000ff */
[----:B------:R-:W-:Y:S01]  /*4710*/  FADD.FTZ R152, R182, R3 ;  /* 0x00000003b6987221 */ /* 0x000fe20000010000 */
[----:B------:R-:W4:Y:S01]  /*4720*/  MUFU.EX2 R181, R181 ;  /* 0x000000b500b57308 */ /* 0x000f220000000800 */
[----:B------:R-:W-:Y:S02]  /*4730*/  F2FP.F16.F32.PACK_AB R160, R176, R173 ;  /* 0x000000adb0a0723e */ /* 0x000fe400000000ff */
[----:B-1----:R-:W-:-:S04]  /*4740*/  FADD.FTZ R3, R179, R152 ;  /* 0x00000098b3037221 */ /* 0x002fc80000010000 */
[----:B--2---:R-:W-:Y:S01]  /*4750*/  FADD.FTZ R152, R186, R3 ;  /* 0x00000003ba987221 */ /* 0x004fe20000010000 */
[----:B------:R-:W1:Y:S01]  /*4760*/  MUFU.EX2 R189, R189 ;  /* 0x000000bd00bd7308 */ /* 0x000e620000000800 */
[----:B---3--:R-:W-:Y:S02]  /*4770*/  F2FP.F16.F32.PACK_AB R166, R180, R177 ;  /* 0x000000b1b4a6723e */ /* 0x008fe400000000ff */
[----:B------:R-:W-:-:S04]  /*4780*/  FADD.FTZ R3, R177, R152 ;  /* 0x00000098b1037221 */ /* 0x000fc80000010000 */
[----:B------:R-:W-:Y:S01]  /*4790*/  FADD.FTZ R152, R180, R3 ;  /* 0x00000003b4987221 */ /* 0x000fe20000010000 */
[----:B------:R-:W2:Y:S03]  /*47a0*/  MUFU.EX2 R178, R178 ;  /* 0x000000b200b27308 */ /* 0x000ea60000000800 */
[----:B----4-:R-:W-:-:S05]  /*47b0*/  FADD.FTZ R3, R181, R152 ;  /* 0x00000098b5037221 */ /* 0x010fca0000010000 */
[----:B------:R-:W3:Y:S01]  /*47c0*/  MUFU.EX2 R184, R184 ;  /* 0x000000b800b87308 */ /* 0x000ee20000000800 */
[-C--:B-1----:R-:W-:Y:S01]  /*47d0*/  FMUL.FTZ R26, R26, R189.reuse ;  /* 0x000000bd1a1a7220 */ /* 0x082fe20000410000 */
[-C--:B------:R-:W-:Y:S01]  /*47e0*/  FMUL.FTZ R27, R27, R189.reuse ;  /* 0x000000bd1b1b7220 */ /* 0x080fe20000410000 */
[-C--:B------:R-:W-:Y:S01]  /*47f0*/  FMUL.FTZ R30, R30, R189.reuse ;  /* 0x000000bd1e1e7220 */ /* 0x080fe20000410000 */
[-C--:B------:R-:W-:Y:S01]  /*4800*/  FMUL.FTZ R31, R31, R189.reuse ;  /* 0x000000bd1f1f7220 */ /* 0x080fe20000410000 */
[-C--:B------:R-:W-:Y:S01]  /*4810*/  FMUL.FTZ R34, R34, R189.reuse ;  /* 0x000000bd22227220 */ /* 0x080fe20000410000 */
[-C--:B------:R-:W-:Y:S01]  /*4820*/  FMUL.FTZ R35, R35, R189.reuse ;  /* 0x000000bd23237220 */ /* 0x080fe20000410000 */
[-C--:B------:R-:W-:Y:S01]  /*4830*/  FMUL.FTZ R38, R38, R189.reuse ;  /* 0x000000bd26267220 */ /* 0x080fe20000410000 */
[----:B------:R-:W1:Y:S01]  /*4840*/  MUFU.EX2 R7, R7 ;  /* 0x0000000700077308 */ /* 0x000e620000000800 */
[----:B--2---:R-:W-:Y:S01]  /*4850*/  FFMA.FTZ R0, R189, R0, R178 ;  /* 0x00000000bd007223 */ /* 0x004fe200000100b2 */
[-C--:B------:R-:W-:Y:S01]  /*4860*/  FMUL.FTZ R39, R39, R189.reuse ;  /* 0x000000bd27277220 */ /* 0x080fe20000410000 */
[-C--:B------:R-:W-:Y:S01]  /*4870*/  FMUL.FTZ R42, R42, R189.reuse ;  /* 0x000000bd2a2a7220 */ /* 0x080fe20000410000 */
[-C--:B------:R-:W-:Y:S01]  /*4880*/  FMUL.FTZ R43, R43, R189.reuse ;  /* 0x000000bd2b2b7220 */ /* 0x080fe20000410000 */
[-C--:B------:R-:W-:Y:S01]  /*4890*/  FMUL.FTZ R46, R46, R189.reuse ;  /* 0x000000bd2e2e7220 */ /* 0x080fe20000410000 */
[-C--:B------:R-:W-:Y:S01]  /*48a0*/  FMUL.FTZ R47, R47, R189.reuse ;  /* 0x000000bd2f2f7220 */ /* 0x080fe20000410000 */
[-C--:B------:R-:W-:Y:S01]  /*48b0*/  FMUL.FTZ R50, R50, R189.reuse ;  /* 0x000000bd32327220 */ /* 0x080fe20000410000 */
[----:B------:R-:W2:Y:S01]  /*48c0*/  MUFU.EX2 R183, R183 ;  /* 0x000000b700b77308 */ /* 0x000ea20000000800 */
[----:B---3--:R-:W-:Y:S01]  /*48d0*/  FADD.FTZ R152, R184, R3 ;  /* 0x00000003b8987221 */ /* 0x008fe20000010000 */
[-C--:B------:R-:W-:Y:S01]  /*48e0*/  FMUL.FTZ R51, R51, R189.reuse ;  /* 0x000000bd33337220 */ /* 0x080fe20000410000 */
[-C--:B------:R-:W-:Y:S01]  /*48f0*/  FMUL.FTZ R54, R54, R189.reuse ;  /* 0x000000bd36367220 */ /* 0x080fe20000410000 */
[-C--:B------:R-:W-:Y:S01]  /*4900*/  FMUL.FTZ R55, R55, R189.reuse ;  /* 0x000000bd37377220 */ /* 0x080fe20000410000 */
[-C--:B------:R-:W-:Y:S01]  /*4910*/  FMUL.FTZ R58, R58, R189.reuse ;  /* 0x000000bd3a3a7220 */ /* 0x080fe20000410000 */
[-C--:B------:R-:W-:Y:S01]  /*4920*/  FMUL.FTZ R59, R59, R189.reuse ;  /* 0x000000bd3b3b7220 */ /* 0x080fe20000410000 */
[-C--:B------:R-:W-:Y:S01]  /*4930*/  FMUL.FTZ R62, R62, R189.reuse ;  /* 0x000000bd3e3e7220 */ /* 0x080fe20000410000 */
[----:B------:R-:W3:Y:S01]  /*4940*/  MUFU.EX2 R9, R9 ;  /* 0x0000000900097308 */ /* 0x000ee20000000800 */
[----:B-1----:R-:W-:Y:S01]  /*4950*/  FADD.FTZ R0, R7, R0 ;  /* 0x0000000007007221 */ /* 0x002fe20000010000 */
[-C--:B------:R-:W-:Y:S01]  /*4960*/  FMUL.FTZ R63, R63, R189.reuse ;  /* 0x000000bd3f3f7220 */ /* 0x080fe20000410000 */
[-C--:B------:R-:W-:Y:S01]  /*4970*/  FMUL.FTZ R66, R66, R189.reuse ;  /* 0x000000bd42427220 */ /* 0x080fe20000410000 */
[-C--:B------:R-:W-:Y:S01]  /*4980*/  FMUL.FTZ R67, R67, R189.reuse ;  /* 0x000000bd43437220 */ /* 0x080fe20000410000 */
[-C--:B------:R-:W-:Y:S01]  /*4990*/  FMUL.FTZ R70, R70, R189.reuse ;  /* 0x000000bd46467220 */ /* 0x080fe20000410000 */
[-C--:B------:R-:W-:Y:S01]  /*49a0*/  FMUL.FTZ R71, R71, R189.reuse ;  /* 0x000000bd47477220 */ /* 0x080fe20000410000 */
[----:B------:R-:W-:Y:S01]  /*49b0*/  FMUL.FTZ R74, R74, R189 ;  /* 0x000000bd4a4a7220 */ /* 0x000fe20000410000 */
[----:B------:R-:W1:Y:S01]  /*49c0*/  MUFU.EX2 R10, R10 ;  /* 0x0000000a000a7308 */ /* 0x000e620000000800 */
[----:B--2---:R-:W-:Y:S01]  /*49d0*/  FADD.FTZ R3, R183, R152 ;  /* 0x00000098b7037221 */ /* 0x004fe20000010000 */
[----:B------:R-:W-:Y:S01]  /*49e0*/  F2FP.F16.F32.PACK_AB R152, R14, R13 ;  /* 0x0000000d0e98723e */ /* 0x000fe200000000ff */
        /* <DEDUP_REMOVED lines=20> */
[-C--:B------:R-:W-:Y:S01]  /*4b30*/  FMUL.FTZ R107, R107, R189.reuse ;  /* 0x000000bd6b6b7220 */ /* 0x080fe20000410000 */
[----:B------:R-:W1:Y:S01]  /*4b40*/  MUFU.EX2 R15, R15 ;  /* 0x0000000f000f7308 */ /* 0x000e620000000800 */
[----:B--2---:R-:W-:Y:S01]  /*4b50*/  FADD.FTZ R13, R11, R0 ;  /* 0x000000000b0d7221 */ /* 0x004fe20000010000 */
        /* <DEDUP_REMOVED lines=22> */
[----:B------:R1:W-:Y:S01]  /*4cc0*/  MUFU.EX2 R187, R193 ;  /* 0x000000c100bb7308 */ /* 0x0003e20000000800 */
[----:B--2---:R-:W-:Y:S01]  /*4cd0*/  FADD.FTZ R0, R20, R13 ;  /* 0x0000000d14007221 */ /* 0x004fe20000010000 */
[-C--:B------:R-:W-:Y:S01]  /*4ce0*/  FMUL.FTZ R146, R146, R189.reuse ;  /* 0x000000bd92927220 */ /* 0x080fe20000410000 */
[-C--:B------:R-:W-:Y:S01]  /*4cf0*/  FMUL.FTZ R147, R147, R189.reuse ;  /* 0x000000bd93937220 */ /* 0x080fe20000410000 */
[-C--:B------:R-:W-:Y:S01]  /*4d00*/  FMUL.FTZ R150, R150, R189.reuse ;  /* 0x000000bd96967220 */ /* 0x080fe20000410000 */
[----:B------:R-:W-:Y:S01]  /*4d10*/  FMUL.FTZ R151, R151, R189 ;  /* 0x000000bd97977220 */ /* 0x000fe20000410000 */
[----:B------:R-:W-:-:S02]  /*4d20*/  F2FP.F16.F32.PACK_AB R157, R12, R11 ;  /* 0x0000000b0c9d723e */ /* 0x000fc400000000ff */
[----:B------:R-:W2:Y:S01]  /*4d30*/  MUFU.EX2 R192, R192 ;  /* 0x000000c000c07308 */ /* 0x000ea20000000800 */
[--C-:B-1----:R-:W-:Y:S01]  /*4d40*/  FFMA.FTZ R193, R153, UR10, -R191.reuse ;  /* 0x0000000a99c17c23 */ /* 0x102fe200080108bf */
[----:B---3--:R-:W-:Y:S01]  /*4d50*/  FADD.FTZ R13, R21, R0 ;  /* 0x00000000150d7221 */ /* 0x008fe20000010000 */
[----:B------:R-:W-:Y:S01]  /*4d60*/  FFMA.FTZ R153, R164, UR10, -R191 ;  /* 0x0000000aa4997c23 */ /* 0x000fe200080108bf */
[----:B------:R-:W-:Y:S02]  /*4d70*/  F2FP.F16.F32.PACK_AB R164, R186, R179 ;  /* 0x000000b3baa4723e */ /* 0x000fe400000000ff */
[----:B------:R-:W-:Y:S02]  /*4d80*/  F2FP.F16.F32.PACK_AB R159, R20, R15 ;  /* 0x0000000f149f723e */ /* 0x000fe400000000ff */
[----:B------:R-:W1:Y:S08]  /*4d90*/  MUFU.EX2 R193, R193 ;  /* 0x000000c100c17308 */ /* 0x000e700000000800 */
[----:B------:R-:W3:Y:S01]  /*4da0*/  MUFU.EX2 R194, R194 ;  /* 0x000000c200c27308 */ /* 0x000ee20000000800 */
[C---:B--2---:R-:W-:Y:S01]  /*4db0*/  FADD.FTZ R0, R192.reuse, R13 ;  /* 0x0000000dc0007221 */ /* 0x044fe20000010000 */
[----:B------:R-:W-:-:S06]  /*4dc0*/  F2FP.F16.F32.PACK_AB R161, R192, R21 ;  /* 0x00000015c0a1723e */ /* 0x000fcc00000000ff */
[----:B------:R-:W2:Y:S01]  /*4dd0*/  MUFU.EX2 R195, R195 ;  /* 0x000000c300c37308 */ /* 0x000ea20000000800 */
[----:B-1----:R-:W-:-:S07]  /*4de0*/  FADD.FTZ R13, R193, R0 ;  /* 0x00000000c10d7221 */ /* 0x002fce0000010000 */
[----:B------:R-:W1:Y:S01]  /*4df0*/  MUFU.EX2 R196, R196 ;  /* 0x000000c400c47308 */ /* 0x000e620000000800 */
[----:B---3--:R-:W-:-:S07]  /*4e00*/  FADD.FTZ R0, R194, R13 ;  /* 0x0000000dc2007221 */ /* 0x008fce0000010000 */
[----:B------:R-:W3:Y:S01]  /*4e10*/  MUFU.EX2 R197, R197 ;  /* 0x000000c500c57308 */ /* 0x000ee20000000800 */
[----:B--2---:R-:W-:-:S07]  /*4e20*/  FADD.FTZ R13, R195, R0 ;  /* 0x00000000c30d7221 */ /* 0x004fce0000010000 */
[----:B------:R-:W2:Y:S01]  /*4e30*/  MUFU.EX2 R188, R188 ;  /* 0x000000bc00bc7308 */ /* 0x000ea20000000800 */
[----:B-1----:R-:W-:-:S07]  /*4e40*/  FADD.FTZ R0, R196, R13 ;  /* 0x0000000dc4007221 */ /* 0x002fce0000010000 */
[----:B------:R-:W1:Y:S01]  /*4e50*/  MUFU.EX2 R198, R198 ;  /* 0x000000c600c67308 */ /* 0x000e620000000800 */
[----:B---3--:R-:W-:-:S07]  /*4e60*/  FADD.FTZ R13, R197, R0 ;  /* 0x00000000c50d7221 */ /* 0x008fce0000010000 */
[----:B------:R-:W3:Y:S01]  /*4e70*/  MUFU.EX2 R185, R185 ;  /* 0x000000b900b97308 */ /* 0x000ee20000000800 */
[C---:B--2---:R-:W-:Y:S01]  /*4e80*/  FADD.FTZ R158, R188.reuse, R3 ;  /* 0x00000003bc9e7221 */ /* 0x044fe20000010000 */
[----:B------:R-:W-:-:S06]  /*4e90*/  F2FP.F16.F32.PACK_AB R170, R188, R183 ;  /* 0x000000b7bcaa723e */ /* 0x000fcc00000000ff */
[----:B------:R-:W2:Y:S01]  /*4ea0*/  MUFU.EX2 R201, R201 ;  /* 0x000000c900c97308 */ /* 0x000ea20000000800 */
[C---:B-1----:R-:W-:Y:S01]  /*4eb0*/  FADD.FTZ R0, R198.reuse, R13 ;  /* 0x0000000dc6007221 */ /* 0x042fe20000010000 */
[----:B------:R-:W-:-:S06]  /*4ec0*/  F2FP.F16.F32.PACK_AB R167, R198, R197 ;  /* 0x000000c5c6a7723e */ /* 0x000fcc00000000ff */
[----:B------:R-:W1:Y:S01]  /*4ed0*/  MUFU.EX2 R190, R190 ;  /* 0x000000be00be7308 */ /* 0x000e620000000800 */
[----:B---3--:R-:W-:Y:S01]  /*4ee0*/  FADD.FTZ R3, R185, R158 ;  /* 0x0000009eb9037221 */ /* 0x008fe20000010000 */
[----:B------:R-:W-:Y:S02]  /*4ef0*/  F2FP.F16.F32.PACK_AB R158, R174, R171 ;  /* 0x000000abae9e723e */ /* 0x000fe400000000ff */
[----:B------:R-:W-:-:S04]  /*4f00*/  F2FP.F16.F32.PACK_AB R174, R6, R187 ;  /* 0x000000bb06ae723e */ /* 0x000fc800000000ff */
[----:B------:R-:W3:Y:S01]  /*4f10*/  MUFU.EX2 R202, R202 ;  /* 0x000000ca00ca7308 */ /* 0x000ee20000000800 */
[----:B--2---:R-:W-:-:S07]  /*4f20*/  FADD.FTZ R13, R201, R0 ;  /* 0x00000000c90d7221 */ /* 0x004fce0000010000 */
[----:B------:R-:W2:Y:S01]  /*4f30*/  MUFU.EX2 R203, R203 ;  /* 0x000000cb00cb7308 */ /* 0x000ea20000000800 */
[C---:B-1----:R-:W-:Y:S01]  /*4f40*/  FADD.FTZ R168, R190.reuse, R3 ;  /* 0x00000003bea87221 */ /* 0x042fe20000010000 */
[----:B------:R-:W-:-:S03]  /*4f50*/  F2FP.F16.F32.PACK_AB R172, R190, R185 ;  /* 0x000000b9beac723e */ /* 0x000fc600000000ff */
[----:B------:R-:W-:Y:S01]  /*4f60*/  FADD.FTZ R3, R187, R168 ;  /* 0x000000a8bb037221 */ /* 0x000fe20000010000 */
[----:B------:R-:W-:Y:S02]  /*4f70*/  F2FP.F16.F32.PACK_AB R168, R184, R181 ;  /* 0x000000b5b8a8723e */ /* 0x000fe400000000ff */
[----:B------:R-:W1:Y:S01]  /*4f80*/  MUFU.EX2 R204, R204 ;  /* 0x000000cc00cc7308 */ /* 0x000e620000000800 */
[----:B---3--:R-:W-:Y:S01]  /*4f90*/  FADD.FTZ R0, R202, R13 ;  /* 0x0000000dca007221 */ /* 0x008fe20000010000 */
[----:B------:R-:W-:Y:S01]  /*4fa0*/  FADD.FTZ R3, R6, R3 ;  /* 0x0000000306037221 */ /* 0x000fe20000010000 */
[----:B------:R-:W-:-:S05]  /*4fb0*/  F2FP.F16.F32.PACK_AB R169, R202, R201 ;  /* 0x000000c9caa9723e */ /* 0x000fca00000000ff */
[----:B------:R3:W4:Y:S01]  /*4fc0*/  MUFU.EX2 R191, R163 ;  /* 0x000000a300bf7308 */ /* 0x0007220000000800 */
[----:B--2---:R-:W-:-:S07]  /*4fd0*/  FADD.FTZ R13, R203, R0 ;  /* 0x00000000cb0d7221 */ /* 0x004fce0000010000 */
[----:B------:R2:W5:Y:S01]  /*4fe0*/  MUFU.EX2 R14, R153 ;  /* 0x00000099000e7308 */ /* 0x0005620000000800 */
[----:B-1----:R-:W-:Y:S01]  /*4ff0*/  FADD.FTZ R0, R204, R13 ;  /* 0x0000000dcc007221 */ /* 0x002fe20000010000 */
[----:B---3--:R-:W-:Y:S02]  /*5000*/  F2FP.F16.F32.PACK_AB R163, R194, R193 ;  /* 0x000000c1c2a3723e */ /* 0x008fe400000000ff */
[----:B------:R-:W-:-:S04]  /*5010*/  F2FP.F16.F32.PACK_AB R171, R204, R203 ;  /* 0x000000cbccab723e */ /* 0x000fc800000000ff */
[----:B------:R1:W3:Y:S01]  /*5020*/  MUFU.EX2 R175, R165 ;  /* 0x000000a500af7308 */ /* 0x0002e20000000800 */
[----:B--2---:R-:W-:Y:S01]  /*5030*/  F2FP.F16.F32.PACK_AB R153, R7, R178 ;  /* 0x000000b20799723e */ /* 0x004fe200000000ff */
[----:B----4-:R-:W-:-:S06]  /*5040*/  FADD.FTZ R7, R191, R0 ;  /* 0x00000000bf077221 */ /* 0x010fcc0000010000 */
[----:B------:R2:W4:Y:S01]  /*5050*/  MUFU.EX2 R6, R155 ;  /* 0x0000009b00067308 */ /* 0x0005220000000800 */
[----:B-----5:R-:W-:Y:S01]  /*5060*/  FADD.FTZ R0, R14, R7 ;  /* 0x000000070e007221 */ /* 0x020fe20000010000 */
[----:B-1----:R-:W-:Y:S02]  /*5070*/  F2FP.F16.F32.PACK_AB R165, R196, R195 ;  /* 0x000000c3c4a5723e */ /* 0x002fe400000000ff */
[----:B------:R-:W-:Y:S01]  /*5080*/  F2FP.F16.F32.PACK_AB R173, R14, R191 ;  /* 0x000000bf0ead723e */ /* 0x000fe200000000ff */
[----:B---3--:R-:W-:Y:S01]  /*5090*/  FADD.FTZ R7, R175, R0 ;  /* 0x00000000af077221 */ /* 0x008fe20000010000 */
[----:B--2---:R-:W-:-:S03]  /*50a0*/  F2FP.F16.F32.PACK_AB R155, R10, R9 ;  /* 0x000000090a9b723e */ /* 0x004fc600000000ff */
[C---:B----4-:R-:W-:Y:S01]  /*50b0*/  FADD.FTZ R0, R6.reuse, R7 ;  /* 0x0000000706007221 */ /* 0x050fe20000010000 */
[----:B------:R-:W-:Y:S01]  /*50c0*/  F2FP.F16.F32.PACK_AB R175, R6, R175 ;  /* 0x000000af06af723e */ /* 0x000fe200000000ff */
[----:B------:R-:W-:Y:S06]  /*50d0*/  @!P0 BRA `(.L_x_24) ;  /* 0x0000000000048947 */ /* 0x000fec0003800000 */
[----:B------:R-:W-:Y:S01]  /*50e0*/  BPT.TRAP 0x1 ;  /* 0x000000040000795c */ /* 0x000fe20000300000 */
.L_x_24:
[----:B------:R-:W-:-:S04]  /*50f0*/  IMAD.U32 R6, RZ, RZ, UR25 ;  /* 0x00000019ff067e24 */ /* 0x000fc8000f8e00ff */
[----:B------:R1:W2:Y:S01]  /*5100*/  SYNCS.PHASECHK.TRANS64.TRYWAIT P3, [UR24+0x22850], R6 ;  /* 0x02285006ff0075a7 */ /* 0x0002a20008060158 */
[----:B------:R-:W-:Y:S05]  /*5110*/  @!P0 BRA `(.L_x_25) ;  /* 0x0000000000048947 */ /* 0x000fea0003800000 */
[----:B------:R-:W-:Y:S01]  /*5120*/  BPT.TRAP 0x1 ;  /* 0x000000040000795c */ /* 0x000fe20000300000 */
.L_x_25:
[----:B--2---:R-:W-:Y:S05]  /*5130*/  @P3 BRA `(.L_x_26) ;  /* 0x00000000000c3947 */ /* 0x004fea0003800000 */
[----:B-1----:R-:W-:-:S04]  /*5140*/  MOV R6, UR25 ;  /* 0x0000001900067c02 */ /* 0x002fc80008000f00 */
[----:B------:R-:W1:Y:S02]  /*5150*/  SYNCS.PHASECHK.TRANS64.TRYWAIT P3, [UR24+0x22850], R6 ;  /* 0x02285006ff0075a7 */ /* 0x000e640008060158 */
[----:B-1----:R-:W-:Y:S05]  /*5160*/  @!P3 BRA `(.L_x_27) ;  /* 0x0000004800c0b947 */ /* 0x002fea0003800000 */
.L_x_26:
[----:B-1----:R-:W-:Y:S01]  /*5170*/  VIADD R6, R18, 0x8 ;  /* 0x0000000812067836 */ /* 0x002fe20000000000 */
[----:B------:R-:W-:Y:S01]  /*5180*/  UIMAD UR11, UR39, 0xc00, UR21 ;  /* 0x00000c00270b78a4 */ /* 0x000fe2000f8e0215 */
[----:B------:R-:W-:Y:S01]  /*5190*/  @!P1 VIADD R199, R199, 0x22860 ;  /* 0x00022860c7c79836 */ /* 0x000fe20000000000 */
[----:B------:R-:W-:Y:S01]  /*51a0*/  UMOV UR7, 0x40000040 ;  /* 0x4000004000077882 */ /* 0x000fe20000000000 */
[----:B------:R-:W-:Y:S01]  /*51b0*/  IMAD.MOV.U32 R13, RZ, RZ, R4 ;  /* 0x000000ffff0d7224 */ /* 0x000fe200078e0004 */
[----:B------:R1:W-:Y:S02]  /*51c0*/  BAR.SYNC.DEFER_BLOCKING R6, 0x100 ;  /* 0x000400060000751d */ /* 0x0003e40000010000 */
[----:B------:R-:W-:-:S04]  /*51d0*/  @!P1 PRMT R199, RZ, 0x654, R199 ;  /* 0x00000654ffc79816 */ /* 0x000fc800000000c7 */
[----:B------:R-:W-:Y:S01]  /*51e0*/  UMOV UR6, UR11 ;  /* 0x0000000b00067c82 */ /* 0x000fe20008000000 */
[----:B-1----:R-:W-:Y:S01]  /*51f0*/  MOV R6, R5 ;  /* 0x0000000500067202 */ /* 0x002fe20000000f00 */
[----:B------:R-:W-:-:S06]  /*5200*/  WARPGROUP.ARRIVE ;  /* 0x00000000000079c5 */ /* 0x000fcc0000000000 */
        /* <DEDUP_REMOVED lines=33> */
[----:B------:R-:W-:Y:S05]  /*5420*/  @P2 BRA `(.L_x_28) ;  /* 0xffffffdc00442947 */ /* 0x000fea000383ffff */
.L_x_19:
[----:B---3--:R-:W3:Y:S01]  /*5430*/  SHFL.BFLY PT, R6, R3, 0x2, 0x1f ;  /* 0x0c401f0003067f89 */ /* 0x008ee200000e0000 */
[C---:B------:R-:W-:Y:S01]  /*5440*/  IADD3 R11, P0, R16.reuse, 0x20, RZ ;  /* 0x00000020100b7810 */ /* 0x040fe20007f1e0ff */
[----:B------:R-:W-:Y:S01]  /*5450*/  UIADD3 UR34, -UR37, URZ, URZ ;  /* 0x0000003f25227290 */ /* 0x000fe2000fffe13f */
[C---:B------:R-:W-:Y:S01]  /*5460*/  IADD3 R12, P4, R16.reuse, 0x60, RZ ;  /* 0x00000060100c7810 */ /* 0x040fe20007f9e0ff */
[----:B-1----:R-:W1:Y:S01]  /*5470*/  SHFL.BFLY PT, R7, R0, 0x2, 0x1f ;  /* 0x0c401f0000077f89 */ /* 0x002e6200000e0000 */
[----:B------:R-:W-:Y:S01]  /*5480*/  LOP3.LUT R9, R11, 0x380, RZ, 0xc0, !PT ;  /* 0x000003800b097812 */ /* 0x000fe200078ec0ff */
[----:B------:R-:W-:Y:S01]  /*5490*/  ULDC UR4, c[0x0][0xda8] ;  /* 0x00036a0000047ab9 */ /* 0x000fe20000000800 */
[C---:B------:R-:W-:Y:S01]  /*54a0*/  IADD3 R163, P3, R16.reuse, 0x4000, RZ ;  /* 0x0000400010a37810 */ /* 0x040fe20007f7e0ff */
[----:B------:R-:W-:Y:S01]  /*54b0*/  UIMAD UR34, UR4, UR34, UR44 ;  /* 0x00000022042272a4 */ /* 0x000fe2000f8e022c */
[C---:B------:R-:W-:Y:S01]  /*54c0*/  IADD3 R13, P2, R16.reuse, 0x4060, RZ ;  /* 0x00004060100d7810 */ /* 0x040fe20007f5e0ff */
[----:B------:R-:W-:Y:S01]  /*54d0*/  UIADD3 UR35, -UR36, URZ, URZ ;  /* 0x0000003f24237290 */ /* 0x000fe2000fffe13f */
[----:B------:R-:W-:Y:S01]  /*54e0*/  LOP3.LUT R162, R163, 0x380, RZ, 0xc0, !PT ;  /* 0x00000380a3a27812 */ /* 0x000fe200078ec0ff */
[----:B------:R-:W-:Y:S01]  /*54f0*/  ULDC UR4, c[0x0][0xdb4] ;  /* 0x00036d0000047ab9 */ /* 0x000fe20000000800 */
[----:B------:R-:W-:Y:S01]  /*5500*/  IADD3 R161, P1, R16, 0x40, RZ ;  /* 0x0000004010a17810 */ /* 0x000fe20007f3e0ff */
[----:B------:R-:W-:Y:S01]  /*5510*/  USHF.L.U32 UR34, UR34, 0x7, URZ ;  /* 0x0000000722227899 */ /* 0x000fe2000800063f */
[----:B------:R-:W-:Y:S01]  /*5520*/  SHF.R.U64 R162, R162, 0x3, RZ ;  /* 0x00000003a2a27819 */ /* 0x000fe200000012ff */
[----:B------:R-:W-:Y:S01]  /*5530*/  UIMAD UR35, UR4, UR35, UR37 ;  /* 0x00000023042372a4 */ /* 0x000fe2000f8e0225 */
[----:B------:R-:W-:Y:S01]  /*5540*/  LOP3.LUT R160, R161, 0x380, RZ, 0xc0, !PT ;  /* 0x00000380a1a07812 */ /* 0x000fe200078ec0ff */
[----:B------:R-:W-:Y:S01]  /*5550*/  ULDC.64 UR8, c[0x0][0xb70] ;  /* 0x0002dc0000087ab9 */ /* 0x000fe20000000a00 */
[----:B------:R-:W-:Y:S01]  /*5560*/  LOP3.LUT R162, R162, R163, RZ, 0x3c, !PT ;  /* 0x000000a3a2a27212 */ /* 0x000fe200078e3cff */
[----:B------:R-:W-:Y:S01]  /*5570*/  IMAD.X R163, RZ, RZ, R17, P3 ;  /* 0x000000ffffa37224 */ /* 0x000fe200018e0611 */
[----:B------:R-:W-:Y:S01]  /*5580*/  IADD3 R177, P3, R16, 0x8060, RZ ;  /* 0x0000806010b17810 */ /* 0x000fe20007f7e0ff */
[----:B------:R-:W-:Y:S01]  /*5590*/  USHF.R.S32.HI UR4, URZ, 0x1f, UR35 ;  /* 0x0000001f3f047899 */ /* 0x000fe20008011423 */
[----:B------:R-:W-:Y:S01]  /*55a0*/  SHF.R.U64 R160, R160, 0x3, RZ ;  /* 0x00000003a0a07819 */ /* 0x000fe200000012ff */
[----:B---3--:R-:W-:Y:S01]  /*55b0*/  FADD.FTZ R6, R6, R3 ;  /* 0x0000000306067221 */ /* 0x008fe20000010000 */
[----:B------:R-:W-:Y:S01]  /*55c0*/  LOP3.LUT R3, R12, 0x380, RZ, 0xc0, !PT ;  /* 0x000003800c037812 */ /* 0x000fe200078ec0ff */
[----:B------:R-:W-:Y:S01]  /*55d0*/  UIMAD UR6, UR4, UR8, URZ ;  /* 0x00000008040672a4 */ /* 0x000fe2000f8e023f */
[----:B------:R-:W-:Y:S01]  /*55e0*/  LOP3.LUT R176, R177, 0x380, RZ, 0xc0, !PT ;  /* 0x00000380b1b07812 */ /* 0x000fe200078ec0ff */
[----:B-1----:R-:W-:Y:S01]  /*55f0*/  FADD.FTZ R7, R7, R0 ;  /* 0x0000000007077221 */ /* 0x002fe20000010000 */
[----:B------:R-:W1:Y:S01]  /*5600*/  SHFL.BFLY PT, R169, R6, 0x1, 0x1f ;  /* 0x0c201f0006a97f89 */ /* 0x000e6200000e0000 */
[----:B------:R-:W-:Y:S01]  /*5610*/  SHF.R.U64 R0, R9, 0x3, RZ ;  /* 0x0000000309007819 */ /* 0x000fe200000012ff */
[----:B------:R-:W-:Y:S01]  /*5620*/  UIMAD.WIDE.U32 UR4, UR35, UR8, URZ ;  /* 0x00000008230472a5 */ /* 0x000fe2000f8e003f */
[----:B------:R-:W-:Y:S01]  /*5630*/  SHF.R.U64 R9, R3, 0x3, RZ ;  /* 0x0000000303097819 */ /* 0x000fe200000012ff */
[----:B------:R-:W3:Y:S01]  /*5640*/  SHFL.BFLY PT, R10, R7, 0x1, 0x1f ;  /* 0x0c201f00070a7f89 */ /* 0x000ee200000e0000 */
[----:B------:R-:W-:Y:S01]  /*5650*/  SHF.R.U64 R176, R176, 0x3, RZ ;  /* 0x00000003b0b07819 */ /* 0x000fe200000012ff */
[----:B------:R-:W-:Y:S01]  /*5660*/  ULDC UR7, c[0x0][0xa88] ;  /* 0x0002a20000077ab9 */ /* 0x000fe20000000800 */
[----:B------:R-:W-:Y:S01]  /*5670*/  LOP3.LUT R160, R160, R161, RZ, 0x3c, !PT ;  /* 0x000000a1a0a07212 */ /* 0x000fe200078e3cff */
[----:B------:R4:W-:Y:S06]  /*5680*/  BAR.ARV R8, 0x100 ;  /* 0x000400080000751d */ /* 0x0009ec0000002000 */
[----:B------:R-:W-:Y:S01]  /*5690*/  LOP3.LUT R176, R176, R177, RZ, 0x3c, !PT ;  /* 0x000000b1b0b07212 */ /* 0x000fe200078e3cff */
[--C-:B------:R-:W-:Y:S01]  /*56a0*/  IMAD.X R177, RZ, RZ, R17.reuse, P3 ;  /* 0x000000ffffb17224 */ /* 0x100fe200018e0611 */
[----:B----4-:R-:W-:Y:S01]  /*56b0*/  LOP3.LUT R8, R9, R12, RZ, 0x3c, !PT ;  /* 0x0000000c09087212 */ /* 0x010fe200078e3cff */
[----:B------:R-:W-:Y:S01]  /*56c0*/  IMAD.X R9, RZ, RZ, R17, P4 ;  /* 0x000000ffff097224 */ /* 0x000fe200020e0611 */
[----:B------:R-:W-:Y:S01]  /*56d0*/  LOP3.LUT R12, R13, 0x380, RZ, 0xc0, !PT ;  /* 0x000003800d0c7812 */ /* 0x000fe200078ec0ff */
[----:B------:R-:W-:Y:S06]  /*56e0*/  BAR.ARV 0x8, 0x120 ;  /* 0x0204800000007b1d */ /* 0x000fec0000002000 */
[----:B------:R-:W-:Y:S01]  /*56f0*/  SHF.R.U64 R12, R12, 0x3, RZ ;  /* 0x000000030c0c7819 */ /* 0x000fe200000012ff */
[----:B-1----:R-:W-:Y:S01]  /*5700*/  FADD.FTZ R169, R6, R169 ;  /* 0x000000a906a97221 */ /* 0x002fe20000010000 */
[----:B------:R-:W-:Y:S01]  /*5710*/  LOP3.LUT R6, R0, R11, RZ, 0x3c, !PT ;  /* 0x0000000b00067212 */ /* 0x000fe200078e3cff */
[----:B---3--:R-:W-:Y:S01]  /*5720*/  FADD.FTZ R167, R7, R10 ;  /* 0x0000000a07a77221 */ /* 0x008fe20000010000 */
[----:B------:R-:W-:Y:S01]  /*5730*/  LOP3.LUT R12, R12, R13, RZ, 0x3c, !PT ;  /* 0x0000000d0c0c7212 */ /* 0x000fe200078e3cff */
[--C-:B------:R-:W-:Y:S01]  /*5740*/  IMAD.X R13, RZ, RZ, R17.reuse, P2 ;  /* 0x000000ffff0d7224 */ /* 0x100fe200010e0611 */
[C---:B------:R-:W-:Y:S01]  /*5750*/  IADD3 R171, P2, R16.reuse, 0xc040, RZ ;  /* 0x0000c04010ab7810 */ /* 0x040fe20007f5e0ff */
[----:B------:R-:W-:Y:S01]  /*5760*/  IMAD.X R7, RZ, RZ, R17, P0 ;  /* 0x000000ffff077224 */ /* 0x000fe200000e0611 */
[----:B------:R-:W-:Y:S01]  /*5770*/  IADD3 R21, P0, R16, 0x8000, RZ ;  /* 0x0000800010157810 */ /* 0x000fe20007f1e0ff */
[----:B------:R-:W-:Y:S01]  /*5780*/  BAR.SYNC.DEFER_BLOCKING 0x1, 0x100 ;  /* 0x0044000000007b1d */ /* 0x000fe20000010000 */
[----:B------:R-:W-:Y:S01]  /*5790*/  LOP3.LUT R170, R171, 0x380, RZ, 0xc0, !PT ;  /* 0x00000380abaa7812 */ /* 0x000fe200078ec0ff */
[----:B------:R-:W-:Y:S01]  /*57a0*/  UIMAD UR6, UR35, UR9, UR6 ;  /* 0x00000009230672a4 */ /* 0x000fe2000f8e0206 */
[----:B------:R-:W-:-:S02]  /*57b0*/  FSETP.NE.FTZ.AND P3, PT, R169, RZ, PT ;  /* 0x000000ffa900720b */ /* 0x000fc40003f75000 */
[----:B------:R-:W-:Y:S02]  /*57c0*/  SHF.R.U64 R170, R170, 0x3, RZ ;  /* 0x00000003aaaa7819 */ /* 0x000fe400000012ff */
[----:B------:R-:W-:Y:S02]  /*57d0*/  LOP3.LUT R20, R21, 0x380, RZ, 0xc0, !PT ;  /* 0x0000038015147812 */ /* 0x000fe400078ec0ff */
[----:B------:R-:W-:Y:S01]  /*57e0*/  LOP3.LUT R170, R170, R171, RZ, 0x3c, !PT ;  /* 0x000000abaaaa7212 */ /* 0x000fe200078e3cff */
[----:B------:R-:W-:Y:S01]  /*57f0*/  IMAD.X R171, RZ, RZ, R17, P2 ;  /* 0x000000ffffab7224 */ /* 0x000fe200010e0611 */
[----:B------:R-:W-:Y:S02]  /*5800*/  IADD3 R157, P5, R16, 0x4040, RZ ;  /* 0x00004040109d7810 */ /* 0x000fe40007fbe0ff */
[----:B------:R-:W-:Y:S02]  /*5810*/  IADD3.X R161, RZ, R17, RZ, P1, !PT ;  /* 0x00000011ffa17210 */ /* 0x000fe40000ffe4ff */
[----:B------:R-:W-:-:S02]  /*5820*/  FSETP.NE.FTZ.AND P2, PT, R167, RZ, PT ;  /* 0x000000ffa700720b */ /* 0x000fc40003f55000 */
[----:B------:R-:W-:Y:S02]  /*5830*/  IADD3 R153, P1, R16, 0x8020, RZ ;  /* 0x0000802010997810 */ /* 0x000fe40007f3e0ff */
[----:B------:R-:W-:Y:S02]  /*5840*/  SHF.R.U64 R20, R20, 0x3, RZ ;  /* 0x0000000314147819 */ /* 0x000fe400000012ff */
[----:B------:R-:W-:Y:S01]  /*5850*/  MOV R159, R6 ;  /* 0x00000006009f7202 */ /* 0x000fe20000000f00 */
[----:B------:R-:W-:Y:S01]  /*5860*/  IMAD.MOV.U32 R6, RZ, RZ, RZ ;  /* 0x000000ffff067224 */ /* 0x000fe200078e00ff */
[----:B------:R-:W-:Y:S02]  /*5870*/  LOP3.LUT R156, R157, 0x380, RZ, 0xc0, !PT ;  /* 0x000003809d9c7812 */ /* 0x000fe400078ec0ff */
[----:B------:R-:W-:Y:S02]  /*5880*/  LOP3.LUT R152, R153, 0x380, RZ, 0xc0, !PT ;  /* 0x0000038099987812 */ /* 0x000fe400078ec0ff */
[----:B------:R-:W-:Y:S01]  /*5890*/  MOV R160, R160 ;  /* 0x000000a000a07202 */ /* 0x000fe20000000f00 */
[----:B------:R-:W1:Y:S01]  /*58a0*/  @P3 MUFU.RCP R6, R169 ;  /* 0x000000a900063308 */ /* 0x000e620000001000 */
[----:B------:R-:W-:-:S02]  /*58b0*/  LOP3.LUT R20, R20, R21, RZ, 0x3c, !PT ;  /* 0x0000001514147212 */ /* 0x000fc400078e3cff */
[----:B------:R-:W-:Y:S02]  /*58c0*/  MOV R161, R8 ;  /* 0x0000000800a17202 */ /* 0x000fe40000000f00 */
[----:B------:R-:W-:Y:S02]  /*58d0*/  IADD3.X R21, RZ, R17, RZ, P0, !PT ;  /* 0x00000011ff157210 */ /* 0x000fe400007fe4ff */
[----:B------:R-:W-:Y:S01]  /*58e0*/  MOV R8, RZ ;  /* 0x000000ff00087202 */ /* 0x000fe20000000f00 */
[----:B------:R-:W-:Y:S01]  /*58f0*/  @P3 MUFU.LG2 R169, R169 ;  /* 0x000000a900a93308 */ /* 0x000fe20000000c00 */
[----:B------:R-:W-:Y:S02]  /*5900*/  SHF.R.U64 R156, R156, 0x3, RZ ;  /* 0x000000039c9c7819 */ /* 0x000fe400000012ff */
[----:B------:R-:W-:Y:S02]  /*5910*/  IADD3 R165, P0, R16, 0xc060, RZ ;  /* 0x0000c06010a57810 */ /* 0x000fe40007f1e0ff */
[----:B------:R-:W-:-:S02]  /*5920*/  SHF.R.U64 R152, R152, 0x3, RZ ;  /* 0x0000000398987819 */ /* 0x000fc400000012ff */
[----:B------:R-:W-:Y:S01]  /*5930*/  IADD3 R11, P6, R16, 0x4020, RZ ;  /* 0x00004020100b7810 */ /* 0x000fe20007fde0ff */
[----:B------:R-:W3:Y:S01]  /*5940*/  @P2 MUFU.RCP R8, R167 ;  /* 0x000000a700082308 */ /* 0x000ee20000001000 */
[----:B------:R-:W-:Y:S01]  /*5950*/  LOP3.LUT R156, R156, R157, RZ, 0x3c, !PT ;  /* 0x0000009d9c9c7212 */ /* 0x000fe200078e3cff */
[--C-:B------:R-:W-:Y:S01]  /*5960*/  IMAD.X R157, RZ, RZ, R17.reuse, P5 ;  /* 0x000000ffff9d7224 */ /* 0x100fe200028e0611 */
[----:B------:R-:W-:Y:S01]  /*5970*/  LOP3.LUT R164, R165, 0x380, RZ, 0xc0, !PT ;  /* 0x00000380a5a47812 */ /* 0x000fe200078ec0ff */
[-C--:B-1----:R-:W-:Y:S01]  /*5980*/  FMUL.FTZ R25, R25, R6.reuse ;  /* 0x0000000619197220 */ /* 0x082fe20000410000 */
[----:B------:R-:W-:Y:S01]  /*5990*/  LOP3.LUT R152, R152, R153, RZ, 0x3c, !PT ;  /* 0x0000009998987212 */ /* 0x000fe200078e3cff */
[--C-:B------:R-:W-:Y:S01]  /*59a0*/  IMAD.X R153, RZ, RZ, R17.reuse, P1 ;  /* 0x000000ffff997224 */ /* 0x100fe200008e0611 */
[----:B------:R-:W-:Y:S01]  /*59b0*/  LOP3.LUT R10, R11, 0x380, RZ, 0xc0, !PT ;  /* 0x000003800b0a7812 */ /* 0x000fe200078ec0ff */
[----:B------:R-:W1:Y:S01]  /*59c0*/  @P2 MUFU.LG2 R167, R167 ;  /* 0x000000a700a72308 */ /* 0x000e620000000c00 */
[----:B------:R-:W-:Y:S01]  /*59d0*/  SHF.R.U64 R164, R164, 0x3, RZ ;  /* 0x00000003a4a47819 */ /* 0x000fe200000012ff */
[-C--:B------:R-:W-:Y:S01]  /*59e0*/  FMUL.FTZ R24, R24, R6.reuse ;  /* 0x0000000618187220 */ /* 0x080fe20000410000 */
[----:B------:R-:W-:Y:S01]  /*59f0*/  SHF.R.U64 R10, R10, 0x3, RZ ;  /* 0x000000030a0a7819 */ /* 0x000fe200000012ff */
[-C--:B------:R-:W-:Y:S01]  /*5a00*/  FMUL.FTZ R29, R29, R6.reuse ;  /* 0x000000061d1d7220 */ /* 0x080fe20000410000 */
[----:B------:R-:W-:Y:S01]  /*5a10*/  LOP3.LUT R15, R16, 0x380, RZ, 0xc0, !PT ;  /* 0x00000380100f7812 */ /* 0x000fe200078ec0ff */
[----:B------:R-:W-:Y:S01]  /*5a20*/  FMUL.FTZ R168, R32, R6 ;  /* 0x0000000620a87220 */ /* 0x000fe20000410000 */
[----:B------:R-:W-:Y:S01]  /*5a30*/  MOV R156, R156 ;  /* 0x0000009c009c7202 */ /* 0x000fe20000000f00 */
[----:B------:R-:W-:Y:S01]  /*5a40*/  FMUL.FTZ R166, R36, R6 ;  /* 0x0000000624a67220 */ /* 0x000fe20000410000 */
[----:B------:R-:W-:Y:S01]  /*5a50*/  MOV R157, R152 ;  /* 0x00000098009d7202 */ /* 0x000fe20000000f00 */
[----:B------:R-:W-:Y:S01]  /*5a60*/  VIADD R152, R200, UR34 ;  /* 0x00000022c8987c36 */ /* 0x000fe20008000000 */
[----:B------:R-:W-:Y:S01]  /*5a70*/  LOP3.LUT R164, R164, R165, RZ, 0x3c, !PT ;  /* 0x000000a5a4a47212 */ /* 0x000fe200078e3cff */
[-C--:B---3--:R-:W-:Y:S01]  /*5a80*/  FMUL.FTZ R27, R27, R8.reuse ;  /* 0x000000081b1b7220 */ /* 0x088fe20000410000 */
[----:B------:R-:W-:Y:S01]  /*5a90*/  IADD3.X R165, RZ, R17, RZ, P0, !PT ;  /* 0x00000011ffa57210 */ /* 0x000fe200007fe4ff */
[----:B------:R-:W-:Y:S01]  /*5aa0*/  VIADD R7, R152, 0x8 ;  /* 0x0000000898077836 */ /* 0x000fe20000000000 */
[----:B------:R-:W-:Y:S01]  /*5ab0*/  LOP3.LUT R10, R10, R11, RZ, 0x3c, !PT ;  /* 0x0000000b0a0a7212 */ /* 0x000fe200078e3cff */
[----:B------:R-:W-:Y:S01]  /*5ac0*/  FMUL.FTZ R31, R31, R8 ;  /* 0x000000081f1f7220 */ /* 0x000fe20000410000 */
[----:B------:R-:W-:Y:S01]  /*5ad0*/  SHF.R.U64 R15, R15, 0x3, RZ ;  /* 0x000000030f0f7819 */ /* 0x000fe200000012ff */
[-C--:B------:R-:W-:Y:S01]  /*5ae0*/  FMUL.FTZ R9, R41, R6.reuse ;  /* 0x0000000629097220 */ /* 0x080fe20000410000 */
[----:B------:R-:W-:Y:S01]  /*5af0*/  IADD3.X R11, RZ, R17, RZ, P6, !PT ;  /* 0x00000011ff0b7210 */ /* 0x000fe200037fe4ff */
[----:B------:R-:W-:Y:S01]  /*5b00*/  FMUL.FTZ R53, R53, R6 ;  /* 0x0000000635357220 */ /* 0x000fe20000410000 */
[----:B------:R-:W-:Y:S01]  /*5b10*/  MOV R3, R164 ;  /* 0x000000a400037202 */ /* 0x000fe20000000f00 */
[----:B------:R-:W-:Y:S01]  /*5b20*/  FMUL.FTZ R164, R40, R6 ;  /* 0x0000000628a47220 */ /* 0x000fe20000410000 */
[----:B------:R-:W-:Y:S01]  /*5b30*/  LOP3.LUT P0, RZ, R2, 0x3, RZ, 0xc0, !PT ;  /* 0x0000000302ff7812 */ /* 0x000fe2000780c0ff */
[----:B------:R-:W-:Y:S01]  /*5b40*/  IMAD.U32 R40, RZ, RZ, UR10 ;  /* 0x0000000aff287e24 */ /* 0x000fe2000f8e00ff */
[----:B------:R-:W-:Y:S01]  /*5b50*/  LOP3.LUT R14, R15, R16, RZ, 0x3c, !PT ;  /* 0x000000100f0e7212 */ /* 0x000fe200078e3cff */
[----:B------:R-:W-:Y:S01]  /*5b60*/  IMAD.MOV.U32 R15, RZ, RZ, R17 ;  /* 0x000000ffff0f7224 */ /* 0x000fe200078e0011 */
[----:B------:R-:W-:Y:S01]  /*5b70*/  MOV R162, R162 ;  /* 0x000000a200a27202 */ /* 0x000fe20000000f00 */
[----:B------:R-:W-:Y:S01]  /*5b80*/  FMUL.FTZ R165, R44, R6 ;  /* 0x000000062ca57220 */ /* 0x000fe20000410000 */
[----:B------:R-:W-:Y:S01]  /*5b90*/  MOV R163, R10 ;  /* 0x0000000a00a37202 */ /* 0x000fe20000000f00 */
[----:B------:R-:W-:Y:S01]  /*5ba0*/  FMUL.FTZ R10, R45, R6 ;  /* 0x000000062d0a7220 */ /* 0x000fe20000410000 */
[----:B------:R-:W-:Y:S01]  /*5bb0*/  MOV R155, R12 ;  /* 0x0000000c009b7202 */ /* 0x000fe20000000f00 */
[----:B------:R-:W-:Y:S01]  /*5bc0*/  FMUL.FTZ R13, R33, R6 ;  /* 0x00000006210d7220 */ /* 0x000fe20000410000 */
[----:B------:R-:W-:Y:S01]  /*5bd0*/  MOV R158, R20 ;  /* 0x00000014009e7202 */ /* 0x000fe20000000f00 */
[-C--:B------:R-:W-:Y:S01]  /*5be0*/  FMUL.FTZ R12, R49, R6.reuse ;  /* 0x00000006310c7220 */ /* 0x080fe20000410000 */
[----:B------:R-:W-:Y:S01]  /*5bf0*/  ISETP.GE.OR P1, PT, R7, UR7, P0 ;  /* 0x0000000707007c0c */ /* 0x000fe20008726670 */
[----:B------:R-:W-:Y:S01]  /*5c00*/  FMUL.FTZ R45, R64, R6 ;  /* 0x00000006402d7220 */ /* 0x000fe20000410000 */
[----:B------:R-:W-:Y:S01]  /*5c10*/  MOV R20, R170 ;  /* 0x000000aa00147202 */ /* 0x000fe20000000f00 */
[----:B------:R-:W-:Y:S01]  /*5c20*/  FMUL.FTZ R33, R72, R6 ;  /* 0x0000000648217220 */ /* 0x000fe20000410000 */
[----:B------:R-:W-:Y:S01]  /*5c30*/  MOV R49, UR10 ;  /* 0x0000000a00317c02 */ /* 0x000fe20008000f00 */
[----:B------:R-:W-:Y:S01]  /*5c40*/  FMUL.FTZ R64, R26, R8 ;  /* 0x000000081a407220 */ /* 0x000fe20000410000 */
[----:B------:R-:W-:Y:S01]  /*5c50*/  MOV R7, UR5 ;  /* 0x0000000500077c02 */ /* 0x000fe20008000f00 */
[----:B------:R-:W-:Y:S01]  /*5c60*/  FMUL.FTZ R170, R28, R6 ;  /* 0x000000061caa7220 */ /* 0x000fe20000410000 */
[----:B------:R-:W-:Y:S01]  /*5c70*/  @P3 FMUL.FTZ R7, R40, 0.69314718246459960938 ;  /* 0x3f31721828073820 */ /* 0x000fe20000410000 */
[----:B------:R-:W-:Y:S01]  /*5c80*/  FMUL.FTZ R72, R30, R8 ;  /* 0x000000081e487220 */ /* 0x000fe20000410000 */
[----:B------:R-:W-:Y:S01]  /*5c90*/  @P3 FMUL.FTZ R26, R169, 0.69314718246459960938 ;  /* 0x3f317218a91a3820 */ /* 0x000fe20000410000 */
[----:B------:R-:W-:Y:S01]  /*5ca0*/  IADD3 R179, P4, R16, 0x8040, RZ ;  /* 0x0000804010b37810 */ /* 0x000fe20007f9e0ff */
[----:B------:R-:W-:Y:S01]  /*5cb0*/  FMUL.FTZ R11, R37, R6 ;  /* 0x00000006250b7220 */ /* 0x000fe20000410000 */
[----:B------:R-:W-:Y:S01]  /*5cc0*/  MOV R14, R14 ;  /* 0x0000000e000e7202 */ /* 0x000fe20000000f00 */
[-C--:B------:R-:W-:Y:S01]  /*5cd0*/  FMUL.FTZ R15, R48, R6.reuse ;  /* 0x00000006300f7220 */ /* 0x080fe20000410000 */
[----:B------:R-:W-:Y:S01]  /*5ce0*/  IADD3 R175, P6, R16, 0xc000, RZ ;  /* 0x0000c00010af7810 */ /* 0x000fe20007fde0ff */
[-C--:B------:R-:W-:Y:S01]  /*5cf0*/  FMUL.FTZ R52, R52, R6.reuse ;  /* 0x0000000634347220 */ /* 0x080fe20000410000 */
        /* <DEDUP_REMOVED lines=45> */
[----:B------:R-:W-:Y:S01]  /*5fd0*/  FMUL.FTZ R148, R148, R6 ;  /* 0x0000000694947220 */ /* 0x000fe20000410000 */
[----:B------:R-:W-:Y:S01]  /*5fe0*/  IMAD.MOV.U32 R48, RZ, RZ, -0x800000 ;  /* 0xff800000ff307424 */ /* 0x000fe200078e00ff */
[----:B------:R-:W-:Y:S01]  /*5ff0*/  F2FP.F16.F32.PACK_AB R24, R25, R24 ;  /* 0x000000181918723e */ /* 0x000fe200000000ff */
[----:B------:R-:W-:Y:S01]  /*6000*/  IMAD.U32 R6, RZ, RZ, UR4 ;  /* 0x00000004ff067e24 */ /* 0x000fe2000f8e00ff */
[----:B------:R-:W-:Y:S01]  /*6010*/  IADD3 R173, P5, R16, 0xc020, RZ ;  /* 0x0000c02010ad7810 */ /* 0x000fe20007fbe0ff */
[----:B------:R-:W-:Y:S01]  /*6020*/  @P2 FMUL.FTZ R49, R49, 0.69314718246459960938 ;  /* 0x3f31721831312820 */ /* 0x000fe20000410000 */
[-C--:B------:R-:W-:Y:S01]  /*6030*/  FMUL.FTZ R35, R35, R8.reuse ;  /* 0x0000000823237220 */ /* 0x080fe20000410000 */
[-C--:B------:R-:W-:Y:S01]  /*6040*/  FMUL.FTZ R34, R34, R8.reuse ;  /* 0x0000000822227220 */ /* 0x080fe20000410000 */
[-C--:B------:R-:W-:Y:S01]  /*6050*/  FMUL.FTZ R39, R39, R8.reuse ;  /* 0x0000000827277220 */ /* 0x080fe20000410000 */
[----:B------:R-:W-:Y:S01]  /*6060*/  FMUL.FTZ R38, R38, R8 ;  /* 0x0000000826267220 */ /* 0x000fe20000410000 */
[----:B-1----:R-:W-:Y:S01]  /*6070*/  @P2 FMUL.FTZ R30, R167, 0.69314718246459960938 ;  /* 0x3f317218a71e2820 */ /* 0x002fe20000410000 */
[----:B------:R-:W-:Y:S01]  /*6080*/  @P3 FFMA.FTZ R48, R7, R4, R26 ;  /* 0x0000000407303223 */ /* 0x000fe2000001001a */
[----:B------:R-:W-:Y:S01]  /*6090*/  F2FP.F16.F32.PACK_AB R25, R27, R64 ;  /* 0x000000401b19723e */ /* 0x000fe200000000ff */
[-C--:B------:R-:W-:Y:S01]  /*60a0*/  FMUL.FTZ R43, R43, R8.reuse ;  /* 0x000000082b2b7220 */ /* 0x080fe20000410000 */
[----:B------:R-:W-:Y:S01]  /*60b0*/  LOP3.LUT R178, R179, 0x380, RZ, 0xc0, !PT ;  /* 0x00000380b3b27812 */ /* 0x000fe200078ec0ff */
[-C--:B------:R-:W-:Y:S01]  /*60c0*/  FMUL.FTZ R42, R42, R8.reuse ;  /* 0x000000082a2a7220 */ /* 0x080fe20000410000 */
[-C--:B------:R-:W-:Y:S01]  /*60d0*/  FMUL.FTZ R47, R47, R8.reuse ;  /* 0x000000082f2f7220 */ /* 0x080fe20000410000 */
[----:B------:R-:W-:Y:S01]  /*60e0*/  FMUL.FTZ R46, R46, R8 ;  /* 0x000000082e2e7220 */ /* 0x000fe20000410000 */
[----:B------:R-:W-:Y:S01]  /*60f0*/  F2FP.F16.F32.PACK_AB R26, R29, R170 ;  /* 0x000000aa1d1a723e */ /* 0x000fe200000000ff */
[----:B------:R-:W-:Y:S01]  /*6100*/  FMUL.FTZ R51, R51, R8 ;  /* 0x0000000833337220 */ /* 0x000fe20000410000 */
[----:B------:R-:W-:Y:S01]  /*6110*/  F2FP.F16.F32.PACK_AB R27, R31, R72 ;  /* 0x000000481f1b723e */ /* 0x000fe200000000ff */
[-C--:B------:R-:W-:Y:S01]  /*6120*/  FMUL.FTZ R50, R50, R8.reuse ;  /* 0x0000000832327220 */ /* 0x080fe20000410000 */
[----:B------:R-:W-:Y:S01]  /*6130*/  LOP3.LUT R174, R175, 0x380, RZ, 0xc0, !PT ;  /* 0x00000380afae7812 */ /* 0x000fe200078ec0ff */
[-C--:B------:R-:W-:Y:S01]  /*6140*/  FMUL.FTZ R55, R55, R8.reuse ;  /* 0x0000000837377220 */ /* 0x080fe20000410000 */
[----:B------:R-:W-:Y:S01]  /*6150*/  FMUL.FTZ R54, R54, R8 ;  /* 0x0000000836367220 */ /* 0x000fe20000410000 */
[----:B------:R-:W-:-:S02]  /*6160*/  IMAD.MOV.U32 R44, RZ, RZ, -0x800000 ;  /* 0xff800000ff2c7424 */ /* 0x000fc400078e00ff */
[-C--:B------:R-:W-:Y:S01]  /*6170*/  FMUL.FTZ R59, R59, R8.reuse ;  /* 0x000000083b3b7220 */ /* 0x080fe20000410000 */
[-C--:B------:R-:W-:Y:S01]  /*6180*/  FMUL.FTZ R58, R58, R8.reuse ;  /* 0x000000083a3a7220 */ /* 0x080fe20000410000 */
[-C--:B------:R-:W-:Y:S01]  /*6190*/  FMUL.FTZ R63, R63, R8.reuse ;  /* 0x000000083f3f7220 */ /* 0x080fe20000410000 */
[-C--:B------:R-:W-:Y:S01]  /*61a0*/  FMUL.FTZ R62, R62, R8.reuse ;  /* 0x000000083e3e7220 */ /* 0x080fe20000410000 */
[----:B------:R-:W-:Y:S01]  /*61b0*/  LOP3.LUT R172, R173, 0x380, RZ, 0xc0, !PT ;  /* 0x00000380adac7812 */ /* 0x000fe200078ec0ff */
        /* <DEDUP_REMOVED lines=44> */
[----:B------:R-:W-:Y:S01]  /*6480*/  @P2 FFMA.FTZ R44, R49, R5, R30 ;  /* 0x00000005312c2223 */ /* 0x000fe2000001001e */
[----:B------:R-:W-:Y:S01]  /*6490*/  IMAD.MOV.U32 R40, RZ, RZ, R6 ;  /* 0x000000ffff287224 */ /* 0x000fe200078e0006 */
[----:B------:R-:W-:Y:S01]  /*64a0*/  SHF.R.U64 R178, R178, 0x3, RZ ;  /* 0x00000003b2b27819 */ /* 0x000fe200000012ff */
[----:B------:R1:W-:Y:S01]  /*64b0*/  STSM.16.M88.4 [R14], R24 ;  /* 0x000000180e007844 */ /* 0x0003e20000000200 */
[----:B------:R-:W-:Y:S01]  /*64c0*/  F2FP.F16.F32.PACK_AB R4, R13, R168 ;  /* 0x000000a80d04723e */ /* 0x000fe200000000ff */
[----:B------:R-:W-:Y:S01]  /*64d0*/  UIADD3 UR4, UR5, UR6, URZ ;  /* 0x0000000605047290 */ /* 0x000fe2000fffe03f */
[----:B------:R-:W-:-:S02]  /*64e0*/  F2FP.F16.F32.PACK_AB R5, R35, R34 ;  /* 0x000000222305723e */ /* 0x000fc400000000ff */
[----:B------:R-:W-:Y:S02]  /*64f0*/  F2FP.F16.F32.PACK_AB R6, R11, R166 ;  /* 0x000000a60b06723e */ /* 0x000fe400000000ff */
[----:B------:R-:W-:Y:S01]  /*6500*/  F2FP.F16.F32.PACK_AB R7, R39, R38 ;  /* 0x000000262707723e */ /* 0x000fe200000000ff */
[----:B------:R-:W-:Y:S01]  /*6510*/  IMAD.U32 R41, RZ, RZ, UR4 ;  /* 0x00000004ff297e24 */ /* 0x000fe2000f8e00ff */
[----:B------:R-:W-:Y:S01]  /*6520*/  F2FP.F16.F32.PACK_AB R8, R9, R164 ;  /* 0x000000a40908723e */ /* 0x000fe200000000ff */
[----:B------:R-:W-:Y:S01]  /*6530*/  USHF.R.S32.HI UR4, URZ, 0x1f, UR36 ;  /* 0x0000001f3f047899 */ /* 0x000fe20008011424 */
[----:B------:R-:W-:Y:S01]  /*6540*/  SHF.R.U64 R174, R174, 0x3, RZ ;  /* 0x00000003aeae7819 */ /* 0x000fe200000012ff */
[----:B------:R-:W-:Y:S01]  /*6550*/  STSM.16.M88.4 [R159], R4 ;  /* 0x000000049f007844 */ /* 0x000fe20000000200 */
[----:B------:R-:W-:Y:S02]  /*6560*/  F2FP.F16.F32.PACK_AB R9, R43, R42 ;  /* 0x0000002a2b09723e */ /* 0x000fe400000000ff */
[----:B------:R-:W-:Y:S01]  /*6570*/  F2FP.F16.F32.PACK_AB R10, R10, R165 ;  /* 0x000000a50a0a723e */ /* 0x000fe200000000ff */
[----:B------:R-:W3:Y:S01]  /*6580*/  LDC.64 R42, c[0x0][0xb78] ;  /* 0x0002de00ff2a7b82 */ /* 0x000ee20000000a00 */
[----:B------:R-:W-:-:S02]  /*6590*/  F2FP.F16.F32.PACK_AB R11, R47, R46 ;  /* 0x0000002e2f0b723e */ /* 0x000fc400000000ff */
[----:B------:R-:W-:Y:S02]  /*65a0*/  F2FP.F16.F32.PACK_AB R12, R12, R15 ;  /* 0x0000000f0c0c723e */ /* 0x000fe400000000ff */
[----:B------:R-:W-:Y:S01]  /*65b0*/  F2FP.F16.F32.PACK_AB R13, R51, R50 ;  /* 0x00000032330d723e */ /* 0x000fe200000000ff */
[----:B------:R-:W-:Y:S01]  /*65c0*/  STSM.16.M88.4 [R160], R8 ;  /* 0x00000008a0007844 */ /* 0x000fe20000000200 */
[----:B-1----:R-:W-:Y:S02]  /*65d0*/  F2FP.F16.F32.PACK_AB R14, R53, R52 ;  /* 0x00000034350e723e */ /* 0x002fe400000000ff */
[----:B------:R-:W-:Y:S02]  /*65e0*/  F2FP.F16.F32.PACK_AB R15, R55, R54 ;  /* 0x00000036370f723e */ /* 0x000fe400000000ff */
[----:B------:R-:W-:Y:S02]  /*65f0*/  SHF.R.U64 R172, R172, 0x3, RZ ;  /* 0x00000003acac7819 */ /* 0x000fe400000012ff */
[----:B------:R-:W-:Y:S01]  /*6600*/  F2FP.F16.F32.PACK_AB R24, R57, R56 ;  /* 0x000000383918723e */ /* 0x000fe200000000ff */
[----:B------:R1:W-:Y:S01]  /*6610*/  STSM.16.M88.4 [R161], R12 ;  /* 0x0000000ca1007844 */ /* 0x0003e20000000200 */
[----:B------:R-:W-:-:S02]  /*6620*/  F2FP.F16.F32.PACK_AB R25, R59, R58 ;  /* 0x0000003a3b19723e */ /* 0x000fc400000000ff */
[----:B------:R-:W-:Y:S02]  /*6630*/  F2FP.F16.F32.PACK_AB R26, R61, R60 ;  /* 0x0000003c3d1a723e */ /* 0x000fe400000000ff */
[----:B------:R-:W-:Y:S02]  /*6640*/  F2FP.F16.F32.PACK_AB R27, R63, R62 ;  /* 0x0000003e3f1b723e */ /* 0x000fe400000000ff */
[----:B------:R-:W-:Y:S02]  /*6650*/  LOP3.LUT R178, R178, R179, RZ, 0x3c, !PT ;  /* 0x000000b3b2b27212 */ /* 0x000fe400078e3cff */
[----:B------:R-:W-:Y:S01]  /*6660*/  F2FP.F16.F32.PACK_AB R28, R28, R45 ;  /* 0x0000002d1c1c723e */ /* 0x000fe200000000ff */
[----:B------:R-:W-:Y:S01]  /*6670*/  STSM.16.M88.4 [R162], R24 ;  /* 0x00000018a2007844 */ /* 0x000fe20000000200 */
[----:B------:R-:W-:Y:S01]  /*6680*/  F2FP.F16.F32.PACK_AB R29, R67, R66 ;  /* 0x00000042431d723e */ /* 0x000fe200000000ff */
[----:B---3--:R-:W-:Y:S01]  /*6690*/  IMAD.WIDE.U32 R40, R42, UR36, R40 ;  /* 0x000000242a287c25 */ /* 0x008fe2000f8e0028 */
[----:B------:R-:W-:-:S02]  /*66a0*/  F2FP.F16.F32.PACK_AB R30, R69, R68 ;  /* 0x00000044451e723e */ /* 0x000fc400000000ff */
[----:B------:R-:W-:Y:S01]  /*66b0*/  F2FP.F16.F32.PACK_AB R31, R71, R70 ;  /* 0x00000046471f723e */ /* 0x000fe200000000ff */
[----:B-1----:R-:W-:Y:S01]  /*66c0*/  IMAD R12, R42, UR4, RZ ;  /* 0x000000042a0c7c24 */ /* 0x002fe2000f8e02ff */
[----:B------:R-:W-:Y:S01]  /*66d0*/  F2FP.F16.F32.PACK_AB R32, R32, R33 ;  /* 0x000000212020723e */ /* 0x000fe200000000ff */
[----:B------:R-:W-:Y:S01]  /*66e0*/  ULDC.64 UR4, c[0x0][0xb40] ;  /* 0x0002d00000047ab9 */ /* 0x000fe20000000a00 */
[----:B------:R-:W-:Y:S01]  /*66f0*/  LOP3.LUT R174, R174, R175, RZ, 0x3c, !PT ;  /* 0x000000afaeae7212 */ /* 0x000fe200078e3cff */
[----:B------:R-:W-:Y:S01]  /*6700*/  IMAD.X R175, RZ, RZ, R17, P6 ;  /* 0x000000ffffaf7224 */ /* 0x000fe200030e0611 */
[----:B------:R-:W-:Y:S01]  /*6710*/  IADD3.X R179, RZ, R17, RZ, P4, !PT ;  /* 0x00000011ffb37210 */ /* 0x000fe200027fe4ff */
[----:B------:R-:W-:Y:S01]  /*6720*/  STSM.16.M88.4 [R163], R28 ;  /* 0x0000001ca3007844 */ /* 0x000fe20000000200 */
[----:B------:R-:W-:Y:S01]  /*6730*/  F2FP.F16.F32.PACK_AB R33, R75, R74 ;  /* 0x0000004a4b21723e */ /* 0x000fe200000000ff */
[----:B------:R-:W-:Y:S01]  /*6740*/  IMAD R12, R43, UR36, R12 ;  /* 0x000000242b0c7c24 */ /* 0x000fe2000f8e020c */
[----:B------:R-:W-:-:S02]  /*6750*/  F2FP.F16.F32.PACK_AB R34, R77, R76 ;  /* 0x0000004c4d22723e */ /* 0x000fc400000000ff */
[----:B------:R-:W-:Y:S02]  /*6760*/  F2FP.F16.F32.PACK_AB R35, R79, R78 ;  /* 0x0000004e4f23723e */ /* 0x000fe400000000ff */
[----:B------:R-:W-:Y:S02]  /*6770*/  F2FP.F16.F32.PACK_AB R36, R36, R37 ;  /* 0x000000252424723e */ /* 0x000fe400000000ff */
[----:B------:R-:W-:Y:S01]  /*6780*/  F2FP.F16.F32.PACK_AB R37, R83, R82 ;  /* 0x000000525325723e */ /* 0x000fe200000000ff */
[----:B------:R-:W-:Y:S01]  /*6790*/  STSM.16.M88.4 [R156], R32 ;  /* 0x000000209c007844 */ /* 0x000fe20000000200 */
[----:B------:R-:W-:Y:S02]  /*67a0*/  F2FP.F16.F32.PACK_AB R38, R85, R84 ;  /* 0x000000545526723e */ /* 0x000fe400000000ff */
[----:B------:R-:W-:Y:S02]  /*67b0*/  F2FP.F16.F32.PACK_AB R39, R87, R86 ;  /* 0x000000565727723e */ /* 0x000fe400000000ff */
[----:B------:R-:W-:-:S02]  /*67c0*/  LOP3.LUT R172, R172, R173, RZ, 0x3c, !PT ;  /* 0x000000adacac7212 */ /* 0x000fc400078e3cff */
[----:B------:R-:W-:Y:S01]  /*67d0*/  F2FP.F16.F32.PACK_AB R4, R89, R88 ;  /* 0x000000585904723e */ /* 0x000fe200000000ff */
[----:B------:R-:W-:Y:S01]  /*67e0*/  STSM.16.M88.4 [R155], R36 ;  /* 0x000000249b007844 */ /* 0x000fe20000000200 */
[----:B------:R-:W-:Y:S02]  /*67f0*/  F2FP.F16.F32.PACK_AB R5, R91, R90 ;  /* 0x0000005a5b05723e */ /* 0x000fe400000000ff */
[----:B------:R-:W-:Y:S02]  /*6800*/  F2FP.F16.F32.PACK_AB R6, R93, R92 ;  /* 0x0000005c5d06723e */ /* 0x000fe400000000ff */
[----:B------:R-:W-:Y:S02]  /*6810*/  F2FP.F16.F32.PACK_AB R7, R95, R94 ;  /* 0x0000005e5f07723e */ /* 0x000fe400000000ff */
[----:B------:R-:W-:Y:S02]  /*6820*/  F2FP.F16.F32.PACK_AB R104, R105, R104 ;  /* 0x000000686968723e */ /* 0x000fe400000000ff */
[----:B------:R-:W-:Y:S01]  /*6830*/  IADD3.X R173, RZ, R17, RZ, P5, !PT ;  /* 0x00000011ffad7210 */ /* 0x000fe20002ffe4ff */
[----:B------:R1:W-:Y:S01]  /*6840*/  STSM.16.M88.4 [R158], R4 ;  /* 0x000000049e007844 */ /* 0x0003e20000000200 */
[----:B------:R-:W-:-:S02]  /*6850*/  F2FP.F16.F32.PACK_AB R8, R97, R96 ;  /* 0x000000606108723e */ /* 0x000fc400000000ff */
[----:B------:R-:W-:Y:S01]  /*6860*/  F2FP.F16.F32.PACK_AB R9, R99, R98 ;  /* 0x000000626309723e */ /* 0x000fe200000000ff */
[----:B------:R-:W3:Y:S01]  /*6870*/  SHFL.IDX PT, R6, R22, RZ, 0x1f ;  /* 0x00001fff16067589 */ /* 0x000ee200000e0000 */
[----:B------:R-:W-:Y:S02]  /*6880*/  F2FP.F16.F32.PACK_AB R10, R101, R100 ;  /* 0x00000064650a723e */ /* 0x000fe400000000ff */
[----:B------:R-:W-:Y:S02]  /*6890*/  F2FP.F16.F32.PACK_AB R11, R103, R102 ;  /* 0x00000066670b723e */ /* 0x000fe400000000ff */
[----:B------:R-:W-:Y:S02]  /*68a0*/  F2FP.F16.F32.PACK_AB R105, R107, R106 ;  /* 0x0000006a6b69723e */ /* 0x000fe400000000ff */
[----:B------:R-:W-:Y:S01]  /*68b0*/  F2FP.F16.F32.PACK_AB R112, R113, R112 ;  /* 0x000000707170723e */ /* 0x000fe200000000ff */
[----:B------:R4:W-:Y:S01]  /*68c0*/  STSM.16.M88.4 [R157], R8 ;  /* 0x000000089d007844 */ /* 0x0009e20000000200 */
[----:B------:R-:W-:-:S02]  /*68d0*/  MOV R21, R178 ;  /* 0x000000b200157202 */ /* 0x000fc40000000f00 */
[----:B------:R-:W-:Y:S02]  /*68e0*/  F2FP.F16.F32.PACK_AB R106, R109, R108 ;  /* 0x0000006c6d6a723e */ /* 0x000fe400000000ff */
[----:B------:R-:W-:Y:S02]  /*68f0*/  F2FP.F16.F32.PACK_AB R107, R111, R110 ;  /* 0x0000006e6f6b723e */ /* 0x000fe400000000ff */
[----:B------:R-:W-:Y:S02]  /*6900*/  F2FP.F16.F32.PACK_AB R113, R115, R114 ;  /* 0x000000727371723e */ /* 0x000fe400000000ff */
[----:B------:R-:W-:Y:S01]  /*6910*/  F2FP.F16.F32.PACK_AB R120, R121, R120 ;  /* 0x000000787978723e */ /* 0x000fe200000000ff */
[----:B------:R4:W-:Y:S01]  /*6920*/  STSM.16.M88.4 [R21], R104 ;  /* 0x0000006815007844 */ /* 0x0009e20000000200 */
[----:B------:R-:W-:Y:S02]  /*6930*/  MOV R154, R176 ;  /* 0x000000b0009a7202 */ /* 0x000fe40000000f00 */
[----:B------:R-:W-:-:S02]  /*6940*/  F2FP.F16.F32.PACK_AB R114, R117, R116 ;  /* 0x000000747572723e */ /* 0x000fc400000000ff */
[----:B------:R-:W-:Y:S02]  /*6950*/  F2FP.F16.F32.PACK_AB R115, R119, R118 ;  /* 0x000000767773723e */ /* 0x000fe400000000ff */
[----:B------:R-:W-:Y:S02]  /*6960*/  F2FP.F16.F32.PACK_AB R121, R123, R122 ;  /* 0x0000007a7b79723e */ /* 0x000fe400000000ff */
[----:B------:R-:W-:Y:S01]  /*6970*/  F2FP.F16.F32.PACK_AB R128, R129, R128 ;  /* 0x000000808180723e */ /* 0x000fe200000000ff */
[----:B------:R4:W-:Y:S01]  /*6980*/  STSM.16.M88.4 [R154], R112 ;  /* 0x000000709a007844 */ /* 0x0009e20000000200 */
[----:B------:R-:W-:Y:S02]  /*6990*/  MOV R153, R174 ;  /* 0x000000ae00997202 */ /* 0x000fe40000000f00 */
[----:B------:R-:W-:Y:S02]  /*69a0*/  F2FP.F16.F32.PACK_AB R122, R125, R124 ;  /* 0x0000007c7d7a723e */ /* 0x000fe400000000ff */
[----:B------:R-:W-:-:S02]  /*69b0*/  F2FP.F16.F32.PACK_AB R123, R127, R126 ;  /* 0x0000007e7f7b723e */ /* 0x000fc400000000ff */
[----:B------:R-:W-:Y:S02]  /*69c0*/  F2FP.F16.F32.PACK_AB R129, R131, R130 ;  /* 0x000000828381723e */ /* 0x000fe400000000ff */
[----:B------:R-:W-:Y:S01]  /*69d0*/  F2FP.F16.F32.PACK_AB R136, R137, R136 ;  /* 0x000000888988723e */ /* 0x000fe200000000ff */
[----:B------:R4:W-:Y:S01]  /*69e0*/  STSM.16.M88.4 [R153], R120 ;  /* 0x0000007899007844 */ /* 0x0009e20000000200 */
[----:B------:R-:W-:Y:S02]  /*69f0*/  MOV R0, R172 ;  /* 0x000000ac00007202 */ /* 0x000fe40000000f00 */
[----:B------:R-:W-:Y:S02]  /*6a00*/  F2FP.F16.F32.PACK_AB R130, R133, R132 ;  /* 0x000000848582723e */ /* 0x000fe400000000ff */
[----:B------:R-:W-:Y:S02]  /*6a10*/  F2FP.F16.F32.PACK_AB R131, R135, R134 ;  /* 0x000000868783723e */ /* 0x000fe400000000ff */
[----:B------:R-:W-:-:S02]  /*6a20*/  F2FP.F16.F32.PACK_AB R137, R139, R138 ;  /* 0x0000008a8b89723e */ /* 0x000fc400000000ff */
[----:B------:R-:W-:Y:S01]  /*6a30*/  F2FP.F16.F32.PACK_AB R144, R145, R144 ;  /* 0x000000909190723e */ /* 0x000fe200000000ff */
[----:B------:R4:W-:Y:S01]  /*6a40*/  STSM.16.M88.4 [R0], R128 ;  /* 0x0000008000007844 */ /* 0x0009e20000000200 */
[----:B------:R-:W-:Y:S02]  /*6a50*/  F2FP.F16.F32.PACK_AB R138, R141, R140 ;  /* 0x0000008c8d8a723e */ /* 0x000fe400000000ff */
[----:B------:R-:W-:Y:S02]  /*6a60*/  F2FP.F16.F32.PACK_AB R139, R143, R142 ;  /* 0x0000008e8f8b723e */ /* 0x000fe400000000ff */
[----:B------:R-:W-:Y:S02]  /*6a70*/  F2FP.F16.F32.PACK_AB R145, R147, R146 ;  /* 0x000000929391723e */ /* 0x000fe400000000ff */
[----:B------:R-:W-:Y:S01]  /*6a80*/  F2FP.F16.F32.PACK_AB R146, R149, R148 ;  /* 0x000000949592723e */ /* 0x000fe200000000ff */
[----:B------:R4:W-:Y:S01]  /*6a90*/  STSM.16.M88.4 [R20], R136 ;  /* 0x0000008814007844 */ /* 0x0009e20000000200 */
[----:B------:R-:W-:-:S02]  /*6aa0*/  F2FP.F16.F32.PACK_AB R147, R151, R150 ;  /* 0x000000969793723e */ /* 0x000fc400000000ff */
[C---:B------:R-:W-:Y:S02]  /*6ab0*/  ISETP.GE.OR P0, PT, R152.reuse, UR7, P0 ;  /* 0x0000000798007c0c */ /* 0x040fe40008706670 */
[----:B-1----:R-:W-:Y:S01]  /*6ac0*/  SHF.R.S32.HI R5, RZ, 0x1f, R152 ;  /* 0x0000001fff057819 */ /* 0x002fe20000011498 */
[----:B------:R4:W-:Y:S01]  /*6ad0*/  STSM.16.M88.4 [R3], R144 ;  /* 0x0000009003007844 */ /* 0x0009e20000000200 */
[----:B------:R-:W-:Y:S01]  /*6ae0*/  IADD3 R152, P2, R152, R40, RZ ;  /* 0x0000002898987210 */ /* 0x000fe20007f5e0ff */
[----:B------:R-:W-:Y:S01]  /*6af0*/  @!PT LDS RZ, [RZ] ;  /* 0x00000000fffff984 */ /* 0x000fe20000000800 */
[----:B------:R-:W-:Y:S01]  /*6b00*/  @!PT LDS RZ, [RZ] ;  /* 0x00000000fffff984 */ /* 0x000fe20000000800 */
[----:B------:R-:W-:Y:S01]  /*6b10*/  @!PT LDS RZ, [RZ] ;  /* 0x00000000fffff984 */ /* 0x000fe20000000800 */
[----:B------:R1:W-:Y:S06]  /*6b20*/  MEMBAR.ALL.CTA ;  /* 0x0000000000007992 */ /* 0x0003ec0000008000 */
[----:B-1----:R-:W1:Y:S01]  /*6b30*/  FENCE.VIEW.ASYNC.S ;  /* 0x00000000000073c6 */ /* 0x002e620000000000 */
[----:B------:R-:W-:Y:S01]  /*6b40*/  IADD3.X R5, R5, R41, R12, P2, !PT ;  /* 0x0000002905057210 */ /* 0x000fe200017fe40c */
[----:B-1----:R-:W-:Y:S06]  /*6b50*/  BAR.ARV 0x1, 0x120 ;  /* 0x0044800000007b1d */ /* 0x002fec0000002000 */
[----:B------:R-:W-:Y:S01]  /*6b60*/  LEA R4, P2, R152, UR4, 0x2 ;  /* 0x0000000498047c11 */ /* 0x000fe2000f8410ff */
[----:B------:R-:W-:-:S02]  /*6b70*/  ULDC UR4, c[0x0][0xc] ;  /* 0x0000030000047ab9 */ /* 0x000fc40000000800 */
[----:B------:R-:W-:Y:S01]  /*6b80*/  UIADD3 UR44, UR4, UR44, URZ ;  /* 0x0000002c042c7290 */ /* 0x000fe2000fffe03f */
[----:B------:R-:W-:-:S05]  /*6b90*/  LEA.HI.X R5, R152, UR5, R5, 0x2, P2 ;  /* 0x0000000598057c11 */ /* 0x000fca00090f1405 */
[----:B------:R4:W-:Y:S04]  /*6ba0*/  @!P1 STG.E desc[UR40][R4.64+0x20], R44 ;  /* 0x0000202c04009986 */ /* 0x0009e8000c101928 */
[----:B------:R4:W-:Y:S01]  /*6bb0*/  @!P0 STG.E desc[UR40][R4.64], R48 ;  /* 0x0000003004008986 */ /* 0x0009e2000c101928 */
[----:B---3--:R-:W-:-:S13]  /*6bc0*/  ISETP.NE.AND P0, PT, R6, 0x7, PT ;  /* 0x000000070600780c */ /* 0x008fda0003f05270 */
[----:B----4-:R-:W-:Y:S05]  /*6bd0*/  @P0 BRA `(.L_x_29) ;  /* 0x00000000007c0947 */ /* 0x010fea0003800000 */
[----:B------:R-:W-:Y:S01]  /*6be0*/  BAR.SYNC.DEFER_BLOCKING 0x1, 0x120 ;  /* 0x0044800000007b1d */ /* 0x000fe20000010000 */
[----:B------:R-:W-:-:S05]  /*6bf0*/  ELECT P0, URZ, PT ;  /* 0x00000000003f782f */ /* 0x000fca0003800000 */
[----:B------:R-:W-:Y:S08]  /*6c00*/  BSSY B0, `(.L_x_29) ;  /* 0x000001c000007945 */ /* 0x000ff00003800000 */
[----:B------:R-:W-:Y:S05]  /*6c10*/  @!P0 BRA `(.L_x_30) ;  /* 0x0000000000688947 */ /* 0x000fea0003800000 */
[----:B------:R-:W-:Y:S02]  /*6c20*/  UIADD3 UR4, UP0, UR48, 0x9f0, URZ ;  /* 0x000009f030047890 */ /* 0x000fe4000ff1e03f */
[----:B------:R-:W-:Y:S02]  /*6c30*/  UIADD3 UR6, UR46, 0x4000, URZ ;  /* 0x000040002e067890 */ /* 0x000fe4000fffe03f */
[----:B------:R-:W-:Y:S02]  /*6c40*/  UIADD3.X UR5, URZ, UR49, URZ, UP0, !UPT ;  /* 0x000000313f057290 */ /* 0x000fe400087fe43f */
[----:B------:R-:W-:Y:S01]  /*6c50*/  UIADD3 UR8, UR46, 0x8000, URZ ;  /* 0x000080002e087890 */ /* 0x000fe2000fffe03f */
[----:B------:R-:W-:Y:S01]  /*6c60*/  UMOV UR33, URZ ;  /* 0x0000003f00217c82 */ /* 0x000fe20008000000 */
[----:B------:R-:W-:Y:S01]  /*6c70*/  UMOV UR37, URZ ;  /* 0x0000003f00257c82 */ /* 0x000fe20008000000 */
[----:B------:R-:W-:Y:S01]  /*6c80*/  UMOV UR32, UR46 ;  /* 0x0000002e00207c82 */ /* 0x000fe20008000000 */
[----:B------:R-:W-:Y:S01]  /*6c90*/  UMOV UR7, 0x40 ;  /* 0x0000004000077882 */ /* 0x000fe20000000000 */
[----:B------:R-:W-:-:S02]  /*6ca0*/  UIADD3 UR9, UR46, 0xc000, URZ ;  /* 0x0000c0002e097890 */ /* 0x000fc4000fffe03f */
[----:B------:R1:W-:Y:S02]  /*6cb0*/  UTMASTG.5D [UR32], [UR4] ;  /* 0x00000020040073b5 */ /* 0x0003e40008020000 */
[----:B-1----:R-:W-:Y:S01]  /*6cc0*/  UMOV UR32, UR6 ;  /* 0x0000000600207c82 */ /* 0x002fe20008000000 */
[----:B------:R-:W-:Y:S01]  /*6cd0*/  UMOV UR33, UR7 ;  /* 0x0000000700217c82 */ /* 0x000fe20008000000 */
[----:B------:R-:W-:Y:S01]  /*6ce0*/  UMOV UR6, 0x80 ;  /* 0x0000008000067882 */ /* 0x000fe20000000000 */
[----:B------:R1:W-:Y:S02]  /*6cf0*/  UTMASTG.5D [UR32], [UR4] ;  /* 0x00000020040073b5 */ /* 0x0003e40008020000 */
[----:B-1----:R-:W-:Y:S01]  /*6d00*/  UMOV UR32, UR8 ;  /* 0x0000000800207c82 */ /* 0x002fe20008000000 */
[----:B------:R-:W-:Y:S01]  /*6d10*/  UMOV UR33, UR6 ;  /* 0x0000000600217c82 */ /* 0x000fe20008000000 */
[----:B------:R-:W-:Y:S01]  /*6d20*/  UMOV UR6, 0xc0 ;  /* 0x000000c000067882 */ /* 0x000fe20000000000 */
[----:B------:R1:W-:Y:S02]  /*6d30*/  UTMASTG.5D [UR32], [UR4] ;  /* 0x00000020040073b5 */ /* 0x0003e40008020000 */
[----:B-1----:R-:W-:Y:S01]  /*6d40*/  UMOV UR32, UR9 ;  /* 0x0000000900207c82 */ /* 0x002fe20008000000 */
[----:B------:R-:W-:Y:S01]  /*6d50*/  UMOV UR33, UR6 ;  /* 0x0000000600217c82 */ /* 0x000fe20008000000 */
[----:B------:R-:W-:Y:S01]  /*6d60*/  UIADD3 UR6, UR46, 0x22820, URZ ;  /* 0x000228202e067890 */ /* 0x000fe2000fffe03f */
[----:B------:R1:W-:Y:S03]  /*6d70*/  UTMASTG.5D [UR32], [UR4] ;  /* 0x00000020040073b5 */ /* 0x0003e60008020000 */
[----:B------:R-:W-:Y:S01]  /*6d80*/  UPRMT UR6, URZ, 0x654, UR6 ;  /* 0x000006543f067896 */ /* 0x000fe20008000006 */
[----:B------:R0:W-:Y:S01]  /*6d90*/  UTMACMDFLUSH ;  /* 0x00000000000079b7 */ /* 0x0001e20000000000 */
[----:B------:R-:W-:-:S07]  /*6da0*/  DEPBAR.LE SB0, 0x0 ;  /* 0x000080000000791a */ /* 0x000fce0000000000 */
[----:B-1----:R-:W-:Y:S03]  /*6db0*/  SYNCS.ARRIVE.TRANS64.RED.A1T0 RZ, [UR6], RZ ;  /* 0x000000ffffff79a7 */ /* 0x002fe60008100406 */
.L_x_30:
[----:B------:R-:W-:Y:S05]  /*6dc0*/  BSYNC B0 ;  /* 0x0000000000007941 */ /* 0x000fea0003800000 */
.L_x_29:
[----:B------:R-:W1:Y:S01]  /*6dd0*/  LDC R0, c[0x0][0xda4] ;  /* 0x00036900ff007b82 */ /* 0x000e620000000800 */
[----:B------:R-:W-:Y:S02]  /*6de0*/  UIADD3 UR39, UR39, 0x1, URZ ;  /* 0x0000000127277890 */ /* 0x000fe4000fffe03f */
[----:B------:R-:W-:Y:S02]  /*6df0*/  UIADD3 UR43, UR43, 0x1, URZ ;  /* 0x000000012b2b7890 */ /* 0x000fe4000fffe03f */
[----:B------:R-:W-:-:S04]  /*6e00*/  UISETP.NE.AND UP0, UPT, UR39, 0x2, UPT ;  /* 0x000000022700788c */ /* 0x000fc8000bf05270 */
[----:B------:R-:W-:Y:S02]  /*6e10*/  USEL UR4, URZ, 0x1, UP0 ;  /* 0x000000013f047887 */ /* 0x000fe40008000000 */
[----:B------:R-:W-:Y:S02]  /*6e20*/  USEL UR39, UR39, URZ, UP0 ;  /* 0x0000003f27277287 */ /* 0x000fe40008000000 */
[----:B------:R-:W-:Y:S01]  /*6e30*/  ULOP3.LUT UR42, UR42, UR4, URZ, 0x3c, !UPT ;  /* 0x000000042a2a7292 */ /* 0x000fe2000f8e3c3f */
[----:B-1----:R-:W-:-:S13]  /*6e40*/  ISETP.LE.AND P0, PT, R0, UR44, PT ;  /* 0x0000002c00007c0c */ /* 0x002fda000bf03270 */
[----:B------:R-:W-:Y:S05]  /*6e50*/  @!P0 BRA `(.L_x_31) ;  /* 0xffffff9c00b88947 */ /* 0x000fea000383ffff */
[----:B------:R-:W-:Y:S05]  /*6e60*/  EXIT ;  /* 0x000000000000794d */ /* 0x000fea0003800000 */
.L_x_7:
[----:B------:R-:W-:-:S08]  /*6e70*/  NOP ;  /* 0x0000000000007918 */ /* 0x000fd00000000000 */
[----:B------:R-:W1:-:S00]  /*6e80*/  USETMAXREG.DEALLOC.CTAPOOL 0x18 ;  /* 0x00000018000079c8 */ /* 0x000e4000080e0500 */
[----:B-1----:R-:W-:-:S06]  /*6e90*/  LOP3.LUT R0, R0, 0x3, RZ, 0xc0, !PT ;  /* 0x0000000300007812 */ /* 0x002fcc00078ec0ff */
[----:B------:R-:W1:Y:S02]  /*6ea0*/  SHFL.IDX PT, R0, R0, RZ, 0x1f ;  /* 0x00001fff00007589 */ /* 0x000e6400000e0000 */
[----:B-1----:R-:W-:-:S13]  /*6eb0*/  ISETP.NE.AND P0, PT, R0, RZ, PT ;  /* 0x000000ff0000720c */ /* 0x002fda0003f05270 */
[----:B------:R-:W-:Y:S05]  /*6ec0*/  @P0 EXIT ;  /* 0x000000000000094d */ /* 0x000fea0003800000 */
[----:B------:R-:W1:Y:S01]  /*6ed0*/  S2UR UR4, SR_CTAID.X ;  /* 0x00000000000479c3 */ /* 0x000e620000002500 */
[----:B------:R-:W-:Y:S01]  /*6ee0*/  MOV R16, RZ ;  /* 0x000000ff00107202 */ /* 0x000fe20000000f00 */
[----:B------:R-:W-:Y:S02]  /*6ef0*/  IMAD.MOV.U32 R2, RZ, RZ, 0x1 ;  /* 0x00000001ff027424 */ /* 0x000fe400078e00ff */
[----:B------:R-:W-:-:S04]  /*6f00*/  IMAD.MOV.U32 R17, RZ, RZ, 0x1 ;  /* 0x00000001ff117424 */ /* 0x000fc800078e00ff */
[----:B------:R-:W1:Y:S02]  /*6f10*/  LDC R0, c[0x0][0xda4] ;  /* 0x00036900ff007b82 */ /* 0x000e640000000800 */
[----:B-1----:R-:W-:-:S13]  /*6f20*/  ISETP.LE.AND P0, PT, R0, UR4, PT ;  /* 0x0000000400007c0c */ /* 0x002fda000bf03270 */
[----:B------:R-:W-:Y:S05]  /*6f30*/  @P0 BRA `(.L_x_32) ;  /* 0x0000002800180947 */ /* 0x000fea0003800000 */
[----:B------:R-:W-:Y:S01]  /*6f40*/  MOV R0, UR4 ;  /* 0x0000000400007c02 */ /* 0x000fe20008000f00 */
[----:B------:R-:W-:Y:S01]  /*6f50*/  IMAD.MOV.U32 R16, RZ, RZ, RZ ;  /* 0x000000ffff107224 */ /* 0x000fe200078e00ff */
[----:B------:R-:W-:Y:S01]  /*6f60*/  ULDC.64 UR42, c[0x0][0x198] ;  /* 0x00006600002a7ab9 */ /* 0x000fe20000000a00 */
[----:B------:R-:W-:Y:S01]  /*6f70*/  IMAD.MOV.U32 R17, RZ, RZ, 0x1 ;  /* 0x00000001ff117424 */ /* 0x000fe200078e00ff */
[----:B------:R-:W-:Y:S01]  /*6f80*/  ULDC UR36, c[0x0][0xc] ;  /* 0x0000030000247ab9 */ /* 0x000fe20000000800 */
[----:B------:R1:W-:Y:S04]  /*6f90*/  STL [R1+0xc], R0 ;  /* 0x00000c0001007387 */ /* 0x0003e80000100800 */
[----:B------:R1:W-:Y:S02]  /*6fa0*/  STL [R1+0x18], RZ ;  /* 0x000018ff01007387 */ /* 0x0003e40000100800 */
.L_x_74:
[----:B------:R-:W2:Y:S01]  /*6fb0*/  LDL R2, [R1+0xc] ;  /* 0x00000c0001027983 */ /* 0x000ea20000100800 */
[----:B-1----:R-:W1:Y:S01]  /*6fc0*/  LDC R0, c[0x0][0xda8] ;  /* 0x00036a00ff007b82 */ /* 0x002e620000000800 */
[----:B------:R-:W-:Y:S05]  /*6fd0*/  YIELD ;  /* 0x0000000000007946 */ /* 0x000fea0003800000 */
[----:B------:R-:W3:Y:S01]  /*6fe0*/  S2R R5, SR_CgaCtaId ;  /* 0x0000000000057919 */ /* 0x000ee20000008800 */
[----:B------:R-:W-:Y:S01]  /*6ff0*/  ULDC.64 UR4, c[0x0][0x3f8] ;  /* 0x0000fe0000047ab9 */ /* 0x000fe20000000a00 */
[----:B------:R-:W4:Y:S01]  /*7000*/  LDC R19, c[0x0][0xdb4] ;  /* 0x00036d00ff137b82 */ /* 0x000f220000000800 */
[----:B------:R-:W-:-:S03]  /*7010*/  UISETP.NE.U32.AND UP0, UPT, UR4, URZ, UPT ;  /* 0x0000003f0400728c */ /* 0x000fc6000bf05070 */
[----:B------:R-:W-:Y:S01]  /*7020*/  ULDC UR4, c[0x0][0x404] ;  /* 0x0001010000047ab9 */ /* 0x000fe20000000800 */
[----:B------:R-:W-:-:S04]  /*7030*/  UISETP.NE.AND.EX UP0, UPT, UR5, URZ, UPT, UP0 ;  /* 0x0000003f0500728c */ /* 0x000fc8000bf05300 */
[----:B------:R-:W-:Y:S01]  /*7040*/  USEL UR4, UR4, 0x1, UP0 ;  /* 0x0000000104047887 */ /* 0x000fe20008000000 */
[----:B-1----:R-:W-:Y:S02]  /*7050*/  ISETP.NE.AND P0, PT, R0, 0x1, PT ;  /* 0x000000010000780c */ /* 0x002fe40003f05270 */
[----:B----4-:R-:W-:-:S11]  /*7060*/  ISETP.NE.AND P1, PT, R19, 0x1, PT ;  /* 0x000000011300780c */ /* 0x010fd60003f25270 */
[----:B------:R-:W2:Y:S08]  /*7070*/  @P0 LDC R0, c[0x0][0xdac] ;  /* 0x00036b00ff000b82 */ /* 0x000eb00000000800 */
[----:B------:R-:W1:Y:S01]  /*7080*/  @P0 LDC R3, c[0x0][0xdb0] ;  /* 0x00036c00ff030b82 */ /* 0x000e620000000800 */
[----:B--2---:R-:W-:Y:S01]  /*7090*/  @P0 IMAD.HI.U32 R0, R2, R0, RZ ;  /* 0x0000000002000227 */ /* 0x004fe200078e00ff */
[----:B------:R-:W-:-:S04]  /*70a0*/  MOV R4, R2 ;  /* 0x0000000200047202 */ /* 0x000fc80000000f00 */
[----:B-1----:R-:W-:Y:S02]  /*70b0*/  @P0 SHF.R.U32.HI R4, RZ, R3, R0 ;  /* 0x00000003ff040219 */ /* 0x002fe40000011600 */
[----:B------:R-:W1:Y:S03]  /*70c0*/  LDC R0, c[0x0][0x2e0] ;  /* 0x0000b800ff007b82 */ /* 0x000e660000000800 */
[----:B------:R-:W-:Y:S01]  /*70d0*/  IMAD.MOV.U32 R18, RZ, RZ, R4 ;  /* 0x000000ffff127224 */ /* 0x000fe200078e0004 */
[----:B------:R2:W-:Y:S04]  /*70e0*/  STL [R1+0x4], R4 ;  /* 0x0000040401007387 */ /* 0x0005e80000100800 */
[----:B------:R-:W4:Y:S01]  /*70f0*/  @P1 LDC.64 R2, c[0x0][0xdb8] ;  /* 0x00036e00ff021b82 */ /* 0x000f220000000a00 */
[----:B-1----:R-:W-:Y:S01]  /*7100*/  IMAD R7, R0, UR4, RZ ;  /* 0x0000000400077c24 */ /* 0x002fe2000f8e02ff */
[----:B------:R-:W-:-:S04]  /*7110*/  MOV R0, 0x400 ;  /* 0x0000040000007802 */ /* 0x000fc80000000f00 */
[----:B---3--:R-:W-:Y:S01]  /*7120*/  LEA R6, R5, R0, 0x18 ;  /* 0x0000000005067211 */ /* 0x008fe200078ec0ff */
[----:B------:R-:W-:Y:S01]  /*7130*/  VIADD R0, R7, 0x5f ;  /* 0x0000005f07007836 */ /* 0x000fe20000000000 */
[----:B------:R2:W-:Y:S01]  /*7140*/  STL [R1+0x14], R7 ;  /* 0x0000140701007387 */ /* 0x0005e20000100800 */
[----:B----4-:R-:W-:-:S03]  /*7150*/  @P1 IMAD.HI.U32 R2, R4, R2, RZ ;  /* 0x0000000204021227 */ /* 0x010fc600078e00ff */
[----:B------:R2:W-:Y:S02]  /*7160*/  STL [R1], R6 ;  /* 0x0000000601007387 */ /* 0x0005e40000100800 */
[----:B------:R-:W-:Y:S01]  /*7170*/  @P1 SHF.R.U32.HI R18, RZ, R3, R2 ;  /* 0x00000003ff121219 */ /* 0x000fe20000011602 */
[----:B------:R-:W-:Y:S01]  /*7180*/  IMAD.HI R2, R0, 0x2aaaaaab, RZ ;  /* 0x2aaaaaab00027827 */ /* 0x000fe200078e02ff */
[----:B------:R-:W-:-:S03]  /*7190*/  IADD3 R3, R6, 0x1c400, RZ ;  /* 0x0001c40006037810 */ /* 0x000fc60007ffe0ff */
[----:B------:R-:W-:Y:S01]  /*71a0*/  IMAD.MOV R0, RZ, RZ, -R18 ;  /* 0x000000ffff007224 */ /* 0x000fe200078e0a12 */
[----:B------:R-:W-:Y:S02]  /*71b0*/  LOP3.LUT P0, RZ, R3, 0x3ff, RZ, 0xc0, !PT ;  /* 0x000003ff03ff7812 */ /* 0x000fe4000780c0ff */
[----:B------:R-:W-:Y:S01]  /*71c0*/  SHF.R.U32.HI R3, RZ, 0x1f, R2 ;  /* 0x0000001fff037819 */ /* 0x000fe20000011602 */
[----:B------:R-:W-:-:S03]  /*71d0*/  IMAD R19, R19, R0, R4 ;  /* 0x0000000013137224 */ /* 0x000fc600078e0204 */
[----:B------:R-:W-:-:S05]  /*71e0*/  LEA.HI.SX32 R0, R2, R3, 0x1c ;  /* 0x0000000302007211 */ /* 0x000fca00078fe2ff */
[----:B------:R2:W-:Y:S02]  /*71f0*/  STL [R1+0x8], R0 ;  /* 0x0000080001007387 */ /* 0x0005e40000100800 */
[----:B------:R-:W-:Y:S05]  /*7200*/  @!P0 BRA `(.L_x_33) ;  /* 0x0000000000408947 */ /* 0x000fea0003800000 */
[----:B------:R-:W-:Y:S01]  /*7210*/  MOV R2, 0x0 ;  /* 0x0000000000027802 */ /* 0x000fe20000000f00 */
[----:B------:R-:W-:Y:S01]  /*7220*/  ULDC.64 UR6, c[0x4][0x90] ;  /* 0x0100240000067ab9 */ /* 0x000fe20000000a00 */
[----:B------:R-:W-:Y:S01]  /*7230*/  ULDC.64 UR8, c[0x4][0x98] ;  /* 0x0100260000087ab9 */ /* 0x000fe20000000a00 */
[----:B------:R-:W-:Y:S01]  /*7240*/  ULDC.64 UR4, c[0x4][0x8] ;  /* 0x0100020000047ab9 */ /* 0x000fe20000000a00 */
[----:B--2---:R-:W-:Y:S01]  /*7250*/  IMAD.U32 R4, RZ, RZ, UR6 ;  /* 0x00000006ff047e24 */ /* 0x004fe2000f8e00ff */
[----:B------:R-:W-:Y:S01]  /*7260*/  MOV R5, UR7 ;  /* 0x0000000700057c02 */ /* 0x000fe20008000f00 */
[----:B------:R-:W1:Y:S01]  /*7270*/  LDC.64 R2, c[0x4][R2] ;  /* 0x0100000002027b82 */ /* 0x000e620000000a00 */
[----:B------:R-:W-:Y:S01]  /*7280*/  IMAD.U32 R6, RZ, RZ, UR8 ;  /* 0x00000008ff067e24 */ /* 0x000fe2000f8e00ff */
[----:B------:R-:W-:Y:S01]  /*7290*/  MOV R10, UR4 ;  /* 0x00000004000a7c02 */ /* 0x000fe20008000f00 */
[----:B------:R-:W-:Y:S01]  /*72a0*/  IMAD.U32 R7, RZ, RZ, UR9 ;  /* 0x00000009ff077e24 */ /* 0x000fe2000f8e00ff */
[----:B------:R-:W-:Y:S01]  /*72b0*/  MOV R12, 0x1 ;  /* 0x00000001000c7802 */ /* 0x000fe20000000f00 */
[----:B------:R-:W-:-:S02]  /*72c0*/  IMAD.U32 R11, RZ, RZ, UR5 ;  /* 0x00000005ff0b7e24 */ /* 0x000fc4000f8e00ff */
[----:B------:R-:W-:Y:S02]  /*72d0*/  IMAD.MOV.U32 R8, RZ, RZ, 0x70 ;  /* 0x00000070ff087424 */ /* 0x000fe400078e00ff */
[----:B------:R-:W-:-:S07]  /*72e0*/  IMAD.MOV.U32 R13, RZ, RZ, RZ ;  /* 0x000000ffff0d7224 */ /* 0x000fce00078e00ff */
[----:B------:R-:W-:-:S07]  /*72f0*/  LEPC R20, `(.L_x_33) ;  /* 0x000000001014794e */ /* 0x000fce0000000000 */
[----:B-1----:R-:W-:Y:S05]  /*7300*/  CALL.ABS.NOINC R2 ;  /* 0x0000000002007343 */ /* 0x002fea0003c00000 */
.L_x_33:
[----:B------:R-:W2:Y:S02]  /*7310*/  LDL R2, [R1] ;  /* 0x0000000001027983 */ /* 0x000ea40000100800 */
[----:B--2---:R-:W-:-:S05]  /*7320*/  VIADD R0, R2, 0x400 ;  /* 0x0000040002007836 */ /* 0x004fca0000000000 */
[----:B------:R-:W-:-:S13]  /*7330*/  LOP3.LUT P0, RZ, R0, 0x3ff, RZ, 0xc0, !PT ;  /* 0x000003ff00ff7812 */ /* 0x000fda000780c0ff */
[----:B------:R-:W-:Y:S05]  /*7340*/  @!P0 BRA `(.L_x_34) ;  /* 0x0000000000808947 */ /* 0x000fea0003800000 */
[----:B------:R-:W-:Y:S01]  /*7350*/  MOV R0, 0x0 ;  /* 0x0000000000007802 */ /* 0x000fe20000000f00 */
[----:B------:R-:W-:Y:S01]  /*7360*/  ULDC.64 UR6, c[0x4][0x90] ;  /* 0x0100240000067ab9 */ /* 0x000fe20000000a00 */
[----:B------:R-:W-:Y:S01]  /*7370*/  ULDC.64 UR8, c[0x4][0x98] ;  /* 0x0100260000087ab9 */ /* 0x000fe20000000a00 */
[----:B------:R-:W-:Y:S01]  /*7380*/  ULDC.64 UR4, c[0x4][0x10] ;  /* 0x0100040000047ab9 */ /* 0x000fe20000000a00 */
[----:B------:R1:W2:Y:S01]  /*7390*/  LDC.64 R2, c[0x4][R0] ;  /* 0x0100000000027b82 */ /* 0x0002a20000000a00 */
[----:B------:R-:W-:Y:S01]  /*73a0*/  MOV R4, UR6 ;  /* 0x0000000600047c02 */ /* 0x000fe20008000f00 */
[----:B------:R-:W-:Y:S01]  /*73b0*/  IMAD.U32 R5, RZ, RZ, UR7 ;  /* 0x00000007ff057e24 */ /* 0x000fe2000f8e00ff */
[----:B------:R-:W-:Y:S01]  /*73c0*/  MOV R7, UR9 ;  /* 0x0000000900077c02 */ /* 0x000fe20008000f00 */
[----:B------:R-:W-:Y:S01]  /*73d0*/  IMAD.U32 R6, RZ, RZ, UR8 ;  /* 0x00000008ff067e24 */ /* 0x000fe2000f8e00ff */
[----:B------:R-:W-:Y:S01]  /*73e0*/  MOV R8, 0x70 ;  /* 0x0000007000087802 */ /* 0x000fe20000000f00 */
[----:B------:R-:W-:-:S02]  /*73f0*/  IMAD.U32 R10, RZ, RZ, UR4 ;  /* 0x00000004ff0a7e24 */ /* 0x000fc4000f8e00ff */
[----:B------:R-:W-:Y:S02]  /*7400*/  IMAD.U32 R11, RZ, RZ, UR5 ;  /* 0x00000005ff0b7e24 */ /* 0x000fe4000f8e00ff */
[----:B------:R-:W-:Y:S02]  /*7410*/  IMAD.MOV.U32 R12, RZ, RZ, 0x1 ;  /* 0x00000001ff0c7424 */ /* 0x000fe400078e00ff */
[----:B-1----:R-:W-:-:S07]  /*7420*/  IMAD.MOV.U32 R13, RZ, RZ, RZ ;  /* 0x000000ffff0d7224 */ /* 0x002fce00078e00ff */
[----:B------:R-:W-:-:S07]  /*7430*/  LEPC R20, `(.L_x_35) ;  /* 0x000000001014794e */ /* 0x000fce0000000000 */
[----:B--2---:R-:W-:Y:S05]  /*7440*/  CALL.ABS.NOINC R2 ;  /* 0x0000000002007343 */ /* 0x004fea0003c00000 */
.L_x_35:
[----:B------:R-:W-:Y:S01]  /*7450*/  MOV R2, 0x0 ;  /* 0x0000000000027802 */ /* 0x000fe20000000f00 */
[----:B------:R-:W-:Y:S01]  /*7460*/  ULDC.64 UR6, c[0x4][0x90] ;  /* 0x0100240000067ab9 */ /* 0x000fe20000000a00 */
[----:B------:R-:W-:Y:S01]  /*7470*/  ULDC.64 UR8, c[0x4][0x98] ;  /* 0x0100260000087ab9 */ /* 0x000fe20000000a00 */
[----:B------:R-:W-:Y:S01]  /*7480*/  ULDC.64 UR4, c[0x4][0x18] ;  /* 0x0100060000047ab9 */ /* 0x000fe20000000a00 */
[----:B------:R-:W-:Y:S01]  /*7490*/  MOV R4, UR6 ;  /* 0x0000000600047c02 */ /* 0x000fe20008000f00 */
[----:B------:R-:W-:Y:S01]  /*74a0*/  IMAD.U32 R5, RZ, RZ, UR7 ;  /* 0x00000007ff057e24 */ /* 0x000fe2000f8e00ff */
        /* <DEDUP_REMOVED lines=10> */
.L_x_34:
[----:B------:R-:W1:Y:S01]  /*7550*/  LDC R0, c[0x0][0x428] ;  /* 0x00010a00ff007b82 */ /* 0x000e620000000800 */
[----:B------:R-:W-:Y:S01]  /*7560*/  ULDC.64 UR4, c[0x0][0x9f8] ;  /* 0x00027e0000047ab9 */ /* 0x000fe20000000a00 */
[----:B------:R-:W2:Y:S01]  /*7570*/  LDL.LU R5, [R1+0x4] ;  /* 0x0000040001057983 */ /* 0x000ea20000300800 */
[----:B-1----:R-:W-:-:S03]  /*7580*/  ISETP.NE.AND P1, PT, R0, 0x1, PT ;  /* 0x000000010000780c */ /* 0x002fc60003f25270 */
[----:B------:R-:W3:Y:S01]  /*7590*/  LDL R4, [R1+0xc] ;  /* 0x00000c0001047983 */ /* 0x000ee20000100800 */
[----:B------:R-:W-:Y:S01]  /*75a0*/  ISETP.NE.U32.AND P0, PT, RZ, UR4, PT ;  /* 0x00000004ff007c0c */ /* 0x000fe2000bf05070 */
[----:B------:R-:W-:Y:S01]  /*75b0*/  IMAD.MOV.U32 R6, RZ, RZ, R18 ;  /* 0x000000ffff067224 */ /* 0x000fe200078e0012 */
[----:B------:R-:W-:Y:S01]  /*75c0*/  MOV R0, R19 ;  /* 0x0000001300007202 */ /* 0x000fe20000000f00 */
[----:B------:R-:W1:Y:S01]  /*75d0*/  S2R R7, SR_TID.X ;  /* 0x0000000000077919 */ /* 0x000e620000002100 */
[----:B------:R-:W-:Y:S01]  /*75e0*/  ISETP.NE.AND.EX P0, PT, RZ, UR5, PT, P0 ;  /* 0x00000005ff007c0c */ /* 0x000fe2000bf05300 */
[----:B------:R-:W-:-:S04]  /*75f0*/  ULDC UR4, c[0x0][0xda8] ;  /* 0x00036a0000047ab9 */ /* 0x000fc80000000800 */
[----:B------:R-:W4:Y:S08]  /*7600*/  @P1 LDC R2, c[0x0][0x42c] ;  /* 0x00010b00ff021b82 */ /* 0x000f300000000800 */
[----:B------:R-:W1:Y:S01]  /*7610*/  @P1 LDC R3, c[0x0][0x430] ;  /* 0x00010c00ff031b82 */ /* 0x000e620000000800 */
[----:B----4-:R-:W-:Y:S01]  /*7620*/  @P1 IMAD.HI.U32 R2, R19, R2, RZ ;  /* 0x0000000213021227 */ /* 0x010fe200078e00ff */
[----:B-1----:R-:W-:-:S04]  /*7630*/  LOP3.LUT R7, R7, 0x1f, RZ, 0xc0, !PT ;  /* 0x0000001f07077812 */ /* 0x002fc800078ec0ff */
[----:B------:R-:W-:Y:S02]  /*7640*/  @P1 SHF.R.U32.HI R0, RZ, R3, R2 ;  /* 0x00000003ff001219 */ /* 0x000fe40000011602 */
[----:B------:R-:W1:Y:S02]  /*7650*/  @P0 LDC.64 R2, c[0x0][0x9f8] ;  /* 0x00027e00ff020b82 */ /* 0x000e640000000a00 */
[----:B-1----:R-:W-:-:S05]  /*7660*/  @P0 IMAD.WIDE R2, R18, 0x4, R2 ;  /* 0x0000000412020825 */ /* 0x002fca00078e0202 */
[----:B------:R1:W5:Y:S01]  /*7670*/  @P0 LDG.E R6, desc[UR40][R2.64] ;  /* 0x0000002802060981 */ /* 0x000362000c1e1900 */
[----:B------:R-:W-:-:S04]  /*7680*/  ISETP.NE.AND P1, PT, R7, RZ, PT ;  /* 0x000000ff0700720c */ /* 0x000fc80003f25270 */
[----:B------:R-:W-:-:S09]  /*7690*/  PLOP3.LUT P2, PT, P1, PT, PT, 0x8, 0x0 ;  /* 0x000000000000781c */ /* 0x000fd20000f4e170 */
[----:B------:R-:W-:-:S05]  /*76a0*/  VOTEU.ALL UP1, P1 ;  /* 0x00000000003f7886 */ /* 0x000fca0000820000 */
[----:B------:R-:W-:-:S04]  /*76b0*/  @!UP1 UIADD3 UR8, UP0, UR42, 0x270, URZ ;  /* 0x000002702a089890 */ /* 0x000fc8000ff1e03f */
[----:B------:R-:W-:-:S03]  /*76c0*/  @!UP1 UIADD3.X UR9, URZ, UR43, URZ, UP0, !UPT ;  /* 0x0000002b3f099290 */ /* 0x000fc600087fe43f */
[----:B------:R-:W-:Y:S01]  /*76d0*/  VOTEU.ALL UP0, P1 ;  /* 0x00000000003f7886 */ /* 0x000fe20000800000 */
[----:B--2---:R-:W-:-:S04]  /*76e0*/  IMAD.MOV R8, RZ, RZ, -R5 ;  /* 0x000000ffff087224 */ /* 0x004fc800078e0a05 */
[----:B---3--:R-:W-:-:S05]  /*76f0*/  IMAD R8, R8, UR4, R4 ;  /* 0x0000000408087c24 */ /* 0x008fca000f8e0204 */
[----:B-1----:R-:W-:-:S07]  /*7700*/  SHF.L.U32 R8, R8, 0x7, RZ ;  /* 0x0000000708087819 */ /* 0x002fce00000006ff */
.L_x_36:
[----:B------:R-:W-:Y:S02]  /*7710*/  PLOP3.LUT P0, PT, P0, P2, PT, 0xa2, 0x0 ;  /* 0x000000000000781c */ /* 0x000fe40000705472 */
[----:B------:R-:W-:Y:S01]  /*7720*/  @P2 R2UR P0, UR7, R18 ;  /* 0x00000000120722ca */ /* 0x000fe20000000000 */
[----:B------:R-:W-:-:S07]  /*7730*/  UMOV UR4, URZ ;  /* 0x0000003f00047c82 */ /* 0x000fce0008000000 */
[----:B------:R-:W-:Y:S02]  /*7740*/  PLOP3.LUT P0, PT, P0, P2, PT, 0xa2, 0x0 ;  /* 0x000000000000781c */ /* 0x000fe40000705472 */
[----:B------:R-:W-:-:S08]  /*7750*/  @P2 R2UR.OR P0, UR6, R19 ;  /* 0x00000000130622ca */ /* 0x000fd00000100000 */
[----:B------:R-:W-:Y:S02]  /*7760*/  PLOP3.LUT P0, PT, P0, P2, PT, 0xa2, 0x0 ;  /* 0x000000000000781c */ /* 0x000fe40000705472 */
[----:B------:R-:W-:-:S08]  /*7770*/  @P2 R2UR.OR P0, UR5, R8 ;  /* 0x00000000080522ca */ /* 0x000fd00000100000 */
[----:B------:R-:W-:-:S05]  /*7780*/  @P2 PLOP3.LUT P2, PT, P0, PT, PT, 0x80, 0x0 ;  /* 0x000000000000281c */ /* 0x000fca000074f070 */
[----:B------:R1:W-:Y:S08]  /*7790*/  @!UP0 UTMAPF.L2.4D [UR4], [UR8] ;  /* 0x00000004080085b8 */ /* 0x0003f00008018000 */
[----:B-1----:R-:W-:Y:S05]  /*77a0*/  @P2 BRA.U.ANY `(.L_x_36) ;  /* 0xfffffffd00d82947 */ /* 0x002fea000393ffff */
[----:B------:R-:W1:Y:S01]  /*77b0*/  LDC.64 R2, c[0x0][0x3f8] ;  /* 0x0000fe00ff027b82 */ /* 0x000e620000000a00 */
[----:B------:R-:W-:Y:S01]  /*77c0*/  UMOV UR4, 0xffffffff ;  /* 0xffffffff00047882 */ /* 0x000fe20000000000 */
[----:B-1----:R-:W-:-:S04]  /*77d0*/  ISETP.NE.U32.AND P0, PT, R2, RZ, PT ;  /* 0x000000ff0200720c */ /* 0x002fc80003f05070 */
[----:B------:R-:W-:-:S04]  /*77e0*/  ISETP.NE.AND.EX P0, PT, R3, RZ, PT, P0 ;  /* 0x000000ff0300720c */ /* 0x000fc80003f05300 */
[----:B-----5:R-:W-:Y:S01]  /*77f0*/  SEL R4, R6, RZ, !P0 ;  /* 0x000000ff06047207 */ /* 0x020fe20004000000 */
[----:B------:R-:W-:Y:S08]  /*7800*/  BRA.DIV UR4, `(.L_x_37) ;  /* 0x0000002604307947 */ /* 0x000ff0000b800000 */
.L_x_90:
[----:B------:R-:W2:Y:S01]  /*7810*/  LDL R5, [R1+0x8] ;  /* 0x0000080001057983 */ /* 0x000ea20000100800 */
[----:B------:R-:W-:Y:S01]  /*7820*/  UMOV UR4, 0xffffffff ;  /* 0xffffffff00047882 */ /* 0x000fe20000000000 */
[----:B------:R-:W-:Y:S01]  /*7830*/  SHF.R.S32.HI R7, RZ, 0x1f, R6 ;  /* 0x0000001fff077819 */ /* 0x000fe20000011406 */
[----:B--2---:R-:W-:Y:S01]  /*7840*/  VIADD R9, R5, 0xffffffff ;  /* 0xffffffff05097836 */ /* 0x004fe20000000000 */
[----:B------:R-:W-:Y:S06]  /*7850*/  BRA.DIV UR4, `(.L_x_38) ;  /* 0x0000002604507947 */ /* 0x000fec000b800000 */
[----:B------:R-:W-:-:S13]  /*7860*/  ELECT P6, URZ, PT ;  /* 0x00000000003f782f */ /* 0x000fda00038c0000 */
.L_x_93:
[----:B------:R-:W-:Y:S05]  /*7870*/  @!P6 BRA `(.L_x_39) ;  /* 0x0000000000ece947 */ /* 0x000fea0003800000 */
[----:B------:R1:W-:Y:S01]  /*7880*/  STL [R1+0x10], R9 ;  /* 0x0000100901007387 */ /* 0x0003e20000100800 */
[----:B------:R-:W-:Y:S01]  /*7890*/  IMAD.MOV.U32 R4, RZ, RZ, R6 ;  /* 0x000000ffff047224 */ /* 0x000fe200078e0006 */
[----:B------:R-:W-:Y:S06]  /*78a0*/  @!P0 BRA `(.L_x_40) ;  /* 0x0000000000488947 */ /* 0x000fec0003800000 */
[----:B------:R-:W2:Y:S01]  /*78b0*/  LDC R11, c[0x0][0x41c] ;  /* 0x00010700ff0b7b82 */ /* 0x000ea20000000800 */
[----:B------:R-:W-:Y:S01]  /*78c0*/  ULDC.64 UR4, c[0x0][0x408] ;  /* 0x0001020000047ab9 */ /* 0x000fe20000000a00 */
[----:B--2---:R-:W-:-:S13]  /*78d0*/  ISETP.NE.AND P1, PT, R11, 0x1, PT ;  /* 0x000000010b00780c */ /* 0x004fda0003f25270 */
[----:B------:R-:W2:Y:S02]  /*78e0*/  @P1 LDC.64 R4, c[0x0][0x420] ;  /* 0x00010800ff041b82 */ /* 0x000ea40000000a00 */
[----:B--2---:R-:W-:Y:S01]  /*78f0*/  @P1 IMAD.HI.U32 R10, R9, R4, RZ ;  /* 0x00000004090a1227 */ /* 0x004fe200078e00ff */
[----:B------:R-:W-:-:S04]  /*7900*/  MOV R4, R9 ;  /* 0x0000000900047202 */ /* 0x000fc80000000f00 */
[----:B------:R-:W-:Y:S01]  /*7910*/  @P1 SHF.R.U32.HI R4, RZ, R5, R10 ;  /* 0x00000005ff041219 */ /* 0x000fe2000001160a */
[----:B------:R-:W-:-:S04]  /*7920*/  IMAD R10, R7, UR4, RZ ;  /* 0x00000004070a7c24 */ /* 0x000fc8000f8e02ff */
[----:B------:R-:W-:Y:S02]  /*7930*/  IMAD.MOV R5, RZ, RZ, -R4 ;  /* 0x000000ffff057224 */ /* 0x000fe400078e0a04 */
[----:B------:R-:W-:Y:S02]  /*7940*/  IMAD R10, R6, UR5, R10 ;  /* 0x00000005060a7c24 */ /* 0x000fe4000f8e020a */
[----:B------:R-:W-:-:S05]  /*7950*/  IMAD R5, R11, R5, R9 ;  /* 0x000000050b057224 */ /* 0x000fca00078e0209 */
[----:B------:R2:W-:Y:S02]  /*7960*/  STL [R1+0x10], R5 ;  /* 0x0000100501007387 */ /* 0x0005e40000100800 */
[----:B--2---:R-:W-:-:S03]  /*7970*/  SHF.R.S32.HI R5, RZ, 0x1f, R4 ;  /* 0x0000001fff057819 */ /* 0x004fc60000011404 */
[----:B------:R-:W-:-:S04]  /*7980*/  IMAD.WIDE.U32 R4, R6, UR4, R4 ;  /* 0x0000000406047c25 */ /* 0x000fc8000f8e0004 */
[----:B------:R-:W-:Y:S01]  /*7990*/  IMAD.IADD R5, R5, 0x1, R10 ;  /* 0x0000000105057824 */ /* 0x000fe200078e020a */
[----:B------:R-:W-:-:S04]  /*79a0*/  LEA R10, P1, R4, R2, 0x2 ;  /* 0x00000002040a7211 */ /* 0x000fc800078210ff */
[----:B------:R-:W-:-:S05]  /*79b0*/  LEA.HI.X R11, R4, R3, R5, 0x2, P1 ;  /* 0x00000003040b7211 */ /* 0x000fca00008f1405 */
[----:B------:R2:W5:Y:S04]  /*79c0*/  LDG.E R4, desc[UR40][R10.64] ;  /* 0x000000280a047981 */ /* 0x000568000c1e1900 */
.L_x_40:
[----:B--2---:R-:W2:Y:S01]  /*79d0*/  S2R R10, SR_CgaCtaId ;  /* 0x00000000000a7919 */ /* 0x004ea20000008800 */
[----:B------:R-:W-:-:S04]  /*79e0*/  MOV R5, 0x400 ;  /* 0x0000040000057802 */ /* 0x000fc80000000f00 */
[----:B--2---:R-:W-:Y:S02]  /*79f0*/  LEA R5, R10, R5, 0x18 ;  /* 0x000000050a057211 */ /* 0x004fe400078ec0ff */
[----:B------:R-:W-:Y:S02]  /*7a00*/  SHF.L.U32 R10, R17, 0x1f, RZ ;  /* 0x0000001f110a7819 */ /* 0x000fe400000006ff */
[----:B------:R-:W-:-:S04]  /*7a10*/  LEA R5, R16, R5, 0x3 ;  /* 0x0000000510057211 */ /* 0x000fc800078e18ff */
[----:B------:R-:W2:Y:S02]  /*7a20*/  SYNCS.PHASECHK.TRANS64.TRYWAIT P1, [R5+URZ+0x22840], R10 ;  /* 0x0228400a050075a7 */ /* 0x000ea4000802017f */
[----:B--2---:R-:W-:Y:S05]  /*7a30*/  @!P1 BRA `(.L_x_41) ;  /* 0x0000002000f89947 */ /* 0x004fea0003800000 */
.L_x_94:
[----:B------:R-:W3:Y:S02]  /*7a40*/  S2R R11, SR_TID.X ;  /* 0x00000000000b7919 */ /* 0x000ee40000002100 */
[----:B---3--:R-:W-:-:S04]  /*7a50*/  LOP3.LUT R11, R11, 0x7f, RZ, 0xc0, !PT ;  /* 0x0000007f0b0b7812 */ /* 0x008fc800078ec0ff */
[----:B------:R-:W-:-:S13]  /*7a60*/  ISETP.NE.AND P1, PT, R11, RZ, PT ;  /* 0x000000ff0b00720c */ /* 0x000fda0003f25270 */
[----:B------:R-:W-:Y:S05]  /*7a70*/  @P1 BRA `(.L_x_42) ;  /* 0x00000000001c1947 */ /* 0x000fea0003800000 */
[----:B------:R-:W3:Y:S01]  /*7a80*/  S2R R11, SR_TID.X ;  /* 0x00000000000b7919 */ /* 0x000ee20000002100 */
[----:B--2---:R-:W-:-:S04]  /*7a90*/  IMAD.MOV.U32 R10, RZ, RZ, 0x3000 ;  /* 0x00003000ff0a7424 */ /* 0x004fc800078e00ff */
[----:B------:R4:W-:Y:S01]  /*7aa0*/  SYNCS.ARRIVE.TRANS64 RZ, [R5+URZ+0x22830], R10 ;  /* 0x0228300a05ff79a7 */ /* 0x0009e2000800003f */
[----:B---3--:R-:W-:-:S04]  /*7ab0*/  LOP3.LUT R11, R11, 0x1f, RZ, 0xc0, !PT ;  /* 0x0000001f0b0b7812 */ /* 0x008fc800078ec0ff */
[----:B------:R-:W-:-:S13]  /*7ac0*/  ISETP.NE.AND P1, PT, R11, RZ, PT ;  /* 0x000000ff0b00720c */ /* 0x000fda0003f25270 */
[----:B----4-:R-:W-:Y:S05]  /*7ad0*/  @!P1 BRA `(.L_x_42) ;  /* 0x0000000000049947 */ /* 0x010fea0003800000 */
[----:B------:R-:W-:Y:S01]  /*7ae0*/  BPT.TRAP 0x1 ;  /* 0x000000040000795c */ /* 0x000fe20000300000 */
.L_x_42:
[----:B--2---:R-:W2:Y:S01]  /*7af0*/  LDL R10, [R1+0x10] ;  /* 0x00001000010a7983 */ /* 0x004ea20000100800 */
[----:B------:R-:W-:Y:S01]  /*7b00*/  MOV R11, 0x400 ;  /* 0x00000400000b7802 */ /* 0x000fe20000000f00 */
[----:B------:R-:W3:Y:S01]  /*7b10*/  S2R R12, SR_CgaCtaId ;  /* 0x00000000000c7919 */ /* 0x000ee20000008800 */
[----:B------:R-:W-:Y:S01]  /*7b20*/  R2UR UR9, R5 ;  /* 0x00000000050972ca */ /* 0x000fe200000e0000 */
[----:B------:R-:W-:Y:S01]  /*7b30*/  UIADD3 UR4, UP0, UR42, 0x370, URZ ;  /* 0x000003702a047890 */ /* 0x000fe2000ff1e03f */
[----:B------:R-:W-:Y:S02]  /*7b40*/  R2UR UR12, R0 ;  /* 0x00000000000c72ca */ /* 0x000fe400000e0000 */
[----:B-----5:R-:W-:Y:S01]  /*7b50*/  R2UR UR13, R4 ;  /* 0x00000000040d72ca */ /* 0x020fe200000e0000 */
[----:B------:R-:W-:Y:S01]  /*7b60*/  UIADD3.X UR5, URZ, UR43, URZ, UP0, !UPT ;  /* 0x0000002b3f057290 */ /* 0x000fe200087fe43f */
[----:B---3--:R-:W-:-:S05]  /*7b70*/  LEA R11, R12, R11, 0x18 ;  /* 0x0000000b0c0b7211 */ /* 0x008fca00078ec0ff */
[----:B------:R-:W-:-:S05]  /*7b80*/  IMAD R5, R16, 0x3000, R11 ;  /* 0x0000300010057824 */ /* 0x000fca00078e020b */
[----:B------:R-:W-:Y:S01]  /*7b90*/  R2UR UR8, R5 ;  /* 0x00000000050872ca */ /* 0x000fe200000e0000 */
[----:B------:R-:W-:Y:S01]  /*7ba0*/  UIADD3 UR9, UR9, 0x22830, URZ ;  /* 0x0002283009097890 */ /* 0x000fe2000fffe03f */
[----:B------:R-:W-:Y:S01]  /*7bb0*/  UMOV UR6, 0x0 ;  /* 0x0000000000067882 */ /* 0x000fe20000000000 */
[----:B------:R-:W-:Y:S01]  /*7bc0*/  UMOV UR7, 0x14f00000 ;  /* 0x14f0000000077882 */ /* 0x000fe20000000000 */
[----:B------:R-:W-:-:S09]  /*7bd0*/  UMOV UR10, URZ ;  /* 0x0000003f000a7c82 */ /* 0x000fd20008000000 */
[----:B------:R-:W-:Y:S01]  /*7be0*/  UIADD3 UR8, UR8, 0x1c400, URZ ;  /* 0x0001c40008087890 */ /* 0x000fe2000fffe03f */
[----:B--2---:R-:W-:-:S13]  /*7bf0*/  R2UR UR11, R10 ;  /* 0x000000000a0b72ca */ /* 0x004fda00000e0000 */
[----:B------:R-:W-:-:S09]  /*7c00*/  UIMAD UR11, UR11, 0x60, URZ ;  /* 0x000000600b0b78a4 */ /* 0x000fd2000f8e023f */
[----:B------:R2:W-:Y:S02]  /*7c10*/  UTMALDG.4D [UR8], [UR4], desc[UR6] ;  /* 0x00000608040075b4 */ /* 0x0005e40008019000 */
[----:B--2---:R-:W-:Y:S01]  /*7c20*/  NOP ;  /* 0x0000000000007918 */ /* 0x004fe20000000000 */
.L_x_39:
[----:B------:R-:W2:Y:S01]  /*7c30*/  LDL R12, [R1+0x18] ;  /* 0x00001800010c7983 */ /* 0x000ea20000100800 */
[----:B------:R-:W-:Y:S05]  /*7c40*/  WARPSYNC.ALL ;  /* 0x0000000000007948 */ /* 0x000fea0003800000 */
[----:B------:R-:W3:Y:S01]  /*7c50*/  S2R R11, SR_CgaCtaId ;  /* 0x00000000000b7919 */ /* 0x000ee20000008800 */
[----:B------:R-:W-:Y:S01]  /*7c60*/  MOV R10, 0x400 ;  /* 0x00000400000a7802 */ /* 0x000fe20000000f00 */
[----:B------:R-:W-:Y:S01]  /*7c70*/  BAR.SYNC.DEFER_BLOCKING 0x8, 0x120 ;  /* 0x0204800000007b1d */ /* 0x000fe20000010000 */
[----:B------:R-:W-:-:S13]  /*7c80*/  ELECT P1, URZ, PT ;  /* 0x00000000003f782f */ /* 0x000fda0003820000 */
[----:B------:R-:W-:Y:S01]  /*7c90*/  @P1 R2UR UR13, R18 ;  /* 0x00000000120d12ca */ /* 0x000fe200000e0000 */
[----:B------:R-:W-:Y:S01]  /*7ca0*/  UIADD3 UR4, UP0, UR42, 0x270, URZ ;  /* 0x000002702a047890 */ /* 0x000fe2000ff1e03f */
[----:B------:R-:W-:Y:S02]  /*7cb0*/  @P1 R2UR UR12, R19 ;  /* 0x00000000130c12ca */ /* 0x000fe400000e0000 */
[----:B------:R-:W-:Y:S01]  /*7cc0*/  @P1 R2UR UR11, R8 ;  /* 0x00000000080b12ca */ /* 0x000fe200000e0000 */
[----:B------:R-:W-:Y:S01]  /*7cd0*/  UIADD3.X UR5, URZ, UR43, URZ, UP0, !UPT ;  /* 0x0000002b3f057290 */ /* 0x000fe200087fe43f */
[----:B------:R-:W-:Y:S01]  /*7ce0*/  BSSY B0, `(.L_x_43) ;  /* 0x000000f000007945 */ /* 0x000fe20003800000 */
[----:B------:R-:W-:Y:S01]  /*7cf0*/  UMOV UR6, 0x0 ;  /* 0x0000000000067882 */ /* 0x000fe20000000000 */
[----:B------:R-:W-:Y:S01]  /*7d00*/  UMOV UR7, 0x12f00000 ;  /* 0x12f0000000077882 */ /* 0x000fe20000000000 */
[----:B------:R-:W-:Y:S01]  /*7d10*/  UMOV UR10, URZ ;  /* 0x0000003f000a7c82 */ /* 0x000fe20008000000 */
[----:B------:R-:W-:Y:S01]  /*7d20*/  @P1 IMAD.MOV.U32 R5, RZ, RZ, 0x4000 ;  /* 0x00004000ff051424 */ /* 0x000fe200078e00ff */
[----:B---3--:R-:W-:-:S04]  /*7d30*/  LEA R10, R11, R10, 0x18 ;  /* 0x0000000a0b0a7211 */ /* 0x008fc800078ec0ff */
[----:B------:R-:W-:Y:S01]  /*7d40*/  R2UR UR9, R10 ;  /* 0x000000000a0972ca */ /* 0x000fe200000e0000 */
[----:B------:R2:W-:-:S12]  /*7d50*/  @P1 SYNCS.ARRIVE.TRANS64 RZ, [R10+URZ+0x22800], R5 ;  /* 0x022800050aff19a7 */ /* 0x0005d8000800003f */
[----:B------:R-:W-:Y:S02]  /*7d60*/  UIADD3 UR8, UR9, 0x18400, URZ ;  /* 0x0001840009087890 */ /* 0x000fe4000fffe03f */
[----:B------:R-:W-:-:S09]  /*7d70*/  UIADD3 UR9, UR9, 0x22800, URZ ;  /* 0x0002280009097890 */ /* 0x000fd2000fffe03f */
[----:B------:R3:W-:Y:S01]  /*7d80*/  UTMALDG.4D [UR8], [UR4], desc[UR6] ;  /* 0x00000608040075b4 */ /* 0x0007e20008019000 */
[----:B--2---:R-:W-:-:S04]  /*7d90*/  LOP3.LUT R5, R12, 0x1, RZ, 0xc, !PT ;  /* 0x000000010c057812 */ /* 0x004fc800078e0cff */
[----:B------:R-:W-:-:S04]  /*7da0*/  SHF.L.U32 R5, R5, 0x1f, RZ ;  /* 0x0000001f05057819 */ /* 0x000fc800000006ff */
[----:B------:R-:W2:Y:S02]  /*7db0*/  SYNCS.PHASECHK.TRANS64.TRYWAIT P1, [R10+URZ+0x22820], R5 ;  /* 0x022820050a0075a7 */ /* 0x000ea4000802017f */
[----:B--23--:R-:W-:Y:S05]  /*7dc0*/  @!P1 BRA `(.L_x_44) ;  /* 0x0000002000289947 */ /* 0x00cfea0003800000 */
.L_x_95:
[----:B------:R-:W-:Y:S05]  /*7dd0*/  BSYNC B0 ;  /* 0x0000000000007941 */ /* 0x000fea0003800000 */
.L_x_43:
[----:B------:R-:W-:Y:S04]  /*7de0*/  BSSY B0, `(.L_x_45) ;  /* 0x0000037000007945 */ /* 0x000fe80003800000 */
[----:B------:R-:W-:Y:S05]  /*7df0*/  @!P6 BRA `(.L_x_46) ;  /* 0x0000000000d4e947 */ /* 0x000fea0003800000 */
[----:B------:R-:W3:Y:S01]  /*7e00*/  S2R R11, SR_CgaCtaId ;  /* 0x00000000000b7919 */ /* 0x000ee20000008800 */
[----:B--2---:R-:W-:Y:S02]  /*7e10*/  MOV R8, 0x400 ;  /* 0x0000040000087802 */ /* 0x004fe40000000f00 */
[----:B------:R-:W-:Y:S01]  /*7e20*/  SHF.L.U32 R5, R17, 0x1f, RZ ;  /* 0x0000001f11057819 */ /* 0x000fe200000006ff */
[----:B------:R-:W2:Y:S01]  /*7e30*/  S2R R10, SR_TID.X ;  /* 0x00000000000a7919 */ /* 0x000ea20000002100 */
[----:B---3--:R-:W-:-:S04]  /*7e40*/  LEA R8, R11, R8, 0x18 ;  /* 0x000000080b087211 */ /* 0x008fc800078ec0ff */
[----:B------:R-:W-:Y:S02]  /*7e50*/  LEA R8, R16, R8, 0x3 ;  /* 0x0000000810087211 */ /* 0x000fe400078e18ff */
[----:B--2---:R-:W-:Y:S02]  /*7e60*/  LOP3.LUT R10, R10, 0x7f, RZ, 0xc0, !PT ;  /* 0x0000007f0a0a7812 */ /* 0x004fe400078ec0ff */
[----:B------:R-:W2:Y:S02]  /*7e70*/  SYNCS.PHASECHK.TRANS64.TRYWAIT P1, [R8+URZ+0x22860], R5 ;  /* 0x02286005080075a7 */ /* 0x000ea4000802017f */
[----:B------:R-:W-:Y:S01]  /*7e80*/  ISETP.NE.AND P2, PT, R10, RZ, PT ;  /* 0x000000ff0a00720c */ /* 0x000fe20003f45270 */
[----:B--2---:R-:W-:-:S12]  /*7e90*/  @!P1 BRA `(.L_x_47) ;  /* 0x0000002000149947 */ /* 0x004fd80003800000 */
.L_x_96:
        /* <DEDUP_REMOVED lines=8> */
.L_x_48:
[----:B------:R-:W3:Y:S01]  /*7f20*/  LDL R10, [R1+0x10] ;  /* 0x00001000010a7983 */ /* 0x000ee20000100800 */
[----:B--2---:R-:W-:Y:S01]  /*7f30*/  MOV R5, 0x400 ;  /* 0x0000040000057802 */ /* 0x004fe20000000f00 */
[----:B------:R-:W2:Y:S01]  /*7f40*/  S2R R11, SR_CgaCtaId ;  /* 0x00000000000b7919 */ /* 0x000ea20000008800 */
[----:B------:R-:W-:Y:S01]  /*7f50*/  R2UR UR9, R8 ;  /* 0x00000000080972ca */ /* 0x000fe200000e0000 */
[----:B------:R-:W-:Y:S01]  /*7f60*/  UIADD3 UR4, UP0, UR42, 0x470, URZ ;  /* 0x000004702a047890 */ /* 0x000fe2000ff1e03f */
[----:B------:R-:W-:Y:S02]  /*7f70*/  R2UR UR12, R0 ;  /* 0x00000000000c72ca */ /* 0x000fe400000e0000 */
[----:B------:R-:W-:Y:S01]  /*7f80*/  R2UR UR13, R4 ;  /* 0x00000000040d72ca */ /* 0x000fe200000e0000 */
[----:B------:R-:W-:Y:S01]  /*7f90*/  UIADD3.X UR5, URZ, UR43, URZ, UP0, !UPT ;  /* 0x0000002b3f057290 */ /* 0x000fe200087fe43f */
[----:B--2---:R-:W-:-:S05]  /*7fa0*/  LEA R5, R11, R5, 0x18 ;  /* 0x000000050b057211 */ /* 0x004fca00078ec0ff */
[----:B------:R-:W-:-:S05]  /*7fb0*/  IMAD R5, R16, 0xc000, R5 ;  /* 0x0000c00010057824 */ /* 0x000fca00078e0205 */
[----:B------:R-:W-:Y:S01]  /*7fc0*/  R2UR UR14, R5 ;  /* 0x00000000050e72ca */ /* 0x000fe200000e0000 */
[----:B------:R-:W-:Y:S01]  /*7fd0*/  UIADD3 UR9, UR9, 0x22850, URZ ;  /* 0x0002285009097890 */ /* 0x000fe2000fffe03f */
[----:B------:R-:W-:Y:S01]  /*7fe0*/  UMOV UR10, URZ ;  /* 0x0000003f000a7c82 */ /* 0x000fe20008000000 */
[----:B------:R-:W-:Y:S01]  /*7ff0*/  UMOV UR6, 0x0 ;  /* 0x0000000000067882 */ /* 0x000fe20000000000 */
[----:B------:R-:W-:-:S09]  /*8000*/  UMOV UR7, 0x14f00000 ;  /* 0x14f0000000077882 */ /* 0x000fd20000000000 */
[----:B------:R-:W-:Y:S02]  /*8010*/  UIADD3 UR8, UR14, 0x400, URZ ;  /* 0x000004000e087890 */ /* 0x000fe4000fffe03f */
[----:B------:R-:W-:Y:S02]  /*8020*/  UIADD3 UR15, UR14, 0x3400, URZ ;  /* 0x000034000e0f7890 */ /* 0x000fe4000fffe03f */
[----:B------:R-:W-:Y:S01]  /*8030*/  UIADD3 UR17, UR14, 0x6400, URZ ;  /* 0x000064000e117890 */ /* 0x000fe2000fffe03f */
[----:B------:R-:W-:Y:S01]  /*8040*/  UMOV UR16, 0x40 ;  /* 0x0000004000107882 */ /* 0x000fe20000000000 */
[----:B------:R-:W-:-:S03]  /*8050*/  UIADD3 UR18, UR14, 0x9400, URZ ;  /* 0x000094000e127890 */ /* 0x000fc6000fffe03f */
[----:B------:R-:W-:Y:S01]  /*8060*/  UMOV UR14, 0x80 ;  /* 0x00000080000e7882 */ /* 0x000fe20000000000 */
[----:B---3--:R-:W-:-:S13]  /*8070*/  R2UR UR11, R10 ;  /* 0x000000000a0b72ca */ /* 0x008fda00000e0000 */
[----:B------:R-:W-:-:S09]  /*8080*/  UIMAD UR11, UR11, 0x60, URZ ;  /* 0x000000600b0b78a4 */ /* 0x000fd2000f8e023f */
[----:B------:R2:W-:Y:S02]  /*8090*/  UTMALDG.4D [UR8], [UR4], desc[UR6] ;  /* 0x00000608040075b4 */ /* 0x0005e40008019000 */
[----:B--2---:R-:W-:Y:S01]  /*80a0*/  UMOV UR8, UR15 ;  /* 0x0000000f00087c82 */ /* 0x004fe20008000000 */
[----:B------:R-:W-:Y:S02]  /*80b0*/  UMOV UR10, UR16 ;  /* 0x00000010000a7c82 */ /* 0x000fe40008000000 */
[----:B------:R2:W-:Y:S02]  /*80c0*/  UTMALDG.4D [UR8], [UR4], desc[UR6] ;  /* 0x00000608040075b4 */ /* 0x0005e40008019000 */
[----:B--2---:R-:W-:Y:S01]  /*80d0*/  UMOV UR8, UR17 ;  /* 0x0000001100087c82 */ /* 0x004fe20008000000 */
[----:B------:R-:W-:Y:S01]  /*80e0*/  UMOV UR10, UR14 ;  /* 0x0000000e000a7c82 */ /* 0x000fe20008000000 */
[----:B------:R-:W-:Y:S01]  /*80f0*/  UMOV UR14, 0xc0 ;  /* 0x000000c0000e7882 */ /* 0x000fe20000000000 */
[----:B------:R2:W-:Y:S02]  /*8100*/  UTMALDG.4D [UR8], [UR4], desc[UR6] ;  /* 0x00000608040075b4 */ /* 0x0005e40008019000 */
[----:B--2---:R-:W-:Y:S01]  /*8110*/  UMOV UR8, UR18 ;  /* 0x0000001200087c82 */ /* 0x004fe20008000000 */
[----:B------:R-:W-:-:S02]  /*8120*/  UMOV UR10, UR14 ;  /* 0x0000000e000a7c82 */ /* 0x000fc40008000000 */
[----:B------:R3:W-:Y:S02]  /*8130*/  UTMALDG.4D [UR8], [UR4], desc[UR6] ;  /* 0x00000608040075b4 */ /* 0x0007e40008019000 */
[----:B---3--:R-:W-:Y:S01]  /*8140*/  NOP ;  /* 0x0000000000007918 */ /* 0x008fe20000000000 */
.L_x_46:
[----:B------:R-:W-:Y:S05]  /*8150*/  BSYNC B0 ;  /* 0x0000000000007941 */ /* 0x000fea0003800000 */
.L_x_45:
[----:B--2---:R-:W2:Y:S01]  /*8160*/  LDL.LU R5, [R1+0x14] ;  /* 0x0000140001057983 */ /* 0x004ea20000300800 */
[----:B------:R-:W-:-:S05]  /*8170*/  VIADD R16, R16, 0x1 ;  /* 0x0000000110107836 */ /* 0x000fca0000000000 */
[----:B------:R-:W-:-:S04]  /*8180*/  ISETP.NE.AND P1, PT, R16, 0x2, PT ;  /* 0x000000021000780c */ /* 0x000fc80003f25270 */
[----:B------:R-:W-:Y:S02]  /*8190*/  SEL R8, RZ, 0x1, P1 ;  /* 0x00000001ff087807 */ /* 0x000fe40000800000 */
[----:B------:R-:W-:Y:S02]  /*81a0*/  SEL R16, R16, RZ, P1 ;  /* 0x000000ff10107207 */ /* 0x000fe40000800000 */
[----:B------:R-:W-:Y:S02]  /*81b0*/  LOP3.LUT R17, R17, R8, RZ, 0x3c, !PT ;  /* 0x0000000811117212 */ /* 0x000fe400078e3cff */
[----:B--2---:R-:W-:-:S13]  /*81c0*/  ISETP.GE.AND P2, PT, R5, 0x61, PT ;  /* 0x000000610500780c */ /* 0x004fda0003f46270 */
[----:B------:R-:W-:Y:S05]  /*81d0*/  @!P2 BRA `(.L_x_49) ;  /* 0x000000140048a947 */ /* 0x000fea0003800000 */
[----:B------:R-:W2:Y:S01]  /*81e0*/  LDL R11, [R1+0x8] ;  /* 0x00000800010b7983 */ /* 0x000ea20000100800 */
[----:B------:R-:W-:Y:S01]  /*81f0*/  IMAD.MOV.U32 R5, RZ, RZ, 0x1 ;  /* 0x00000001ff057424 */ /* 0x000fe200078e00ff */
[C---:B--2---:R-:W-:Y:S02]  /*8200*/  IADD3 R10, -R11.reuse, RZ, RZ ;  /* 0x000000ff0b0a7210 */ /* 0x044fe40007ffe1ff */
[----:B------:R-:W-:Y:S02]  /*8210*/  IADD3 R8, R11, -0x2, RZ ;  /* 0xfffffffe0b087810 */ /* 0x000fe40007ffe0ff */
[----:B------:R-:W-:-:S05]  /*8220*/  VIADDMNMX R10, R10, R5, 0xffffffff, !PT ;  /* 0xffffffff0a0a7446 */ /* 0x000fca0007800105 */
[----:B------:R-:W-:-:S05]  /*8230*/  IMAD.IADD R5, R11, 0x1, R10 ;  /* 0x000000010b057824 */ /* 0x000fca00078e020a */
[----:B------:R-:W-:-:S04]  /*8240*/  LOP3.LUT R5, R5, 0x1, RZ, 0xc0, !PT ;  /* 0x0000000105057812 */ /* 0x000fc800078ec0ff */
[----:B------:R-:W-:-:S13]  /*8250*/  ISETP.NE.U32.AND P1, PT, R5, 0x1, PT ;  /* 0x000000010500780c */ /* 0x000fda0003f25070 */
[----:B------:R-:W-:Y:S05]  /*8260*/  @P1 BRA `(.L_x_50) ;  /* 0x0000000400ac1947 */ /* 0x000fea0003800000 */
[----:B------:R-:W-:Y:S04]  /*8270*/  BSSY B0, `(.L_x_51) ;  /* 0x0000063000007945 */ /* 0x000fe80003800000 */
[----:B------:R-:W-:Y:S05]  /*8280*/  @!P6 BRA `(.L_x_52) ;  /* 0x000000040084e947 */ /* 0x000fea0003800000 */
[----:B------:R-:W-:Y:S05]  /*8290*/  @!P0 BRA `(.L_x_53) ;  /* 0x0000000000448947 */ /* 0x000fea0003800000 */
[----:B------:R-:W2:Y:S01]  /*82a0*/  LDC R11, c[0x0][0x41c] ;  /* 0x00010700ff0b7b82 */ /* 0x000ea20000000800 */
[----:B------:R-:W-:Y:S01]  /*82b0*/  ULDC.64 UR4, c[0x0][0x408] ;  /* 0x0001020000047ab9 */ /* 0x000fe20000000a00 */
[----:B--2---:R-:W-:-:S13]  /*82c0*/  ISETP.NE.AND P1, PT, R11, 0x1, PT ;  /* 0x000000010b00780c */ /* 0x004fda0003f25270 */
[----:B------:R-:W2:Y:S02]  /*82d0*/  @P1 LDC.64 R4, c[0x0][0x420] ;  /* 0x00010800ff041b82 */ /* 0x000ea40000000a00 */
[----:B--2---:R-:W-:-:S04]  /*82e0*/  @P1 IMAD.HI.U32 R12, R8, R4, RZ ;  /* 0x00000004080c1227 */ /* 0x004fc800078e00ff */
[----:B------:R-:W-:Y:S01]  /*82f0*/  IMAD.MOV.U32 R4, RZ, RZ, R8 ;  /* 0x000000ffff047224 */ /* 0x000fe200078e0008 */
[----:B------:R-:W-:-:S05]  /*8300*/  @P1 SHF.R.U32.HI R4, RZ, R5, R12 ;  /* 0x00000005ff041219 */ /* 0x000fca000001160c */
[----:B------:R-:W-:-:S04]  /*8310*/  IMAD.MOV R5, RZ, RZ, -R4 ;  /* 0x000000ffff057224 */ /* 0x000fc800078e0a04 */
[----:B------:R-:W-:Y:S01]  /*8320*/  IMAD R8, R11, R5, R8 ;  /* 0x000000050b087224 */ /* 0x000fe200078e0208 */
[--C-:B------:R-:W-:Y:S01]  /*8330*/  SHF.R.S32.HI R5, RZ, 0x1f, R4.reuse ;  /* 0x0000001fff057819 */ /* 0x100fe20000011404 */
[----:B------:R-:W-:Y:S02]  /*8340*/  IMAD R11, R7, UR4, RZ ;  /* 0x00000004070b7c24 */ /* 0x000fe4000f8e02ff */
[----:B------:R-:W-:-:S04]  /*8350*/  IMAD.WIDE.U32 R4, R6, UR4, R4 ;  /* 0x0000000406047c25 */ /* 0x000fc8000f8e0004 */
[----:B------:R-:W-:Y:S01]  /*8360*/  IMAD R11, R6, UR5, R11 ;  /* 0x00000005060b7c24 */ /* 0x000fe2000f8e020b */
[----:B------:R-:W-:-:S04]  /*8370*/  LEA R2, P1, R4, R2, 0x2 ;  /* 0x0000000204027211 */ /* 0x000fc800078210ff */
[----:B------:R-:W-:-:S04]  /*8380*/  IADD3 R11, R11, R5, RZ ;  /* 0x000000050b0b7210 */ /* 0x000fc80007ffe0ff */
[----:B------:R-:W-:-:S05]  /*8390*/  LEA.HI.X R3, R4, R3, R11, 0x2, P1 ;  /* 0x0000000304037211 */ /* 0x000fca00008f140b */
[----:B------:R2:W5:Y:S02]  /*83a0*/  LDG.E R4, desc[UR40][R2.64] ;  /* 0x0000002802047981 */ /* 0x000564000c1e1900 */
.L_x_53:
[----:B--2---:R-:W2:Y:S01]  /*83b0*/  S2R R3, SR_CgaCtaId ;  /* 0x0000000000037919 */ /* 0x004ea20000008800 */
[----:B------:R-:W-:Y:S01]  /*83c0*/  MOV R2, 0x400 ;  /* 0x0000040000027802 */ /* 0x000fe20000000f00 */
[----:B------:R-:W3:Y:S03]  /*83d0*/  S2R R5, SR_TID.X ;  /* 0x0000000000057919 */ /* 0x000ee60000002100 */
[----:B--2---:R-:W-:Y:S02]  /*83e0*/  LEA R2, R3, R2, 0x18 ;  /* 0x0000000203027211 */ /* 0x004fe400078ec0ff */
[----:B------:R-:W-:Y:S02]  /*83f0*/  SHF.L.U32 R3, R17, 0x1f, RZ ;  /* 0x0000001f11037819 */ /* 0x000fe400000006ff */
[----:B---3--:R-:W-:Y:S01]  /*8400*/  LOP3.LUT R5, R5, 0x7f, RZ, 0xc0, !PT ;  /* 0x0000007f05057812 */ /* 0x008fe200078ec0ff */
[----:B------:R-:W-:-:S03]  /*8410*/  IMAD R2, R16, 0x8, R2 ;  /* 0x0000000810027824 */ /* 0x000fc600078e0202 */
[----:B------:R-:W-:Y:S01]  /*8420*/  ISETP.NE.AND P1, PT, R5, RZ, PT ;  /* 0x000000ff0500720c */ /* 0x000fe20003f25270 */
[----:B------:R-:W2:Y:S02]  /*8430*/  SYNCS.PHASECHK.TRANS64.TRYWAIT P2, [R2+URZ+0x22840], R3 ;  /* 0x02284003020075a7 */ /* 0x000ea4000804017f */
[----:B--2---:R-:W-:Y:S10]  /*8440*/  @!P2 BRA `(.L_x_54) ;  /* 0x0000001800bca947 */ /* 0x004ff40003800000 */
.L_x_97:
[----:B------:R-:W-:Y:S05]  /*8450*/  @P1 BRA `(.L_x_55) ;  /* 0x00000000001c1947 */ /* 0x000fea0003800000 */
[----:B------:R-:W3:Y:S01]  /*8460*/  S2R R11, SR_TID.X ;  /* 0x00000000000b7919 */ /* 0x000ee20000002100 */
[----:B------:R-:W-:-:S04]  /*8470*/  MOV R5, 0x3000 ;  /* 0x0000300000057802 */ /* 0x000fc80000000f00 */
[----:B------:R4:W-:Y:S01]  /*8480*/  SYNCS.ARRIVE.TRANS64 RZ, [R2+URZ+0x22830], R5 ;  /* 0x0228300502ff79a7 */ /* 0x0009e2000800003f */
[----:B---3--:R-:W-:-:S04]  /*8490*/  LOP3.LUT R11, R11, 0x1f, RZ, 0xc0, !PT ;  /* 0x0000001f0b0b7812 */ /* 0x008fc800078ec0ff */
[----:B------:R-:W-:-:S13]  /*84a0*/  ISETP.NE.AND P2, PT, R11, RZ, PT ;  /* 0x000000ff0b00720c */ /* 0x000fda0003f45270 */
[----:B----4-:R-:W-:Y:S05]  /*84b0*/  @!P2 BRA `(.L_x_55) ;  /* 0x000000000004a947 */ /* 0x010fea0003800000 */
[----:B------:R-:W-:Y:S01]  /*84c0*/  BPT.TRAP 0x1 ;  /* 0x000000040000795c */ /* 0x000fe20000300000 */
.L_x_55:
[----:B------:R-:W3:Y:S01]  /*84d0*/  S2R R11, SR_CgaCtaId ;  /* 0x00000000000b7919 */ /* 0x000ee20000008800 */
[----:B------:R-:W-:Y:S01]  /*84e0*/  MOV R5, 0x400 ;  /* 0x0000040000057802 */ /* 0x000fe20000000f00 */
[----:B------:R-:W-:Y:S01]  /*84f0*/  IMAD R8, R8, 0x60, RZ ;  /* 0x0000006008087824 */ /* 0x000fe200078e02ff */
[----:B------:R-:W-:Y:S01]  /*8500*/  R2UR UR9, R2 ;  /* 0x00000000020972ca */ /* 0x000fe200000e0000 */
[----:B------:R-:W-:Y:S01]  /*8510*/  UIADD3 UR4, UP0, UR42, 0x370, URZ ;  /* 0x000003702a047890 */ /* 0x000fe2000ff1e03f */
[----:B------:R-:W-:Y:S01]  /*8520*/  R2UR UR12, R0 ;  /* 0x00000000000c72ca */ /* 0x000fe200000e0000 */
[----:B------:R-:W-:Y:S01]  /*8530*/  UMOV UR6, 0x0 ;  /* 0x0000000000067882 */ /* 0x000fe20000000000 */
[----:B-----5:R-:W-:Y:S01]  /*8540*/  R2UR UR13, R4 ;  /* 0x00000000040d72ca */ /* 0x020fe200000e0000 */
[----:B------:R-:W-:Y:S01]  /*8550*/  UIADD3.X UR5, URZ, UR43, URZ, UP0, !UPT ;  /* 0x0000002b3f057290 */ /* 0x000fe200087fe43f */
[----:B------:R-:W-:Y:S01]  /*8560*/  R2UR UR11, R8 ;  /* 0x00000000080b72ca */ /* 0x000fe200000e0000 */
[----:B------:R-:W-:Y:S01]  /*8570*/  UMOV UR7, 0x14f00000 ;  /* 0x14f0000000077882 */ /* 0x000fe20000000000 */
[----:B------:R-:W-:-:S05]  /*8580*/  UMOV UR10, URZ ;  /* 0x0000003f000a7c82 */ /* 0x000fca0008000000 */
[----:B------:R-:W-:Y:S01]  /*8590*/  UIADD3 UR9, UR9, 0x22830, URZ ;  /* 0x0002283009097890 */ /* 0x000fe2000fffe03f */
[----:B---3--:R-:W-:-:S05]  /*85a0*/  LEA R5, R11, R5, 0x18 ;  /* 0x000000050b057211 */ /* 0x008fca00078ec0ff */
[----:B------:R-:W-:-:S05]  /*85b0*/  IMAD R5, R16, 0x3000, R5 ;  /* 0x0000300010057824 */ /* 0x000fca00078e0205 */
[----:B------:R-:W-:-:S13]  /*85c0*/  R2UR UR8, R5 ;  /* 0x00000000050872ca */ /* 0x000fda00000e0000 */
[----:B------:R-:W-:-:S09]  /*85d0*/  UIADD3 UR8, UR8, 0x1c400, URZ ;  /* 0x0001c40008087890 */ /* 0x000fd2000fffe03f */
[----:B------:R3:W-:Y:S01]  /*85e0*/  UTMALDG.4D [UR8], [UR4], desc[UR6] ;  /* 0x00000608040075b4 */ /* 0x0007e20008019000 */
[----:B------:R-:W4:Y:S02]  /*85f0*/  SYNCS.PHASECHK.TRANS64.TRYWAIT P2, [R2+URZ+0x22860], R3 ;  /* 0x02286003020075a7 */ /* 0x000f24000804017f */
[----:B---34-:R-:W-:Y:S05]  /*8600*/  @!P2 BRA `(.L_x_56) ;  /* 0x000000180060a947 */ /* 0x018fea0003800000 */
.L_x_98:
[----:B------:R-:W-:Y:S05]  /*8610*/  @P1 BRA `(.L_x_57) ;  /* 0x00000000001c1947 */ /* 0x000fea0003800000 */
[----:B------:R-:W4:Y:S01]  /*8620*/  S2R R5, SR_TID.X ;  /* 0x0000000000057919 */ /* 0x000f220000002100 */
[----:B--23--:R-:W-:-:S04]  /*8630*/  IMAD.MOV.U32 R3, RZ, RZ, 0xc000 ;  /* 0x0000c000ff037424 */ /* 0x00cfc800078e00ff */
[----:B------:R2:W-:Y:S01]  /*8640*/  SYNCS.ARRIVE.TRANS64 RZ, [R2+URZ+0x22850], R3 ;  /* 0x0228500302ff79a7 */ /* 0x0005e2000800003f */
[----:B----4-:R-:W-:-:S04]  /*8650*/  LOP3.LUT R5, R5, 0x1f, RZ, 0xc0, !PT ;  /* 0x0000001f05057812 */ /* 0x010fc800078ec0ff */
[----:B------:R-:W-:-:S13]  /*8660*/  ISETP.NE.AND P1, PT, R5, RZ, PT ;  /* 0x000000ff0500720c */ /* 0x000fda0003f25270 */
[----:B--2---:R-:W-:Y:S05]  /*8670*/  @!P1 BRA `(.L_x_57) ;  /* 0x0000000000049947 */ /* 0x004fea0003800000 */
[----:B------:R-:W-:Y:S01]  /*8680*/  BPT.TRAP 0x1 ;  /* 0x000000040000795c */ /* 0x000fe20000300000 */
.L_x_57:
[----:B------:R-:W4:Y:S01]  /*8690*/  S2R R5, SR_CgaCtaId ;  /* 0x0000000000057919 */ /* 0x000f220000008800 */
[----:B--23--:R-:W-:Y:S01]  /*86a0*/  MOV R3, 0x400 ;  /* 0x0000040000037802 */ /* 0x00cfe20000000f00 */
[----:B------:R-:W-:Y:S01]  /*86b0*/  UIADD3 UR4, UP0, UR42, 0x470, URZ ;  /* 0x000004702a047890 */ /* 0x000fe2000ff1e03f */
[----:B------:R-:W-:Y:S01]  /*86c0*/  R2UR UR9, R2 ;  /* 0x00000000020972ca */ /* 0x000fe200000e0000 */
[----:B------:R-:W-:Y:S01]  /*86d0*/  UMOV UR10, URZ ;  /* 0x0000003f000a7c82 */ /* 0x000fe20008000000 */
[----:B------:R-:W-:Y:S01]  /*86e0*/  R2UR UR11, R8 ;  /* 0x00000000080b72ca */ /* 0x000fe200000e0000 */
[----:B------:R-:W-:Y:S01]  /*86f0*/  UIADD3.X UR5, URZ, UR43, URZ, UP0, !UPT ;  /* 0x0000002b3f057290 */ /* 0x000fe200087fe43f */
[----:B------:R-:W-:Y:S01]  /*8700*/  R2UR UR12, R0 ;  /* 0x00000000000c72ca */ /* 0x000fe200000e0000 */
[----:B------:R-:W-:Y:S01]  /*8710*/  UMOV UR6, 0x0 ;  /* 0x0000000000067882 */ /* 0x000fe20000000000 */
[----:B------:R-:W-:Y:S01]  /*8720*/  R2UR UR13, R4 ;  /* 0x00000000040d72ca */ /* 0x000fe200000e0000 */
[----:B------:R-:W-:Y:S01]  /*8730*/  UMOV UR7, 0x14f00000 ;  /* 0x14f0000000077882 */ /* 0x000fe20000000000 */
[----:B------:R-:W-:-:S05]  /*8740*/  UMOV UR17, 0x40 ;  /* 0x0000004000117882 */ /* 0x000fca0000000000 */
[----:B------:R-:W-:Y:S01]  /*8750*/  UIADD3 UR9, UR9, 0x22850, URZ ;  /* 0x0002285009097890 */ /* 0x000fe2000fffe03f */
[----:B----4-:R-:W-:-:S05]  /*8760*/  LEA R3, R5, R3, 0x18 ;  /* 0x0000000305037211 */ /* 0x010fca00078ec0ff */
[----:B------:R-:W-:-:S05]  /*8770*/  IMAD R2, R16, 0xc000, R3 ;  /* 0x0000c00010027824 */ /* 0x000fca00078e0203 */
[----:B------:R-:W-:-:S13]  /*8780*/  R2UR UR14, R2 ;  /* 0x00000000020e72ca */ /* 0x000fda00000e0000 */
[----:B------:R-:W-:Y:S02]  /*8790*/  UIADD3 UR8, UR14, 0x400, URZ ;  /* 0x000004000e087890 */ /* 0x000fe4000fffe03f */
[----:B------:R-:W-:Y:S02]  /*87a0*/  UIADD3 UR15, UR14, 0x3400, URZ ;  /* 0x000034000e0f7890 */ /* 0x000fe4000fffe03f */
[----:B------:R-:W-:Y:S02]  /*87b0*/  UIADD3 UR16, UR14, 0x6400, URZ ;  /* 0x000064000e107890 */ /* 0x000fe4000fffe03f */
[----:B------:R-:W-:-:S03]  /*87c0*/  UIADD3 UR14, UR14, 0x9400, URZ ;  /* 0x000094000e0e7890 */ /* 0x000fc6000fffe03f */
[----:B------:R2:W-:Y:S02]  /*87d0*/  UTMALDG.4D [UR8], [UR4], desc[UR6] ;  /* 0x00000608040075b4 */ /* 0x0005e40008019000 */
[----:B--2---:R-:W-:Y:S01]  /*87e0*/  UMOV UR8, UR15 ;  /* 0x0000000f00087c82 */ /* 0x004fe20008000000 */
[----:B------:R-:W-:Y:S01]  /*87f0*/  UMOV UR10, UR17 ;  /* 0x00000011000a7c82 */ /* 0x000fe20008000000 */
[----:B------:R-:W-:Y:S01]  /*8800*/  UMOV UR15, 0x80 ;  /* 0x00000080000f7882 */ /* 0x000fe20000000000 */
        /* <DEDUP_REMOVED lines=8> */
[----:B--2---:R-:W-:Y:S01]  /*8890*/  NOP ;  /* 0x0000000000007918 */ /* 0x004fe20000000000 */
.L_x_52:
[----:B------:R-:W-:Y:S05]  /*88a0*/  BSYNC B0 ;  /* 0x0000000000007941 */ /* 0x000fea0003800000 */
.L_x_51:
[----:B------:R-:W2:Y:S01]  /*88b0*/  LDL.LU R3, [R1+0x8] ;  /* 0x0000080001037983 */ /* 0x000ea20000300800 */
[----:B------:R-:W-:-:S04]  /*88c0*/  IADD3 R16, R16, 0x1, RZ ;  /* 0x0000000110107810 */ /* 0x000fc80007ffe0ff */
[----:B------:R-:W-:-:S04]  /*88d0*/  ISETP.NE.AND P1, PT, R16, 0x2, PT ;  /* 0x000000021000780c */ /* 0x000fc80003f25270 */
[----:B------:R-:W-:Y:S02]  /*88e0*/  SEL R2, RZ, 0x1, P1 ;  /* 0x00000001ff027807 */ /* 0x000fe40000800000 */
[----:B------:R-:W-:Y:S02]  /*88f0*/  SEL R16, R16, RZ, P1 ;  /* 0x000000ff10107207 */ /* 0x000fe40000800000 */
[----:B------:R-:W-:Y:S01]  /*8900*/  LOP3.LUT R17, R17, R2, RZ, 0x3c, !PT ;  /* 0x0000000211117212 */ /* 0x000fe200078e3cff */
[----:B--2---:R-:W-:-:S07]  /*8910*/  VIADD R8, R3, 0xfffffffd ;  /* 0xfffffffd03087836 */ /* 0x004fce0000000000 */
.L_x_50:
[----:B------:R-:W-:Y:S01]  /*8920*/  IADD3 R10, -R10, RZ, RZ ;  /* 0x000000ff0a0a7210 */ /* 0x000fe20007ffe1ff */
[----:B------:R-:W-:Y:S03]  /*8930*/  BSSY B0, `(.L_x_49) ;  /* 0x00000dc000007945 */ /* 0x000fe60003800000 */
[----:B------:R-:W-:-:S13]  /*8940*/  ISETP.NE.AND P1, PT, R9, R10, PT ;  /* 0x0000000a0900720c */ /* 0x000fda0003f25270 */
[----:B------:R-:W-:Y:S05]  /*8950*/  @!P1 BRA `(.L_x_58) ;  /* 0x0000000c00649947 */ /* 0x000fea0003800000 */
.L_x_73:
[----:B------:R-:W-:Y:S04]  /*8960*/  BSSY B1, `(.L_x_59) ;  /* 0x0000065000017945 */ /* 0x000fe80003800000 */
[----:B------:R-:W-:Y:S05]  /*8970*/  @!P6 BRA `(.L_x_60) ;  /* 0x00000004008ce947 */ /* 0x000fea0003800000 */
[----:B-1----:R-:W-:Y:S01]  /*8980*/  IMAD.MOV.U32 R9, RZ, RZ, R8 ;  /* 0x000000ffff097224 */ /* 0x002fe200078e0008 */
[----:B------:R-:W-:Y:S06]  /*8990*/  @!P0 BRA `(.L_x_61) ;  /* 0x0000000000488947 */ /* 0x000fec0003800000 */
[----:B------:R-:W1:Y:S01]  /*89a0*/  LDC R10, c[0x0][0x41c] ;  /* 0x00010700ff0a7b82 */ /* 0x000e620000000800 */
[----:B------:R-:W-:Y:S02]  /*89b0*/  ULDC.64 UR4, c[0x0][0x408] ;  /* 0x0001020000047ab9 */ /* 0x000fe40000000a00 */
[----:B------:R-:W-:-:S04]  /*89c0*/  IMAD R11, R7, UR4, RZ ;  /* 0x00000004070b7c24 */ /* 0x000fc8000f8e02ff */
[----:B------:R-:W-:Y:S01]  /*89d0*/  IMAD R11, R6, UR5, R11 ;  /* 0x00000005060b7c24 */ /* 0x000fe2000f8e020b */
[----:B-1----:R-:W-:-:S13]  /*89e0*/  ISETP.NE.AND P1, PT, R10, 0x1, PT ;  /* 0x000000010a00780c */ /* 0x002fda0003f25270 */
[----:B------:R-:W1:Y:S02]  /*89f0*/  @P1 LDC.64 R2, c[0x0][0x420] ;  /* 0x00010800ff021b82 */ /* 0x000e640000000a00 */
[----:B-1----:R-:W-:Y:S01]  /*8a00*/  @P1 IMAD.HI.U32 R4, R8, R2, RZ ;  /* 0x0000000208041227 */ /* 0x002fe200078e00ff */
[----:B------:R-:W-:-:S04]  /*8a10*/  MOV R2, R8 ;  /* 0x0000000800027202 */ /* 0x000fc80000000f00 */
[----:B------:R-:W-:Y:S02]  /*8a20*/  @P1 SHF.R.U32.HI R2, RZ, R3, R4 ;  /* 0x00000003ff021219 */ /* 0x000fe40000011604 */
[----:B------:R-:W1:Y:S02]  /*8a30*/  LDC.64 R4, c[0x0][0x3f8] ;  /* 0x0000fe00ff047b82 */ /* 0x000e640000000a00 */
[--C-:B------:R-:W-:Y:S01]  /*8a40*/  SHF.R.S32.HI R3, RZ, 0x1f, R2.reuse ;  /* 0x0000001fff037819 */ /* 0x100fe20000011402 */
[--C-:B------:R-:W-:Y:S02]  /*8a50*/  IMAD.MOV R9, RZ, RZ, -R2.reuse ;  /* 0x000000ffff097224 */ /* 0x100fe400078e0a02 */
[----:B------:R-:W-:-:S04]  /*8a60*/  IMAD.WIDE.U32 R2, R6, UR4, R2 ;  /* 0x0000000406027c25 */ /* 0x000fc8000f8e0002 */
[----:B------:R-:W-:Y:S01]  /*8a70*/  IMAD R9, R10, R9, R8 ;  /* 0x000000090a097224 */ /* 0x000fe200078e0208 */
[----:B------:R-:W-:Y:S02]  /*8a80*/  IADD3 R11, R11, R3, RZ ;  /* 0x000000030b0b7210 */ /* 0x000fe40007ffe0ff */
[----:B-1----:R-:W-:-:S04]  /*8a90*/  LEA R4, P1, R2, R4, 0x2 ;  /* 0x0000000402047211 */ /* 0x002fc800078210ff */
[----:B------:R-:W-:-:S05]  /*8aa0*/  LEA.HI.X R5, R2, R5, R11, 0x2, P1 ;  /* 0x0000000502057211 */ /* 0x000fca00008f140b */
[----:B------:R1:W5:Y:S04]  /*8ab0*/  LDG.E R4, desc[UR40][R4.64] ;  /* 0x0000002804047981 */ /* 0x000368000c1e1900 */
.L_x_61:
[----:B------:R-:W2:Y:S01]  /*8ac0*/  S2R R3, SR_CgaCtaId ;  /* 0x0000000000037919 */ /* 0x000ea20000008800 */
[----:B------:R-:W-:Y:S01]  /*8ad0*/  MOV R2, 0x400 ;  /* 0x0000040000027802 */ /* 0x000fe20000000f00 */
[----:B-1----:R-:W1:Y:S03]  /*8ae0*/  S2R R5, SR_TID.X ;  /* 0x0000000000057919 */ /* 0x002e660000002100 */
[----:B--2---:R-:W-:Y:S02]  /*8af0*/  LEA R2, R3, R2, 0x18 ;  /* 0x0000000203027211 */ /* 0x004fe400078ec0ff */
[----:B-1----:R-:W-:-:S03]  /*8b00*/  LOP3.LUT R5, R5, 0x7f, RZ, 0xc0, !PT ;  /* 0x0000007f05057812 */ /* 0x002fc600078ec0ff */
[----:B------:R-:W-:Y:S01]  /*8b10*/  IMAD R3, R16, 0x8, R2 ;  /* 0x0000000810037824 */ /* 0x000fe200078e0202 */
[----:B------:R-:W-:Y:S02]  /*8b20*/  SHF.L.U32 R2, R17, 0x1f, RZ ;  /* 0x0000001f11027819 */ /* 0x000fe400000006ff */
[----:B------:R-:W-:Y:S02]  /*8b30*/  ISETP.NE.AND P1, PT, R5, RZ, PT ;  /* 0x000000ff0500720c */ /* 0x000fe40003f25270 */
[----:B------:R-:W1:Y:S02]  /*8b40*/  SYNCS.PHASECHK.TRANS64.TRYWAIT P2, [R3+URZ+0x22840], R2 ;  /* 0x02284002030075a7 */ /* 0x000e64000804017f */
[----:B-1----:R-:W-:Y:S09]  /*8b50*/  @!P2 BRA `(.L_x_62) ;  /* 0x000000140020a947 */ /* 0x002ff20003800000 */
.L_x_99:
[----:B------:R-:W-:Y:S05]  /*8b60*/  @P1 BRA `(.L_x_63) ;  /* 0x00000000001c1947 */ /* 0x000fea0003800000 */
[----:B------:R-:W2:Y:S01]  /*8b70*/  S2R R5, SR_TID.X ;  /* 0x0000000000057919 */ /* 0x000ea20000002100 */
[----:B------:R-:W-:-:S04]  /*8b80*/  MOV R10, 0x3000 ;  /* 0x00003000000a7802 */ /* 0x000fc80000000f00 */
[----:B------:R3:W-:Y:S01]  /*8b90*/  SYNCS.ARRIVE.TRANS64 RZ, [R3+URZ+0x22830], R10 ;  /* 0x0228300a03ff79a7 */ /* 0x0007e2000800003f */
[----:B--2---:R-:W-:-:S04]  /*8ba0*/  LOP3.LUT R5, R5, 0x1f, RZ, 0xc0, !PT ;  /* 0x0000001f05057812 */ /* 0x004fc800078ec0ff */
[----:B------:R-:W-:-:S13]  /*8bb0*/  ISETP.NE.AND P2, PT, R5, RZ, PT ;  /* 0x000000ff0500720c */ /* 0x000fda0003f45270 */
[----:B---3--:R-:W-:Y:S05]  /*8bc0*/  @!P2 BRA `(.L_x_63) ;  /* 0x000000000004a947 */ /* 0x008fea0003800000 */
[----:B------:R-:W-:Y:S01]  /*8bd0*/  BPT.TRAP 0x1 ;  /* 0x000000040000795c */ /* 0x000fe20000300000 */
.L_x_63:
[----:B------:R-:W2:Y:S01]  /*8be0*/  S2R R10, SR_CgaCtaId ;  /* 0x00000000000a7919 */ /* 0x000ea20000008800 */
[----:B------:R-:W-:Y:S01]  /*8bf0*/  MOV R5, 0x400 ;  /* 0x0000040000057802 */ /* 0x000fe20000000f00 */
[----:B------:R-:W-:Y:S01]  /*8c00*/  UIADD3 UR4, UP0, UR42, 0x370, URZ ;  /* 0x000003702a047890 */ /* 0x000fe2000ff1e03f */
[----:B------:R-:W-:Y:S01]  /*8c10*/  R2UR UR9, R3 ;  /* 0x00000000030972ca */ /* 0x000fe200000e0000 */
[----:B------:R-:W-:Y:S01]  /*8c20*/  UMOV UR6, 0x0 ;  /* 0x0000000000067882 */ /* 0x000fe20000000000 */
[----:B------:R-:W-:Y:S01]  /*8c30*/  R2UR UR12, R0 ;  /* 0x00000000000c72ca */ /* 0x000fe200000e0000 */
[----:B------:R-:W-:Y:S01]  /*8c40*/  UIADD3.X UR5, URZ, UR43, URZ, UP0, !UPT ;  /* 0x0000002b3f057290 */ /* 0x000fe200087fe43f */
[----:B-----5:R-:W-:Y:S01]  /*8c50*/  R2UR UR13, R4 ;  /* 0x00000000040d72ca */ /* 0x020fe200000e0000 */
[----:B------:R-:W-:Y:S01]  /*8c60*/  UMOV UR7, 0x14f00000 ;  /* 0x14f0000000077882 */ /* 0x000fe20000000000 */
[----:B------:R-:W-:-:S07]  /*8c70*/  UMOV UR10, URZ ;  /* 0x0000003f000a7c82 */ /* 0x000fce0008000000 */
[----:B------:R-:W-:Y:S01]  /*8c80*/  UIADD3 UR9, UR9, 0x22830, URZ ;  /* 0x0002283009097890 */ /* 0x000fe2000fffe03f */
[----:B--2---:R-:W-:-:S05]  /*8c90*/  LEA R5, R10, R5, 0x18 ;  /* 0x000000050a057211 */ /* 0x004fca00078ec0ff */
[----:B------:R-:W-:-:S05]  /*8ca0*/  IMAD R5, R16, 0x3000, R5 ;  /* 0x0000300010057824 */ /* 0x000fca00078e0205 */
[----:B------:R-:W-:Y:S01]  /*8cb0*/  R2UR UR8, R5 ;  /* 0x00000000050872ca */ /* 0x000fe200000e0000 */
[----:B------:R-:W-:-:S05]  /*8cc0*/  IMAD R5, R9, 0x60, RZ ;  /* 0x0000006009057824 */ /* 0x000fca00078e02ff */
[----:B------:R-:W-:-:S07]  /*8cd0*/  R2UR UR11, R5 ;  /* 0x00000000050b72ca */ /* 0x000fce00000e0000 */
[----:B------:R-:W-:-:S09]  /*8ce0*/  UIADD3 UR8, UR8, 0x1c400, URZ ;  /* 0x0001c40008087890 */ /* 0x000fd2000fffe03f */
[----:B------:R2:W-:Y:S01]  /*8cf0*/  UTMALDG.4D [UR8], [UR4], desc[UR6] ;  /* 0x00000608040075b4 */ /* 0x0005e20008019000 */
[----:B------:R-:W3:Y:S02]  /*8d00*/  SYNCS.PHASECHK.TRANS64.TRYWAIT P2, [R3+URZ+0x22860], R2 ;  /* 0x02286002030075a7 */ /* 0x000ee4000804017f */
[----:B--23--:R-:W-:Y:S05]  /*8d10*/  @!P2 BRA `(.L_x_64) ;  /* 0x0000001000c4a947 */ /* 0x00cfea0003800000 */
.L_x_100:
[----:B------:R-:W-:Y:S05]  /*8d20*/  @P1 BRA `(.L_x_65) ;  /* 0x00000000001c1947 */ /* 0x000fea0003800000 */
[----:B------:R-:W3:Y:S01]  /*8d30*/  S2R R9, SR_TID.X ;  /* 0x0000000000097919 */ /* 0x000ee20000002100 */
[----:B-12---:R-:W-:-:S04]  /*8d40*/  IMAD.MOV.U32 R2, RZ, RZ, 0xc000 ;  /* 0x0000c000ff027424 */ /* 0x006fc800078e00ff */
[----:B------:R4:W-:Y:S01]  /*8d50*/  SYNCS.ARRIVE.TRANS64 RZ, [R3+URZ+0x22850], R2 ;  /* 0x0228500203ff79a7 */ /* 0x0009e2000800003f */
[----:B---3--:R-:W-:-:S04]  /*8d60*/  LOP3.LUT R9, R9, 0x1f, RZ, 0xc0, !PT ;  /* 0x0000001f09097812 */ /* 0x008fc800078ec0ff */
[----:B------:R-:W-:-:S13]  /*8d70*/  ISETP.NE.AND P1, PT, R9, RZ, PT ;  /* 0x000000ff0900720c */ /* 0x000fda0003f25270 */
[----:B----4-:R-:W-:Y:S05]  /*8d80*/  @!P1 BRA `(.L_x_65) ;  /* 0x0000000000049947 */ /* 0x010fea0003800000 */
[----:B------:R-:W-:Y:S01]  /*8d90*/  BPT.TRAP 0x1 ;  /* 0x000000040000795c */ /* 0x000fe20000300000 */
.L_x_65:
[----:B------:R-:W3:Y:S01]  /*8da0*/  S2R R9, SR_CgaCtaId ;  /* 0x0000000000097919 */ /* 0x000ee20000008800 */
[----:B-12---:R-:W-:Y:S01]  /*8db0*/  MOV R2, 0x400 ;  /* 0x0000040000027802 */ /* 0x006fe20000000f00 */
        /* <DEDUP_REMOVED lines=11> */
[----:B---3--:R-:W-:-:S05]  /*8e70*/  LEA R2, R9, R2, 0x18 ;  /* 0x0000000209027211 */ /* 0x008fca00078ec0ff */
[----:B------:R-:W-:-:S05]  /*8e80*/  IMAD R2, R16, 0xc000, R2 ;  /* 0x0000c00010027824 */ /* 0x000fca00078e0202 */
[----:B------:R-:W-:-:S13]  /*8e90*/  R2UR UR14, R2 ;  /* 0x00000000020e72ca */ /* 0x000fda00000e0000 */
[----:B------:R-:W-:Y:S02]  /*8ea0*/  UIADD3 UR8, UR14, 0x400, URZ ;  /* 0x000004000e087890 */ /* 0x000fe4000fffe03f */
[----:B------:R-:W-:Y:S02]  /*8eb0*/  UIADD3 UR15, UR14, 0x3400, URZ ;  /* 0x000034000e0f7890 */ /* 0x000fe4000fffe03f */
[----:B------:R-:W-:Y:S02]  /*8ec0*/  UIADD3 UR16, UR14, 0x6400, URZ ;  /* 0x000064000e107890 */ /* 0x000fe4000fffe03f */
[----:B------:R-:W-:-:S03]  /*8ed0*/  UIADD3 UR14, UR14, 0x9400, URZ ;  /* 0x000094000e0e7890 */ /* 0x000fc6000fffe03f */
[----:B------:R1:W-:Y:S02]  /*8ee0*/  UTMALDG.4D [UR8], [UR4], desc[UR6] ;  /* 0x00000608040075b4 */ /* 0x0003e40008019000 */
[----:B-1----:R-:W-:Y:S01]  /*8ef0*/  UMOV UR8, UR15 ;  /* 0x0000000f00087c82 */ /* 0x002fe20008000000 */
[----:B------:R-:W-:Y:S01]  /*8f00*/  UMOV UR10, UR17 ;  /* 0x00000011000a7c82 */ /* 0x000fe20008000000 */
[----:B------:R-:W-:Y:S01]  /*8f10*/  UMOV UR15, 0x80 ;  /* 0x00000080000f7882 */ /* 0x000fe20000000000 */
[----:B------:R1:W-:Y:S02]  /*8f20*/  UTMALDG.4D [UR8], [UR4], desc[UR6] ;  /* 0x00000608040075b4 */ /* 0x0003e40008019000 */
[----:B-1----:R-:W-:Y:S01]  /*8f30*/  UMOV UR8, UR16 ;  /* 0x0000001000087c82 */ /* 0x002fe20008000000 */
[----:B------:R-:W-:Y:S01]  /*8f40*/  UMOV UR10, UR15 ;  /* 0x0000000f000a7c82 */ /* 0x000fe20008000000 */
[----:B------:R-:W-:Y:S01]  /*8f50*/  UMOV UR15, 0xc0 ;  /* 0x000000c0000f7882 */ /* 0x000fe20000000000 */
[----:B------:R1:W-:Y:S02]  /*8f60*/  UTMALDG.4D [UR8], [UR4], desc[UR6] ;  /* 0x00000608040075b4 */ /* 0x0003e40008019000 */
[----:B-1----:R-:W-:Y:S01]  /*8f70*/  UMOV UR8, UR14 ;  /* 0x0000000e00087c82 */ /* 0x002fe20008000000 */
[----:B------:R-:W-:-:S02]  /*8f80*/  UMOV UR10, UR15 ;  /* 0x0000000f000a7c82 */ /* 0x000fc40008000000 */
[----:B------:R2:W-:Y:S02]  /*8f90*/  UTMALDG.4D [UR8], [UR4], desc[UR6] ;  /* 0x00000608040075b4 */ /* 0x0005e40008019000 */
[----:B--2---:R-:W-:Y:S01]  /*8fa0*/  NOP ;  /* 0x0000000000007918 */ /* 0x004fe20000000000 */
.L_x_60:
[----:B------:R-:W-:Y:S05]  /*8fb0*/  BSYNC B1 ;  /* 0x0000000000017941 */ /* 0x000fea0003800000 */
.L_x_59:
[----:B-1----:R-:W-:Y:S01]  /*8fc0*/  IADD3 R9, R16, 0x1, RZ ;  /* 0x0000000110097810 */ /* 0x002fe20007ffe0ff */
[----:B------:R-:W-:Y:S03]  /*8fd0*/  BSSY B1, `(.L_x_66) ;  /* 0x0000069000017945 */ /* 0x000fe60003800000 */
[----:B------:R-:W-:-:S04]  /*8fe0*/  ISETP.NE.AND P1, PT, R9, 0x2, PT ;  /* 0x000000020900780c */ /* 0x000fc80003f25270 */
[----:B------:R-:W-:Y:S02]  /*8ff0*/  SEL R2, RZ, 0x1, P1 ;  /* 0x00000001ff027807 */ /* 0x000fe40000800000 */
[----:B------:R-:W-:Y:S02]  /*9000*/  SEL R9, R9, RZ, P1 ;  /* 0x000000ff09097207 */ /* 0x000fe40000800000 */
[----:B------:R-:W-:Y:S01]  /*9010*/  LOP3.LUT R17, R17, R2, RZ, 0x3c, !PT ;  /* 0x0000000211117212 */ /* 0x000fe200078e3cff */
[----:B------:R-:W-:Y:S06]  /*9020*/  @!P6 BRA `(.L_x_67) ;  /* 0x00000004008ce947 */ /* 0x000fec0003800000 */
[----:B------:R-:W-:Y:S01]  /*9030*/  VIADD R10, R8, 0xffffffff ;  /* 0xffffffff080a7836 */ /* 0x000fe20000000000 */
        /* <DEDUP_REMOVED lines=9> */
[----:B------:R-:W-:-:S05]  /*90d0*/  @P1 SHF.R.U32.HI R2, RZ, R3, R4 ;  /* 0x00000003ff021219 */ /* 0x000fca0000011604 */
[----:B------:R-:W-:-:S04]  /*90e0*/  IMAD.MOV R3, RZ, RZ, -R2 ;  /* 0x000000ffff037224 */ /* 0x000fc800078e0a02 */
[----:B------:R-:W-:Y:S01]  /*90f0*/  IMAD R10, R5, R3, R10 ;  /* 0x00000003050a7224 */ /* 0x000fe200078e020a */
[--C-:B------:R-:W-:Y:S01]  /*9100*/  SHF.R.S32.HI R3, RZ, 0x1f, R2.reuse ;  /* 0x0000001fff037819 */ /* 0x100fe20000011402 */
[----:B------:R-:W1:Y:S02]  /*9110*/  LDC.64 R4, c[0x0][0x3f8] ;  /* 0x0000fe00ff047b82 */ /* 0x000e640000000a00 */
[----:B------:R-:W-:-:S05]  /*9120*/  IMAD.WIDE.U32 R2, R6, UR4, R2 ;  /* 0x0000000406027c25 */ /* 0x000fca000f8e0002 */
[----:B------:R-:W-:Y:S02]  /*9130*/  IADD3 R11, R11, R3, RZ ;  /* 0x000000030b0b7210 */ /* 0x000fe40007ffe0ff */
[----:B-1----:R-:W-:-:S04]  /*9140*/  LEA R4, P1, R2, R4, 0x2 ;  /* 0x0000000402047211 */ /* 0x002fc800078210ff */
[----:B------:R-:W-:-:S05]  /*9150*/  LEA.HI.X R5, R2, R5, R11, 0x2, P1 ;  /* 0x0000000502057211 */ /* 0x000fca00008f140b */
[----:B------:R1:W5:Y:S04]  /*9160*/  LDG.E R4, desc[UR40][R4.64] ;  /* 0x0000002804047981 */ /* 0x000368000c1e1900 */
.L_x_68:
        /* <DEDUP_REMOVED lines=10> */
.L_x_101:
        /* <DEDUP_REMOVED lines=8> */
.L_x_70:
[----:B------:R-:W2:Y:S01]  /*9290*/  S2R R11, SR_CgaCtaId ;  /* 0x00000000000b7919 */ /* 0x000ea20000008800 */
        /* <DEDUP_REMOVED lines=12> */
[----:B--2---:R-:W-:-:S05]  /*9360*/  LEA R5, R11, R5, 0x18 ;  /* 0x000000050b057211 */ /* 0x004fca00078ec0ff */
[----:B------:R-:W-:-:S05]  /*9370*/  IMAD R5, R9, 0x3000, R5 ;  /* 0x0000300009057824 */ /* 0x000fca00078e0205 */
[----:B------:R-:W-:-:S13]  /*9380*/  R2UR UR8, R5 ;  /* 0x00000000050872ca */ /* 0x000fda00000e0000 */
[----:B------:R-:W-:-:S09]  /*9390*/  UIADD3 UR8, UR8, 0x1c400, URZ ;  /* 0x0001c40008087890 */ /* 0x000fd2000fffe03f */
[----:B------:R2:W-:Y:S01]  /*93a0*/  UTMALDG.4D [UR8], [UR4], desc[UR6] ;  /* 0x00000608040075b4 */ /* 0x0005e20008019000 */
[----:B------:R-:W3:Y:S02]  /*93b0*/  SYNCS.PHASECHK.TRANS64.TRYWAIT P2, [R3+URZ+0x22860], R2 ;  /* 0x02286002030075a7 */ /* 0x000ee4000804017f */
[----:B--23--:R-:W-:Y:S05]  /*93c0*/  @!P2 BRA `(.L_x_71) ;  /* 0x0000000c0040a947 */ /* 0x00cfea0003800000 */
.L_x_102:
        /* <DEDUP_REMOVED lines=8> */
.L_x_72:
        /* <DEDUP_REMOVED lines=32> */
[----:B-1----:R-:W-:Y:S01]  /*9650*/  NOP ;  /* 0x0000000000007918 */ /* 0x002fe20000000000 */
.L_x_67:
[----:B------:R-:W-:Y:S05]  /*9660*/  BSYNC B1 ;  /* 0x0000000000017941 */ /* 0x000fea0003800000 */
.L_x_66:
[C---:B------:R-:W-:Y:S01]  /*9670*/  ISETP.GT.AND P2, PT, R8.reuse, 0x1, PT ;  /* 0x000000010800780c */ /* 0x040fe20003f44270 */
[----:B------:R-:W-:Y:S01]  /*9680*/  VIADD R8, R8, 0xfffffffe ;  /* 0xfffffffe08087836 */ /* 0x000fe20000000000 */
[----:B------:R-:W-:-:S04]  /*9690*/  IADD3 R9, R9, 0x1, RZ ;  /* 0x0000000109097810 */ /* 0x000fc80007ffe0ff */
[----:B------:R-:W-:-:S04]  /*96a0*/  ISETP.NE.AND P1, PT, R9, 0x2, PT ;  /* 0x000000020900780c */ /* 0x000fc80003f25270 */
[----:B------:R-:W-:Y:S02]  /*96b0*/  SEL R2, RZ, 0x1, P1 ;  /* 0x00000001ff027807 */ /* 0x000fe40000800000 */
[----:B------:R-:W-:Y:S02]  /*96c0*/  SEL R16, R9, RZ, P1 ;  /* 0x000000ff09107207 */ /* 0x000fe40000800000 */
[----:B------:R-:W-:Y:S01]  /*96d0*/  LOP3.LUT R17, R17, R2, RZ, 0x3c, !PT ;  /* 0x0000000211117212 */ /* 0x000fe200078e3cff */
[----:B------:R-:W-:Y:S06]  /*96e0*/  @P2 BRA `(.L_x_73) ;  /* 0xfffffff0009c2947 */ /* 0x000fec000383ffff */
.L_x_58:
[----:B------:R-:W-:Y:S05]  /*96f0*/  BSYNC B0 ;  /* 0x0000000000007941 */ /* 0x000fea0003800000 */
.L_x_49:
[----:B------:R-:W2:Y:S01]  /*9700*/  LDL.LU R2, [R1+0xc] ;  /* 0x00000c0001027983 */ /* 0x000ea20000300800 */
[----:B------:R-:W-:-:S03]  /*9710*/  ULDC UR4, c[0x0][0xda4] ;  /* 0x0003690000047ab9 */ /* 0x000fc60000000800 */
[----:B------:R-:W3:Y:S01]  /*9720*/  LDL.LU R0, [R1+0x18] ;  /* 0x0000180001007983 */ /* 0x000ee20000300800 */
[----:B--2---:R-:W-:Y:S01]  /*9730*/  IADD3 R2, R2, UR36, RZ ;  /* 0x0000002402027c10 */ /* 0x004fe2000fffe0ff */
[----:B---3--:R-:W-:-:S04]  /*9740*/  VIADD R0, R0, 0x1 ;  /* 0x0000000100007836 */ /* 0x008fc80000000000 */
[----:B------:R2:W-:Y:S01]  /*9750*/  STL [R1+0xc], R2 ;  /* 0x00000c0201007387 */ /* 0x0005e20000100800 */
[----:B------:R-:W-:-:S03]  /*9760*/  ISETP.GE.AND P0, PT, R2, UR4, PT ;  /* 0x0000000402007c0c */ /* 0x000fc6000bf06270 */
[----:B------:R2:W-:Y:S10]  /*9770*/  STL [R1+0x18], R0 ;  /* 0x0000180001007387 */ /* 0x0005f40000100800 */
[----:B--2---:R-:W-:Y:S05]  /*9780*/  @!P0 BRA `(.L_x_74) ;  /* 0xffffffd800088947 */ /* 0x004fea000383ffff */
[----:B------:R-:W-:-:S07]  /*9790*/  LOP3.LUT R2, R0, 0x1, RZ, 0xc, !PT ;  /* 0x0000000100027812 */ /* 0x000fce00078e0cff */
.L_x_32:
[----:B------:R-:W2:Y:S01]  /*97a0*/  S2R R3, SR_CgaCtaId ;  /* 0x0000000000037919 */ /* 0x000ea20000008800 */
[----:B------:R-:W-:Y:S01]  /*97b0*/  MOV R0, 0x400 ;  /* 0x0000040000007802 */ /* 0x000fe20000000f00 */
[----:B------:R-:W-:Y:S03]  /*97c0*/  BSSY B0, `(.L_x_75) ;  /* 0x0000005000007945 */ /* 0x000fe60003800000 */
[----:B--2---:R-:W-:Y:S02]  /*97d0*/  LEA R0, R3, R0, 0x18 ;  /* 0x0000000003007211 */ /* 0x004fe400078ec0ff */
[----:B------:R-:W-:-:S04]  /*97e0*/  SHF.L.U32 R3, R2, 0x1f, RZ ;  /* 0x0000001f02037819 */ /* 0x000fc800000006ff */
[----:B------:R-:W2:Y:S02]  /*97f0*/  SYNCS.PHASECHK.TRANS64.TRYWAIT P0, [R0+URZ+0x22820], R3 ;  /* 0x02282003000075a7 */ /* 0x000ea4000800017f */
[----:B--2---:R-:W-:Y:S05]  /*9800*/  @!P0 BRA `(.L_x_76) ;  /* 0x0000000800448947 */ /* 0x004fea0003800000 */
.L_x_103:
[----:B------:R-:W-:Y:S05]  /*9810*/  BSYNC B0 ;  /* 0x0000000000007941 */ /* 0x000fea0003800000 */
.L_x_75:
[----:B------:R-:W-:-:S03]  /*9820*/  UMOV UR4, 0xffffffff ;  /* 0xffffffff00047882 */ /* 0x000fc60000000000 */
[----:B------:R-:W-:Y:S05]  /*9830*/  BRA.DIV UR4, `(.L_x_77) ;  /* 0x0000000a044c7947 */ /* 0x000fea000b800000 */
[----:B------:R-:W3:Y:S02]  /*9840*/  S2R R2, SR_TID.X ;  /* 0x0000000000027919 */ /* 0x000ee40000002100 */
[----:B---3--:R-:W-:-:S04]  /*9850*/  SHF.R.U32.HI R2, RZ, 0x5, R2 ;  /* 0x00000005ff027819 */ /* 0x008fc80000011602 */
[----:B------:R-:W-:-:S05]  /*9860*/  LOP3.LUT R2, R2, 0x3, RZ, 0xc0, !PT ;  /* 0x0000000302027812 */ /* 0x000fca00078ec0ff */
[----:B------:R3:W4:Y:S02]  /*9870*/  SHFL.IDX PT, R14, R2, RZ, 0x1f ;  /* 0x00001fff020e7589 */ /* 0x00072400000e0000 */
.L_x_106:
[----:B----4-:R-:W-:Y:S01]  /*9880*/  ISETP.NE.AND P0, PT, R14, RZ, PT ;  /* 0x000000ff0e00720c */ /* 0x010fe20003f05270 */
[----:B------:R-:W-:-:S12]  /*9890*/  BSSY B0, `(.L_x_78) ;  /* 0x0000024000007945 */ /* 0x000fd80003800000 */
[----:B------:R-:W-:Y:S05]  /*98a0*/  @P0 BRA `(.L_x_79) ;  /* 0x0000000000880947 */ /* 0x000fea0003800000 */
[----:B------:R-:W-:-:S03]  /*98b0*/  UMOV UR4, 0xffffffff ;  /* 0xffffffff00047882 */ /* 0x000fc60000000000 */
[----:B------:R-:W-:Y:S05]  /*98c0*/  BRA.DIV UR4, `(.L_x_80) ;  /* 0x0000000a045c7947 */ /* 0x000fea000b800000 */
[----:B------:R-:W-:-:S13]  /*98d0*/  ELECT P6, URZ, PT ;  /* 0x00000000003f782f */ /* 0x000fda00038c0000 */
.L_x_109:
[----:B------:R-:W-:Y:S05]  /*98e0*/  @!P6 BRA `(.L_x_79) ;  /* 0x000000000078e947 */ /* 0x000fea0003800000 */
[----:B------:R-:W-:-:S06]  /*98f0*/  ULOP3.LUT UR4, UR38, 0x2, URZ, 0xfc, !UPT ;  /* 0x0000000226047892 */ /* 0x000fcc000f8efc3f */
[----:B---3--:R-:W-:-:S04]  /*9900*/  MOV R2, UR4 ;  /* 0x0000000400027c02 */ /* 0x008fc80008000f00 */
[----:B------:R-:W-:-:S13]  /*9910*/  ISETP.NE.AND P2, PT, R2, 0x3, PT ;  /* 0x000000030200780c */ /* 0x000fda0003f45270 */
[----:B------:R-:W-:Y:S05]  /*9920*/  @!P2 BRA `(.L_x_81) ;  /* 0x000000000004a947 */ /* 0x000fea0003800000 */
[----:B------:R-:W-:Y:S01]  /*9930*/  BPT.TRAP 0x1 ;  /* 0x000000040000795c */ /* 0x000fe20000300000 */
.L_x_81:
[----:B--2---:R-:W-:Y:S01]  /*9940*/  VIADD R3, R0, 0x22840 ;  /* 0x0002284000037836 */ /* 0x004fe20000000000 */
[----:B------:R-:W-:Y:S01]  /*9950*/  SHF.L.U32 R5, R17, 0x1f, RZ ;  /* 0x0000001f11057819 */ /* 0x000fe200000006ff */
[----:B------:R-:W-:-:S03]  /*9960*/  VIADD R2, R16, 0x1 ;  /* 0x0000000110027836 */ /* 0x000fc60000000000 */
[----:B------:R-:W-:Y:S02]  /*9970*/  LEA R6, R16, R3, 0x3 ;  /* 0x0000000310067211 */ /* 0x000fe400078e18ff */
[----:B------:R-:W-:Y:S02]  /*9980*/  ISETP.NE.AND P1, PT, R2, 0x2, PT ;  /* 0x000000020200780c */ /* 0x000fe40003f25270 */
[----:B------:R-:W2:Y:S02]  /*9990*/  SYNCS.PHASECHK.TRANS64.TRYWAIT P0, [R6+URZ], R5 ;  /* 0x00000005060075a7 */ /* 0x000ea4000800017f */
[----:B------:R-:W-:-:S04]  /*99a0*/  SEL R4, RZ, 0x1, P1 ;  /* 0x00000001ff047807 */ /* 0x000fc80000800000 */
[----:B------:R-:W-:Y:S02]  /*99b0*/  LOP3.LUT R17, R17, R4, RZ, 0x3c, !PT ;  /* 0x0000000411117212 */ /* 0x000fe400078e3cff */
[----:B------:R-:W-:Y:S02]  /*99c0*/  SEL R4, R2, RZ, P1 ;  /* 0x000000ff02047207 */ /* 0x000fe40000800000 */
[----:B------:R-:W-:Y:S02]  /*99d0*/  SHF.L.U32 R2, R17, 0x1f, RZ ;  /* 0x0000001f11027819 */ /* 0x000fe400000006ff */
[----:B------:R-:W-:Y:S01]  /*99e0*/  LEA R3, R4, R3, 0x3 ;  /* 0x0000000304037211 */ /* 0x000fe200078e18ff */
[----:B--2---:R-:W-:Y:S06]  /*99f0*/  @!P0 BRA `(.L_x_82) ;  /* 0x0000000800308947 */ /* 0x004fec0003800000 */
.L_x_110:
[----:B------:R-:W3:Y:S02]  /*9a00*/  SYNCS.PHASECHK.TRANS64.TRYWAIT P0, [R3+URZ], R2 ;  /* 0x00000002030075a7 */ /* 0x000ee4000800017f */
[----:B---3--:R-:W-:Y:S05]  /*9a10*/  @!P0 BRA `(.L_x_83) ;  /* 0x00000008003c8947 */ /* 0x008fea0003800000 */
.L_x_111:
[----:B------:R-:W-:Y:S05]  /*9a20*/  @!P2 BRA `(.L_x_84) ;  /* 0x000000000004a947 */ /* 0x000fea0003800000 */
[----:B------:R-:W-:Y:S01]  /*9a30*/  BPT.TRAP 0x1 ;  /* 0x000000040000795c */ /* 0x000fe20000300000 */
.L_x_84:
[----:B---3--:R-:W-:-:S05]  /*9a40*/  VIADD R3, R0, 0x22860 ;  /* 0x0002286000037836 */ /* 0x008fca0000000000 */
[----:B------:R-:W-:-:S04]  /*9a50*/  LEA R16, R16, R3, 0x3 ;  /* 0x0000000310107211 */ /* 0x000fc800078e18ff */
[----:B------:R-:W3:Y:S02]  /*9a60*/  SYNCS.PHASECHK.TRANS64.TRYWAIT P0, [R16+URZ], R5 ;  /* 0x00000005100075a7 */ /* 0x000ee4000800017f */
[----:B---3--:R-:W-:Y:S05]  /*9a70*/  @!P0 BRA `(.L_x_85) ;  /* 0x0000000800388947 */ /* 0x008fea0003800000 */
.L_x_112:
[----:B------:R-:W-:-:S07]  /*9a80*/  IMAD R3, R4, 0x8, R3 ;  /* 0x0000000804037824 */ /* 0x000fce00078e0203 */
.L_x_86:
[----:B----4-:R4:W1:Y:S02]  /*9a90*/  SYNCS.PHASECHK.TRANS64.TRYWAIT P0, [R3+URZ], R2 ;  /* 0x00000002030075a7 */ /* 0x010864000800017f */
[----:B-1----:R-:W-:Y:S05]  /*9aa0*/  @!P0 NANOSLEEP.SYNCS 0x989680 ;  /* 0x009896800000895d */ /* 0x002fea0003900000 */
[----:B------:R-:W1:Y:S02]  /*9ab0*/  @!P0 SYNCS.PHASECHK.TRANS64 P0, [R3+URZ], R2 ;  /* 0x00000002030085a7 */ /* 0x000e64000800007f */
[----:B-1----:R-:W-:Y:S05]  /*9ac0*/  @!P0 BRA `(.L_x_86) ;  /* 0xfffffffc00f08947 */ /* 0x002fea000383ffff */
.L_x_79:
[----:B------:R-:W-:Y:S05]  /*9ad0*/  BSYNC B0 ;  /* 0x0000000000007941 */ /* 0x000fea0003800000 */
.L_x_78:
[----:B------:R-:W-:Y:S05]  /*9ae0*/  EXIT ;  /* 0x000000000000794d */ /* 0x000fea0003800000 */
.L_x_10:
[----:B-1----:R-:W-:-:S04]  /*9af0*/  MOV R3, UR46 ;  /* 0x0000002e00037c02 */ /* 0x002fc80008000f00 */
[----:B------:R1:W2:Y:S03]  /*9b00*/  SYNCS.PHASECHK.TRANS64.TRYWAIT P0, [R3+URZ+0x22800], R0 ;  /* 0x02280000030075a7 */ /* 0x0002a6000800017f */
[----:B--2---:R-:W-:Y:S05]  /*9b10*/  @!P0 NANOSLEEP.SYNCS 0x989680 ;  /* 0x009896800000895d */ /* 0x004fea0003900000 */
[----:B------:R-:W2:Y:S02]  /*9b20*/  @!P0 SYNCS.PHASECHK.TRANS64 P0, [R3+URZ+0x22800], R0 ;  /* 0x02280000030085a7 */ /* 0x000ea4000800007f */
[----:B--2---:R-:W-:Y:S05]  /*9b30*/  @!P0 BRA `(.L_x_10) ;  /* 0xfffffffc00ec8947 */ /* 0x004fea000383ffff */
[----:B------:R-:W-:Y:S05]  /*9b40*/  BRA `(.L_x_87) ;  /* 0xffffff7400647947 */ /* 0x000fea000383ffff */
.L_x_14:
[----:B--2---:R-:W-:-:S04]  /*9b50*/  IMAD.U32 R0, RZ, RZ, UR21 ;  /* 0x00000015ff007e24 */ /* 0x004fc8000f8e00ff */
[----:B------:R2:W3:Y:S03]  /*9b60*/  SYNCS.PHASECHK.TRANS64.TRYWAIT P1, [R0+URZ+0x22830], R7 ;  /* 0x02283007000075a7 */ /* 0x0004e6000802017f */
[----:B---3--:R-:W-:Y:S05]  /*9b70*/  @!P1 NANOSLEEP.SYNCS 0x989680 ;  /* 0x009896800000995d */ /* 0x008fea0003900000 */
[----:B------:R-:W3:Y:S02]  /*9b80*/  @!P1 SYNCS.PHASECHK.TRANS64 P1, [R0+URZ+0x22830], R7 ;  /* 0x02283007000095a7 */ /* 0x000ee4000802007f */
[----:B---3--:R-:W-:Y:S05]  /*9b90*/  @!P1 BRA `(.L_x_14) ;  /* 0xfffffffc00ec9947 */ /* 0x008fea000383ffff */
[----:B------:R-:W-:Y:S05]  /*9ba0*/  BRA `(.L_x_13) ;  /* 0xffffff7400887947 */ /* 0x000fea000383ffff */
.L_x_18:
[----:B--2---:R2:W3:Y:S02]  /*9bb0*/  SYNCS.PHASECHK.TRANS64.TRYWAIT P2, [R10+URZ+0x22850], R7 ;  /* 0x022850070a0075a7 */ /* 0x0044e4000804017f */
[----:B---3--:R-:W-:Y:S05]  /*9bc0*/  @!P2 NANOSLEEP.SYNCS 0x989680 ;  /* 0x009896800000a95d */ /* 0x008fea0003900000 */
[----:B------:R-:W3:Y:S02]  /*9bd0*/  @!P2 SYNCS.PHASECHK.TRANS64 P2, [R10+URZ+0x22850], R7 ;  /* 0x022850070a00a5a7 */ /* 0x000ee4000804007f */
[----:B---3--:R-:W-:Y:S05]  /*9be0*/  @!P2 BRA `(.L_x_18) ;  /* 0xfffffffc00f0a947 */ /* 0x008fea000383ffff */
[----:B------:R-:W-:Y:S05]  /*9bf0*/  BRA `(.L_x_17) ;  /* 0xffffff9000807947 */ /* 0x000fea000383ffff */
.L_x_23:
[----:B--2---:R-:W-:Y:S01]  /*9c00*/  MOV R4, UR24 ;  /* 0x0000001800047c02 */ /* 0x004fe20008000f00 */
[----:B------:R-:W-:-:S04]  /*9c10*/  IMAD.U32 R5, RZ, RZ, UR25 ;  /* 0x00000019ff057e24 */ /* 0x000fc8000f8e00ff */
[----:B------:R2:W3:Y:S03]  /*9c20*/  SYNCS.PHASECHK.TRANS64.TRYWAIT P3, [R4+URZ+0x22830], R5 ;  /* 0x02283005040075a7 */ /* 0x0004e6000806017f */
[----:B---3--:R-:W-:Y:S05]  /*9c30*/  @!P3 NANOSLEEP.SYNCS 0x989680 ;  /* 0x009896800000b95d */ /* 0x008fea0003900000 */
[----:B------:R-:W3:Y:S02]  /*9c40*/  @!P3 SYNCS.PHASECHK.TRANS64 P3, [R4+URZ+0x22830], R5 ;  /* 0x022830050400b5a7 */ /* 0x000ee4000806007f */
[----:B---3--:R-:W-:Y:S05]  /*9c50*/  @!P3 BRA `(.L_x_23) ;  /* 0xfffffffc00e8b947 */ /* 0x008fea000383ffff */
[----:B------:R-:W-:Y:S05]  /*9c60*/  BRA `(.L_x_22) ;  /* 0xffffff94008c7947 */ /* 0x000fea000383ffff */
.L_x_27:
[----:B-1----:R-:W-:-:S04]  /*9c70*/  MOV R6, UR25 ;  /* 0x0000001900067c02 */ /* 0x002fc80008000f00 */
[----:B------:R1:W2:Y:S03]  /*9c80*/  SYNCS.PHASECHK.TRANS64.TRYWAIT P3, [R199+URZ+0x22850], R6 ;  /* 0x02285006c70075a7 */ /* 0x0002a6000806017f */
[----:B--2---:R-:W-:Y:S05]  /*9c90*/  @!P3 NANOSLEEP.SYNCS 0x989680 ;  /* 0x009896800000b95d */ /* 0x004fea0003900000 */
[----:B------:R-:W2:Y:S02]  /*9ca0*/  @!P3 SYNCS.PHASECHK.TRANS64 P3, [R199+URZ+0x22850], R6 ;  /* 0x02285006c700b5a7 */ /* 0x000ea4000806007f */
[----:B--2---:R-:W-:Y:S05]  /*9cb0*/  @!P3 BRA `(.L_x_27) ;  /* 0xfffffffc00ecb947 */ /* 0x004fea000383ffff */
[----:B------:R-:W-:Y:S05]  /*9cc0*/  BRA `(.L_x_26) ;  /* 0xffffffb400287947 */ /* 0x000fea000383ffff */
.L_x_37:
[----:B------:R-:W1:Y:S01]  /*9cd0*/  S2R R5, SR_TID.X ;  /* 0x0000000000057919 */ /* 0x000e620000002100 */
[----:B------:R-:W-:Y:S01]  /*9ce0*/  BSSY B0, `(.L_x_88) ;  /* 0x000000a000007945 */ /* 0x000fe20003800000 */
[----:B------:R-:W-:Y:S01]  /*9cf0*/  MOV R12, RZ ;  /* 0x000000ff000c7202 */ /* 0x000fe20000000f00 */
[----:B------:R-:W-:Y:S01]  /*9d00*/  IMAD.MOV.U32 R11, RZ, RZ, 0x1f ;  /* 0x0000001fff0b7424 */ /* 0x000fe200078e00ff */
[----:B------:R-:W-:Y:S02]  /*9d10*/  MOV R15, 0xffffffff ;  /* 0xffffffff000f7802 */ /* 0x000fe40000000f00 */
[----:B-1----:R-:W-:-:S04]  /*9d20*/  SHF.R.U32.HI R5, RZ, 0x5, R5 ;  /* 0x00000005ff057819 */ /* 0x002fc80000011605 */
[----:B------:R-:W-:-:S05]  /*9d30*/  LOP3.LUT R5, R5, 0x3, RZ, 0xc0, !PT ;  /* 0x0000000305057812 */ /* 0x000fca00078ec0ff */
[----:B------:R-:W-:-:S07]  /*9d40*/  IMAD.MOV.U32 R13, RZ, RZ, R5 ;  /* 0x000000ffff0d7224 */ /* 0x000fce00078e0005 */
[----:B------:R-:W-:Y:S05]  /*9d50*/  WARPSYNC.COLLECTIVE R15, `(.L_x_89) ;  /* 0x000000000f087348 */ /* 0x000fea0003c00000 */
[----:B------:R1:W2:Y:S02]  /*9d60*/  SHFL.IDX P6, R14, R13, R12, R11 ;  /* 0x0000000c0d0e7389 */ /* 0x0002a400000c000b */
[----:B-12---:R-:W-:Y:S01]  /*9d70*/  ENDCOLLECTIVE ;  /* 0x000000000000791b */ /* 0x006fe20003800000 */
.L_x_89:
[----:B------:R-:W-:Y:S05]  /*9d80*/  BSYNC B0 ;  /* 0x0000000000007941 */ /* 0x000fea0003800000 */
.L_x_88:
[----:B------:R-:W-:Y:S05]  /*9d90*/  BRA `(.L_x_90) ;  /* 0xffffffd8009c7947 */ /* 0x000fea000383ffff */
.L_x_38:
[----:B------:R-:W-:Y:S01]  /*9da0*/  BSSY B0, `(.L_x_91) ;  /* 0x0000006000007945 */ /* 0x000fe20003800000 */
[----:B------:R-:W-:-:S07]  /*9db0*/  IMAD.MOV.U32 R15, RZ, RZ, -0x1 ;  /* 0xffffffffff0f7424 */ /* 0x000fce00078e00ff */
[----:B------:R-:W-:Y:S05]  /*9dc0*/  WARPSYNC.COLLECTIVE R15, `(.L_x_92) ;  /* 0x000000000f0c7348 */ /* 0x000fea0003c00000 */
[----:B------:R-:W-:Y:S02]  /*9dd0*/  ELECT P6, UR62, PT ;  /* 0x00000000003e782f */ /* 0x000fe400038c0000 */
[----:B------:R-:W-:Y:S01]  /*9de0*/  MOV R14, UR62 ;  /* 0x0000003e000e7c02 */ /* 0x000fe20008000f00 */
[----:B------:R-:W-:Y:S10]  /*9df0*/  ENDCOLLECTIVE ;  /* 0x000000000000791b */ /* 0x000ff40003800000 */
.L_x_92:
[----:B------:R-:W-:Y:S05]  /*9e00*/  BSYNC B0 ;  /* 0x0000000000007941 */ /* 0x000fea0003800000 */
.L_x_91:
[----:B------:R-:W-:Y:S05]  /*9e10*/  BRA `(.L_x_93) ;  /* 0xffffffd800947947 */ /* 0x000fea000383ffff */
.L_x_41:
[----:B--2---:R2:W3:Y:S02]  /*9e20*/  SYNCS.PHASECHK.TRANS64.TRYWAIT P1, [R5+URZ+0x22840], R10 ;  /* 0x0228400a050075a7 */ /* 0x0044e4000802017f */
[----:B---3--:R-:W-:Y:S05]  /*9e30*/  @!P1 NANOSLEEP.SYNCS 0x989680 ;  /* 0x009896800000995d */ /* 0x008fea0003900000 */
[----:B------:R-:W3:Y:S02]  /*9e40*/  @!P1 SYNCS.PHASECHK.TRANS64 P1, [R5+URZ+0x22840], R10 ;  /* 0x0228400a050095a7 */ /* 0x000ee4000802007f */
[----:B---3--:R-:W-:Y:S05]  /*9e50*/  @!P1 BRA `(.L_x_41) ;  /* 0xfffffffc00f09947 */ /* 0x008fea000383ffff */
[----:B------:R-:W-:Y:S05]  /*9e60*/  BRA `(.L_x_94) ;  /* 0xffffffd800f47947 */ /* 0x000fea000383ffff */
.L_x_44:
[----:B--2---:R-:W2:Y:S01]  /*9e70*/  S2R R10, SR_CgaCtaId ;  /* 0x00000000000a7919 */ /* 0x004ea20000008800 */
[----:B------:R-:W-:-:S04]  /*9e80*/  MOV R8, 0x400 ;  /* 0x0000040000087802 */ /* 0x000fc80000000f00 */
[----:B--2---:R-:W-:-:S04]  /*9e90*/  LEA R8, R10, R8, 0x18 ;  /* 0x000000080a087211 */ /* 0x004fc800078ec0ff */
[----:B------:R2:W3:Y:S03]  /*9ea0*/  SYNCS.PHASECHK.TRANS64.TRYWAIT P1, [R8+URZ+0x22820], R5 ;  /* 0x02282005080075a7 */ /* 0x0004e6000802017f */
[----:B---3--:R-:W-:Y:S05]  /*9eb0*/  @!P1 NANOSLEEP.SYNCS 0x989680 ;  /* 0x009896800000995d */ /* 0x008fea0003900000 */
[----:B------:R-:W3:Y:S02]  /*9ec0*/  @!P1 SYNCS.PHASECHK.TRANS64 P1, [R8+URZ+0x22820], R5 ;  /* 0x02282005080095a7 */ /* 0x000ee4000802007f */
[----:B---3--:R-:W-:Y:S05]  /*9ed0*/  @!P1 BRA `(.L_x_44) ;  /* 0xfffffffc00e49947 */ /* 0x008fea000383ffff */
[----:B------:R-:W-:Y:S05]  /*9ee0*/  BRA `(.L_x_95) ;  /* 0xffffffdc00b87947 */ /* 0x000fea000383ffff */
.L_x_47:
[----:B--2---:R2:W3:Y:S02]  /*9ef0*/  SYNCS.PHASECHK.TRANS64.TRYWAIT P1, [R8+URZ+0x22860], R5 ;  /* 0x02286005080075a7 */ /* 0x0044e4000802017f */
[----:B---3--:R-:W-:Y:S05]  /*9f00*/  @!P1 NANOSLEEP.SYNCS 0x989680 ;  /* 0x009896800000995d */ /* 0x008fea0003900000 */
[----:B------:R-:W3:Y:S02]  /*9f10*/  @!P1 SYNCS.PHASECHK.TRANS64 P1, [R8+URZ+0x22860], R5 ;  /* 0x02286005080095a7 */ /* 0x000ee4000802007f */
[----:B---3--:R-:W-:Y:S05]  /*9f20*/  @!P1 BRA `(.L_x_47) ;  /* 0xfffffffc00f09947 */ /* 0x008fea000383ffff */
[----:B------:R-:W-:Y:S05]  /*9f30*/  BRA `(.L_x_96) ;  /* 0xffffffdc00d87947 */ /* 0x000fea000383ffff */
.L_x_54:
[----:B--2---:R2:W3:Y:S02]  /*9f40*/  SYNCS.PHASECHK.TRANS64.TRYWAIT P2, [R2+URZ+0x22840], R3 ;  /* 0x02284003020075a7 */ /* 0x0044e4000804017f */
[----:B---3--:R-:W-:Y:S05]  /*9f50*/  @!P2 NANOSLEEP.SYNCS 0x989680 ;  /* 0x009896800000a95d */ /* 0x008fea0003900000 */
[----:B------:R-:W3:Y:S02]  /*9f60*/  @!P2 SYNCS.PHASECHK.TRANS64 P2, [R2+URZ+0x22840], R3 ;  /* 0x022840030200a5a7 */ /* 0x000ee4000804007f */
[----:B---3--:R-:W-:Y:S05]  /*9f70*/  @!P2 BRA `(.L_x_54) ;  /* 0xfffffffc00f0a947 */ /* 0x008fea000383ffff */
[----:B------:R-:W-:Y:S05]  /*9f80*/  BRA `(.L_x_97) ;  /* 0xffffffe400307947 */ /* 0x000fea000383ffff */
.L_x_56:
[----:B---3--:R3:W4:Y:S02]  /*9f90*/  SYNCS.PHASECHK.TRANS64.TRYWAIT P2, [R2+URZ+0x22860], R3 ;  /* 0x02286003020075a7 */ /* 0x008724000804017f */
[----:B----4-:R-:W-:Y:S05]  /*9fa0*/  @!P2 NANOSLEEP.SYNCS 0x989680 ;  /* 0x009896800000a95d */ /* 0x010fea0003900000 */
[----:B------:R-:W4:Y:S02]  /*9fb0*/  @!P2 SYNCS.PHASECHK.TRANS64 P2, [R2+URZ+0x22860], R3 ;  /* 0x022860030200a5a7 */ /* 0x000f24000804007f */
[----:B----4-:R-:W-:Y:S05]  /*9fc0*/  @!P2 BRA `(.L_x_56) ;  /* 0xfffffffc00f0a947 */ /* 0x010fea000383ffff */
[----:B------:R-:W-:Y:S05]  /*9fd0*/  BRA `(.L_x_98) ;  /* 0xffffffe4008c7947 */ /* 0x000fea000383ffff */
.L_x_62:
[----:B-1----:R1:W2:Y:S02]  /*9fe0*/  SYNCS.PHASECHK.TRANS64.TRYWAIT P2, [R3+URZ+0x22840], R2 ;  /* 0x02284002030075a7 */ /* 0x0022a4000804017f */
[----:B--2---:R-:W-:Y:S05]  /*9ff0*/  @!P2 NANOSLEEP.SYNCS 0x989680 ;  /* 0x009896800000a95d */ /* 0x004fea0003900000 */
[----:B------:R-:W2:Y:S02]  /*a000*/  @!P2 SYNCS.PHASECHK.TRANS64 P2, [R3+URZ+0x22840], R2 ;  /* 0x022840020300a5a7 */ /* 0x000ea4000804007f */
[----:B--2---:R-:W-:Y:S05]  /*a010*/  @!P2 BRA `(.L_x_62) ;  /* 0xfffffffc00f0a947 */ /* 0x004fea000383ffff */
[----:B------:R-:W-:Y:S05]  /*a020*/  BRA `(.L_x_99) ;  /* 0xffffffe800cc7947 */ /* 0x000fea000383ffff */
.L_x_64:
[----:B--2---:R2:W3:Y:S02]  /*a030*/  SYNCS.PHASECHK.TRANS64.TRYWAIT P2, [R3+URZ+0x22860], R2 ;  /* 0x02286002030075a7 */ /* 0x0044e4000804017f */
[----:B---3--:R-:W-:Y:S05]  /*a040*/  @!P2 NANOSLEEP.SYNCS 0x989680 ;  /* 0x009896800000a95d */ /* 0x008fea0003900000 */
[----:B------:R-:W3:Y:S02]  /*a050*/  @!P2 SYNCS.PHASECHK.TRANS64 P2, [R3+URZ+0x22860], R2 ;  /* 0x022860020300a5a7 */ /* 0x000ee4000804007f */
[----:B---3--:R-:W-:Y:S05]  /*a060*/  @!P2 BRA `(.L_x_64) ;  /* 0xfffffffc00f0a947 */ /* 0x008fea000383ffff */
[----:B------:R-:W-:Y:S05]  /*a070*/  BRA `(.L_x_100) ;  /* 0xffffffec00287947 */ /* 0x000fea000383ffff */
.L_x_69:
[----:B-1----:R1:W2:Y:S02]  /*a080*/  SYNCS.PHASECHK.TRANS64.TRYWAIT P2, [R3+URZ+0x22840], R2 ;  /* 0x02284002030075a7 */ /* 0x0022a4000804017f */
[----:B--2---:R-:W-:Y:S05]  /*a090*/  @!P2 NANOSLEEP.SYNCS 0x989680 ;  /* 0x009896800000a95d */ /* 0x004fea0003900000 */
[----:B------:R-:W2:Y:S02]  /*a0a0*/  @!P2 SYNCS.PHASECHK.TRANS64 P2, [R3+URZ+0x22840], R2 ;  /* 0x022840020300a5a7 */ /* 0x000ea4000804007f */
[----:B--2---:R-:W-:Y:S05]  /*a0b0*/  @!P2 BRA `(.L_x_69) ;  /* 0xfffffffc00f0a947 */ /* 0x004fea000383ffff */
[----:B------:R-:W-:Y:S05]  /*a0c0*/  BRA `(.L_x_101) ;  /* 0xfffffff000507947 */ /* 0x000fea000383ffff */
.L_x_71:
[----:B--2---:R2:W3:Y:S02]  /*a0d0*/  SYNCS.PHASECHK.TRANS64.TRYWAIT P2, [R3+URZ+0x22860], R2 ;  /* 0x02286002030075a7 */ /* 0x0044e4000804017f */
[----:B---3--:R-:W-:Y:S05]  /*a0e0*/  @!P2 NANOSLEEP.SYNCS 0x989680 ;  /* 0x009896800000a95d */ /* 0x008fea0003900000 */
[----:B------:R-:W3:Y:S02]  /*a0f0*/  @!P2 SYNCS.PHASECHK.TRANS64 P2, [R3+URZ+0x22860], R2 ;  /* 0x022860020300a5a7 */ /* 0x000ee4000804007f */
[----:B---3--:R-:W-:Y:S05]  /*a100*/  @!P2 BRA `(.L_x_71) ;  /* 0xfffffffc00f0a947 */ /* 0x008fea000383ffff */
[----:B------:R-:W-:Y:S05]  /*a110*/  BRA `(.L_x_102) ;  /* 0xfffffff000ac7947 */ /* 0x000fea000383ffff */
.L_x_76:
[----:B--2---:R2:W3:Y:S02]  /*a120*/  SYNCS.PHASECHK.TRANS64.TRYWAIT P0, [R0+URZ+0x22820], R3 ;  /* 0x02282003000075a7 */ /* 0x0044e4000800017f */
[----:B---3--:R-:W-:Y:S05]  /*a130*/  @!P0 NANOSLEEP.SYNCS 0x989680 ;  /* 0x009896800000895d */ /* 0x008fea0003900000 */
[----:B------:R-:W3:Y:S02]  /*a140*/  @!P0 SYNCS.PHASECHK.TRANS64 P0, [R0+URZ+0x22820], R3 ;  /* 0x02282003000085a7 */ /* 0x000ee4000800007f */
[----:B---3--:R-:W-:Y:S05]  /*a150*/  @!P0 BRA `(.L_x_76) ;  /* 0xfffffffc00f08947 */ /* 0x008fea000383ffff */
[----:B------:R-:W-:Y:S05]  /*a160*/  BRA `(.L_x_103) ;  /* 0xfffffff400a87947 */ /* 0x000fea000383ffff */
.L_x_77:
[----:B------:R-:W3:Y:S01]  /*a170*/  S2R R2, SR_TID.X ;  /* 0x0000000000027919 */ /* 0x000ee20000002100 */
[----:B------:R-:W-:Y:S01]  /*a180*/  BSSY B0, `(.L_x_104) ;  /* 0x000000a000007945 */ /* 0x000fe20003800000 */
[----:B------:R-:W-:Y:S01]  /*a190*/  IMAD.MOV.U32 R12, RZ, RZ, RZ ;  /* 0x000000ffff0c7224 */ /* 0x000fe200078e00ff */
[----:B------:R-:W-:Y:S01]  /*a1a0*/  MOV R11, 0x1f ;  /* 0x0000001f000b7802 */ /* 0x000fe20000000f00 */
[----:B------:R-:W-:Y:S01]  /*a1b0*/  IMAD.MOV.U32 R15, RZ, RZ, -0x1 ;  /* 0xffffffffff0f7424 */ /* 0x000fe200078e00ff */
[----:B---3--:R-:W-:-:S04]  /*a1c0*/  SHF.R.U32.HI R2, RZ, 0x5, R2 ;  /* 0x00000005ff027819 */ /* 0x008fc80000011602 */
[----:B------:R-:W-:-:S04]  /*a1d0*/  LOP3.LUT R2, R2, 0x3, RZ, 0xc0, !PT ;  /* 0x0000000302027812 */ /* 0x000fc800078ec0ff */
[----:B------:R-:W-:-:S07]  /*a1e0*/  MOV R13, R2 ;  /* 0x00000002000d7202 */ /* 0x000fce0000000f00 */
[----:B-12---:R-:W-:Y:S05]  /*a1f0*/  WARPSYNC.COLLECTIVE R15, `(.L_x_105) ;  /* 0x000000000f087348 */ /* 0x006fea0003c00000 */
[----:B------:R3:W4:Y:S02]  /*a200*/  SHFL.IDX P6, R14, R13, R12, R11 ;  /* 0x0000000c0d0e7389 */ /* 0x00072400000c000b */
[----:B-1234-:R-:W-:Y:S01]  /*a210*/  ENDCOLLECTIVE ;  /* 0x000000000000791b */ /* 0x01efe20003800000 */
.L_x_105:
[----:B------:R-:W-:Y:S05]  /*a220*/  BSYNC B0 ;  /* 0x0000000000007941 */ /* 0x000fea0003800000 */
.L_x_104:
[----:B------:R-:W-:Y:S05]  /*a230*/  BRA `(.L_x_106) ;  /* 0xfffffff400907947 */ /* 0x000fea000383ffff */
.L_x_80:
[----:B------:R-:W-:Y:S01]  /*a240*/  BSSY B1, `(.L_x_107) ;  /* 0x0000006000017945 */ /* 0x000fe20003800000 */
[----:B------:R-:W-:-:S07]  /*a250*/  MOV R15, 0xffffffff ;  /* 0xffffffff000f7802 */ /* 0x000fce0000000f00 */
[----:B-123--:R-:W-:Y:S05]  /*a260*/  WARPSYNC.COLLECTIVE R15, `(.L_x_108) ;  /* 0x000000000f0c7348 */ /* 0x00efea0003c00000 */
[----:B------:R-:W-:Y:S02]  /*a270*/  ELECT P6, UR62, PT ;  /* 0x00000000003e782f */ /* 0x000fe400038c0000 */
[----:B------:R-:W-:Y:S01]  /*a280*/  MOV R14, UR62 ;  /* 0x0000003e000e7c02 */ /* 0x000fe20008000f00 */
[----:B-123--:R-:W-:Y:S10]  /*a290*/  ENDCOLLECTIVE ;  /* 0x000000000000791b */ /* 0x00eff40003800000 */
.L_x_108:
[----:B------:R-:W-:Y:S05]  /*a2a0*/  BSYNC B1 ;  /* 0x0000000000017941 */ /* 0x000fea0003800000 */
.L_x_107:
[----:B------:R-:W-:Y:S05]  /*a2b0*/  BRA `(.L_x_109) ;  /* 0xfffffff400887947 */ /* 0x000fea000383ffff */
.L_x_82:
[----:B--2---:R2:W3:Y:S02]  /*a2c0*/  SYNCS.PHASECHK.TRANS64.TRYWAIT P0, [R6+URZ], R5 ;  /* 0x00000005060075a7 */ /* 0x0044e4000800017f */
[----:B---3--:R-:W-:Y:S05]  /*a2d0*/  @!P0 NANOSLEEP.SYNCS 0x989680 ;  /* 0x009896800000895d */ /* 0x008fea0003900000 */
[----:B------:R-:W3:Y:S02]  /*a2e0*/  @!P0 SYNCS.PHASECHK.TRANS64 P0, [R6+URZ], R5 ;  /* 0x00000005060085a7 */ /* 0x000ee4000800007f */
[----:B---3--:R-:W-:Y:S05]  /*a2f0*/  @!P0 BRA `(.L_x_82) ;  /* 0xfffffffc00f08947 */ /* 0x008fea000383ffff */
[----:B------:R-:W-:Y:S05]  /*a300*/  BRA `(.L_x_110) ;  /* 0xfffffff400bc7947 */ /* 0x000fea000383ffff */
.L_x_83:
[----:B---3--:R3:W4:Y:S02]  /*a310*/  SYNCS.PHASECHK.TRANS64.TRYWAIT P0, [R3+URZ], R2 ;  /* 0x00000002030075a7 */ /* 0x008724000800017f */
[----:B----4-:R-:W-:Y:S05]  /*a320*/  @!P0 NANOSLEEP.SYNCS 0x989680 ;  /* 0x009896800000895d */ /* 0x010fea0003900000 */
[----:B------:R-:W4:Y:S02]  /*a330*/  @!P0 SYNCS.PHASECHK.TRANS64 P0, [R3+URZ], R2 ;  /* 0x00000002030085a7 */ /* 0x000f24000800007f */
[----:B----4-:R-:W-:Y:S05]  /*a340*/  @!P0 BRA `(.L_x_83) ;  /* 0xfffffffc00f08947 */ /* 0x010fea000383ffff */
[----:B------:R-:W-:Y:S05]  /*a350*/  BRA `(.L_x_111) ;  /* 0xfffffff400b07947 */ /* 0x000fea000383ffff */
.L_x_85:
[----:B---3--:R3:W4:Y:S02]  /*a360*/  SYNCS.PHASECHK.TRANS64.TRYWAIT P0, [R16+URZ], R5 ;  /* 0x00000005100075a7 */ /* 0x008724000800017f */
[----:B----4-:R-:W-:Y:S05]  /*a370*/  @!P0 NANOSLEEP.SYNCS 0x989680 ;  /* 0x009896800000895d */ /* 0x010fea0003900000 */
[----:B------:R-:W4:Y:S02]  /*a380*/  @!P0 SYNCS.PHASECHK.TRANS64 P0, [R16+URZ], R5 ;  /* 0x00000005100085a7 */ /* 0x000f24000800007f */
[----:B----4-:R-:W-:Y:S05]  /*a390*/  @!P0 BRA `(.L_x_85) ;  /* 0xfffffffc00f08947 */ /* 0x010fea000383ffff */
[----:B------:R-:W-:Y:S05]  /*a3a0*/  BRA `(.L_x_112) ;  /* 0xfffffff400b47947 */ /* 0x000fea000383ffff */
.L_x_113:
[----:B------:R-:W-:-:S00]  /*a3b0*/  BRA `(.L_x_113) ;  /* 0xfffffffc00fc7947 */ /* 0x000fc0000383ffff */
[----:B------:R-:W-:-:S00]  /*a3c0*/  NOP ;  /* 0x0000000000007918 */ /* 0x000fc00000000000 */
        /* <DEDUP_REMOVED lines=11> */
.L_x_4714:


//--------------------- .text._ZN7cutlass13device_kernelIN5flash11enable_sm90INS1_16FlashAttnFwdSm90INS1_25CollectiveMainloopFwdSm90ILi2EN4cute5tupleIJNS5_1CILi1EEES8_S8_EEENS6_IJNS7_ILi128EEENS7_ILi96EEENS7_ILi64EEEEEELi256ENS_6half_tEfNS_4arch4Sm90ELb0ELb0ELb1ELb0ELb0ELb0ELb1ELb1ELb0ELb0ELb0ELb0EEENS1_21CollectiveEpilogueFwdINS6_IJSA_NS7_ILi256EEESB_EEES9_SE_SG_Li256ELb0ELb0ELb0ELb0EEENS1_29StaticPersistentTileSchedulerILb0EEEEEEEEEvNT_6ParamsE --------------------------
	.section	.text._ZN7cutlass13device_kernelIN5flash11enable_sm90INS1_16FlashAttnFwdSm90INS1_25CollectiveMainloopFwdSm90ILi2EN4cute5tupleIJNS5_1CILi1EEES8_S8_EEENS6_IJNS7_ILi128EEENS7_ILi96EEENS7_ILi64EEEEEELi256ENS_6half_tEfNS_4arch4Sm90ELb0ELb0ELb1ELb0ELb0ELb0ELb1ELb1ELb0ELb0ELb0ELb0EEENS1_21CollectiveEpilogueFwdINS6_IJSA_NS7_ILi256EEESB_EEES9_SE_SG_Li256ELb0ELb0ELb0ELb0EEENS1_29StaticPersistentTileSchedulerILb0EEEEEEEEEvNT_6ParamsE,"ax",@progbits
	.align	128
.text._ZN7cutlass13device_kernelIN5flash11enable_sm90INS1_16FlashAttnFwdSm90INS1_25CollectiveMainloopFwdSm90ILi2EN4cute5tupleIJNS5_1CILi1EEES8_S8_EEENS6_IJNS7_ILi128EEENS7_ILi96EEENS7_ILi64EEEEEELi256ENS_6half_tEfNS_4arch4Sm90ELb0ELb0ELb1ELb0ELb0ELb0ELb1ELb1ELb0ELb0ELb0ELb0EEENS1_21CollectiveEpilogueFwdINS6_IJSA_NS7_ILi256EEESB_EEES9_SE_SG_Li256ELb0ELb0ELb0ELb0EEENS1_29StaticPersistentTileSchedulerILb0EEEEEEEEEvNT_6ParamsE:
        .type           _ZN7cutlass13device_kernelIN5flash11enable_sm90INS1_16FlashAttnFwdSm90INS1_25CollectiveMainloopFwdSm90ILi2EN4cute5tupleIJNS5_1CILi1EEES8_S8_EEENS6_IJNS7_ILi128EEENS7_ILi96EEENS7_ILi64EEEEEELi256ENS_6half_tEfNS_4arch4Sm90ELb0ELb0ELb1ELb0ELb0ELb0ELb1ELb1ELb0ELb0ELb0ELb0EEENS1_21CollectiveEpilogueFwdINS6_IJSA_NS7_ILi256EEESB_EEES9_SE_SG_Li256ELb0ELb0ELb0ELb0EEENS1_29StaticPersistentTileSchedulerILb0EEEEEEEEEvNT_6ParamsE,@function
        .size           _ZN7cutlass13device_kernelIN5flash11enable_sm90INS1_16FlashAttnFwdSm90INS1_25CollectiveMainloopFwdSm90ILi2EN4cute5tupleIJNS5_1CILi1EEES8_S8_EEENS6_IJNS7_ILi128EEENS7_ILi96EEENS7_ILi64EEEEEELi256ENS_6half_tEfNS_4arch4Sm90ELb0ELb0ELb1ELb0ELb0ELb0ELb1ELb1ELb0ELb0ELb0ELb0EEENS1_21CollectiveEpilogueFwdINS6_IJSA_NS7_ILi256EEESB_EEES9_SE_SG_Li256ELb0ELb0ELb0ELb0EEENS1_29StaticPersistentTileSchedulerILb0EEEEEEEEEvNT_6ParamsE,(.L_x_4715 - _ZN7cutlass13device_kernelIN5flash11enable_sm90INS1_16FlashAttnFwdSm90INS1_25CollectiveMainloopFwdSm90ILi2EN4cute5tupleIJNS5_1CILi1EEES8_S8_EEENS6_IJNS7_ILi128EEENS7_ILi96EEENS7_ILi64EEEEEELi256ENS_6half_tEfNS_4arch4Sm90ELb0ELb0ELb1ELb0ELb0ELb0ELb1ELb1ELb0ELb0ELb0ELb0EEENS1_21CollectiveEpilogueFwdINS6_IJSA_NS7_ILi256EEESB_EEES9_SE_SG_Li256ELb0ELb0ELb0ELb0EEENS1_29StaticPersistentTileSchedulerILb0EEEEEEEEEvNT_6ParamsE)
        .other          _ZN7cutlass13device_kernelIN5flash11enable_sm90INS1_16FlashAttnFwdSm90INS1_25CollectiveMainloopFwdSm90ILi2EN4cute5tupleIJNS5_1CILi1EEES8_S8_EEENS6_IJNS7_ILi128EEENS7_ILi96EEENS7_ILi64EEEEEELi256ENS_6half_tEfNS_4arch4Sm90ELb0ELb0ELb1ELb0ELb0ELb0ELb1ELb1ELb0ELb0ELb0ELb0EEENS1_21CollectiveEpilogueFwdINS6_IJSA_NS7_ILi256EEESB_EEES9_SE_SG_Li256ELb0ELb0ELb0ELb0EEENS1_29StaticPersistentTileSchedulerILb0EEEEEEEEEvNT_6ParamsE,@"STO_CUDA_ENTRY STV_DEFAULT"
_ZN7cutlass13device_kernelIN5flash11enable_sm90INS1_16FlashAttnFwdSm90INS1_25CollectiveMainloopFwdSm90ILi2EN4cute5tupleIJNS5_1CILi1EEES8_S8_EEENS6_IJNS7_ILi128EEENS7_ILi96EEENS7_ILi64EEEEEELi256ENS_6half_tEfNS_4arch4Sm90ELb0ELb0ELb1ELb0ELb0ELb0ELb1ELb1ELb0ELb0ELb0ELb0EEENS1_21CollectiveEpilogueFwdINS6_IJSA_NS7_ILi256EEESB_EEES9_SE_SG_Li256ELb0ELb0ELb0ELb0EEENS1_29StaticPersistentTileSchedulerILb0EEEEEEEEEvNT_6ParamsE:
        /* <DEDUP_REMOVED lines=15> */
[----:B------:R-:W-:-:S02]  /*00f0*/  UIADD3 UR4, UP4, UR4, 0xaf0, URZ ;  /* 0x00000af004047890 */ /* 0x000fc4000ff9e03f */
[----:B------:R-:W-:Y:S02]  /*0100*/  UIADD3.X UR7, URZ, UR5, URZ, UP0, !UPT ;  /* 0x000000053f077290 */ /* 0x000fe400087fe43f */
[----:B------:R-:W-:Y:S02]  /*0110*/  UIADD3.X UR9, URZ, UR5, URZ, UP1, !UPT ;  /* 0x000000053f097290 */ /* 0x000fe40008ffe43f */
[----:B------:R-:W-:Y:S02]  /*0120*/  UIADD3.X UR11, URZ, UR5, URZ, UP2, !UPT ;  /* 0x000000053f0b7290 */ /* 0x000fe400097fe43f */
[----:B------:R-:W-:Y:S02]  /*0130*/  UIADD3.X UR13, URZ, UR5, URZ, UP3, !UPT ;  /* 0x000000053f0d7290 */ /* 0x000fe40009ffe43f */
[----:B------:R-:W-:Y:S01]  /*0140*/  UIADD3.X UR5, URZ, UR5, URZ, UP4, !UPT ;  /* 0x000000053f057290 */ /* 0x000fe2000a7fe43f */
[----:B------:R1:W-:Y:S02]  /*0150*/  UTMACCTL.PF [UR6] ;  /* 0x00000000060079b9 */ /* 0x0003e40008040000 */
[----:B------:R1:W-:Y:S02]  /*0160*/  UTMACCTL.PF [UR8] ;  /* 0x00000000080079b9 */ /* 0x0003e40008040000 */
[----:B------:R1:W-:Y:S02]  /*0170*/  UTMACCTL.PF [UR10] ;  /* 0x000000000a0079b9 */ /* 0x0003e40008040000 */
[----:B------:R1:W-:Y:S02]  /*0180*/  UTMACCTL.PF [UR12] ;  /* 0x000000000c0079b9 */ /* 0x0003e40008040000 */
[----:B------:R1:W-:Y:S02]  /*0190*/  UTMACCTL.PF [UR4] ;  /* 0x00000000040079b9 */ /* 0x0003e40008040000 */
[----:B-1----:R-:W-:Y:S01]  /*01a0*/  NOP ;  /* 0x0000000000007918 */ /* 0x002fe20000000000 */
.L_x_115:
[----:B------:R-:W-:Y:S05]  /*01b0*/  BSYNC B0 ;  /* 0x0000000000007941 */ /* 0x000fea0003800000 */
.L_x_114:
        /* <DEDUP_REMOVED lines=11> */
[----:B------:R-:W-:Y:S01]  /*0270*/  VOTEU.ANY UP3, P0 ;  /* 0x00000000003f7886 */ /* 0x000fe20000060100 */
[----:B-1----:R-:W-:Y:S01]  /*0280*/  R2UR UR8, R4 ;  /* 0x00000000040872ca */ /* 0x002fe200000e0000 */
[----:B--2---:R-:W-:Y:S01]  /*0290*/  @UP0 ULEA UR6, UR7, UR6, 0x18 ;  /* 0x0000000607060291 */ /* 0x004fe2000f8ec03f */
[----:B---3--:R-:W-:-:S11]  /*02a0*/  ISETP.NE.AND P1, PT, R2, RZ, PT ;  /* 0x000000ff0200720c */ /* 0x008fd60003f25270 */
[----:B------:R-:W-:Y:S01]  /*02b0*/  UISETP.NE.AND UP0, UPT, UR8, URZ, UPT ;  /* 0x0000003f0800728c */ /* 0x000fe2000bf05270 */
[----:B------:R-:W1:Y:S02]  /*02c0*/  FENCE.VIEW.ASYNC.S ;  /* 0x00000000000073c6 */ /* 0x000e640000000000 */
[----:B-1----:R1:W2:Y:S01]  /*02d0*/  @UP1 SYNCS.EXCH.64 URZ, [UR6+0x32400], UR4 ;  /* 0x03240004063f15b2 */ /* 0x0022a20008000100 */
[----:B------:R1:W3:Y:S01]  /*02e0*/  @UP2 SYNCS.EXCH.64 URZ, [UR6+0x32410], UR4 ;  /* 0x03241004063f25b2 */ /* 0x0002e20008000100 */
[----:B------:R1:W4:Y:S01]  /*02f0*/  @UP3 SYNCS.EXCH.64 URZ, [UR6+0x32420], UR4 ;  /* 0x03242004063f35b2 */ /* 0x0003220008000100 */
[----:B------:R-:W-:Y:S05]  /*0300*/  @P1 BRA `(.L_x_116) ;  /* 0x0000000000481947 */ /* 0x000fea0003800000 */
        /* <DEDUP_REMOVED lines=16> */
[----:B------:R1:W1:Y:S01]  /*0410*/  SYNCS.EXCH.64 URZ, [UR8+0x32448], UR4 ;  /* 0x03244804083f75b2 */ /* 0x0002620008000100 */
[----:B------:R-:W-:Y:S01]  /*0420*/  NOP ;  /* 0x0000000000007918 */ /* 0x000fe20000000000 */
.L_x_116:
[----:B------:R-:W5:Y:S01]  /*0430*/  SHFL.IDX PT, R2, R0, RZ, 0x1f ;  /* 0x00001fff00027589 */ /* 0x000f6200000e0000 */
[----:B------:R-:W-:Y:S01]  /*0440*/  NOP ;  /* 0x0000000000007918 */ /* 0x000fe20000000000 */
[----:B-----5:R-:W-:-:S13]  /*0450*/  ISETP.NE.AND P0, PT, R2, RZ, PT ;  /* 0x000000ff0200720c */ /* 0x020fda0003f05270 */
        /* <DEDUP_REMOVED lines=19> */
.L_x_117:
[----:B------:R-:W5:Y:S01]  /*0590*/  SHFL.IDX PT, R2, R0, RZ, 0x1f ;  /* 0x00001fff00027589 */ /* 0x000f6200000e0000 */
[----:B------:R-:W-:Y:S01]  /*05a0*/  NOP ;  /* 0x0000000000007918 */ /* 0x000fe20000000000 */
[----:B-----5:R-:W-:-:S13]  /*05b0*/  ISETP.NE.AND P0, PT, R2, RZ, PT ;  /* 0x000000ff0200720c */ /* 0x020fda0003f05270 */
        /* <DEDUP_REMOVED lines=13> */
[----:B------:R1:W1:Y:S01]  /*0690*/  SYNCS.EXCH.64 URZ, [UR6+0x32488], UR4 ;  /* 0x03248804063f75b2 */ /* 0x0002620008000100 */
[----:B------:R-:W-:Y:S01]  /*06a0*/  NOP ;  /* 0x0000000000007918 */ /* 0x000fe20000000000 */
.L_x_118:
        /* <DEDUP_REMOVED lines=22> */
.L_x_119:
        /* <DEDUP_REMOVED lines=22> */
.L_x_120:
[----:B------:R-:W-:Y:S01]  /*0970*/  PLOP3.LUT P0, PT, PT, PT, UP0, 0x80, 0x0 ;  /* 0x000000000000781c */ /* 0x000fe20003f0f008 */
[----:B------:R-:W-:Y:S01]  /*0980*/  UMOV UR46, 0x1 ;  /* 0x00000001002e7882 */ /* 0x000fe20000000000 */
[----:B------:R-:W-:Y:S01]  /*0990*/  NOP ;  /* 0x0000000000007918 */ /* 0x000fe20000000000 */
[----:B------:R-:W-:Y:S01]  /*09a0*/  USEL UR46, UR46, 0x2, !UP0 ;  /* 0x000000022e2e7887 */ /* 0x000fe2000c000000 */
[----:B------:R-:W-:Y:S01]  /*09b0*/  ULDC.64 UR48, c[0x0][0x208] ;  /* 0x0000820000307ab9 */ /* 0x000fe20000000a00 */
[----:B-1234-:R-:W-:Y:S08]  /*09c0*/  BAR.SYNC.DEFER_BLOCKING 0x0 ;  /* 0x0000000000007b1d */ /* 0x01eff00000010000 */
[----:B------:R-:W-:Y:S05]  /*09d0*/  @!P0 BRA `(.L_x_121) ;  /* 0x0000007000b08947 */ /* 0x000fea0003800000 */
.L_x_122:
        /* <DEDUP_REMOVED lines=59> */
.L_x_146:
[----:B------:R-:W1:Y:S01]  /*0d90*/  SHFL.IDX PT, R0, R19, RZ, 0x1f ;  /* 0x00001fff13007589 */ /* 0x000e6200000e0000 */
[----:B------:R-:W-:Y:S01]  /*0da0*/  ULDC UR4, c[0x0][0xea8] ;  /* 0x0003aa0000047ab9 */ /* 0x000fe20000000800 */
[----:B------:R-:W-:Y:S01]  /*0db0*/  ULDC.64 UR6, c[0x0][0x3f8] ;  /* 0x0000fe0000067ab9 */ /* 0x000fe20000000a00 */
[----:B------:R-:W-:Y:S02]  /*0dc0*/  UISETP.NE.AND UP1, UPT, UR4, 0x1, UPT ;  /* 0x000000010400788c */ /* 0x000fe4000bf25270 */
[----:B------:R-:W-:Y:S01]  /*0dd0*/  UISETP.NE.U32.AND UP0, UPT, UR6, URZ, UPT ;  /* 0x0000003f0600728c */ /* 0x000fe2000bf05070 */
[----:B------:R-:W-:Y:S01]  /*0de0*/  ULDC UR4, c[0x0][0xeb4] ;  /* 0x0003ad0000047ab9 */ /* 0x000fe20000000800 */
[----:B------:R-:W-:Y:S02]  /*0df0*/  ULDC UR47, c[0x0][0x404] ;  /* 0x00010100002f7ab9 */ /* 0x000fe40000000800 */
[----:B------:R-:W-:Y:S02]  /*0e00*/  UISETP.NE.AND.EX UP0, UPT, UR7, URZ, UPT, UP0 ;  /* 0x0000003f0700728c */ /* 0x000fe4000bf05300 */
[----:B------:R-:W-:-:S02]  /*0e10*/  UIADD3 UR9, UR41, 0x18400, URZ ;  /* 0x0001840029097890 */ /* 0x000fc4000fffe03f */
[----:B------:R-:W-:Y:S02]  /*0e20*/  UISETP.NE.AND UP2, UPT, UR4, 0x1, UPT ;  /* 0x000000010400788c */ /* 0x000fe4000bf45270 */
[----:B------:R-:W-:Y:S01]  /*0e30*/  USEL UR47, UR47, 0x1, UP0 ;  /* 0x000000012f2f7887 */ /* 0x000fe20008000000 */
[----:B------:R-:W-:Y:S01]  /*0e40*/  @UP1 ULDC UR4, c[0x0][0xeac] ;  /* 0x0003ab0000041ab9 */ /* 0x000fe20000000800 */
[----:B------:R-:W-:Y:S01]  /*0e50*/  ULDC UR7, c[0x0][0x2e0] ;  /* 0x0000b80000077ab9 */ /* 0x000fe20000000800 */
[----:B------:R-:W-:Y:S02]  /*0e60*/  ULOP3.LUT UP0, URZ, UR9, 0x1bf, URZ, 0xc0, !UPT ;  /* 0x000001bf093f7892 */ /* 0x000fe4000f80c03f */
[----:B------:R-:W-:Y:S02]  /*0e70*/  UIMAD.WIDE.U32 UR4, UR43, UR4, URZ ;  /* 0x000000042b0472a5 */ /* 0x000fe4000f8e003f */
[----:B------:R-:W-:Y:S01]  /*0e80*/  UIMAD UR47, UR47, UR7, URZ ;  /* 0x000000072f2f72a4 */ /* 0x000fe2000f8e023f */
[----:B-1----:R-:W-:Y:S01]  /*0e90*/  R2UR UR44, R0 ;  /* 0x00000000002c72ca */ /* 0x002fe200000e0000 */
[----:B------:R-:W-:Y:S01]  /*0ea0*/  @UP1 ULDC UR8, c[0x0][0xeb0] ;  /* 0x0003ac0000081ab9 */ /* 0x000fe20000000800 */
[----:B------:R-:W-:Y:S01]  /*0eb0*/  UMOV UR37, UR43 ;  /* 0x0000002b00257c82 */ /* 0x000fe20008000000 */
[----:B------:R-:W-:Y:S01]  /*0ec0*/  @UP1 USHF.R.U32.HI UR37, URZ, UR8, UR5 ;  /* 0x000000083f251299 */ /* 0x000fe20008011605 */
[----:B------:R-:W-:Y:S01]  /*0ed0*/  PLOP3.LUT P0, PT, PT, PT, UP0, 0x80, 0x0 ;  /* 0x000000000000781c */ /* 0x000fe20003f0f008 */
[----:B------:R-:W-:-:S02]  /*0ee0*/  @UP2 ULDC.64 UR10, c[0x0][0xeb8] ;  /* 0x0003ae00000a2ab9 */ /* 0x000fc40000000a00 */
[----:B------:R-:W-:-:S03]  /*0ef0*/  UIMAD.WIDE.U32 UR4, UR37, UR10, URZ ;  /* 0x0000000a250472a5 */ /* 0x000fc6000f8e003f */
[----:B------:R-:W-:Y:S01]  /*0f00*/  UMOV UR36, UR37 ;  /* 0x0000002500247c82 */ /* 0x000fe20008000000 */
[----:B------:R-:W-:Y:S02]  /*0f10*/  @UP2 USHF.R.U32.HI UR36, URZ, UR11, UR5 ;  /* 0x0000000b3f242299 */ /* 0x000fe40008011605 */
[----:B------:R-:W-:-:S04]  /*0f20*/  ULEA.HI UR6, UR44, UR44, URZ, 0x1 ;  /* 0x0000002c2c067291 */ /* 0x000fc8000f8f083f */
[----:B------:R-:W-:-:S04]  /*0f30*/  ULOP3.LUT UR6, UR6, 0xfffffffe, URZ, 0xc0, !UPT ;  /* 0xfffffffe06067892 */ /* 0x000fc8000f8ec03f */
[----:B------:R-:W-:Y:S02]  /*0f40*/  UIADD3 UR44, UR44, -UR6, URZ ;  /* 0x800000062c2c7290 */ /* 0x000fe4000fffe03f */
[----:B------:R-:W-:Y:S02]  /*0f50*/  UIADD3 UR6, UR47, 0x5f, URZ ;  /* 0x0000005f2f067890 */ /* 0x000fe4000fffe03f */
[----:B------:R-:W-:Y:S02]  /*0f60*/  ULEA UR8, UR44, UR41, 0xd ;  /* 0x000000292c087291 */ /* 0x000fe4000f8e683f */
[----:B------:R-:W-:Y:S02]  /*0f70*/  UIMAD.WIDE UR6, UR6, 0x2aaaaaab, URZ ;  /* 0x2aaaaaab060678a5 */ /* 0x000fe4000f8e023f */
[----:B------:R-:W-:Y:S02]  /*0f80*/  UIADD3 UR8, UR8, 0x22400, URZ ;  /* 0x0002240008087890 */ /* 0x000fe4000fffe03f */
[----:B------:R-:W-:-:S02]  /*0f90*/  USHF.R.U32.HI UR45, URZ, 0x1f, UR7 ;  /* 0x0000001f3f2d7899 */ /* 0x000fc40008011607 */
[----:B------:R-:W-:Y:S02]  /*0fa0*/  USHF.R.U32.HI UR8, URZ, 0x4, UR8 ;  /* 0x000000043f087899 */ /* 0x000fe40008011608 */
[----:B------:R-:W-:Y:S02]  /*0fb0*/  ULEA.HI.SX32 UR45, UR7, UR45, 0x1c ;  /* 0x0000002d072d7291 */ /* 0x000fe4000f8fe23f */
[----:B------:R-:W-:Y:S01]  /*0fc0*/  ULOP3.LUT UR52, UR8, 0x3fff, URZ, 0xc0, !UPT ;  /* 0x00003fff08347892 */ /* 0x000fe2000f8ec03f */
[----:B------:R-:W-:Y:S11]  /*0fd0*/  @!P0 BRA `(.L_x_123) ;  /* 0x0000000000408947 */ /* 0x000ff60003800000 */
        /* <DEDUP_REMOVED lines=16> */
.L_x_123:
[----:B------:R-:W-:Y:S01]  /*10e0*/  ULOP3.LUT UR4, UR40, 0x1, URZ, 0xc0, !UPT ;  /* 0x0000000128047892 */ /* 0x000fe2000f8ec03f */
[----:B------:R-:W-:-:S05]  /*10f0*/  VIADD R172, R18, 0x8 ;  /* 0x0000000812ac7836 */ /* 0x000fca0000000000 */
[----:B------:R-:W-:-:S05]  /*1100*/  IMAD.U32 R0, RZ, RZ, UR4 ;  /* 0x00000004ff007e24 */ /* 0x000fca000f8e00ff */
[----:B------:R-:W-:-:S04]  /*1110*/  SHF.L.U32 R0, R0, 0x1f, RZ ;  /* 0x0000001f00007819 */ /* 0x000fc800000006ff */
[----:B------:R-:W1:Y:S02]  /*1120*/  SYNCS.PHASECHK.TRANS64.TRYWAIT P0, [UR41+0x32400], R0 ;  /* 0x03240000ff0075a7 */ /* 0x000e640008000169 */
[----:B-1----:R-:W-:Y:S05]  /*1130*/  @!P0 BRA `(.L_x_124) ;  /* 0x00000098008c8947 */ /* 0x002fea0003800000 */
.L_x_204:
[----:B-1----:R-:W-:Y:S01]  /*1140*/  MOV R3, UR42 ;  /* 0x0000002a00037c02 */ /* 0x002fe20008000f00 */
[----:B------:R-:W-:Y:S05]  /*1150*/  WARPSYNC.ALL ;  /* 0x0000000000007948 */ /* 0x000fea0003800000 */
[----:B------:R1:W-:Y:S01]  /*1160*/  BAR.SYNC.DEFER_BLOCKING R172, 0x100 ;  /* 0x000400ac0000751d */ /* 0x0003e20000010000 */
[----:B------:R-:W-:-:S13]  /*1170*/  ISETP.NE.AND P0, PT, R3, 0x3, PT ;  /* 0x000000030300780c */ /* 0x000fda0003f05270 */
[----:B-1----:R-:W-:Y:S05]  /*1180*/  @!P0 BRA `(.L_x_125) ;  /* 0x0000000000048947 */ /* 0x002fea0003800000 */
[----:B------:R-:W-:Y:S01]  /*1190*/  BPT.TRAP 0x1 ;  /* 0x000000040000795c */ /* 0x000fe20000300000 */
.L_x_125:
[----:B------:R-:W-:Y:S01]  /*11a0*/  ULEA UR26, UR39, UR41, 0x3 ;  /* 0x00000029271a7291 */ /* 0x000fe2000f8e183f */
[----:B------:R-:W-:-:S05]  /*11b0*/  IMAD.U32 R3, RZ, RZ, UR38 ;  /* 0x00000026ff037e24 */ /* 0x000fca000f8e00ff */
[----:B------:R-:W-:-:S04]  /*11c0*/  SHF.L.U32 R3, R3, 0x1f, RZ ;  /* 0x0000001f03037819 */ /* 0x000fc800000006ff */
[----:B------:R1:W2:Y:S01]  /*11d0*/  SYNCS.PHASECHK.TRANS64.TRYWAIT P1, [UR26+0x32430], R3 ;  /* 0x03243003ff0075a7 */ /* 0x0002a2000802015a */
[----:B------:R-:W-:Y:S05]  /*11e0*/  @!P0 BRA `(.L_x_126) ;  /* 0x0000000000048947 */ /* 0x000fea0003800000 */
[----:B------:R-:W-:Y:S01]  /*11f0*/  BPT.TRAP 0x1 ;  /* 0x000000040000795c */ /* 0x000fe20000300000 */
.L_x_126:
[----:B--2---:R-:W-:Y:S05]  /*1200*/  @P1 BRA `(.L_x_127) ;  /* 0x0000000000081947 */ /* 0x004fea0003800000 */
[----:B------:R-:W2:Y:S02]  /*1210*/  SYNCS.PHASECHK.TRANS64.TRYWAIT P1, [UR26+0x32430], R3 ;  /* 0x03243003ff0075a7 */ /* 0x000ea4000802015a */
[----:B--2---:R-:W-:Y:S05]  /*1220*/  @!P1 BRA `(.L_x_128) ;  /* 0x0000009800689947 */ /* 0x004fea0003800000 */
.L_x_127:
[----:B------:R-:W-:Y:S01]  /*1230*/  ULEA UR4, UR44, UR41, 0xd ;  /* 0x000000292c047291 */ /* 0x000fe2000f8e683f */
[----:B------:R-:W-:Y:S01]  /*1240*/  WARPGROUP.ARRIVE ;  /* 0x00000000000079c5 */ /* 0x000fe20000000000 */
[----:B------:R-:W-:Y:S02]  /*1250*/  UIADD3 UR5, UR41, 0x1c400, URZ ;  /* 0x0001c40029057890 */ /* 0x000fe4000fffe03f */
[----:B------:R-:W-:Y:S02]  /*1260*/  UIADD3 UR4, UR4, 0x18400, URZ ;  /* 0x0001840004047890 */ /* 0x000fe4000fffe03f */
[----:B------:R-:W-:Y:S02]  /*1270*/  USHF.R.U32.HI UR5, URZ, 0x4, UR5 ;  /* 0x000000043f057899 */ /* 0x000fe40008011605 */
[----:B------:R-:W-:Y:S02]  /*1280*/  USHF.R.U32.HI UR4, URZ, 0x4, UR4 ;  /* 0x000000043f047899 */ /* 0x000fe40008011604 */
[----:B------:R-:W-:-:S02]  /*1290*/  ULOP3.LUT UR5, UR5, 0x3fff, URZ, 0xc0, !UPT ;  /* 0x00003fff05057892 */ /* 0x000fc4000f8ec03f */
[----:B------:R-:W-:Y:S02]  /*12a0*/  ULOP3.LUT UR4, UR4, 0x3fff, URZ, 0xc0, !UPT ;  /* 0x00003fff04047892 */ /* 0x000fe4000f8ec03f */
[----:B------:R-:W-:Y:S02]  /*12b0*/  ULOP3.LUT UR24, UR5, 0x10000, URZ, 0xfc, !UPT ;  /* 0x0001000005187892 */ /* 0x000fe4000f8efc3f */
[----:B------:R-:W-:Y:S02]  /*12c0*/  ULOP3.LUT UR4, UR4, 0x10000, URZ, 0xfc, !UPT ;  /* 0x0001000004047892 */ /* 0x000fe4000f8efc3f */
[----:B------:R-:W-:Y:S01]  /*12d0*/  UIMAD UR6, UR39, 0x300, UR24 ;  /* 0x00000300270678a4 */ /* 0x000fe2000f8e0218 */
[----:B------:R-:W-:Y:S01]  /*12e0*/  UMOV UR5, 0x40000040 ;  /* 0x4000004000057882 */ /* 0x000fe20000000000 */
[----:B------:R-:W-:Y:S01]  /*12f0*/  UMOV UR7, 0x40000040 ;  /* 0x4000004000077882 */ /* 0x000fe20000000000 */
[----:B------:R-:W-:Y:S02]  /*1300*/  UIADD3 UR8, UR4, 0x2, URZ ;  /* 0x0000000204087890 */ /* 0x000fe4000fffe03f */
[----:B------:R-:W-:Y:S01]  /*1310*/  UIADD3 UR10, UR6, 0x2, URZ ;  /* 0x00000002060a7890 */ /* 0x000fe2000fffe03f */
[----:B------:R-:W-:-:S03]  /*1320*/  UMOV UR9, 0x40000040 ;  /* 0x4000004000097882 */ /* 0x000fc60000000000 */
[----:B------:R-:W-:Y:S01]  /*1330*/  HGMMA.64x96x16.F32 R24, gdesc[UR4], RZ, !UPT, gsb0 ;  /* 0x01600000041879f0 */ /* 0x000fe2000c0008ff */
[----:B------:R-:W-:Y:S01]  /*1340*/  UMOV UR11, 0x40000040 ;  /* 0x40000040000b7882 */ /* 0x000fe20000000000 */
[----:B------:R-:W-:Y:S02]  /*1350*/  UIADD3 UR12, UR4, 0x4, URZ ;  /* 0x00000004040c7890 */ /* 0x000fe4000fffe03f */
[----:B------:R-:W-:Y:S01]  /*1360*/  UIADD3 UR14, UR6, 0x4, URZ ;  /* 0x00000004060e7890 */ /* 0x000fe2000fffe03f */
[----:B------:R-:W-:Y:S01]  /*1370*/  UMOV UR13, 0x40000040 ;  /* 0x40000040000d7882 */ /* 0x000fe20000000000 */
[----:B------:R-:W-:Y:S01]  /*1380*/  UMOV UR15, 0x40000040 ;  /* 0x40000040000f7882 */ /* 0x000fe20000000000 */
[----:B------:R-:W-:Y:S02]  /*1390*/  UIADD3 UR16, UR4, 0x6, URZ ;  /* 0x0000000604107890 */ /* 0x000fe4000fffe03f */
[----:B------:R-:W-:Y:S01]  /*13a0*/  UIADD3 UR18, UR6, 0x6, URZ ;  /* 0x0000000606127890 */ /* 0x000fe2000fffe03f */
[----:B------:R-:W-:Y:S01]  /*13b0*/  UMOV UR17, 0x40000040 ;  /* 0x4000004000117882 */ /* 0x000fe20000000000 */
[----:B------:R-:W-:Y:S01]  /*13c0*/  UMOV UR19, 0x40000040 ;  /* 0x4000004000137882 */ /* 0x000fe20000000000 */
[----:B------:R-:W-:-:S02]  /*13d0*/  WARPGROUP.DEPBAR.LE gsb0, 0x0 ;  /* 0x00008000000079c5 */ /* 0x000fc40000010000 */
[----:B------:R-:W-:-:S06]  /*13e0*/  WARPGROUP.ARRIVE ;  /* 0x00000000000079c5 */ /* 0x000fcc0000000000 */
[----:B------:R-:W-:Y:S03]  /*13f0*/  HGMMA.64x96x16.F32 R24, gdesc[UR8], R24, gsb0 ;  /* 0x01600000081879f0 */ /* 0x000fe60008000818 */
[----:B------:R-:W-:Y:S02]  /*1400*/  WARPGROUP.DEPBAR.LE gsb0, 0x0 ;  /* 0x00008000000079c5 */ /* 0x000fe40000010000 */
[----:B------:R-:W-:-:S06]  /*1410*/  WARPGROUP.ARRIVE ;  /* 0x00000000000079c5 */ /* 0x000fcc0000000000 */
[----:B------:R-:W-:Y:S03]  /*1420*/  HGMMA.64x96x16.F32 R24, gdesc[UR12], R24, gsb0 ;  /* 0x016000000c1879f0 */ /* 0x000fe60008000818 */
[----:B------:R-:W-:Y:S02]  /*1430*/  WARPGROUP.DEPBAR.LE gsb0, 0x0 ;  /* 0x00008000000079c5 */ /* 0x000fe40000010000 */
[----:B------:R-:W-:-:S06]  /*1440*/  WARPGROUP.ARRIVE ;  /* 0x00000000000079c5 */ /* 0x000fcc0000000000 */
[----:B------:R-:W-:Y:S03]  /*1450*/  HGMMA.64x96x16.F32 R24, gdesc[UR16], R24, gsb0 ;  /* 0x01600000101879f0 */ /* 0x000fe60008000818 */
[----:B------:R-:W-:Y:S02]  /*1460*/  WARPGROUP.DEPBAR.LE gsb0, 0x0 ;  /* 0x00008000000079c5 */ /* 0x000fe40000010000 */
[----:B------:R-:W3:Y:S02]  /*1470*/  SYNCS.PHASECHK.TRANS64.TRYWAIT P1, [UR41+0x32410], R0 ;  /* 0x03241000ff0075a7 */ /* 0x000ee40008020169 */
[----:B---3--:R-:W-:Y:S05]  /*1480*/  @!P1 BRA `(.L_x_129) ;  /* 0x0000009400e89947 */ /* 0x008fea0003800000 */
.L_x_205:
[----:B------:R-:W-:Y:S05]  /*1490*/  @!P0 BRA `(.L_x_130) ;  /* 0x0000000000048947 */ /* 0x000fea0003800000 */
[----:B------:R-:W-:Y:S01]  /*14a0*/  BPT.TRAP 0x1 ;  /* 0x000000040000795c */ /* 0x000fe20000300000 */
.L_x_130:
[----:B------:R4:W1:Y:S01]  /*14b0*/  SYNCS.PHASECHK.TRANS64.TRYWAIT P1, [UR26+0x32450], R3 ;  /* 0x03245003ff0075a7 */ /* 0x000862000802015a */
[----:B------:R-:W-:Y:S05]  /*14c0*/  @!P0 BRA `(.L_x_131) ;  /* 0x0000000000048947 */ /* 0x000fea0003800000 */
[----:B------:R-:W-:Y:S01]  /*14d0*/  BPT.TRAP 0x1 ;  /* 0x000000040000795c */ /* 0x000fe20000300000 */
.L_x_131:
[----:B-1----:R-:W-:Y:S05]  /*14e0*/  @P1 BRA `(.L_x_132) ;  /* 0x0000000000081947 */ /* 0x002fea0003800000 */
[----:B------:R-:W1:Y:S02]  /*14f0*/  SYNCS.PHASECHK.TRANS64.TRYWAIT P1, [UR26+0x32450], R3 ;  /* 0x03245003ff0075a7 */ /* 0x000e64000802015a */
[----:B-1----:R-:W-:Y:S05]  /*1500*/  @!P1 BRA `(.L_x_133) ;  /* 0x0000009400e09947 */ /* 0x002fea0003800000 */
.L_x_132:
[----:B------:R-:W-:Y:S01]  /*1510*/  UIADD3 UR6, UR41, 0x400, URZ ;  /* 0x0000040029067890 */ /* 0x000fe2000fffe03f */
[----:B------:R-:W-:Y:S01]  /*1520*/  WARPGROUP.ARRIVE ;  /* 0x00000000000079c5 */ /* 0x000fe20000000000 */
[----:B------:R-:W-:-:S05]  /*1530*/  ULOP3.LUT UR7, UR52, 0x10000, URZ, 0xfc, !UPT ;  /* 0x0001000034077892 */ /* 0x000fca000f8efc3f */
[----:B------:R-:W5:Y:S01]  /*1540*/  S2R R12, SR_TID.X ;  /* 0x00000000000c7919 */ /* 0x000f620000002100 */
[----:B------:R-:W-:Y:S01]  /*1550*/  USHF.R.U32.HI UR6, URZ, 0x4, UR6 ;  /* 0x000000043f067899 */ /* 0x000fe20008011606 */
[----:B------:R-:W-:Y:S01]  /*1560*/  UMOV UR21, 0x40000040 ;  /* 0x4000004000157882 */ /* 0x000fe20000000000 */
[----:B------:R-:W-:Y:S02]  /*1570*/  UMOV UR23, 0x40000040 ;  /* 0x4000004000177882 */ /* 0x000fe40000000000 */
[----:B------:R-:W-:Y:S01]  /*1580*/  ULOP3.LUT UR6, UR6, 0x3fff, URZ, 0xc0, !UPT ;  /* 0x00003fff06067892 */ /* 0x000fe2000f8ec03f */
[----:B------:R-:W-:Y:S01]  /*1590*/  UMOV UR20, UR7 ;  /* 0x0000000700147c82 */ /* 0x000fe20008000000 */
[----:B------:R-:W-:Y:S02]  /*15a0*/  ULDC UR27, c[0x0][0xa80] ;  /* 0x0002a000001b7ab9 */ /* 0x000fe40000000800 */
[----:B------:R-:W-:Y:S02]  /*15b0*/  ULOP3.LUT UR25, UR6, 0x10000, URZ, 0xfc, !UPT ;  /* 0x0001000006197892 */ /* 0x000fe4000f8efc3f */
[----:B------:R-:W-:-:S02]  /*15c0*/  UISETP.GE.AND UP0, UPT, UR47, 0x61, UPT ;  /* 0x000000612f00788c */ /* 0x000fc4000bf06270 */
[----:B------:R-:W-:-:S07]  /*15d0*/  UIMAD UR10, UR39, 0xc00, UR25 ;  /* 0x00000c00270a78a4 */ /* 0x000fce000f8e0219 */
[----:B------:R-:W-:Y:S02]  /*15e0*/  UMOV UR22, UR10 ;  /* 0x0000000a00167c82 */ /* 0x000fe40008000000 */
[----:B------:R-:W-:Y:S01]  /*15f0*/  HGMMA.64x96x16.F32 R24, gdesc[UR20], R24, gsb0 ;  /* 0x01600000141879f0 */ /* 0x000fe20008000818 */
[----:B------:R-:W-:Y:S02]  /*1600*/  UIADD3 UR20, UR7, 0x2, URZ ;  /* 0x0000000207147890 */ /* 0x000fe4000fffe03f */
[----:B------:R-:W-:Y:S01]  /*1610*/  UIADD3 UR22, UR10, 0x2, URZ ;  /* 0x000000020a167890 */ /* 0x000fe2000fffe03f */
[----:B------:R-:W-:Y:S01]  /*1620*/  UMOV UR21, 0x40000040 ;  /* 0x4000004000157882 */ /* 0x000fe20000000000 */
[----:B------:R-:W-:Y:S01]  /*1630*/  UMOV UR23, 0x40000040 ;  /* 0x4000004000177882 */ /* 0x000fe20000000000 */
[----:B-----5:R-:W-:Y:S01]  /*1640*/  LOP3.LUT R12, R12, 0x7f, RZ, 0xc0, !PT ;  /* 0x0000007f0c0c7812 */ /* 0x020fe200078ec0ff */
[----:B------:R-:W-:Y:S02]  /*1650*/  WARPGROUP.DEPBAR.LE gsb0, 0x0 ;  /* 0x00008000000079c5 */ /* 0x000fe40000010000 */
[----:B------:R-:W-:-:S06]  /*1660*/  WARPGROUP.ARRIVE ;  /* 0x00000000000079c5 */ /* 0x000fcc0000000000 */
[----:B------:R-:W-:Y:S01]  /*1670*/  HGMMA.64x96x16.F32 R24, gdesc[UR20], R24, gsb0 ;  /* 0x01600000141879f0 */ /* 0x000fe20008000818 */
[----:B------:R-:W-:Y:S02]  /*1680*/  UIADD3 UR20, UR7, 0x4, URZ ;  /* 0x0000000407147890 */ /* 0x000fe4000fffe03f */
[----:B------:R-:W-:Y:S01]  /*1690*/  UIADD3 UR22, UR10, 0x4, URZ ;  /* 0x000000040a167890 */ /* 0x000fe2000fffe03f */
[----:B------:R-:W-:Y:S01]  /*16a0*/  UMOV UR21, 0x40000040 ;  /* 0x4000004000157882 */ /* 0x000fe20000000000 */
[----:B------:R-:W-:Y:S01]  /*16b0*/  UMOV UR23, 0x40000040 ;  /* 0x4000004000177882 */ /* 0x000fe20000000000 */
        /* <DEDUP_REMOVED lines=91> */
[----:B------:R-:W-:Y:S01]  /*1c70*/  ULDC UR10, c[0x0][0xad0] ;  /* 0x0002b400000a7ab9 */ /* 0x000fe20000000800 */
[----:B------:R-:W-:-:S04]  /*1c80*/  UIMAD UR7, UR45, -0x60, UR47 ;  /* 0xffffffa02d0778a4 */ /* 0x000fc8000f8e022f */
[----:B------:R-:W-:-:S06]  /*1c90*/  UIADD3 UR7, UR7, 0x60, URZ ;  /* 0x0000006007077890 */ /* 0x000fcc000fffe03f */
[----:B-1-3--:R-:W-:Y:S01]  /*1ca0*/  IMAD.U32 R0, RZ, RZ, UR7 ;  /* 0x00000007ff007e24 */ /* 0x00afe2000f8e00ff */
[----:B------:R-:W-:-:S03]  /*1cb0*/  UMOV UR7, 0x40000040 ;  /* 0x4000004000077882 */ /* 0x000fc60000000000 */
        /* <DEDUP_REMOVED lines=25> */
[----:B------:R-:W1:Y:S01]  /*1e50*/  MUFU.TANH R25, R25 ;  /* 0x0000001900197308 */ /* 0x000e620000002400 */
        /* <DEDUP_REMOVED lines=8> */
[----:B--2-4-:R-:W-:Y:S01]  /*1ee0*/  FSEL R3, R24, -INF , P4 ;  /* 0xff80000018037808 */ /* 0x014fe20002000000 */
[----:B------:R-:W-:Y:S01]  /*1ef0*/  FMUL.FTZ R43, R43, UR10 ;  /* 0x0000000a2b2b7c20 */ /* 0x000fe20008410000 */
[----:B------:R-:W-:Y:S01]  /*1f00*/  FMUL.FTZ R45, R45, UR10 ;  /* 0x0000000a2d2d7c20 */ /* 0x000fe20008410000 */
[----:B------:R-:W-:Y:S01]  /*1f10*/  FMUL.FTZ R46, R46, UR10 ;  /* 0x0000000a2e2e7c20 */ /* 0x000fe20008410000 */
[----:B------:R-:W-:Y:S01]  /*1f20*/  FMUL.FTZ R48, R48, UR10 ;  /* 0x0000000a30307c20 */ /* 0x000fe20008410000 */
[----:B------:R-:W-:Y:S01]  /*1f30*/  FMUL.FTZ R47, R47, UR10 ;  /* 0x0000000a2f2f7c20 */ /* 0x000fe20008410000 */
[----:B------:R-:W-:Y:S01]  /*1f40*/  FMUL.FTZ R49, R49, UR10 ;  /* 0x0000000a31317c20 */ /* 0x000fe20008410000 */
[----:B------:R-:W2:Y:S01]  /*1f50*/  MUFU.TANH R26, R26 ;  /* 0x0000001a001a7308 */ /* 0x000ea20000002400 */
[----:B-1----:R-:W-:Y:S01]  /*1f60*/  FSEL R25, R25, -INF , P5 ;  /* 0xff80000019197808 */ /* 0x002fe20002800000 */
[----:B------:R-:W-:Y:S01]  /*1f70*/  FMUL.FTZ R50, R50, UR10 ;  /* 0x0000000a32327c20 */ /* 0x000fe20008410000 */
[----:B------:R-:W-:Y:S01]  /*1f80*/  FMUL.FTZ R52, R52, UR10 ;  /* 0x0000000a34347c20 */ /* 0x000fe20008410000 */
[----:B------:R-:W-:Y:S01]  /*1f90*/  FMUL.FTZ R51, R51, UR10 ;  /* 0x0000000a33337c20 */ /* 0x000fe20008410000 */
[----:B------:R-:W-:Y:S01]  /*1fa0*/  FMNMX.FTZ R4, R3, R25, !PT ;  /* 0x0000001903047209 */ /* 0x000fe20007810000 */
[----:B------:R-:W-:Y:S01]  /*1fb0*/  FMUL.FTZ R53, R53, UR10 ;  /* 0x0000000a35357c20 */ /* 0x000fe20008410000 */
[----:B------:R-:W-:Y:S01]  /*1fc0*/  FMUL.FTZ R54, R54, UR10 ;  /* 0x0000000a36367c20 */ /* 0x000fe20008410000 */
[----:B------:R-:W1:Y:S01]  /*1fd0*/  MUFU.TANH R27, R27 ;  /* 0x0000001b001b7308 */ /* 0x000e620000002400 */
        /* <DEDUP_REMOVED lines=8> */
[----:B--2---:R-:W-:Y:S01]  /*2060*/  FSEL R26, R26, -INF , P4 ;  /* 0xff8000001a1a7808 */ /* 0x004fe20002000000 */
[----:B------:R-:W-:Y:S01]  /*2070*/  FMUL.FTZ R59, R59, UR10 ;  /* 0x0000000a3b3b7c20 */ /* 0x000fe20008410000 */
[----:B------:R-:W-:Y:S01]  /*2080*/  ISETP.GT.AND P4, PT, R0, 0x18, PT ;  /* 0x000000180000780c */ /* 0x000fe20003f84270 */
[----:B------:R-:W-:Y:S01]  /*2090*/  FMUL.FTZ R61, R61, UR10 ;  /* 0x0000000a3d3d7c20 */ /* 0x000fe20008410000 */
[----:B------:R-:W-:Y:S01]  /*20a0*/  FMUL.FTZ R62, R62, UR10 ;  /* 0x0000000a3e3e7c20 */ /* 0x000fe20008410000 */
[----:B------:R-:W-:Y:S01]  /*20b0*/  FMUL.FTZ R63, R63, UR10 ;  /* 0x0000000a3f3f7c20 */ /* 0x000fe20008410000 */
[----:B------:R-:W-:Y:S01]  /*20c0*/  FMUL.FTZ R64, R64, UR10 ;  /* 0x0000000a40407c20 */ /* 0x000fe20008410000 */
[----:B------:R-:W2:Y:S01]  /*20d0*/  MUFU.TANH R30, R30 ;  /* 0x0000001e001e7308 */ /* 0x000ea20000002400 */
[----:B-1----:R-:W-:Y:S01]  /*20e0*/  FSEL R6, R27, -INF , P5 ;  /* 0xff8000001b067808 */ /* 0x002fe20002800000 */
[----:B------:R-:W-:Y:S01]  /*20f0*/  FMUL.FTZ R66, R66, UR10 ;  /* 0x0000000a42427c20 */ /* 0x000fe20008410000 */
[----:B------:R-:W-:Y:S01]  /*2100*/  ISETP.GT.AND P5, PT, R0, 0x19, PT ;  /* 0x000000190000780c */ /* 0x000fe20003fa4270 */
        /* <DEDUP_REMOVED lines=9> */
[----:B------:R-:W-:-:S03]  /*21a0*/  FMNMX.FTZ R4, R29, R4, !PT ;  /* 0x000000041d047209 */ /* 0x000fc60007810000 */
[----:B------:R-:W3:Y:S01]  /*21b0*/  MUFU.TANH R31, R31 ;  /* 0x0000001f001f7308 */ /* 0x000ee20000002400 */
[----:B--2---:R-:W-:Y:S02]  /*21c0*/  FSEL R30, R30, -INF , P6 ;  /* 0xff8000001e1e7808 */ /* 0x004fe40003000000 */
[----:B------:R-:W-:Y:S02]  /*21d0*/  ISETP.GT.AND P6, PT, R0, 0x20, PT ;  /* 0x000000200000780c */ /* 0x000fe40003fc4270 */
[----:B------:R-:W-:-:S03]  /*21e0*/  FMNMX.FTZ R5, R30, R5, !PT ;  /* 0x000000051e057209 */ /* 0x000fc60007810000 */
[----:B------:R-:W2:Y:S01]  /*21f0*/  MUFU.TANH R33, R33 ;  /* 0x0000002100217308 */ /* 0x000ea20000002400 */
[----:B-1----:R-:W-:-:S04]  /*2200*/  FSEL R163, R32, -INF , P2 ;  /* 0xff80000020a37808 */ /* 0x002fc80001000000 */
[----:B------:R-:W-:-:S03]  /*2210*/  FMNMX.FTZ R4, R163, R4, !PT ;  /* 0x00000004a3047209 */ /* 0x000fc60007810000 */
[----:B------:R-:W1:Y:S01]  /*2220*/  MUFU.TANH R34, R34 ;  /* 0x0000002200227308 */ /* 0x000e620000002400 */
[----:B---3--:R-:W-:Y:S02]  /*2230*/  FSEL R10, R31, -INF , P1 ;  /* 0xff8000001f0a7808 */ /* 0x008fe40000800000 */
[----:B------:R-:W-:Y:S02]  /*2240*/  ISETP.GT.AND P1, PT, R0, 0x21, PT ;  /* 0x000000210000780c */ /* 0x000fe40003f24270 */
[----:B------:R-:W-:-:S03]  /*2250*/  FMNMX.FTZ R5, R10, R5, !PT ;  /* 0x000000050a057209 */ /* 0x000fc60007810000 */
[----:B------:R-:W3:Y:S01]  /*2260*/  MUFU.TANH R36, R36 ;  /* 0x0000002400247308 */ /* 0x000ee20000002400 */
[----:B--2---:R-:W-:-:S04]  /*2270*/  FSEL R165, R33, -INF , P3 ;  /* 0xff80000021a57808 */ /* 0x004fc80001800000 */
[----:B------:R-:W-:-:S03]  /*2280*/  FMNMX.FTZ R4, R165, R4, !PT ;  /* 0x00000004a5047209 */ /* 0x000fc60007810000 */
[----:B------:R-:W2:Y:S01]  /*2290*/  MUFU.TANH R35, R35 ;  /* 0x0000002300237308 */ /* 0x000ea20000002400 */
[----:B-1----:R-:W-:Y:S02]  /*22a0*/  FSEL R174, R34, -INF , P2 ;  /* 0xff80000022ae7808 */ /* 0x002fe40001000000 */
[----:B------:R-:W-:Y:S02]  /*22b0*/  ISETP.GT.AND P2, PT, R0, 0x28, PT ;  /* 0x000000280000780c */ /* 0x000fe40003f44270 */
[----:B------:R-:W-:-:S03]  /*22c0*/  FMNMX.FTZ R5, R174, R5, !PT ;  /* 0x00000005ae057209 */ /* 0x000fc60007810000 */
[----:B------:R-:W1:Y:S01]  /*22d0*/  MUFU.TANH R37, R37 ;  /* 0x0000002500257308 */ /* 0x000e620000002400 */
[----:B---3--:R-:W-:-:S04]  /*22e0*/  FSEL R167, R36, -INF , P4 ;  /* 0xff80000024a77808 */ /* 0x008fc80002000000 */
        /* <DEDUP_REMOVED lines=80> */
[----:B------:R-:W-:-:S05]  /*27f0*/  ISETP.GT.AND P2, PT, R0, 0x58, PT ;  /* 0x000000580000780c */ /* 0x000fca0003f44270 */
[----:B------:R-:W1:Y:S01]  /*2800*/  MUFU.TANH R61, R61 ;  /* 0x0000003d003d7308 */ /* 0x000e620000002400 */
[----:B---3--:R-:W-:Y:S02]  /*2810*/  FSEL R15, R15, -INF , P3 ;  /* 0xff8000000f0f7808 */ /* 0x008fe40001800000 */
[----:B------:R-:W-:Y:S02]  /*2820*/  ISETP.GT.AND P3, PT, R0, 0x59, PT ;  /* 0x000000590000780c */ /* 0x000fe40003f64270 */
[----:B------:R-:W-:-:S03]  /*2830*/  FMNMX.FTZ R0, R20, R5, !PT ;  /* 0x0000000514007209 */ /* 0x000fc60007810000 */
[----:B------:R-:W3:Y:S01]  /*2840*/  MUFU.TANH R62, R62 ;  /* 0x0000003e003e7308 */ /* 0x000ee20000002400 */
[----:B--2---:R-:W-:Y:S02]  /*2850*/  FSEL R175, R60, -INF , P4 ;  /* 0xff8000003caf7808 */ /* 0x004fe40002000000 */
[----:B------:R-:W-:Y:S02]  /*2860*/  FMNMX.FTZ R5, R15, R0, !PT ;  /* 0x000000000f057209 */ /* 0x000fe40007810000 */
[----:B------:R-:W-:-:S03]  /*2870*/  FMNMX.FTZ R4, R175, R4, !PT ;  /* 0x00000004af047209 */ /* 0x000fc60007810000 */
[----:B------:R-:W2:Y:S01]  /*2880*/  MUFU.TANH R14, R64 ;  /* 0x00000040000e7308 */ /* 0x000ea20000002400 */
[----:B-1----:R-:W-:-:S04]  /*2890*/  FSEL R177, R61, -INF , P5 ;  /* 0xff8000003db17808 */ /* 0x002fc80002800000 */
[----:B------:R-:W-:-:S03]  /*28a0*/  FMNMX.FTZ R7, R177, R4, !PT ;  /* 0x00000004b1077209 */ /* 0x000fc60007810000 */
[----:B------:R-:W1:Y:S01]  /*28b0*/  MUFU.TANH R63, R63 ;  /* 0x0000003f003f7308 */ /* 0x000e620000002400 */
[----:B---3--:R-:W-:-:S04]  /*28c0*/  FSEL R170, R62, -INF , P4 ;  /* 0xff8000003eaa7808 */ /* 0x008fc80002000000 */
[----:B------:R-:W-:-:S03]  /*28d0*/  FMNMX.FTZ R5, R170, R5, !PT ;  /* 0x00000005aa057209 */ /* 0x000fc60007810000 */
[----:B------:R-:W3:Y:S01]  /*28e0*/  MUFU.TANH R21, R65 ;  /* 0x0000004100157308 */ /* 0x000ee20000002400 */
[----:B--2---:R-:W-:-:S04]  /*28f0*/  FSEL R14, R14, -INF , P6 ;  /* 0xff8000000e0e7808 */ /* 0x004fc80003000000 */
        /* <DEDUP_REMOVED lines=18> */
[----:B------:R-:W-:Y:S02]  /*2a20*/  FMNMX.FTZ R4, R161, R4, !PT ;  /* 0x00000004a1047209 */ /* 0x000fe40007810000 */
[----:B-1----:R-:W-:-:S03]  /*2a30*/  FSEL R158, R70, -INF , P2 ;  /* 0xff800000469e7808 */ /* 0x002fc60001000000 */
[----:B------:R-:W1:Y:S01]  /*2a40*/  SHFL.BFLY PT, R7, R4, 0x2, 0x1f ;  /* 0x0c401f0004077f89 */ /* 0x000e6200000e0000 */
[----:B------:R-:W-:Y:S02]  /*2a50*/  PLOP3.LUT P2, PT, PT, PT, UP0, 0x80, 0x0 ;  /* 0x000000000000781c */ /* 0x000fe40003f4f008 */
[----:B------:R-:W-:Y:S02]  /*2a60*/  FMNMX.FTZ R5, R158, R5, !PT ;  /* 0x000000059e057209 */ /* 0x000fe40007810000 */
[----:B---3--:R-:W-:-:S04]  /*2a70*/  FSEL R164, R71, -INF , P3 ;  /* 0xff80000047a47808 */ /* 0x008fc80001800000 */
[----:B------:R-:W-:-:S05]  /*2a80*/  FMNMX.FTZ R0, R164, R5, !PT ;  /* 0x00000005a4007209 */ /* 0x000fca0007810000 */
[----:B------:R-:W2:Y:S01]  /*2a90*/  SHFL.BFLY PT, R11, R0, 0x2, 0x1f ;  /* 0x0c401f00000b7f89 */ /* 0x000ea200000e0000 */
[----:B-1----:R-:W-:-:S05]  /*2aa0*/  FMNMX.FTZ R8, R4, R7, !PT ;  /* 0x0000000704087209 */ /* 0x002fca0007810000 */
[----:B------:R-:W1:Y:S01]  /*2ab0*/  SHFL.BFLY PT, R5, R8, 0x1, 0x1f ;  /* 0x0c201f0008057f89 */ /* 0x000e6200000e0000 */
[----:B--2---:R-:W-:-:S05]  /*2ac0*/  FMNMX.FTZ R11, R0, R11, !PT ;  /* 0x0000000b000b7209 */ /* 0x004fca0007810000 */
[----:B------:R-:W2:Y:S01]  /*2ad0*/  SHFL.BFLY PT, R4, R11, 0x1, 0x1f ;  /* 0x0c201f000b047f89 */ /* 0x000ea200000e0000 */
[----:B-1----:R-:W-:-:S04]  /*2ae0*/  FMNMX.FTZ R5, R8, R5, !PT ;  /* 0x0000000508057209 */ /* 0x002fc80007810000 */
[C---:B------:R-:W-:Y:S01]  /*2af0*/  FSETP.NEU.FTZ.AND P1, PT, R5.reuse, -INF , PT ;  /* 0xff8000000500780b */ /* 0x040fe20003f3d000 */
[----:B------:R-:W-:-:S05]  /*2b00*/  FMUL.FTZ R160, R5, UR27 ;  /* 0x0000001b05a07c20 */ /* 0x000fca0008410000 */
[----:B------:R-:W-:-:S05]  /*2b10*/  FSEL R160, R160, RZ, P1 ;  /* 0x000000ffa0a07208 */ /* 0x000fca0000800000 */
[--C-:B------:R-:W-:Y:S01]  /*2b20*/  FFMA.FTZ R8, R9, UR27, -R160.reuse ;  /* 0x0000001b09087c23 */ /* 0x100fe200080108a0 */
[----:B--2---:R-:W-:Y:S01]  /*2b30*/  FMNMX.FTZ R7, R11, R4, !PT ;  /* 0x000000040b077209 */ /* 0x004fe20007810000 */
[--C-:B------:R-:W-:Y:S01]  /*2b40*/  FFMA.FTZ R3, R3, UR27, -R160.reuse ;  /* 0x0000001b03037c23 */ /* 0x100fe200080108a0 */
[--C-:B------:R-:W-:Y:S01]  /*2b50*/  FFMA.FTZ R0, R25, UR27, -R160.reuse ;  /* 0x0000001b19007c23 */ /* 0x100fe200080108a0 */
[--C-:B------:R-:W-:Y:S01]  /*2b60*/  FFMA.FTZ R11, R29, UR27, -R160.reuse ;  /* 0x0000001b1d0b7c23 */ /* 0x100fe200080108a0 */
[C---:B------:R-:W-:Y:S01]  /*2b70*/  FSETP.NEU.FTZ.AND P1, PT, R7.reuse, -INF , PT ;  /* 0xff8000000700780b */ /* 0x040fe20003f3d000 */
[----:B------:R-:W-:Y:S01]  /*2b80*/  FMUL.FTZ R159, R7, UR27 ;  /* 0x0000001b079f7c20 */ /* 0x000fe20008410000 */
[----:B------:R-:W-:Y:S01]  /*2b90*/  MUFU.EX2 R8, R8 ;  /* 0x0000000800087308 */ /* 0x000fe20000000800 */
[--C-:B------:R-:W-:Y:S01]  /*2ba0*/  FFMA.FTZ R166, R165, UR27, -R160.reuse ;  /* 0x0000001ba5a67c23 */ /* 0x100fe200080108a0 */
[--C-:B------:R-:W-:Y:S01]  /*2bb0*/  FFMA.FTZ R165, R167, UR27, -R160.reuse ;  /* 0x0000001ba7a57c23 */ /* 0x100fe200080108a0 */
[--C-:B------:R-:W-:Y:S01]  /*2bc0*/  FFMA.FTZ R163, R163, UR27, -R160.reuse ;  /* 0x0000001ba3a37c23 */ /* 0x100fe200080108a0 */
[----:B------:R-:W-:Y:S01]  /*2bd0*/  FSEL R159, R159, RZ, P1 ;  /* 0x000000ff9f9f7208 */ /* 0x000fe20000800000 */
[--C-:B------:R-:W-:Y:S01]  /*2be0*/  FFMA.FTZ R171, R171, UR27, -R160.reuse ;  /* 0x0000001babab7c23 */ /* 0x100fe200080108a0 */
[----:B------:R-:W-:Y:S01]  /*2bf0*/  ISETP.NE.AND P1, PT, R12, RZ, PT ;  /* 0x000000ff0c00720c */ /* 0x000fe20003f25270 */
[--C-:B------:R-:W-:Y:S01]  /*2c00*/  FFMA.FTZ R181, R181, UR27, -R160.reuse ;  /* 0x0000001bb5b57c23 */ /* 0x100fe200080108a0 */
[----:B------:R-:W-:Y:S01]  /*2c10*/  MOV R12, UR26 ;  /* 0x0000001a000c7c02 */ /* 0x000fe20008000f00 */
[--C-:B------:R-:W-:Y:S01]  /*2c20*/  FFMA.FTZ R13, R6, UR27, -R159.reuse ;  /* 0x0000001b060d7c23 */ /* 0x100fe2000801089f */
[----:B------:R-:W-:Y:S01]  /*2c30*/  IADD3 R6, -R18, 0xb, RZ ;  /* 0x0000000b12067810 */ /* 0x000fe20007ffe1ff */
[--C-:B------:R-:W-:Y:S01]  /*2c40*/  FFMA.FTZ R4, R26, UR27, -R159.reuse ;  /* 0x0000001b1a047c23 */ /* 0x100fe2000801089f */
[--C-:B------:R-:W-:Y:S01]  /*2c50*/  FFMA.FTZ R9, R30, UR27, -R159.reuse ;  /* 0x0000001b1e097c23 */ /* 0x100fe2000801089f */
[--C-:B------:R-:W-:Y:S01]  /*2c60*/  FFMA.FTZ R10, R10, UR27, -R159.reuse ;  /* 0x0000001b0a0a7c23 */ /* 0x100fe2000801089f */
[----:B------:R-:W-:Y:S01]  /*2c70*/  MUFU.EX2 R3, R3 ;  /* 0x0000000300037308 */ /* 0x000fe20000000800 */
[----:B------:R-:W-:Y:S01]  /*2c80*/  ULOP3.LUT UR26, UR6, 0x3000000, URZ, 0xfc, !UPT ;  /* 0x03000000061a7892 */ /* 0x000fe2000f8efc3f */
[--C-:B------:R-:W-:Y:S01]  /*2c90*/  FFMA.FTZ R167, R174, UR27, -R159.reuse ;  /* 0x0000001baea77c23 */ /* 0x100fe2000801089f */
[--C-:B------:R-:W-:Y:S01]  /*2ca0*/  FFMA.FTZ R174, R176, UR27, -R159.reuse ;  /* 0x0000001bb0ae7c23 */ /* 0x100fe2000801089f */
[--C-:B------:R-:W-:Y:S01]  /*2cb0*/  FFMA.FTZ R176, R196, UR27, -R159.reuse ;  /* 0x0000001bc4b07c23 */ /* 0x100fe2000801089f */
[----:B------:R-:W-:Y:S01]  /*2cc0*/  @!P1 VIADD R24, R12, 0x32440 ;  /* 0x000324400c189836 */ /* 0x000fe20000000000 */
[----:B------:R-:W-:Y:S01]  /*2cd0*/  UIMAD UR10, UR39, 0xc00, UR26 ;  /* 0x00000c00270a78a4 */ /* 0x000fe2000f8e021a */
[----:B------:R-:W-:Y:S01]  /*2ce0*/  FFMA.FTZ R196, R193, UR27, -R160 ;  /* 0x0000001bc1c47c23 */ /* 0x000fe200080108a0 */
[----:B------:R-:W1:Y:S01]  /*2cf0*/  MUFU.EX2 R0, R0 ;  /* 0x0000000000007308 */ /* 0x000e620000000800 */
[--C-:B------:R-:W-:Y:S01]  /*2d00*/  FFMA.FTZ R182, R182, UR27, -R159.reuse ;  /* 0x0000001bb6b67c23 */ /* 0x100fe2000801089f */
[----:B------:R-:W-:Y:S01]  /*2d10*/  @!P1 PRMT R24, RZ, 0x654, R24 ;  /* 0x00000654ff189816 */ /* 0x000fe20000000018 */
[----:B------:R2:W-:Y:S06]  /*2d20*/  BAR.ARV R6, 0x100 ;  /* 0x000400060000751d */ /* 0x0005ec0000002000 */
[----:B------:R3:W-:Y:S01]  /*2d30*/  @!P1 SYNCS.ARRIVE.TRANS64.RED.A1T0 RZ, [R24+URZ], RZ ;  /* 0x000000ff18ff99a7 */ /* 0x0007e2000810043f */
[----:B------:R-:W4:Y:S01]  /*2d40*/  MUFU.EX2 R11, R11 ;  /* 0x0000000b000b7308 */ /* 0x000f220000000800 */
[----:B------:R5:W-:Y:S01]  /*2d50*/  BAR.SYNC.DEFER_BLOCKING R172, 0x100 ;  /* 0x000400ac0000751d */ /* 0x000be20000010000 */
[--C-:B------:R-:W-:Y:S01]  /*2d60*/  FFMA.FTZ R193, R192, UR27, -R159.reuse ;  /* 0x0000001bc0c17c23 */ /* 0x100fe2000801089f */
[--C-:B------:R-:W-:Y:S01]  /*2d70*/  FFMA.FTZ R192, R191, UR27, -R160.reuse ;  /* 0x0000001bbfc07c23 */ /* 0x100fe200080108a0 */
[--C-:B------:R-:W-:Y:S01]  /*2d80*/  FFMA.FTZ R178, R178, UR27, -R159.reuse ;  /* 0x0000001bb2b27c23 */ /* 0x100fe2000801089f */
[--C-:B------:R-:W-:Y:S01]  /*2d90*/  FFMA.FTZ R191, R190, UR27, -R159.reuse ;  /* 0x0000001bbebf7c23 */ /* 0x100fe2000801089f */
[--C-:B------:R-:W-:Y:S01]  /*2da0*/  FFMA.FTZ R179, R179, UR27, -R160.reuse ;  /* 0x0000001bb3b37c23 */ /* 0x100fe200080108a0 */
[----:B-1----:R-:W-:Y:S01]  /*2db0*/  F2FP.F16.F32.PACK_AB R152, R0, R3 ;  /* 0x000000030098723e */ /* 0x002fe200000000ff */
[----:B------:R-:W-:Y:S01]  /*2dc0*/  MUFU.EX2 R4, R4 ;  /* 0x0000000400047308 */ /* 0x000fe20000000800 */
[----:B------:R-:W-:Y:S01]  /*2dd0*/  UMOV UR6, UR10 ;  /* 0x0000000a00067c82 */ /* 0x000fe20008000000 */
[--C-:B-----5:R-:W-:Y:S01]  /*2de0*/  FFMA.FTZ R172, R169, UR27, -R160.reuse ;  /* 0x0000001ba9ac7c23 */ /* 0x120fe200080108a0 */
[--C-:B------:R-:W-:Y:S01]  /*2df0*/  FFMA.FTZ R169, R194, UR27, -R159.reuse ;  /* 0x0000001bc2a97c23 */ /* 0x100fe2000801089f */
[--C-:B------:R-:W-:Y:S01]  /*2e00*/  FFMA.FTZ R194, R185, UR27, -R160.reuse ;  /* 0x0000001bb9c27c23 */ /* 0x100fe200080108a0 */
[--C-:B------:R-:W-:Y:S01]  /*2e10*/  FFMA.FTZ R185, R189, UR27, -R160.reuse ;  /* 0x0000001bbdb97c23 */ /* 0x100fe200080108a0 */
[--C-:B------:R-:W-:Y:S01]  /*2e20*/  FFMA.FTZ R189, R184, UR27, -R159.reuse ;  /* 0x0000001bb8bd7c23 */ /* 0x100fe2000801089f */
[--C-:B------:R-:W-:Y:S01]  /*2e30*/  FFMA.FTZ R184, R188, UR27, -R159.reuse ;  /* 0x0000001bbcb87c23 */ /* 0x100fe2000801089f */
[----:B------:R-:W1:Y:S01]  /*2e40*/  MUFU.EX2 R13, R13 ;  /* 0x0000000d000d7308 */ /* 0x000e620000000800 */
[----:B----4-:R-:W-:Y:S01]  /*2e50*/  F2FP.F16.F32.PACK_AB R154, R11, R8 ;  /* 0x000000080b9a723e */ /* 0x010fe200000000ff */
[--C-:B------:R-:W-:Y:S01]  /*2e60*/  FFMA.FTZ R188, R183, UR27, -R160.reuse ;  /* 0x0000001bb7bc7c23 */ /* 0x100fe200080108a0 */
[--C-:B------:R-:W-:Y:S01]  /*2e70*/  FFMA.FTZ R183, R187, UR27, -R160.reuse ;  /* 0x0000001bbbb77c23 */ /* 0x100fe200080108a0 */
        /* <DEDUP_REMOVED lines=13> */
[----:B-1----:R-:W-:Y:S01]  /*2f50*/  F2FP.F16.F32.PACK_AB R153, R13, R4 ;  /* 0x000000040d99723e */ /* 0x002fe200000000ff */
[--C-:B------:R-:W-:Y:S01]  /*2f60*/  FFMA.FTZ R157, R157, UR27, -R160.reuse ;  /* 0x0000001b9d9d7c23 */ /* 0x100fe200080108a0 */
[----:B------:R-:W-:Y:S01]  /*2f70*/  FFMA.FTZ R160, R161, UR27, -R160 ;  /* 0x0000001ba1a07c23 */ /* 0x000fe200080108a0 */
[--C-:B------:R-:W-:Y:S01]  /*2f80*/  FFMA.FTZ R161, R162, UR27, -R159.reuse ;  /* 0x0000001ba2a17c23 */ /* 0x100fe2000801089f */
[--C-:B------:R-:W-:Y:S01]  /*2f90*/  FFMA.FTZ R156, R156, UR27, -R159.reuse ;  /* 0x0000001b9c9c7c23 */ /* 0x100fe2000801089f */
[--C-:B------:R-:W-:Y:S01]  /*2fa0*/  FFMA.FTZ R158, R158, UR27, -R159.reuse ;  /* 0x0000001b9e9e7c23 */ /* 0x100fe2000801089f */
[----:B------:R-:W-:Y:S01]  /*2fb0*/  FFMA.FTZ R159, R164, UR27, -R159 ;  /* 0x0000001ba49f7c23 */ /* 0x000fe2000801089f */
[----:B------:R-:W-:Y:S01]  /*2fc0*/  MUFU.EX2 R163, R163 ;  /* 0x000000a300a37308 */ /* 0x000fe20000000800 */
[----:B------:R-:W-:Y:S01]  /*2fd0*/  FADD.FTZ R3, R3, R0 ;  /* 0x0000000003037221 */ /* 0x000fe20000010000 */
[----:B------:R-:W-:Y:S01]  /*2fe0*/  FADD.FTZ R4, R4, R13 ;  /* 0x0000000d04047221 */ /* 0x000fe20000010000 */
[----:B------:R-:W-:-:S02]  /*2ff0*/  @!P1 VIADD R12, R12, 0x32460 ;  /* 0x000324600c0c9836 */ /* 0x000fc40000000000 */
[----:B------:R-:W-:-:S03]  /*3000*/  FADD.FTZ R8, R8, R3 ;  /* 0x0000000308087221 */ /* 0x000fc60000010000 */
[----:B------:R-:W1:Y:S01]  /*3010*/  MUFU.EX2 R166, R166 ;  /* 0x000000a600a67308 */ /* 0x000e620000000800 */
[C---:B----4-:R-:W-:Y:S01]  /*3020*/  F2FP.F16.F32.PACK_AB R155, R10.reuse, R9 ;  /* 0x000000090a9b723e */ /* 0x050fe200000000ff */
[----:B------:R-:W-:Y:S01]  /*3030*/  FADD.FTZ R9, R9, R4 ;  /* 0x0000000409097221 */ /* 0x000fe20000010000 */
[----:B------:R-:W-:Y:S01]  /*3040*/  FADD.FTZ R8, R11, R8 ;  /* 0x000000080b087221 */ /* 0x000fe20000010000 */
[----:B------:R-:W-:Y:S01]  /*3050*/  @!P1 PRMT R12, RZ, 0x654, R12 ;  /* 0x00000654ff0c9816 */ /* 0x000fe2000000000c */
[----:B---3--:R-:W-:Y:S01]  /*3060*/  WARPGROUP.ARRIVE ;  /* 0x00000000000079c5 */ /* 0x008fe20000000000 */
[----:B------:R-:W-:Y:S02]  /*3070*/  FADD.FTZ R10, R10, R9 ;  /* 0x000000090a0a7221 */ /* 0x000fe40000010000 */
[----:B------:R-:W-:Y:S03]  /*3080*/  MUFU.EX2 R165, R165 ;  /* 0x000000a500a57308 */ /* 0x000fe60000000800 */
[----:B------:R-:W-:Y:S01]  /*3090*/  HGMMA.64x256x16.F32 R24, R152, gdesc[UR4].tnspB, RZ, !UPT, gsb0 ;  /* 0x43e0000498187df0 */ /* 0x000fe2000c0008ff */
[----:B------:R-:W-:Y:S01]  /*30a0*/  UIADD3 UR6, UR10, 0x80, URZ ;  /* 0x000000800a067890 */ /* 0x000fe2000fffe03f */
[----:B------:R-:W-:-:S03]  /*30b0*/  UMOV UR7, 0x40000040 ;  /* 0x4000004000077882 */ /* 0x000fc60000000000 */
[----:B------:R-:W-:Y:S08]  /*30c0*/  MUFU.EX2 R172, R172 ;  /* 0x000000ac00ac7308 */ /* 0x000ff00000000800 */
[----:B------:R-:W-:Y:S08]  /*30d0*/  MUFU.EX2 R167, R167 ;  /* 0x000000a700a77308 */ /* 0x000ff00000000800 */
[----:B------:R-:W3:Y:S08]  /*30e0*/  MUFU.EX2 R174, R174 ;  /* 0x000000ae00ae7308 */ /* 0x000ef00000000800 */
[----:B------:R-:W-:Y:S08]  /*30f0*/  MUFU.EX2 R169, R169 ;  /* 0x000000a900a97308 */ /* 0x000ff00000000800 */
[----:B------:R-:W4:Y:S08]  /*3100*/  MUFU.EX2 R176, R176 ;  /* 0x000000b000b07308 */ /* 0x000f300000000800 */
[----:B------:R-:W-:Y:S08]  /*3110*/  MUFU.EX2 R171, R171 ;  /* 0x000000ab00ab7308 */ /* 0x000ff00000000800 */
[----:B------:R-:W5:Y:S08]  /*3120*/  MUFU.EX2 R194, R194 ;  /* 0x000000c200c27308 */ /* 0x000f700000000800 */
[----:B------:R-:W-:Y:S08]  /*3130*/  MUFU.EX2 R185, R185 ;  /* 0x000000b900b97308 */ /* 0x000ff00000000800 */
[----:B------:R-:W-:Y:S08]  /*3140*/  MUFU.EX2 R196, R196 ;  /* 0x000000c400c47308 */ /* 0x000ff00000000800 */
[----:B------:R-:W-:Y:S08]  /*3150*/  MUFU.EX2 R182, R182 ;  /* 0x000000b600b67308 */ /* 0x000ff00000000800 */
[----:B------:R-:W2:Y:S08]  /*3160*/  MUFU.EX2 R189, R189 ;  /* 0x000000bd00bd7308 */ /* 0x000eb00000000800 */
[----:B------:R-:W-:Y:S08]  /*3170*/  MUFU.EX2 R184, R184 ;  /* 0x000000b800b87308 */ /* 0x000ff00000000800 */
[----:B------:R-:W2:Y:S08]  /*3180*/  MUFU.EX2 R193, R193 ;  /* 0x000000c100c17308 */ /* 0x000eb00000000800 */
[----:B------:R-:W-:Y:S08]  /*3190*/  MUFU.EX2 R181, R181 ;  /* 0x000000b500b57308 */ /* 0x000ff00000000800 */
[----:B------:R-:W2:Y:S08]  /*31a0*/  MUFU.EX2 R188, R188 ;  /* 0x000000bc00bc7308 */ /* 0x000eb00000000800 */
        /* <DEDUP_REMOVED lines=18> */
[----:B------:R-:W-:Y:S01]  /*32d0*/  MUFU.EX2 R161, R161 ;  /* 0x000000a100a17308 */ /* 0x000fe20000000800 */
[----:B------:R-:W-:-:S02]  /*32e0*/  WARPGROUP.DEPBAR.LE gsb0, 0x0 ;  /* 0x00008000000079c5 */ /* 0x000fc40000010000 */
[----:B-1----:R-:W-:Y:S01]  /*32f0*/  F2FP.F16.F32.PACK_AB R152, R166, R163 ;  /* 0x000000a3a698723e */ /* 0x002fe200000000ff */
[----:B------:R-:W-:Y:S01]  /*3300*/  FADD.FTZ R163, R163, R8 ;  /* 0x00000008a3a37221 */ /* 0x000fe20000010000 */
[----:B---3--:R-:W-:Y:S01]  /*3310*/  F2FP.F16.F32.PACK_AB R153, R174, R167 ;  /* 0x000000a7ae99723e */ /* 0x008fe200000000ff */
[----:B------:R-:W-:Y:S01]  /*3320*/  FADD.FTZ R167, R167, R10 ;  /* 0x0000000aa7a77221 */ /* 0x000fe20000010000 */
[----:B------:R-:W-:Y:S01]  /*3330*/  F2FP.F16.F32.PACK_AB R154, R172, R165 ;  /* 0x000000a5ac9a723e */ /* 0x000fe200000000ff */
[----:B------:R-:W1:Y:S01]  /*3340*/  MUFU.EX2 R156, R156 ;  /* 0x0000009c009c7308 */ /* 0x000e620000000800 */
[----:B----4-:R-:W-:Y:S01]  /*3350*/  F2FP.F16.F32.PACK_AB R155, R176, R169 ;  /* 0x000000a9b09b723e */ /* 0x010fe200000000ff */
[----:B------:R-:W-:Y:S01]  /*3360*/  FADD.FTZ R166, R166, R163 ;  /* 0x000000a3a6a67221 */ /* 0x000fe20000010000 */
[----:B------:R-:W-:Y:S02]  /*3370*/  FADD.FTZ R174, R174, R167 ;  /* 0x000000a7aeae7221 */ /* 0x000fe40000010000 */
[----:B------:R-:W-:Y:S01]  /*3380*/  WARPGROUP.ARRIVE ;  /* 0x00000000000079c5 */ /* 0x000fe20000000000 */
[----:B------:R-:W-:Y:S01]  /*3390*/  FADD.FTZ R165, R165, R166 ;  /* 0x000000a6a5a57221 */ /* 0x000fe20000010000 */
[----:B------:R-:W-:Y:S01]  /*33a0*/  FADD.FTZ R169, R169, R174 ;  /* 0x000000aea9a97221 */ /* 0x000fe20000010000 */
[----:B------:R-:W-:Y:S02]  /*33b0*/  MUFU.EX2 R158, R158 ;  /* 0x0000009e009e7308 */ /* 0x000fe40000000800 */
[----:B------:R-:W-:Y:S01]  /*33c0*/  FADD.FTZ R172, R172, R165 ;  /* 0x000000a5acac7221 */ /* 0x000fe20000010000 */
[----:B------:R-:W-:Y:S01]  /*33d0*/  HGMMA.64x256x16.F32 R24, R152, gdesc[UR4].tnspB, R24, gsb0 ;  /* 0x43e0000498187df0 */ /* 0x000fe20008000818 */
[----:B------:R-:W-:Y:S01]  /*33e0*/  UIADD3 UR6, UR10, 0x100, URZ ;  /* 0x000001000a067890 */ /* 0x000fe2000fffe03f */
[----:B------:R-:W-:Y:S01]  /*33f0*/  FADD.FTZ R169, R176, R169 ;  /* 0x000000a9b0a97221 */ /* 0x000fe20000010000 */
[----:B------:R-:W-:-:S02]  /*3400*/  UMOV UR7, 0x40000040 ;  /* 0x4000004000077882 */ /* 0x000fc40000000000 */
[----:B------:R-:W3:Y:S01]  /*3410*/  MUFU.EX2 R159, R159 ;  /* 0x0000009f009f7308 */ /* 0x000ee20000000800 */
[----:B------:R-:W-:Y:S02]  /*3420*/  WARPGROUP.DEPBAR.LE gsb0, 0x0 ;  /* 0x00008000000079c5 */ /* 0x000fe40000010000 */
[----:B-----5:R-:W-:Y:S01]  /*3430*/  F2FP.F16.F32.PACK_AB R152, R194, R171 ;  /* 0x000000abc298723e */ /* 0x020fe200000000ff */
[----:B------:R-:W-:Y:S01]  /*3440*/  FADD.FTZ R171, R171, R172 ;  /* 0x000000acabab7221 */ /* 0x000fe20000010000 */
[----:B--2---:R-:W-:Y:S01]  /*3450*/  F2FP.F16.F32.PACK_AB R153, R189, R182 ;  /* 0x000000b6bd99723e */ /* 0x004fe200000000ff */
[----:B------:R-:W-:Y:S01]  /*3460*/  FADD.FTZ R182, R182, R169 ;  /* 0x000000a9b6b67221 */ /* 0x000fe20000010000 */
[----:B------:R-:W-:Y:S01]  /*3470*/  F2FP.F16.F32.PACK_AB R154, R196, R185 ;  /* 0x000000b9c49a723e */ /* 0x000fe200000000ff */
[----:B------:R-:W-:Y:S01]  /*3480*/  FADD.FTZ R194, R194, R171 ;  /* 0x000000abc2c27221 */ /* 0x000fe20000010000 */
[----:B------:R-:W-:Y:S01]  /*3490*/  F2FP.F16.F32.PACK_AB R155, R193, R184 ;  /* 0x000000b8c19b723e */ /* 0x000fe200000000ff */
[----:B------:R-:W-:-:S02]  /*34a0*/  FADD.FTZ R189, R189, R182 ;  /* 0x000000b6bdbd7221 */ /* 0x000fc40000010000 */
[----:B------:R-:W-:Y:S01]  /*34b0*/  FADD.FTZ R185, R185, R194 ;  /* 0x000000c2b9b97221 */ /* 0x000fe20000010000 */
[----:B------:R-:W-:Y:S01]  /*34c0*/  WARPGROUP.ARRIVE ;  /* 0x00000000000079c5 */ /* 0x000fe20000000000 */
[----:B------:R-:W-:Y:S02]  /*34d0*/  FADD.FTZ R184, R184, R189 ;  /* 0x000000bdb8b87221 */ /* 0x000fe40000010000 */
[----:B------:R-:W-:Y:S02]  /*34e0*/  FADD.FTZ R196, R196, R185 ;  /* 0x000000b9c4c47221 */ /* 0x000fe40000010000 */
[----:B------:R-:W-:-:S05]  /*34f0*/  FADD.FTZ R193, R193, R184 ;  /* 0x000000b8c1c17221 */ /* 0x000fca0000010000 */
[----:B------:R-:W-:Y:S01]  /*3500*/  HGMMA.64x256x16.F32 R24, R152, gdesc[UR4].tnspB, R24, gsb0 ;  /* 0x43e0000498187df0 */ /* 0x000fe20008000818 */
[----:B------:R-:W-:Y:S01]  /*3510*/  UIADD3 UR6, UR10, 0x180, URZ ;  /* 0x000001800a067890 */ /* 0x000fe2000fffe03f */
[----:B------:R-:W-:Y:S01]  /*3520*/  UMOV UR7, 0x40000040 ;  /* 0x4000004000077882 */ /* 0x000fe20000000000 */
[----:B------:R-:W-:Y:S02]  /*3530*/  WARPGROUP.DEPBAR.LE gsb0, 0x0 ;  /* 0x00008000000079c5 */ /* 0x000fe40000010000 */
[----:B------:R-:W-:Y:S01]  /*3540*/  F2FP.F16.F32.PACK_AB R152, R188, R181 ;  /* 0x000000b5bc98723e */ /* 0x000fe200000000ff */
[----:B------:R-:W-:Y:S01]  /*3550*/  FADD.FTZ R181, R181, R196 ;  /* 0x000000c4b5b57221 */ /* 0x000fe20000010000 */
[----:B------:R-:W-:Y:S01]  /*3560*/  F2FP.F16.F32.PACK_AB R153, R187, R178 ;  /* 0x000000b2bb99723e */ /* 0x000fe200000000ff */
        /* <DEDUP_REMOVED lines=9> */
[----:B------:R-:W-:-:S08]  /*3600*/  FADD.FTZ R191, R191, R180 ;  /* 0x000000b4bfbf7221 */ /* 0x000fd00000010000 */
        /* <DEDUP_REMOVED lines=23> */
[----:B-1----:R-:W-:Y:S01]  /*3780*/  F2FP.F16.F32.PACK_AB R153, R156, R161 ;  /* 0x000000a19c99723e */ /* 0x002fe200000000ff */
[----:B------:R-:W-:Y:S01]  /*3790*/  FADD.FTZ R161, R161, R170 ;  /* 0x000000aaa1a17221 */ /* 0x000fe20000010000 */
[----:B------:R-:W-:Y:S01]  /*37a0*/  F2FP.F16.F32.PACK_AB R154, R160, R157 ;  /* 0x0000009da09a723e */ /* 0x000fe200000000ff */
[----:B------:R-:W-:Y:S01]  /*37b0*/  FADD.FTZ R14, R21, R14 ;  /* 0x0000000e150e7221 */ /* 0x000fe20000010000 */
[----:B---3--:R-:W-:Y:S01]  /*37c0*/  F2FP.F16.F32.PACK_AB R155, R159, R158 ;  /* 0x0000009e9f9b723e */ /* 0x008fe200000000ff */
[----:B------:R-:W-:-:S02]  /*37d0*/  FADD.FTZ R161, R156, R161 ;  /* 0x000000a19ca17221 */ /* 0x000fc40000010000 */
[----:B------:R-:W-:Y:S01]  /*37e0*/  FADD.FTZ R157, R157, R14 ;  /* 0x0000000e9d9d7221 */ /* 0x000fe20000010000 */
[----:B------:R-:W-:Y:S01]  /*37f0*/  WARPGROUP.ARRIVE ;  /* 0x00000000000079c5 */ /* 0x000fe20000000000 */
[----:B------:R-:W-:Y:S02]  /*3800*/  FADD.FTZ R158, R158, R161 ;  /* 0x000000a19e9e7221 */ /* 0x000fe40000010000 */
[----:B------:R-:W-:Y:S02]  /*3810*/  FADD.FTZ R0, R160, R157 ;  /* 0x0000009da0007221 */ /* 0x000fe40000010000 */
[----:B------:R-:W-:-:S08]  /*3820*/  FADD.FTZ R3, R159, R158 ;  /* 0x0000009e9f037221 */ /* 0x000fd00000010000 */
[----:B------:R-:W-:Y:S03]  /*3830*/  HGMMA.64x256x16.F32 R24, R152, gdesc[UR4].tnspB, R24, gsb0 ;  /* 0x43e0000498187df0 */ /* 0x000fe60008000818 */
[----:B------:R-:W-:Y:S02]  /*3840*/  WARPGROUP.DEPBAR.LE gsb0, 0x0 ;  /* 0x00008000000079c5 */ /* 0x000fe40000010000 */
[----:B------:R1:W-:Y:S01]  /*3850*/  @!P1 SYNCS.ARRIVE.TRANS64.RED.A1T0 RZ, [R12+URZ], RZ ;  /* 0x000000ff0cff99a7 */ /* 0x0003e2000810043f */
[----:B------:R-:W-:Y:S05]  /*3860*/  @!P2 BRA `(.L_x_134) ;  /* 0x00000028007ca947 */ /* 0x000fea0003800000 */
[----:B------:R-:W-:Y:S01]  /*3870*/  MOV R4, R7 ;  /* 0x0000000700047202 */ /* 0x000fe20000000f00 */
[----:B------:R-:W-:Y:S01]  /*3880*/  IMAD.MOV.U32 R8, RZ, RZ, R5 ;  /* 0x000000ffff087224 */ /* 0x000fe200078e0005 */
[----:B------:R-:W-:Y:S01]  /*3890*/  UIADD3 UR45, UR45, -0x2, URZ ;  /* 0xfffffffe2d2d7890 */ /* 0x000fe2000fffe03f */
[----:B------:R-:W-:Y:S01]  /*38a0*/  ULDC UR28, c[0x0][0xad0] ;  /* 0x0002b400001c7ab9 */ /* 0x000fe20000000800 */
[----:B------:R-:W-:-:S10]  /*38b0*/  ULDC UR27, c[0x0][0xa80] ;  /* 0x0002a000001b7ab9 */ /* 0x000fd40000000800 */
.L_x_143:
        /* <DEDUP_REMOVED lines=10> */
.L_x_135:
[----:B------:R-:W-:Y:S01]  /*3960*/  ULEA UR29, UR39, UR41, 0x3 ;  /* 0x00000029271d7291 */ /* 0x000fe2000f8e183f */
[----:B------:R-:W-:-:S04]  /*3970*/  MOV R5, UR38 ;  /* 0x0000002600057c02 */ /* 0x000fc80008000f00 */
[----:B------:R-:W-:-:S04]  /*3980*/  SHF.L.U32 R5, R5, 0x1f, RZ ;  /* 0x0000001f05057819 */ /* 0x000fc800000006ff */
[----:B------:R2:W3:Y:S01]  /*3990*/  SYNCS.PHASECHK.TRANS64.TRYWAIT P3, [UR29+0x32430], R5 ;  /* 0x03243005ff0075a7 */ /* 0x0004e2000806015d */
[----:B------:R-:W-:Y:S05]  /*39a0*/  @!P0 BRA `(.L_x_136) ;  /* 0x0000000000048947 */ /* 0x000fea0003800000 */
[----:B------:R-:W-:Y:S01]  /*39b0*/  BPT.TRAP 0x1 ;  /* 0x000000040000795c */ /* 0x000fe20000300000 */
.L_x_136:
[----:B---3--:R-:W-:Y:S05]  /*39c0*/  @P3 BRA `(.L_x_137) ;  /* 0x0000000000083947 */ /* 0x008fea0003800000 */
[----:B------:R-:W3:Y:S02]  /*39d0*/  SYNCS.PHASECHK.TRANS64.TRYWAIT P3, [UR29+0x32430], R5 ;  /* 0x03243005ff0075a7 */ /* 0x000ee4000806015d */
[----:B---3--:R-:W-:Y:S05]  /*39e0*/  @!P3 BRA `(.L_x_138) ;  /* 0x0000007000c0b947 */ /* 0x008fea0003800000 */
.L_x_137:
        /* <DEDUP_REMOVED lines=20> */
[----:B------:R-:W-:Y:S05]  /*3b30*/  @!P0 BRA `(.L_x_139) ;  /* 0x0000000000048947 */ /* 0x000fea0003800000 */
[----:B------:R-:W-:Y:S01]  /*3b40*/  BPT.TRAP 0x1 ;  /* 0x000000040000795c */ /* 0x000fe20000300000 */
.L_x_139:
[----:B------:R4:W1:Y:S01]  /*3b50*/  SYNCS.PHASECHK.TRANS64.TRYWAIT P3, [UR29+0x32450], R5 ;  /* 0x03245005ff0075a7 */ /* 0x000862000806015d */
[----:B------:R-:W-:Y:S05]  /*3b60*/  @!P0 BRA `(.L_x_140) ;  /* 0x0000000000048947 */ /* 0x000fea0003800000 */
[----:B------:R-:W-:Y:S01]  /*3b70*/  BPT.TRAP 0x1 ;  /* 0x000000040000795c */ /* 0x000fe20000300000 */
.L_x_140:
[----:B-1----:R-:W-:Y:S05]  /*3b80*/  @P3 BRA `(.L_x_141) ;  /* 0x0000000000083947 */ /* 0x002fea0003800000 */
[----:B------:R-:W1:Y:S02]  /*3b90*/  SYNCS.PHASECHK.TRANS64.TRYWAIT P3, [UR29+0x32450], R5 ;  /* 0x03245005ff0075a7 */ /* 0x000e64000806015d */
[----:B-1----:R-:W-:Y:S05]  /*3ba0*/  @!P3 BRA `(.L_x_142) ;  /* 0x000000700068b947 */ /* 0x002fea0003800000 */
.L_x_141:
[----:B------:R-:W-:Y:S01]  /*3bb0*/  ULEA UR6, UR44, UR41, 0xd ;  /* 0x000000292c067291 */ /* 0x000fe2000f8e683f */
[----:B------:R-:W-:Y:S01]  /*3bc0*/  WARPGROUP.ARRIVE ;  /* 0x00000000000079c5 */ /* 0x000fe20000000000 */
[----:B------:R-:W-:Y:S02]  /*3bd0*/  UIMAD UR7, UR39, 0xc00, UR25 ;  /* 0x00000c00270778a4 */ /* 0x000fe4000f8e0219 */
[----:B------:R-:W-:Y:S01]  /*3be0*/  UIADD3 UR6, UR6, 0x22400, URZ ;  /* 0x0002240006067890 */ /* 0x000fe2000fffe03f */
[----:B------:R-:W-:Y:S01]  /*3bf0*/  UMOV UR23, 0x40000040 ;  /* 0x4000004000177882 */ /* 0x000fe20000000000 */
[----:B------:R-:W-:Y:S02]  /*3c00*/  UMOV UR21, 0x40000040 ;  /* 0x4000004000157882 */ /* 0x000fe40000000000 */
[----:B------:R-:W-:Y:S01]  /*3c10*/  USHF.R.U32.HI UR6, URZ, 0x4, UR6 ;  /* 0x000000043f067899 */ /* 0x000fe20008011606 */
[----:B------:R-:W-:Y:S01]  /*3c20*/  UMOV UR22, UR7 ;  /* 0x0000000700167c82 */ /* 0x000fe20008000000 */
[----:B------:R-:W-:-:S02]  /*3c30*/  UIMAD UR10, UR39, 0xc00, UR26 ;  /* 0x00000c00270a78a4 */ /* 0x000fc4000f8e021a */
[----:B------:R-:W-:-:S04]  /*3c40*/  ULOP3.LUT UR6, UR6, 0x3fff, URZ, 0xc0, !UPT ;  /* 0x00003fff06067892 */ /* 0x000fc8000f8ec03f */
[----:B------:R-:W-:-:S07]  /*3c50*/  ULOP3.LUT UR6, UR6, 0x10000, URZ, 0xfc, !UPT ;  /* 0x0001000006067892 */ /* 0x000fce000f8efc3f */
[----:B------:R-:W-:Y:S02]  /*3c60*/  UMOV UR20, UR6 ;  /* 0x0000000600147c82 */ /* 0x000fe40008000000 */
        /* <DEDUP_REMOVED lines=103> */
[----:B------:R-:W-:Y:S01]  /*42e0*/  UMOV UR6, UR10 ;  /* 0x0000000a00067c82 */ /* 0x000fe20008000000 */
[----:B------:R-:W-:Y:S01]  /*42f0*/  UMOV UR7, 0x40000040 ;  /* 0x4000004000077882 */ /* 0x000fe20000000000 */
        /* <DEDUP_REMOVED lines=10> */
[----:B------:R-:W5:Y:S01]  /*43a0*/  MUFU.TANH R11, R11 ;  /* 0x0000000b000b7308 */ /* 0x000f620000002400 */
[----:B------:R-:W-:Y:S01]  /*43b0*/  FMUL.FTZ R12, R161, UR28 ;  /* 0x0000001ca10c7c20 */ /* 0x000fe20008410000 */
[----:B------:R-:W-:Y:S01]  /*43c0*/  FMUL.FTZ R13, R162, UR28 ;  /* 0x0000001ca20d7c20 */ /* 0x000fe20008410000 */
[----:B------:R-:W-:Y:S01]  /*43d0*/  FMUL.FTZ R162, R171, UR28 ;  /* 0x0000001caba27c20 */ /* 0x000fe20008410000 */
[----:B------:R-:W-:Y:S01]  /*43e0*/  FMUL.FTZ R171, R180, UR28 ;  /* 0x0000001cb4ab7c20 */ /* 0x000fe20008410000 */
[----:B------:R-:W-:Y:S01]  /*43f0*/  FMUL.FTZ R21, R164, UR28 ;  /* 0x0000001ca4157c20 */ /* 0x000fe20008410000 */
[----:B-1-3--:R-:W-:Y:S01]  /*4400*/  FMUL.FTZ R6, R155, UR28 ;  /* 0x0000001c9b067c20 */ /* 0x00afe20008410000 */
        /* <DEDUP_REMOVED lines=10> */
[----:B-----5:R-:W-:Y:S01]  /*44b0*/  FMNMX.FTZ R180, R11, R8, !PT ;  /* 0x000000080bb47209 */ /* 0x020fe20007810000 */
[----:B------:R-:W-:Y:S01]  /*44c0*/  FMUL.FTZ R159, R166, UR28 ;  /* 0x0000001ca69f7c20 */ /* 0x000fe20008410000 */
[----:B------:R-:W-:Y:S01]  /*44d0*/  FMUL.FTZ R164, R176, UR28 ;  /* 0x0000001cb0a47c20 */ /* 0x000fe20008410000 */
[----:B------:R-:W-:Y:S01]  /*44e0*/  FMUL.FTZ R161, R167, UR28 ;  /* 0x0000001ca7a17c20 */ /* 0x000fe20008410000 */
[----:B------:R-:W-:Y:S01]  /*44f0*/  FMUL.FTZ R166, R177, UR28 ;  /* 0x0000001cb1a67c20 */ /* 0x000fe20008410000 */
[----:B------:R-:W-:Y:S01]  /*4500*/  FMUL.FTZ R160, R170, UR28 ;  /* 0x0000001caaa07c20 */ /* 0x000fe20008410000 */
[----:B------:R-:W-:Y:S01]  /*4510*/  FMUL.FTZ R169, R175, UR28 ;  /* 0x0000001cafa97c20 */ /* 0x000fe20008410000 */
[----:B------:R-:W3:Y:S01]  /*4520*/  MUFU.TANH R152, R152 ;  /* 0x0000009800987308 */ /* 0x000ee20000002400 */
[----:B--2-4-:R-:W-:Y:S01]  /*4530*/  FMNMX.FTZ R5, R7, R180, !PT ;  /* 0x000000b407057209 */ /* 0x014fe20007810000 */
        /* <DEDUP_REMOVED lines=10> */
[----:B------:R-:W-:Y:S01]  /*45e0*/  FMUL.FTZ R176, R186, UR28 ;  /* 0x0000001cbab07c20 */ /* 0x000fe20008410000 */
[----:B------:R-:W-:Y:S01]  /*45f0*/  FMUL.FTZ R181, R189, UR28 ;  /* 0x0000001cbdb57c20 */ /* 0x000fe20008410000 */
[----:B------:R-:W-:Y:S01]  /*4600*/  FMUL.FTZ R177, R183, UR28 ;  /* 0x0000001cb7b17c20 */ /* 0x000fe20008410000 */
[----:B------:R-:W-:Y:S01]  /*4610*/  FMUL.FTZ R178, R187, UR28 ;  /* 0x0000001cbbb27c20 */ /* 0x000fe20008410000 */
[----:B------:R-:W1:Y:S01]  /*4620*/  MUFU.TANH R12, R12 ;  /* 0x0000000c000c7308 */ /* 0x000e620000002400 */
[----:B---3--:R-:W-:Y:S01]  /*4630*/  FMNMX.FTZ R5, R152, R5, !PT ;  /* 0x0000000598057209 */ /* 0x008fe20007810000 */
[----:B------:R-:W-:Y:S01]  /*4640*/  FMUL.FTZ R183, R190, UR28 ;  /* 0x0000001cbeb77c20 */ /* 0x000fe20008410000 */
[----:B------:R-:W-:Y:S01]  /*4650*/  FMUL.FTZ R185, R191, UR28 ;  /* 0x0000001cbfb97c20 */ /* 0x000fe20008410000 */
[----:B------:R-:W-:Y:S01]  /*4660*/  FMUL.FTZ R189, R195, UR28 ;  /* 0x0000001cc3bd7c20 */ /* 0x000fe20008410000 */
[----:B------:R-:W-:-:S03]  /*4670*/  FMUL.FTZ R191, R198, UR28 ;  /* 0x0000001cc6bf7c20 */ /* 0x000fc60008410000 */
        /* <DEDUP_REMOVED lines=29> */
[----:B------:R-:W-:-:S06]  /*4850*/  FMUL.FTZ R182, R193, UR28 ;  /* 0x0000001cc1b67c20 */ /* 0x000fcc0008410000 */
        /* <DEDUP_REMOVED lines=16> */
[----:B--2---:R-:W-:Y:S01]  /*4960*/  FMNMX.FTZ R5, R173, R186, !PT ;  /* 0x000000baad057209 */ /* 0x004fe20007810000 */
[----:B------:R-:W-:Y:S01]  /*4970*/  FMUL.FTZ R186, R196, UR28 ;  /* 0x0000001cc4ba7c20 */ /* 0x000fe20008410000 */
[----:B------:R-:W-:-:S05]  /*4980*/  IMAD.U32 R196, RZ, RZ, UR29 ;  /* 0x0000001dffc47e24 */ /* 0x000fca000f8e00ff */
[----:B------:R-:W2:Y:S01]  /*4990*/  MUFU.TANH R169, R169 ;  /* 0x000000a900a97308 */ /* 0x000ea20000002400 */
[----:B-1----:R-:W-:-:S07]  /*49a0*/  FMNMX.FTZ R188, R167, R188, !PT ;  /* 0x000000bca7bc7209 */ /* 0x002fce0007810000 */
[----:B------:R-:W1:Y:S01]  /*49b0*/  MUFU.TANH R174, R174 ;  /* 0x000000ae00ae7308 */ /* 0x000e620000002400 */
[----:B---3--:R-:W-:-:S07]  /*49c0*/  FMNMX.FTZ R153, R172, R5, !PT ;  /* 0x00000005ac997209 */ /* 0x008fce0007810000 */
[----:B------:R-:W3:Y:S01]  /*49d0*/  MUFU.TANH R168, R168 ;  /* 0x000000a800a87308 */ /* 0x000ee20000002400 */
[----:B--2---:R-:W-:Y:S01]  /*49e0*/  FMNMX.FTZ R5, R169, R188, !PT ;  /* 0x000000bca9057209 */ /* 0x004fe20007810000 */
[----:B------:R-:W-:-:S06]  /*49f0*/  FMUL.FTZ R188, R197, UR28 ;  /* 0x0000001cc5bc7c20 */ /* 0x000fcc0008410000 */
        /* <DEDUP_REMOVED lines=32> */
[----:B-1----:R-:W-:-:S05]  /*4c00*/  FMNMX.FTZ R153, R188, R153, !PT ;  /* 0x00000099bc997209 */ /* 0x002fca0007810000 */
[----:B------:R-:W1:Y:S02]  /*4c10*/  SHFL.BFLY PT, R194, R153, 0x2, 0x1f ;  /* 0x0c401f0099c27f89 */ /* 0x000e6400000e0000 */
[----:B------:R-:W4:Y:S01]  /*4c20*/  MUFU.TANH R192, R192 ;  /* 0x000000c000c07308 */ /* 0x000f220000002400 */
[----:B---3--:R-:W-:-:S04]  /*4c30*/  FMNMX.FTZ R190, R189, R190, !PT ;  /* 0x000000bebdbe7209 */ /* 0x008fc80007810000 */
[----:B--2---:R-:W-:-:S04]  /*4c40*/  FMNMX.FTZ R5, R191, R190, !PT ;  /* 0x000000bebf057209 */ /* 0x004fc80007810000 */
[----:B----4-:R-:W-:-:S05]  /*4c50*/  FMNMX.FTZ R155, R192, R5, !PT ;  /* 0x00000005c09b7209 */ /* 0x010fca0007810000 */
[----:B------:R-:W2:Y:S01]  /*4c60*/  SHFL.BFLY PT, R190, R155, 0x2, 0x1f ;  /* 0x0c401f009bbe7f89 */ /* 0x000ea200000e0000 */
[----:B-1----:R-:W-:-:S05]  /*4c70*/  FMNMX.FTZ R194, R153, R194, !PT ;  /* 0x000000c299c27209 */ /* 0x002fca0007810000 */
[----:B------:R-:W1:Y:S01]  /*4c80*/  SHFL.BFLY PT, R5, R194, 0x1, 0x1f ;  /* 0x0c201f00c2057f89 */ /* 0x000e6200000e0000 */
[----:B--2---:R-:W-:-:S05]  /*4c90*/  FMNMX.FTZ R190, R155, R190, !PT ;  /* 0x000000be9bbe7209 */ /* 0x004fca0007810000 */
[----:B------:R-:W2:Y:S01]  /*4ca0*/  SHFL.BFLY PT, R153, R190, 0x1, 0x1f ;  /* 0x0c201f00be997f89 */ /* 0x000ea200000e0000 */
[----:B-1----:R-:W-:-:S05]  /*4cb0*/  FMNMX.FTZ R5, R194, R5, !PT ;  /* 0x00000005c2057209 */ /* 0x002fca0007810000 */
[C---:B------:R-:W-:Y:S01]  /*4cc0*/  FADD.FTZ R8, -R5.reuse, R8 ;  /* 0x0000000805087221 */ /* 0x040fe20000010100 */
[----:B------:R-:W-:-:S03]  /*4cd0*/  FMUL.FTZ R193, R5, UR27 ;  /* 0x0000001b05c17c20 */ /* 0x000fc60008410000 */
[----:B------:R-:W-:Y:S01]  /*4ce0*/  FMUL.FTZ R187, R8, UR27 ;  /* 0x0000001b08bb7c20 */ /* 0x000fe20008410000 */
[--C-:B------:R-:W-:Y:S01]  /*4cf0*/  FFMA.FTZ R8, R11, UR27, -R193.reuse ;  /* 0x0000001b0b087c23 */ /* 0x100fe200080108c1 */
[--C-:B------:R-:W-:Y:S01]  /*4d00*/  FFMA.FTZ R11, R7, UR27, -R193.reuse ;  /* 0x0000001b070b7c23 */ /* 0x100fe200080108c1 */
[--C-:B------:R-:W-:Y:S01]  /*4d10*/  FFMA.FTZ R195, R152, UR27, -R193.reuse ;  /* 0x0000001b98c37c23 */ /* 0x100fe200080108c1 */
[----:B------:R-:W-:Y:S02]  /*4d20*/  @!P1 VIADD R152, R196, 0x32440 ;  /* 0x00032440c4989836 */ /* 0x000fe40000000000 */
[--C-:B------:R-:W-:Y:S01]  /*4d30*/  FFMA.FTZ R154, R154, UR27, -R193.reuse ;  /* 0x0000001b9a9a7c23 */ /* 0x100fe200080108c1 */
[----:B------:R-:W1:Y:S01]  /*4d40*/  MUFU.EX2 R187, R187 ;  /* 0x000000bb00bb7308 */ /* 0x000e620000000800 */
[--C-:B------:R-:W-:Y:S01]  /*4d50*/  FFMA.FTZ R197, R12, UR27, -R193.reuse ;  /* 0x0000001b0cc57c23 */ /* 0x100fe200080108c1 */
[--C-:B------:R-:W-:Y:S01]  /*4d60*/  FFMA.FTZ R12, R21, UR27, -R193.reuse ;  /* 0x0000001b150c7c23 */ /* 0x100fe200080108c1 */
[----:B------:R-:W-:Y:S01]  /*4d70*/  @!P1 PRMT R152, RZ, 0x654, R152 ;  /* 0x00000654ff989816 */ /* 0x000fe20000000098 */
[--C-:B------:R-:W-:Y:S01]  /*4d80*/  FFMA.FTZ R21, R157, UR27, -R193.reuse ;  /* 0x0000001b9d157c23 */ /* 0x100fe200080108c1 */
[--C-:B------:R-:W-:Y:S01]  /*4d90*/  FFMA.FTZ R10, R10, UR27, -R193.reuse ;  /* 0x0000001b0a0a7c23 */ /* 0x100fe200080108c1 */
[--C-:B------:R-:W-:Y:S01]  /*4da0*/  FFMA.FTZ R156, R156, UR27, -R193.reuse ;  /* 0x0000001b9c9c7c23 */ /* 0x100fe200080108c1 */
[--C-:B------:R-:W-:Y:S01]  /*4db0*/  FFMA.FTZ R164, R164, UR27, -R193.reuse ;  /* 0x0000001ba4a47c23 */ /* 0x100fe200080108c1 */
[----:B--2---:R-:W-:Y:S01]  /*4dc0*/  FMNMX.FTZ R7, R190, R153, !PT ;  /* 0x00000099be077209 */ /* 0x004fe20007810000 */
[----:B------:R-:W-:Y:S01]  /*4dd0*/  MUFU.EX2 R8, R8 ;  /* 0x0000000800087308 */ /* 0x000fe20000000800 */
[----:B------:R-:W-:Y:S01]  /*4de0*/  IADD3 R153, R18, 0x8, RZ ;  /* 0x0000000812997810 */ /* 0x000fe20007ffe0ff */
[--C-:B------:R-:W-:Y:S01]  /*4df0*/  FFMA.FTZ R172, R172, UR27, -R193.reuse ;  /* 0x0000001bacac7c23 */ /* 0x100fe200080108c1 */
[----:B------:R-:W-:Y:S01]  /*4e00*/  FFMA.FTZ R180, R180, UR27, -R193 ;  /* 0x0000001bb4b47c23 */ /* 0x000fe200080108c1 */
[C---:B------:R-:W-:Y:S01]  /*4e10*/  FMUL.FTZ R198, R7.reuse, UR27 ;  /* 0x0000001b07c67c20 */ /* 0x040fe20008410000 */
[----:B------:R-:W-:Y:S01]  /*4e20*/  FADD.FTZ R4, -R7, R4 ;  /* 0x0000000407047221 */ /* 0x000fe20000010100 */
[----:B------:R-:W-:-:S02]  /*4e30*/  @!P1 VIADD R196, R196, 0x32460 ;  /* 0x00032460c4c49836 */ /* 0x000fc40000000000 */
[--C-:B------:R-:W-:Y:S01]  /*4e40*/  FFMA.FTZ R194, R6, UR27, -R198.reuse ;  /* 0x0000001b06c27c23 */ /* 0x100fe200080108c6 */
[----:B------:R-:W-:Y:S01]  /*4e50*/  IADD3 R6, -R18, 0xb, RZ ;  /* 0x0000000b12067810 */ /* 0x000fe20007ffe1ff */
[----:B------:R-:W-:Y:S01]  /*4e60*/  FMUL.FTZ R4, R4, UR27 ;  /* 0x0000001b04047c20 */ /* 0x000fe20008410000 */
[--C-:B------:R-:W-:Y:S01]  /*4e70*/  FFMA.FTZ R9, R9, UR27, -R198.reuse ;  /* 0x0000001b09097c23 */ /* 0x100fe200080108c6 */
[--C-:B------:R-:W-:Y:S01]  /*4e80*/  FFMA.FTZ R14, R14, UR27, -R198.reuse ;  /* 0x0000001b0e0e7c23 */ /* 0x100fe200080108c6 */
[--C-:B------:R-:W-:Y:S01]  /*4e90*/  FFMA.FTZ R15, R15, UR27, -R198.reuse ;  /* 0x0000001b0f0f7c23 */ /* 0x100fe200080108c6 */
[----:B------:R2:W-:Y:S06]  /*4ea0*/  BAR.ARV R6, 0x100 ;  /* 0x000400060000751d */ /* 0x0005ec0000002000 */
[----:B------:R3:W-:Y:S01]  /*4eb0*/  @!P1 SYNCS.ARRIVE.TRANS64.RED.A1T0 RZ, [R152+URZ], RZ ;  /* 0x000000ff98ff99a7 */ /* 0x0007e2000810043f */
[----:B------:R-:W4:Y:S01]  /*4ec0*/  MUFU.EX2 R4, R4 ;  /* 0x0000000400047308 */ /* 0x000f220000000800 */
[-C--:B-1----:R-:W-:Y:S01]  /*4ed0*/  FMUL.FTZ R24, R24, R187.reuse ;  /* 0x000000bb18187220 */ /* 0x082fe20000410000 */
        /* <DEDUP_REMOVED lines=11> */
[-C--:B------:R-:W-:Y:S01]  /*4f90*/  FMUL.FTZ R45, R45, R187.reuse ;  /* 0x000000bb2d2d7220 */ /* 0x080fe20000410000 */
[-C--:B------:R-:W-:Y:S01]  /*4fa0*/  FMUL.FTZ R48, R48, R187.reuse ;  /* 0x000000bb30307220 */ /* 0x080fe20000410000 */
[-C--:B------:R-:W-:Y:S01]  /*4fb0*/  FMUL.FTZ R49, R49, R187.reuse ;  /* 0x000000bb31317220 */ /* 0x080fe20000410000 */
[----:B------:R-:W-:Y:S01]  /*4fc0*/  MUFU.EX2 R190, R154 ;  /* 0x0000009a00be7308 */ /* 0x000fe20000000800 */
[-C--:B------:R-:W-:Y:S01]  /*4fd0*/  FMUL.FTZ R52, R52, R187.reuse ;  /* 0x000000bb34347220 */ /* 0x080fe20000410000 */
[-C--:B------:R-:W-:Y:S01]  /*4fe0*/  FMUL.FTZ R53, R53, R187.reuse ;  /* 0x000000bb35357220 */ /* 0x080fe20000410000 */
[-C--:B------:R-:W-:Y:S01]  /*4ff0*/  FMUL.FTZ R56, R56, R187.reuse ;  /* 0x000000bb38387220 */ /* 0x080fe20000410000 */
[-C--:B------:R-:W-:Y:S01]  /*5000*/  FMUL.FTZ R57, R57, R187.reuse ;  /* 0x000000bb39397220 */ /* 0x080fe20000410000 */
[-C--:B------:R-:W-:Y:S01]  /*5010*/  FMUL.FTZ R60, R60, R187.reuse ;  /* 0x000000bb3c3c7220 */ /* 0x080fe20000410000 */
[-C--:B------:R-:W-:Y:S01]  /*5020*/  FMUL.FTZ R61, R61, R187.reuse ;  /* 0x000000bb3d3d7220 */ /* 0x080fe20000410000 */
[-C--:B------:R-:W-:Y:S01]  /*5030*/  FMUL.FTZ R64, R64, R187.reuse ;  /* 0x000000bb40407220 */ /* 0x080fe20000410000 */
[----:B------:R-:W1:Y:S01]  /*5040*/  MUFU.EX2 R195, R195 ;  /* 0x000000c300c37308 */ /* 0x000e620000000800 */
        /* <DEDUP_REMOVED lines=15> */
[----:B------:R-:W5:Y:S01]  /*5140*/  MUFU.EX2 R194, R194 ;  /* 0x000000c200c27308 */ /* 0x000f620000000800 */
[----:B------:R5:W-:Y:S01]  /*5150*/  BAR.SYNC.DEFER_BLOCKING R153, 0x100 ;  /* 0x000400990000751d */ /* 0x000be20000010000 */
        /* <DEDUP_REMOVED lines=31> */
[-C--:B----4-:R-:W-:Y:S01]  /*5350*/  FMUL.FTZ R26, R26, R4.reuse ;  /* 0x000000041a1a7220 */ /* 0x090fe20000410000 */
        /* <DEDUP_REMOVED lines=63> */
[----:B---3--:R-:W-:Y:S01]  /*5750*/  F2FP.F16.F32.PACK_AB R152, R11, R8 ;  /* 0x000000080b98723e */ /* 0x008fe200000000ff */
[--C-:B------:R-:W-:Y:S01]  /*5760*/  FFMA.FTZ R13, R13, UR27, -R198.reuse ;  /* 0x0000001b0d0d7c23 */ /* 0x100fe200080108c6 */
[----:B-1----:R-:W-:Y:S01]  /*5770*/  F2FP.F16.F32.PACK_AB R154, R195, R190 ;  /* 0x000000bec39a723e */ /* 0x002fe200000000ff */
[--C-:B------:R-:W-:Y:S01]  /*5780*/  FFMA.FTZ R20, R20, UR27, -R198.reuse ;  /* 0x0000001b14147c23 */ /* 0x100fe200080108c6 */
[----:B-----5:R-:W-:Y:S01]  /*5790*/  F2FP.F16.F32.PACK_AB R153, R194, R9 ;  /* 0x00000009c299723e */ /* 0x020fe200000000ff */
[--C-:B------:R-:W-:Y:S01]  /*57a0*/  FFMA.FTZ R157, R159, UR27, -R198.reuse ;  /* 0x0000001b9f9d7c23 */ /* 0x100fe200080108c6 */
[----:B--2---:R-:W-:Y:S01]  /*57b0*/  F2FP.F16.F32.PACK_AB R155, R15, R14 ;  /* 0x0000000e0f9b723e */ /* 0x004fe200000000ff */
[--C-:B------:R-:W-:Y:S01]  /*57c0*/  FFMA.FTZ R202, R161, UR27, -R198.reuse ;  /* 0x0000001ba1ca7c23 */ /* 0x100fe200080108c6 */
[----:B------:R-:W-:Y:S01]  /*57d0*/  MUFU.EX2 R10, R10 ;  /* 0x0000000a000a7308 */ /* 0x000fe20000000800 */
[--C-:B------:R-:W-:Y:S01]  /*57e0*/  FFMA.FTZ R159, R158, UR27, -R193.reuse ;  /* 0x0000001b9e9f7c23 */ /* 0x100fe200080108c1 */
[----:B------:R-:W-:Y:S01]  /*57f0*/  WARPGROUP.ARRIVE ;  /* 0x00000000000079c5 */ /* 0x000fe20000000000 */
[--C-:B------:R-:W-:Y:S01]  /*5800*/  FFMA.FTZ R158, R163, UR27, -R193.reuse ;  /* 0x0000001ba39e7c23 */ /* 0x100fe200080108c1 */
[--C-:B------:R-:W-:Y:S01]  /*5810*/  FFMA.FTZ R161, R165, UR27, -R193.reuse ;  /* 0x0000001ba5a17c23 */ /* 0x100fe200080108c1 */
[--C-:B------:R-:W-:Y:S01]  /*5820*/  FFMA.FTZ R163, R162, UR27, -R198.reuse ;  /* 0x0000001ba2a37c23 */ /* 0x100fe200080108c6 */
[--C-:B------:R-:W-:Y:S01]  /*5830*/  FFMA.FTZ R160, R160, UR27, -R198.reuse ;  /* 0x0000001ba0a07c23 */ /* 0x100fe200080108c6 */
[--C-:B------:R-:W-:Y:S01]  /*5840*/  FFMA.FTZ R162, R167, UR27, -R198.reuse ;  /* 0x0000001ba7a27c23 */ /* 0x100fe200080108c6 */
[----:B------:R-:W-:Y:S01]  /*5850*/  HGMMA.64x256x16.F32 R24, R152, gdesc[UR4].tnspB, R24, gsb0 ;  /* 0x43e0000498187df0 */ /* 0x000fe20008000818 */
[----:B------:R-:W1:Y:S01]  /*5860*/  MUFU.EX2 R197, R197 ;  /* 0x000000c500c57308 */ /* 0x000e620000000800 */
[----:B------:R-:W-:Y:S01]  /*5870*/  UIADD3 UR6, UR10, 0x80, URZ ;  /* 0x000000800a067890 */ /* 0x000fe2000fffe03f */
[--C-:B------:R-:W-:Y:S01]  /*5880*/  FFMA.FTZ R165, R169, UR27, -R198.reuse ;  /* 0x0000001ba9a57c23 */ /* 0x100fe200080108c6 */
[----:B------:R-:W-:Y:S01]  /*5890*/  UMOV UR7, 0x40000040 ;  /* 0x4000004000077882 */ /* 0x000fe20000000000 */
        /* <DEDUP_REMOVED lines=19> */
[----:B------:R-:W-:Y:S01]  /*59d0*/  FFMA.FTZ R185, R188, UR27, -R193 ;  /* 0x0000001bbcb97c23 */ /* 0x000fe200080108c1 */
[----:B------:R-:W-:Y:S01]  /*59e0*/  MUFU.EX2 R13, R13 ;  /* 0x0000000d000d7308 */ /* 0x000fe20000000800 */
[--C-:B------:R-:W-:Y:S01]  /*59f0*/  FFMA.FTZ R184, R184, UR27, -R198.reuse ;  /* 0x0000001bb8b87c23 */ /* 0x100fe200080108c6 */
[--C-:B------:R-:W-:Y:S01]  /*5a00*/  FFMA.FTZ R189, R189, UR27, -R198.reuse ;  /* 0x0000001bbdbd7c23 */ /* 0x100fe200080108c6 */
[----:B------:R-:W-:Y:S01]  /*5a10*/  FFMA.FTZ R191, R192, UR27, -R198 ;  /* 0x0000001bc0bf7c23 */ /* 0x000fe200080108c6 */
[----:B------:R-:W-:Y:S01]  /*5a20*/  FFMA.FTZ R0, R187, R0, R8 ;  /* 0x00000000bb007223 */ /* 0x000fe20000010008 */
[----:B------:R-:W-:Y:S01]  /*5a30*/  FFMA.FTZ R3, R4, R3, R9 ;  /* 0x0000000304037223 */ /* 0x000fe20000010009 */
[----:B------:R-:W-:Y:S01]  /*5a40*/  @!P1 PRMT R196, RZ, 0x654, R196 ;  /* 0x00000654ffc49816 */ /* 0x000fe200000000c4 */
[----:B------:R-:W-:Y:S01]  /*5a50*/  IMAD.MOV.U32 R4, RZ, RZ, R7 ;  /* 0x000000ffff047224 */ /* 0x000fe200078e0007 */
[----:B------:R-:W2:Y:S01]  /*5a60*/  MUFU.EX2 R20, R20 ;  /* 0x0000001400147308 */ /* 0x000ea20000000800 */
[----:B------:R-:W-:Y:S01]  /*5a70*/  FADD.FTZ R11, R11, R0 ;  /* 0x000000000b0b7221 */ /* 0x000fe20000010000 */
[----:B------:R-:W-:Y:S01]  /*5a80*/  FADD.FTZ R3, R194, R3 ;  /* 0x00000003c2037221 */ /* 0x000fe20000010000 */
[----:B------:R-:W-:-:S02]  /*5a90*/  MOV R8, R5 ;  /* 0x0000000500087202 */ /* 0x000fc40000000f00 */
[----:B------:R-:W-:Y:S01]  /*5aa0*/  FADD.FTZ R190, R190, R11 ;  /* 0x0000000bbebe7221 */ /* 0x000fe20000010000 */
[----:B------:R-:W-:Y:S02]  /*5ab0*/  FADD.FTZ R14, R14, R3 ;  /* 0x000000030e0e7221 */ /* 0x000fe40000010000 */
[----:B------:R-:W-:Y:S01]  /*5ac0*/  MUFU.EX2 R157, R157 ;  /* 0x0000009d009d7308 */ /* 0x000fe20000000800 */
[----:B------:R-:W-:Y:S01]  /*5ad0*/  FADD.FTZ R195, R195, R190 ;  /* 0x000000bec3c37221 */ /* 0x000fe20000010000 */
[----:B------:R-:W-:-:S06]  /*5ae0*/  FADD.FTZ R14, R15, R14 ;  /* 0x0000000e0f0e7221 */ /* 0x000fcc0000010000 */
[----:B------:R-:W3:Y:S08]  /*5af0*/  MUFU.EX2 R202, R202 ;  /* 0x000000ca00ca7308 */ /* 0x000ef00000000800 */
[----:B------:R-:W-:Y:S08]  /*5b00*/  MUFU.EX2 R156, R156 ;  /* 0x0000009c009c7308 */ /* 0x000ff00000000800 */
[----:B------:R-:W4:Y:S08]  /*5b10*/  MUFU.EX2 R159, R159 ;  /* 0x0000009f009f7308 */ /* 0x000f300000000800 */
[----:B------:R-:W-:Y:S08]  /*5b20*/  MUFU.EX2 R158, R158 ;  /* 0x0000009e009e7308 */ /* 0x000ff00000000800 */
[----:B------:R-:W-:Y:S08]  /*5b30*/  MUFU.EX2 R161, R161 ;  /* 0x000000a100a17308 */ /* 0x000ff00000000800 */
[----:B------:R-:W-:Y:S08]  /*5b40*/  MUFU.EX2 R160, R160 ;  /* 0x000000a000a07308 */ /* 0x000ff00000000800 */
[----:B------:R-:W5:Y:S08]  /*5b50*/  MUFU.EX2 R163, R163 ;  /* 0x000000a300a37308 */ /* 0x000f700000000800 */
[----:B------:R-:W-:Y:S08]  /*5b60*/  MUFU.EX2 R162, R162 ;  /* 0x000000a200a27308 */ /* 0x000ff00000000800 */
[----:B------:R-:W5:Y:S08]  /*5b70*/  MUFU.EX2 R165, R165 ;  /* 0x000000a500a57308 */ /* 0x000f700000000800 */
[----:B------:R-:W-:Y:S08]  /*5b80*/  MUFU.EX2 R164, R164 ;  /* 0x000000a400a47308 */ /* 0x000ff00000000800 */
[----:B------:R-:W5:Y:S08]  /*5b90*/  MUFU.EX2 R167, R167 ;  /* 0x000000a700a77308 */ /* 0x000f700000000800 */
        /* <DEDUP_REMOVED lines=16> */
[----:B------:R-:W-:Y:S01]  /*5ca0*/  MUFU.EX2 R182, R182 ;  /* 0x000000b600b67308 */ /* 0x000fe20000000800 */
[----:B------:R-:W-:-:S02]  /*5cb0*/  WARPGROUP.DEPBAR.LE gsb0, 0x0 ;  /* 0x00008000000079c5 */ /* 0x000fc40000010000 */
[----:B-1----:R-:W-:-:S05]  /*5cc0*/  F2FP.F16.F32.PACK_AB R152, R197, R10 ;  /* 0x0000000ac598723e */ /* 0x002fca00000000ff */
[----:B------:R-:W-:Y:S01]  /*5cd0*/  MUFU.EX2 R185, R185 ;  /* 0x000000b900b97308 */ /* 0x000fe20000000800 */
[----:B--2---:R-:W-:Y:S01]  /*5ce0*/  F2FP.F16.F32.PACK_AB R153, R20, R13 ;  /* 0x0000000d1499723e */ /* 0x004fe200000000ff */
[----:B------:R-:W-:Y:S01]  /*5cf0*/  FADD.FTZ R10, R10, R195 ;  /* 0x000000c30a0a7221 */ /* 0x000fe20000010000 */
[----:B------:R-:W-:Y:S01]  /*5d00*/  F2FP.F16.F32.PACK_AB R154, R21, R12 ;  /* 0x0000000c159a723e */ /* 0x000fe200000000ff */
[----:B------:R-:W-:Y:S01]  /*5d10*/  FADD.FTZ R13, R13, R14 ;  /* 0x0000000e0d0d7221 */ /* 0x000fe20000010000 */
[----:B---3--:R-:W-:Y:S01]  /*5d20*/  F2FP.F16.F32.PACK_AB R155, R202, R157 ;  /* 0x0000009dca9b723e */ /* 0x008fe200000000ff */
[----:B------:R-:W-:Y:S02]  /*5d30*/  FADD.FTZ R197, R197, R10 ;  /* 0x0000000ac5c57221 */ /* 0x000fe40000010000 */
[----:B------:R-:W-:Y:S01]  /*5d40*/  MUFU.EX2 R184, R184 ;  /* 0x000000b800b87308 */ /* 0x000fe20000000800 */
[----:B------:R-:W-:Y:S01]  /*5d50*/  WARPGROUP.ARRIVE ;  /* 0x00000000000079c5 */ /* 0x000fe20000000000 */
[----:B------:R-:W-:Y:S01]  /*5d60*/  FADD.FTZ R20, R20, R13 ;  /* 0x0000000d14147221 */ /* 0x000fe20000010000 */
[----:B------:R-:W-:-:S03]  /*5d70*/  FADD.FTZ R12, R12, R197 ;  /* 0x000000c50c0c7221 */ /* 0x000fc60000010000 */
[----:B------:R-:W-:Y:S01]  /*5d80*/  FADD.FTZ R157, R157, R20 ;  /* 0x000000149d9d7221 */ /* 0x000fe20000010000 */
[----:B------:R-:W-:Y:S01]  /*5d90*/  HGMMA.64x256x16.F32 R24, R152, gdesc[UR4].tnspB, R24, gsb0 ;  /* 0x43e0000498187df0 */ /* 0x000fe20008000818 */
[----:B------:R-:W-:Y:S01]  /*5da0*/  UIADD3 UR6, UR10, 0x100, URZ ;  /* 0x000001000a067890 */ /* 0x000fe2000fffe03f */
[----:B------:R-:W1:Y:S01]  /*5db0*/  MUFU.EX2 R189, R189 ;  /* 0x000000bd00bd7308 */ /* 0x000e620000000800 */
[----:B------:R-:W-:Y:S01]  /*5dc0*/  UMOV UR7, 0x40000040 ;  /* 0x4000004000077882 */ /* 0x000fe20000000000 */
[----:B------:R-:W-:Y:S01]  /*5dd0*/  FADD.FTZ R21, R21, R12 ;  /* 0x0000000c15157221 */ /* 0x000fe20000010000 */
[----:B------:R-:W-:-:S05]  /*5de0*/  FADD.FTZ R157, R202, R157 ;  /* 0x0000009dca9d7221 */ /* 0x000fca0000010000 */
[----:B------:R-:W-:Y:S08]  /*5df0*/  MUFU.EX2 R186, R186 ;  /* 0x000000ba00ba7308 */ /* 0x000ff00000000800 */
[----:B------:R-:W2:Y:S01]  /*5e00*/  MUFU.EX2 R191, R191 ;  /* 0x000000bf00bf7308 */ /* 0x000ea20000000800 */
[----:B------:R-:W-:Y:S02]  /*5e10*/  WARPGROUP.DEPBAR.LE gsb0, 0x0 ;  /* 0x00008000000079c5 */ /* 0x000fe40000010000 */
[----:B----4-:R-:W-:Y:S01]  /*5e20*/  F2FP.F16.F32.PACK_AB R152, R159, R156 ;  /* 0x0000009c9f98723e */ /* 0x010fe200000000ff */
[----:B------:R-:W-:Y:S01]  /*5e30*/  FADD.FTZ R156, R156, R21 ;  /* 0x000000159c9c7221 */ /* 0x000fe20000010000 */
[----:B-----5:R-:W-:Y:S01]  /*5e40*/  F2FP.F16.F32.PACK_AB R153, R163, R160 ;  /* 0x000000a0a399723e */ /* 0x020fe200000000ff */
        /* <DEDUP_REMOVED lines=9> */
[----:B------:R-:W-:Y:S01]  /*5ee0*/  FADD.FTZ R165, R165, R162 ;  /* 0x000000a2a5a57221 */ /* 0x000fe20000010000 */
[----:B------:R-:W-:Y:S01]  /*5ef0*/  HGMMA.64x256x16.F32 R24, R152, gdesc[UR4].tnspB, R24, gsb0 ;  /* 0x43e0000498187df0 */ /* 0x000fe20008000818 */
[----:B------:R-:W-:Y:S01]  /*5f00*/  UIADD3 UR6, UR10, 0x180, URZ ;  /* 0x000001800a067890 */ /* 0x000fe2000fffe03f */
[----:B------:R-:W-:Y:S01]  /*5f10*/  UMOV UR7, 0x40000040 ;  /* 0x4000004000077882 */ /* 0x000fe20000000000 */
[----:B------:R-:W-:-:S02]  /*5f20*/  WARPGROUP.DEPBAR.LE gsb0, 0x0 ;  /* 0x00008000000079c5 */ /* 0x000fc40000010000 */
[----:B------:R-:W-:Y:S01]  /*5f30*/  F2FP.F16.F32.PACK_AB R152, R167, R164 ;  /* 0x000000a4a798723e */ /* 0x000fe200000000ff */
[----:B------:R-:W-:Y:S01]  /*5f40*/  FADD.FTZ R164, R164, R161 ;  /* 0x000000a1a4a47221 */ /* 0x000fe20000010000 */
[----:B------:R-:W-:Y:S01]  /*5f50*/  F2FP.F16.F32.PACK_AB R153, R171, R168 ;  /* 0x000000a8ab99723e */ /* 0x000fe200000000ff */
[----:B------:R-:W-:Y:S01]  /*5f60*/  FADD.FTZ R168, R168, R165 ;  /* 0x000000a5a8a87221 */ /* 0x000fe20000010000 */
[----:B------:R-:W-:Y:S01]  /*5f70*/  F2FP.F16.F32.PACK_AB R154, R169, R166 ;  /* 0x000000a6a99a723e */ /* 0x000fe200000000ff */
[----:B------:R-:W-:Y:S01]  /*5f80*/  FADD.FTZ R167, R167, R164 ;  /* 0x000000a4a7a77221 */ /* 0x000fe20000010000 */
[----:B------:R-:W-:Y:S01]  /*5f90*/  F2FP.F16.F32.PACK_AB R155, R173, R170 ;  /* 0x000000aaad9b723e */ /* 0x000fe200000000ff */
[----:B------:R-:W-:Y:S02]  /*5fa0*/  FADD.FTZ R171, R171, R168 ;  /* 0x000000a8abab7221 */ /* 0x000fe40000010000 */
[----:B------:R-:W-:Y:S01]  /*5fb0*/  FADD.FTZ R166, R166, R167 ;  /* 0x000000a7a6a67221 */ /* 0x000fe20000010000 */
[----:B------:R-:W-:Y:S01]  /*5fc0*/  WARPGROUP.ARRIVE ;  /* 0x00000000000079c5 */ /* 0x000fe20000000000 */
[----:B------:R-:W-:-:S02]  /*5fd0*/  FADD.FTZ R170, R170, R171 ;  /* 0x000000abaaaa7221 */ /* 0x000fc40000010000 */
        /* <DEDUP_REMOVED lines=29> */
[----:B--2---:R-:W-:Y:S01]  /*61b0*/  F2FP.F16.F32.PACK_AB R155, R191, R186 ;  /* 0x000000babf9b723e */ /* 0x004fe200000000ff */
        /* <DEDUP_REMOVED lines=9> */
[----:B------:R-:W-:Y:S05]  /*6250*/  @P2 BRA `(.L_x_143) ;  /* 0xffffffd400982947 */ /* 0x000fea000383ffff */
.L_x_134:
[----:B------:R-:W3:Y:S01]  /*6260*/  SHFL.BFLY PT, R9, R0, 0x2, 0x1f ;  /* 0x0c401f0000097f89 */ /* 0x000ee200000e0000 */
[C---:B------:R-:W-:Y:S01]  /*6270*/  IADD3 R163, P3, R16.reuse, 0x4000, RZ ;  /* 0x0000400010a37810 */ /* 0x040fe20007f7e0ff */
[----:B------:R-:W-:Y:S01]  /*6280*/  UIADD3 UR34, -UR37, URZ, URZ ;  /* 0x0000003f25227290 */ /* 0x000fe2000fffe13f */
[----:B------:R-:W-:Y:S01]  /*6290*/  IADD3 R21, P2, R16, 0x4060, RZ ;  /* 0x0000406010157810 */ /* 0x000fe20007f5e0ff */
[----:B------:R-:W4:Y:S01]  /*62a0*/  SHFL.BFLY PT, R4, R3, 0x2, 0x1f ;  /* 0x0c401f0003047f89 */ /* 0x000f2200000e0000 */
[----:B------:R-:W-:Y:S01]  /*62b0*/  LOP3.LUT R162, R163, 0x380, RZ, 0xc0, !PT ;  /* 0x00000380a3a27812 */ /* 0x000fe200078ec0ff */
[----:B------:R-:W-:Y:S01]  /*62c0*/  ULDC UR4, c[0x0][0xea8] ;  /* 0x0003aa0000047ab9 */ /* 0x000fe20000000800 */
[----:B------:R-:W-:Y:S01]  /*62d0*/  LOP3.LUT R20, R21, 0x380, RZ, 0xc0, !PT ;  /* 0x0000038015147812 */ /* 0x000fe200078ec0ff */
[----:B------:R-:W-:Y:S01]  /*62e0*/  UIMAD UR34, UR4, UR34, UR43 ;  /* 0x00000022042272a4 */ /* 0x000fe2000f8e022b */
[----:B------:R-:W-:Y:S01]  /*62f0*/  SHF.R.U64 R162, R162, 0x3, RZ ;  /* 0x00000003a2a27819 */ /* 0x000fe200000012ff */
[----:B------:R-:W-:Y:S01]  /*6300*/  UIADD3 UR35, -UR36, URZ, URZ ;  /* 0x0000003f24237290 */ /* 0x000fe2000fffe13f */
[----:B------:R-:W-:Y:S01]  /*6310*/  SHF.R.U64 R20, R20, 0x3, RZ ;  /* 0x0000000314147819 */ /* 0x000fe200000012ff */
[----:B------:R-:W-:Y:S01]  /*6320*/  USHF.L.U32 UR34, UR34, 0x7, URZ ;  /* 0x0000000722227899 */ /* 0x000fe2000800063f */
[----:B------:R-:W-:Y:S01]  /*6330*/  LOP3.LUT R162, R162, R163, RZ, 0x3c, !PT ;  /* 0x000000a3a2a27212 */ /* 0x000fe200078e3cff */
[--C-:B------:R-:W-:Y:S01]  /*6340*/  IMAD.X R163, RZ, RZ, R17.reuse, P3 ;  /* 0x000000ffffa37224 */ /* 0x100fe200018e0611 */
[----:B------:R-:W-:Y:S01]  /*6350*/  IADD3 R179, P3, R16, 0x8060, RZ ;  /* 0x0000806010b37810 */ /* 0x000fe20007f7e0ff */
[----:B------:R-:W-:Y:S01]  /*6360*/  ULDC UR4, c[0x0][0xeb4] ;  /* 0x0003ad0000047ab9 */ /* 0x000fe20000000800 */
[----:B------:R-:W-:Y:S01]  /*6370*/  LOP3.LUT R20, R20, R21, RZ, 0x3c, !PT ;  /* 0x0000001514147212 */ /* 0x000fe200078e3cff */
[----:B------:R-:W-:Y:S01]  /*6380*/  IMAD.X R21, RZ, RZ, R17, P2 ;  /* 0x000000ffff157224 */ /* 0x000fe200010e0611 */
[C---:B------:R-:W-:Y:S01]  /*6390*/  IADD3 R11, P0, R16.reuse, 0x20, RZ ;  /* 0x00000020100b7810 */ /* 0x040fe20007f1e0ff */
[----:B------:R-:W-:Y:S01]  /*63a0*/  UIMAD UR35, UR4, UR35, UR37 ;  /* 0x00000023042372a4 */ /* 0x000fe2000f8e0225 */
[----:B------:R-:W-:Y:S01]  /*63b0*/  LOP3.LUT R178, R179, 0x380, RZ, 0xc0, !PT ;  /* 0x00000380b3b27812 */ /* 0x000fe200078ec0ff */
[----:B------:R-:W-:Y:S01]  /*63c0*/  ULDC.64 UR8, c[0x0][0xc70] ;  /* 0x00031c0000087ab9 */ /* 0x000fe20000000a00 */
[----:B------:R-:W-:Y:S01]  /*63d0*/  IADD3 R173, P2, R16, 0xc040, RZ ;  /* 0x0000c04010ad7810 */ /* 0x000fe20007f5e0ff */
[----:B---3--:R-:W-:Y:S01]  /*63e0*/  FADD.FTZ R9, R9, R0 ;  /* 0x0000000009097221 */ /* 0x008fe20000010000 */
[----:B------:R-:W-:Y:S01]  /*63f0*/  LOP3.LUT R8, R11, 0x380, RZ, 0xc0, !PT ;  /* 0x000003800b087812 */ /* 0x000fe200078ec0ff */
[----:B------:R-:W-:Y:S01]  /*6400*/  USHF.R.S32.HI UR4, URZ, 0x1f, UR35 ;  /* 0x0000001f3f047899 */ /* 0x000fe20008011423 */
[----:B------:R-:W-:Y:S01]  /*6410*/  SHF.R.U64 R178, R178, 0x3, RZ ;  /* 0x00000003b2b27819 */ /* 0x000fe200000012ff */
[----:B----4-:R-:W-:Y:S01]  /*6420*/  FADD.FTZ R4, R4, R3 ;  /* 0x0000000304047221 */ /* 0x010fe20000010000 */
[----:B------:R-:W3:Y:S01]  /*6430*/  SHFL.BFLY PT, R168, R9, 0x1, 0x1f ;  /* 0x0c201f0009a87f89 */ /* 0x000ee200000e0000 */
[----:B------:R-:W-:Y:S01]  /*6440*/  LOP3.LUT R172, R173, 0x380, RZ, 0xc0, !PT ;  /* 0x00000380adac7812 */ /* 0x000fe200078ec0ff */
[----:B------:R-:W-:Y:S01]  /*6450*/  UIMAD UR6, UR4, UR8, URZ ;  /* 0x00000008040672a4 */ /* 0x000fe2000f8e023f */
[----:B------:R-:W-:Y:S01]  /*6460*/  SHF.R.U64 R8, R8, 0x3, RZ ;  /* 0x0000000308087819 */ /* 0x000fe200000012ff */
[----:B------:R-:W4:Y:S01]  /*6470*/  SHFL.BFLY PT, R167, R4, 0x1, 0x1f ;  /* 0x0c201f0004a77f89 */ /* 0x000f2200000e0000 */
[----:B------:R-:W-:Y:S01]  /*6480*/  LOP3.LUT R178, R178, R179, RZ, 0x3c, !PT ;  /* 0x000000b3b2b27212 */ /* 0x000fe200078e3cff */
[----:B------:R-:W-:Y:S01]  /*6490*/  UIMAD.WIDE.U32 UR4, UR35, UR8, URZ ;  /* 0x00000008230472a5 */ /* 0x000fe2000f8e003f */
[----:B------:R-:W-:Y:S01]  /*64a0*/  SHF.R.U64 R172, R172, 0x3, RZ ;  /* 0x00000003acac7819 */ /* 0x000fe200000012ff */
[----:B------:R-:W-:Y:S01]  /*64b0*/  ULDC UR7, c[0x0][0xb88] ;  /* 0x0002e20000077ab9 */ /* 0x000fe20000000800 */
[----:B------:R-:W-:Y:S01]  /*64c0*/  IADD3.X R179, RZ, R17, RZ, P3, !PT ;  /* 0x00000011ffb37210 */ /* 0x000fe20001ffe4ff */
[----:B------:R-:W-:Y:S01]  /*64d0*/  UIMAD UR6, UR35, UR9, UR6 ;  /* 0x00000009230672a4 */ /* 0x000fe2000f8e0206 */
[----:B------:R-:W-:-:S02]  /*64e0*/  LOP3.LUT R8, R8, R11, RZ, 0x3c, !PT ;  /* 0x0000000b08087212 */ /* 0x000fc400078e3cff */
[----:B------:R-:W-:Y:S02]  /*64f0*/  LOP3.LUT R172, R172, R173, RZ, 0x3c, !PT ;  /* 0x000000adacac7212 */ /* 0x000fe400078e3cff */
[----:B------:R-:W-:Y:S02]  /*6500*/  IADD3.X R173, RZ, R17, RZ, P2, !PT ;  /* 0x00000011ffad7210 */ /* 0x000fe400017fe4ff */
[C---:B------:R-:W-:Y:S02]  /*6510*/  IADD3 R161, P1, R16.reuse, 0x40, RZ ;  /* 0x0000004010a17810 */ /* 0x040fe40007f3e0ff */
[C---:B------:R-:W-:Y:S02]  /*6520*/  IADD3 R13, P4, R16.reuse, 0x60, RZ ;  /* 0x00000060100d7810 */ /* 0x040fe40007f9e0ff */
[----:B------:R-:W-:Y:S02]  /*6530*/  LOP3.LUT R160, R161, 0x380, RZ, 0xc0, !PT ;  /* 0x00000380a1a07812 */ /* 0x000fe400078ec0ff */
[----:B------:R-:W-:Y:S01]  /*6540*/  LOP3.LUT R10, R13, 0x380, RZ, 0xc0, !PT ;  /* 0x000003800d0a7812 */ /* 0x000fe200078ec0ff */
[----:B---3--:R-:W-:Y:S01]  /*6550*/  FADD.FTZ R168, R9, R168 ;  /* 0x000000a809a87221 */ /* 0x008fe20000010000 */
[----:B------:R-:W-:Y:S01]  /*6560*/  IMAD.X R9, RZ, RZ, R17, P0 ;  /* 0x000000ffff097224 */ /* 0x000fe200000e0611 */
[----:B------:R-:W-:Y:S01]  /*6570*/  IADD3 R153, P0, R16, 0x8000, RZ ;  /* 0x0000800010997810 */ /* 0x000fe20007f1e0ff */
[----:B----4-:R-:W-:-:S02]  /*6580*/  FADD.FTZ R167, R4, R167 ;  /* 0x000000a704a77221 */ /* 0x010fc40000010000 */
[----:B------:R-:W-:Y:S01]  /*6590*/  FSETP.NE.FTZ.AND P3, PT, R168, RZ, PT ;  /* 0x000000ffa800720b */ /* 0x000fe20003f75000 */
[----:B------:R-:W-:Y:S01]  /*65a0*/  IMAD.MOV.U32 R4, RZ, RZ, RZ ;  /* 0x000000ffff047224 */ /* 0x000fe200078e00ff */
[----:B------:R-:W-:Y:S01]  /*65b0*/  MOV R159, R8 ;  /* 0x00000008009f7202 */ /* 0x000fe20000000f00 */
[----:B------:R-:W-:Y:S01]  /*65c0*/  IMAD.MOV.U32 R8, RZ, RZ, RZ ;  /* 0x000000ffff087224 */ /* 0x000fe200078e00ff */
[----:B------:R-:W-:Y:S01]  /*65d0*/  FSETP.NE.FTZ.AND P2, PT, R167, RZ, PT ;  /* 0x000000ffa700720b */ /* 0x000fe20003f55000 */
[----:B------:R-:W-:Y:S01]  /*65e0*/  IMAD.U32 R9, RZ, RZ, UR5 ;  /* 0x00000005ff097e24 */ /* 0x000fe2000f8e00ff */
[----:B------:R-:W-:Y:S02]  /*65f0*/  LOP3.LUT R152, R153, 0x380, RZ, 0xc0, !PT ;  /* 0x0000038099987812 */ /* 0x000fe400078ec0ff */
[----:B------:R-:W-:Y:S02]  /*6600*/  SHF.R.U64 R160, R160, 0x3, RZ ;  /* 0x00000003a0a07819 */ /* 0x000fe400000012ff */
[----:B------:R-:W-:-:S02]  /*6610*/  SHF.R.U64 R152, R152, 0x3, RZ ;  /* 0x0000000398987819 */ /* 0x000fc400000012ff */
[----:B------:R-:W-:Y:S01]  /*6620*/  SHF.R.U64 R10, R10, 0x3, RZ ;  /* 0x000000030a0a7819 */ /* 0x000fe200000012ff */
[----:B------:R-:W3:Y:S01]  /*6630*/  @P3 MUFU.RCP R8, R168 ;  /* 0x000000a800083308 */ /* 0x000ee20000001000 */
[----:B------:R-:W-:Y:S01]  /*6640*/  LOP3.LUT R160, R160, R161, RZ, 0x3c, !PT ;  /* 0x000000a1a0a07212 */ /* 0x000fe200078e3cff */
[--C-:B------:R-:W-:Y:S01]  /*6650*/  IMAD.X R161, RZ, RZ, R17.reuse, P1 ;  /* 0x000000ffffa17224 */ /* 0x100fe200008e0611 */
[----:B------:R-:W-:Y:S01]  /*6660*/  LOP3.LUT R152, R152, R153, RZ, 0x3c, !PT ;  /* 0x0000009998987212 */ /* 0x000fe200078e3cff */
[----:B------:R-:W-:Y:S01]  /*6670*/  IMAD.X R153, RZ, RZ, R17, P0 ;  /* 0x000000ffff997224 */ /* 0x000fe200000e0611 */
[----:B------:R-:W-:Y:S02]  /*6680*/  LOP3.LUT R10, R10, R13, RZ, 0x3c, !PT ;  /* 0x0000000d0a0a7212 */ /* 0x000fe400078e3cff */
[C---:B------:R-:W-:Y:S01]  /*6690*/  IADD3 R13, P6, R16.reuse, 0x4020, RZ ;  /* 0x00004020100d7810 */ /* 0x040fe20007fde0ff */
[----:B------:R-:W4:Y:S01]  /*66a0*/  @P2 MUFU.RCP R4, R167 ;  /* 0x000000a700042308 */ /* 0x000f220000001000 */
[----:B------:R-:W-:-:S02]  /*66b0*/  IADD3 R157, P5, R16, 0x4040, RZ ;  /* 0x00004040109d7810 */ /* 0x000fc40007fbe0ff */
[C---:B------:R-:W-:Y:S02]  /*66c0*/  IADD3 R165, P1, R16.reuse, 0x8020, RZ ;  /* 0x0000802010a57810 */ /* 0x040fe40007f3e0ff */
[C---:B------:R-:W-:Y:S02]  /*66d0*/  LOP3.LUT R15, R16.reuse, 0x380, RZ, 0xc0, !PT ;  /* 0x00000380100f7812 */ /* 0x040fe400078ec0ff */
[----:B------:R-:W-:Y:S01]  /*66e0*/  IADD3 R171, P0, R16, 0xc060, RZ ;  /* 0x0000c06010ab7810 */ /* 0x000fe20007f1e0ff */
[----:B------:R-:W5:Y:S01]  /*66f0*/  @P2 MUFU.LG2 R167, R167 ;  /* 0x000000a700a72308 */ /* 0x000f620000000c00 */
[----:B-1----:R-:W-:Y:S01]  /*6700*/  LOP3.LUT R12, R13, 0x380, RZ, 0xc0, !PT ;  /* 0x000003800d0c7812 */ /* 0x002fe200078ec0ff */
[-C--:B---3--:R-:W-:Y:S01]  /*6710*/  FMUL.FTZ R166, R28, R8.reuse ;  /* 0x000000081ca67220 */ /* 0x088fe20000410000 */
[----:B------:R-:W-:Y:S01]  /*6720*/  LOP3.LUT R156, R157, 0x380, RZ, 0xc0, !PT ;  /* 0x000003809d9c7812 */ /* 0x000fe200078ec0ff */
[-C--:B------:R-:W-:Y:S01]  /*6730*/  FMUL.FTZ R28, R65, R8.reuse ;  /* 0x00000008411c7220 */ /* 0x080fe20000410000 */
[----:B------:R-:W-:Y:S01]  /*6740*/  LOP3.LUT R164, R165, 0x380, RZ, 0xc0, !PT ;  /* 0x00000380a5a47812 */ /* 0x000fe200078ec0ff */
[----:B------:R-:W-:Y:S01]  /*6750*/  IMAD.U32 R65, RZ, RZ, UR27 ;  /* 0x0000001bff417e24 */ /* 0x000fe2000f8e00ff */
[----:B------:R-:W-:Y:S01]  /*6760*/  SHF.R.U64 R15, R15, 0x3, RZ ;  /* 0x000000030f0f7819 */ /* 0x000fe200000012ff */
[----:B------:R-:W1:Y:S01]  /*6770*/  @P3 MUFU.LG2 R168, R168 ;  /* 0x000000a800a83308 */ /* 0x000e620000000c00 */
[----:B------:R-:W-:Y:S01]  /*6780*/  LOP3.LUT R170, R171, 0x380, RZ, 0xc0, !PT ;  /* 0x00000380abaa7812 */ /* 0x000fe200078ec0ff */
[----:B------:R-:W-:Y:S01]  /*6790*/  FMUL.FTZ R25, R25, R8 ;  /* 0x0000000819197220 */ /* 0x000fe20000410000 */
[----:B------:R-:W-:Y:S01]  /*67a0*/  MOV R158, R152 ;  /* 0x00000098009e7202 */ /* 0x000fe20000000f00 */
[----:B------:R-:W-:Y:S01]  /*67b0*/  FMUL.FTZ R24, R24, R8 ;  /* 0x0000000818187220 */ /* 0x000fe20000410000 */
[----:B------:R-:W-:Y:S01]  /*67c0*/  SHF.R.U64 R12, R12, 0x3, RZ ;  /* 0x000000030c0c7819 */ /* 0x000fe200000012ff */
[----:B----4-:R-:W-:Y:S01]  /*67d0*/  FMUL.FTZ R27, R27, R4 ;  /* 0x000000041b1b7220 */ /* 0x010fe20000410000 */
[----:B------:R-:W-:Y:S01]  /*67e0*/  SHF.R.U64 R156, R156, 0x3, RZ ;  /* 0x000000039c9c7819 */ /* 0x000fe200000012ff */
[----:B------:R-:W-:Y:S01]  /*67f0*/  FMUL.FTZ R29, R29, R8 ;  /* 0x000000081d1d7220 */ /* 0x000fe20000410000 */
[----:B------:R-:W-:Y:S01]  /*6800*/  SHF.R.U64 R164, R164, 0x3, RZ ;  /* 0x00000003a4a47819 */ /* 0x000fe200000012ff */
[----:B------:R-:W-:Y:S01]  /*6810*/  @P2 FMUL.FTZ R65, R65, 0.69314718246459960938 ;  /* 0x3f31721841412820 */ /* 0x000fe20000410000 */
[----:B------:R-:W-:Y:S01]  /*6820*/  LOP3.LUT R14, R15, R16, RZ, 0x3c, !PT ;  /* 0x000000100f0e7212 */ /* 0x000fe200078e3cff */
[-C--:B------:R-:W-:Y:S01]  /*6830*/  FMUL.FTZ R31, R31, R4.reuse ;  /* 0x000000041f1f7220 */ /* 0x080fe20000410000 */
[----:B------:R-:W-:Y:S01]  /*6840*/  SHF.R.U64 R170, R170, 0x3, RZ ;  /* 0x00000003aaaa7819 */ /* 0x000fe200000012ff */
[----:B------:R-:W-:Y:S01]  /*6850*/  FMUL.FTZ R30, R30, R4 ;  /* 0x000000041e1e7220 */ /* 0x000fe20000410000 */
[----:B------:R-:W-:Y:S01]  /*6860*/  IADD3 R152, R200, UR34, RZ ;  /* 0x00000022c8987c10 */ /* 0x000fe2000fffe0ff */
[----:B------:R3:W-:Y:S06]  /*6870*/  BAR.ARV R6, 0x100 ;  /* 0x000400060000751d */ /* 0x0007ec0000002000 */
[-C--:B------:R-:W-:Y:S01]  /*6880*/  IADD3.X R11, RZ, R17.reuse, RZ, P4, !PT ;  /* 0x00000011ff0b7210 */ /* 0x080fe200027fe4ff */
[-C--:B------:R-:W-:Y:S01]  /*6890*/  FMUL.FTZ R45, R45, R8.reuse ;  /* 0x000000082d2d7220 */ /* 0x080fe20000410000 */
[----:B------:R-:W-:Y:S06]  /*68a0*/  BAR.ARV 0x8, 0x120 ;  /* 0x0204800000007b1d */ /* 0x000fec0000002000 */
[----:B------:R-:W-:Y:S01]  /*68b0*/  MOV R15, R17 ;  /* 0x00000011000f7202 */ /* 0x000fe20000000f00 */
[----:B---3--:R-:W-:Y:S01]  /*68c0*/  VIADD R6, R152, 0x8 ;  /* 0x0000000898067836 */ /* 0x008fe20000000000 */
[----:B------:R-:W-:Y:S01]  /*68d0*/  BAR.SYNC.DEFER_BLOCKING 0x1, 0x100 ;  /* 0x0044000000007b1d */ /* 0x000fe20000010000 */
[----:B------:R-:W-:Y:S01]  /*68e0*/  LOP3.LUT R12, R12, R13, RZ, 0x3c, !PT ;  /* 0x0000000d0c0c7212 */ /* 0x000fe200078e3cff */
[--C-:B------:R-:W-:Y:S01]  /*68f0*/  IMAD.X R13, RZ, RZ, R17.reuse, P6 ;  /* 0x000000ffff0d7224 */ /* 0x100fe200030e0611 */
[----:B------:R-:W-:Y:S01]  /*6900*/  LOP3.LUT R156, R156, R157, RZ, 0x3c, !PT ;  /* 0x0000009d9c9c7212 */ /* 0x000fe200078e3cff */
[----:B------:R-:W-:Y:S01]  /*6910*/  FMUL.FTZ R44, R44, R8 ;  /* 0x000000082c2c7220 */ /* 0x000fe20000410000 */
[----:B------:R-:W-:Y:S01]  /*6920*/  LOP3.LUT R164, R164, R165, RZ, 0x3c, !PT ;  /* 0x000000a5a4a47212 */ /* 0x000fe200078e3cff */
[--C-:B------:R-:W-:Y:S01]  /*6930*/  IMAD.X R165, RZ, RZ, R17.reuse, P1 ;  /* 0x000000ffffa57224 */ /* 0x100fe200008e0611 */
[----:B------:R-:W-:Y:S01]  /*6940*/  LOP3.LUT R170, R170, R171, RZ, 0x3c, !PT ;  /* 0x000000abaaaa7212 */ /* 0x000fe200078e3cff */
[----:B------:R-:W-:Y:S01]  /*6950*/  IMAD.X R171, RZ, RZ, R17, P0 ;  /* 0x000000ffffab7224 */ /* 0x000fe200000e0611 */
[----:B------:R-:W-:Y:S01]  /*6960*/  MOV R160, R160 ;  /* 0x000000a000a07202 */ /* 0x000fe20000000f00 */
[-C--:B------:R-:W-:Y:S01]  /*6970*/  FMUL.FTZ R53, R53, R8.reuse ;  /* 0x0000000835357220 */ /* 0x080fe20000410000 */
[----:B------:R-:W-:Y:S01]  /*6980*/  IADD3.X R157, RZ, R17, RZ, P5, !PT ;  /* 0x00000011ff9d7210 */ /* 0x000fe20002ffe4ff */
[----:B------:R-:W-:Y:S01]  /*6990*/  FMUL.FTZ R52, R52, R8 ;  /* 0x0000000834347220 */ /* 0x000fe20000410000 */
[----:B------:R-:W-:Y:S01]  /*69a0*/  MOV R14, R14 ;  /* 0x0000000e000e7202 */ /* 0x000fe20000000f00 */
[----:B------:R-:W-:Y:S01]  /*69b0*/  FMUL.FTZ R15, R40, R8 ;  /* 0x00000008280f7220 */ /* 0x000fe20000410000 */
[----:B------:R-:W-:Y:S01]  /*69c0*/  MOV R161, R10 ;  /* 0x0000000a00a17202 */ /* 0x000fe20000000f00 */
[-C--:B------:R-:W-:Y:S01]  /*69d0*/  FMUL.FTZ R11, R33, R8.reuse ;  /* 0x00000008210b7220 */ /* 0x080fe20000410000 */
[----:B------:R-:W-:Y:S01]  /*69e0*/  LOP3.LUT P0, RZ, R2, 0x3, RZ, 0xc0, !PT ;  /* 0x0000000302ff7812 */ /* 0x000fe2000780c0ff */
[----:B------:R-:W-:Y:S01]  /*69f0*/  FMUL.FTZ R33, R72, R8 ;  /* 0x0000000848217220 */ /* 0x000fe20000410000 */
[----:B------:R-:W-:Y:S01]  /*6a00*/  MOV R40, UR27 ;  /* 0x0000001b00287c02 */ /* 0x000fe20008000f00 */
[----:B------:R-:W-:Y:S01]  /*6a10*/  FMUL.FTZ R72, R26, R4 ;  /* 0x000000041a487220 */ /* 0x000fe20000410000 */
[----:B------:R-:W-:Y:S01]  /*6a20*/  IADD3 R181, P4, R16, 0x8040, RZ ;  /* 0x0000804010b57810 */ /* 0x000fe20007f9e0ff */
[----:B-----5:R-:W-:Y:S01]  /*6a30*/  @P2 FMUL.FTZ R26, R167, 0.69314718246459960938 ;  /* 0x3f317218a71a2820 */ /* 0x020fe20000410000 */
        /* <DEDUP_REMOVED lines=9> */
[-C--:B------:R-:W-:Y:S01]  /*6ad0*/  FMUL.FTZ R6, R37, R8.reuse ;  /* 0x0000000825067220 */ /* 0x080fe20000410000 */
[----:B------:R-:W-:Y:S01]  /*6ae0*/  IADD3 R177, P6, R16, 0xc000, RZ ;  /* 0x0000c00010b17810 */ /* 0x000fe20007fde0ff */
[-C--:B------:R-:W-:Y:S01]  /*6af0*/  FMUL.FTZ R165, R36, R8.reuse ;  /* 0x0000000824a57220 */ /* 0x080fe20000410000 */
        /* <DEDUP_REMOVED lines=47> */
[----:B------:R-:W-:Y:S01]  /*6df0*/  MOV R48, 0xff800000 ;  /* 0xff80000000307802 */ /* 0x000fe20000000f00 */
[----:B------:R-:W-:Y:S01]  /*6e00*/  @P3 FMUL.FTZ R40, R40, 0.69314718246459960938 ;  /* 0x3f31721828283820 */ /* 0x000fe20000410000 */
[----:B-1----:R-:W-:Y:S01]  /*6e10*/  @P3 FMUL.FTZ R9, R168, 0.69314718246459960938 ;  /* 0x3f317218a8093820 */ /* 0x002fe20000410000 */
[----:B------:R-:W-:Y:S01]  /*6e20*/  F2FP.F16.F32.PACK_AB R24, R25, R24 ;  /* 0x000000181918723e */ /* 0x000fe200000000ff */
[----:B------:R-:W-:Y:S01]  /*6e30*/  IMAD.U32 R8, RZ, RZ, UR4 ;  /* 0x00000004ff087e24 */ /* 0x000fe2000f8e00ff */
[----:B------:R-:W-:Y:S01]  /*6e40*/  LOP3.LUT R180, R181, 0x380, RZ, 0xc0, !PT ;  /* 0x00000380b5b47812 */ /* 0x000fe200078ec0ff */
[-C--:B------:R-:W-:Y:S01]  /*6e50*/  FMUL.FTZ R35, R35, R4.reuse ;  /* 0x0000000423237220 */ /* 0x080fe20000410000 */
[-C--:B------:R-:W-:Y:S01]  /*6e60*/  FMUL.FTZ R34, R34, R4.reuse ;  /* 0x0000000422227220 */ /* 0x080fe20000410000 */
[-C--:B------:R-:W-:Y:S01]  /*6e70*/  FMUL.FTZ R39, R39, R4.reuse ;  /* 0x0000000427277220 */ /* 0x080fe20000410000 */
[----:B------:R-:W-:Y:S01]  /*6e80*/  FMUL.FTZ R38, R38, R4 ;  /* 0x0000000426267220 */ /* 0x000fe20000410000 */
[----:B------:R-:W-:Y:S01]  /*6e90*/  @P2 FFMA.FTZ R48, R65, R7, R26 ;  /* 0x0000000741302223 */ /* 0x000fe2000001001a */
[----:B------:R-:W-:Y:S01]  /*6ea0*/  F2FP.F16.F32.PACK_AB R25, R27, R72 ;  /* 0x000000481b19723e */ /* 0x000fe200000000ff */
[-C--:B------:R-:W-:Y:S01]  /*6eb0*/  FMUL.FTZ R43, R43, R4.reuse ;  /* 0x000000042b2b7220 */ /* 0x080fe20000410000 */
[-C--:B------:R-:W-:Y:S01]  /*6ec0*/  FMUL.FTZ R42, R42, R4.reuse ;  /* 0x000000042a2a7220 */ /* 0x080fe20000410000 */
[-C--:B------:R-:W-:Y:S01]  /*6ed0*/  FMUL.FTZ R47, R47, R4.reuse ;  /* 0x000000042f2f7220 */ /* 0x080fe20000410000 */
[----:B------:R-:W-:Y:S01]  /*6ee0*/  FMUL.FTZ R46, R46, R4 ;  /* 0x000000042e2e7220 */ /* 0x000fe20000410000 */
[----:B------:R-:W-:Y:S01]  /*6ef0*/  F2FP.F16.F32.PACK_AB R26, R29, R166 ;  /* 0x000000a61d1a723e */ /* 0x000fe200000000ff */
[----:B------:R-:W-:Y:S01]  /*6f00*/  IMAD.MOV.U32 R64, RZ, RZ, -0x800000 ;  /* 0xff800000ff407424 */ /* 0x000fe200078e00ff */
[----:B------:R-:W-:Y:S01]  /*6f10*/  F2FP.F16.F32.PACK_AB R27, R31, R30 ;  /* 0x0000001e1f1b723e */ /* 0x000fe200000000ff */
[-C--:B------:R-:W-:Y:S01]  /*6f20*/  FMUL.FTZ R51, R51, R4.reuse ;  /* 0x0000000433337220 */ /* 0x080fe20000410000 */
[----:B------:R-:W-:Y:S01]  /*6f30*/  LOP3.LUT R176, R177, 0x380, RZ, 0xc0, !PT ;  /* 0x00000380b1b07812 */ /* 0x000fe200078ec0ff */
        /* <DEDUP_REMOVED lines=8> */
[----:B------:R-:W-:Y:S01]  /*6fc0*/  @P3 FFMA.FTZ R64, R40, R5, R9 ;  /* 0x0000000528403223 */ /* 0x000fe20000010009 */
[----:B------:R-:W-:Y:S01]  /*6fd0*/  SHF.R.U64 R180, R180, 0x3, RZ ;  /* 0x00000003b4b47819 */ /* 0x000fe200000012ff */
        /* <DEDUP_REMOVED lines=44> */
[----:B------:R-:W-:Y:S01]  /*72a0*/  IMAD.MOV.U32 R40, RZ, RZ, R8 ;  /* 0x000000ffff287224 */ /* 0x000fe200078e0008 */
[----:B------:R-:W-:Y:S01]  /*72b0*/  F2FP.F16.F32.PACK_AB R4, R11, R164 ;  /* 0x000000a40b04723e */ /* 0x000fe200000000ff */
[----:B------:R1:W-:Y:S01]  /*72c0*/  STSM.16.M88.4 [R14], R24 ;  /* 0x000000180e007844 */ /* 0x0003e20000000200 */
[----:B------:R-:W-:Y:S01]  /*72d0*/  F2FP.F16.F32.PACK_AB R5, R35, R34 ;  /* 0x000000222305723e */ /* 0x000fe200000000ff */
[----:B------:R-:W-:Y:S01]  /*72e0*/  UIADD3 UR4, UR5, UR6, URZ ;  /* 0x0000000605047290 */ /* 0x000fe2000fffe03f */
[----:B------:R-:W-:-:S02]  /*72f0*/  F2FP.F16.F32.PACK_AB R6, R6, R165 ;  /* 0x000000a50606723e */ /* 0x000fc400000000ff */
[----:B------:R-:W-:Y:S02]  /*7300*/  F2FP.F16.F32.PACK_AB R7, R39, R38 ;  /* 0x000000262707723e */ /* 0x000fe400000000ff */
[----:B------:R-:W-:Y:S02]  /*7310*/  F2FP.F16.F32.PACK_AB R8, R10, R15 ;  /* 0x0000000f0a08723e */ /* 0x000fe400000000ff */
[----:B------:R-:W-:Y:S01]  /*7320*/  SHF.R.U64 R176, R176, 0x3, RZ ;  /* 0x00000003b0b07819 */ /* 0x000fe200000012ff */
[----:B------:R3:W-:Y:S01]  /*7330*/  STSM.16.M88.4 [R159], R4 ;  /* 0x000000049f007844 */ /* 0x0007e20000000200 */
[----:B------:R-:W-:Y:S02]  /*7340*/  F2FP.F16.F32.PACK_AB R9, R43, R42 ;  /* 0x0000002a2b09723e */ /* 0x000fe400000000ff */
[----:B------:R-:W-:Y:S01]  /*7350*/  F2FP.F16.F32.PACK_AB R10, R45, R44 ;  /* 0x0000002c2d0a723e */ /* 0x000fe200000000ff */
[----:B------:R-:W4:Y:S01]  /*7360*/  LDC.64 R42, c[0x0][0xc78] ;  /* 0x00031e00ff2a7b82 */ /* 0x000f220000000a00 */
[----:B------:R-:W-:-:S02]  /*7370*/  F2FP.F16.F32.PACK_AB R11, R47, R46 ;  /* 0x0000002e2f0b723e */ /* 0x000fc400000000ff */
[----:B------:R-:W-:Y:S02]  /*7380*/  F2FP.F16.F32.PACK_AB R12, R12, R13 ;  /* 0x0000000d0c0c723e */ /* 0x000fe400000000ff */
[----:B------:R-:W-:Y:S01]  /*7390*/  SHF.R.U64 R174, R174, 0x3, RZ ;  /* 0x00000003aeae7819 */ /* 0x000fe200000012ff */
[----:B------:R5:W-:Y:S01]  /*73a0*/  STSM.16.M88.4 [R160], R8 ;  /* 0x00000008a0007844 */ /* 0x000be20000000200 */
[----:B------:R-:W-:Y:S02]  /*73b0*/  F2FP.F16.F32.PACK_AB R13, R51, R50 ;  /* 0x00000032330d723e */ /* 0x000fe400000000ff */
[----:B-1----:R-:W-:Y:S02]  /*73c0*/  F2FP.F16.F32.PACK_AB R14, R53, R52 ;  /* 0x00000034350e723e */ /* 0x002fe400000000ff */
[----:B------:R-:W-:Y:S02]  /*73d0*/  F2FP.F16.F32.PACK_AB R15, R55, R54 ;  /* 0x00000036370f723e */ /* 0x000fe400000000ff */
[----:B------:R-:W-:Y:S01]  /*73e0*/  LOP3.LUT R180, R180, R181, RZ, 0x3c, !PT ;  /* 0x000000b5b4b47212 */ /* 0x000fe200078e3cff */
[----:B------:R-:W-:Y:S01]  /*73f0*/  IMAD.X R181, RZ, RZ, R17, P4 ;  /* 0x000000ffffb57224 */ /* 0x000fe200020e0611 */
[----:B------:R-:W-:Y:S01]  /*7400*/  F2FP.F16.F32.PACK_AB R24, R57, R56 ;  /* 0x000000383918723e */ /* 0x000fe200000000ff */
[----:B------:R-:W-:Y:S01]  /*7410*/  STSM.16.M88.4 [R161], R12 ;  /* 0x0000000ca1007844 */ /* 0x000fe20000000200 */
[----:B------:R-:W-:-:S02]  /*7420*/  F2FP.F16.F32.PACK_AB R25, R59, R58 ;  /* 0x0000003a3b19723e */ /* 0x000fc400000000ff */
[----:B------:R-:W-:Y:S02]  /*7430*/  F2FP.F16.F32.PACK_AB R26, R61, R60 ;  /* 0x0000003c3d1a723e */ /* 0x000fe400000000ff */
[----:B------:R-:W-:Y:S02]  /*7440*/  F2FP.F16.F32.PACK_AB R27, R63, R62 ;  /* 0x0000003e3f1b723e */ /* 0x000fe400000000ff */
[----:B------:R-:W-:Y:S02]  /*7450*/  F2FP.F16.F32.PACK_AB R28, R28, R49 ;  /* 0x000000311c1c723e */ /* 0x000fe400000000ff */
[----:B------:R-:W-:Y:S01]  /*7460*/  F2FP.F16.F32.PACK_AB R29, R67, R66 ;  /* 0x00000042431d723e */ /* 0x000fe200000000ff */
[----:B------:R-:W-:Y:S01]  /*7470*/  STSM.16.M88.4 [R162], R24 ;  /* 0x00000018a2007844 */ /* 0x000fe20000000200 */
[----:B------:R-:W-:Y:S02]  /*7480*/  F2FP.F16.F32.PACK_AB R30, R69, R68 ;  /* 0x00000044451e723e */ /* 0x000fe400000000ff */
[----:B------:R-:W-:-:S02]  /*7490*/  F2FP.F16.F32.PACK_AB R31, R71, R70 ;  /* 0x00000046471f723e */ /* 0x000fc400000000ff */
[----:B------:R-:W-:Y:S02]  /*74a0*/  F2FP.F16.F32.PACK_AB R32, R32, R33 ;  /* 0x000000212020723e */ /* 0x000fe400000000ff */
[----:B------:R-:W-:Y:S01]  /*74b0*/  LOP3.LUT R176, R176, R177, RZ, 0x3c, !PT ;  /* 0x000000b1b0b07212 */ /* 0x000fe200078e3cff */
[----:B------:R-:W-:Y:S01]  /*74c0*/  IMAD.X R177, RZ, RZ, R17, P6 ;  /* 0x000000ffffb17224 */ /* 0x000fe200030e0611 */
[----:B------:R-:W-:Y:S01]  /*74d0*/  F2FP.F16.F32.PACK_AB R33, R75, R74 ;  /* 0x0000004a4b21723e */ /* 0x000fe200000000ff */
[----:B------:R-:W-:Y:S01]  /*74e0*/  STSM.16.M88.4 [R163], R28 ;  /* 0x0000001ca3007844 */ /* 0x000fe20000000200 */
[----:B------:R-:W-:Y:S02]  /*74f0*/  F2FP.F16.F32.PACK_AB R34, R77, R76 ;  /* 0x0000004c4d22723e */ /* 0x000fe400000000ff */
[----:B------:R-:W-:Y:S02]  /*7500*/  F2FP.F16.F32.PACK_AB R35, R79, R78 ;  /* 0x0000004e4f23723e */ /* 0x000fe400000000ff */
[----:B------:R-:W-:-:S02]  /*7510*/  F2FP.F16.F32.PACK_AB R36, R36, R37 ;  /* 0x000000252424723e */ /* 0x000fc400000000ff */
[----:B------:R-:W-:Y:S01]  /*7520*/  LOP3.LUT R174, R174, R175, RZ, 0x3c, !PT ;  /* 0x000000afaeae7212 */ /* 0x000fe200078e3cff */
[----:B------:R-:W-:Y:S01]  /*7530*/  IMAD.X R175, RZ, RZ, R17, P5 ;  /* 0x000000ffffaf7224 */ /* 0x000fe200028e0611 */
[----:B------:R-:W-:Y:S01]  /*7540*/  MOV R155, R20 ;  /* 0x00000014009b7202 */ /* 0x000fe20000000f00 */
[----:B------:R-:W-:Y:S01]  /*7550*/  STSM.16.M88.4 [R156], R32 ;  /* 0x000000209c007844 */ /* 0x000fe20000000200 */
[----:B------:R-:W-:Y:S02]  /*7560*/  F2FP.F16.F32.PACK_AB R37, R83, R82 ;  /* 0x000000525325723e */ /* 0x000fe400000000ff */
[----:B------:R-:W-:Y:S02]  /*7570*/  F2FP.F16.F32.PACK_AB R38, R85, R84 ;  /* 0x000000545526723e */ /* 0x000fe400000000ff */
[----:B------:R-:W-:Y:S02]  /*7580*/  F2FP.F16.F32.PACK_AB R39, R87, R86 ;  /* 0x000000565727723e */ /* 0x000fe400000000ff */
[----:B---3--:R-:W-:-:S02]  /*7590*/  F2FP.F16.F32.PACK_AB R4, R89, R88 ;  /* 0x000000585904723e */ /* 0x008fc400000000ff */
[----:B------:R-:W-:Y:S01]  /*75a0*/  F2FP.F16.F32.PACK_AB R5, R91, R90 ;  /* 0x0000005a5b05723e */ /* 0x000fe200000000ff */
[----:B------:R-:W-:Y:S01]  /*75b0*/  STSM.16.M88.4 [R155], R36 ;  /* 0x000000249b007844 */ /* 0x000fe20000000200 */
[----:B------:R-:W-:Y:S02]  /*75c0*/  F2FP.F16.F32.PACK_AB R6, R93, R92 ;  /* 0x0000005c5d06723e */ /* 0x000fe400000000ff */
[----:B------:R-:W-:Y:S02]  /*75d0*/  F2FP.F16.F32.PACK_AB R7, R95, R94 ;  /* 0x0000005e5f07723e */ /* 0x000fe400000000ff */
[----:B------:R-:W-:Y:S02]  /*75e0*/  F2FP.F16.F32.PACK_AB R104, R105, R104 ;  /* 0x000000686968723e */ /* 0x000fe400000000ff */
[----:B-----5:R-:W-:Y:S01]  /*75f0*/  F2FP.F16.F32.PACK_AB R8, R97, R96 ;  /* 0x000000606108723e */ /* 0x020fe200000000ff */
[----:B------:R1:W-:Y:S01]  /*7600*/  STSM.16.M88.4 [R158], R4 ;  /* 0x000000049e007844 */ /* 0x0003e20000000200 */
[----:B------:R-:W-:-:S02]  /*7610*/  F2FP.F16.F32.PACK_AB R9, R99, R98 ;  /* 0x000000626309723e */ /* 0x000fc400000000ff */
[----:B------:R-:W-:Y:S01]  /*7620*/  F2FP.F16.F32.PACK_AB R10, R101, R100 ;  /* 0x00000064650a723e */ /* 0x000fe200000000ff */
[----:B------:R-:W3:Y:S01]  /*7630*/  SHFL.IDX PT, R6, R22, RZ, 0x1f ;  /* 0x00001fff16067589 */ /* 0x000ee200000e0000 */
        /* <DEDUP_REMOVED lines=22> */
[----:B------:R-:W-:Y:S02]  /*77a0*/  MOV R0, R174 ;  /* 0x000000ae00007202 */ /* 0x000fe40000000f00 */
        /* <DEDUP_REMOVED lines=9> */
[----:B------:R-:W-:Y:S01]  /*7840*/  MOV R3, R170 ;  /* 0x000000aa00037202 */ /* 0x000fe20000000f00 */
[----:B------:R2:W-:Y:S01]  /*7850*/  STSM.16.M88.4 [R20], R136 ;  /* 0x0000008814007844 */ /* 0x0005e20000000200 */
[----:B------:R-:W-:Y:S02]  /*7860*/  F2FP.F16.F32.PACK_AB R146, R149, R148 ;  /* 0x000000949592723e */ /* 0x000fe400000000ff */
[----:B------:R-:W-:-:S02]  /*7870*/  F2FP.F16.F32.PACK_AB R147, R151, R150 ;  /* 0x000000969793723e */ /* 0x000fc400000000ff */
[----:B------:R-:W-:Y:S01]  /*7880*/  MOV R41, UR4 ;  /* 0x0000000400297c02 */ /* 0x000fe20008000f00 */
[----:B------:R-:W-:Y:S01]  /*7890*/  USHF.R.S32.HI UR4, URZ, 0x1f, UR36 ;  /* 0x0000001f3f047899 */ /* 0x000fe20008011424 */
[----:B------:R-:W-:Y:S01]  /*78a0*/  ISETP.GE.OR P0, PT, R152, UR7, P0 ;  /* 0x0000000798007c0c */ /* 0x000fe20008706670 */
[----:B------:R2:W-:Y:S01]  /*78b0*/  STSM.16.M88.4 [R3], R144 ;  /* 0x0000009003007844 */ /* 0x0005e20000000200 */
[----:B-1----:R-:W-:Y:S01]  /*78c0*/  SHF.R.S32.HI R5, RZ, 0x1f, R152 ;  /* 0x0000001fff057819 */ /* 0x002fe20000011498 */
[C---:B----4-:R-:W-:Y:S01]  /*78d0*/  IMAD.WIDE.U32 R40, R42.reuse, UR36, R40 ;  /* 0x000000242a287c25 */ /* 0x050fe2000f8e0028 */
[----:B------:R-:W-:Y:S01]  /*78e0*/  @!PT LDS RZ, [RZ] ;  /* 0x00000000fffff984 */ /* 0x000fe20000000800 */
[----:B------:R-:W-:Y:S01]  /*78f0*/  @!PT LDS RZ, [RZ] ;  /* 0x00000000fffff984 */ /* 0x000fe20000000800 */
[----:B------:R-:W-:Y:S01]  /*7900*/  @!PT LDS RZ, [RZ] ;  /* 0x00000000fffff984 */ /* 0x000fe20000000800 */
[----:B------:R1:W-:Y:S06]  /*7910*/  MEMBAR.ALL.CTA ;  /* 0x0000000000007992 */ /* 0x0003ec0000008000 */
[----:B-1----:R-:W1:Y:S01]  /*7920*/  FENCE.VIEW.ASYNC.S ;  /* 0x00000000000073c6 */ /* 0x002e620000000000 */
[----:B------:R-:W-:Y:S01]  /*7930*/  IMAD R12, R42, UR4, RZ ;  /* 0x000000042a0c7c24 */ /* 0x000fe2000f8e02ff */
[----:B-1----:R-:W-:Y:S06]  /*7940*/  BAR.ARV 0x1, 0x120 ;  /* 0x0044800000007b1d */ /* 0x002fec0000002000 */
[----:B------:R-:W-:Y:S01]  /*7950*/  IMAD R12, R43, UR36, R12 ;  /* 0x000000242b0c7c24 */ /* 0x000fe2000f8e020c */
[----:B------:R-:W-:Y:S01]  /*7960*/  IADD3 R152, P2, R152, R40, RZ ;  /* 0x0000002898987210 */ /* 0x000fe20007f5e0ff */
[----:B------:R-:W-:-:S03]  /*7970*/  ULDC.64 UR4, c[0x0][0xc40] ;  /* 0x0003100000047ab9 */ /* 0x000fc60000000a00 */
[----:B------:R-:W-:Y:S02]  /*7980*/  IADD3.X R5, R5, R41, R12, P2, !PT ;  /* 0x0000002905057210 */ /* 0x000fe400017fe40c */
[C---:B------:R-:W-:Y:S01]  /*7990*/  LEA R4, P2, R152.reuse, UR4, 0x2 ;  /* 0x0000000498047c11 */ /* 0x040fe2000f8410ff */
[----:B------:R-:W-:Y:S02]  /*79a0*/  ULDC UR4, c[0x0][0xc] ;  /* 0x0000030000047ab9 */ /* 0x000fe40000000800 */
[----:B------:R-:W-:Y:S01]  /*79b0*/  UIADD3 UR43, UR4, UR43, URZ ;  /* 0x0000002b042b7290 */ /* 0x000fe2000fffe03f */
[----:B------:R-:W-:-:S05]  /*79c0*/  LEA.HI.X R5, R152, UR5, R5, 0x2, P2 ;  /* 0x0000000598057c11 */ /* 0x000fca00090f1405 */
[----:B------:R2:W-:Y:S04]  /*79d0*/  @!P1 STG.E desc[UR48][R4.64+0x20], R48 ;  /* 0x0000203004009986 */ /* 0x0005e8000c101930 */
[----:B------:R2:W-:Y:S01]  /*79e0*/  @!P0 STG.E desc[UR48][R4.64], R64 ;  /* 0x0000004004008986 */ /* 0x0005e2000c101930 */
[----:B---3--:R-:W-:-:S13]  /*79f0*/  ISETP.NE.AND P0, PT, R6, 0x7, PT ;  /* 0x000000070600780c */ /* 0x008fda0003f05270 */
[----:B--2---:R-:W-:Y:S05]  /*7a00*/  @P0 BRA `(.L_x_144) ;  /* 0x00000000007c0947 */ /* 0x004fea0003800000 */
        /* <DEDUP_REMOVED lines=30> */
.L_x_145:
[----:B------:R-:W-:Y:S05]  /*7bf0*/  BSYNC B0 ;  /* 0x0000000000007941 */ /* 0x000fea0003800000 */
.L_x_144:
        /* <DEDUP_REMOVED lines=10> */
.L_x_121:
[----:B------:R-:W-:-:S08]  /*7ca0*/  NOP ;  /* 0x0000000000007918 */ /* 0x000fd00000000000 */
[----:B------:R-:W1:-:S00]  /*7cb0*/  USETMAXREG.DEALLOC.CTAPOOL 0x18 ;  /* 0x00000018000079c8 */ /* 0x000e4000080e0500 */
[----:B-1----:R-:W-:-:S06]  /*7cc0*/  LOP3.LUT R0, R0, 0x3, RZ, 0xc0, !PT ;  /* 0x0000000300007812 */ /* 0x002fcc00078ec0ff */
[----:B------:R-:W1:Y:S02]  /*7cd0*/  SHFL.IDX PT, R0, R0, RZ, 0x1f ;  /* 0x00001fff00007589 */ /* 0x000e6400000e0000 */
[----:B-1----:R-:W-:-:S13]  /*7ce0*/  ISETP.NE.AND P0, PT, R0, RZ, PT ;  /* 0x000000ff0000720c */ /* 0x002fda0003f05270 */
[----:B------:R-:W-:Y:S05]  /*7cf0*/  @P0 EXIT ;  /* 0x000000000000094d */ /* 0x000fea0003800000 */
[----:B------:R-:W1:Y:S01]  /*7d00*/  S2UR UR4, SR_CTAID.X ;  /* 0x00000000000479c3 */ /* 0x000e620000002500 */
[----:B------:R-:W-:Y:S01]  /*7d10*/  IMAD.MOV.U32 R16, RZ, RZ, RZ ;  /* 0x000000ffff107224 */ /* 0x000fe200078e00ff */
[----:B------:R-:W-:Y:S01]  /*7d20*/  MOV R2, 0x1 ;  /* 0x0000000100027802 */ /* 0x000fe20000000f00 */
[----:B------:R-:W-:-:S05]  /*7d30*/  IMAD.MOV.U32 R17, RZ, RZ, 0x1 ;  /* 0x00000001ff117424 */ /* 0x000fca00078e00ff */
[----:B------:R-:W1:Y:S02]  /*7d40*/  LDC R0, c[0x0][0xea4] ;  /* 0x0003a900ff007b82 */ /* 0x000e640000000800 */
[----:B-1----:R-:W-:-:S13]  /*7d50*/  ISETP.LE.AND P0, PT, R0, UR4, PT ;  /* 0x0000000400007c0c */ /* 0x002fda000bf03270 */
[----:B------:R-:W-:Y:S05]  /*7d60*/  @P0 BRA `(.L_x_147) ;  /* 0x0000002800ac0947 */ /* 0x000fea0003800000 */
[----:B------:R-:W-:Y:S01]  /*7d70*/  IMAD.U32 R0, RZ, RZ, UR4 ;  /* 0x00000004ff007e24 */ /* 0x000fe2000f8e00ff */
[----:B------:R-:W-:Y:S01]  /*7d80*/  MOV R16, RZ ;  /* 0x000000ff00107202 */ /* 0x000fe20000000f00 */
[----:B------:R-:W-:Y:S01]  /*7d90*/  IMAD.MOV.U32 R17, RZ, RZ, 0x1 ;  /* 0x00000001ff117424 */ /* 0x000fe200078e00ff */
[----:B------:R-:W-:Y:S01]  /*7da0*/  ULDC.64 UR50, c[0x0][0x198] ;  /* 0x0000660000327ab9 */ /* 0x000fe20000000a00 */
[----:B------:R-:W-:Y:S01]  /*7db0*/  ULDC UR47, c[0x0][0xc] ;  /* 0x00000300002f7ab9 */ /* 0x000fe20000000800 */
[----:B------:R1:W-:Y:S04]  /*7dc0*/  STL [R1+0xc], R0 ;  /* 0x00000c0001007387 */ /* 0x0003e80000100800 */
[----:B------:R1:W-:Y:S02]  /*7dd0*/  STL [R1+0x18], RZ ;  /* 0x000018ff01007387 */ /* 0x0003e40000100800 */
.L_x_191:
        /* <DEDUP_REMOVED lines=14> */
[----:B--2---:R-:W-:-:S04]  /*7ec0*/  @P0 IMAD.HI.U32 R0, R2, R0, RZ ;  /* 0x0000000002000227 */ /* 0x004fc800078e00ff */
[----:B------:R-:W-:Y:S01]  /*7ed0*/  IMAD.MOV.U32 R4, RZ, RZ, R2 ;  /* 0x000000ffff047224 */ /* 0x000fe200078e0002 */
[----:B-1----:R-:W-:Y:S02]  /*7ee0*/  @P0 SHF.R.U32.HI R4, RZ, R3, R0 ;  /* 0x00000003ff040219 */ /* 0x002fe40000011600 */
[----:B------:R-:W1:Y:S02]  /*7ef0*/  LDC R0, c[0x0][0x2e0] ;  /* 0x0000b800ff007b82 */ /* 0x000e640000000800 */
[----:B------:R-:W-:Y:S01]  /*7f00*/  MOV R18, R4 ;  /* 0x0000000400127202 */ /* 0x000fe20000000f00 */
[----:B------:R2:W-:Y:S05]  /*7f10*/  STL [R1+0x4], R4 ;  /* 0x0000040401007387 */ /* 0x0005ea0000100800 */
        /* <DEDUP_REMOVED lines=9> */
[----:B------:R-:W-:Y:S02]  /*7fb0*/  VIADD R3, R6, 0x1c400 ;  /* 0x0001c40006037836 */ /* 0x000fe40000000000 */
[----:B------:R-:W-:Y:S01]  /*7fc0*/  IMAD.HI R2, R0, 0x2aaaaaab, RZ ;  /* 0x2aaaaaab00027827 */ /* 0x000fe200078e02ff */
[----:B------:R-:W-:Y:S02]  /*7fd0*/  IADD3 R0, -R18, RZ, RZ ;  /* 0x000000ff12007210 */ /* 0x000fe40007ffe1ff */
        /* <DEDUP_REMOVED lines=16> */
[----:B------:R-:W-:Y:S01]  /*80e0*/  MOV R13, RZ ;  /* 0x000000ff000d7202 */ /* 0x000fe20000000f00 */
[----:B------:R-:W-:-:S02]  /*80f0*/  IMAD.U32 R10, RZ, RZ, UR4 ;  /* 0x00000004ff0a7e24 */ /* 0x000fc4000f8e00ff */
[----:B------:R-:W-:Y:S02]  /*8100*/  IMAD.MOV.U32 R8, RZ, RZ, 0x70 ;  /* 0x00000070ff087424 */ /* 0x000fe400078e00ff */
[----:B------:R-:W-:-:S07]  /*8110*/  IMAD.MOV.U32 R12, RZ, RZ, 0x1 ;  /* 0x00000001ff0c7424 */ /* 0x000fce00078e00ff */
[----:B------:R-:W-:-:S07]  /*8120*/  LEPC R20, `(.L_x_148) ;  /* 0x000000001014794e */ /* 0x000fce0000000000 */
[----:B-1----:R-:W-:Y:S05]  /*8130*/  CALL.ABS.NOINC R2 ;  /* 0x0000000002007343 */ /* 0x002fea0003c00000 */
.L_x_148:
        /* <DEDUP_REMOVED lines=9> */
[----:B------:R-:W-:Y:S01]  /*81d0*/  IMAD.U32 R4, RZ, RZ, UR6 ;  /* 0x00000006ff047e24 */ /* 0x000fe2000f8e00ff */
[----:B------:R-:W-:Y:S01]  /*81e0*/  MOV R5, UR7 ;  /* 0x0000000700057c02 */ /* 0x000fe20008000f00 */
[----:B------:R-:W-:Y:S01]  /*81f0*/  IMAD.U32 R6, RZ, RZ, UR8 ;  /* 0x00000008ff067e24 */ /* 0x000fe2000f8e00ff */
[----:B------:R-:W-:Y:S01]  /*8200*/  MOV R10, UR4 ;  /* 0x00000004000a7c02 */ /* 0x000fe20008000f00 */
[----:B------:R-:W-:Y:S01]  /*8210*/  IMAD.U32 R7, RZ, RZ, UR9 ;  /* 0x00000009ff077e24 */ /* 0x000fe2000f8e00ff */
[----:B------:R-:W-:Y:S01]  /*8220*/  MOV R12, 0x1 ;  /* 0x00000001000c7802 */ /* 0x000fe20000000f00 */
[----:B------:R-:W-:-:S02]  /*8230*/  IMAD.U32 R11, RZ, RZ, UR5 ;  /* 0x00000005ff0b7e24 */ /* 0x000fc4000f8e00ff */
[----:B------:R-:W-:Y:S02]  /*8240*/  IMAD.MOV.U32 R8, RZ, RZ, 0x70 ;  /* 0x00000070ff087424 */ /* 0x000fe400078e00ff */
[----:B-1----:R-:W-:-:S07]  /*8250*/  IMAD.MOV.U32 R13, RZ, RZ, RZ ;  /* 0x000000ffff0d7224 */ /* 0x002fce00078e00ff */
[----:B------:R-:W-:-:S07]  /*8260*/  LEPC R20, `(.L_x_150) ;  /* 0x000000001014794e */ /* 0x000fce0000000000 */
[----:B--2---:R-:W-:Y:S05]  /*8270*/  CALL.ABS.NOINC R2 ;  /* 0x0000000002007343 */ /* 0x004fea0003c00000 */
.L_x_150:
[----:B------:R-:W-:Y:S01]  /*8280*/  MOV R2, 0x0 ;  /* 0x0000000000027802 */ /* 0x000fe20000000f00 */
[----:B------:R-:W-:Y:S01]  /*8290*/  ULDC.64 UR6, c[0x4][0x90] ;  /* 0x0100240000067ab9 */ /* 0x000fe20000000a00 */
[----:B------:R-:W-:Y:S01]  /*82a0*/  ULDC.64 UR8, c[0x4][0x98] ;  /* 0x0100260000087ab9 */ /* 0x000fe20000000a00 */
[----:B------:R-:W-:Y:S01]  /*82b0*/  ULDC.64 UR4, c[0x4][0x18] ;  /* 0x0100060000047ab9 */ /* 0x000fe20000000a00 */
[----:B------:R-:W-:Y:S01]  /*82c0*/  IMAD.U32 R4, RZ, RZ, UR6 ;  /* 0x00000006ff047e24 */ /* 0x000fe2000f8e00ff */
        /* <DEDUP_REMOVED lines=11> */
.L_x_149:
[----:B------:R-:W2:Y:S01]  /*8380*/  LDL.LU R5, [R1+0x4] ;  /* 0x0000040001057983 */ /* 0x000ea20000300800 */
[----:B------:R-:W1:Y:S01]  /*8390*/  LDC R0, c[0x0][0x428] ;  /* 0x00010a00ff007b82 */ /* 0x000e620000000800 */
[----:B------:R-:W-:Y:S02]  /*83a0*/  ULDC.64 UR4, c[0x0][0xaf0] ;  /* 0x0002bc0000047ab9 */ /* 0x000fe40000000a00 */
[----:B------:R-:W3:Y:S01]  /*83b0*/  LDL R4, [R1+0xc] ;  /* 0x00000c0001047983 */ /* 0x000ee20000100800 */
[----:B------:R-:W-:Y:S01]  /*83c0*/  ISETP.NE.U32.AND P0, PT, RZ, UR4, PT ;  /* 0x00000004ff007c0c */ /* 0x000fe2000bf05070 */
[----:B------:R-:W-:Y:S01]  /*83d0*/  ULDC UR4, c[0x0][0xea8] ;  /* 0x0003aa0000047ab9 */ /* 0x000fe20000000800 */
[----:B------:R-:W-:Y:S01]  /*83e0*/  MOV R6, R18 ;  /* 0x0000001200067202 */ /* 0x000fe20000000f00 */
[----:B------:R-:W4:Y:S01]  /*83f0*/  S2R R7, SR_TID.X ;  /* 0x0000000000077919 */ /* 0x000f220000002100 */
[----:B------:R-:W-:Y:S02]  /*8400*/  ISETP.NE.AND.EX P0, PT, RZ, UR5, PT, P0 ;  /* 0x00000005ff007c0c */ /* 0x000fe4000bf05300 */
[----:B-1----:R-:W-:Y:S01]  /*8410*/  ISETP.NE.AND P1, PT, R0, 0x1, PT ;  /* 0x000000010000780c */ /* 0x002fe20003f25270 */
[----:B------:R-:W-:-:S12]  /*8420*/  IMAD.MOV.U32 R0, RZ, RZ, R19 ;  /* 0x000000ffff007224 */ /* 0x000fd800078e0013 */
[----:B------:R-:W1:Y:S01]  /*8430*/  @P1 LDC R2, c[0x0][0x42c] ;  /* 0x00010b00ff021b82 */ /* 0x000e620000000800 */
[----:B----4-:R-:W-:-:S07]  /*8440*/  LOP3.LUT R7, R7, 0x1f, RZ, 0xc0, !PT ;  /* 0x0000001f07077812 */ /* 0x010fce00078ec0ff */
[----:B------:R-:W4:Y:S01]  /*8450*/  @P1 LDC R3, c[0x0][0x430] ;  /* 0x00010c00ff031b82 */ /* 0x000f220000000800 */
[----:B-1----:R-:W-:-:S05]  /*8460*/  @P1 IMAD.HI.U32 R2, R19, R2, RZ ;  /* 0x0000000213021227 */ /* 0x002fca00078e00ff */
[----:B----4-:R-:W-:Y:S02]  /*8470*/  @P1 SHF.R.U32.HI R0, RZ, R3, R2 ;  /* 0x00000003ff001219 */ /* 0x010fe40000011602 */
[----:B------:R-:W1:Y:S01]  /*8480*/  @P0 LDC.64 R2, c[0x0][0xaf0] ;  /* 0x0002bc00ff020b82 */ /* 0x000e620000000a00 */
[----:B------:R-:W-:-:S04]  /*8490*/  ISETP.NE.AND P1, PT, R7, RZ, PT ;  /* 0x000000ff0700720c */ /* 0x000fc80003f25270 */
[----:B------:R-:W-:-:S09]  /*84a0*/  PLOP3.LUT P2, PT, P1, PT, PT, 0x8, 0x0 ;  /* 0x000000000000781c */ /* 0x000fd20000f4e170 */
[----:B------:R-:W-:-:S05]  /*84b0*/  VOTEU.ALL UP1, P1 ;  /* 0x00000000003f7886 */ /* 0x000fca0000820000 */
[----:B------:R-:W-:Y:S01]  /*84c0*/  @!UP1 UIADD3 UR8, UP0, UR50, 0x270, URZ ;  /* 0x0000027032089890 */ /* 0x000fe2000ff1e03f */
[----:B-1----:R-:W-:-:S03]  /*84d0*/  @P0 IMAD.WIDE R2, R18, 0x4, R2 ;  /* 0x0000000412020825 */ /* 0x002fc600078e0202 */
[----:B------:R-:W-:Y:S02]  /*84e0*/  @!UP1 UIADD3.X UR9, URZ, UR51, URZ, UP0, !UPT ;  /* 0x000000333f099290 */ /* 0x000fe400087fe43f */
[----:B------:R1:W5:Y:S01]  /*84f0*/  @P0 LDG.E R6, desc[UR48][R2.64] ;  /* 0x0000003002060981 */ /* 0x000362000c1e1900 */
[----:B------:R-:W-:Y:S01]  /*8500*/  PLOP3.LUT P0, PT, PT, PT, PT, 0x80, 0x0 ;  /* 0x000000000000781c */ /* 0x000fe20003f0f070 */
[----:B------:R-:W-:Y:S01]  /*8510*/  VOTEU.ALL UP0, P1 ;  /* 0x00000000003f7886 */ /* 0x000fe20000800000 */
[----:B--2---:R-:W-:-:S04]  /*8520*/  IMAD.MOV R8, RZ, RZ, -R5 ;  /* 0x000000ffff087224 */ /* 0x004fc800078e0a05 */
[----:B---3--:R-:W-:-:S04]  /*8530*/  IMAD R8, R8, UR4, R4 ;  /* 0x0000000408087c24 */ /* 0x008fc8000f8e0204 */
[----:B-1----:R-:W-:-:S07]  /*8540*/  IMAD.SHL.U32 R8, R8, 0x80, RZ ;  /* 0x0000008008087824 */ /* 0x002fce00078e00ff */
.L_x_151:
[----:B------:R-:W-:Y:S02]  /*8550*/  PLOP3.LUT P0, PT, P0, P2, PT, 0xa2, 0x0 ;  /* 0x000000000000781c */ /* 0x000fe40000705472 */
[----:B------:R-:W-:Y:S01]  /*8560*/  @P2 R2UR P0, UR7, R18 ;  /* 0x00000000120722ca */ /* 0x000fe20000000000 */
[----:B------:R-:W-:-:S07]  /*8570*/  UMOV UR4, URZ ;  /* 0x0000003f00047c82 */ /* 0x000fce0008000000 */
[----:B------:R-:W-:Y:S02]  /*8580*/  PLOP3.LUT P0, PT, P0, P2, PT, 0xa2, 0x0 ;  /* 0x000000000000781c */ /* 0x000fe40000705472 */
[----:B------:R-:W-:-:S08]  /*8590*/  @P2 R2UR.OR P0, UR6, R19 ;  /* 0x00000000130622ca */ /* 0x000fd00000100000 */
[----:B------:R-:W-:Y:S02]  /*85a0*/  PLOP3.LUT P0, PT, P0, P2, PT, 0xa2, 0x0 ;  /* 0x000000000000781c */ /* 0x000fe40000705472 */
[----:B------:R-:W-:-:S08]  /*85b0*/  @P2 R2UR.OR P0, UR5, R8 ;  /* 0x00000000080522ca */ /* 0x000fd00000100000 */
[----:B------:R-:W-:Y:S02]  /*85c0*/  @P2 PLOP3.LUT P2, PT, P0, PT, PT, 0x80, 0x0 ;  /* 0x000000000000281c */ /* 0x000fe4000074f070 */
[----:B------:R-:W-:-:S03]  /*85d0*/  PLOP3.LUT P0, PT, PT, PT, PT, 0x80, 0x0 ;  /* 0x000000000000781c */ /* 0x000fc60003f0f070 */
        /* <DEDUP_REMOVED lines=8> */
.L_x_208:
[----:B------:R-:W2:Y:S01]  /*8660*/  LDL R5, [R1+0x8] ;  /* 0x0000080001057983 */ /* 0x000ea20000100800 */
[----:B------:R-:W-:Y:S01]  /*8670*/  UMOV UR4, 0xffffffff ;  /* 0xffffffff00047882 */ /* 0x000fe20000000000 */
[----:B------:R-:W-:Y:S02]  /*8680*/  SHF.R.S32.HI R7, RZ, 0x1f, R6 ;  /* 0x0000001fff077819 */ /* 0x000fe40000011406 */
[----:B--2---:R-:W-:Y:S01]  /*8690*/  IADD3 R9, R5, -0x1, RZ ;  /* 0xffffffff05097810 */ /* 0x004fe20007ffe0ff */
[----:B------:R-:W-:Y:S06]  /*86a0*/  BRA.DIV UR4, `(.L_x_153) ;  /* 0x0000002604f47947 */ /* 0x000fec000b800000 */
[----:B------:R-:W-:-:S13]  /*86b0*/  ELECT P6, URZ, PT ;  /* 0x00000000003f782f */ /* 0x000fda00038c0000 */
.L_x_211:
        /* <DEDUP_REMOVED lines=8> */
[----:B--2---:R-:W-:-:S04]  /*8740*/  @P1 IMAD.HI.U32 R10, R9, R4, RZ ;  /* 0x00000004090a1227 */ /* 0x004fc800078e00ff */
[----:B------:R-:W-:Y:S01]  /*8750*/  IMAD.MOV.U32 R4, RZ, RZ, R9 ;  /* 0x000000ffff047224 */ /* 0x000fe200078e0009 */
[----:B------:R-:W-:Y:S01]  /*8760*/  @P1 SHF.R.U32.HI R4, RZ, R5, R10 ;  /* 0x00000005ff041219 */ /* 0x000fe2000001160a */
[----:B------:R-:W-:-:S03]  /*8770*/  IMAD R10, R7, UR4, RZ ;  /* 0x00000004070a7c24 */ /* 0x000fc6000f8e02ff */
[----:B------:R-:W-:Y:S01]  /*8780*/  IADD3 R5, -R4, RZ, RZ ;  /* 0x000000ff04057210 */ /* 0x000fe20007ffe1ff */
[----:B------:R-:W-:-:S04]  /*8790*/  IMAD R10, R6, UR5, R10 ;  /* 0x00000005060a7c24 */ /* 0x000fc8000f8e020a */
        /* <DEDUP_REMOVED lines=8> */
.L_x_155:
[----:B--2---:R-:W2:Y:S01]  /*8820*/  S2R R10, SR_CgaCtaId ;  /* 0x00000000000a7919 */ /* 0x004ea20000008800 */
[----:B------:R-:W-:-:S04]  /*8830*/  MOV R5, 0x400 ;  /* 0x0000040000057802 */ /* 0x000fc80000000f00 */
[----:B--2---:R-:W-:Y:S02]  /*8840*/  LEA R5, R10, R5, 0x18 ;  /* 0x000000050a057211 */ /* 0x004fe400078ec0ff */
[----:B------:R-:W-:-:S03]  /*8850*/  SHF.L.U32 R10, R17, 0x1f, RZ ;  /* 0x0000001f110a7819 */ /* 0x000fc600000006ff */
[----:B------:R-:W-:-:S04]  /*8860*/  IMAD R5, R16, 0x8, R5 ;  /* 0x0000000810057824 */ /* 0x000fc800078e0205 */
[----:B------:R-:W2:Y:S02]  /*8870*/  SYNCS.PHASECHK.TRANS64.TRYWAIT P1, [R5+URZ+0x32440], R10 ;  /* 0x0324400a050075a7 */ /* 0x000ea4000802017f */
[----:B--2---:R-:W-:Y:S05]  /*8880*/  @!P1 BRA `(.L_x_156) ;  /* 0x00000024009c9947 */ /* 0x004fea0003800000 */
.L_x_212:
[----:B------:R-:W3:Y:S02]  /*8890*/  S2R R11, SR_TID.X ;  /* 0x00000000000b7919 */ /* 0x000ee40000002100 */
[----:B---3--:R-:W-:-:S04]  /*88a0*/  LOP3.LUT R11, R11, 0x7f, RZ, 0xc0, !PT ;  /* 0x0000007f0b0b7812 */ /* 0x008fc800078ec0ff */
[----:B------:R-:W-:-:S13]  /*88b0*/  ISETP.NE.AND P1, PT, R11, RZ, PT ;  /* 0x000000ff0b00720c */ /* 0x000fda0003f25270 */
[----:B------:R-:W-:Y:S05]  /*88c0*/  @P1 BRA `(.L_x_157) ;  /* 0x00000000001c1947 */ /* 0x000fea0003800000 */
[----:B------:R-:W3:Y:S01]  /*88d0*/  S2R R11, SR_TID.X ;  /* 0x00000000000b7919 */ /* 0x000ee20000002100 */
[----:B--2---:R-:W-:-:S04]  /*88e0*/  MOV R10, 0x3000 ;  /* 0x00003000000a7802 */ /* 0x004fc80000000f00 */
[----:B------:R4:W-:Y:S01]  /*88f0*/  SYNCS.ARRIVE.TRANS64 RZ, [R5+URZ+0x32430], R10 ;  /* 0x0324300a05ff79a7 */ /* 0x0009e2000800003f */
[----:B---3--:R-:W-:-:S04]  /*8900*/  LOP3.LUT R11, R11, 0x1f, RZ, 0xc0, !PT ;  /* 0x0000001f0b0b7812 */ /* 0x008fc800078ec0ff */
[----:B------:R-:W-:-:S13]  /*8910*/  ISETP.NE.AND P1, PT, R11, RZ, PT ;  /* 0x000000ff0b00720c */ /* 0x000fda0003f25270 */
[----:B----4-:R-:W-:Y:S05]  /*8920*/  @!P1 BRA `(.L_x_157) ;  /* 0x0000000000049947 */ /* 0x010fea0003800000 */
[----:B------:R-:W-:Y:S01]  /*8930*/  BPT.TRAP 0x1 ;  /* 0x000000040000795c */ /* 0x000fe20000300000 */
.L_x_157:
        /* <DEDUP_REMOVED lines=20> */
.L_x_154:
[----:B------:R-:W2:Y:S01]  /*8a80*/  S2R R11, SR_CgaCtaId ;  /* 0x00000000000b7919 */ /* 0x000ea20000008800 */
[----:B------:R-:W-:Y:S05]  /*8a90*/  WARPSYNC.ALL ;  /* 0x0000000000007948 */ /* 0x000fea0003800000 */
[----:B------:R-:W-:Y:S01]  /*8aa0*/  BAR.SYNC.DEFER_BLOCKING 0x8, 0x120 ;  /* 0x0204800000007b1d */ /* 0x000fe20000010000 */
[----:B------:R-:W-:Y:S02]  /*8ab0*/  ELECT P1, URZ, PT ;  /* 0x00000000003f782f */ /* 0x000fe40003820000 */
[----:B------:R-:W-:-:S03]  /*8ac0*/  MOV R10, 0x400 ;  /* 0x00000400000a7802 */ /* 0x000fc60000000f00 */
[----:B------:R-:W-:Y:S01]  /*8ad0*/  BSSY B0, `(.L_x_158) ;  /* 0x0000032000007945 */ /* 0x000fe20003800000 */
[----:B--2---:R-:W-:-:S07]  /*8ae0*/  LEA R10, R11, R10, 0x18 ;  /* 0x0000000a0b0a7211 */ /* 0x004fce00078ec0ff */
[----:B------:R-:W-:Y:S05]  /*8af0*/  @!P1 BRA `(.L_x_159) ;  /* 0x0000000000bc9947 */ /* 0x000fea0003800000 */
[----:B------:R-:W-:Y:S01]  /*8b00*/  R2UR UR16, R10 ;  /* 0x000000000a1072ca */ /* 0x000fe200000e0000 */
[----:B------:R-:W-:Y:S01]  /*8b10*/  UIADD3 UR4, UP0, UR50, 0x270, URZ ;  /* 0x0000027032047890 */ /* 0x000fe2000ff1e03f */
[----:B------:R-:W-:Y:S01]  /*8b20*/  R2UR UR11, R8 ;  /* 0x00000000080b72ca */ /* 0x000fe200000e0000 */
[----:B------:R-:W-:Y:S01]  /*8b30*/  IMAD.MOV.U32 R5, RZ, RZ, 0x4000 ;  /* 0x00004000ff057424 */ /* 0x000fe200078e00ff */
[----:B------:R-:W-:Y:S01]  /*8b40*/  R2UR UR12, R19 ;  /* 0x00000000130c72ca */ /* 0x000fe200000e0000 */
[----:B------:R-:W-:Y:S01]  /*8b50*/  UIADD3.X UR5, URZ, UR51, URZ, UP0, !UPT ;  /* 0x000000333f057290 */ /* 0x000fe200087fe43f */
[----:B------:R-:W-:Y:S01]  /*8b60*/  R2UR UR13, R18 ;  /* 0x00000000120d72ca */ /* 0x000fe200000e0000 */
[----:B------:R-:W-:Y:S01]  /*8b70*/  UIADD3 UR6, UP0, UR50, 0x770, URZ ;  /* 0x0000077032067890 */ /* 0x000fe2000ff1e03f */
[----:B------:R2:W-:Y:S01]  /*8b80*/  SYNCS.ARRIVE.TRANS64 RZ, [R10+URZ+0x32400], R5 ;  /* 0x032400050aff79a7 */ /* 0x0005e2000800003f */
[----:B------:R-:W-:Y:S01]  /*8b90*/  UMOV UR14, 0x0 ;  /* 0x00000000000e7882 */ /* 0x000fe20000000000 */
[----:B------:R-:W-:Y:S01]  /*8ba0*/  UMOV UR15, 0x12f00000 ;  /* 0x12f00000000f7882 */ /* 0x000fe20000000000 */
[----:B------:R-:W-:-:S02]  /*8bb0*/  UIADD3.X UR7, URZ, UR51, URZ, UP0, !UPT ;  /* 0x000000333f077290 */ /* 0x000fc400087fe43f */
[----:B------:R-:W-:Y:S02]  /*8bc0*/  UIADD3 UR8, UR16, 0x18400, URZ ;  /* 0x0001840010087890 */ /* 0x000fe4000fffe03f */
[----:B------:R-:W-:Y:S02]  /*8bd0*/  UIADD3 UR9, UR16, 0x32400, URZ ;  /* 0x0003240010097890 */ /* 0x000fe4000fffe03f */
[----:B------:R-:W-:Y:S01]  /*8be0*/  UIADD3 UR40, UR16, 0x22400, URZ ;  /* 0x0002240010287890 */ /* 0x000fe2000fffe03f */
[----:B--2---:R-:W-:Y:S01]  /*8bf0*/  IMAD.MOV.U32 R5, RZ, RZ, 0x10000 ;  /* 0x00010000ff057424 */ /* 0x004fe200078e00ff */
[----:B------:R-:W-:Y:S02]  /*8c00*/  UIADD3 UR41, UR16, 0x32410, URZ ;  /* 0x0003241010297890 */ /* 0x000fe4000fffe03f */
[----:B------:R-:W-:Y:S02]  /*8c10*/  UIADD3 UR32, UR16, 0x26400, URZ ;  /* 0x0002640010207890 */ /* 0x000fe4000fffe03f */
[----:B------:R-:W-:-:S02]  /*8c20*/  UIADD3 UR24, UR16, 0x2a400, URZ ;  /* 0x0002a40010187890 */ /* 0x000fc4000fffe03f */
[----:B------:R-:W-:Y:S01]  /*8c30*/  UIADD3 UR16, UR16, 0x2e400, URZ ;  /* 0x0002e40010107890 */ /* 0x000fe2000fffe03f */
[----:B------:R-:W-:Y:S01]  /*8c40*/  UMOV UR10, URZ ;  /* 0x0000003f000a7c82 */ /* 0x000fe20008000000 */
[----:B------:R-:W-:Y:S01]  /*8c50*/  UMOV UR43, UR11 ;  /* 0x0000000b002b7c82 */ /* 0x000fe20008000000 */
[----:B------:R2:W-:Y:S01]  /*8c60*/  UTMALDG.4D [UR8], [UR4], desc[UR14] ;  /* 0x00000e08040075b4 */ /* 0x0005e20008019000 */
[----:B------:R-:W-:Y:S01]  /*8c70*/  UMOV UR44, UR12 ;  /* 0x0000000c002c7c82 */ /* 0x000fe20008000000 */
[----:B------:R-:W-:Y:S01]  /*8c80*/  UMOV UR45, UR13 ;  /* 0x0000000d002d7c82 */ /* 0x000fe20008000000 */
[----:B------:R-:W-:Y:S01]  /*8c90*/  UMOV UR42, UR10 ;  /* 0x0000000a002a7c82 */ /* 0x000fe20008000000 */
[----:B------:R2:W-:Y:S01]  /*8ca0*/  SYNCS.ARRIVE.TRANS64 RZ, [R10+URZ+0x32410], R5 ;  /* 0x032410050aff79a7 */ /* 0x0005e2000800003f */
[----:B------:R-:W-:Y:S01]  /*8cb0*/  UMOV UR34, 0x40 ;  /* 0x0000004000227882 */ /* 0x000fe20000000000 */
[----:B------:R-:W-:Y:S01]  /*8cc0*/  UMOV UR35, UR11 ;  /* 0x0000000b00237c82 */ /* 0x000fe20008000000 */
[----:B------:R-:W-:Y:S01]  /*8cd0*/  UMOV UR36, UR12 ;  /* 0x0000000c00247c82 */ /* 0x000fe20008000000 */
[----:B------:R-:W-:Y:S01]  /*8ce0*/  UMOV UR37, UR13 ;  /* 0x0000000d00257c82 */ /* 0x000fe20008000000 */
[----:B------:R-:W-:Y:S01]  /*8cf0*/  UMOV UR33, UR41 ;  /* 0x0000002900217c82 */ /* 0x000fe20008000000 */
[----:B------:R-:W-:Y:S01]  /*8d00*/  UMOV UR26, 0x80 ;  /* 0x00000080001a7882 */ /* 0x000fe20000000000 */
[----:B------:R-:W-:Y:S01]  /*8d10*/  UMOV UR27, UR11 ;  /* 0x0000000b001b7c82 */ /* 0x000fe20008000000 */
[----:B------:R2:W-:Y:S01]  /*8d20*/  UTMALDG.4D [UR40], [UR6], desc[UR14] ;  /* 0x00000e28060075b4 */ /* 0x0005e20008019000 */
[----:B------:R-:W-:Y:S01]  /*8d30*/  UMOV UR28, UR12 ;  /* 0x0000000c001c7c82 */ /* 0x000fe20008000000 */
[----:B------:R-:W-:Y:S01]  /*8d40*/  UMOV UR29, UR13 ;  /* 0x0000000d001d7c82 */ /* 0x000fe20008000000 */
[----:B------:R-:W-:Y:S01]  /*8d50*/  UMOV UR25, UR41 ;  /* 0x0000002900197c82 */ /* 0x000fe20008000000 */
[----:B------:R-:W-:Y:S01]  /*8d60*/  UMOV UR18, 0xc0 ;  /* 0x000000c000127882 */ /* 0x000fe20000000000 */
[----:B------:R-:W-:Y:S01]  /*8d70*/  UMOV UR19, UR11 ;  /* 0x0000000b00137c82 */ /* 0x000fe20008000000 */
[----:B------:R-:W-:Y:S01]  /*8d80*/  UMOV UR20, UR12 ;  /* 0x0000000c00147c82 */ /* 0x000fe20008000000 */
[----:B------:R-:W-:Y:S01]  /*8d90*/  UMOV UR21, UR13 ;  /* 0x0000000d00157c82 */ /* 0x000fe20008000000 */
[----:B------:R2:W-:Y:S01]  /*8da0*/  UTMALDG.4D [UR32], [UR6], desc[UR14] ;  /* 0x00000e20060075b4 */ /* 0x0005e20008019000 */
[----:B------:R-:W-:Y:S01]  /*8db0*/  UMOV UR17, UR41 ;  /* 0x0000002900117c82 */ /* 0x000fe20008000000 */
[----:B------:R2:W-:Y:S01]  /*8dc0*/  UTMALDG.4D [UR24], [UR6], desc[UR14] ;  /* 0x00000e18060075b4 */ /* 0x0005e20008019000 */
[----:B------:R2:W-:Y:S02]  /*8dd0*/  UTMALDG.4D [UR16], [UR6], desc[UR14] ;  /* 0x00000e10060075b4 */ /* 0x0005e40008019000 */
[----:B--2---:R-:W-:Y:S01]  /*8de0*/  NOP ;  /* 0x0000000000007918 */ /* 0x004fe20000000000 */
.L_x_159:
[----:B------:R-:W-:Y:S05]  /*8df0*/  BSYNC B0 ;  /* 0x0000000000007941 */ /* 0x000fea0003800000 */
.L_x_158:
[----:B------:R-:W2:Y:S01]  /*8e00*/  LDL R5, [R1+0x18] ;  /* 0x0000180001057983 */ /* 0x000ea20000100800 */
[----:B------:R-:W-:Y:S01]  /*8e10*/  ULDC.64 UR38, c[0x0][0x408] ;  /* 0x0001020000267ab9 */ /* 0x000fe20000000a00 */
[----:B------:R-:W-:Y:S01]  /*8e20*/  BSSY B0, `(.L_x_160) ;  /* 0x0000005000007945 */ /* 0x000fe20003800000 */
[----:B--2---:R-:W-:-:S04]  /*8e30*/  LOP3.LUT R5, R5, 0x1, RZ, 0xc, !PT ;  /* 0x0000000105057812 */ /* 0x004fc800078e0cff */
[----:B------:R-:W-:-:S04]  /*8e40*/  SHF.L.U32 R5, R5, 0x1f, RZ ;  /* 0x0000001f05057819 */ /* 0x000fc800000006ff */
[----:B------:R-:W2:Y:S02]  /*8e50*/  SYNCS.PHASECHK.TRANS64.TRYWAIT P1, [R10+URZ+0x32420], R5 ;  /* 0x032420050a0075a7 */ /* 0x000ea4000802017f */
[----:B--2---:R-:W-:Y:S05]  /*8e60*/  @!P1 BRA `(.L_x_161) ;  /* 0x0000002000389947 */ /* 0x004fea0003800000 */
.L_x_213:
[----:B------:R-:W-:Y:S05]  /*8e70*/  BSYNC B0 ;  /* 0x0000000000007941 */ /* 0x000fea0003800000 */
.L_x_160:
        /* <DEDUP_REMOVED lines=12> */
.L_x_214:
        /* <DEDUP_REMOVED lines=8> */
.L_x_165:
        /* <DEDUP_REMOVED lines=19> */
[----:B------:R-:W-:Y:S01]  /*90f0*/  UIADD3 UR14, UR14, 0x9400, URZ ;  /* 0x000094000e0e7890 */ /* 0x000fe2000fffe03f */
[----:B---3--:R-:W-:-:S13]  /*9100*/  R2UR UR11, R10 ;  /* 0x000000000a0b72ca */ /* 0x008fda00000e0000 */
[----:B------:R-:W-:-:S09]  /*9110*/  UIMAD UR11, UR11, 0x60, URZ ;  /* 0x000000600b0b78a4 */ /* 0x000fd2000f8e023f */
        /* <DEDUP_REMOVED lines=13> */
.L_x_163:
[----:B------:R-:W-:Y:S05]  /*91f0*/  BSYNC B0 ;  /* 0x0000000000007941 */ /* 0x000fea0003800000 */
.L_x_162:
        /* <DEDUP_REMOVED lines=26> */
[----:B------:R-:W-:-:S04]  /*93a0*/  @P1 SHF.R.U32.HI R4, RZ, R5, R12 ;  /* 0x00000005ff041219 */ /* 0x000fc8000001160c */
[----:B------:R-:W-:-:S05]  /*93b0*/  IADD3 R5, -R4, RZ, RZ ;  /* 0x000000ff04057210 */ /* 0x000fca0007ffe1ff */
[----:B------:R-:W-:Y:S01]  /*93c0*/  IMAD R8, R11, R5, R8 ;  /* 0x000000050b087224 */ /* 0x000fe200078e0208 */
[--C-:B------:R-:W-:Y:S01]  /*93d0*/  SHF.R.S32.HI R5, RZ, 0x1f, R4.reuse ;  /* 0x0000001fff057819 */ /* 0x100fe20000011404 */
[----:B------:R-:W-:Y:S02]  /*93e0*/  IMAD R11, R7, UR4, RZ ;  /* 0x00000004070b7c24 */ /* 0x000fe4000f8e02ff */
[----:B------:R-:W-:-:S04]  /*93f0*/  IMAD.WIDE.U32 R4, R6, UR4, R4 ;  /* 0x0000000406047c25 */ /* 0x000fc8000f8e0004 */
[----:B------:R-:W-:Y:S01]  /*9400*/  IMAD R11, R6, UR5, R11 ;  /* 0x00000005060b7c24 */ /* 0x000fe2000f8e020b */
[----:B------:R-:W-:-:S03]  /*9410*/  LEA R2, P1, R4, R2, 0x2 ;  /* 0x0000000204027211 */ /* 0x000fc600078210ff */
[----:B------:R-:W-:-:S05]  /*9420*/  IMAD.IADD R11, R11, 0x1, R5 ;  /* 0x000000010b0b7824 */ /* 0x000fca00078e0205 */
[----:B------:R-:W-:-:S05]  /*9430*/  LEA.HI.X R3, R4, R3, R11, 0x2, P1 ;  /* 0x0000000304037211 */ /* 0x000fca00008f140b */
[----:B------:R2:W5:Y:S02]  /*9440*/  LDG.E R4, desc[UR48][R2.64] ;  /* 0x0000003002047981 */ /* 0x000564000c1e1900 */
.L_x_170:
[----:B--2---:R-:W2:Y:S01]  /*9450*/  S2R R3, SR_CgaCtaId ;  /* 0x0000000000037919 */ /* 0x004ea20000008800 */
[----:B------:R-:W-:Y:S01]  /*9460*/  MOV R2, 0x400 ;  /* 0x0000040000027802 */ /* 0x000fe20000000f00 */
[----:B------:R-:W3:Y:S03]  /*9470*/  S2R R5, SR_TID.X ;  /* 0x0000000000057919 */ /* 0x000ee60000002100 */
[----:B--2---:R-:W-:Y:S02]  /*9480*/  LEA R2, R3, R2, 0x18 ;  /* 0x0000000203027211 */ /* 0x004fe400078ec0ff */
[----:B------:R-:W-:Y:S02]  /*9490*/  SHF.L.U32 R3, R17, 0x1f, RZ ;  /* 0x0000001f11037819 */ /* 0x000fe400000006ff */
[----:B------:R-:W-:Y:S02]  /*94a0*/  LEA R2, R16, R2, 0x3 ;  /* 0x0000000210027211 */ /* 0x000fe400078e18ff */
[----:B---3--:R-:W-:-:S02]  /*94b0*/  LOP3.LUT R5, R5, 0x7f, RZ, 0xc0, !PT ;  /* 0x0000007f05057812 */ /* 0x008fc400078ec0ff */
[----:B------:R-:W2:Y:S02]  /*94c0*/  SYNCS.PHASECHK.TRANS64.TRYWAIT P2, [R2+URZ+0x32440], R3 ;  /* 0x03244003020075a7 */ /* 0x000ea4000804017f */
[----:B------:R-:W-:Y:S01]  /*94d0*/  ISETP.NE.AND P1, PT, R5, RZ, PT ;  /* 0x000000ff0500720c */ /* 0x000fe20003f25270 */
[----:B--2---:R-:W-:-:S12]  /*94e0*/  @!P2 BRA `(.L_x_171) ;  /* 0x0000001800cca947 */ /* 0x004fd80003800000 */
.L_x_215:
[----:B------:R-:W-:Y:S05]  /*94f0*/  @P1 BRA `(.L_x_172) ;  /* 0x00000000001c1947 */ /* 0x000fea0003800000 */
[----:B------:R-:W3:Y:S01]  /*9500*/  S2R R11, SR_TID.X ;  /* 0x00000000000b7919 */ /* 0x000ee20000002100 */
[----:B------:R-:W-:-:S04]  /*9510*/  IMAD.MOV.U32 R5, RZ, RZ, 0x3000 ;  /* 0x00003000ff057424 */ /* 0x000fc800078e00ff */
[----:B------:R4:W-:Y:S01]  /*9520*/  SYNCS.ARRIVE.TRANS64 RZ, [R2+URZ+0x32430], R5 ;  /* 0x0324300502ff79a7 */ /* 0x0009e2000800003f */
[----:B---3--:R-:W-:-:S04]  /*9530*/  LOP3.LUT R11, R11, 0x1f, RZ, 0xc0, !PT ;  /* 0x0000001f0b0b7812 */ /* 0x008fc800078ec0ff */
[----:B------:R-:W-:-:S13]  /*9540*/  ISETP.NE.AND P2, PT, R11, RZ, PT ;  /* 0x000000ff0b00720c */ /* 0x000fda0003f45270 */
[----:B----4-:R-:W-:Y:S05]  /*9550*/  @!P2 BRA `(.L_x_172) ;  /* 0x000000000004a947 */ /* 0x010fea0003800000 */
[----:B------:R-:W-:Y:S01]  /*9560*/  BPT.TRAP 0x1 ;  /* 0x000000040000795c */ /* 0x000fe20000300000 */
.L_x_172:
        /* <DEDUP_REMOVED lines=20> */
.L_x_216:
[----:B------:R-:W-:Y:S05]  /*96b0*/  @P1 BRA `(.L_x_174) ;  /* 0x00000000001c1947 */ /* 0x000fea0003800000 */
[----:B------:R-:W4:Y:S01]  /*96c0*/  S2R R5, SR_TID.X ;  /* 0x0000000000057919 */ /* 0x000f220000002100 */
[----:B--23--:R-:W-:-:S04]  /*96d0*/  MOV R3, 0xc000 ;  /* 0x0000c00000037802 */ /* 0x00cfc80000000f00 */
[----:B------:R2:W-:Y:S01]  /*96e0*/  SYNCS.ARRIVE.TRANS64 RZ, [R2+URZ+0x32450], R3 ;  /* 0x0324500302ff79a7 */ /* 0x0005e2000800003f */
[----:B----4-:R-:W-:-:S04]  /*96f0*/  LOP3.LUT R5, R5, 0x1f, RZ, 0xc0, !PT ;  /* 0x0000001f05057812 */ /* 0x010fc800078ec0ff */
[----:B------:R-:W-:-:S13]  /*9700*/  ISETP.NE.AND P1, PT, R5, RZ, PT ;  /* 0x000000ff0500720c */ /* 0x000fda0003f25270 */
[----:B--2---:R-:W-:Y:S05]  /*9710*/  @!P1 BRA `(.L_x_174) ;  /* 0x0000000000049947 */ /* 0x004fea0003800000 */
[----:B------:R-:W-:Y:S01]  /*9720*/  BPT.TRAP 0x1 ;  /* 0x000000040000795c */ /* 0x000fe20000300000 */
.L_x_174:
        /* <DEDUP_REMOVED lines=33> */
.L_x_169:
[----:B------:R-:W-:Y:S05]  /*9940*/  BSYNC B0 ;  /* 0x0000000000007941 */ /* 0x000fea0003800000 */
.L_x_168:
[----:B------:R-:W2:Y:S01]  /*9950*/  LDL.LU R3, [R1+0x8] ;  /* 0x0000080001037983 */ /* 0x000ea20000300800 */
[----:B------:R-:W-:-:S05]  /*9960*/  VIADD R16, R16, 0x1 ;  /* 0x0000000110107836 */ /* 0x000fca0000000000 */
[----:B------:R-:W-:-:S04]  /*9970*/  ISETP.NE.AND P1, PT, R16, 0x2, PT ;  /* 0x000000021000780c */ /* 0x000fc80003f25270 */
[----:B------:R-:W-:Y:S02]  /*9980*/  SEL R2, RZ, 0x1, P1 ;  /* 0x00000001ff027807 */ /* 0x000fe40000800000 */
[----:B------:R-:W-:Y:S02]  /*9990*/  SEL R16, R16, RZ, P1 ;  /* 0x000000ff10107207 */ /* 0x000fe40000800000 */
[----:B------:R-:W-:Y:S02]  /*99a0*/  LOP3.LUT R17, R17, R2, RZ, 0x3c, !PT ;  /* 0x0000000211117212 */ /* 0x000fe400078e3cff */
[----:B--2---:R-:W-:-:S07]  /*99b0*/  IADD3 R8, R3, -0x3, RZ ;  /* 0xfffffffd03087810 */ /* 0x004fce0007ffe0ff */
.L_x_167:
[----:B------:R-:W-:Y:S01]  /*99c0*/  IMAD.MOV R10, RZ, RZ, -R10 ;  /* 0x000000ffff0a7224 */ /* 0x000fe200078e0a0a */
[----:B------:R-:W-:Y:S04]  /*99d0*/  BSSY B0, `(.L_x_166) ;  /* 0x00000da000007945 */ /* 0x000fe80003800000 */
[----:B------:R-:W-:-:S13]  /*99e0*/  ISETP.NE.AND P1, PT, R9, R10, PT ;  /* 0x0000000a0900720c */ /* 0x000fda0003f25270 */
[----:B------:R-:W-:Y:S05]  /*99f0*/  @!P1 BRA `(.L_x_175) ;  /* 0x0000000c005c9947 */ /* 0x000fea0003800000 */
.L_x_190:
[----:B------:R-:W-:Y:S04]  /*9a00*/  BSSY B1, `(.L_x_176) ;  /* 0x0000064000017945 */ /* 0x000fe80003800000 */
[----:B------:R-:W-:Y:S05]  /*9a10*/  @!P6 BRA `(.L_x_177) ;  /* 0x000000040088e947 */ /* 0x000fea0003800000 */
[----:B-1----:R-:W-:Y:S01]  /*9a20*/  MOV R9, R8 ;  /* 0x0000000800097202 */ /* 0x002fe20000000f00 */
[----:B------:R-:W-:Y:S06]  /*9a30*/  @!P0 BRA `(.L_x_178) ;  /* 0x0000000000448947 */ /* 0x000fec0003800000 */
[----:B------:R-:W1:Y:S01]  /*9a40*/  LDC R10, c[0x0][0x41c] ;  /* 0x00010700ff0a7b82 */ /* 0x000e620000000800 */
[----:B------:R-:W-:-:S04]  /*9a50*/  IMAD R11, R7, UR38, RZ ;  /* 0x00000026070b7c24 */ /* 0x000fc8000f8e02ff */
[----:B------:R-:W-:Y:S01]  /*9a60*/  IMAD R11, R6, UR39, R11 ;  /* 0x00000027060b7c24 */ /* 0x000fe2000f8e020b */
[----:B-1----:R-:W-:-:S13]  /*9a70*/  ISETP.NE.AND P1, PT, R10, 0x1, PT ;  /* 0x000000010a00780c */ /* 0x002fda0003f25270 */
[----:B------:R-:W1:Y:S02]  /*9a80*/  @P1 LDC.64 R2, c[0x0][0x420] ;  /* 0x00010800ff021b82 */ /* 0x000e640000000a00 */
[----:B-1----:R-:W-:-:S04]  /*9a90*/  @P1 IMAD.HI.U32 R4, R8, R2, RZ ;  /* 0x0000000208041227 */ /* 0x002fc800078e00ff */
[----:B------:R-:W-:Y:S01]  /*9aa0*/  IMAD.MOV.U32 R2, RZ, RZ, R8 ;  /* 0x000000ffff027224 */ /* 0x000fe200078e0008 */
[----:B------:R-:W-:Y:S02]  /*9ab0*/  @P1 SHF.R.U32.HI R2, RZ, R3, R4 ;  /* 0x00000003ff021219 */ /* 0x000fe40000011604 */
[----:B------:R-:W1:Y:S02]  /*9ac0*/  LDC.64 R4, c[0x0][0x3f8] ;  /* 0x0000fe00ff047b82 */ /* 0x000e640000000a00 */
[--C-:B------:R-:W-:Y:S02]  /*9ad0*/  SHF.R.S32.HI R3, RZ, 0x1f, R2.reuse ;  /* 0x0000001fff037819 */ /* 0x100fe40000011402 */
[----:B------:R-:W-:Y:S01]  /*9ae0*/  IADD3 R9, -R2, RZ, RZ ;  /* 0x000000ff02097210 */ /* 0x000fe20007ffe1ff */
[----:B------:R-:W-:-:S04]  /*9af0*/  IMAD.WIDE.U32 R2, R6, UR38, R2 ;  /* 0x0000002606027c25 */ /* 0x000fc8000f8e0002 */
[----:B------:R-:W-:Y:S02]  /*9b00*/  IMAD.IADD R11, R11, 0x1, R3 ;  /* 0x000000010b0b7824 */ /* 0x000fe400078e0203 */
[----:B------:R-:W-:Y:S01]  /*9b10*/  IMAD R9, R10, R9, R8 ;  /* 0x000000090a097224 */ /* 0x000fe200078e0208 */
[----:B-1----:R-:W-:-:S04]  /*9b20*/  LEA R4, P1, R2, R4, 0x2 ;  /* 0x0000000402047211 */ /* 0x002fc800078210ff */
[----:B------:R-:W-:-:S05]  /*9b30*/  LEA.HI.X R5, R2, R5, R11, 0x2, P1 ;  /* 0x0000000502057211 */ /* 0x000fca00008f140b */
[----:B------:R1:W5:Y:S04]  /*9b40*/  LDG.E R4, desc[UR48][R4.64] ;  /* 0x0000003004047981 */ /* 0x000368000c1e1900 */
.L_x_178:
[----:B------:R-:W2:Y:S01]  /*9b50*/  S2R R3, SR_CgaCtaId ;  /* 0x0000000000037919 */ /* 0x000ea20000008800 */
[----:B------:R-:W-:Y:S01]  /*9b60*/  MOV R2, 0x400 ;  /* 0x0000040000027802 */ /* 0x000fe20000000f00 */
[----:B-1----:R-:W1:Y:S03]  /*9b70*/  S2R R5, SR_TID.X ;  /* 0x0000000000057919 */ /* 0x002e660000002100 */
[----:B--2---:R-:W-:-:S04]  /*9b80*/  LEA R2, R3, R2, 0x18 ;  /* 0x0000000203027211 */ /* 0x004fc800078ec0ff */
[----:B------:R-:W-:Y:S02]  /*9b90*/  LEA R3, R16, R2, 0x3 ;  /* 0x0000000210037211 */ /* 0x000fe400078e18ff */
[----:B------:R-:W-:Y:S02]  /*9ba0*/  SHF.L.U32 R2, R17, 0x1f, RZ ;  /* 0x0000001f11027819 */ /* 0x000fe400000006ff */
[----:B-1----:R-:W-:Y:S02]  /*9bb0*/  LOP3.LUT R5, R5, 0x7f, RZ, 0xc0, !PT ;  /* 0x0000007f05057812 */ /* 0x002fe400078ec0ff */
[----:B------:R-:W1:Y:S02]  /*9bc0*/  SYNCS.PHASECHK.TRANS64.TRYWAIT P2, [R3+URZ+0x32440], R2 ;  /* 0x03244002030075a7 */ /* 0x000e64000804017f */
[----:B------:R-:W-:Y:S01]  /*9bd0*/  ISETP.NE.AND P1, PT, R5, RZ, PT ;  /* 0x000000ff0500720c */ /* 0x000fe20003f25270 */
[----:B-1----:R-:W-:-:S12]  /*9be0*/  @!P2 BRA `(.L_x_179) ;  /* 0x000000140034a947 */ /* 0x002fd80003800000 */
.L_x_217:
[----:B------:R-:W-:Y:S05]  /*9bf0*/  @P1 BRA `(.L_x_180) ;  /* 0x00000000001c1947 */ /* 0x000fea0003800000 */
[----:B------:R-:W2:Y:S01]  /*9c00*/  S2R R5, SR_TID.X ;  /* 0x0000000000057919 */ /* 0x000ea20000002100 */
[----:B------:R-:W-:-:S04]  /*9c10*/  IMAD.MOV.U32 R10, RZ, RZ, 0x3000 ;  /* 0x00003000ff0a7424 */ /* 0x000fc800078e00ff */
[----:B------:R3:W-:Y:S01]  /*9c20*/  SYNCS.ARRIVE.TRANS64 RZ, [R3+URZ+0x32430], R10 ;  /* 0x0324300a03ff79a7 */ /* 0x0007e2000800003f */
[----:B--2---:R-:W-:-:S04]  /*9c30*/  LOP3.LUT R5, R5, 0x1f, RZ, 0xc0, !PT ;  /* 0x0000001f05057812 */ /* 0x004fc800078ec0ff */
[----:B------:R-:W-:-:S13]  /*9c40*/  ISETP.NE.AND P2, PT, R5, RZ, PT ;  /* 0x000000ff0500720c */ /* 0x000fda0003f45270 */
[----:B---3--:R-:W-:Y:S05]  /*9c50*/  @!P2 BRA `(.L_x_180) ;  /* 0x000000000004a947 */ /* 0x008fea0003800000 */
[----:B------:R-:W-:Y:S01]  /*9c60*/  BPT.TRAP 0x1 ;  /* 0x000000040000795c */ /* 0x000fe20000300000 */
.L_x_180:
        /* <DEDUP_REMOVED lines=20> */
.L_x_218:
[----:B------:R-:W-:Y:S05]  /*9db0*/  @P1 BRA `(.L_x_182) ;  /* 0x00000000001c1947 */ /* 0x000fea0003800000 */
[----:B------:R-:W3:Y:S01]  /*9dc0*/  S2R R9, SR_TID.X ;  /* 0x0000000000097919 */ /* 0x000ee20000002100 */
[----:B-12---:R-:W-:-:S04]  /*9dd0*/  MOV R2, 0xc000 ;  /* 0x0000c00000027802 */ /* 0x006fc80000000f00 */
[----:B------:R4:W-:Y:S01]  /*9de0*/  SYNCS.ARRIVE.TRANS64 RZ, [R3+URZ+0x32450], R2 ;  /* 0x0324500203ff79a7 */ /* 0x0009e2000800003f */
[----:B---3--:R-:W-:-:S04]  /*9df0*/  LOP3.LUT R9, R9, 0x1f, RZ, 0xc0, !PT ;  /* 0x0000001f09097812 */ /* 0x008fc800078ec0ff */
[----:B------:R-:W-:-:S13]  /*9e00*/  ISETP.NE.AND P1, PT, R9, RZ, PT ;  /* 0x000000ff0900720c */ /* 0x000fda0003f25270 */
[----:B----4-:R-:W-:Y:S05]  /*9e10*/  @!P1 BRA `(.L_x_182) ;  /* 0x0000000000049947 */ /* 0x010fea0003800000 */
[----:B------:R-:W-:Y:S01]  /*9e20*/  BPT.TRAP 0x1 ;  /* 0x000000040000795c */ /* 0x000fe20000300000 */
.L_x_182:
        /* <DEDUP_REMOVED lines=33> */
.L_x_177:
[----:B------:R-:W-:Y:S05]  /*a040*/  BSYNC B1 ;  /* 0x0000000000017941 */ /* 0x000fea0003800000 */
.L_x_176:
[----:B-1----:R-:W-:Y:S01]  /*a050*/  VIADD R9, R16, 0x1 ;  /* 0x0000000110097836 */ /* 0x002fe20000000000 */
[----:B------:R-:W-:Y:S04]  /*a060*/  BSSY B1, `(.L_x_183) ;  /* 0x0000068000017945 */ /* 0x000fe80003800000 */
[----:B------:R-:W-:-:S04]  /*a070*/  ISETP.NE.AND P1, PT, R9, 0x2, PT ;  /* 0x000000020900780c */ /* 0x000fc80003f25270 */
[----:B------:R-:W-:Y:S02]  /*a080*/  SEL R2, RZ, 0x1, P1 ;  /* 0x00000001ff027807 */ /* 0x000fe40000800000 */
[----:B------:R-:W-:Y:S02]  /*a090*/  SEL R9, R9, RZ, P1 ;  /* 0x000000ff09097207 */ /* 0x000fe40000800000 */
[----:B------:R-:W-:Y:S01]  /*a0a0*/  LOP3.LUT R17, R17, R2, RZ, 0x3c, !PT ;  /* 0x0000000211117212 */ /* 0x000fe200078e3cff */
[----:B------:R-:W-:Y:S06]  /*a0b0*/  @!P6 BRA `(.L_x_184) ;  /* 0x000000040088e947 */ /* 0x000fec0003800000 */
[----:B------:R-:W-:Y:S01]  /*a0c0*/  IADD3 R10, R8, -0x1, RZ ;  /* 0xffffffff080a7810 */ /* 0x000fe20007ffe0ff */
        /* <DEDUP_REMOVED lines=8> */
[----:B------:R-:W-:-:S04]  /*a150*/  @P1 SHF.R.U32.HI R2, RZ, R3, R4 ;  /* 0x00000003ff021219 */ /* 0x000fc80000011604 */
[----:B------:R-:W-:-:S05]  /*a160*/  IADD3 R3, -R2, RZ, RZ ;  /* 0x000000ff02037210 */ /* 0x000fca0007ffe1ff */
[----:B------:R-:W-:Y:S01]  /*a170*/  IMAD R10, R5, R3, R10 ;  /* 0x00000003050a7224 */ /* 0x000fe200078e020a */
[--C-:B------:R-:W-:Y:S01]  /*a180*/  SHF.R.S32.HI R3, RZ, 0x1f, R2.reuse ;  /* 0x0000001fff037819 */ /* 0x100fe20000011402 */
[----:B------:R-:W1:Y:S02]  /*a190*/  LDC.64 R4, c[0x0][0x3f8] ;  /* 0x0000fe00ff047b82 */ /* 0x000e640000000a00 */
[----:B------:R-:W-:-:S04]  /*a1a0*/  IMAD.WIDE.U32 R2, R6, UR38, R2 ;  /* 0x0000002606027c25 */ /* 0x000fc8000f8e0002 */
[----:B------:R-:W-:Y:S01]  /*a1b0*/  IMAD.IADD R11, R11, 0x1, R3 ;  /* 0x000000010b0b7824 */ /* 0x000fe200078e0203 */
[----:B-1----:R-:W-:-:S04]  /*a1c0*/  LEA R4, P1, R2, R4, 0x2 ;  /* 0x0000000402047211 */ /* 0x002fc800078210ff */
[----:B------:R-:W-:-:S05]  /*a1d0*/  LEA.HI.X R5, R2, R5, R11, 0x2, P1 ;  /* 0x0000000502057211 */ /* 0x000fca00008f140b */
[----:B------:R1:W5:Y:S04]  /*a1e0*/  LDG.E R4, desc[UR48][R4.64] ;  /* 0x0000003004047981 */ /* 0x000368000c1e1900 */
.L_x_185:
        /* <DEDUP_REMOVED lines=10> */
.L_x_219:
        /* <DEDUP_REMOVED lines=8> */
.L_x_187:
        /* <DEDUP_REMOVED lines=20> */
.L_x_220:
        /* <DEDUP_REMOVED lines=8> */
.L_x_189:
        /* <DEDUP_REMOVED lines=33> */
.L_x_184:
[----:B------:R-:W-:Y:S05]  /*a6e0*/  BSYNC B1 ;  /* 0x0000000000017941 */ /* 0x000fea0003800000 */
.L_x_183:
[C---:B------:R-:W-:Y:S01]  /*a6f0*/  ISETP.GT.AND P2, PT, R8.reuse, 0x1, PT ;  /* 0x000000010800780c */ /* 0x040fe20003f44270 */
[----:B------:R-:W-:Y:S01]  /*a700*/  VIADD R9, R9, 0x1 ;  /* 0x0000000109097836 */ /* 0x000fe20000000000 */
[----:B------:R-:W-:-:S04]  /*a710*/  IADD3 R8, R8, -0x2, RZ ;  /* 0xfffffffe08087810 */ /* 0x000fc80007ffe0ff */
[----:B------:R-:W-:-:S04]  /*a720*/  ISETP.NE.AND P1, PT, R9, 0x2, PT ;  /* 0x000000020900780c */ /* 0x000fc80003f25270 */
[----:B------:R-:W-:Y:S02]  /*a730*/  SEL R2, RZ, 0x1, P1 ;  /* 0x00000001ff027807 */ /* 0x000fe40000800000 */
[----:B------:R-:W-:Y:S02]  /*a740*/  SEL R16, R9, RZ, P1 ;  /* 0x000000ff09107207 */ /* 0x000fe40000800000 */
[----:B------:R-:W-:Y:S01]  /*a750*/  LOP3.LUT R17, R17, R2, RZ, 0x3c, !PT ;  /* 0x0000000211117212 */ /* 0x000fe200078e3cff */
[----:B------:R-:W-:Y:S06]  /*a760*/  @P2 BRA `(.L_x_190) ;  /* 0xfffffff000a42947 */ /* 0x000fec000383ffff */
.L_x_175:
[----:B------:R-:W-:Y:S05]  /*a770*/  BSYNC B0 ;  /* 0x0000000000007941 */ /* 0x000fea0003800000 */
.L_x_166:
[----:B------:R-:W2:Y:S01]  /*a780*/  LDL.LU R2, [R1+0xc] ;  /* 0x00000c0001027983 */ /* 0x000ea20000300800 */
[----:B------:R-:W-:-:S03]  /*a790*/  ULDC UR4, c[0x0][0xea4] ;  /* 0x0003a90000047ab9 */ /* 0x000fc60000000800 */
[----:B------:R-:W3:Y:S01]  /*a7a0*/  LDL.LU R0, [R1+0x18] ;  /* 0x0000180001007983 */ /* 0x000ee20000300800 */
[----:B--2---:R-:W-:Y:S01]  /*a7b0*/  VIADD R2, R2, UR47 ;  /* 0x0000002f02027c36 */ /* 0x004fe20008000000 */
[----:B---3--:R-:W-:-:S04]  /*a7c0*/  IADD3 R0, R0, 0x1, RZ ;  /* 0x0000000100007810 */ /* 0x008fc80007ffe0ff */
[----:B------:R2:W-:Y:S01]  /*a7d0*/  STL [R1+0xc], R2 ;  /* 0x00000c0201007387 */ /* 0x0005e20000100800 */
[----:B------:R-:W-:-:S03]  /*a7e0*/  ISETP.GE.AND P0, PT, R2, UR4, PT ;  /* 0x0000000402007c0c */ /* 0x000fc6000bf06270 */
[----:B------:R2:W-:Y:S10]  /*a7f0*/  STL [R1+0x18], R0 ;  /* 0x0000180001007387 */ /* 0x0005f40000100800 */
[----:B--2---:R-:W-:Y:S05]  /*a800*/  @!P0 BRA `(.L_x_191) ;  /* 0xffffffd400748947 */ /* 0x004fea000383ffff */
[----:B------:R-:W-:-:S07]  /*a810*/  LOP3.LUT R2, R0, 0x1, RZ, 0xc, !PT ;  /* 0x0000000100027812 */ /* 0x000fce00078e0cff */
.L_x_147:
[----:B------:R-:W2:Y:S01]  /*a820*/  S2R R3, SR_CgaCtaId ;  /* 0x0000000000037919 */ /* 0x000ea20000008800 */
[----:B------:R-:W-:Y:S01]  /*a830*/  MOV R0, 0x400 ;  /* 0x0000040000007802 */ /* 0x000fe20000000f00 */
[----:B------:R-:W-:Y:S03]  /*a840*/  BSSY B0, `(.L_x_192) ;  /* 0x0000005000007945 */ /* 0x000fe60003800000 */
[----:B--2---:R-:W-:Y:S02]  /*a850*/  LEA R0, R3, R0, 0x18 ;  /* 0x0000000003007211 */ /* 0x004fe400078ec0ff */
[----:B------:R-:W-:-:S04]  /*a860*/  SHF.L.U32 R3, R2, 0x1f, RZ ;  /* 0x0000001f02037819 */ /* 0x000fc800000006ff */
[----:B------:R-:W2:Y:S02]  /*a870*/  SYNCS.PHASECHK.TRANS64.TRYWAIT P0, [R0+URZ+0x32420], R3 ;  /* 0x03242003000075a7 */ /* 0x000ea4000800017f */
[----:B--2---:R-:W-:Y:S05]  /*a880*/  @!P0 BRA `(.L_x_193) ;  /* 0x00000008005c8947 */ /* 0x004fea0003800000 */
.L_x_221:
[----:B------:R-:W-:Y:S05]  /*a890*/  BSYNC B0 ;  /* 0x0000000000007941 */ /* 0x000fea0003800000 */
.L_x_192:
[----:B------:R-:W-:-:S03]  /*a8a0*/  UMOV UR4, 0xffffffff ;  /* 0xffffffff00047882 */ /* 0x000fc60000000000 */
[----:B------:R-:W-:Y:S05]  /*a8b0*/  BRA.DIV UR4, `(.L_x_194) ;  /* 0x0000000a04647947 */ /* 0x000fea000b800000 */
[----:B------:R-:W3:Y:S02]  /*a8c0*/  S2R R2, SR_TID.X ;  /* 0x0000000000027919 */ /* 0x000ee40000002100 */
[----:B---3--:R-:W-:-:S04]  /*a8d0*/  SHF.R.U32.HI R2, RZ, 0x5, R2 ;  /* 0x00000005ff027819 */ /* 0x008fc80000011602 */
[----:B------:R-:W-:-:S05]  /*a8e0*/  LOP3.LUT R2, R2, 0x3, RZ, 0xc0, !PT ;  /* 0x0000000302027812 */ /* 0x000fca00078ec0ff */
[----:B------:R3:W4:Y:S02]  /*a8f0*/  SHFL.IDX PT, R14, R2, RZ, 0x1f ;  /* 0x00001fff020e7589 */ /* 0x00072400000e0000 */
.L_x_224:
[----:B----4-:R-:W-:Y:S01]  /*a900*/  ISETP.NE.AND P0, PT, R14, RZ, PT ;  /* 0x000000ff0e00720c */ /* 0x010fe20003f05270 */
[----:B------:R-:W-:-:S12]  /*a910*/  BSSY B0, `(.L_x_195) ;  /* 0x0000024000007945 */ /* 0x000fd80003800000 */
[----:B------:R-:W-:Y:S05]  /*a920*/  @P0 BRA `(.L_x_196) ;  /* 0x0000000000880947 */ /* 0x000fea0003800000 */
[----:B------:R-:W-:-:S03]  /*a930*/  UMOV UR4, 0xffffffff ;  /* 0xffffffff00047882 */ /* 0x000fc60000000000 */
[----:B------:R-:W-:Y:S05]  /*a940*/  BRA.DIV UR4, `(.L_x_197) ;  /* 0x0000000a04747947 */ /* 0x000fea000b800000 */
[----:B------:R-:W-:-:S13]  /*a950*/  ELECT P6, URZ, PT ;  /* 0x00000000003f782f */ /* 0x000fda00038c0000 */
.L_x_227:
[----:B------:R-:W-:Y:S05]  /*a960*/  @!P6 BRA `(.L_x_196) ;  /* 0x000000000078e947 */ /* 0x000fea0003800000 */
[----:B------:R-:W-:-:S06]  /*a970*/  ULOP3.LUT UR4, UR46, 0x2, URZ, 0xfc, !UPT ;  /* 0x000000022e047892 */ /* 0x000fcc000f8efc3f */
[----:B---3--:R-:W-:-:S05]  /*a980*/  IMAD.U32 R2, RZ, RZ, UR4 ;  /* 0x00000004ff027e24 */ /* 0x008fca000f8e00ff */
[----:B------:R-:W-:-:S13]  /*a990*/  ISETP.NE.AND P2, PT, R2, 0x3, PT ;  /* 0x000000030200780c */ /* 0x000fda0003f45270 */
[----:B------:R-:W-:Y:S05]  /*a9a0*/  @!P2 BRA `(.L_x_198) ;  /* 0x000000000004a947 */ /* 0x000fea0003800000 */
[----:B------:R-:W-:Y:S01]  /*a9b0*/  BPT.TRAP 0x1 ;  /* 0x000000040000795c */ /* 0x000fe20000300000 */
.L_x_198:
[----:B--2---:R-:W-:Y:S02]  /*a9c0*/  IADD3 R3, R0, 0x32440, RZ ;  /* 0x0003244000037810 */ /* 0x004fe40007ffe0ff */
[----:B------:R-:W-:Y:S02]  /*a9d0*/  SHF.L.U32 R5, R17, 0x1f, RZ ;  /* 0x0000001f11057819 */ /* 0x000fe400000006ff */
[C---:B------:R-:W-:Y:S01]  /*a9e0*/  IADD3 R2, R16.reuse, 0x1, RZ ;  /* 0x0000000110027810 */ /* 0x040fe20007ffe0ff */
[----:B------:R-:W-:-:S03]  /*a9f0*/  IMAD R6, R16, 0x8, R3 ;  /* 0x0000000810067824 */ /* 0x000fc600078e0203 */
[----:B------:R-:W-:Y:S01]  /*aa00*/  ISETP.NE.AND P1, PT, R2, 0x2, PT ;  /* 0x000000020200780c */ /* 0x000fe20003f25270 */
[----:B------:R-:W2:Y:S03]  /*aa10*/  SYNCS.PHASECHK.TRANS64.TRYWAIT P0, [R6+URZ], R5 ;  /* 0x00000005060075a7 */ /* 0x000ea6000800017f */
[----:B------:R-:W-:-:S04]  /*aa20*/  SEL R4, RZ, 0x1, P1 ;  /* 0x00000001ff047807 */ /* 0x000fc80000800000 */
[----:B------:R-:W-:Y:S02]  /*aa30*/  LOP3.LUT R17, R17, R4, RZ, 0x3c, !PT ;  /* 0x0000000411117212 */ /* 0x000fe400078e3cff */
[----:B------:R-:W-:Y:S02]  /*aa40*/  SEL R4, R2, RZ, P1 ;  /* 0x000000ff02047207 */ /* 0x000fe40000800000 */
[----:B------:R-:W-:-:S03]  /*aa50*/  SHF.L.U32 R2, R17, 0x1f, RZ ;  /* 0x0000001f11027819 */ /* 0x000fc600000006ff */
[----:B------:R-:W-:Y:S01]  /*aa60*/  IMAD R3, R4, 0x8, R3 ;  /* 0x0000000804037824 */ /* 0x000fe200078e0203 */
[----:B--2---:R-:W-:Y:S06]  /*aa70*/  @!P0 BRA `(.L_x_199) ;  /* 0x0000000800488947 */ /* 0x004fec0003800000 */
.L_x_228:
[----:B------:R-:W3:Y:S02]  /*aa80*/  SYNCS.PHASECHK.TRANS64.TRYWAIT P0, [R3+URZ], R2 ;  /* 0x00000002030075a7 */ /* 0x000ee4000800017f */
[----:B---3--:R-:W-:Y:S05]  /*aa90*/  @!P0 BRA `(.L_x_200) ;  /* 0x0000000800548947 */ /* 0x008fea0003800000 */
.L_x_229:
[----:B------:R-:W-:Y:S05]  /*aaa0*/  @!P2 BRA `(.L_x_201) ;  /* 0x000000000004a947 */ /* 0x000fea0003800000 */
[----:B------:R-:W-:Y:S01]  /*aab0*/  BPT.TRAP 0x1 ;  /* 0x000000040000795c */ /* 0x000fe20000300000 */
.L_x_201:
[----:B---3--:R-:W-:-:S05]  /*aac0*/  IADD3 R3, R0, 0x32460, RZ ;  /* 0x0003246000037810 */ /* 0x008fca0007ffe0ff */
[----:B------:R-:W-:-:S04]  /*aad0*/  IMAD R16, R16, 0x8, R3 ;  /* 0x0000000810107824 */ /* 0x000fc800078e0203 */
[----:B------:R-:W3:Y:S02]  /*aae0*/  SYNCS.PHASECHK.TRANS64.TRYWAIT P0, [R16+URZ], R5 ;  /* 0x00000005100075a7 */ /* 0x000ee4000800017f */
[----:B---3--:R-:W-:Y:S05]  /*aaf0*/  @!P0 BRA `(.L_x_202) ;  /* 0x0000000800508947 */ /* 0x008fea0003800000 */
.L_x_230:
[----:B------:R-:W-:-:S07]  /*ab00*/  LEA R3, R4, R3, 0x3 ;  /* 0x0000000304037211 */ /* 0x000fce00078e18ff */
.L_x_203:
[----:B----4-:R4:W1:Y:S02]  /*ab10*/  SYNCS.PHASECHK.TRANS64.TRYWAIT P0, [R3+URZ], R2 ;  /* 0x00000002030075a7 */ /* 0x010864000800017f */
[----:B-1----:R-:W-:Y:S05]  /*ab20*/  @!P0 NANOSLEEP.SYNCS 0x989680 ;  /* 0x009896800000895d */ /* 0x002fea0003900000 */
[----:B------:R-:W1:Y:S02]  /*ab30*/  @!P0 SYNCS.PHASECHK.TRANS64 P0, [R3+URZ], R2 ;  /* 0x00000002030085a7 */ /* 0x000e64000800007f */
[----:B-1----:R-:W-:Y:S05]  /*ab40*/  @!P0 BRA `(.L_x_203) ;  /* 0xfffffffc00f08947 */ /* 0x002fea000383ffff */
.L_x_196:
[----:B------:R-:W-:Y:S05]  /*ab50*/  BSYNC B0 ;  /* 0x0000000000007941 */ /* 0x000fea0003800000 */
.L_x_195:
[----:B------:R-:W-:Y:S05]  /*ab60*/  EXIT ;  /* 0x000000000000794d */ /* 0x000fea0003800000 */
.L_x_124:
[----:B-1----:R-:W-:-:S04]  /*ab70*/  IMAD.U32 R3, RZ, RZ, UR41 ;  /* 0x00000029ff037e24 */ /* 0x002fc8000f8e00ff */
[----:B------:R1:W2:Y:S03]  /*ab80*/  SYNCS.PHASECHK.TRANS64.TRYWAIT P0, [R3+URZ+0x32400], R0 ;  /* 0x03240000030075a7 */ /* 0x0002a6000800017f */
[----:B--2---:R-:W-:Y:S05]  /*ab90*/  @!P0 NANOSLEEP.SYNCS 0x989680 ;  /* 0x009896800000895d */ /* 0x004fea0003900000 */
[----:B------:R-:W2:Y:S02]  /*aba0*/  @!P0 SYNCS.PHASECHK.TRANS64 P0, [R3+URZ+0x32400], R0 ;  /* 0x03240000030085a7 */ /* 0x000ea4000800007f */
[----:B--2---:R-:W-:Y:S05]  /*abb0*/  @!P0 BRA `(.L_x_124) ;  /* 0xfffffffc00ec8947 */ /* 0x004fea000383ffff */
[----:B------:R-:W-:Y:S05]  /*abc0*/  BRA `(.L_x_204) ;  /* 0xffffff64005c7947 */ /* 0x000fea000383ffff */
.L_x_128:
[----:B--2---:R-:W-:-:S04]  /*abd0*/  MOV R4, UR26 ;  /* 0x0000001a00047c02 */ /* 0x004fc80008000f00 */
[----:B------:R2:W3:Y:S03]  /*abe0*/  SYNCS.PHASECHK.TRANS64.TRYWAIT P1, [R4+URZ+0x32430], R3 ;  /* 0x03243003040075a7 */ /* 0x0004e6000802017f */
[----:B---3--:R-:W-:Y:S05]  /*abf0*/  @!P1 NANOSLEEP.SYNCS 0x989680 ;  /* 0x009896800000995d */ /* 0x008fea0003900000 */
[----:B------:R-:W3:Y:S02]  /*ac00*/  @!P1 SYNCS.PHASECHK.TRANS64 P1, [R4+URZ+0x32430], R3 ;  /* 0x03243003040095a7 */ /* 0x000ee4000802007f */
[----:B---3--:R-:W-:Y:S05]  /*ac10*/  @!P1 BRA `(.L_x_128) ;  /* 0xfffffffc00ec9947 */ /* 0x008fea000383ffff */
[----:B------:R-:W-:Y:S05]  /*ac20*/  BRA `(.L_x_127) ;  /* 0xffffff6400807947 */ /* 0x000fea000383ffff */
.L_x_129:
[----:B---3--:R-:W-:-:S04]  /*ac30*/  IMAD.U32 R5, RZ, RZ, UR41 ;  /* 0x00000029ff057e24 */ /* 0x008fc8000f8e00ff */
[----:B------:R3:W4:Y:S03]  /*ac40*/  SYNCS.PHASECHK.TRANS64.TRYWAIT P1, [R5+URZ+0x32410], R0 ;  /* 0x03241000050075a7 */ /* 0x000726000802017f */
[----:B----4-:R-:W-:Y:S05]  /*ac50*/  @!P1 NANOSLEEP.SYNCS 0x989680 ;  /* 0x009896800000995d */ /* 0x010fea0003900000 */
[----:B------:R-:W4:Y:S02]  /*ac60*/  @!P1 SYNCS.PHASECHK.TRANS64 P1, [R5+URZ+0x32410], R0 ;  /* 0x03241000050095a7 */ /* 0x000f24000802007f */
[----:B----4-:R-:W-:Y:S05]  /*ac70*/  @!P1 BRA `(.L_x_129) ;  /* 0xfffffffc00ec9947 */ /* 0x010fea000383ffff */
[----:B------:R-:W-:Y:S05]  /*ac80*/  BRA `(.L_x_205) ;  /* 0xffffff6800007947 */ /* 0x000fea000383ffff */
.L_x_133:
[----:B-1-3--:R-:W-:-:S04]  /*ac90*/  MOV R0, UR26 ;  /* 0x0000001a00007c02 */ /* 0x00afc80008000f00 */
[----:B------:R1:W3:Y:S03]  /*aca0*/  SYNCS.PHASECHK.TRANS64.TRYWAIT P1, [R0+URZ+0x32450], R3 ;  /* 0x03245003000075a7 */ /* 0x0002e6000802017f */
[----:B---3--:R-:W-:Y:S05]  /*acb0*/  @!P1 NANOSLEEP.SYNCS 0x989680 ;  /* 0x009896800000995d */ /* 0x008fea0003900000 */
[----:B------:R-:W3:Y:S02]  /*acc0*/  @!P1 SYNCS.PHASECHK.TRANS64 P1, [R0+URZ+0x32450], R3 ;  /* 0x03245003000095a7 */ /* 0x000ee4000802007f */
[----:B---3--:R-:W-:Y:S05]  /*acd0*/  @!P1 BRA `(.L_x_133) ;  /* 0xfffffffc00ec9947 */ /* 0x008fea000383ffff */
[----:B------:R-:W-:Y:S05]  /*ace0*/  BRA `(.L_x_132) ;  /* 0xffffff6800087947 */ /* 0x000fea000383ffff */
.L_x_138:
[----:B---3--:R-:W-:-:S04]  /*acf0*/  IMAD.U32 R6, RZ, RZ, UR29 ;  /* 0x0000001dff067e24 */ /* 0x008fc8000f8e00ff */
[----:B------:R3:W4:Y:S03]  /*ad00*/  SYNCS.PHASECHK.TRANS64.TRYWAIT P3, [R6+URZ+0x32430], R5 ;  /* 0x03243005060075a7 */ /* 0x000726000806017f */
[----:B----4-:R-:W-:Y:S05]  /*ad10*/  @!P3 NANOSLEEP.SYNCS 0x989680 ;  /* 0x009896800000b95d */ /* 0x010fea0003900000 */
[----:B------:R-:W4:Y:S02]  /*ad20*/  @!P3 SYNCS.PHASECHK.TRANS64 P3, [R6+URZ+0x32430], R5 ;  /* 0x032430050600b5a7 */ /* 0x000f24000806007f */
[----:B----4-:R-:W-:Y:S05]  /*ad30*/  @!P3 BRA `(.L_x_138) ;  /* 0xfffffffc00ecb947 */ /* 0x010fea000383ffff */
[----:B------:R-:W-:Y:S05]  /*ad40*/  BRA `(.L_x_137) ;  /* 0xffffff8c00287947 */ /* 0x000fea000383ffff */
.L_x_142:
[----:B-1-3--:R-:W-:-:S04]  /*ad50*/  MOV R6, UR29 ;  /* 0x0000001d00067c02 */ /* 0x00afc80008000f00 */
[----:B------:R1:W3:Y:S03]  /*ad60*/  SYNCS.PHASECHK.TRANS64.TRYWAIT P3, [R6+URZ+0x32450], R5 ;  /* 0x03245005060075a7 */ /* 0x0002e6000806017f */
[----:B---3--:R-:W-:Y:S05]  /*ad70*/  @!P3 NANOSLEEP.SYNCS 0x989680 ;  /* 0x009896800000b95d */ /* 0x008fea0003900000 */
[----:B------:R-:W3:Y:S02]  /*ad80*/  @!P3 SYNCS.PHASECHK.TRANS64 P3, [R6+URZ+0x32450], R5 ;  /* 0x032450050600b5a7 */ /* 0x000ee4000806007f */
[----:B---3--:R-:W-:Y:S05]  /*ad90*/  @!P3 BRA `(.L_x_142) ;  /* 0xfffffffc00ecb947 */ /* 0x008fea000383ffff */
[----:B------:R-:W-:Y:S05]  /*ada0*/  BRA `(.L_x_141) ;  /* 0xffffff8c00807947 */ /* 0x000fea000383ffff */
.L_x_152:
        /* <DEDUP_REMOVED lines=11> */
.L_x_207:
[----:B------:R-:W-:Y:S05]  /*ae60*/  BSYNC B0 ;  /* 0x0000000000007941 */ /* 0x000fea0003800000 */
.L_x_206:
[----:B------:R-:W-:Y:S05]  /*ae70*/  BRA `(.L_x_208) ;  /* 0xffffffd400f87947 */ /* 0x000fea000383ffff */
.L_x_153:
[----:B------:R-:W-:Y:S01]  /*ae80*/  BSSY B0, `(.L_x_209) ;  /* 0x0000006000007945 */ /* 0x000fe20003800000 */
[----:B------:R-:W-:-:S07]  /*ae90*/  IMAD.MOV.U32 R15, RZ, RZ, -0x1 ;  /* 0xffffffffff0f7424 */ /* 0x000fce00078e00ff */
[----:B------:R-:W-:Y:S05]  /*aea0*/  WARPSYNC.COLLECTIVE R15, `(.L_x_210) ;  /* 0x000000000f0c7348 */ /* 0x000fea0003c00000 */
[----:B------:R-:W-:Y:S02]  /*aeb0*/  ELECT P6, UR62, PT ;  /* 0x00000000003e782f */ /* 0x000fe400038c0000 */
[----:B------:R-:W-:Y:S01]  /*aec0*/  MOV R14, UR62 ;  /* 0x0000003e000e7c02 */ /* 0x000fe20008000f00 */
[----:B------:R-:W-:Y:S10]  /*aed0*/  ENDCOLLECTIVE ;  /* 0x000000000000791b */ /* 0x000ff40003800000 */
.L_x_210:
[----:B------:R-:W-:Y:S05]  /*aee0*/  BSYNC B0 ;  /* 0x0000000000007941 */ /* 0x000fea0003800000 */
.L_x_209:
[----:B------:R-:W-:Y:S05]  /*aef0*/  BRA `(.L_x_211) ;  /* 0xffffffd400f07947 */ /* 0x000fea000383ffff */
.L_x_156:
[----:B--2---:R2:W3:Y:S02]  /*af00*/  SYNCS.PHASECHK.TRANS64.TRYWAIT P1, [R5+URZ+0x32440], R10 ;  /* 0x0324400a050075a7 */ /* 0x0044e4000802017f */
[----:B---3--:R-:W-:Y:S05]  /*af10*/  @!P1 NANOSLEEP.SYNCS 0x989680 ;  /* 0x009896800000995d */ /* 0x008fea0003900000 */
[----:B------:R-:W3:Y:S02]  /*af20*/  @!P1 SYNCS.PHASECHK.TRANS64 P1, [R5+URZ+0x32440], R10 ;  /* 0x0324400a050095a7 */ /* 0x000ee4000802007f */
[----:B---3--:R-:W-:Y:S05]  /*af30*/  @!P1 BRA `(.L_x_156) ;  /* 0xfffffffc00f09947 */ /* 0x008fea000383ffff */
[----:B------:R-:W-:Y:S05]  /*af40*/  BRA `(.L_x_212) ;  /* 0xffffffd800507947 */ /* 0x000fea000383ffff */
.L_x_161:
        /* <DEDUP_REMOVED lines=8> */
.L_x_164:
[----:B--2---:R2:W3:Y:S02]  /*afd0*/  SYNCS.PHASECHK.TRANS64.TRYWAIT P1, [R8+URZ+0x32460], R5 ;  /* 0x03246005080075a7 */ /* 0x0044e4000802017f */
[----:B---3--:R-:W-:Y:S05]  /*afe0*/  @!P1 NANOSLEEP.SYNCS 0x989680 ;  /* 0x009896800000995d */ /* 0x008fea0003900000 */
[----:B------:R-:W3:Y:S02]  /*aff0*/  @!P1 SYNCS.PHASECHK.TRANS64 P1, [R8+URZ+0x32460], R5 ;  /* 0x03246005080095a7 */ /* 0x000ee4000802007f */
[----:B---3--:R-:W-:Y:S05]  /*b000*/  @!P1 BRA `(.L_x_164) ;  /* 0xfffffffc00f09947 */ /* 0x008fea000383ffff */
[----:B------:R-:W-:Y:S05]  /*b010*/  BRA `(.L_x_214) ;  /* 0xffffffdc00c87947 */ /* 0x000fea000383ffff */
.L_x_171:
[----:B--2---:R2:W3:Y:S02]  /*b020*/  SYNCS.PHASECHK.TRANS64.TRYWAIT P2, [R2+URZ+0x32440], R3 ;  /* 0x03244003020075a7 */ /* 0x0044e4000804017f */
[----:B---3--:R-:W-:Y:S05]  /*b030*/  @!P2 NANOSLEEP.SYNCS 0x989680 ;  /* 0x009896800000a95d */ /* 0x008fea0003900000 */
[----:B------:R-:W3:Y:S02]  /*b040*/  @!P2 SYNCS.PHASECHK.TRANS64 P2, [R2+URZ+0x32440], R3 ;  /* 0x032440030200a5a7 */ /* 0x000ee4000804007f */
[----:B---3--:R-:W-:Y:S05]  /*b050*/  @!P2 BRA `(.L_x_171) ;  /* 0xfffffffc00f0a947 */ /* 0x008fea000383ffff */
[----:B------:R-:W-:Y:S05]  /*b060*/  BRA `(.L_x_215) ;  /* 0xffffffe400207947 */ /* 0x000fea000383ffff */
.L_x_173:
[----:B---3--:R3:W4:Y:S02]  /*b070*/  SYNCS.PHASECHK.TRANS64.TRYWAIT P2, [R2+URZ+0x32460], R3 ;  /* 0x03246003020075a7 */ /* 0x008724000804017f */
[----:B----4-:R-:W-:Y:S05]  /*b080*/  @!P2 NANOSLEEP.SYNCS 0x989680 ;  /* 0x009896800000a95d */ /* 0x010fea0003900000 */
[----:B------:R-:W4:Y:S02]  /*b090*/  @!P2 SYNCS.PHASECHK.TRANS64 P2, [R2+URZ+0x32460], R3 ;  /* 0x032460030200a5a7 */ /* 0x000f24000804007f */
[----:B----4-:R-:W-:Y:S05]  /*b0a0*/  @!P2 BRA `(.L_x_173) ;  /* 0xfffffffc00f0a947 */ /* 0x010fea000383ffff */
[----:B------:R-:W-:Y:S05]  /*b0b0*/  BRA `(.L_x_216) ;  /* 0xffffffe4007c7947 */ /* 0x000fea000383ffff */
.L_x_179:
[----:B-1----:R1:W2:Y:S02]  /*b0c0*/  SYNCS.PHASECHK.TRANS64.TRYWAIT P2, [R3+URZ+0x32440], R2 ;  /* 0x03244002030075a7 */ /* 0x0022a4000804017f */
[----:B--2---:R-:W-:Y:S05]  /*b0d0*/  @!P2 NANOSLEEP.SYNCS 0x989680 ;  /* 0x009896800000a95d */ /* 0x004fea0003900000 */
[----:B------:R-:W2:Y:S02]  /*b0e0*/  @!P2 SYNCS.PHASECHK.TRANS64 P2, [R3+URZ+0x32440], R2 ;  /* 0x032440020300a5a7 */ /* 0x000ea4000804007f */
[----:B--2---:R-:W-:Y:S05]  /*b0f0*/  @!P2 BRA `(.L_x_179) ;  /* 0xfffffffc00f0a947 */ /* 0x004fea000383ffff */
[----:B------:R-:W-:Y:S05]  /*b100*/  BRA `(.L_x_217) ;  /* 0xffffffe800b87947 */ /* 0x000fea000383ffff */
.L_x_181:
[----:B--2---:R2:W3:Y:S02]  /*b110*/  SYNCS.PHASECHK.TRANS64.TRYWAIT P2, [R3+URZ+0x32460], R2 ;  /* 0x03246002030075a7 */ /* 0x0044e4000804017f */
[----:B---3--:R-:W-:Y:S05]  /*b120*/  @!P2 NANOSLEEP.SYNCS 0x989680 ;  /* 0x009896800000a95d */ /* 0x008fea0003900000 */
[----:B------:R-:W3:Y:S02]  /*b130*/  @!P2 SYNCS.PHASECHK.TRANS64 P2, [R3+URZ+0x32460], R2 ;  /* 0x032460020300a5a7 */ /* 0x000ee4000804007f */
[----:B---3--:R-:W-:Y:S05]  /*b140*/  @!P2 BRA `(.L_x_181) ;  /* 0xfffffffc00f0a947 */ /* 0x008fea000383ffff */
[----:B------:R-:W-:Y:S05]  /*b150*/  BRA `(.L_x_218) ;  /* 0xffffffec00147947 */ /* 0x000fea000383ffff */
.L_x_186:
[----:B-1----:R1:W2:Y:S02]  /*b160*/  SYNCS.PHASECHK.TRANS64.TRYWAIT P2, [R3+URZ+0x32440], R2 ;  /* 0x03244002030075a7 */ /* 0x0022a4000804017f */
[----:B--2---:R-:W-:Y:S05]  /*b170*/  @!P2 NANOSLEEP.SYNCS 0x989680 ;  /* 0x009896800000a95d */ /* 0x004fea0003900000 */
[----:B------:R-:W2:Y:S02]  /*b180*/  @!P2 SYNCS.PHASECHK.TRANS64 P2, [R3+URZ+0x32440], R2 ;  /* 0x032440020300a5a7 */ /* 0x000ea4000804007f */
[----:B--2---:R-:W-:Y:S05]  /*b190*/  @!P2 BRA `(.L_x_186) ;  /* 0xfffffffc00f0a947 */ /* 0x004fea000383ffff */
[----:B------:R-:W-:Y:S05]  /*b1a0*/  BRA `(.L_x_219) ;  /* 0xfffffff000387947 */ /* 0x000fea000383ffff */
.L_x_188:
[----:B--2---:R2:W3:Y:S02]  /*b1b0*/  SYNCS.PHASECHK.TRANS64.TRYWAIT P2, [R3+URZ+0x32460], R2 ;  /* 0x03246002030075a7 */ /* 0x0044e4000804017f */
[----:B---3--:R-:W-:Y:S05]  /*b1c0*/  @!P2 NANOSLEEP.SYNCS 0x989680 ;  /* 0x009896800000a95d */ /* 0x008fea0003900000 */
[----:B------:R-:W3:Y:S02]  /*b1d0*/  @!P2 SYNCS.PHASECHK.TRANS64 P2, [R3+URZ+0x32460], R2 ;  /* 0x032460020300a5a7 */ /* 0x000ee4000804007f */
[----:B---3--:R-:W-:Y:S05]  /*b1e0*/  @!P2 BRA `(.L_x_188) ;  /* 0xfffffffc00f0a947 */ /* 0x008fea000383ffff */
[----:B------:R-:W-:Y:S05]  /*b1f0*/  BRA `(.L_x_220) ;  /* 0xfffffff000947947 */ /* 0x000fea000383ffff */
.L_x_193:
[----:B--2---:R2:W3:Y:S02]  /*b200*/  SYNCS.PHASECHK.TRANS64.TRYWAIT P0, [R0+URZ+0x32420], R3 ;  /* 0x03242003000075a7 */ /* 0x0044e4000800017f */
[----:B---3--:R-:W-:Y:S05]  /*b210*/  @!P0 NANOSLEEP.SYNCS 0x989680 ;  /* 0x009896800000895d */ /* 0x008fea0003900000 */
[----:B------:R-:W3:Y:S02]  /*b220*/  @!P0 SYNCS.PHASECHK.TRANS64 P0, [R0+URZ+0x32420], R3 ;  /* 0x03242003000085a7 */ /* 0x000ee4000800007f */
[----:B---3--:R-:W-:Y:S05]  /*b230*/  @!P0 BRA `(.L_x_193) ;  /* 0xfffffffc00f08947 */ /* 0x008fea000383ffff */
[----:B------:R-:W-:Y:S05]  /*b240*/  BRA `(.L_x_221) ;  /* 0xfffffff400907947 */ /* 0x000fea000383ffff */
.L_x_194:
        /* <DEDUP_REMOVED lines=11> */
.L_x_223:
[----:B------:R-:W-:Y:S05]  /*b300*/  BSYNC B0 ;  /* 0x0000000000007941 */ /* 0x000fea0003800000 */
.L_x_222:
[----:B------:R-:W-:Y:S05]  /*b310*/  BRA `(.L_x_224) ;  /* 0xfffffff400787947 */ /* 0x000fea000383ffff */
.L_x_197:
[----:B------:R-:W-:Y:S01]  /*b320*/  BSSY B1, `(.L_x_225) ;  /* 0x0000006000017945 */ /* 0x000fe20003800000 */
[----:B------:R-:W-:-:S07]  /*b330*/  MOV R15, 0xffffffff ;  /* 0xffffffff000f7802 */ /* 0x000fce0000000f00 */
[----:B-123--:R-:W-:Y:S05]  /*b340*/  WARPSYNC.COLLECTIVE R15, `(.L_x_226) ;  /* 0x000000000f0c7348 */ /* 0x00efea0003c00000 */
[----:B------:R-:W-:Y:S02]  /*b350*/  ELECT P6, UR62, PT ;  /* 0x00000000003e782f */ /* 0x000fe400038c0000 */
[----:B------:R-:W-:Y:S01]  /*b360*/  MOV R14, UR62 ;  /* 0x0000003e000e7c02 */ /* 0x000fe20008000f00 */
[----:B-123--:R-:W-:Y:S10]  /*b370*/  ENDCOLLECTIVE ;  /* 0x000000000000791b */ /* 0x00eff40003800000 */
.L_x_226:
[----:B------:R-:W-:Y:S05]  /*b380*/  BSYNC B1 ;  /* 0x0000000000017941 */ /* 0x000fea0003800000 */
.L_x_225:
[----:B------:R-:W-:Y:S05]  /*b390*/  BRA `(.L_x_227) ;  /* 0xfffffff400707947 */ /* 0x000fea000383ffff */
.L_x_199:
[----:B--2---:R2:W3:Y:S02]  /*b3a0*/  SYNCS.PHASECHK.TRANS64.TRYWAIT P0, [R6+URZ], R5 ;  /* 0x00000005060075a7 */ /* 0x0044e4000800017f */
[----:B---3--:R-:W-:Y:S05]  /*b3b0*/  @!P0 NANOSLEEP.SYNCS 0x989680 ;  /* 0x009896800000895d */ /* 0x008fea0003900000 */
[----:B------:R-:W3:Y:S02]  /*b3c0*/  @!P0 SYNCS.PHASECHK.TRANS64 P0, [R6+URZ], R5 ;  /* 0x00000005060085a7 */ /* 0x000ee4000800007f */
[----:B---3--:R-:W-:Y:S05]  /*b3d0*/  @!P0 BRA `(.L_x_199) ;  /* 0xfffffffc00f08947 */ /* 0x008fea000383ffff */
[----:B------:R-:W-:Y:S05]  /*b3e0*/  BRA `(.L_x_228) ;  /* 0xfffffff400a47947 */ /* 0x000fea000383ffff */
.L_x_200:
[----:B---3--:R3:W4:Y:S02]  /*b3f0*/  SYNCS.PHASECHK.TRANS64.TRYWAIT P0, [R3+URZ], R2 ;  /* 0x00000002030075a7 */ /* 0x008724000800017f */
[----:B----4-:R-:W-:Y:S05]  /*b400*/  @!P0 NANOSLEEP.SYNCS 0x989680 ;  /* 0x009896800000895d */ /* 0x010fea0003900000 */
[----:B------:R-:W4:Y:S02]  /*b410*/  @!P0 SYNCS.PHASECHK.TRANS64 P0, [R3+URZ], R2 ;  /* 0x00000002030085a7 */ /* 0x000f24000800007f */
[----:B----4-:R-:W-:Y:S05]  /*b420*/  @!P0 BRA `(.L_x_200) ;  /* 0xfffffffc00f08947 */ /* 0x010fea000383ffff */
[----:B------:R-:W-:Y:S05]  /*b430*/  BRA `(.L_x_229) ;  /* 0xfffffff400987947 */ /* 0x000fea000383ffff */
.L_x_202:
[----:B---3--:R3:W4:Y:S02]  /*b440*/  SYNCS.PHASECHK.TRANS64.TRYWAIT P0, [R16+URZ], R5 ;  /* 0x00000005100075a7 */ /* 0x008724000800017f */
[----:B----4-:R-:W-:Y:S05]  /*b450*/  @!P0 NANOSLEEP.SYNCS 0x989680 ;  /* 0x009896800000895d */ /* 0x010fea0003900000 */
[----:B------:R-:W4:Y:S02]  /*b460*/  @!P0 SYNCS.PHASECHK.TRANS64 P0, [R16+URZ], R5 ;  /* 0x00000005100085a7 */ /* 0x000f24000800007f */
[----:B----4-:R-:W-:Y:S05]  /*b470*/  @!P0 BRA `(.L_x_202) ;  /* 0xfffffffc00f08947 */ /* 0x010fea000383ffff */
[----:B------:R-:W-:Y:S05]  /*b480*/  BRA `(.L_x_230) ;  /* 0xfffffff4009c7947 */ /* 0x000fea000383ffff */
.L_x_231:
        /* <DEDUP_REMOVED lines=15> */
.L_x_4715:


//--------------------- .text._ZN7cutlass13device_kernelIN5flash11enable_sm90INS1_16FlashAttnFwdSm90INS1_25CollectiveMainloopFwdSm90ILi2EN4cute5tupleIJNS5_1CILi1EEES8_S8_EEENS6_IJNS7_ILi128EEENS7_ILi96EEENS7_ILi64EEEEEELi256ENS_6half_tEfNS_4arch4Sm90ELb0ELb0ELb1ELb1ELb0ELb0ELb0ELb1ELb0ELb0ELb0ELb0EEENS1_21CollectiveEpilogueFwdINS6_IJSA_NS7_ILi256EEESB_EEES9_SE_SG_Li256ELb1ELb0ELb0ELb0EEENS1_36VarlenDynamicPersistentTileSchedulerILi128ELi96ELi256ELi32ELb0ELb0ELb1ELb0ELb1ELb1EEEEEEEEEvNT_6ParamsE --------------------------
	.section	.text._ZN7cutlass13device_kernelIN5flash11enable_sm90INS1_16FlashAttnFwdSm90INS1_25CollectiveMainloopFwdSm90ILi2EN4cute5tupleIJNS5_1CILi1EEES8_S8_EEENS6_IJNS7_ILi128EEENS7_ILi96EEENS7_ILi64EEEEEELi256ENS_6half_tEfNS_4arch4Sm90ELb0ELb0ELb1ELb1ELb0ELb0ELb0ELb1ELb0ELb0ELb0ELb0EEENS1_21CollectiveEpilogueFwdINS6_IJSA_NS7_ILi256EEESB_EEES9_SE_SG_Li256ELb1ELb0ELb0ELb0EEENS1_36VarlenDynamicPersistentTileSchedulerILi128ELi96ELi256ELi32ELb0ELb0ELb1ELb0ELb1ELb1EEEEEEEEEvNT_6ParamsE,"ax",@progbits
	.align	128
.text._ZN7cutlass13device_kernelIN5flash11enable_sm90INS1_16FlashAttnFwdSm90INS1_25CollectiveMainloopFwdSm90ILi2EN4cute5tupleIJNS5_1CILi1EEES8_S8_EEENS6_IJNS7_ILi128EEENS7_ILi96EEENS7_ILi64EEEEEELi256ENS_6half_tEfNS_4arch4Sm90ELb0ELb0ELb1ELb1ELb0ELb0ELb0ELb1ELb0ELb0ELb0ELb0EEENS1_21CollectiveEpilogueFwdINS6_IJSA_NS7_ILi256EEESB_EEES9_SE_SG_Li256ELb1ELb0ELb0ELb0EEENS1_36VarlenDynamicPersistentTileSchedulerILi128ELi96ELi256ELi32ELb0ELb0ELb1ELb0ELb1ELb1EEEEEEEEEvNT_6ParamsE:
        .type           _ZN7cutlass13device_kernelIN5flash11enable_sm90INS1_16FlashAttnFwdSm90INS1_25CollectiveMainloopFwdSm90ILi2EN4cute5tupleIJNS5_1CILi1EEES8_S8_EEENS6_IJNS7_ILi128EEENS7_ILi96EEENS7_ILi64EEEEEELi256ENS_6half_tEfNS_4arch4Sm90ELb0ELb0ELb1ELb1ELb0ELb0ELb0ELb1ELb0ELb0ELb0ELb0EEENS1_21CollectiveEpilogueFwdINS6_IJSA_NS7_ILi256EEESB_EEES9_SE_SG_Li256ELb1ELb0ELb0ELb0EEENS1_36VarlenDynamicPersistentTileSchedulerILi128ELi96ELi256ELi32ELb0ELb0ELb1ELb0ELb1ELb1EEEEEEEEEvNT_6ParamsE,@function
        .size           _ZN7cutlass13device_kernelIN5flash11enable_sm90INS1_16FlashAttnFwdSm90INS1_25CollectiveMainloopFwdSm90ILi2EN4cute5tupleIJNS5_1CILi1EEES8_S8_EEENS6_IJNS7_ILi128EEENS7_ILi96EEENS7_ILi64EEEEEELi256ENS_6half_tEfNS_4arch4Sm90ELb0ELb0ELb1ELb1ELb0ELb0ELb0ELb1ELb0ELb0ELb0ELb0EEENS1_21CollectiveEpilogueFwdINS6_IJSA_NS7_ILi256EEESB_EEES9_SE_SG_Li256ELb1ELb0ELb0ELb0EEENS1_36VarlenDynamicPersistentTileSchedulerILi128ELi96ELi256ELi32ELb0ELb0ELb1ELb0ELb1ELb1EEEEEEEEEvNT_6ParamsE,(.L_x_4716 - _ZN7cutlass13device_kernelIN5flash11enable_sm90INS1_16FlashAttnFwdSm90INS1_25CollectiveMainloopFwdSm90ILi2EN4cute5tupleIJNS5_1CILi1EEES8_S8_EEENS6_IJNS7_ILi128EEENS7_ILi96EEENS7_ILi64EEEEEELi256ENS_6half_tEfNS_4arch4Sm90ELb0ELb0ELb1ELb1ELb0ELb0ELb0ELb1ELb0ELb0ELb0ELb0EEENS1_21CollectiveEpilogueFwdINS6_IJSA_NS7_ILi256EEESB_EEES9_SE_SG_Li256ELb1ELb0ELb0ELb0EEENS1_36VarlenDynamicPersistentTileSchedulerILi128ELi96ELi256ELi32ELb0ELb0ELb1ELb0ELb1ELb1EEEEEEEEEvNT_6ParamsE)
        .other          _ZN7cutlass13device_kernelIN5flash11enable_sm90INS1_16FlashAttnFwdSm90INS1_25CollectiveMainloopFwdSm90ILi2EN4cute5tupleIJNS5_1CILi1EEES8_S8_EEENS6_IJNS7_ILi128EEENS7_ILi96EEENS7_ILi64EEEEEELi256ENS_6half_tEfNS_4arch4Sm90ELb0ELb0ELb1ELb1ELb0ELb0ELb0ELb1ELb0ELb0ELb0ELb0EEENS1_21CollectiveEpilogueFwdINS6_IJSA_NS7_ILi256EEESB_EEES9_SE_SG_Li256ELb1ELb0ELb0ELb0EEENS1_36VarlenDynamicPersistentTileSchedulerILi128ELi96ELi256ELi32ELb0ELb0ELb1ELb0ELb1ELb1EEEEEEEEEvNT_6ParamsE,@"STO_CUDA_ENTRY STV_DEFAULT"
_ZN7cutlass13device_kernelIN5flash11enable_sm90INS1_16FlashAttnFwdSm90INS1_25CollectiveMainloopFwdSm90ILi2EN4cute5tupleIJNS5_1CILi1EEES8_S8_EEENS6_IJNS7_ILi128EEENS7_ILi96EEENS7_ILi64EEEEEELi256ENS_6half_tEfNS_4arch4Sm90ELb0ELb0ELb1ELb1ELb0ELb0ELb0ELb1ELb0ELb0ELb0ELb0EEENS1_21CollectiveEpilogueFwdINS6_IJSA_NS7_ILi256EEESB_EEES9_SE_SG_Li256ELb1ELb0ELb0ELb0EEENS1_36VarlenDynamicPersistentTileSchedulerILi128ELi96ELi256ELi32ELb0ELb0ELb1ELb0ELb1ELb1EEEEEEEEEvNT_6ParamsE:
[----:B------:R-:W0:Y:S02]  /*0000*/  LDC R1, c[0x0][0x28] ;  /* 0x00000a00ff017b82 */ /* 0x000e240000000800 */
[----:B0-----:R-:W-:Y:S01]  /*0010*/  VIADD R1, R1, 0xffffffd0 ;  /* 0xffffffd001017836 */ /* 0x001fe20000000000 */
[----:B------:R-:W0:Y:S01]  /*0020*/  S2R R3, SR_TID.X ;  /* 0x0000000000037919 */ /* 0x000e220000002100 */
[----:B------:R-:W-:Y:S01]  /*0030*/  ELECT P0, URZ, PT ;  /* 0x00000000003f782f */ /* 0x000fe20003800000 */
[----:B------:R-:W-:Y:S01]  /*0040*/  BSSY B0, `(.L_x_232) ;  /* 0x0000011000007945 */ /* 0x000fe20003800000 */
[--C-:B0-----:R-:W-:Y:S02]  /*0050*/  SHF.R.U32.HI R0, RZ, 0x5, R3.reuse ;  /* 0x00000005ff007819 */ /* 0x101fe40000011603 */
[----:B------:R-:W-:-:S03]  /*0060*/  SHF.R.U32.HI R22, RZ, 0x7, R3 ;  /* 0x00000007ff167819 */ /* 0x000fc60000011603 */
[----:B------:R-:W0:Y:S02]  /*0070*/  SHFL.IDX PT, R2, R0, RZ, 0x1f ;  /* 0x00001fff00027589 */ /* 0x000e2400000e0000 */
[----:B0-----:R-:W-:-:S13]  /*0080*/  ISETP.EQ.AND P0, PT, R2, RZ, P0 ;  /* 0x000000ff0200720c */ /* 0x001fda0000702270 */
[----:B------:R-:W-:Y:S05]  /*0090*/  @!P0 BRA `(.L_x_233) ;  /* 0x00000000002c8947 */ /* 0x000fea0003800000 */
[----:B------:R-:W-:Y:S02]  /*00a0*/  ULDC.64 UR4, c[0x0][0x198] ;  /* 0x0000660000047ab9 */ /* 0x000fe40000000a00 */
[----:B------:R-:W-:Y:S02]  /*00b0*/  UIADD3 UR6, UP0, UR4, 0x270, URZ ;  /* 0x0000027004067890 */ /* 0x000fe4000ff1e03f */
[----:B------:R-:W-:Y:S02]  /*00c0*/  UIADD3 UR8, UP1, UR4, 0x370, URZ ;  /* 0x0000037004087890 */ /* 0x000fe4000ff3e03f */
[----:B------:R-:W-:Y:S02]  /*00d0*/  UIADD3 UR4, UP2, UR4, 0x470, URZ ;  /* 0x0000047004047890 */ /* 0x000fe4000ff5e03f */
[----:B------:R-:W-:Y:S02]  /*00e0*/  UIADD3.X UR7, URZ, UR5, URZ, UP0, !UPT ;  /* 0x000000053f077290 */ /* 0x000fe400087fe43f */
[----:B------:R-:W-:-:S02]  /*00f0*/  UIADD3.X UR9, URZ, UR5, URZ, UP1, !UPT ;  /* 0x000000053f097290 */ /* 0x000fc40008ffe43f */
[----:B------:R-:W-:-:S05]  /*0100*/  UIADD3.X UR5, URZ, UR5, URZ, UP2, !UPT ;  /* 0x000000053f057290 */ /* 0x000fca00097fe43f */
[----:B------:R0:W-:Y:S02]  /*0110*/  UTMACCTL.PF [UR6] ;  /* 0x00000000060079b9 */ /* 0x0001e40008040000 */
[----:B------:R0:W-:Y:S02]  /*0120*/  UTMACCTL.PF [UR8] ;  /* 0x00000000080079b9 */ /* 0x0001e40008040000 */
[----:B------:R0:W-:Y:S02]  /*0130*/  UTMACCTL.PF [UR4] ;  /* 0x00000000040079b9 */ /* 0x0001e40008040000 */
[----:B0-----:R-:W-:Y:S01]  /*0140*/  NOP ;  /* 0x0000000000007918 */ /* 0x001fe20000000000 */
.L_x_233:
[----:B------:R-:W-:Y:S05]  /*0150*/  BSYNC B0 ;  /* 0x0000000000007941 */ /* 0x000fea0003800000 */
.L_x_232:
[----:B------:R-:W-:Y:S01]  /*0160*/  VOTEU.ANY UP0, P0 ;  /* 0x00000000003f7886 */ /* 0x000fe20000000100 */
[----:B------:R-:W0:Y:S01]  /*0170*/  SHFL.IDX PT, R3, R22, RZ, 0x1f ;  /* 0x00001fff16037589 */ /* 0x000e2200000e0000 */
[----:B------:R-:W-:Y:S01]  /*0180*/  UMOV UR4, 0x1 ;  /* 0x0000000100047882 */ /* 0x000fe20000000000 */
[----:B------:R-:W-:Y:S01]  /*0190*/  UMOV UR7, 0x100 ;  /* 0x0000010000077882 */ /* 0x000fe20000000000 */
[----:B------:R-:W-:Y:S01]  /*01a0*/  VOTEU.ANY UP1, P0 ;  /* 0x00000000003f7886 */ /* 0x000fe20000020100 */
[----:B------:R-:W1:Y:S01]  /*01b0*/  @UP0 S2UR UR8, SR_CgaCtaId ;  /* 0x00000000000809c3 */ /* 0x000e620000008800 */
[----:B------:R-:W2:Y:S01]  /*01c0*/  SHFL.IDX PT, R2, R0, RZ, 0x1f ;  /* 0x00001fff00027589 */ /* 0x000ea200000e0000 */
[----:B------:R-:W-:Y:S01]  /*01d0*/  @UP0 UMOV UR6, 0x400 ;  /* 0x0000040000060882 */ /* 0x000fe20000000000 */
[----:B------:R-:W-:-:S04]  /*01e0*/  @UP0 UIADD3 UR4, -UR4, 0x100000, URZ ;  /* 0x0010000004040890 */ /* 0x000fc8000fffe13f */
[----:B------:R-:W-:Y:S02]  /*01f0*/  @UP0 USHF.L.U32 UR5, UR4, 0xb, URZ ;  /* 0x0000000b04050899 */ /* 0x000fe4000800063f */
[----:B------:R-:W-:Y:S01]  /*0200*/  @UP0 USHF.L.U32 UR4, UR4, 0x1, URZ ;  /* 0x0000000104040899 */ /* 0x000fe2000800063f */
[----:B------:R-:W-:Y:S01]  /*0210*/  VOTEU.ANY UP2, P0 ;  /* 0x00000000003f7886 */ /* 0x000fe20000040100 */
[----:B0-----:R-:W-:Y:S01]  /*0220*/  R2UR UR9, R3 ;  /* 0x00000000030972ca */ /* 0x001fe200000e0000 */
[----:B-1----:R-:W-:Y:S01]  /*0230*/  @UP0 ULEA UR8, UR8, UR6, 0x18 ;  /* 0x0000000608080291 */ /* 0x002fe2000f8ec03f */
[----:B--2---:R-:W-:Y:S01]  /*0240*/  ISETP.NE.AND P1, PT, R2, RZ, PT ;  /* 0x000000ff0200720c */ /* 0x004fe20003f25270 */
[----:B------:R-:W-:-:S04]  /*0250*/  @UP0 UIADD3 UR6, -UR7, 0x100000, URZ ;  /* 0x0010000007060890 */ /* 0x000fc8000fffe13f */
[----:B------:R-:W-:Y:S02]  /*0260*/  @UP0 USHF.L.U32 UR7, UR6, 0xb, URZ ;  /* 0x0000000b06070899 */ /* 0x000fe4000800063f */
[----:B------:R-:W-:-:S04]  /*0270*/  @UP0 USHF.L.U32 UR6, UR6, 0x1, URZ ;  /* 0x0000000106060899 */ /* 0x000fc8000800063f */
[----:B------:R-:W-:Y:S01]  /*0280*/  UISETP.NE.AND UP0, UPT, UR9, URZ, UPT ;  /* 0x0000003f0900728c */ /* 0x000fe2000bf05270 */
[----:B------:R-:W0:Y:S02]  /*0290*/  FENCE.VIEW.ASYNC.S ;  /* 0x00000000000073c6 */ /* 0x000e240000000000 */
[----:B0-----:R0:W1:Y:S05]  /*02a0*/  @UP1 SYNCS.EXCH.64 URZ, [UR8+0x22800], UR4 ;  /* 0x02280004083f15b2 */ /* 0x00106a0008000100 */
[----:B------:R0:W2:Y:S01]  /*02b0*/  @UP2 SYNCS.EXCH.64 URZ, [UR8+0x22820], UR6 ;  /* 0x02282006083f25b2 */ /* 0x0000a20008000100 */
[----:B------:R-:W-:Y:S05]  /*02c0*/  @P1 BRA `(.L_x_234) ;  /* 0x0000000000481947 */ /* 0x000fea0003800000 */
[----:B0-----:R-:W0:Y:S01]  /*02d0*/  S2UR UR5, SR_CgaCtaId ;  /* 0x00000000000579c3 */ /* 0x001e220000008800 */
[----:B------:R-:W-:Y:S01]  /*02e0*/  UMOV UR4, 0x400 ;  /* 0x0000040000047882 */ /* 0x000fe20000000000 */
[----:B------:R-:W-:Y:S01]  /*02f0*/  UMOV UR6, 0x1 ;  /* 0x0000000100067882 */ /* 0x000fe20000000000 */
[----:B------:R-:W-:Y:S01]  /*0300*/  UMOV UR9, 0x2 ;  /* 0x0000000200097882 */ /* 0x000fe20000000000 */
[----:B------:R-:W-:-:S04]  /*0310*/  UIADD3 UR6, -UR6, 0x100000, URZ ;  /* 0x0010000006067890 */ /* 0x000fc8000fffe13f */
[----:B------:R-:W-:Y:S02]  /*0320*/  USHF.L.U32 UR7, UR6, 0xb, URZ ;  /* 0x0000000b06077899 */ /* 0x000fe4000800063f */
[----:B------:R-:W-:Y:S01]  /*0330*/  USHF.L.U32 UR6, UR6, 0x1, URZ ;  /* 0x0000000106067899 */ /* 0x000fe2000800063f */
[----:B------:R-:W-:Y:S01]  /*0340*/  ELECT P0, URZ, PT ;  /* 0x00000000003f782f */ /* 0x000fe20003800000 */
[----:B0-----:R-:W-:Y:S02]  /*0350*/  ULEA UR8, UR5, UR4, 0x18 ;  /* 0x0000000405087291 */ /* 0x001fe4000f8ec03f */
[----:B------:R-:W-:-:S04]  /*0360*/  UIADD3 UR4, -UR9, 0x100000, URZ ;  /* 0x0010000009047890 */ /* 0x000fc8000fffe13f */
[----:B------:R-:W-:Y:S02]  /*0370*/  USHF.L.U32 UR5, UR4, 0xb, URZ ;  /* 0x0000000b04057899 */ /* 0x000fe4000800063f */
[----:B------:R-:W-:Y:S01]  /*0380*/  USHF.L.U32 UR4, UR4, 0x1, URZ ;  /* 0x0000000104047899 */ /* 0x000fe2000800063f */
[----:B------:R-:W0:Y:S03]  /*0390*/  FENCE.VIEW.ASYNC.S ;  /* 0x00000000000073c6 */ /* 0x000e260000000000 */
[----:B0-----:R3:W4:Y:S08]  /*03a0*/  SYNCS.EXCH.64 URZ, [UR8+0x22830], UR6 ;  /* 0x02283006083f75b2 */ /* 0x0017300008000100 */
[----:B------:R3:W0:Y:S01]  /*03b0*/  SYNCS.EXCH.64 URZ, [UR8+0x22840], UR4 ;  /* 0x02284004083f75b2 */ /* 0x0006220008000100 */
[----:B------:R3:W0:Y:S01]  /*03c0*/  SYNCS.EXCH.64 URZ, [UR8+0x22838], UR6 ;  /* 0x02283806083f75b2 */ /* 0x0006220008000100 */
[----:B------:R3:W0:Y:S02]  /*03d0*/  SYNCS.EXCH.64 URZ, [UR8+0x22848], UR4 ;  /* 0x02284804083f75b2 */ /* 0x0006240008000100 */
[----:B---3--:R-:W-:Y:S01]  /*03e0*/  NOP ;  /* 0x0000000000007918 */ /* 0x008fe20000000000 */
.L_x_234:
[----:B------:R-:W3:Y:S01]  /*03f0*/  SHFL.IDX PT, R2, R0, RZ, 0x1f ;  /* 0x00001fff00027589 */ /* 0x000ee200000e0000 */
[----:B------:R-:W-:Y:S01]  /*0400*/  NOP ;  /* 0x0000000000007918 */ /* 0x000fe20000000000 */
[----:B---3--:R-:W-:-:S13]  /*0410*/  ISETP.NE.AND P0, PT, R2, RZ, PT ;  /* 0x000000ff0200720c */ /* 0x008fda0003f05270 */
[----:B------:R-:W-:Y:S05]  /*0420*/  @P0 BRA `(.L_x_235) ;  /* 0x0000000000480947 */ /* 0x000fea0003800000 */
[----:B0-----:R-:W0:Y:S01]  /*0430*/  S2UR UR5, SR_CgaCtaId ;  /* 0x00000000000579c3 */ /* 0x001e220000008800 */
[----:B------:R-:W-:Y:S01]  /*0440*/  UMOV UR4, 0x400 ;  /* 0x0000040000047882 */ /* 0x000fe20000000000 */
[----:B------:R-:W-:Y:S01]  /*0450*/  UMOV UR6, 0x1 ;  /* 0x0000000100067882 */ /* 0x000fe20000000000 */
[----:B------:R-:W-:Y:S01]  /*0460*/  UMOV UR7, 0x2 ;  /* 0x0000000200077882 */ /* 0x000fe20000000000 */
[----:B------:R-:W-:Y:S01]  /*0470*/  ELECT P0, URZ, PT ;  /* 0x00000000003f782f */ /* 0x000fe20003800000 */
[----:B0-----:R-:W-:Y:S02]  /*0480*/  ULEA UR8, UR5, UR4, 0x18 ;  /* 0x0000000405087291 */ /* 0x001fe4000f8ec03f */
[----:B------:R-:W-:-:S04]  /*0490*/  UIADD3 UR4, -UR6, 0x100000, URZ ;  /* 0x0010000006047890 */ /* 0x000fc8000fffe13f */
[----:B------:R-:W-:Y:S02]  /*04a0*/  USHF.L.U32 UR5, UR4, 0xb, URZ ;  /* 0x0000000b04057899 */ /* 0x000fe4000800063f */
[----:B------:R-:W-:Y:S02]  /*04b0*/  USHF.L.U32 UR4, UR4, 0x1, URZ ;  /* 0x0000000104047899 */ /* 0x000fe4000800063f */
[----:B------:R-:W-:-:S04]  /*04c0*/  UIADD3 UR6, -UR7, 0x100000, URZ ;  /* 0x0010000007067890 */ /* 0x000fc8000fffe13f */
[----:B------:R-:W-:Y:S02]  /*04d0*/  USHF.L.U32 UR7, UR6, 0xb, URZ ;  /* 0x0000000b06077899 */ /* 0x000fe4000800063f */
[----:B------:R-:W-:Y:S01]  /*04e0*/  USHF.L.U32 UR6, UR6, 0x1, URZ ;  /* 0x0000000106067899 */ /* 0x000fe2000800063f */
[----:B------:R-:W0:Y:S03]  /*04f0*/  FENCE.VIEW.ASYNC.S ;  /* 0x00000000000073c6 */ /* 0x000e260000000000 */
[----:B0-----:R3:W0:Y:S08]  /*0500*/  SYNCS.EXCH.64 URZ, [UR8+0x22850], UR4 ;  /* 0x02285004083f75b2 */ /* 0x0016300008000100 */
[----:B------:R3:W0:Y:S01]  /*0510*/  SYNCS.EXCH.64 URZ, [UR8+0x22860], UR6 ;  /* 0x02286006083f75b2 */ /* 0x0006220008000100 */
[----:B------:R3:W0:Y:S01]  /*0520*/  SYNCS.EXCH.64 URZ, [UR8+0x22858], UR4 ;  /* 0x02285804083f75b2 */ /* 0x0006220008000100 */
[----:B------:R3:W0:Y:S02]  /*0530*/  SYNCS.EXCH.64 URZ, [UR8+0x22868], UR6 ;  /* 0x02286806083f75b2 */ /* 0x0006240008000100 */
[----:B---3--:R-:W-:Y:S01]  /*0540*/  NOP ;  /* 0x0000000000007918 */ /* 0x008fe20000000000 */
.L_x_235:
[----:B------:R-:W3:Y:S01]  /*0550*/  SHFL.IDX PT, R2, R0, RZ, 0x1f ;  /* 0x00001fff00027589 */ /* 0x000ee200000e0000 */
[----:B------:R-:W-:Y:S01]  /*0560*/  NOP ;  /* 0x0000000000007918 */ /* 0x000fe20000000000 */
[----:B---3--:R-:W-:-:S13]  /*0570*/  ISETP.NE.AND P0, PT, R2, RZ, PT ;  /* 0x000000ff0200720c */ /* 0x008fda0003f05270 */
[----:B------:R-:W-:Y:S05]  /*0580*/  @P0 BRA `(.L_x_236) ;  /* 0x0000000000380947 */ /* 0x000fea0003800000 */
[----:B0-----:R-:W0:Y:S01]  /*0590*/  S2UR UR5, SR_CgaCtaId ;  /* 0x00000000000579c3 */ /* 0x001e220000008800 */
[----:B------:R-:W-:Y:S01]  /*05a0*/  UMOV UR4, 0x400 ;  /* 0x0000040000047882 */ /* 0x000fe20000000000 */
[----:B------:R-:W-:Y:S01]  /*05b0*/  UMOV UR7, 0x1 ;  /* 0x0000000100077882 */ /* 0x000fe20000000000 */
[----:B------:R-:W-:Y:S01]  /*05c0*/  ELECT P0, URZ, PT ;  /* 0x00000000003f782f */ /* 0x000fe20003800000 */
[----:B0-----:R-:W-:Y:S02]  /*05d0*/  ULEA UR6, UR5, UR4, 0x18 ;  /* 0x0000000405067291 */ /* 0x001fe4000f8ec03f */
[----:B------:R-:W-:-:S04]  /*05e0*/  UIADD3 UR4, -UR7, 0x100000, URZ ;  /* 0x0010000007047890 */ /* 0x000fc8000fffe13f */
[----:B------:R-:W-:Y:S02]  /*05f0*/  USHF.L.U32 UR5, UR4, 0xb, URZ ;  /* 0x0000000b04057899 */ /* 0x000fe4000800063f */
[----:B------:R-:W-:Y:S01]  /*0600*/  USHF.L.U32 UR4, UR4, 0x1, URZ ;  /* 0x0000000104047899 */ /* 0x000fe2000800063f */
[----:B------:R-:W0:Y:S11]  /*0610*/  FENCE.VIEW.ASYNC.S ;  /* 0x00000000000073c6 */ /* 0x000e360000000000 */
[----:B0-----:R3:W0:Y:S01]  /*0620*/  SYNCS.EXCH.64 URZ, [UR6+0x22870], UR4 ;  /* 0x02287004063f75b2 */ /* 0x0016220008000100 */
[----:B------:R3:W0:Y:S01]  /*0630*/  SYNCS.EXCH.64 URZ, [UR6+0x22880], UR4 ;  /* 0x02288004063f75b2 */ /* 0x0006220008000100 */
[----:B------:R3:W0:Y:S01]  /*0640*/  SYNCS.EXCH.64 URZ, [UR6+0x22878], UR4 ;  /* 0x02287804063f75b2 */ /* 0x0006220008000100 */
[----:B------:R3:W0:Y:S02]  /*0650*/  SYNCS.EXCH.64 URZ, [UR6+0x22888], UR4 ;  /* 0x02288804063f75b2 */ /* 0x0006240008000100 */
[----:B---3--:R-:W-:Y:S01]  /*0660*/  NOP ;  /* 0x0000000000007918 */ /* 0x008fe20000000000 */
.L_x_236:
        /* <DEDUP_REMOVED lines=22> */
.L_x_237:
        /* <DEDUP_REMOVED lines=22> */
.L_x_238:
[----:B------:R-:W-:Y:S01]  /*0930*/  PLOP3.LUT P0, PT, PT, PT, UP0, 0x80, 0x0 ;  /* 0x000000000000781c */ /* 0x000fe20003f0f008 */
[----:B------:R-:W-:Y:S01]  /*0940*/  UMOV UR36, 0x1 ;  /* 0x0000000100247882 */ /* 0x000fe20000000000 */
[----:B------:R-:W-:Y:S01]  /*0950*/  NOP ;  /* 0x0000000000007918 */ /* 0x000fe20000000000 */
[----:B------:R-:W-:Y:S01]  /*0960*/  USEL UR36, UR36, 0x2, !UP0 ;  /* 0x0000000224247887 */ /* 0x000fe2000c000000 */
[----:B------:R-:W-:Y:S01]  /*0970*/  ULDC.64 UR40, c[0x0][0x208] ;  /* 0x0000820000287ab9 */ /* 0x000fe20000000a00 */
[----:B012-4-:R-:W-:Y:S08]  /*0980*/  BAR.SYNC.DEFER_BLOCKING 0x0 ;  /* 0x0000000000007b1d */ /* 0x017ff00000010000 */
[----:B------:R-:W-:Y:S05]  /*0990*/  @!P0 BRA `(.L_x_239) ;  /* 0x0000008400b08947 */ /* 0x000fea0003800000 */
.L_x_240:
[----:B------:R-:W-:-:S08]  /*09a0*/  NOP ;  /* 0x0000000000007918 */ /* 0x000fd00000000000 */
[----:B------:R-:W0:Y:S02]  /*09b0*/  USETMAXREG.TRY_ALLOC.CTAPOOL UP0, 0xf0 ;  /* 0x000000f0000079c8 */ /* 0x000e240008000600 */
[----:B0-----:R-:W-:-:S13]  /*09c0*/  PLOP3.LUT P0, PT, PT, PT, UP0, 0x80, 0x0 ;  /* 0x000000000000781c */ /* 0x001fda0003f0f008 */
[----:B------:R-:W-:Y:S05]  /*09d0*/  @!P0 BRA `(.L_x_240) ;  /* 0xfffffffc00f08947 */ /* 0x000fea000383ffff */
[----:B------:R-:W-:Y:S06]  /*09e0*/  BAR.ARV 0x8, 0x120 ;  /* 0x0204800000007b1d */ /* 0x000fec0000002000 */
[----:B------:R-:W-:Y:S02]  /*09f0*/  ISETP.NE.AND P0, PT, R22, 0x1, PT ;  /* 0x000000011600780c */ /* 0x000fe40003f05270 */
[----:B------:R-:W0:Y:S01]  /*0a00*/  S2UR UR5, SR_CgaCtaId ;  /* 0x00000000000579c3 */ /* 0x000e220000008800 */
[----:B------:R-:W-:-:S10]  /*0a10*/  UMOV UR4, 0x400 ;  /* 0x0000040000047882 */ /* 0x000fd40000000000 */
[----:B------:R-:W-:Y:S08]  /*0a20*/  @!P0 BAR.ARV 0x9, 0x100 ;  /* 0x0244000000008b1d */ /* 0x000ff00000002000 */
[----:B------:R-:W-:Y:S01]  /*0a30*/  BAR.SYNC.DEFER_BLOCKING 0x5, 0x120 ;  /* 0x0144800000007b1d */ /* 0x000fe20000010000 */
[----:B0-----:R-:W-:-:S09]  /*0a40*/  ULEA UR4, UR5, UR4, 0x18 ;  /* 0x0000000405047291 */ /* 0x001fd2000f8ec03f */
[----:B------:R-:W0:Y:S01]  /*0a50*/  LDS.128 R40, [UR4+0x228d0] ;  /* 0x0228d004ff287984 */ /* 0x000e220008000c00 */
[----:B------:R-:W-:Y:S01]  /*0a60*/  ULDC UR4, c[0x0][0xc14] ;  /* 0x0003050000047ab9 */ /* 0x000fe20000000800 */
[----:B------:R-:W-:Y:S06]  /*0a70*/  BAR.ARV 0x4, 0x120 ;  /* 0x0104800000007b1d */ /* 0x000fec0000002000 */
[----:B0-----:R-:W-:-:S13]  /*0a80*/  ISETP.GE.AND P0, PT, R43, UR4, PT ;  /* 0x000000042b007c0c */ /* 0x001fda000bf06270 */
[----:B------:R-:W-:Y:S05]  /*0a90*/  @P0 EXIT ;  /* 0x000000000000094d */ /* 0x000fea0003800000 */
[----:B------:R-:W0:Y:S01]  /*0aa0*/  S2R R0, SR_TID.X ;  /* 0x0000000000007919 */ /* 0x000e220000002100 */
[----:B------:R-:W-:Y:S01]  /*0ab0*/  R2UR UR5, R42 ;  /* 0x000000002a0572ca */ /* 0x000fe200000e0000 */
[----:B------:R-:W-:Y:S01]  /*0ac0*/  ULOP3.LUT UR47, UR36, 0x1, URZ, 0xfc, !UPT ;  /* 0x00000001242f7892 */ /* 0x000fe2000f8efc3f */
[----:B------:R-:W-:Y:S01]  /*0ad0*/  UMOV UR39, URZ ;  /* 0x0000003f00277c82 */ /* 0x000fe20008000000 */
[----:B------:R-:W-:Y:S01]  /*0ae0*/  UMOV UR38, URZ ;  /* 0x0000003f00267c82 */ /* 0x000fe20008000000 */
[----:B------:R-:W-:Y:S01]  /*0af0*/  UMOV UR37, URZ ;  /* 0x0000003f00257c82 */ /* 0x000fe20008000000 */
[----:B0-----:R-:W-:-:S05]  /*0b00*/  VIADD R203, R0, 0xffffff80 ;  /* 0xffffff8000cb7836 */ /* 0x001fca0000000000 */
[----:B------:R-:W-:-:S04]  /*0b10*/  SHF.R.S32.HI R0, RZ, 0x1f, R203 ;  /* 0x0000001fff007819 */ /* 0x000fc800000114cb */
[CC--:B------:R-:W-:Y:S02]  /*0b20*/  LEA.HI R2, R0.reuse, R203.reuse, RZ, 0x7 ;  /* 0x000000cb00027211 */ /* 0x0c0fe400078f38ff */
[----:B------:R-:W-:Y:S02]  /*0b30*/  LEA.HI R3, R0, R203, RZ, 0x4 ;  /* 0x000000cb00037211 */ /* 0x000fe400078f20ff */
[C---:B------:R-:W-:Y:S02]  /*0b40*/  LOP3.LUT R4, R2.reuse, 0xffffff80, RZ, 0xc0, !PT ;  /* 0xffffff8002047812 */ /* 0x040fe400078ec0ff */
[----:B------:R-:W-:Y:S02]  /*0b50*/  SHF.R.S32.HI R23, RZ, 0x7, R2 ;  /* 0x00000007ff177819 */ /* 0x000fe40000011402 */
[----:B------:R-:W-:Y:S01]  /*0b60*/  SHF.R.S32.HI R6, RZ, 0x4, R3 ;  /* 0x00000004ff067819 */ /* 0x000fe20000011403 */
[----:B------:R-:W-:Y:S01]  /*0b70*/  IMAD.IADD R19, R203, 0x1, -R4 ;  /* 0x00000001cb137824 */ /* 0x000fe200078e0a04 */
[----:B------:R-:W-:-:S04]  /*0b80*/  LEA.HI R2, R2, R23, RZ, 0x1 ;  /* 0x0000001702027211 */ /* 0x000fc800078f08ff */
[----:B------:R-:W-:Y:S02]  /*0b90*/  SHF.R.S32.HI R8, RZ, 0x1f, R19 ;  /* 0x0000001fff087819 */ /* 0x000fe40000011413 */
[----:B------:R-:W-:Y:S02]  /*0ba0*/  LOP3.LUT R2, R2, 0x3fffffe, RZ, 0xc0, !PT ;  /* 0x03fffffe02027812 */ /* 0x000fe400078ec0ff */
[CC--:B------:R-:W-:Y:S02]  /*0bb0*/  LEA.HI R7, R8.reuse, R19.reuse, RZ, 0x2 ;  /* 0x0000001308077211 */ /* 0x0c0fe400078f10ff */
[----:B------:R-:W-:Y:S01]  /*0bc0*/  LEA.HI R8, R8, R19, RZ, 0x5 ;  /* 0x0000001308087211 */ /* 0x000fe200078f28ff */
[----:B------:R-:W-:Y:S01]  /*0bd0*/  IMAD.IADD R2, R23, 0x1, -R2 ;  /* 0x0000000117027824 */ /* 0x000fe200078e0a02 */
[--C-:B------:R-:W-:Y:S02]  /*0be0*/  SHF.R.S32.HI R9, RZ, 0x2, R7.reuse ;  /* 0x00000002ff097819 */ /* 0x100fe40000011407 */
[----:B------:R-:W-:-:S02]  /*0bf0*/  SHF.R.S32.HI R4, RZ, 0x1f, R7 ;  /* 0x0000001fff047819 */ /* 0x000fc40000011407 */
[----:B------:R-:W-:Y:S02]  /*0c00*/  SHF.R.S32.HI R8, RZ, 0x5, R8 ;  /* 0x00000005ff087819 */ /* 0x000fe40000011408 */
[----:B------:R-:W-:Y:S02]  /*0c10*/  LEA.HI R5, R4, R9, RZ, 0x3 ;  /* 0x0000000904057211 */ /* 0x000fe400078f18ff */
[CC--:B------:R-:W-:Y:S02]  /*0c20*/  LEA.HI R4, R0.reuse, R203.reuse, RZ, 0x5 ;  /* 0x000000cb00047211 */ /* 0x0c0fe400078f28ff */
[----:B------:R-:W-:Y:S02]  /*0c30*/  LOP3.LUT R10, R5, 0xfffffff8, RZ, 0xc0, !PT ;  /* 0xfffffff8050a7812 */ /* 0x000fe400078ec0ff */
[----:B------:R-:W-:Y:S01]  /*0c40*/  LEA.HI R0, R0, R203, RZ, 0x3 ;  /* 0x000000cb00007211 */ /* 0x000fe200078f18ff */
[----:B------:R-:W-:Y:S01]  /*0c50*/  IMAD.SHL.U32 R5, R4, 0x20, RZ ;  /* 0x0000002004057824 */ /* 0x000fe200078e00ff */
[----:B------:R-:W-:Y:S01]  /*0c60*/  LOP3.LUT R4, R3, 0x3fffff0, RZ, 0xc0, !PT ;  /* 0x03fffff003047812 */ /* 0x000fe200078ec0ff */
[----:B------:R-:W-:Y:S01]  /*0c70*/  IMAD.IADD R9, R9, 0x1, -R10 ;  /* 0x0000000109097824 */ /* 0x000fe200078e0a0a */
[----:B------:R-:W-:-:S02]  /*0c80*/  LEA.HI R3, R3, R6, RZ, 0x1 ;  /* 0x0000000603037211 */ /* 0x000fc400078f08ff */
[----:B------:R-:W-:Y:S01]  /*0c90*/  LOP3.LUT R5, R5, 0xfffffc00, RZ, 0xc0, !PT ;  /* 0xfffffc0005057812 */ /* 0x000fe200078ec0ff */
[----:B------:R-:W-:Y:S01]  /*0ca0*/  IMAD R9, R8, 0x10, R9 ;  /* 0x0000001008097824 */ /* 0x000fe200078e0209 */
[----:B------:R-:W-:Y:S01]  /*0cb0*/  LOP3.LUT R3, R3, 0x1ffffffe, RZ, 0xc0, !PT ;  /* 0x1ffffffe03037812 */ /* 0x000fe200078ec0ff */
[----:B------:R-:W-:Y:S01]  /*0cc0*/  IMAD.IADD R4, R203, 0x1, -R4 ;  /* 0x00000001cb047824 */ /* 0x000fe200078e0a04 */
[----:B------:R-:W-:Y:S01]  /*0cd0*/  LOP3.LUT R200, R7, 0x7ffffffc, RZ, 0xc0, !PT ;  /* 0x7ffffffc07c87812 */ /* 0x000fe200078ec0ff */
[----:B------:R-:W-:Y:S01]  /*0ce0*/  IMAD R201, R2, 0x40, R9 ;  /* 0x0000004002c97824 */ /* 0x000fe200078e0209 */
[----:B------:R-:W-:Y:S01]  /*0cf0*/  LOP3.LUT R2, R0, 0x1ffffff8, RZ, 0xc0, !PT ;  /* 0x1ffffff800027812 */ /* 0x000fe200078ec0ff */
[----:B------:R-:W-:Y:S01]  /*0d00*/  IMAD R4, R4, 0x40, R5 ;  /* 0x0000004004047824 */ /* 0x000fe200078e0205 */
[----:B------:R-:W-:Y:S01]  /*0d10*/  SHF.R.S32.HI R16, RZ, 0x3, R0 ;  /* 0x00000003ff107819 */ /* 0x000fe20000011400 */
[----:B------:R-:W-:Y:S01]  /*0d20*/  IMAD.IADD R3, R6, 0x1, -R3 ;  /* 0x0000000106037824 */ /* 0x000fe200078e0a03 */
[----:B------:R-:W-:Y:S01]  /*0d30*/  IADD3 R200, R19, -R200, RZ ;  /* 0x800000c813c87210 */ /* 0x000fe20007ffe0ff */
[----:B------:R-:W-:-:S02]  /*0d40*/  IMAD.IADD R2, R203, 0x1, -R2 ;  /* 0x00000001cb027824 */ /* 0x000fc400078e0a02 */
[----:B------:R-:W-:Y:S02]  /*0d50*/  IMAD R202, R3, 0x8, R4 ;  /* 0x0000000803ca7824 */ /* 0x000fe400078e0204 */
[----:B------:R-:W-:-:S07]  /*0d60*/  IMAD.SHL.U32 R2, R2, 0x8, RZ ;  /* 0x0000000802027824 */ /* 0x000fce00078e00ff */
.L_x_282:
[----:B0---45:R-:W0:Y:S01]  /*0d70*/  LDC.64 R4, c[0x0][0xc60] ;  /* 0x00031800ff047b82 */ /* 0x031e220000000a00 */
[----:B------:R-:W-:Y:S01]  /*0d80*/  ULDC.64 UR6, c[0x0][0xa28] ;  /* 0x00028a0000067ab9 */ /* 0x000fe20000000a00 */
[----:B------:R-:W-:Y:S01]  /*0d90*/  ULDC.64 UR8, c[0x0][0xa20] ;  /* 0x0002880000087ab9 */ /* 0x000fe20000000a00 */
[----:B------:R-:W-:Y:S01]  /*0da0*/  ULDC UR4, c[0x0][0x404] ;  /* 0x0001010000047ab9 */ /* 0x000fe20000000800 */
[----:B0-----:R-:W-:-:S06]  /*0db0*/  IMAD.WIDE R4, R43, 0x4, R4 ;  /* 0x000000042b047825 */ /* 0x001fcc00078e0204 */
[----:B--2---:R-:W2:Y:S01]  /*0dc0*/  LDG.E R4, desc[UR40][R4.64] ;  /* 0x0000002804047981 */ /* 0x004ea2000c1e1900 */
[----:B------:R-:W-:Y:S02]  /*0dd0*/  UISETP.NE.U32.AND UP0, UPT, UR6, URZ, UPT ;  /* 0x0000003f0600728c */ /* 0x000fe4000bf05070 */
[----:B------:R-:W-:Y:S02]  /*0de0*/  UISETP.NE.U32.AND UP1, UPT, UR8, URZ, UPT ;  /* 0x0000003f0800728c */ /* 0x000fe4000bf25070 */
[----:B------:R-:W-:Y:S02]  /*0df0*/  UISETP.NE.AND.EX UP0, UPT, UR7, URZ, UPT, UP0 ;  /* 0x0000003f0700728c */ /* 0x000fe4000bf05300 */
[----:B------:R-:W-:-:S04]  /*0e00*/  UISETP.NE.AND.EX UP1, UPT, UR9, URZ, UPT, UP1 ;  /* 0x0000003f0900728c */ /* 0x000fc8000bf25310 */
[----:B------:R-:W-:Y:S02]  /*0e10*/  PLOP3.LUT P0, PT, PT, PT, UP0, 0x80, 0x0 ;  /* 0x000000000000781c */ /* 0x000fe40003f0f008 */
[----:B------:R-:W-:Y:S02]  /*0e20*/  PLOP3.LUT P1, PT, PT, PT, UP1, 0x80, 0x0 ;  /* 0x000000000000781c */ /* 0x000fe40003f2f018 */
[----:B--2---:R-:W-:-:S13]  /*0e30*/  R2UR UR46, R4 ;  /* 0x00000000042e72ca */ /* 0x004fda00000e0000 */
[----:B------:R-:W-:Y:S02]  /*0e40*/  USHF.R.S32.HI UR45, URZ, 0x1f, UR46 ;  /* 0x0000001f3f2d7899 */ /* 0x000fe4000801142e */
[----:B------:R-:W-:Y:S02]  /*0e50*/  @UP0 ULEA UR6, UP2, UR46, UR6, 0x2 ;  /* 0x000000062e060291 */ /* 0x000fe4000f84103f */
[----:B------:R-:W-:Y:S02]  /*0e60*/  @UP1 ULEA UR8, UP3, UR46, UR8, 0x2 ;  /* 0x000000082e081291 */ /* 0x000fe4000f86103f */
[----:B------:R-:W-:Y:S02]  /*0e70*/  @UP0 ULEA.HI.X UR7, UR46, UR7, UR45, 0x2, UP2 ;  /* 0x000000072e070291 */ /* 0x000fe400090f142d */
[----:B------:R-:W-:Y:S01]  /*0e80*/  @UP1 ULEA.HI.X UR9, UR46, UR9, UR45, 0x2, UP3 ;  /* 0x000000092e091291 */ /* 0x000fe200098f142d */
[----:B------:R-:W-:Y:S02]  /*0e90*/  IMAD.U32 R4, RZ, RZ, UR6 ;  /* 0x00000006ff047e24 */ /* 0x000fe4000f8e00ff */
[----:B---3--:R-:W-:-:S02]  /*0ea0*/  IMAD.U32 R6, RZ, RZ, UR8 ;  /* 0x00000008ff067e24 */ /* 0x008fc4000f8e00ff */
[----:B------:R-:W-:Y:S01]  /*0eb0*/  IMAD.U32 R5, RZ, RZ, UR7 ;  /* 0x00000007ff057e24 */ /* 0x000fe2000f8e00ff */
[----:B------:R-:W-:Y:S01]  /*0ec0*/  ULDC.64 UR6, c[0x0][0x3f8] ;  /* 0x0000fe0000067ab9 */ /* 0x000fe20000000a00 */
[----:B------:R-:W-:-:S03]  /*0ed0*/  IMAD.U32 R7, RZ, RZ, UR9 ;  /* 0x00000009ff077e24 */ /* 0x000fc6000f8e00ff */
[----:B------:R-:W2:Y:S04]  /*0ee0*/  @P0 LDG.E R4, desc[UR40][R4.64] ;  /* 0x0000002804040981 */ /* 0x000ea8000c1e1900 */
[----:B------:R-:W3:Y:S01]  /*0ef0*/  @P1 LDG.E R6, desc[UR40][R6.64] ;  /* 0x0000002806061981 */ /* 0x000ee2000c1e1900 */
[----:B------:R-:W-:Y:S01]  /*0f00*/  UISETP.NE.U32.AND UP0, UPT, UR6, URZ, UPT ;  /* 0x0000003f0600728c */ /* 0x000fe2000bf05070 */
[----:B------:R-:W-:Y:S01]  /*0f10*/  IMAD.MOV.U32 R18, RZ, RZ, R41 ;  /* 0x000000ffff127224 */ /* 0x000fe200078e0029 */
[----:B------:R-:W-:Y:S01]  /*0f20*/  UMOV UR43, URZ ;  /* 0x0000003f002b7c82 */ /* 0x000fe20008000000 */
[----:B------:R-:W-:Y:S01]  /*0f30*/  ULDC UR6, c[0x0][0x2e0] ;  /* 0x0000b80000067ab9 */ /* 0x000fe20000000800 */
[----:B------:R-:W-:Y:S01]  /*0f40*/  UISETP.NE.AND.EX UP0, UPT, UR7, URZ, UPT, UP0 ;  /* 0x0000003f0700728c */ /* 0x000fe2000bf05300 */
[----:B------:R-:W-:Y:S01]  /*0f50*/  CS2R R44, SRZ ;  /* 0x00000000002c7805 */ /* 0x000fe2000001ff00 */
[----:B------:R-:W-:Y:S01]  /*0f60*/  UMOV UR44, UR5 ;  /* 0x00000005002c7c82 */ /* 0x000fe20008000000 */
[----:B------:R-:W-:Y:S01]  /*0f70*/  CS2R R150, SRZ ;  /* 0x0000000000967805 */ /* 0x000fe2000001ff00 */
[----:B------:R-:W-:Y:S01]  /*0f80*/  USEL UR4, UR4, 0x1, UP0 ;  /* 0x0000000104047887 */ /* 0x000fe20008000000 */
[----:B------:R-:W-:-:S02]  /*0f90*/  CS2R R148, SRZ ;  /* 0x0000000000947805 */ /* 0x000fc4000001ff00 */
[----:B------:R-:W-:Y:S02]  /*0fa0*/  CS2R R146, SRZ ;  /* 0x0000000000927805 */ /* 0x000fe4000001ff00 */
[----:B------:R-:W-:Y:S01]  /*0fb0*/  CS2R R144, SRZ ;  /* 0x0000000000907805 */ /* 0x000fe2000001ff00 */
[----:B------:R-:W-:Y:S01]  /*0fc0*/  UIMAD UR4, UR4, UR6, URZ ;  /* 0x00000006040472a4 */ /* 0x000fe2000f8e023f */
[----:B------:R-:W-:Y:S02]  /*0fd0*/  CS2R R142, SRZ ;  /* 0x00000000008e7805 */ /* 0x000fe4000001ff00 */
[----:B------:R-:W-:Y:S02]  /*0fe0*/  CS2R R140, SRZ ;  /* 0x00000000008c7805 */ /* 0x000fe4000001ff00 */
[----:B------:R-:W-:Y:S02]  /*0ff0*/  CS2R R138, SRZ ;  /* 0x00000000008a7805 */ /* 0x000fe4000001ff00 */
[----:B------:R-:W-:-:S02]  /*1000*/  CS2R R136, SRZ ;  /* 0x0000000000887805 */ /* 0x000fc4000001ff00 */
[----:B------:R-:W-:Y:S02]  /*1010*/  CS2R R134, SRZ ;  /* 0x0000000000867805 */ /* 0x000fe4000001ff00 */
[----:B------:R-:W-:Y:S02]  /*1020*/  CS2R R132, SRZ ;  /* 0x0000000000847805 */ /* 0x000fe4000001ff00 */
        /* <DEDUP_REMOVED lines=32> */
[----:B-1----:R-:W-:Y:S02]  /*1230*/  CS2R R68, SRZ ;  /* 0x0000000000447805 */ /* 0x002fe4000001ff00 */
[----:B------:R-:W-:-:S02]  /*1240*/  CS2R R166, SRZ ;  /* 0x0000000000a67805 */ /* 0x000fc4000001ff00 */
[----:B------:R-:W-:Y:S01]  /*1250*/  CS2R R154, SRZ ;  /* 0x00000000009a7805 */ /* 0x000fe2000001ff00 */
[----:B------:R-:W-:Y:S01]  /*1260*/  IMAD.MOV.U32 R28, RZ, RZ, RZ ;  /* 0x000000ffff1c7224 */ /* 0x000fe200078e00ff */
[----:B------:R-:W-:Y:S01]  /*1270*/  CS2R R60, SRZ ;  /* 0x00000000003c7805 */ /* 0x000fe2000001ff00 */
[----:B------:R-:W-:Y:S01]  /*1280*/  IMAD.MOV.U32 R3, RZ, RZ, RZ ;  /* 0x000000ffff037224 */ /* 0x000fe200078e00ff */
[----:B------:R-:W-:Y:S02]  /*1290*/  CS2R R24, SRZ ;  /* 0x0000000000187805 */ /* 0x000fe4000001ff00 */
[----:B------:R-:W-:Y:S02]  /*12a0*/  CS2R R168, SRZ ;  /* 0x0000000000a87805 */ /* 0x000fe4000001ff00 */
[----:B------:R-:W-:Y:S02]  /*12b0*/  CS2R R156, SRZ ;  /* 0x00000000009c7805 */ /* 0x000fe4000001ff00 */
[----:B------:R-:W-:-:S02]  /*12c0*/  CS2R R14, SRZ ;  /* 0x00000000000e7805 */ /* 0x000fc4000001ff00 */
[----:B------:R-:W-:Y:S02]  /*12d0*/  CS2R R12, SRZ ;  /* 0x00000000000c7805 */ /* 0x000fe4000001ff00 */
[----:B------:R-:W-:Y:S02]  /*12e0*/  CS2R R170, SRZ ;  /* 0x0000000000aa7805 */ /* 0x000fe4000001ff00 */
[----:B------:R-:W-:Y:S02]  /*12f0*/  CS2R R158, SRZ ;  /* 0x00000000009e7805 */ /* 0x000fe4000001ff00 */
[----:B------:R-:W-:Y:S01]  /*1300*/  CS2R R10, SRZ ;  /* 0x00000000000a7805 */ /* 0x000fe2000001ff00 */
[----:B------:R-:W-:Y:S01]  /*1310*/  IMAD.MOV.U32 R8, RZ, RZ, RZ ;  /* 0x000000ffff087224 */ /* 0x000fe200078e00ff */
[----:B--2---:R-:W-:Y:S02]  /*1320*/  @P0 R2UR UR43, R4 ;  /* 0x00000000042b02ca */ /* 0x004fe400000e0000 */
[----:B------:R-:W-:-:S02]  /*1330*/  PLOP3.LUT P0, PT, PT, PT, PT, 0x80, 0x0 ;  /* 0x000000000000781c */ /* 0x000fc40003f0f070 */
[----:B---3--:R-:W-:Y:S01]  /*1340*/  @P1 R2UR UR4, R6 ;  /* 0x00000000060412ca */ /* 0x008fe200000e0000 */
[----:B------:R-:W-:-:S14]  /*1350*/  @P1 BRA `(.L_x_241) ;  /* 0x0000000000341947 */ /* 0x000fdc0003800000 */
[----:B------:R-:W-:Y:S02]  /*1360*/  ULDC.64 UR6, c[0x0][0xa08] ;  /* 0x0002820000067ab9 */ /* 0x000fe40000000a00 */
[----:B------:R-:W-:-:S04]  /*1370*/  ISETP.NE.U32.AND P1, PT, RZ, UR6, PT ;  /* 0x00000006ff007c0c */ /* 0x000fc8000bf25070 */
[----:B------:R-:W-:-:S13]  /*1380*/  ISETP.NE.AND.EX P1, PT, RZ, UR7, PT, P1 ;  /* 0x00000007ff007c0c */ /* 0x000fda000bf25310 */
[----:B------:R-:W-:Y:S05]  /*1390*/  @!P1 BRA `(.L_x_241) ;  /* 0x0000000000249947 */ /* 0x000fea0003800000 */
[----:B------:R-:W-:Y:S02]  /*13a0*/  ULDC.64 UR4, c[0x0][0xa08] ;  /* 0x0002820000047ab9 */ /* 0x000fe40000000a00 */
[----:B------:R-:W-:-:S06]  /*13b0*/  UIMAD.WIDE UR4, UR46, 0x4, UR4 ;  /* 0x000000042e0478a5 */ /* 0x000fcc000f8e0204 */
[----:B------:R-:W-:Y:S02]  /*13c0*/  IMAD.U32 R4, RZ, RZ, UR4 ;  /* 0x00000004ff047e24 */ /* 0x000fe4000f8e00ff */
[----:B------:R-:W-:-:S05]  /*13d0*/  IMAD.U32 R5, RZ, RZ, UR5 ;  /* 0x00000005ff057e24 */ /* 0x000fca000f8e00ff */
[----:B------:R-:W2:Y:S04]  /*13e0*/  LDG.E R6, desc[UR40][R4.64] ;  /* 0x0000002804067981 */ /* 0x000ea8000c1e1900 */
[----:B------:R-:W3:Y:S01]  /*13f0*/  LDG.E R0, desc[UR40][R4.64+0x4] ;  /* 0x0000042804007981 */ /* 0x000ee2000c1e1900 */
[----:B--2---:R-:W-:Y:S02]  /*1400*/  R2UR UR4, R6 ;  /* 0x00000000060472ca */ /* 0x004fe400000e0000 */
[----:B---3--:R-:W-:-:S13]  /*1410*/  R2UR UR5, R0 ;  /* 0x00000000000572ca */ /* 0x008fda00000e0000 */
[----:B------:R-:W-:-:S12]  /*1420*/  UIADD3 UR4, -UR4, UR5, URZ ;  /* 0x0000000504047290 */ /* 0x000fd8000fffe13f */
.L_x_241:
[----:B------:R-:W-:Y:S01]  /*1430*/  UIADD3 UR43, -UR43, UR4, URZ ;  /* 0x000000042b2b7290 */ /* 0x000fe2000fffe13f */
[----:B------:R-:W-:Y:S01]  /*1440*/  IMAD.MOV.U32 R9, RZ, RZ, RZ ;  /* 0x000000ffff097224 */ /* 0x000fe200078e00ff */
[----:B------:R-:W-:Y:S02]  /*1450*/  CS2R R174, SRZ ;  /* 0x0000000000ae7805 */ /* 0x000fe4000001ff00 */
[----:B------:R-:W-:Y:S01]  /*1460*/  CS2R R172, SRZ ;  /* 0x0000000000ac7805 */ /* 0x000fe2000001ff00 */
[----:B------:R-:W-:Y:S01]  /*1470*/  UISETP.GE.AND UP0, UPT, UR43, 0x1, UPT ;  /* 0x000000012b00788c */ /* 0x000fe2000bf06270 */
[----:B------:R-:W-:Y:S01]  /*1480*/  CS2R R36, SRZ ;  /* 0x0000000000247805 */ /* 0x000fe2000001ff00 */
[----:B------:R-:W-:Y:S01]  /*1490*/  UIADD3 UR4, UR43, 0x5f, URZ ;  /* 0x0000005f2b047890 */ /* 0x000fe2000fffe03f */
[----:B------:R-:W-:Y:S02]  /*14a0*/  CS2R R176, SRZ ;  /* 0x0000000000b07805 */ /* 0x000fe4000001ff00 */
[----:B------:R-:W-:Y:S01]  /*14b0*/  CS2R R32, SRZ ;  /* 0x0000000000207805 */ /* 0x000fe2000001ff00 */
[----:B------:R-:W-:Y:S01]  /*14c0*/  IMAD.MOV.U32 R26, RZ, RZ, RZ ;  /* 0x000000ffff1a7224 */ /* 0x000fe200078e00ff */
[----:B------:R-:W-:Y:S01]  /*14d0*/  PLOP3.LUT P1, PT, PT, PT, UP0, 0x80, 0x0 ;  /* 0x000000000000781c */ /* 0x000fe20003f2f008 */
[----:B------:R-:W-:Y:S01]  /*14e0*/  UIMAD.WIDE UR4, UR4, 0x2aaaaaab, URZ ;  /* 0x2aaaaaab040478a5 */ /* 0x000fe2000f8e023f */
[----:B------:R-:W-:Y:S01]  /*14f0*/  IMAD.MOV.U32 R29, RZ, RZ, RZ ;  /* 0x000000ffff1d7224 */ /* 0x000fe200078e00ff */
[----:B------:R-:W-:Y:S01]  /*1500*/  MOV R179, RZ ;  /* 0x000000ff00b37202 */ /* 0x000fe20000000f00 */
[----:B------:R-:W-:Y:S01]  /*1510*/  IMAD.MOV.U32 R6, RZ, RZ, RZ ;  /* 0x000000ffff067224 */ /* 0x000fe200078e00ff */
[----:B------:R-:W-:Y:S01]  /*1520*/  USHF.R.U32.HI UR42, URZ, 0x1f, UR5 ;  /* 0x0000001f3f2a7899 */ /* 0x000fe20008011605 */
[----:B------:R-:W-:-:S03]  /*1530*/  CS2R R4, SRZ ;  /* 0x0000000000047805 */ /* 0x000fc6000001ff00 */
[----:B------:R-:W-:-:S04]  /*1540*/  ULEA.HI.SX32 UR42, UR5, UR42, 0x1c ;  /* 0x0000002a052a7291 */ /* 0x000fc8000f8fe23f */
[----:B------:R-:W-:Y:S08]  /*1550*/  @!P1 BRA `(.L_x_242) ;  /* 0x0000005000149947 */ /* 0x000ff00003800000 */
[----:B------:R-:W0:Y:S01]  /*1560*/  SHFL.IDX PT, R0, R23, RZ, 0x1f ;  /* 0x00001fff17007589 */ /* 0x000e2200000e0000 */
[----:B------:R-:W1:Y:S01]  /*1570*/  S2UR UR7, SR_CgaCtaId ;  /* 0x00000000000779c3 */ /* 0x000e620000008800 */
[----:B------:R-:W-:Y:S01]  /*1580*/  UMOV UR6, 0x400 ;  /* 0x0000040000067882 */ /* 0x000fe20000000000 */
[----:B0-----:R-:W-:Y:S01]  /*1590*/  R2UR UR4, R0 ;  /* 0x00000000000472ca */ /* 0x001fe200000e0000 */
[----:B-1----:R-:W-:-:S04]  /*15a0*/  ULEA UR6, UR7, UR6, 0x18 ;  /* 0x0000000607067291 */ /* 0x002fc8000f8ec03f */
[----:B------:R-:W-:-:S04]  /*15b0*/  UIADD3 UR6, UR6, 0x18400, URZ ;  /* 0x0001840006067890 */ /* 0x000fc8000fffe03f */
[----:B------:R-:W-:-:S04]  /*15c0*/  ULOP3.LUT UP0, URZ, UR6, 0x1bf, URZ, 0xc0, !UPT ;  /* 0x000001bf063f7892 */ /* 0x000fc8000f80c03f */
[----:B------:R-:W-:Y:S02]  /*15d0*/  ULEA.HI UR5, UR4, UR4, URZ, 0x1 ;  /* 0x0000000404057291 */ /* 0x000fe4000f8f083f */
[----:B------:R-:W-:Y:S02]  /*15e0*/  PLOP3.LUT P0, PT, PT, PT, UP0, 0x80, 0x0 ;  /* 0x000000000000781c */ /* 0x000fe40003f0f008 */
[----:B------:R-:W-:-:S04]  /*15f0*/  ULOP3.LUT UR5, UR5, 0x1e, URZ, 0xc0, !UPT ;  /* 0x0000001e05057892 */ /* 0x000fc8000f8ec03f */
[----:B------:R-:W-:-:S04]  /*1600*/  UIADD3 UR5, UR4, -UR5, URZ ;  /* 0x8000000504057290 */ /* 0x000fc8000fffe03f */
[----:B------:R-:W-:-:S04]  /*1610*/  ULEA UR5, UR5, UR6, 0xd ;  /* 0x0000000605057291 */ /* 0x000fc8000f8e683f */
[----:B------:R-:W-:-:S04]  /*1620*/  USHF.R.U32.HI UR5, URZ, 0x4, UR5 ;  /* 0x000000043f057899 */ /* 0x000fc80008011605 */
[----:B------:R-:W-:Y:S01]  /*1630*/  ULOP3.LUT UR48, UR5, 0x3fff, URZ, 0xc0, !UPT ;  /* 0x00003fff05307892 */ /* 0x000fe2000f8ec03f */
[----:B------:R-:W-:Y:S11]  /*1640*/  @!P0 BRA `(.L_x_243) ;  /* 0x0000000000408947 */ /* 0x000ff60003800000 */
[----:B------:R-:W-:Y:S01]  /*1650*/  MOV R0, 0x0 ;  /* 0x0000000000007802 */ /* 0x000fe20000000f00 */
[----:B------:R-:W-:Y:S01]  /*1660*/  ULDC.64 UR4, c[0x4][0x90] ;  /* 0x0100240000047ab9 */ /* 0x000fe20000000a00 */
[----:B------:R-:W-:Y:S01]  /*1670*/  ULDC.64 UR6, c[0x4][0x28] ;  /* 0x01000a0000067ab9 */ /* 0x000fe20000000a00 */
[----:B------:R-:W-:Y:S01]  /*1680*/  IMAD.U32 R4, RZ, RZ, UR4 ;  /* 0x00000004ff047e24 */ /* 0x000fe2000f8e00ff */
[----:B------:R0:W1:Y:S01]  /*1690*/  LDC.64 R14, c[0x4][R0] ;  /* 0x01000000000e7b82 */ /* 0x0000620000000a00 */
[----:B------:R-:W-:Y:S01]  /*16a0*/  IMAD.U32 R5, RZ, RZ, UR5 ;  /* 0x00000005ff057e24 */ /* 0x000fe2000f8e00ff */
[----:B------:R-:W-:Y:S01]  /*16b0*/  ULDC.64 UR4, c[0x4][0x98] ;  /* 0x0100260000047ab9 */ /* 0x000fe20000000a00 */
[----:B------:R-:W-:Y:S02]  /*16c0*/  IMAD.U32 R10, RZ, RZ, UR6 ;  /* 0x00000006ff0a7e24 */ /* 0x000fe4000f8e00ff */
[----:B------:R-:W-:Y:S02]  /*16d0*/  IMAD.U32 R6, RZ, RZ, UR4 ;  /* 0x00000004ff067e24 */ /* 0x000fe4000f8e00ff */
[----:B------:R-:W-:-:S02]  /*16e0*/  IMAD.U32 R7, RZ, RZ, UR5 ;  /* 0x00000005ff077e24 */ /* 0x000fc4000f8e00ff */
[----:B------:R-:W-:Y:S02]  /*16f0*/  IMAD.U32 R11, RZ, RZ, UR7 ;  /* 0x00000007ff0b7e24 */ /* 0x000fe4000f8e00ff */
[----:B------:R-:W-:Y:S02]  /*1700*/  IMAD.MOV.U32 R8, RZ, RZ, 0x70 ;  /* 0x00000070ff087424 */ /* 0x000fe400078e00ff */
[----:B------:R-:W-:Y:S02]  /*1710*/  IMAD.MOV.U32 R12, RZ, RZ, 0x1 ;  /* 0x00000001ff0c7424 */ /* 0x000fe400078e00ff */
[----:B0-----:R-:W-:-:S07]  /*1720*/  IMAD.MOV.U32 R13, RZ, RZ, RZ ;  /* 0x000000ffff0d7224 */ /* 0x001fce00078e00ff */
[----:B------:R-:W-:-:S07]  /*1730*/  LEPC R20, `(.L_x_243) ;  /* 0x000000001014794e */ /* 0x000fce0000000000 */
[----:B-1----:R-:W-:Y:S05]  /*1740*/  CALL.ABS.NOINC R14 ;  /* 0x000000000e007343 */ /* 0x002fea0003c00000 */
.L_x_243:
[----:B------:R-:W0:Y:S01]  /*1750*/  S2R R3, SR_CgaCtaId ;  /* 0x0000000000037919 */ /* 0x000e220000008800 */
[----:B------:R-:W-:Y:S01]  /*1760*/  ULEA.HI UR4, UR39, UR39, URZ, 0x1 ;  /* 0x0000002727047291 */ /* 0x000fe2000f8f083f */
[----:B------:R-:W-:Y:S01]  /*1770*/  MOV R6, 0x400 ;  /* 0x0000040000067802 */ /* 0x000fe20000000f00 */
[----:B------:R-:W-:Y:S02]  /*1780*/  VIADD R9, R22, 0x8 ;  /* 0x0000000816097836 */ /* 0x000fe40000000000 */
[----:B------:R-:W-:-:S04]  /*1790*/  ULOP3.LUT UR4, UR4, 0xfffffffe, URZ, 0xc0, !UPT ;  /* 0xfffffffe04047892 */ /* 0x000fc8000f8ec03f */
[----:B------:R-:W-:-:S06]  /*17a0*/  UIADD3 UR4, UR39, -UR4, URZ ;  /* 0x8000000427047290 */ /* 0x000fcc000fffe03f */
[----:B------:R-:W-:Y:S01]  /*17b0*/  IMAD.U32 R0, RZ, RZ, UR4 ;  /* 0x00000004ff007e24 */ /* 0x000fe2000f8e00ff */
[----:B0-----:R-:W-:-:S04]  /*17c0*/  LEA R6, R3, R6, 0x18 ;  /* 0x0000000603067211 */ /* 0x001fc800078ec0ff */
[----:B------:R-:W-:-:S04]  /*17d0*/  SHF.L.U32 R3, R0, 0x1f, RZ ;  /* 0x0000001f00037819 */ /* 0x000fc800000006ff */
[----:B------:R-:W0:Y:S02]  /*17e0*/  SYNCS.PHASECHK.TRANS64.TRYWAIT P0, [R6+URZ+0x22800], R3 ;  /* 0x02280003060075a7 */ /* 0x000e24000800017f */
[----:B0-----:R-:W-:Y:S05]  /*17f0*/  @!P0 BRA `(.L_x_244) ;  /* 0x000000bc00cc8947 */ /* 0x001fea0003800000 */
.L_x_366:
[----:B------:R-:W-:Y:S01]  /*1800*/  IMAD.U32 R0, RZ, RZ, UR47 ;  /* 0x0000002fff007e24 */ /* 0x000fe2000f8e00ff */
[----:B------:R-:W-:Y:S05]  /*1810*/  WARPSYNC.ALL ;  /* 0x0000000000007948 */ /* 0x000fea0003800000 */
[----:B------:R1:W-:Y:S01]  /*1820*/  BAR.SYNC.DEFER_BLOCKING R9, 0x100 ;  /* 0x000400090000751d */ /* 0x0003e20000010000 */
[----:B------:R-:W-:-:S13]  /*1830*/  ISETP.NE.AND P0, PT, R0, 0x3, PT ;  /* 0x000000030000780c */ /* 0x000fda0003f05270 */
[----:B-1----:R-:W-:Y:S05]  /*1840*/  @!P0 BRA `(.L_x_245) ;  /* 0x0000000000048947 */ /* 0x002fea0003800000 */
[----:B------:R-:W-:Y:S01]  /*1850*/  BPT.TRAP 0x1 ;  /* 0x000000040000795c */ /* 0x000fe20000300000 */
.L_x_245:
[----:B------:R-:W-:Y:S02]  /*1860*/  IMAD.U32 R5, RZ, RZ, UR37 ;  /* 0x00000025ff057e24 */ /* 0x000fe4000f8e00ff */
[----:B------:R-:W-:-:S03]  /*1870*/  IMAD.U32 R10, RZ, RZ, UR38 ;  /* 0x00000026ff0a7e24 */ /* 0x000fc6000f8e00ff */
[----:B------:R-:W-:Y:S02]  /*1880*/  LEA R5, R5, R6, 0x3 ;  /* 0x0000000605057211 */ /* 0x000fe400078e18ff */
[----:B------:R-:W-:-:S04]  /*1890*/  SHF.L.U32 R10, R10, 0x1f, RZ ;  /* 0x0000001f0a0a7819 */ /* 0x000fc800000006ff */
[----:B------:R1:W2:Y:S01]  /*18a0*/  SYNCS.PHASECHK.TRANS64.TRYWAIT P1, [R5+URZ+0x22830], R10 ;  /* 0x0228300a050075a7 */ /* 0x0002a2000802017f */
[----:B------:R-:W-:Y:S05]  /*18b0*/  @!P0 BRA `(.L_x_246) ;  /* 0x0000000000048947 */ /* 0x000fea0003800000 */
[----:B------:R-:W-:Y:S01]  /*18c0*/  BPT.TRAP 0x1 ;  /* 0x000000040000795c */ /* 0x000fe20000300000 */
.L_x_246:
[----:B--2---:R-:W-:Y:S05]  /*18d0*/  @P1 BRA `(.L_x_247) ;  /* 0x0000000000081947 */ /* 0x004fea0003800000 */
[----:B------:R-:W2:Y:S02]  /*18e0*/  SYNCS.PHASECHK.TRANS64.TRYWAIT P1, [R5+URZ+0x22830], R10 ;  /* 0x0228300a050075a7 */ /* 0x000ea4000802017f */
[----:B--2---:R-:W-:Y:S05]  /*18f0*/  @!P1 BRA `(.L_x_248) ;  /* 0x000000bc00a09947 */ /* 0x004fea0003800000 */
.L_x_247:
[----:B------:R-:W-:Y:S01]  /*1900*/  R2UR UR4, R6 ;  /* 0x00000000060472ca */ /* 0x000fe200000e0000 */
[----:B------:R-:W-:Y:S01]  /*1910*/  WARPGROUP.ARRIVE ;  /* 0x00000000000079c5 */ /* 0x000fe20000000000 */
[----:B------:R-:W-:Y:S01]  /*1920*/  UMOV UR5, 0x40000040 ;  /* 0x4000004000057882 */ /* 0x000fe20000000000 */
[----:B------:R-:W-:Y:S01]  /*1930*/  UMOV UR7, 0x40000040 ;  /* 0x4000004000077882 */ /* 0x000fe20000000000 */
[----:B------:R-:W-:Y:S01]  /*1940*/  UMOV UR9, 0x40000040 ;  /* 0x4000004000097882 */ /* 0x000fe20000000000 */
[----:B------:R-:W-:Y:S01]  /*1950*/  UMOV UR11, 0x40000040 ;  /* 0x40000040000b7882 */ /* 0x000fe20000000000 */
[----:B------:R-:W-:Y:S01]  /*1960*/  UMOV UR13, 0x40000040 ;  /* 0x40000040000d7882 */ /* 0x000fe20000000000 */
[----:B------:R-:W-:Y:S01]  /*1970*/  UMOV UR15, 0x40000040 ;  /* 0x40000040000f7882 */ /* 0x000fe20000000000 */
[----:B------:R-:W-:Y:S01]  /*1980*/  UMOV UR17, 0x40000040 ;  /* 0x4000004000117882 */ /* 0x000fe20000000000 */
[----:B------:R-:W-:Y:S01]  /*1990*/  UMOV UR19, 0x40000040 ;  /* 0x4000004000137882 */ /* 0x000fe20000000000 */
[----:B------:R-:W-:Y:S01]  /*19a0*/  P2R R72, PR, RZ, 0x1 ;  /* 0x00000001ff487803 */ /* 0x000fe20000000000 */
[----:B------:R-:W3:Y:S02]  /*19b0*/  S2R R73, SR_TID.X ;  /* 0x0000000000497919 */ /* 0x000ee40000002100 */
[----:B------:R-:W-:-:S04]  /*19c0*/  UIADD3 UR4, UR4, 0x1c400, URZ ;  /* 0x0001c40004047890 */ /* 0x000fc8000fffe03f */
[----:B------:R-:W-:-:S04]  /*19d0*/  USHF.R.U32.HI UR4, URZ, 0x4, UR4 ;  /* 0x000000043f047899 */ /* 0x000fc80008011604 */
[----:B------:R-:W-:-:S04]  /*19e0*/  ULOP3.LUT UR4, UR4, 0x3fff, URZ, 0xc0, !UPT ;  /* 0x00003fff04047892 */ /* 0x000fc8000f8ec03f */
[----:B------:R-:W-:Y:S02]  /*19f0*/  ULOP3.LUT UR20, UR4, 0x10000, URZ, 0xfc, !UPT ;  /* 0x0001000004147892 */ /* 0x000fe4000f8efc3f */
[----:B------:R-:W-:Y:S02]  /*1a00*/  ULOP3.LUT UR4, UR48, 0x10000, URZ, 0xfc, !UPT ;  /* 0x0001000030047892 */ /* 0x000fe4000f8efc3f */
[----:B------:R-:W-:Y:S02]  /*1a10*/  UIMAD UR6, UR37, 0x300, UR20 ;  /* 0x00000300250678a4 */ /* 0x000fe4000f8e0214 */
[----:B------:R-:W-:Y:S02]  /*1a20*/  UIADD3 UR8, UR4, 0x2, URZ ;  /* 0x0000000204087890 */ /* 0x000fe4000fffe03f */
[----:B------:R-:W-:Y:S02]  /*1a30*/  UIADD3 UR10, UR6, 0x2, URZ ;  /* 0x00000002060a7890 */ /* 0x000fe4000fffe03f */
[----:B------:R-:W-:-:S02]  /*1a40*/  UIADD3 UR12, UR4, 0x4, URZ ;  /* 0x00000004040c7890 */ /* 0x000fc4000fffe03f */
[----:B------:R-:W-:Y:S02]  /*1a50*/  UIADD3 UR14, UR6, 0x4, URZ ;  /* 0x00000004060e7890 */ /* 0x000fe4000fffe03f */
[----:B------:R-:W-:Y:S01]  /*1a60*/  HGMMA.64x96x16.F32 R24, gdesc[UR4], RZ, !UPT, gsb0 ;  /* 0x01600000041879f0 */ /* 0x000fe2000c0008ff */
[----:B------:R-:W-:Y:S02]  /*1a70*/  UIADD3 UR16, UR4, 0x6, URZ ;  /* 0x0000000604107890 */ /* 0x000fe4000fffe03f */
[----:B------:R-:W-:Y:S01]  /*1a80*/  UIADD3 UR18, UR6, 0x6, URZ ;  /* 0x0000000606127890 */ /* 0x000fe2000fffe03f */
        /* <DEDUP_REMOVED lines=42> */
[----:B------:R-:W-:Y:S01]  /*1d30*/  FMUL.FTZ R38, R38, UR7 ;  /* 0x0000000726267c20 */ /* 0x000fe20008410000 */
[----:B------:R-:W-:Y:S01]  /*1d40*/  FMUL.FTZ R48, R48, UR7 ;  /* 0x0000000730307c20 */ /* 0x000fe20008410000 */
[----:B------:R-:W0:Y:S01]  /*1d50*/  MUFU.TANH R28, R28 ;  /* 0x0000001c001c7308 */ /* 0x000e220000002400 */
[----:B----4-:R-:W-:Y:S01]  /*1d60*/  FSEL R24, R24, -INF , P6 ;  /* 0xff80000018187808 */ /* 0x010fe20003000000 */
[----:B------:R-:W-:Y:S01]  /*1d70*/  FMUL.FTZ R39, R39, UR7 ;  /* 0x0000000727277c20 */ /* 0x000fe20008410000 */
[----:B------:R-:W-:Y:S01]  /*1d80*/  FMUL.FTZ R49, R49, UR7 ;  /* 0x0000000731317c20 */ /* 0x000fe20008410000 */
[----:B------:R-:W-:Y:S01]  /*1d90*/  FMUL.FTZ R42, R42, UR7 ;  /* 0x000000072a2a7c20 */ /* 0x000fe20008410000 */
[----:B------:R-:W-:Y:S01]  /*1da0*/  FMUL.FTZ R43, R43, UR7 ;  /* 0x000000072b2b7c20 */ /* 0x000fe20008410000 */
        /* <DEDUP_REMOVED lines=10> */
[----:B------:R-:W5:Y:S01]  /*1e50*/  MUFU.TANH R32, R32 ;  /* 0x0000002000207308 */ /* 0x000f620000002400 */
[----:B0-----:R-:W-:Y:S01]  /*1e60*/  FSEL R28, R28, -INF , P4 ;  /* 0xff8000001c1c7808 */ /* 0x001fe20002000000 */
[----:B------:R-:W-:Y:S01]  /*1e70*/  FMUL.FTZ R51, R51, UR7 ;  /* 0x0000000733337c20 */ /* 0x000fe20008410000 */
[----:B------:R-:W-:Y:S01]  /*1e80*/  FMUL.FTZ R60, R60, UR7 ;  /* 0x000000073c3c7c20 */ /* 0x000fe20008410000 */
[----:B------:R-:W-:Y:S01]  /*1e90*/  FMUL.FTZ R54, R54, UR7 ;  /* 0x0000000736367c20 */ /* 0x000fe20008410000 */
[----:B------:R-:W-:Y:S01]  /*1ea0*/  FMUL.FTZ R61, R61, UR7 ;  /* 0x000000073d3d7c20 */ /* 0x000fe20008410000 */
[----:B------:R-:W-:Y:S01]  /*1eb0*/  FMUL.FTZ R55, R55, UR7 ;  /* 0x0000000737377c20 */ /* 0x000fe20008410000 */
[----:B------:R-:W-:Y:S01]  /*1ec0*/  FMUL.FTZ R64, R64, UR7 ;  /* 0x0000000740407c20 */ /* 0x000fe20008410000 */
[----:B------:R0:W1:Y:S01]  /*1ed0*/  MUFU.TANH R3, R26 ;  /* 0x0000001a00037308 */ /* 0x0000620000002400 */
        /* <DEDUP_REMOVED lines=8> */
[----:B0-----:R-:W-:Y:S01]  /*1f60*/  FMNMX.FTZ R26, R28, R7, !PT ;  /* 0x000000071c1a7209 */ /* 0x001fe20007810000 */
[----:B------:R-:W-:Y:S01]  /*1f70*/  FMUL.FTZ R63, R63, UR7 ;  /* 0x000000073f3f7c20 */ /* 0x000fe20008410000 */
[----:B-----5:R-:W-:Y:S01]  /*1f80*/  FSEL R32, R32, -INF , P1 ;  /* 0xff80000020207808 */ /* 0x020fe20000800000 */
[----:B------:R-:W-:Y:S01]  /*1f90*/  FMUL.FTZ R66, R66, UR7 ;  /* 0x0000000742427c20 */ /* 0x000fe20008410000 */
[----:B------:R-:W-:Y:S01]  /*1fa0*/  FMNMX.FTZ R7, R29, R26, !PT ;  /* 0x0000001a1d077209 */ /* 0x000fe20007810000 */
[----:B------:R-:W-:Y:S01]  /*1fb0*/  FMUL.FTZ R67, R67, UR7 ;  /* 0x0000000743437c20 */ /* 0x000fe20008410000 */
[----:B------:R-:W-:Y:S01]  /*1fc0*/  FMUL.FTZ R70, R70, UR7 ;  /* 0x0000000746467c20 */ /* 0x000fe20008410000 */
[----:B------:R-:W0:Y:S01]  /*1fd0*/  MUFU.TANH R4, R27 ;  /* 0x0000001b00047308 */ /* 0x000e220000002400 */
[----:B-1----:R-:W-:Y:S01]  /*1fe0*/  FSEL R3, R3, -INF , P6 ;  /* 0xff80000003037808 */ /* 0x002fe20003000000 */
[----:B------:R-:W-:Y:S01]  /*1ff0*/  FMUL.FTZ R71, R71, UR7 ;  /* 0x0000000747477c20 */ /* 0x000fe20008410000 */
[----:B------:R-:W-:-:S02]  /*2000*/  ISETP.GT.AND P6, PT, R0, 0x18, PT ;  /* 0x000000180000780c */ /* 0x000fc40003fc4270 */
[----:B------:R-:W-:-:S03]  /*2010*/  FMNMX.FTZ R26, R32, R7, !PT ;  /* 0x00000007201a7209 */ /* 0x000fc60007810000 */
[----:B------:R-:W1:Y:S01]  /*2020*/  MUFU.TANH R36, R36 ;  /* 0x0000002400247308 */ /* 0x000e620000002400 */
[----:B----4-:R-:W-:-:S04]  /*2030*/  FSEL R33, R33, -INF , P2 ;  /* 0xff80000021217808 */ /* 0x010fc80001000000 */
[----:B------:R-:W-:-:S03]  /*2040*/  FMNMX.FTZ R7, R33, R26, !PT ;  /* 0x0000001a21077209 */ /* 0x000fc60007810000 */
[----:B------:R-:W4:Y:S01]  /*2050*/  MUFU.TANH R8, R30 ;  /* 0x0000001e00087308 */ /* 0x000f220000002400 */
[----:B0-----:R-:W-:Y:S02]  /*2060*/  FSEL R4, R4, -INF , P5 ;  /* 0xff80000004047808 */ /* 0x001fe40002800000 */
[----:B------:R-:W-:-:S05]  /*2070*/  ISETP.GT.AND P5, PT, R0, 0x19, PT ;  /* 0x000000190000780c */ /* 0x000fca0003fa4270 */
[----:B------:R-:W0:Y:S01]  /*2080*/  MUFU.TANH R37, R37 ;  /* 0x0000002500257308 */ /* 0x000e220000002400 */
[----:B-1----:R-:W-:-:S04]  /*2090*/  FSEL R36, R36, -INF , P6 ;  /* 0xff80000024247808 */ /* 0x002fc80003000000 */
[----:B------:R-:W-:-:S03]  /*20a0*/  FMNMX.FTZ R26, R36, R7, !PT ;  /* 0x00000007241a7209 */ /* 0x000fc60007810000 */
[----:B------:R-:W1:Y:S01]  /*20b0*/  MUFU.TANH R11, R31 ;  /* 0x0000001f000b7308 */ /* 0x000e620000002400 */
[----:B----4-:R-:W-:Y:S02]  /*20c0*/  FSEL R8, R8, -INF , P4 ;  /* 0xff80000008087808 */ /* 0x010fe40002000000 */
[----:B------:R-:W-:-:S05]  /*20d0*/  ISETP.GT.AND P4, PT, R0, 0x20, PT ;  /* 0x000000200000780c */ /* 0x000fca0003f84270 */
[----:B------:R-:W4:Y:S01]  /*20e0*/  MUFU.TANH R40, R40 ;  /* 0x0000002800287308 */ /* 0x000f220000002400 */
[----:B0-----:R-:W-:-:S04]  /*20f0*/  FSEL R37, R37, -INF , P5 ;  /* 0xff80000025257808 */ /* 0x001fc80002800000 */
[----:B------:R-:W-:-:S03]  /*2100*/  FMNMX.FTZ R7, R37, R26, !PT ;  /* 0x0000001a25077209 */ /* 0x000fc60007810000 */
[----:B------:R-:W0:Y:S01]  /*2110*/  MUFU.TANH R12, R34 ;  /* 0x00000022000c7308 */ /* 0x000e220000002400 */
[----:B-1----:R-:W-:Y:S02]  /*2120*/  FSEL R11, R11, -INF , P3 ;  /* 0xff8000000b0b7808 */ /* 0x002fe40001800000 */
[----:B------:R-:W-:-:S05]  /*2130*/  ISETP.GT.AND P3, PT, R0, 0x21, PT ;  /* 0x000000210000780c */ /* 0x000fca0003f64270 */
        /* <DEDUP_REMOVED lines=88> */
[----:B-1----:R-:W-:-:S04]  /*26c0*/  FSEL R69, R69, -INF , P1 ;  /* 0xff80000045457808 */ /* 0x002fc80000800000 */
[----:B------:R-:W-:-:S03]  /*26d0*/  FMNMX.FTZ R7, R69, R0, !PT ;  /* 0x0000000045077209 */ /* 0x000fc60007810000 */
[----:B------:R-:W1:Y:S01]  /*26e0*/  MUFU.TANH R66, R66 ;  /* 0x0000004200427308 */ /* 0x000e620000002400 */
[----:B----4-:R-:W-:Y:S01]  /*26f0*/  FSEL R62, R62, -INF , P6 ;  /* 0xff8000003e3e7808 */ /* 0x010fe20003000000 */
[----:B------:R-:W4:Y:S06]  /*2700*/  SHFL.BFLY PT, R0, R7, 0x2, 0x1f ;  /* 0x0c401f0007007f89 */ /* 0x000f2c00000e0000 */
[----:B------:R-:W5:Y:S01]  /*2710*/  MUFU.TANH R67, R67 ;  /* 0x0000004300437308 */ /* 0x000f620000002400 */
[----:B0-----:R-:W-:-:S07]  /*2720*/  FSEL R63, R63, -INF , P5 ;  /* 0xff8000003f3f7808 */ /* 0x001fce0002800000 */
[----:B------:R-:W0:Y:S01]  /*2730*/  MUFU.TANH R70, R70 ;  /* 0x0000004600467308 */ /* 0x000e220000002400 */
[----:B-1----:R-:W-:-:S07]  /*2740*/  FSEL R66, R66, -INF , P4 ;  /* 0xff80000042427808 */ /* 0x002fce0002000000 */
[----:B------:R-:W1:Y:S01]  /*2750*/  MUFU.TANH R71, R71 ;  /* 0x0000004700477308 */ /* 0x000e620000002400 */
[----:B-----5:R-:W-:Y:S02]  /*2760*/  FSEL R67, R67, -INF , P3 ;  /* 0xff80000043437808 */ /* 0x020fe40001800000 */
[----:B----4-:R-:W-:Y:S02]  /*2770*/  FMNMX.FTZ R21, R7, R0, !PT ;  /* 0x0000000007157209 */ /* 0x010fe40007810000 */
[----:B------:R-:W-:-:S03]  /*2780*/  FMNMX.FTZ R7, R3, R4, !PT ;  /* 0x0000000403077209 */ /* 0x000fc60007810000 */
[----:B------:R-:W4:Y:S01]  /*2790*/  SHFL.BFLY PT, R0, R21, 0x1, 0x1f ;  /* 0x0c201f0015007f89 */ /* 0x000f2200000e0000 */
[----:B0-----:R-:W-:Y:S02]  /*27a0*/  FSEL R70, R70, -INF , P2 ;  /* 0xff80000046467808 */ /* 0x001fe40001000000 */
[----:B-1----:R-:W-:Y:S02]  /*27b0*/  FSEL R71, R71, -INF , P1 ;  /* 0xff80000047477808 */ /* 0x002fe40000800000 */
[----:B----4-:R-:W-:-:S04]  /*27c0*/  FMNMX.FTZ R0, R21, R0, !PT ;  /* 0x0000000015007209 */ /* 0x010fc80007810000 */
[C---:B------:R-:W-:Y:S01]  /*27d0*/  FSETP.NEU.FTZ.AND P0, PT, R0.reuse, -INF , PT ;  /* 0xff8000000000780b */ /* 0x040fe20003f1d000 */
[----:B------:R-:W-:-:S05]  /*27e0*/  FMUL.FTZ R26, R0, UR10 ;  /* 0x0000000a001a7c20 */ /* 0x000fca0008410000 */
[----:B------:R-:W-:Y:S02]  /*27f0*/  FSEL R27, R26, RZ, P0 ;  /* 0x000000ff1a1b7208 */ /* 0x000fe40000000000 */
[----:B------:R-:W-:Y:S02]  /*2800*/  FMNMX.FTZ R26, R8, R7, !PT ;  /* 0x00000007081a7209 */ /* 0x000fe40007810000 */
[----:B------:R-:W-:Y:S01]  /*2810*/  ISETP.NE.AND P0, PT, R72, RZ, PT ;  /* 0x000000ff4800720c */ /* 0x000fe20003f05270 */
[--C-:B------:R-:W-:Y:S01]  /*2820*/  FFMA.FTZ R21, R24, UR10, -R27.reuse ;  /* 0x0000000a18157c23 */ /* 0x100fe2000801081b */
[----:B------:R-:W-:Y:S01]  /*2830*/  FMNMX.FTZ R7, R11, R26, !PT ;  /* 0x0000001a0b077209 */ /* 0x000fe20007810000 */
[--C-:B------:R-:W-:Y:S01]  /*2840*/  FFMA.FTZ R25, R25, UR10, -R27.reuse ;  /* 0x0000000a19197c23 */ /* 0x100fe2000801081b */
[--C-:B------:R-:W-:Y:S01]  /*2850*/  FFMA.FTZ R28, R28, UR10, -R27.reuse ;  /* 0x0000000a1c1c7c23 */ /* 0x100fe2000801081b */
[----:B------:R-:W-:Y:S01]  /*2860*/  MUFU.EX2 R152, R21 ;  /* 0x0000001500987308 */ /* 0x000fe20000000800 */
[----:B------:R-:W-:Y:S01]  /*2870*/  FMNMX.FTZ R24, R12, R7, !PT ;  /* 0x000000070c187209 */ /* 0x000fe20007810000 */
[--C-:B------:R-:W-:Y:S01]  /*2880*/  FFMA.FTZ R29, R29, UR10, -R27.reuse ;  /* 0x0000000a1d1d7c23 */ /* 0x100fe2000801081b */
[--C-:B------:R-:W-:Y:S01]  /*2890*/  FFMA.FTZ R32, R32, UR10, -R27.reuse ;  /* 0x0000000a20207c23 */ /* 0x100fe2000801081b */
        /* <DEDUP_REMOVED lines=20> */
[----:B------:R-:W0:Y:S01]  /*29e0*/  MUFU.EX2 R29, R29 ;  /* 0x0000001d001d7308 */ /* 0x000e220000000800 */
        /* <DEDUP_REMOVED lines=9> */
[----:B------:R-:W-:-:S03]  /*2a80*/  FFMA.FTZ R27, R69, UR10, -R27 ;  /* 0x0000000a451b7c23 */ /* 0x000fc6000801081b */
[----:B------:R-:W-:-:S03]  /*2a90*/  FMNMX.FTZ R7, R51, R24, !PT ;  /* 0x0000001833077209 */ /* 0x000fc60007810000 */
[----:B------:R-:W1:Y:S01]  /*2aa0*/  MUFU.EX2 R33, R33 ;  /* 0x0000002100217308 */ /* 0x000e620000000800 */
[----:B------:R-:W-:Y:S02]  /*2ab0*/  FMNMX.FTZ R24, R54, R7, !PT ;  /* 0x0000000736187209 */ /* 0x000fe40007810000 */
[----:B0-----:R-:W-:Y:S02]  /*2ac0*/  F2FP.F16.F32.PACK_AB R154, R29, R28 ;  /* 0x0000001c1d9a723e */ /* 0x001fe400000000ff */
[----:B------:R-:W-:-:S03]  /*2ad0*/  FMNMX.FTZ R7, R55, R24, !PT ;  /* 0x0000001837077209 */ /* 0x000fc60007810000 */
[----:B------:R-:W-:Y:S01]  /*2ae0*/  MUFU.EX2 R36, R36 ;  /* 0x0000002400247308 */ /* 0x000fe20000000800 */
[----:B------:R-:W-:-:S04]  /*2af0*/  FMNMX.FTZ R24, R58, R7, !PT ;  /* 0x000000073a187209 */ /* 0x000fc80007810000 */
[----:B------:R-:W-:-:S03]  /*2b00*/  FMNMX.FTZ R7, R59, R24, !PT ;  /* 0x000000183b077209 */ /* 0x000fc60007810000 */
[----:B------:R-:W0:Y:S01]  /*2b10*/  MUFU.EX2 R37, R37 ;  /* 0x0000002500257308 */ /* 0x000e220000000800 */
[----:B------:R-:W-:Y:S02]  /*2b20*/  FMNMX.FTZ R24, R62, R7, !PT ;  /* 0x000000073e187209 */ /* 0x000fe40007810000 */
[----:B-1----:R-:W-:Y:S02]  /*2b30*/  F2FP.F16.F32.PACK_AB R156, R33, R32 ;  /* 0x00000020219c723e */ /* 0x002fe400000000ff */
[----:B------:R-:W-:-:S03]  /*2b40*/  FMNMX.FTZ R7, R63, R24, !PT ;  /* 0x000000183f077209 */ /* 0x000fc60007810000 */
[----:B------:R-:W-:Y:S01]  /*2b50*/  MUFU.EX2 R40, R40 ;  /* 0x0000002800287308 */ /* 0x000fe20000000800 */
[----:B------:R-:W-:-:S04]  /*2b60*/  FMNMX.FTZ R24, R66, R7, !PT ;  /* 0x0000000742187209 */ /* 0x000fc80007810000 */
[----:B------:R-:W-:-:S03]  /*2b70*/  FMNMX.FTZ R7, R67, R24, !PT ;  /* 0x0000001843077209 */ /* 0x000fc60007810000 */
[----:B------:R-:W1:Y:S01]  /*2b80*/  MUFU.EX2 R41, R41 ;  /* 0x0000002900297308 */ /* 0x000e620000000800 */
[----:B------:R-:W-:Y:S02]  /*2b90*/  FMNMX.FTZ R24, R70, R7, !PT ;  /* 0x0000000746187209 */ /* 0x000fe40007810000 */
[----:B0-----:R-:W-:Y:S02]  /*2ba0*/  F2FP.F16.F32.PACK_AB R158, R37, R36 ;  /* 0x00000024259e723e */ /* 0x001fe400000000ff */
[----:B------:R-:W-:-:S03]  /*2bb0*/  FMNMX.FTZ R24, R71, R24, !PT ;  /* 0x0000001847187209 */ /* 0x000fc60007810000 */
[----:B------:R-:W-:Y:S02]  /*2bc0*/  MUFU.EX2 R44, R44 ;  /* 0x0000002c002c7308 */ /* 0x000fe40000000800 */
[----:B------:R-:W0:Y:S06]  /*2bd0*/  SHFL.BFLY PT, R7, R24, 0x2, 0x1f ;  /* 0x0c401f0018077f89 */ /* 0x000e2c00000e0000 */
[----:B------:R-:W4:Y:S01]  /*2be0*/  MUFU.EX2 R45, R45 ;  /* 0x0000002d002d7308 */ /* 0x000f220000000800 */
[----:B-1----:R-:W-:-:S07]  /*2bf0*/  F2FP.F16.F32.PACK_AB R160, R41, R40 ;  /* 0x0000002829a0723e */ /* 0x002fce00000000ff */
[----:B------:R-:W-:Y:S08]  /*2c00*/  MUFU.EX2 R48, R48 ;  /* 0x0000003000307308 */ /* 0x000ff00000000800 */
[----:B------:R-:W1:Y:S01]  /*2c10*/  MUFU.EX2 R49, R49 ;  /* 0x0000003100317308 */ /* 0x000e620000000800 */
[----:B----4-:R-:W-:Y:S02]  /*2c20*/  F2FP.F16.F32.PACK_AB R162, R45, R44 ;  /* 0x0000002c2da2723e */ /* 0x010fe400000000ff */
[----:B0-----:R-:W-:-:S05]  /*2c30*/  FMNMX.FTZ R21, R24, R7, !PT ;  /* 0x0000000718157209 */ /* 0x001fca0007810000 */
[----:B------:R-:W0:Y:S01]  /*2c40*/  SHFL.BFLY PT, R24, R21, 0x1, 0x1f ;  /* 0x0c201f0015187f89 */ /* 0x000e2200000e0000 */
[----:B------:R-:W-:Y:S08]  /*2c50*/  MUFU.EX2 R52, R52 ;  /* 0x0000003400347308 */ /* 0x000ff00000000800 */
[----:B------:R-:W4:Y:S01]  /*2c60*/  MUFU.EX2 R53, R53 ;  /* 0x0000003500357308 */ /* 0x000f220000000800 */
[----:B-1----:R-:W-:-:S07]  /*2c70*/  F2FP.F16.F32.PACK_AB R164, R49, R48 ;  /* 0x0000003031a4723e */ /* 0x002fce00000000ff */
[----:B------:R-:W-:Y:S01]  /*2c80*/  MUFU.EX2 R56, R56 ;  /* 0x0000003800387308 */ /* 0x000fe20000000800 */
[----:B0-----:R-:W-:-:S07]  /*2c90*/  FMNMX.FTZ R7, R21, R24, !PT ;  /* 0x0000001815077209 */ /* 0x001fce0007810000 */
[----:B------:R-:W-:Y:S01]  /*2ca0*/  MUFU.EX2 R57, R57 ;  /* 0x0000003900397308 */ /* 0x000fe20000000800 */
[----:B----4-:R-:W-:Y:S02]  /*2cb0*/  F2FP.F16.F32.PACK_AB R166, R53, R52 ;  /* 0x0000003435a6723e */ /* 0x010fe400000000ff */
[C---:B------:R-:W-:Y:S01]  /*2cc0*/  FSETP.NEU.FTZ.AND P1, PT, R7.reuse, -INF , PT ;  /* 0xff8000000700780b */ /* 0x040fe20003f3d000 */
[----:B------:R-:W-:-:S04]  /*2cd0*/  FMUL.FTZ R21, R7, UR10 ;  /* 0x0000000a07157c20 */ /* 0x000fc80008410000 */
[----:B------:R-:W-:Y:S01]  /*2ce0*/  MUFU.EX2 R60, R60 ;  /* 0x0000003c003c7308 */ /* 0x000fe20000000800 */
[----:B------:R-:W-:Y:S02]  /*2cf0*/  FSEL R21, R21, RZ, P1 ;  /* 0x000000ff15157208 */ /* 0x000fe40000800000 */
[----:B---3--:R-:W-:-:S03]  /*2d00*/  LOP3.LUT P1, RZ, R73, 0x7f, RZ, 0xc0, !PT ;  /* 0x0000007f49ff7812 */ /* 0x008fc6000782c0ff */
[--C-:B------:R-:W-:Y:S01]  /*2d10*/  FFMA.FTZ R3, R3, UR10, -R21.reuse ;  /* 0x0000000a03037c23 */ /* 0x100fe20008010815 */
[--C-:B------:R-:W-:Y:S01]  /*2d20*/  FFMA.FTZ R4, R4, UR10, -R21.reuse ;  /* 0x0000000a04047c23 */ /* 0x100fe20008010815 */
[--C-:B------:R-:W-:Y:S01]  /*2d30*/  FFMA.FTZ R8, R8, UR10, -R21.reuse ;  /* 0x0000000a08087c23 */ /* 0x100fe20008010815 */
        /* <DEDUP_REMOVED lines=8> */
[----:B------:R-:W-:Y:S01]  /*2dc0*/  FFMA.FTZ R46, R46, UR10, -R21 ;  /* 0x0000000a2e2e7c23 */ /* 0x000fe20008010815 */
[----:B------:R1:W3:Y:S01]  /*2dd0*/  MUFU.EX2 R24, R4 ;  /* 0x0000000400187308 */ /* 0x0002e20000000800 */
[----:B0-----:R-:W-:Y:S01]  /*2de0*/  FADD.FTZ R3, R152, R25 ;  /* 0x0000001998037221 */ /* 0x001fe20000010000 */
[--C-:B------:R-:W-:Y:S01]  /*2df0*/  FFMA.FTZ R47, R47, UR10, -R21.reuse ;  /* 0x0000000a2f2f7c23 */ /* 0x100fe20008010815 */
[--C-:B------:R-:W-:Y:S01]  /*2e00*/  FFMA.FTZ R50, R50, UR10, -R21.reuse ;  /* 0x0000000a32327c23 */ /* 0x100fe20008010815 */
[--C-:B------:R-:W-:Y:S01]  /*2e10*/  FFMA.FTZ R51, R51, UR10, -R21.reuse ;  /* 0x0000000a33337c23 */ /* 0x100fe20008010815 */
[--C-:B------:R-:W-:Y:S01]  /*2e20*/  FFMA.FTZ R54, R54, UR10, -R21.reuse ;  /* 0x0000000a36367c23 */ /* 0x100fe20008010815 */
[--C-:B------:R-:W-:Y:S01]  /*2e30*/  FFMA.FTZ R55, R55, UR10, -R21.reuse ;  /* 0x0000000a37377c23 */ /* 0x100fe20008010815 */
[----:B------:R-:W-:Y:S01]  /*2e40*/  FFMA.FTZ R58, R58, UR10, -R21 ;  /* 0x0000000a3a3a7c23 */ /* 0x000fe20008010815 */
[----:B------:R0:W4:Y:S01]  /*2e50*/  MUFU.EX2 R155, R8 ;  /* 0x00000008009b7308 */ /* 0x0001220000000800 */
[----:B-1----:R-:W-:Y:S01]  /*2e60*/  FADD.FTZ R4, R28, R3 ;  /* 0x000000031c047221 */ /* 0x002fe20000010000 */
[--C-:B------:R-:W-:Y:S01]  /*2e70*/  FFMA.FTZ R59, R59, UR10, -R21.reuse ;  /* 0x0000000a3b3b7c23 */ /* 0x100fe20008010815 */
[--C-:B------:R-:W-:Y:S01]  /*2e80*/  FFMA.FTZ R62, R62, UR10, -R21.reuse ;  /* 0x0000000a3e3e7c23 */ /* 0x100fe20008010815 */
[--C-:B------:R-:W-:Y:S01]  /*2e90*/  FFMA.FTZ R63, R63, UR10, -R21.reuse ;  /* 0x0000000a3f3f7c23 */ /* 0x100fe20008010815 */
[----:B------:R-:W-:Y:S01]  /*2ea0*/  FADD.FTZ R3, R29, R4 ;  /* 0x000000041d037221 */ /* 0x000fe20000010000 */
[--C-:B------:R-:W-:Y:S01]  /*2eb0*/  FFMA.FTZ R66, R66, UR10, -R21.reuse ;  /* 0x0000000a42427c23 */ /* 0x100fe20008010815 */
[----:B------:R-:W-:Y:S01]  /*2ec0*/  FFMA.FTZ R67, R67, UR10, -R21 ;  /* 0x0000000a43437c23 */ /* 0x000fe20008010815 */
[----:B------:R1:W5:Y:S01]  /*2ed0*/  MUFU.EX2 R26, R11 ;  /* 0x0000000b001a7308 */ /* 0x0003620000000800 */
[----:B0-----:R-:W-:Y:S01]  /*2ee0*/  FADD.FTZ R8, R32, R3 ;  /* 0x0000000320087221 */ /* 0x001fe20000010000 */
[----:B---3--:R-:W-:Y:S01]  /*2ef0*/  FADD.FTZ R4, R153, R24 ;  /* 0x0000001899047221 */ /* 0x008fe20000010000 */
[--C-:B------:R-:W-:Y:S01]  /*2f00*/  FFMA.FTZ R70, R70, UR10, -R21.reuse ;  /* 0x0000000a46467c23 */ /* 0x100fe20008010815 */
[----:B------:R-:W-:Y:S01]  /*2f10*/  FFMA.FTZ R21, R71, UR10, -R21 ;  /* 0x0000000a47157c23 */ /* 0x000fe20008010815 */
[----:B------:R-:W-:-:S02]  /*2f20*/  F2FP.F16.F32.PACK_AB R153, R24, R153 ;  /* 0x000000991899723e */ /* 0x000fc400000000ff */
[----:B------:R-:W-:Y:S01]  /*2f30*/  F2FP.F16.F32.PACK_AB R152, R25, R152 ;  /* 0x000000981998723e */ /* 0x000fe200000000ff */
[----:B------:R-:W0:Y:S01]  /*2f40*/  MUFU.EX2 R12, R12 ;  /* 0x0000000c000c7308 */ /* 0x000e220000000800 */
[----:B-1----:R-:W-:Y:S01]  /*2f50*/  FADD.FTZ R11, R33, R8 ;  /* 0x00000008210b7221 */ /* 0x002fe20000010000 */
[----:B----4-:R-:W-:Y:S01]  /*2f60*/  FADD.FTZ R3, R155, R4 ;  /* 0x000000049b037221 */ /* 0x010fe20000010000 */
[----:B------:R-:W-:Y:S02]  /*2f70*/  IADD3 R8, -R22, 0xb, RZ ;  /* 0x0000000b16087810 */ /* 0x000fe40007ffe1ff */
[----:B------:R-:W-:Y:S01]  /*2f80*/  FADD.FTZ R4, R36, R11 ;  /* 0x0000000b24047221 */ /* 0x000fe20000010000 */
[----:B------:R-:W-:Y:S02]  /*2f90*/  F2FP.F16.F32.PACK_AB R168, R57, R56 ;  /* 0x0000003839a8723e */ /* 0x000fe400000000ff */
[----:B------:R-:W1:Y:S01]  /*2fa0*/  MUFU.EX2 R13, R13 ;  /* 0x0000000d000d7308 */ /* 0x000e620000000800 */
[C---:B-----5:R-:W-:Y:S01]  /*2fb0*/  FADD.FTZ R11, R26.reuse, R3 ;  /* 0x000000031a0b7221 */ /* 0x060fe20000010000 */
[----:B------:R-:W-:Y:S01]  /*2fc0*/  FADD.FTZ R31, R37, R4 ;  /* 0x00000004251f7221 */ /* 0x000fe20000010000 */
[----:B------:R-:W-:Y:S01]  /*2fd0*/  @!P1 VIADD R3, R5, 0x22840 ;  /* 0x0002284005039836 */ /* 0x000fe20000000000 */
[----:B------:R-:W-:-:S02]  /*2fe0*/  F2FP.F16.F32.PACK_AB R155, R26, R155 ;  /* 0x0000009b1a9b723e */ /* 0x000fc400000000ff */
[----:B------:R-:W-:Y:S02]  /*2ff0*/  FADD.FTZ R30, R40, R31 ;  /* 0x0000001f281e7221 */ /* 0x000fe40000010000 */
[----:B------:R-:W3:Y:S01]  /*3000*/  MUFU.EX2 R14, R14 ;  /* 0x0000000e000e7308 */ /* 0x000ee20000000800 */
[----:B0-----:R-:W-:Y:S01]  /*3010*/  FADD.FTZ R4, R12, R11 ;  /* 0x0000000b0c047221 */ /* 0x001fe20000010000 */
[----:B------:R-:W-:Y:S01]  /*3020*/  @!P1 PRMT R3, RZ, 0x654, R3 ;  /* 0x00000654ff039816 */ /* 0x000fe20000000003 */
[----:B------:R0:W-:Y:S06]  /*3030*/  BAR.ARV R8, 0x100 ;  /* 0x000400080000751d */ /* 0x0001ec0000002000 */
[----:B------:R-:W4:Y:S01]  /*3040*/  MUFU.EX2 R15, R15 ;  /* 0x0000000f000f7308 */ /* 0x000f220000000800 */
[----:B-1----:R-:W-:Y:S01]  /*3050*/  FADD.FTZ R11, R13, R4 ;  /* 0x000000040d0b7221 */ /* 0x002fe20000010000 */
[----:B------:R1:W-:Y:S01]  /*3060*/  @!P1 SYNCS.ARRIVE.TRANS64.RED.A1T0 RZ, [R3+URZ], RZ ;  /* 0x000000ff03ff99a7 */ /* 0x0003e2000810043f */
[----:B------:R-:W-:Y:S01]  /*3070*/  FADD.FTZ R31, R41, R30 ;  /* 0x0000001e291f7221 */ /* 0x000fe20000010000 */
[----:B------:R-:W-:-:S03]  /*3080*/  F2FP.F16.F32.PACK_AB R157, R13, R12 ;  /* 0x0000000c0d9d723e */ /* 0x000fc600000000ff */
[----:B------:R-:W-:Y:S01]  /*3090*/  FADD.FTZ R30, R44, R31 ;  /* 0x0000001f2c1e7221 */ /* 0x000fe20000010000 */
[----:B------:R-:W5:Y:S01]  /*30a0*/  MUFU.EX2 R20, R20 ;  /* 0x0000001400147308 */ /* 0x000f620000000800 */
[----:B---3--:R-:W-:Y:S02]  /*30b0*/  FADD.FTZ R4, R14, R11 ;  /* 0x0000000b0e047221 */ /* 0x008fe40000010000 */
[----:B------:R-:W-:-:S04]  /*30c0*/  FADD.FTZ R31, R45, R30 ;  /* 0x0000001e2d1f7221 */ /* 0x000fc80000010000 */
[----:B------:R-:W-:Y:S01]  /*30d0*/  FADD.FTZ R30, R48, R31 ;  /* 0x0000001f301e7221 */ /* 0x000fe20000010000 */
[----:B------:R-:W1:Y:S01]  /*30e0*/  MUFU.EX2 R43, R43 ;  /* 0x0000002b002b7308 */ /* 0x000e620000000800 */
[C---:B----4-:R-:W-:Y:S01]  /*30f0*/  FADD.FTZ R11, R15.reuse, R4 ;  /* 0x000000040f0b7221 */ /* 0x050fe20000010000 */
[----:B------:R-:W-:-:S06]  /*3100*/  F2FP.F16.F32.PACK_AB R159, R15, R14 ;  /* 0x0000000e0f9f723e */ /* 0x000fcc00000000ff */
[----:B------:R-:W3:Y:S01]  /*3110*/  MUFU.EX2 R46, R46 ;  /* 0x0000002e002e7308 */ /* 0x000ee20000000800 */
[----:B-----5:R-:W-:Y:S01]  /*3120*/  FADD.FTZ R4, R20, R11 ;  /* 0x0000000b14047221 */ /* 0x020fe20000010000 */
[----:B------:R-:W-:-:S04]  /*3130*/  FADD.FTZ R11, R49, R30 ;  /* 0x0000001e310b7221 */ /* 0x000fc80000010000 */
[----:B------:R-:W-:Y:S02]  /*3140*/  FADD.FTZ R30, R52, R11 ;  /* 0x0000000b341e7221 */ /* 0x000fe40000010000 */
[----:B------:R-:W4:Y:S01]  /*3150*/  MUFU.EX2 R47, R47 ;  /* 0x0000002f002f7308 */ /* 0x000f220000000800 */
[----:B-1----:R-:W-:Y:S01]  /*3160*/  FADD.FTZ R3, R43, R4 ;  /* 0x000000042b037221 */ /* 0x002fe20000010000 */
[----:B------:R-:W-:Y:S01]  /*3170*/  FADD.FTZ R11, R53, R30 ;  /* 0x0000001e350b7221 */ /* 0x000fe20000010000 */
[----:B------:R-:W-:-:S03]  /*3180*/  F2FP.F16.F32.PACK_AB R161, R43, R20 ;  /* 0x000000142ba1723e */ /* 0x000fc600000000ff */
[----:B------:R-:W-:Y:S02]  /*3190*/  FADD.FTZ R30, R56, R11 ;  /* 0x0000000b381e7221 */ /* 0x000fe40000010000 */
[----:B------:R-:W1:Y:S01]  /*31a0*/  MUFU.EX2 R50, R50 ;  /* 0x0000003200327308 */ /* 0x000e620000000800 */
[----:B---3--:R-:W-:Y:S01]  /*31b0*/  FADD.FTZ R4, R46, R3 ;  /* 0x000000032e047221 */ /* 0x008fe20000010000 */
[----:B------:R-:W-:-:S04]  /*31c0*/  FADD.FTZ R11, R57, R30 ;  /* 0x0000001e390b7221 */ /* 0x000fc80000010000 */
[----:B------:R-:W-:Y:S02]  /*31d0*/  FADD.FTZ R28, R60, R11 ;  /* 0x0000000b3c1c7221 */ /* 0x000fe40000010000 */
[----:B------:R-:W3:Y:S01]  /*31e0*/  MUFU.EX2 R51, R51 ;  /* 0x0000003300337308 */ /* 0x000ee20000000800 */
[C---:B----4-:R-:W-:Y:S01]  /*31f0*/  FADD.FTZ R3, R47.reuse, R4 ;  /* 0x000000042f037221 */ /* 0x050fe20000010000 */
[----:B------:R-:W-:-:S06]  /*3200*/  F2FP.F16.F32.PACK_AB R163, R47, R46 ;  /* 0x0000002e2fa3723e */ /* 0x000fcc00000000ff */
[----:B------:R-:W4:Y:S01]  /*3210*/  MUFU.EX2 R54, R54 ;  /* 0x0000003600367308 */ /* 0x000f220000000800 */
[----:B-1----:R-:W-:-:S07]  /*3220*/  FADD.FTZ R4, R50, R3 ;  /* 0x0000000332047221 */ /* 0x002fce0000010000 */
[----:B------:R-:W1:Y:S01]  /*3230*/  MUFU.EX2 R55, R55 ;  /* 0x0000003700377308 */ /* 0x000e620000000800 */
[C---:B---3--:R-:W-:Y:S01]  /*3240*/  FADD.FTZ R3, R51.reuse, R4 ;  /* 0x0000000433037221 */ /* 0x048fe20000010000 */
[----:B------:R-:W-:-:S06]  /*3250*/  F2FP.F16.F32.PACK_AB R165, R51, R50 ;  /* 0x0000003233a5723e */ /* 0x000fcc00000000ff */
[----:B------:R-:W3:Y:S01]  /*3260*/  MUFU.EX2 R58, R58 ;  /* 0x0000003a003a7308 */ /* 0x000ee20000000800 */
[----:B----4-:R-:W-:-:S07]  /*3270*/  FADD.FTZ R4, R54, R3 ;  /* 0x0000000336047221 */ /* 0x010fce0000010000 */
        /* <DEDUP_REMOVED lines=29> */
[----:B----4-:R-:W-:Y:S01]  /*3450*/  FADD.FTZ R12, R70, R3 ;  /* 0x00000003460c7221 */ /* 0x010fe20000010000 */
[C---:B-1----:R-:W-:Y:S01]  /*3460*/  FADD.FTZ R4, R27.reuse, R28 ;  /* 0x0000001c1b047221 */ /* 0x042fe20000010000 */
[----:B------:R-:W-:Y:S02]  /*3470*/  F2FP.F16.F32.PACK_AB R174, R27, R68 ;  /* 0x000000441bae723e */ /* 0x000fe400000000ff */
[C---:B---3--:R-:W-:Y:S01]  /*3480*/  FADD.FTZ R3, R21.reuse, R12 ;  /* 0x0000000c15037221 */ /* 0x048fe20000010000 */
[----:B------:R-:W-:Y:S01]  /*3490*/  F2FP.F16.F32.PACK_AB R175, R21, R70 ;  /* 0x0000004615af723e */ /* 0x000fe200000000ff */
[----:B0-----:R-:W-:Y:S06]  /*34a0*/  @!P0 BRA `(.L_x_249) ;  /* 0x0000000000048947 */ /* 0x001fec0003800000 */
[----:B------:R-:W-:Y:S01]  /*34b0*/  BPT.TRAP 0x1 ;  /* 0x000000040000795c */ /* 0x000fe20000300000 */
.L_x_249:
[----:B------:R0:W1:Y:S01]  /*34c0*/  SYNCS.PHASECHK.TRANS64.TRYWAIT P2, [R5+URZ+0x22850], R10 ;  /* 0x0228500a050075a7 */ /* 0x000062000804017f */
[----:B------:R-:W-:Y:S05]  /*34d0*/  @!P0 BRA `(.L_x_250) ;  /* 0x0000000000048947 */ /* 0x000fea0003800000 */
[----:B------:R-:W-:Y:S01]  /*34e0*/  BPT.TRAP 0x1 ;  /* 0x000000040000795c */ /* 0x000fe20000300000 */
.L_x_250:
[----:B-1----:R-:W-:Y:S05]  /*34f0*/  @P2 BRA `(.L_x_251) ;  /* 0x0000000000082947 */ /* 0x002fea0003800000 */
[----:B------:R-:W1:Y:S02]  /*3500*/  SYNCS.PHASECHK.TRANS64.TRYWAIT P2, [R5+URZ+0x22850], R10 ;  /* 0x0228500a050075a7 */ /* 0x000e64000804017f */
[----:B-1----:R-:W-:Y:S05]  /*3510*/  @!P2 BRA `(.L_x_252) ;  /* 0x000000a000aca947 */ /* 0x002fea0003800000 */
.L_x_251:
[----:B------:R-:W-:Y:S01]  /*3520*/  R2UR UR6, R6 ;  /* 0x00000000060672ca */ /* 0x000fe200000e0000 */
[----:B------:R3:W-:Y:S01]  /*3530*/  BAR.SYNC.DEFER_BLOCKING R9, 0x100 ;  /* 0x000400090000751d */ /* 0x0007e20000010000 */
[----:B------:R-:W-:Y:S01]  /*3540*/  UISETP.GE.AND UP0, UPT, UR43, 0x61, UPT ;  /* 0x000000612b00788c */ /* 0x000fe2000bf06270 */
[----:B012---:R-:W-:-:S04]  /*3550*/  @!P1 VIADD R5, R5, 0x22860 ;  /* 0x0002286005059836 */ /* 0x007fc80000000000 */
[----:B------:R-:W-:Y:S01]  /*3560*/  UMOV UR7, 0x40000040 ;  /* 0x4000004000077882 */ /* 0x000fe20000000000 */
[----:B------:R-:W-:Y:S02]  /*3570*/  PLOP3.LUT P2, PT, PT, PT, UP0, 0x80, 0x0 ;  /* 0x000000000000781c */ /* 0x000fe40003f4f008 */
[----:B------:R-:W-:-:S03]  /*3580*/  @!P1 PRMT R5, RZ, 0x654, R5 ;  /* 0x00000654ff059816 */ /* 0x000fc60000000005 */
[----:B------:R-:W-:-:S04]  /*3590*/  UIADD3 UR6, UR6, 0x400, URZ ;  /* 0x0000040006067890 */ /* 0x000fc8000fffe03f */
[----:B------:R-:W-:-:S04]  /*35a0*/  USHF.R.U32.HI UR6, URZ, 0x4, UR6 ;  /* 0x000000043f067899 */ /* 0x000fc80008011606 */
[----:B------:R-:W-:-:S04]  /*35b0*/  ULOP3.LUT UR6, UR6, 0x3fff, URZ, 0xc0, !UPT ;  /* 0x00003fff06067892 */ /* 0x000fc8000f8ec03f */
[----:B------:R-:W-:Y:S01]  /*35c0*/  ULOP3.LUT UR21, UR6, 0x3000000, URZ, 0xfc, !UPT ;  /* 0x0300000006157892 */ /* 0x000fe2000f8efc3f */
[----:B------:R-:W-:-:S03]  /*35d0*/  WARPGROUP.ARRIVE ;  /* 0x00000000000079c5 */ /* 0x000fc60000000000 */
[----:B------:R-:W-:-:S07]  /*35e0*/  UIMAD UR11, UR37, 0xc00, UR21 ;  /* 0x00000c00250b78a4 */ /* 0x000fce000f8e0215 */
        /* <DEDUP_REMOVED lines=35> */
[----:B------:R-:W-:Y:S01]  /*3820*/  IMAD.MOV.U32 R6, RZ, RZ, R7 ;  /* 0x000000ffff067224 */ /* 0x000fe200078e0007 */
[----:B------:R-:W-:Y:S01]  /*3830*/  UIADD3 UR42, UR42, -0x2, URZ ;  /* 0xfffffffe2a2a7890 */ /* 0x000fe2000fffe03f */
[----:B------:R-:W-:Y:S01]  /*3840*/  IMAD.MOV.U32 R15, RZ, RZ, R0 ;  /* 0x000000ffff0f7224 */ /* 0x000fe200078e0000 */
[----:B------:R-:W-:Y:S01]  /*3850*/  ULDC UR24, c[0x0][0x9d8] ;  /* 0x0002760000187ab9 */ /* 0x000fe20000000800 */
[----:B------:R-:W-:-:S09]  /*3860*/  ULDC UR22, c[0x0][0x988] ;  /* 0x0002620000167ab9 */ /* 0x000fd20000000800 */
.L_x_262:
        /* <DEDUP_REMOVED lines=8> */
[----:B0-----:R-:W-:Y:S11]  /*38f0*/  @!P0 BRA `(.L_x_254) ;  /* 0x0000000000048947 */ /* 0x001ff60003800000 */
[----:B------:R-:W-:Y:S01]  /*3900*/  BPT.TRAP 0x1 ;  /* 0x000000040000795c */ /* 0x000fe20000300000 */
.L_x_254:
[----:B------:R-:W0:Y:S01]  /*3910*/  S2UR UR7, SR_CgaCtaId ;  /* 0x00000000000779c3 */ /* 0x000e220000008800 */
[----:B------:R-:W-:Y:S01]  /*3920*/  IMAD.U32 R0, RZ, RZ, UR38 ;  /* 0x00000026ff007e24 */ /* 0x000fe2000f8e00ff */
[----:B------:R-:W-:-:S04]  /*3930*/  UMOV UR6, 0x400 ;  /* 0x0000040000067882 */ /* 0x000fc80000000000 */
[----:B------:R-:W-:-:S04]  /*3940*/  SHF.L.U32 R0, R0, 0x1f, RZ ;  /* 0x0000001f00007819 */ /* 0x000fc800000006ff */
[----:B------:R-:W-:-:S13]  /*3950*/  R2UR UR25, R0 ;  /* 0x00000000001972ca */ /* 0x000fda00000e0000 */
[----:B------:R-:W-:Y:S01]  /*3960*/  IMAD.U32 R0, RZ, RZ, UR25 ;  /* 0x00000019ff007e24 */ /* 0x000fe2000f8e00ff */
[----:B0-----:R-:W-:-:S04]  /*3970*/  ULEA UR6, UR7, UR6, 0x18 ;  /* 0x0000000607067291 */ /* 0x001fc8000f8ec03f */
[----:B------:R-:W-:-:S09]  /*3980*/  ULEA UR23, UR37, UR6, 0x3 ;  /* 0x0000000625177291 */ /* 0x000fd2000f8e183f */
[----:B------:R0:W1:Y:S01]  /*3990*/  SYNCS.PHASECHK.TRANS64.TRYWAIT P3, [UR23+0x22830], R0 ;  /* 0x02283000ff0075a7 */ /* 0x0000620008060157 */
[----:B------:R-:W-:Y:S05]  /*39a0*/  @!P0 BRA `(.L_x_255) ;  /* 0x0000000000048947 */ /* 0x000fea0003800000 */
[----:B------:R-:W-:Y:S01]  /*39b0*/  BPT.TRAP 0x1 ;  /* 0x000000040000795c */ /* 0x000fe20000300000 */
.L_x_255:
[----:B-1----:R-:W-:Y:S05]  /*39c0*/  @P3 BRA `(.L_x_256) ;  /* 0x00000000000c3947 */ /* 0x002fea0003800000 */
[----:B0-----:R-:W-:-:S04]  /*39d0*/  IMAD.U32 R0, RZ, RZ, UR25 ;  /* 0x00000019ff007e24 */ /* 0x001fc8000f8e00ff */
[----:B------:R-:W0:Y:S02]  /*39e0*/  SYNCS.PHASECHK.TRANS64.TRYWAIT P3, [UR23+0x22830], R0 ;  /* 0x02283000ff0075a7 */ /* 0x000e240008060157 */
[----:B0-----:R-:W-:Y:S05]  /*39f0*/  @!P3 BRA `(.L_x_257) ;  /* 0x0000009c0088b947 */ /* 0x001fea0003800000 */
.L_x_256:
        /* <DEDUP_REMOVED lines=12> */
[----:B------:R-:W-:Y:S01]  /*3ac0*/  HGMMA.64x96x16.F32 R152, gdesc[UR8], R152, gsb0 ;  /* 0x01600000089879f0 */ /* 0x000fe20008000898 */
[----:B------:R-:W-:Y:S02]  /*3ad0*/  UMOV UR10, UR22 ;  /* 0x00000016000a7c82 */ /* 0x000fe40008000000 */
        /* <DEDUP_REMOVED lines=9> */
[----:B0--3--:R-:W-:Y:S01]  /*3b70*/  FMUL.FTZ R5, R154, UR24 ;  /* 0x000000189a057c20 */ /* 0x009fe20008410000 */
[----:B------:R-:W-:Y:S01]  /*3b80*/  FMUL.FTZ R154, R156, UR24 ;  /* 0x000000189c9a7c20 */ /* 0x000fe20008410000 */
[----:B------:R-:W-:Y:S01]  /*3b90*/  FMUL.FTZ R153, R157, UR24 ;  /* 0x000000189d997c20 */ /* 0x000fe20008410000 */
[----:B------:R-:W-:Y:S01]  /*3ba0*/  FMUL.FTZ R157, R160, UR24 ;  /* 0x00000018a09d7c20 */ /* 0x000fe20008410000 */
[----:B------:R-:W0:Y:S01]  /*3bb0*/  MUFU.TANH R20, R20 ;  /* 0x0000001400147308 */ /* 0x000e220000002400 */
        /* <DEDUP_REMOVED lines=15> */
[----:B------:R-:W2:Y:S01]  /*3cb0*/  MUFU.TANH R154, R154 ;  /* 0x0000009a009a7308 */ /* 0x000ea20000002400 */
[----:B0-----:R-:W-:Y:S01]  /*3cc0*/  FMNMX.FTZ R0, R20, R15, !PT ;  /* 0x0000000f14007209 */ /* 0x001fe20007810000 */
[----:B------:R-:W-:Y:S01]  /*3cd0*/  FMUL.FTZ R185, R188, UR24 ;  /* 0x00000018bcb97c20 */ /* 0x000fe20008410000 */
[----:B------:R-:W-:Y:S01]  /*3ce0*/  FMUL.FTZ R214, R189, UR24 ;  /* 0x00000018bdd67c20 */ /* 0x000fe20008410000 */
[----:B------:R-:W-:Y:S01]  /*3cf0*/  FMUL.FTZ R188, R192, UR24 ;  /* 0x00000018c0bc7c20 */ /* 0x000fe20008410000 */
[----:B------:R-:W-:Y:S01]  /*3d00*/  FMUL.FTZ R192, R193, UR24 ;  /* 0x00000018c1c07c20 */ /* 0x000fe20008410000 */
[----:B------:R-:W-:Y:S01]  /*3d10*/  FMUL.FTZ R189, R196, UR24 ;  /* 0x00000018c4bd7c20 */ /* 0x000fe20008410000 */
[----:B------:R-:W-:Y:S01]  /*3d20*/  FMUL.FTZ R184, R197, UR24 ;  /* 0x00000018c5b87c20 */ /* 0x000fe20008410000 */
[----:B------:R-:W0:Y:S01]  /*3d30*/  MUFU.TANH R153, R153 ;  /* 0x0000009900997308 */ /* 0x000e220000002400 */
        /* <DEDUP_REMOVED lines=26> */
[----:B------:R-:W-:-:S05]  /*3ee0*/  IMAD.U32 R199, RZ, RZ, UR23 ;  /* 0x00000017ffc77e24 */ /* 0x000fca000f8e00ff */
[----:B------:R-:W1:Y:S01]  /*3ef0*/  MUFU.TANH R205, R205 ;  /* 0x000000cd00cd7308 */ /* 0x000e620000002400 */
[----:B--2---:R-:W-:-:S07]  /*3f00*/  FMNMX.FTZ R159, R156, R159, !PT ;  /* 0x0000009f9c9f7209 */ /* 0x004fce0007810000 */
[----:B------:R-:W2:Y:S01]  /*3f10*/  MUFU.TANH R206, R206 ;  /* 0x000000ce00ce7308 */ /* 0x000ea20000002400 */
[----:B0-----:R-:W-:-:S07]  /*3f20*/  FMNMX.FTZ R0, R204, R159, !PT ;  /* 0x0000009fcc007209 */ /* 0x001fce0007810000 */
[----:B------:R-:W0:Y:S01]  /*3f30*/  MUFU.TANH R207, R207 ;  /* 0x000000cf00cf7308 */ /* 0x000e220000002400 */
[----:B-1----:R-:W-:-:S07]  /*3f40*/  FMNMX.FTZ R159, R205, R0, !PT ;  /* 0x00000000cd9f7209 */ /* 0x002fce0007810000 */
        /* <DEDUP_REMOVED lines=25> */
[----:B--2---:R-:W-:Y:S01]  /*40e0*/  FMNMX.FTZ R161, R188, R159, !PT ;  /* 0x0000009fbca17209 */ /* 0x004fe20007810000 */
[----:B------:R-:W-:-:S06]  /*40f0*/  FMUL.FTZ R159, R178, UR24 ;  /* 0x00000018b29f7c20 */ /* 0x000fcc0008410000 */
[----:B------:R-:W2:Y:S01]  /*4100*/  MUFU.TANH R184, R184 ;  /* 0x000000b800b87308 */ /* 0x000ea20000002400 */
[----:B0-----:R-:W-:-:S07]  /*4110*/  FMNMX.FTZ R0, R192, R161, !PT ;  /* 0x000000a1c0007209 */ /* 0x001fce0007810000 */
[----:B------:R-:W0:Y:S01]  /*4120*/  MUFU.TANH R5, R5 ;  /* 0x0000000500057308 */ /* 0x000e220000002400 */
[----:B-1----:R-:W-:-:S07]  /*4130*/  FMNMX.FTZ R161, R189, R0, !PT ;  /* 0x00000000bda17209 */ /* 0x002fce0007810000 */
[----:B------:R-:W1:Y:S01]  /*4140*/  MUFU.TANH R8, R8 ;  /* 0x0000000800087308 */ /* 0x000e620000002400 */
[----:B--2---:R-:W-:Y:S01]  /*4150*/  FMNMX.FTZ R0, R184, R161, !PT ;  /* 0x000000a1b8007209 */ /* 0x004fe20007810000 */
[----:B------:R-:W-:-:S04]  /*4160*/  FMUL.FTZ R161, R182, UR24 ;  /* 0x00000018b6a17c20 */ /* 0x000fc80008410000 */
[----:B------:R-:W2:Y:S02]  /*4170*/  SHFL.BFLY PT, R165, R0, 0x2, 0x1f ;  /* 0x0c401f0000a57f89 */ /* 0x000ea400000e0000 */
[----:B------:R-:W3:Y:S08]  /*4180*/  MUFU.TANH R9, R9 ;  /* 0x0000000900097308 */ /* 0x000ef00000002400 */
[----:B------:R-:W4:Y:S08]  /*4190*/  MUFU.TANH R10, R10 ;  /* 0x0000000a000a7308 */ /* 0x000f300000002400 */
[----:B------:R-:W5:Y:S01]  /*41a0*/  MUFU.TANH R11, R11 ;  /* 0x0000000b000b7308 */ /* 0x000f620000002400 */
[----:B--2---:R-:W-:Y:S01]  /*41b0*/  FMNMX.FTZ R171, R0, R165, !PT ;  /* 0x000000a500ab7209 */ /* 0x004fe20007810000 */
[----:B------:R-:W-:-:S06]  /*41c0*/  FMUL.FTZ R165, R190, UR24 ;  /* 0x00000018bea57c20 */ /* 0x000fcc0008410000 */
[----:B------:R-:W2:Y:S01]  /*41d0*/  MUFU.TANH R12, R12 ;  /* 0x0000000c000c7308 */ /* 0x000ea20000002400 */
[----:B------:R-:W0:Y:S07]  /*41e0*/  SHFL.BFLY PT, R0, R171, 0x1, 0x1f ;  /* 0x0c201f00ab007f89 */ /* 0x000e2e00000e0000 */
[----:B------:R-:W2:Y:S08]  /*41f0*/  MUFU.TANH R13, R13 ;  /* 0x0000000d000d7308 */ /* 0x000eb00000002400 */
[----:B------:R-:W2:Y:S08]  /*4200*/  MUFU.TANH R14, R14 ;  /* 0x0000000e000e7308 */ /* 0x000eb00000002400 */
[----:B------:R-:W2:Y:S01]  /*4210*/  MUFU.TANH R21, R21 ;  /* 0x0000001500157308 */ /* 0x000ea20000002400 */
[----:B0-----:R-:W-:-:S02]  /*4220*/  FMNMX.FTZ R0, R171, R0, !PT ;  /* 0x00000000ab007209 */ /* 0x001fc40007810000 */
[----:B------:R-:W-:-:S03]  /*4230*/  FMNMX.FTZ R171, R5, R6, !PT ;  /* 0x0000000605ab7209 */ /* 0x000fc60007810000 */
[----:B------:R-:W-:Y:S01]  /*4240*/  FMUL.FTZ R183, R0, UR10 ;  /* 0x0000000a00b77c20 */ /* 0x000fe20008410000 */
[----:B-1----:R-:W-:Y:S01]  /*4250*/  FMNMX.FTZ R172, R8, R171, !PT ;  /* 0x000000ab08ac7209 */ /* 0x002fe20007810000 */
[----:B------:R-:W0:Y:S01]  /*4260*/  MUFU.TANH R152, R152 ;  /* 0x0000009800987308 */ /* 0x000e220000002400 */
[----:B------:R-:W-:Y:S01]  /*4270*/  FADD.FTZ R15, -R0, R15 ;  /* 0x0000000f000f7221 */ /* 0x000fe20000010100 */
[--C-:B------:R-:W-:Y:S01]  /*4280*/  FFMA.FTZ R173, R7, UR10, -R183.reuse ;  /* 0x0000000a07ad7c23 */ /* 0x100fe200080108b7 */
[----:B---3--:R-:W-:Y:S01]  /*4290*/  FMNMX.FTZ R171, R9, R172, !PT ;  /* 0x000000ac09ab7209 */ /* 0x008fe20007810000 */
[--C-:B------:R-:W-:Y:S01]  /*42a0*/  FFMA.FTZ R20, R20, UR10, -R183.reuse ;  /* 0x0000000a14147c23 */ /* 0x100fe200080108b7 */
[----:B------:R-:W-:Y:S01]  /*42b0*/  FMUL.FTZ R15, R15, UR10 ;  /* 0x0000000a0f0f7c20 */ /* 0x000fe20008410000 */
[--C-:B------:R-:W-:Y:S01]  /*42c0*/  FFMA.FTZ R154, R154, UR10, -R183.reuse ;  /* 0x0000000a9a9a7c23 */ /* 0x100fe200080108b7 */
[----:B----4-:R-:W-:Y:S01]  /*42d0*/  FMNMX.FTZ R172, R10, R171, !PT ;  /* 0x000000ab0aac7209 */ /* 0x010fe20007810000 */
[----:B------:R-:W1:Y:S01]  /*42e0*/  MUFU.TANH R155, R155 ;  /* 0x0000009b009b7308 */ /* 0x000e620000002400 */
[--C-:B------:R-:W-:Y:S01]  /*42f0*/  FFMA.FTZ R153, R153, UR10, -R183.reuse ;  /* 0x0000000a99997c23 */ /* 0x100fe200080108b7 */
[--C-:B------:R-:W-:Y:S01]  /*4300*/  FFMA.FTZ R191, R192, UR10, -R183.reuse ;  /* 0x0000000ac0bf7c23 */ /* 0x100fe200080108b7 */
[----:B-----5:R-:W-:Y:S01]  /*4310*/  FMNMX.FTZ R7, R11, R172, !PT ;  /* 0x000000ac0b077209 */ /* 0x020fe20007810000 */
[--C-:B------:R-:W-:Y:S01]  /*4320*/  FFMA.FTZ R157, R157, UR10, -R183.reuse ;  /* 0x0000000a9d9d7c23 */ /* 0x100fe200080108b7 */
[--C-:B------:R-:W-:Y:S01]  /*4330*/  FFMA.FTZ R156, R156, UR10, -R183.reuse ;  /* 0x0000000a9c9c7c23 */ /* 0x100fe200080108b7 */
[--C-:B------:R-:W-:Y:S01]  /*4340*/  FFMA.FTZ R175, R207, UR10, -R183.reuse ;  /* 0x0000000acfaf7c23 */ /* 0x100fe200080108b7 */
[----:B--2---:R-:W-:Y:S01]  /*4350*/  FMNMX.FTZ R172, R12, R7, !PT ;  /* 0x000000070cac7209 */ /* 0x004fe20007810000 */
[----:B------:R-:W2:Y:S01]  /*4360*/  MUFU.TANH R158, R158 ;  /* 0x0000009e009e7308 */ /* 0x000ea20000002400 */
[--C-:B------:R-:W-:Y:S01]  /*4370*/  FFMA.FTZ R177, R209, UR10, -R183.reuse ;  /* 0x0000000ad1b17c23 */ /* 0x100fe200080108b7 */
[--C-:B------:R-:W-:Y:S01]  /*4380*/  FFMA.FTZ R179, R211, UR10, -R183.reuse ;  /* 0x0000000ad3b37c23 */ /* 0x100fe200080108b7 */
[----:B------:R-:W-:Y:S01]  /*4390*/  FMNMX.FTZ R7, R13, R172, !PT ;  /* 0x000000ac0d077209 */ /* 0x000fe20007810000 */
[--C-:B------:R-:W-:Y:S01]  /*43a0*/  FFMA.FTZ R180, R180, UR10, -R183.reuse ;  /* 0x0000000ab4b47c23 */ /* 0x100fe200080108b7 */
[--C-:B------:R-:W-:Y:S01]  /*43b0*/  FFMA.FTZ R181, R181, UR10, -R183.reuse ;  /* 0x0000000ab5b57c23 */ /* 0x100fe200080108b7 */
[--C-:B------:R-:W-:Y:S01]  /*43c0*/  FFMA.FTZ R182, R212, UR10, -R183.reuse ;  /* 0x0000000ad4b67c23 */ /* 0x100fe200080108b7 */
[----:B------:R-:W-:Y:S01]  /*43d0*/  FMNMX.FTZ R172, R14, R7, !PT ;  /* 0x000000070eac7209 */ /* 0x000fe20007810000 */
[----:B------:R-:W3:Y:S01]  /*43e0*/  MUFU.TANH R159, R159 ;  /* 0x0000009f009f7308 */ /* 0x000ee20000002400 */
[--C-:B------:R-:W-:Y:S01]  /*43f0*/  FFMA.FTZ R187, R213, UR10, -R183.reuse ;  /* 0x0000000ad5bb7c23 */ /* 0x100fe200080108b7 */
[--C-:B------:R-:W-:Y:S01]  /*4400*/  FFMA.FTZ R185, R185, UR10, -R183.reuse ;  /* 0x0000000ab9b97c23 */ /* 0x100fe200080108b7 */
[----:B------:R-:W-:Y:S01]  /*4410*/  FMNMX.FTZ R7, R21, R172, !PT ;  /* 0x000000ac15077209 */ /* 0x000fe20007810000 */
[--C-:B------:R-:W-:Y:S01]  /*4420*/  FFMA.FTZ R188, R188, UR10, -R183.reuse ;  /* 0x0000000abcbc7c23 */ /* 0x100fe200080108b7 */
[--C-:B------:R-:W-:Y:S01]  /*4430*/  FFMA.FTZ R189, R189, UR10, -R183.reuse ;  /* 0x0000000abdbd7c23 */ /* 0x100fe200080108b7 */
[----:B------:R-:W-:Y:S01]  /*4440*/  FFMA.FTZ R192, R184, UR10, -R183 ;  /* 0x0000000ab8c07c23 */ /* 0x000fe200080108b7 */
[----:B0-----:R-:W-:Y:S01]  /*4450*/  FMNMX.FTZ R172, R152, R7, !PT ;  /* 0x0000000798ac7209 */ /* 0x001fe20007810000 */
[----:B------:R-:W0:Y:S03]  /*4460*/  MUFU.TANH R160, R160 ;  /* 0x000000a000a07308 */ /* 0x000e260000002400 */
[----:B-1----:R-:W-:-:S04]  /*4470*/  FMNMX.FTZ R7, R155, R172, !PT ;  /* 0x000000ac9b077209 */ /* 0x002fc80007810000 */
[----:B--2---:R-:W-:Y:S01]  /*4480*/  FMNMX.FTZ R172, R158, R7, !PT ;  /* 0x000000079eac7209 */ /* 0x004fe20007810000 */
[----:B------:R-:W1:Y:S03]  /*4490*/  MUFU.TANH R161, R161 ;  /* 0x000000a100a17308 */ /* 0x000e660000002400 */
[----:B---3--:R-:W-:Y:S01]  /*44a0*/  FMNMX.FTZ R7, R159, R172, !PT ;  /* 0x000000ac9f077209 */ /* 0x008fe20007810000 */
[----:B------:R-:W-:-:S04]  /*44b0*/  FFMA.FTZ R172, R204, UR10, -R183 ;  /* 0x0000000accac7c23 */ /* 0x000fc800080108b7 */
[----:B------:R-:W2:Y:S01]  /*44c0*/  MUFU.TANH R162, R162 ;  /* 0x000000a200a27308 */ /* 0x000ea20000002400 */
[----:B0-----:R-:W-:-:S07]  /*44d0*/  FMNMX.FTZ R174, R160, R7, !PT ;  /* 0x00000007a0ae7209 */ /* 0x001fce0007810000 */
[----:B------:R-:W0:Y:S01]  /*44e0*/  MUFU.TANH R163, R163 ;  /* 0x000000a300a37308 */ /* 0x000e220000002400 */
[----:B-1----:R-:W-:-:S07]  /*44f0*/  FMNMX.FTZ R7, R161, R174, !PT ;  /* 0x000000aea1077209 */ /* 0x002fce0007810000 */
[----:B------:R-:W1:Y:S01]  /*4500*/  MUFU.TANH R164, R164 ;  /* 0x000000a400a47308 */ /* 0x000e620000002400 */
[----:B--2---:R-:W-:-:S07]  /*4510*/  FMNMX.FTZ R174, R162, R7, !PT ;  /* 0x00000007a2ae7209 */ /* 0x004fce0007810000 */
[----:B------:R-:W2:Y:S01]  /*4520*/  MUFU.TANH R165, R165 ;  /* 0x000000a500a57308 */ /* 0x000ea20000002400 */
[----:B0-----:R-:W-:Y:S01]  /*4530*/  FMNMX.FTZ R7, R163, R174, !PT ;  /* 0x000000aea3077209 */ /* 0x001fe20007810000 */
[----:B------:R-:W-:-:S06]  /*4540*/  FFMA.FTZ R174, R206, UR10, -R183 ;  /* 0x0000000aceae7c23 */ /* 0x000fcc00080108b7 */
[----:B------:R-:W0:Y:S01]  /*4550*/  MUFU.TANH R166, R166 ;  /* 0x000000a600a67308 */ /* 0x000e220000002400 */
[----:B-1----:R-:W-:-:S07]  /*4560*/  FMNMX.FTZ R176, R164, R7, !PT ;  /* 0x00000007a4b07209 */ /* 0x002fce0007810000 */
[----:B------:R-:W1:Y:S01]  /*4570*/  MUFU.TANH R167, R167 ;  /* 0x000000a700a77308 */ /* 0x000e620000002400 */
[----:B--2---:R-:W-:-:S07]  /*4580*/  FMNMX.FTZ R7, R165, R176, !PT ;  /* 0x000000b0a5077209 */ /* 0x004fce0007810000 */
[----:B------:R-:W2:Y:S01]  /*4590*/  MUFU.TANH R168, R168 ;  /* 0x000000a800a87308 */ /* 0x000ea20000002400 */
[----:B0-----:R-:W-:-:S07]  /*45a0*/  FMNMX.FTZ R176, R166, R7, !PT ;  /* 0x00000007a6b07209 */ /* 0x001fce0007810000 */
[----:B------:R-:W0:Y:S01]  /*45b0*/  MUFU.TANH R169, R169 ;  /* 0x000000a900a97308 */ /* 0x000e220000002400 */
[----:B-1----:R-:W-:Y:S01]  /*45c0*/  FMNMX.FTZ R7, R167, R176, !PT ;  /* 0x000000b0a7077209 */ /* 0x002fe20007810000 */
[----:B------:R-:W-:-:S06]  /*45d0*/  FFMA.FTZ R176, R208, UR10, -R183 ;  /* 0x0000000ad0b07c23 */ /* 0x000fcc00080108b7 */
[----:B------:R-:W1:Y:S01]  /*45e0*/  MUFU.TANH R170, R170 ;  /* 0x000000aa00aa7308 */ /* 0x000e620000002400 */
[----:B--2---:R-:W-:-:S07]  /*45f0*/  FMNMX.FTZ R178, R168, R7, !PT ;  /* 0x00000007a8b27209 */ /* 0x004fce0007810000 */
[----:B------:R-:W2:Y:S01]  /*4600*/  MUFU.EX2 R15, R15 ;  /* 0x0000000f000f7308 */ /* 0x000ea20000000800 */
[----:B0-----:R-:W-:Y:S01]  /*4610*/  FMNMX.FTZ R7, R169, R178, !PT ;  /* 0x000000b2a9077209 */ /* 0x001fe20007810000 */
[----:B------:R-:W-:-:S06]  /*4620*/  FFMA.FTZ R178, R210, UR10, -R183 ;  /* 0x0000000ad2b27c23 */ /* 0x000fcc00080108b7 */
[----:B------:R-:W0:Y:S01]  /*4630*/  MUFU.EX2 R20, R20 ;  /* 0x0000001400147308 */ /* 0x000e220000000800 */
[----:B-1----:R-:W-:-:S05]  /*4640*/  FMNMX.FTZ R7, R170, R7, !PT ;  /* 0x00000007aa077209 */ /* 0x002fca0007810000 */
[----:B------:R-:W1:Y:S02]  /*4650*/  SHFL.BFLY PT, R186, R7, 0x2, 0x1f ;  /* 0x0c401f0007ba7f89 */ /* 0x000e6400000e0000 */
[----:B------:R3:W4:Y:S01]  /*4660*/  MUFU.EX2 R171, R173 ;  /* 0x000000ad00ab7308 */ /* 0x0007220000000800 */
[-C--:B--2---:R-:W-:Y:S01]  /*4670*/  FMUL.FTZ R24, R24, R15.reuse ;  /* 0x0000000f18187220 */ /* 0x084fe20000410000 */
[-C--:B------:R-:W-:Y:S01]  /*4680*/  FMUL.FTZ R25, R25, R15.reuse ;  /* 0x0000000f19197220 */ /* 0x080fe20000410000 */
[-C--:B------:R-:W-:Y:S01]  /*4690*/  FMUL.FTZ R28, R28, R15.reuse ;  /* 0x0000000f1c1c7220 */ /* 0x080fe20000410000 */
[-C--:B------:R-:W-:Y:S01]  /*46a0*/  FMUL.FTZ R29, R29, R15.reuse ;  /* 0x0000000f1d1d7220 */ /* 0x080fe20000410000 */
[-C--:B------:R-:W-:Y:S01]  /*46b0*/  FMUL.FTZ R32, R32, R15.reuse ;  /* 0x0000000f20207220 */ /* 0x080fe20000410000 */
[-C--:B------:R-:W-:Y:S01]  /*46c0*/  FMUL.FTZ R33, R33, R15.reuse ;  /* 0x0000000f21217220 */ /* 0x080fe20000410000 */
[-C--:B------:R-:W-:Y:S01]  /*46d0*/  FMUL.FTZ R36, R36, R15.reuse ;  /* 0x0000000f24247220 */ /* 0x080fe20000410000 */
[----:B------:R-:W2:Y:S01]  /*46e0*/  MUFU.EX2 R154, R154 ;  /* 0x0000009a009a7308 */ /* 0x000ea20000000800 */
[--C-:B---3--:R-:W-:Y:S01]  /*46f0*/  FFMA.FTZ R173, R205, UR10, -R183.reuse ;  /* 0x0000000acdad7c23 */ /* 0x108fe200080108b7 */
[----:B0-----:R-:W-:Y:S01]  /*4700*/  FFMA.FTZ R4, R15, R4, R20 ;  /* 0x000000040f047223 */ /* 0x001fe20000010014 */
[-C--:B------:R-:W-:Y:S01]  /*4710*/  FMUL.FTZ R37, R37, R15.reuse ;  /* 0x0000000f25257220 */ /* 0x080fe20000410000 */
[-C--:B------:R-:W-:Y:S01]  /*4720*/  FMUL.FTZ R40, R40, R15.reuse ;  /* 0x0000000f28287220 */ /* 0x080fe20000410000 */
[-C--:B------:R-:W-:Y:S01]  /*4730*/  FMUL.FTZ R41, R41, R15.reuse ;  /* 0x0000000f29297220 */ /* 0x080fe20000410000 */
[-C--:B------:R-:W-:Y:S01]  /*4740*/  FMUL.FTZ R44, R44, R15.reuse ;  /* 0x0000000f2c2c7220 */ /* 0x080fe20000410000 */
[-C--:B------:R-:W-:Y:S01]  /*4750*/  FMUL.FTZ R45, R45, R15.reuse ;  /* 0x0000000f2d2d7220 */ /* 0x080fe20000410000 */
[----:B------:R-:W0:Y:S01]  /*4760*/  MUFU.EX2 R153, R153 ;  /* 0x0000009900997308 */ /* 0x000e220000000800 */
[-C--:B------:R-:W-:Y:S01]  /*4770*/  FMUL.FTZ R48, R48, R15.reuse ;  /* 0x0000000f30307220 */ /* 0x080fe20000410000 */
[-C--:B------:R-:W-:Y:S01]  /*4780*/  FMUL.FTZ R49, R49, R15.reuse ;  /* 0x0000000f31317220 */ /* 0x080fe20000410000 */
[-C--:B------:R-:W-:Y:S01]  /*4790*/  FMUL.FTZ R52, R52, R15.reuse ;  /* 0x0000000f34347220 */ /* 0x080fe20000410000 */
[-C--:B------:R-:W-:Y:S01]  /*47a0*/  FMUL.FTZ R53, R53, R15.reuse ;  /* 0x0000000f35357220 */ /* 0x080fe20000410000 */
[-C--:B------:R-:W-:Y:S01]  /*47b0*/  FMUL.FTZ R56, R56, R15.reuse ;  /* 0x0000000f38387220 */ /* 0x080fe20000410000 */
[----:B-1----:R-:W-:Y:S01]  /*47c0*/  FMNMX.FTZ R190, R7, R186, !PT ;  /* 0x000000ba07be7209 */ /* 0x002fe20007810000 */
[----:B------:R-:W-:Y:S01]  /*47d0*/  FFMA.FTZ R186, R214, UR10, -R183 ;  /* 0x0000000ad6ba7c23 */ /* 0x000fe200080108b7 */
[----:B------:R-:W1:Y:S01]  /*47e0*/  MUFU.EX2 R157, R157 ;  /* 0x0000009d009d7308 */ /* 0x000e620000000800 */
[-C--:B------:R-:W-:Y:S01]  /*47f0*/  FMUL.FTZ R57, R57, R15.reuse ;  /* 0x0000000f39397220 */ /* 0x080fe20000410000 */
[-C--:B------:R-:W-:Y:S01]  /*4800*/  FMUL.FTZ R60, R60, R15.reuse ;  /* 0x0000000f3c3c7220 */ /* 0x080fe20000410000 */
[----:B------:R-:W3:Y:S01]  /*4810*/  SHFL.BFLY PT, R7, R190, 0x1, 0x1f ;  /* 0x0c201f00be077f89 */ /* 0x000ee200000e0000 */
[-C--:B------:R-:W-:Y:S01]  /*4820*/  FMUL.FTZ R61, R61, R15.reuse ;  /* 0x0000000f3d3d7220 */ /* 0x080fe20000410000 */
[-C--:B------:R-:W-:Y:S01]  /*4830*/  FMUL.FTZ R64, R64, R15.reuse ;  /* 0x0000000f40407220 */ /* 0x080fe20000410000 */
[-C--:B------:R-:W-:Y:S01]  /*4840*/  FMUL.FTZ R65, R65, R15.reuse ;  /* 0x0000000f41417220 */ /* 0x080fe20000410000 */
[-C--:B------:R-:W-:Y:S01]  /*4850*/  FMUL.FTZ R68, R68, R15.reuse ;  /* 0x0000000f44447220 */ /* 0x080fe20000410000 */
[----:B------:R-:W5:Y:S01]  /*4860*/  MUFU.EX2 R156, R156 ;  /* 0x0000009c009c7308 */ /* 0x000f620000000800 */
        /* <DEDUP_REMOVED lines=17> */
[----:B------:R-:W-:Y:S01]  /*4980*/  FMUL.FTZ R100, R100, R15 ;  /* 0x0000000f64647220 */ /* 0x000fe20000410000 */
[----:B---3--:R-:W-:Y:S01]  /*4990*/  FMNMX.FTZ R7, R190, R7, !PT ;  /* 0x00000007be077209 */ /* 0x008fe20007810000 */
[-C--:B------:R-:W-:Y:S01]  /*49a0*/  FMUL.FTZ R101, R101, R15.reuse ;  /* 0x0000000f65657220 */ /* 0x080fe20000410000 */
[-C--:B------:R-:W-:Y:S01]  /*49b0*/  FMUL.FTZ R104, R104, R15.reuse ;  /* 0x0000000f68687220 */ /* 0x080fe20000410000 */
[-C--:B------:R-:W-:Y:S01]  /*49c0*/  FMUL.FTZ R105, R105, R15.reuse ;  /* 0x0000000f69697220 */ /* 0x080fe20000410000 */
[-C--:B------:R-:W-:Y:S01]  /*49d0*/  FMUL.FTZ R108, R108, R15.reuse ;  /* 0x0000000f6c6c7220 */ /* 0x080fe20000410000 */
[----:B------:R-:W-:Y:S01]  /*49e0*/  FADD.FTZ R183, -R7, R6 ;  /* 0x0000000607b77221 */ /* 0x000fe20000010100 */
[----:B------:R-:W3:Y:S01]  /*49f0*/  MUFU.EX2 R174, R174 ;  /* 0x000000ae00ae7308 */ /* 0x000ee20000000800 */
[-C--:B------:R-:W-:Y:S01]  /*4a00*/  FMUL.FTZ R109, R109, R15.reuse ;  /* 0x0000000f6d6d7220 */ /* 0x080fe20000410000 */
[-C--:B------:R-:W-:Y:S01]  /*4a10*/  FMUL.FTZ R112, R112, R15.reuse ;  /* 0x0000000f70707220 */ /* 0x080fe20000410000 */
[----:B------:R-:W-:Y:S01]  /*4a20*/  FMUL.FTZ R184, R183, UR10 ;  /* 0x0000000ab7b87c20 */ /* 0x000fe20008410000 */
[----:B------:R-:W-:Y:S01]  /*4a30*/  FMUL.FTZ R183, R7, UR10 ;  /* 0x0000000a07b77c20 */ /* 0x000fe20008410000 */
[-C--:B------:R-:W-:Y:S01]  /*4a40*/  FMUL.FTZ R113, R113, R15.reuse ;  /* 0x0000000f71717220 */ /* 0x080fe20000410000 */
[-C--:B------:R-:W-:Y:S01]  /*4a50*/  FMUL.FTZ R116, R116, R15.reuse ;  /* 0x0000000f74747220 */ /* 0x080fe20000410000 */
[----:B------:R-:W-:Y:S01]  /*4a60*/  FMUL.FTZ R117, R117, R15 ;  /* 0x0000000f75757220 */ /* 0x000fe20000410000 */
[--C-:B------:R-:W-:Y:S01]  /*4a70*/  FFMA.FTZ R195, R159, UR10, -R183.reuse ;  /* 0x0000000a9fc37c23 */ /* 0x100fe200080108b7 */
[----:B----4-:R-:W-:Y:S01]  /*4a80*/  FADD.FTZ R159, R171, R4 ;  /* 0x00000004ab9f7221 */ /* 0x010fe20000010000 */
[--C-:B------:R-:W-:Y:S01]  /*4a90*/  FFMA.FTZ R5, R5, UR10, -R183.reuse ;  /* 0x0000000a05057c23 */ /* 0x100fe200080108b7 */
[----:B------:R-:W-:Y:S01]  /*4aa0*/  FFMA.FTZ R190, R8, UR10, -R183 ;  /* 0x0000000a08be7c23 */ /* 0x000fe200080108b7 */
[----:B------:R-:W4:Y:S01]  /*4ab0*/  MUFU.EX2 R175, R175 ;  /* 0x000000af00af7308 */ /* 0x000f220000000800 */
[----:B--2---:R-:W-:Y:S01]  /*4ac0*/  FADD.FTZ R4, R154, R159 ;  /* 0x0000009f9a047221 */ /* 0x004fe20000010000 */
[--C-:B------:R-:W-:Y:S01]  /*4ad0*/  FFMA.FTZ R9, R9, UR10, -R183.reuse ;  /* 0x0000000a09097c23 */ /* 0x100fe200080108b7 */
[--C-:B------:R-:W-:Y:S01]  /*4ae0*/  FFMA.FTZ R10, R10, UR10, -R183.reuse ;  /* 0x0000000a0a0a7c23 */ /* 0x100fe200080108b7 */
[--C-:B------:R-:W-:Y:S01]  /*4af0*/  FFMA.FTZ R11, R11, UR10, -R183.reuse ;  /* 0x0000000a0b0b7c23 */ /* 0x100fe200080108b7 */
[----:B0-----:R-:W-:Y:S01]  /*4b00*/  FADD.FTZ R4, R153, R4 ;  /* 0x0000000499047221 */ /* 0x001fe20000010000 */
[--C-:B------:R-:W-:Y:S01]  /*4b10*/  FFMA.FTZ R12, R12, UR10, -R183.reuse ;  /* 0x0000000a0c0c7c23 */ /* 0x100fe200080108b7 */
[--C-:B------:R-:W-:Y:S01]  /*4b20*/  FFMA.FTZ R13, R13, UR10, -R183.reuse ;  /* 0x0000000a0d0d7c23 */ /* 0x100fe200080108b7 */
[----:B------:R-:W-:Y:S01]  /*4b30*/  MUFU.EX2 R184, R184 ;  /* 0x000000b800b87308 */ /* 0x000fe20000000800 */
[----:B-1----:R-:W-:Y:S01]  /*4b40*/  FADD.FTZ R159, R157, R4 ;  /* 0x000000049d9f7221 */ /* 0x002fe20000010000 */
[--C-:B------:R-:W-:Y:S01]  /*4b50*/  FFMA.FTZ R198, R162, UR10, -R183.reuse ;  /* 0x0000000aa2c67c23 */ /* 0x100fe200080108b7 */
[--C-:B------:R-:W-:Y:S01]  /*4b60*/  FFMA.FTZ R14, R14, UR10, -R183.reuse ;  /* 0x0000000a0e0e7c23 */ /* 0x100fe200080108b7 */
[----:B------:R-:W-:Y:S01]  /*4b70*/  FFMA.FTZ R21, R21, UR10, -R183 ;  /* 0x0000000a15157c23 */ /* 0x000fe200080108b7 */
[----:B-----5:R-:W-:Y:S01]  /*4b80*/  FADD.FTZ R159, R156, R159 ;  /* 0x0000009f9c9f7221 */ /* 0x020fe20000010000 */
[--C-:B------:R-:W-:Y:S01]  /*4b90*/  FFMA.FTZ R193, R155, UR10, -R183.reuse ;  /* 0x0000000a9bc17c23 */ /* 0x100fe200080108b7 */
[----:B------:R-:W-:Y:S01]  /*4ba0*/  FFMA.FTZ R194, R158, UR10, -R183 ;  /* 0x0000000a9ec27c23 */ /* 0x000fe200080108b7 */
[----:B------:R-:W0:Y:S01]  /*4bb0*/  MUFU.EX2 R5, R5 ;  /* 0x0000000500057308 */ /* 0x000e220000000800 */
[----:B------:R-:W-:Y:S01]  /*4bc0*/  FADD.FTZ R4, R172, R159 ;  /* 0x0000009fac047221 */ /* 0x000fe20000010000 */
[--C-:B------:R-:W-:Y:S01]  /*4bd0*/  FFMA.FTZ R196, R160, UR10, -R183.reuse ;  /* 0x0000000aa0c47c23 */ /* 0x100fe200080108b7 */
[--C-:B------:R-:W-:Y:S01]  /*4be0*/  FFMA.FTZ R197, R161, UR10, -R183.reuse ;  /* 0x0000000aa1c57c23 */ /* 0x100fe200080108b7 */
[--C-:B------:R-:W-:Y:S01]  /*4bf0*/  FFMA.FTZ R204, R163, UR10, -R183.reuse ;  /* 0x0000000aa3cc7c23 */ /* 0x100fe200080108b7 */
[----:B------:R-:W-:Y:S01]  /*4c00*/  FADD.FTZ R159, R173, R4 ;  /* 0x00000004ad9f7221 */ /* 0x000fe20000010000 */
[--C-:B------:R-:W-:Y:S01]  /*4c10*/  FFMA.FTZ R205, R164, UR10, -R183.reuse ;  /* 0x0000000aa4cd7c23 */ /* 0x100fe200080108b7 */
[----:B------:R-:W-:Y:S01]  /*4c20*/  FFMA.FTZ R206, R165, UR10, -R183 ;  /* 0x0000000aa5ce7c23 */ /* 0x000fe200080108b7 */
[----:B------:R-:W1:Y:S01]  /*4c30*/  MUFU.EX2 R176, R176 ;  /* 0x000000b000b07308 */ /* 0x000e620000000800 */
[----:B---3--:R-:W-:Y:S01]  /*4c40*/  FADD.FTZ R4, R174, R159 ;  /* 0x0000009fae047221 */ /* 0x008fe20000010000 */
[--C-:B------:R-:W-:Y:S01]  /*4c50*/  FFMA.FTZ R207, R166, UR10, -R183.reuse ;  /* 0x0000000aa6cf7c23 */ /* 0x100fe200080108b7 */
[----:B------:R-:W-:Y:S01]  /*4c60*/  IADD3 R8, -R22, 0xb, RZ ;  /* 0x0000000b16087810 */ /* 0x000fe20007ffe1ff */
[--C-:B------:R-:W-:Y:S01]  /*4c70*/  FFMA.FTZ R167, R167, UR10, -R183.reuse ;  /* 0x0000000aa7a77c23 */ /* 0x100fe200080108b7 */
[----:B----4-:R-:W-:Y:S01]  /*4c80*/  FADD.FTZ R159, R175, R4 ;  /* 0x00000004af9f7221 */ /* 0x010fe20000010000 */
[--C-:B------:R-:W-:Y:S01]  /*4c90*/  FFMA.FTZ R168, R168, UR10, -R183.reuse ;  /* 0x0000000aa8a87c23 */ /* 0x100fe200080108b7 */
[----:B------:R-:W-:Y:S01]  /*4ca0*/  FFMA.FTZ R169, R169, UR10, -R183 ;  /* 0x0000000aa9a97c23 */ /* 0x000fe200080108b7 */
[----:B------:R-:W2:Y:S01]  /*4cb0*/  MUFU.EX2 R177, R177 ;  /* 0x000000b100b17308 */ /* 0x000ea20000000800 */
[----:B0-----:R-:W-:Y:S01]  /*4cc0*/  FFMA.FTZ R3, R184, R3, R5 ;  /* 0x00000003b8037223 */ /* 0x001fe20000010005 */
[----:B------:R-:W-:Y:S01]  /*4cd0*/  FFMA.FTZ R155, R170, UR10, -R183 ;  /* 0x0000000aaa9b7c23 */ /* 0x000fe200080108b7 */
[-C--:B------:R-:W-:Y:S01]  /*4ce0*/  FMUL.FTZ R120, R120, R15.reuse ;  /* 0x0000000f78787220 */ /* 0x080fe20000410000 */
[-C--:B------:R-:W-:Y:S01]  /*4cf0*/  FMUL.FTZ R121, R121, R15.reuse ;  /* 0x0000000f79797220 */ /* 0x080fe20000410000 */
[-C--:B------:R-:W-:Y:S01]  /*4d00*/  FMUL.FTZ R124, R124, R15.reuse ;  /* 0x0000000f7c7c7220 */ /* 0x080fe20000410000 */
[-C--:B------:R-:W-:Y:S01]  /*4d10*/  FMUL.FTZ R125, R125, R15.reuse ;  /* 0x0000000f7d7d7220 */ /* 0x080fe20000410000 */
[-C--:B------:R-:W-:Y:S01]  /*4d20*/  FMUL.FTZ R128, R128, R15.reuse ;  /* 0x0000000f80807220 */ /* 0x080fe20000410000 */
[----:B------:R-:W0:Y:S01]  /*4d30*/  MUFU.EX2 R190, R190 ;  /* 0x000000be00be7308 */ /* 0x000e220000000800 */
        /* <DEDUP_REMOVED lines=8> */
[C---:B--2---:R-:W-:Y:S01]  /*4dc0*/  F2FP.F16.F32.PACK_AB R162, R177.reuse, R176 ;  /* 0x000000b0b1a2723e */ /* 0x044fe200000000ff */
[----:B------:R-:W-:Y:S01]  /*4dd0*/  FADD.FTZ R159, R177, R4 ;  /* 0x00000004b19f7221 */ /* 0x000fe20000010000 */
[-C--:B------:R-:W-:Y:S01]  /*4de0*/  FMUL.FTZ R141, R141, R15.reuse ;  /* 0x0000000f8d8d7220 */ /* 0x080fe20000410000 */
[-C--:B------:R-:W-:Y:S01]  /*4df0*/  FMUL.FTZ R144, R144, R15.reuse ;  /* 0x0000000f90907220 */ /* 0x080fe20000410000 */
[-C--:B------:R-:W-:Y:S01]  /*4e00*/  FMUL.FTZ R145, R145, R15.reuse ;  /* 0x0000000f91917220 */ /* 0x080fe20000410000 */
[-C--:B------:R-:W-:Y:S01]  /*4e10*/  FMUL.FTZ R148, R148, R15.reuse ;  /* 0x0000000f94947220 */ /* 0x080fe20000410000 */
[----:B------:R-:W-:Y:S01]  /*4e20*/  FMUL.FTZ R149, R149, R15 ;  /* 0x0000000f95957220 */ /* 0x000fe20000410000 */
[----:B------:R-:W2:Y:S01]  /*4e30*/  MUFU.EX2 R10, R10 ;  /* 0x0000000a000a7308 */ /* 0x000ea20000000800 */
[----:B0-----:R-:W-:Y:S01]  /*4e40*/  FADD.FTZ R176, R190, R3 ;  /* 0x00000003beb07221 */ /* 0x001fe20000010000 */
[----:B------:R-:W-:Y:S01]  /*4e50*/  F2FP.F16.F32.PACK_AB R160, R175, R174 ;  /* 0x000000aeafa0723e */ /* 0x000fe200000000ff */
[----:B------:R-:W-:Y:S01]  /*4e60*/  FMUL.FTZ R26, R26, R184 ;  /* 0x000000b81a1a7220 */ /* 0x000fe20000410000 */
[----:B------:R-:W-:Y:S01]  /*4e70*/  F2FP.F16.F32.PACK_AB R154, R153, R154 ;  /* 0x0000009a999a723e */ /* 0x000fe200000000ff */
[-C--:B------:R-:W-:Y:S01]  /*4e80*/  FMUL.FTZ R27, R27, R184.reuse ;  /* 0x000000b81b1b7220 */ /* 0x080fe20000410000 */
[----:B------:R-:W-:Y:S01]  /*4e90*/  F2FP.F16.F32.PACK_AB R156, R156, R157 ;  /* 0x0000009d9c9c723e */ /* 0x000fe200000000ff */
[----:B------:R-:W-:Y:S01]  /*4ea0*/  FMUL.FTZ R30, R30, R184 ;  /* 0x000000b81e1e7220 */ /* 0x000fe20000410000 */
[----:B------:R-:W0:Y:S01]  /*4eb0*/  MUFU.EX2 R11, R11 ;  /* 0x0000000b000b7308 */ /* 0x000e220000000800 */
[----:B-1----:R-:W-:Y:S01]  /*4ec0*/  FADD.FTZ R3, R9, R176 ;  /* 0x000000b009037221 */ /* 0x002fe20000010000 */
[----:B------:R-:W-:Y:S01]  /*4ed0*/  F2FP.F16.F32.PACK_AB R158, R173, R172 ;  /* 0x000000acad9e723e */ /* 0x000fe200000000ff */
        /* <DEDUP_REMOVED lines=14> */
[----:B0-----:R-:W-:Y:S01]  /*4fc0*/  FADD.FTZ R3, R11, R176 ;  /* 0x000000b00b037221 */ /* 0x001fe20000010000 */
[-C--:B------:R-:W-:Y:S01]  /*4fd0*/  FMUL.FTZ R54, R54, R184.reuse ;  /* 0x000000b836367220 */ /* 0x080fe20000410000 */
        /* <DEDUP_REMOVED lines=18> */
[-C--:B------:R-:W-:Y:S01]  /*5100*/  FMUL.FTZ R83, R83, R184.reuse ;  /* 0x000000b853537220 */ /* 0x080fe20000410000 */
[-C--:B------:R-:W-:Y:S01]  /*5110*/  FMUL.FTZ R86, R86, R184.reuse ;  /* 0x000000b856567220 */ /* 0x080fe20000410000 */
[----:B------:R-:W-:Y:S01]  /*5120*/  FMUL.FTZ R87, R87, R184 ;  /* 0x000000b857577220 */ /* 0x000fe20000410000 */
[----:B------:R-:W2:Y:S01]  /*5130*/  MUFU.EX2 R178, R178 ;  /* 0x000000b200b27308 */ /* 0x000ea20000000800 */
[----:B-1----:R-:W-:Y:S01]  /*5140*/  FFMA.FTZ R192, R152, UR10, -R183 ;  /* 0x0000000a98c07c23 */ /* 0x002fe200080108b7 */
[----:B0-----:R-:W-:Y:S01]  /*5150*/  FADD.FTZ R176, R14, R3 ;  /* 0x000000030eb07221 */ /* 0x001fe20000010000 */
[----:B------:R-:W-:-:S02]  /*5160*/  @!P1 VIADD R152, R199, 0x22840 ;  /* 0x00022840c7989836 */ /* 0x000fc40000000000 */
[-C--:B------:R-:W-:Y:S01]  /*5170*/  FMUL.FTZ R90, R90, R184.reuse ;  /* 0x000000b85a5a7220 */ /* 0x080fe20000410000 */
[-C--:B------:R-:W-:Y:S01]  /*5180*/  FMUL.FTZ R91, R91, R184.reuse ;  /* 0x000000b85b5b7220 */ /* 0x080fe20000410000 */
[-C--:B------:R-:W-:Y:S01]  /*5190*/  FMUL.FTZ R94, R94, R184.reuse ;  /* 0x000000b85e5e7220 */ /* 0x080fe20000410000 */
[-C--:B------:R-:W-:Y:S01]  /*51a0*/  FMUL.FTZ R95, R95, R184.reuse ;  /* 0x000000b85f5f7220 */ /* 0x080fe20000410000 */
[----:B------:R-:W0:Y:S01]  /*51b0*/  MUFU.EX2 R21, R21 ;  /* 0x0000001500157308 */ /* 0x000e220000000800 */
[----:B------:R-:W-:Y:S01]  /*51c0*/  @!P1 PRMT R152, RZ, 0x654, R152 ;  /* 0x00000654ff989816 */ /* 0x000fe20000000098 */
[----:B------:R1:W-:Y:S06]  /*51d0*/  BAR.ARV R8, 0x100 ;  /* 0x000400080000751d */ /* 0x0003ec0000002000 */
[----:B------:R-:W3:Y:S01]  /*51e0*/  MUFU.EX2 R179, R179 ;  /* 0x000000b300b37308 */ /* 0x000ee20000000800 */
[----:B--2---:R-:W-:Y:S01]  /*51f0*/  FADD.FTZ R4, R178, R159 ;  /* 0x0000009fb2047221 */ /* 0x004fe20000010000 */
[----:B------:R2:W-:Y:S01]  /*5200*/  @!P1 SYNCS.ARRIVE.TRANS64.RED.A1T0 RZ, [R152+URZ], RZ ;  /* 0x000000ff98ff99a7 */ /* 0x0005e2000810043f */
[-C--:B------:R-:W-:Y:S01]  /*5210*/  FMUL.FTZ R98, R98, R184.reuse ;  /* 0x000000b862627220 */ /* 0x080fe20000410000 */
[-C--:B------:R-:W-:Y:S01]  /*5220*/  FMUL.FTZ R99, R99, R184.reuse ;  /* 0x000000b863637220 */ /* 0x080fe20000410000 */
[-C--:B------:R-:W-:Y:S01]  /*5230*/  FMUL.FTZ R102, R102, R184.reuse ;  /* 0x000000b866667220 */ /* 0x080fe20000410000 */
[-C--:B------:R-:W-:Y:S01]  /*5240*/  FMUL.FTZ R103, R103, R184.reuse ;  /* 0x000000b867677220 */ /* 0x080fe20000410000 */
[----:B------:R-:W-:Y:S01]  /*5250*/  FMUL.FTZ R106, R106, R184 ;  /* 0x000000b86a6a7220 */ /* 0x000fe20000410000 */
[----:B------:R-:W4:Y:S01]  /*5260*/  MUFU.EX2 R192, R192 ;  /* 0x000000c000c07308 */ /* 0x000f220000000800 */
[----:B0-----:R-:W-:Y:S01]  /*5270*/  FADD.FTZ R3, R21, R176 ;  /* 0x000000b015037221 */ /* 0x001fe20000010000 */
[----:B--2---:R-:W-:Y:S01]  /*5280*/  F2FP.F16.F32.PACK_AB R152, R171, R20 ;  /* 0x00000014ab98723e */ /* 0x004fe200000000ff */
[-C--:B------:R-:W-:Y:S01]  /*5290*/  FMUL.FTZ R107, R107, R184.reuse ;  /* 0x000000b86b6b7220 */ /* 0x080fe20000410000 */
[-C--:B------:R-:W-:Y:S01]  /*52a0*/  FMUL.FTZ R110, R110, R184.reuse ;  /* 0x000000b86e6e7220 */ /* 0x080fe20000410000 */
[-C--:B------:R-:W-:Y:S01]  /*52b0*/  FMUL.FTZ R111, R111, R184.reuse ;  /* 0x000000b86f6f7220 */ /* 0x080fe20000410000 */
[-C--:B------:R-:W-:Y:S01]  /*52c0*/  FMUL.FTZ R114, R114, R184.reuse ;  /* 0x000000b872727220 */ /* 0x080fe20000410000 */
[----:B------:R-:W-:Y:S01]  /*52d0*/  FMUL.FTZ R115, R115, R184 ;  /* 0x000000b873737220 */ /* 0x000fe20000410000 */
[----:B------:R-:W0:Y:S01]  /*52e0*/  MUFU.EX2 R180, R180 ;  /* 0x000000b400b47308 */ /* 0x000e220000000800 */
[C---:B---3--:R-:W-:Y:S01]  /*52f0*/  FADD.FTZ R159, R179.reuse, R4 ;  /* 0x00000004b39f7221 */ /* 0x048fe20000010000 */
[----:B------:R-:W-:Y:S01]  /*5300*/  F2FP.F16.F32.PACK_AB R164, R179, R178 ;  /* 0x000000b2b3a4723e */ /* 0x000fe200000000ff */
[-C--:B------:R-:W-:Y:S01]  /*5310*/  FMUL.FTZ R118, R118, R184.reuse ;  /* 0x000000b876767220 */ /* 0x080fe20000410000 */
[-C--:B------:R-:W-:Y:S01]  /*5320*/  FMUL.FTZ R119, R119, R184.reuse ;  /* 0x000000b877777220 */ /* 0x080fe20000410000 */
[-C--:B------:R-:W-:Y:S01]  /*5330*/  FMUL.FTZ R122, R122, R184.reuse ;  /* 0x000000b87a7a7220 */ /* 0x080fe20000410000 */
[-C--:B------:R-:W-:Y:S01]  /*5340*/  FMUL.FTZ R123, R123, R184.reuse ;  /* 0x000000b87b7b7220 */ /* 0x080fe20000410000 */
[-C--:B------:R-:W-:Y:S01]  /*5350*/  FMUL.FTZ R126, R126, R184.reuse ;  /* 0x000000b87e7e7220 */ /* 0x080fe20000410000 */
[----:B------:R-:W2:Y:S01]  /*5360*/  MUFU.EX2 R193, R193 ;  /* 0x000000c100c17308 */ /* 0x000ea20000000800 */
[----:B----4-:R-:W-:Y:S01]  /*5370*/  FADD.FTZ R176, R192, R3 ;  /* 0x00000003c0b07221 */ /* 0x010fe20000010000 */
[-C--:B------:R-:W-:Y:S01]  /*5380*/  FMUL.FTZ R127, R127, R184.reuse ;  /* 0x000000b87f7f7220 */ /* 0x080fe20000410000 */
[-C--:B------:R-:W-:Y:S01]  /*5390*/  FMUL.FTZ R130, R130, R184.reuse ;  /* 0x000000b882827220 */ /* 0x080fe20000410000 */
[-C--:B------:R-:W-:Y:S01]  /*53a0*/  FMUL.FTZ R131, R131, R184.reuse ;  /* 0x000000b883837220 */ /* 0x080fe20000410000 */
[-C--:B------:R-:W-:Y:S01]  /*53b0*/  FMUL.FTZ R134, R134, R184.reuse ;  /* 0x000000b886867220 */ /* 0x080fe20000410000 */
[-C--:B------:R-:W-:Y:S01]  /*53c0*/  FMUL.FTZ R135, R135, R184.reuse ;  /* 0x000000b887877220 */ /* 0x080fe20000410000 */
[-C--:B------:R-:W-:Y:S01]  /*53d0*/  FMUL.FTZ R138, R138, R184.reuse ;  /* 0x000000b88a8a7220 */ /* 0x080fe20000410000 */
[----:B------:R-:W3:Y:S01]  /*53e0*/  MUFU.EX2 R181, R181 ;  /* 0x000000b500b57308 */ /* 0x000ee20000000800 */
        /* <DEDUP_REMOVED lines=8> */
[----:B--2---:R-:W-:Y:S01]  /*5470*/  FADD.FTZ R3, R193, R176 ;  /* 0x000000b0c1037221 */ /* 0x004fe20000010000 */
[----:B------:R-:W-:Y:S01]  /*5480*/  FMUL.FTZ R151, R151, R184 ;  /* 0x000000b897977220 */ /* 0x000fe20000410000 */
[----:B------:R-:W-:-:S02]  /*5490*/  F2FP.F16.F32.PACK_AB R153, R190, R5 ;  /* 0x00000005be99723e */ /* 0x000fc400000000ff */
[----:B------:R-:W-:Y:S02]  /*54a0*/  F2FP.F16.F32.PACK_AB R157, R12, R11 ;  /* 0x0000000b0c9d723e */ /* 0x000fe400000000ff */
[----:B------:R-:W-:Y:S01]  /*54b0*/  F2FP.F16.F32.PACK_AB R161, R192, R21 ;  /* 0x00000015c0a1723e */ /* 0x000fe200000000ff */
[----:B------:R-:W2:Y:S01]  /*54c0*/  MUFU.EX2 R182, R182 ;  /* 0x000000b600b67308 */ /* 0x000ea20000000800 */
[C---:B---3--:R-:W-:Y:S01]  /*54d0*/  FADD.FTZ R159, R181.reuse, R4 ;  /* 0x00000004b59f7221 */ /* 0x048fe20000010000 */
[----:B------:R-:W-:-:S06]  /*54e0*/  F2FP.F16.F32.PACK_AB R166, R181, R180 ;  /* 0x000000b4b5a6723e */ /* 0x000fcc00000000ff */
[----:B------:R-:W3:Y:S01]  /*54f0*/  MUFU.EX2 R195, R195 ;  /* 0x000000c300c37308 */ /* 0x000ee20000000800 */
[C---:B0-----:R-:W-:Y:S01]  /*5500*/  FADD.FTZ R176, R194.reuse, R3 ;  /* 0x00000003c2b07221 */ /* 0x041fe20000010000 */
[----:B------:R-:W-:-:S06]  /*5510*/  F2FP.F16.F32.PACK_AB R163, R194, R193 ;  /* 0x000000c1c2a3723e */ /* 0x000fcc00000000ff */
[----:B------:R-:W0:Y:S01]  /*5520*/  MUFU.EX2 R187, R187 ;  /* 0x000000bb00bb7308 */ /* 0x000e220000000800 */
[----:B--2---:R-:W-:-:S07]  /*5530*/  FADD.FTZ R4, R182, R159 ;  /* 0x0000009fb6047221 */ /* 0x004fce0000010000 */
[----:B------:R-:W2:Y:S01]  /*5540*/  MUFU.EX2 R196, R196 ;  /* 0x000000c400c47308 */ /* 0x000ea20000000800 */
[----:B---3--:R-:W-:-:S07]  /*5550*/  FADD.FTZ R3, R195, R176 ;  /* 0x000000b0c3037221 */ /* 0x008fce0000010000 */
[----:B------:R-:W3:Y:S01]  /*5560*/  MUFU.EX2 R185, R185 ;  /* 0x000000b900b97308 */ /* 0x000ee20000000800 */
[----:B0-----:R-:W-:-:S07]  /*5570*/  FADD.FTZ R4, R187, R4 ;  /* 0x00000004bb047221 */ /* 0x001fce0000010000 */
[----:B------:R-:W0:Y:S01]  /*5580*/  MUFU.EX2 R197, R197 ;  /* 0x000000c500c57308 */ /* 0x000e220000000800 */
[C---:B--2---:R-:W-:Y:S01]  /*5590*/  FADD.FTZ R176, R196.reuse, R3 ;  /* 0x00000003c4b07221 */ /* 0x044fe20000010000 */
[----:B------:R-:W-:-:S06]  /*55a0*/  F2FP.F16.F32.PACK_AB R165, R196, R195 ;  /* 0x000000c3c4a5723e */ /* 0x000fcc00000000ff */
        /* <DEDUP_REMOVED lines=10> */
[----:B0-----:R-:W-:Y:S01]  /*5650*/  FADD.FTZ R4, R188, R159 ;  /* 0x0000009fbc047221 */ /* 0x001fe20000010000 */
[----:B------:R-:W-:-:S06]  /*5660*/  F2FP.F16.F32.PACK_AB R159, R14, R13 ;  /* 0x0000000d0e9f723e */ /* 0x000fcc00000000ff */
[----:B------:R-:W0:Y:S01]  /*5670*/  MUFU.EX2 R205, R205 ;  /* 0x000000cd00cd7308 */ /* 0x000e220000000800 */
[----:B--2---:R-:W-:-:S07]  /*5680*/  FADD.FTZ R176, R204, R3 ;  /* 0x00000003ccb07221 */ /* 0x004fce0000010000 */
[----:B------:R-:W2:Y:S01]  /*5690*/  MUFU.EX2 R189, R189 ;  /* 0x000000bd00bd7308 */ /* 0x000ea20000000800 */
[C---:B---3--:R-:W-:Y:S01]  /*56a0*/  FADD.FTZ R4, R191.reuse, R4 ;  /* 0x00000004bf047221 */ /* 0x048fe20000010000 */
[----:B------:R-:W-:-:S06]  /*56b0*/  F2FP.F16.F32.PACK_AB R172, R191, R188 ;  /* 0x000000bcbfac723e */ /* 0x000fcc00000000ff */
[----:B------:R-:W3:Y:S01]  /*56c0*/  MUFU.EX2 R206, R206 ;  /* 0x000000ce00ce7308 */ /* 0x000ee20000000800 */
[----:B0-----:R-:W-:-:S07]  /*56d0*/  FADD.FTZ R3, R205, R176 ;  /* 0x000000b0cd037221 */ /* 0x001fce0000010000 */
[----:B------:R-:W0:Y:S01]  /*56e0*/  MUFU.EX2 R207, R207 ;  /* 0x000000cf00cf7308 */ /* 0x000e220000000800 */
[----:B--2---:R-:W-:Y:S01]  /*56f0*/  FADD.FTZ R15, R189, R4 ;  /* 0x00000004bd0f7221 */ /* 0x004fe20000010000 */
[----:B------:R-:W-:-:S03]  /*5700*/  F2FP.F16.F32.PACK_AB R174, R6, R189 ;  /* 0x000000bd06ae723e */ /* 0x000fc600000000ff */
[----:B------:R-:W-:-:S03]  /*5710*/  FADD.FTZ R4, R6, R15 ;  /* 0x0000000f06047221 */ /* 0x000fc60000010000 */
[----:B------:R2:W4:Y:S01]  /*5720*/  MUFU.EX2 R183, R167 ;  /* 0x000000a700b77308 */ /* 0x0005220000000800 */
[----:B---3--:R-:W-:-:S07]  /*5730*/  FADD.FTZ R176, R206, R3 ;  /* 0x00000003ceb07221 */ /* 0x008fce0000010000 */
[----:B------:R3:W5:Y:S01]  /*5740*/  MUFU.EX2 R20, R168 ;  /* 0x000000a800147308 */ /* 0x0007620000000800 */
[C---:B0-----:R-:W-:Y:S01]  /*5750*/  FADD.FTZ R176, R207.reuse, R176 ;  /* 0x000000b0cfb07221 */ /* 0x041fe20000010000 */
[----:B--2---:R-:W-:Y:S02]  /*5760*/  F2FP.F16.F32.PACK_AB R167, R198, R197 ;  /* 0x000000c5c6a7723e */ /* 0x004fe400000000ff */
[----:B------:R-:W-:-:S04]  /*5770*/  F2FP.F16.F32.PACK_AB R171, R207, R206 ;  /* 0x000000cecfab723e */ /* 0x000fc800000000ff */
[----:B------:R0:W2:Y:S01]  /*5780*/  MUFU.EX2 R175, R169 ;  /* 0x000000a900af7308 */ /* 0x0000a20000000800 */
[----:B----4-:R-:W-:Y:S01]  /*5790*/  FADD.FTZ R3, R183, R176 ;  /* 0x000000b0b7037221 */ /* 0x010fe20000010000 */
[----:B---3--:R-:W-:-:S06]  /*57a0*/  F2FP.F16.F32.PACK_AB R168, R187, R182 ;  /* 0x000000b6bba8723e */ /* 0x008fcc00000000ff */
[----:B------:R3:W4:Y:S01]  /*57b0*/  MUFU.EX2 R6, R155 ;  /* 0x0000009b00067308 */ /* 0x0007220000000800 */
[----:B0-----:R-:W-:Y:S02]  /*57c0*/  F2FP.F16.F32.PACK_AB R169, R205, R204 ;  /* 0x000000cccda9723e */ /* 0x001fe400000000ff */
[----:B-----5:R-:W-:Y:S02]  /*57d0*/  F2FP.F16.F32.PACK_AB R173, R20, R183 ;  /* 0x000000b714ad723e */ /* 0x020fe400000000ff */
[----:B---3--:R-:W-:Y:S01]  /*57e0*/  F2FP.F16.F32.PACK_AB R155, R10, R9 ;  /* 0x000000090a9b723e */ /* 0x008fe200000000ff */
[----:B------:R-:W-:-:S04]  /*57f0*/  FADD.FTZ R10, R20, R3 ;  /* 0x00000003140a7221 */ /* 0x000fc80000010000 */
[----:B--2---:R-:W-:Y:S01]  /*5800*/  FADD.FTZ R3, R175, R10 ;  /* 0x0000000aaf037221 */ /* 0x004fe20000010000 */
[----:B----4-:R-:W-:-:S03]  /*5810*/  F2FP.F16.F32.PACK_AB R175, R6, R175 ;  /* 0x000000af06af723e */ /* 0x010fc600000000ff */
[----:B------:R-:W-:Y:S01]  /*5820*/  FADD.FTZ R3, R6, R3 ;  /* 0x0000000306037221 */ /* 0x000fe20000010000 */
[----:B-1----:R-:W-:Y:S06]  /*5830*/  @!P0 BRA `(.L_x_258) ;  /* 0x0000000000048947 */ /* 0x002fec0003800000 */
[----:B------:R-:W-:Y:S01]  /*5840*/  BPT.TRAP 0x1 ;  /* 0x000000040000795c */ /* 0x000fe20000300000 */
.L_x_258:
[----:B------:R-:W-:-:S04]  /*5850*/  IMAD.U32 R5, RZ, RZ, UR25 ;  /* 0x00000019ff057e24 */ /* 0x000fc8000f8e00ff */
[----:B------:R0:W1:Y:S01]  /*5860*/  SYNCS.PHASECHK.TRANS64.TRYWAIT P3, [UR23+0x22850], R5 ;  /* 0x02285005ff0075a7 */ /* 0x0000620008060157 */
[----:B------:R-:W-:Y:S05]  /*5870*/  @!P0 BRA `(.L_x_259) ;  /* 0x0000000000048947 */ /* 0x000fea0003800000 */
[----:B------:R-:W-:Y:S01]  /*5880*/  BPT.TRAP 0x1 ;  /* 0x000000040000795c */ /* 0x000fe20000300000 */
.L_x_259:
[----:B-1----:R-:W-:Y:S05]  /*5890*/  @P3 BRA `(.L_x_260) ;  /* 0x00000000000c3947 */ /* 0x002fea0003800000 */
[----:B0-----:R-:W-:-:S04]  /*58a0*/  IMAD.U32 R5, RZ, RZ, UR25 ;  /* 0x00000019ff057e24 */ /* 0x001fc8000f8e00ff */
[----:B------:R-:W0:Y:S02]  /*58b0*/  SYNCS.PHASECHK.TRANS64.TRYWAIT P3, [UR23+0x22850], R5 ;  /* 0x02285005ff0075a7 */ /* 0x000e240008060157 */
[----:B0-----:R-:W-:Y:S05]  /*58c0*/  @!P3 BRA `(.L_x_261) ;  /* 0x0000007c00f0b947 */ /* 0x001fea0003800000 */
.L_x_260:
[----:B0-----:R-:W-:Y:S01]  /*58d0*/  VIADD R5, R22, 0x8 ;  /* 0x0000000816057836 */ /* 0x001fe20000000000 */
[----:B------:R-:W-:Y:S01]  /*58e0*/  UIMAD UR11, UR37, 0xc00, UR21 ;  /* 0x00000c00250b78a4 */ /* 0x000fe2000f8e0215 */
[----:B------:R-:W-:Y:S01]  /*58f0*/  @!P1 IADD3 R199, R199, 0x22860, RZ ;  /* 0x00022860c7c79810 */ /* 0x000fe20007ffe0ff */
[----:B------:R-:W-:Y:S01]  /*5900*/  UMOV UR7, 0x40000040 ;  /* 0x4000004000077882 */ /* 0x000fe20000000000 */
[----:B------:R-:W-:Y:S01]  /*5910*/  IMAD.MOV.U32 R6, RZ, RZ, R7 ;  /* 0x000000ffff067224 */ /* 0x000fe200078e0007 */
[----:B------:R0:W-:Y:S01]  /*5920*/  BAR.SYNC.DEFER_BLOCKING R5, 0x100 ;  /* 0x000400050000751d */ /* 0x0001e20000010000 */
[----:B------:R-:W-:Y:S01]  /*5930*/  @!P1 PRMT R199, RZ, 0x654, R199 ;  /* 0x00000654ffc79816 */ /* 0x000fe200000000c7 */
[----:B------:R-:W-:-:S04]  /*5940*/  IMAD.MOV.U32 R15, RZ, RZ, R0 ;  /* 0x000000ffff0f7224 */ /* 0x000fc800078e0000 */
[----:B------:R-:W-:Y:S01]  /*5950*/  UMOV UR6, UR11 ;  /* 0x0000000b00067c82 */ /* 0x000fe20008000000 */
        /* <DEDUP_REMOVED lines=35> */
.L_x_253:
[----:B0--3--:R-:W0:Y:S01]  /*5b90*/  SHFL.BFLY PT, R5, R4, 0x2, 0x1f ;  /* 0x0c401f0004057f89 */ /* 0x009e2200000e0000 */
[----:B------:R-:W-:Y:S01]  /*5ba0*/  CS2R R20, SRZ ;  /* 0x0000000000147805 */ /* 0x000fe2000001ff00 */
[----:B------:R-:W-:Y:S01]  /*5bb0*/  UIADD3 UR37, UR37, 0x1, URZ ;  /* 0x0000000125257890 */ /* 0x000fe2000fffe03f */
[----:B------:R1:W-:Y:S06]  /*5bc0*/  BAR.ARV R8, 0x100 ;  /* 0x000400080000751d */ /* 0x0003ec0000002000 */
[----:B------:R-:W-:Y:S02]  /*5bd0*/  UISETP.NE.AND UP0, UPT, UR37, 0x2, UPT ;  /* 0x000000022500788c */ /* 0x000fe4000bf05270 */
[----:B------:R-:W-:Y:S06]  /*5be0*/  BAR.ARV 0x8, 0x120 ;  /* 0x0204800000007b1d */ /* 0x000fec0000002000 */
[----:B------:R-:W-:Y:S01]  /*5bf0*/  USEL UR4, URZ, 0x1, UP0 ;  /* 0x000000013f047887 */ /* 0x000fe20008000000 */
[----:B------:R-:W-:Y:S01]  /*5c00*/  PLOP3.LUT P0, PT, PT, PT, PT, 0x8, 0x0 ;  /* 0x000000000000781c */ /* 0x000fe20003f0e170 */
[----:B------:R-:W2:Y:S01]  /*5c10*/  SHFL.BFLY PT, R10, R3, 0x2, 0x1f ;  /* 0x0c401f00030a7f89 */ /* 0x000ea200000e0000 */
[----:B------:R-:W-:-:S02]  /*5c20*/  UIADD3 UR39, UR39, 0x1, URZ ;  /* 0x0000000127277890 */ /* 0x000fc4000fffe03f */
[----:B------:R-:W-:Y:S01]  /*5c30*/  USEL UR37, UR37, URZ, UP0 ;  /* 0x0000003f25257287 */ /* 0x000fe20008000000 */
[----:B0-----:R-:W-:Y:S01]  /*5c40*/  FADD.FTZ R5, R5, R4 ;  /* 0x0000000405057221 */ /* 0x001fe20000010000 */
[----:B------:R-:W-:-:S04]  /*5c50*/  ULOP3.LUT UR38, UR38, UR4, URZ, 0x3c, !UPT ;  /* 0x0000000426267292 */ /* 0x000fc8000f8e3c3f */
[----:B------:R-:W0:Y:S01]  /*5c60*/  SHFL.BFLY PT, R6, R5, 0x1, 0x1f ;  /* 0x0c201f0005067f89 */ /* 0x000e2200000e0000 */
[----:B--2---:R-:W-:-:S05]  /*5c70*/  FADD.FTZ R10, R10, R3 ;  /* 0x000000030a0a7221 */ /* 0x004fca0000010000 */
[----:B------:R-:W2:Y:S01]  /*5c80*/  SHFL.BFLY PT, R9, R10, 0x1, 0x1f ;  /* 0x0c201f000a097f89 */ /* 0x000ea200000e0000 */
[----:B0-----:R-:W-:-:S05]  /*5c90*/  FADD.FTZ R152, R5, R6 ;  /* 0x0000000605987221 */ /* 0x001fca0000010000 */
[----:B------:R-:W-:-:S13]  /*5ca0*/  FSETP.NE.FTZ.AND P1, PT, R152, RZ, PT ;  /* 0x000000ff9800720b */ /* 0x000fda0003f35000 */
[----:B------:R-:W0:Y:S01]  /*5cb0*/  @P1 MUFU.RCP R21, R152 ;  /* 0x0000009800151308 */ /* 0x000e220000001000 */
[----:B--2---:R-:W-:-:S05]  /*5cc0*/  FADD.FTZ R153, R10, R9 ;  /* 0x000000090a997221 */ /* 0x004fca0000010000 */
[----:B------:R-:W-:Y:S01]  /*5cd0*/  FSETP.NE.FTZ.AND P2, PT, R153, RZ, PT ;  /* 0x000000ff9900720b */ /* 0x000fe20003f55000 */
[-C--:B0-----:R-:W-:Y:S01]  /*5ce0*/  FMUL.FTZ R9, R40, R21.reuse ;  /* 0x0000001528097220 */ /* 0x081fe20000410000 */
[-C--:B-1----:R-:W-:Y:S01]  /*5cf0*/  FMUL.FTZ R8, R41, R21.reuse ;  /* 0x0000001529087220 */ /* 0x082fe20000410000 */
[----:B------:R-:W-:Y:S01]  /*5d00*/  @P1 MUFU.LG2 R40, R152 ;  /* 0x0000009800281308 */ /* 0x000fe20000000c00 */
[-C--:B------:R-:W-:Y:S01]  /*5d10*/  FMUL.FTZ R5, R24, R21.reuse ;  /* 0x0000001518057220 */ /* 0x080fe20000410000 */
[-C--:B------:R-:W-:Y:S01]  /*5d20*/  FMUL.FTZ R6, R28, R21.reuse ;  /* 0x000000151c067220 */ /* 0x080fe20000410000 */
[-C--:B------:R-:W-:Y:S01]  /*5d30*/  FMUL.FTZ R4, R25, R21.reuse ;  /* 0x0000001519047220 */ /* 0x080fe20000410000 */
[-C--:B------:R-:W-:Y:S01]  /*5d40*/  FMUL.FTZ R29, R29, R21.reuse ;  /* 0x000000151d1d7220 */ /* 0x080fe20000410000 */
[-C--:B------:R-:W-:Y:S01]  /*5d50*/  FMUL.FTZ R32, R32, R21.reuse ;  /* 0x0000001520207220 */ /* 0x080fe20000410000 */
[-C--:B------:R-:W-:Y:S01]  /*5d60*/  FMUL.FTZ R33, R33, R21.reuse ;  /* 0x0000001521217220 */ /* 0x080fe20000410000 */
[----:B------:R-:W-:-:S03]  /*5d70*/  FMUL.FTZ R36, R36, R21 ;  /* 0x0000001524247220 */ /* 0x000fc60000410000 */
[----:B------:R-:W0:Y:S01]  /*5d80*/  @P2 MUFU.RCP R20, R153 ;  /* 0x0000009900142308 */ /* 0x000e220000001000 */
[-C--:B------:R-:W-:Y:S01]  /*5d90*/  FMUL.FTZ R37, R37, R21.reuse ;  /* 0x0000001525257220 */ /* 0x080fe20000410000 */
[-C--:B------:R-:W-:Y:S01]  /*5da0*/  FMUL.FTZ R11, R44, R21.reuse ;  /* 0x000000152c0b7220 */ /* 0x080fe20000410000 */
[-C--:B------:R-:W-:Y:S01]  /*5db0*/  FMUL.FTZ R10, R45, R21.reuse ;  /* 0x000000152d0a7220 */ /* 0x080fe20000410000 */
[-C--:B------:R-:W-:Y:S01]  /*5dc0*/  FMUL.FTZ R13, R48, R21.reuse ;  /* 0x00000015300d7220 */ /* 0x080fe20000410000 */
[-C--:B------:R-:W-:Y:S01]  /*5dd0*/  FMUL.FTZ R12, R49, R21.reuse ;  /* 0x00000015310c7220 */ /* 0x080fe20000410000 */
[-C--:B------:R-:W-:Y:S01]  /*5de0*/  FMUL.FTZ R15, R52, R21.reuse ;  /* 0x00000015340f7220 */ /* 0x080fe20000410000 */
[-C--:B------:R-:W-:Y:S01]  /*5df0*/  FMUL.FTZ R14, R53, R21.reuse ;  /* 0x00000015350e7220 */ /* 0x080fe20000410000 */
[----:B------:R-:W1:Y:S01]  /*5e00*/  @P2 MUFU.LG2 R41, R153 ;  /* 0x0000009900292308 */ /* 0x000e620000000c00 */
        /* <DEDUP_REMOVED lines=48> */
[----:B------:R-:W-:-:S02]  /*6110*/  IMAD.U32 R21, RZ, RZ, UR10 ;  /* 0x0000000aff157e24 */ /* 0x000fc4000f8e00ff */
[-C--:B0-----:R-:W-:Y:S01]  /*6120*/  FMUL.FTZ R174, R26, R20.reuse ;  /* 0x000000141aae7220 */ /* 0x081fe20000410000 */
[----:B------:R-:W-:Y:S02]  /*6130*/  IMAD.U32 R49, RZ, RZ, UR10 ;  /* 0x0000000aff317e24 */ /* 0x000fe4000f8e00ff */
[-C--:B------:R-:W-:Y:S01]  /*6140*/  FMUL.FTZ R26, R30, R20.reuse ;  /* 0x000000141e1a7220 */ /* 0x080fe20000410000 */
[----:B------:R-:W-:Y:S01]  /*6150*/  @P1 FMUL.FTZ R21, R21, 0.69314718246459960938 ;  /* 0x3f31721815151820 */ /* 0x000fe20000410000 */
[----:B------:R-:W-:Y:S01]  /*6160*/  @P1 FMUL.FTZ R40, R40, 0.69314718246459960938 ;  /* 0x3f31721828281820 */ /* 0x000fe20000410000 */
[----:B------:R-:W-:Y:S01]  /*6170*/  @P2 FMUL.FTZ R49, R49, 0.69314718246459960938 ;  /* 0x3f31721831312820 */ /* 0x000fe20000410000 */
[----:B-1----:R-:W-:Y:S01]  /*6180*/  @P2 FMUL.FTZ R30, R41, 0.69314718246459960938 ;  /* 0x3f317218291e2820 */ /* 0x002fe20000410000 */
[-C--:B------:R-:W-:Y:S01]  /*6190*/  FMUL.FTZ R161, R83, R20.reuse ;  /* 0x0000001453a17220 */ /* 0x080fe20000410000 */
[----:B------:R-:W-:Y:S01]  /*61a0*/  FMUL.FTZ R160, R87, R20 ;  /* 0x0000001457a07220 */ /* 0x000fe20000410000 */
[----:B------:R-:W-:-:S02]  /*61b0*/  IMAD.MOV.U32 R44, RZ, RZ, -0x800000 ;  /* 0xff800000ff2c7424 */ /* 0x000fc400078e00ff */
[-C--:B------:R-:W-:Y:S01]  /*61c0*/  FMUL.FTZ R83, R86, R20.reuse ;  /* 0x0000001456537220 */ /* 0x080fe20000410000 */
[----:B------:R-:W-:Y:S02]  /*61d0*/  IMAD.MOV.U32 R45, RZ, RZ, -0x800000 ;  /* 0xff800000ff2d7424 */ /* 0x000fe400078e00ff */
        /* <DEDUP_REMOVED lines=60> */
[----:B------:R-:W-:-:S07]  /*65a0*/  @P2 FFMA.FTZ R45, R49, R7, R30 ;  /* 0x00000007312d2223 */ /* 0x000fce000001001e */
.L_x_242:
[----:B------:R-:W0:Y:S01]  /*65b0*/  S2R R7, SR_CgaCtaId ;  /* 0x0000000000077919 */ /* 0x000e220000008800 */
[----:B------:R-:W-:Y:S01]  /*65c0*/  MOV R0, 0x400 ;  /* 0x0000040000007802 */ /* 0x000fe20000000f00 */
[----:B------:R-:W-:Y:S01]  /*65d0*/  BSSY B0, `(.L_x_263) ;  /* 0x00002a4000007945 */ /* 0x000fe20003800000 */
[----:B------:R-:W-:Y:S02]  /*65e0*/  BAR.SYNC.DEFER_BLOCKING 0x5, 0x120 ;  /* 0x0144800000007b1d */ /* 0x000fe40000010000 */
[----:B0-----:R-:W-:-:S05]  /*65f0*/  LEA R0, R7, R0, 0x18 ;  /* 0x0000000007007211 */ /* 0x001fca00078ec0ff */
[----:B------:R-:W0:Y:S02]  /*6600*/  LDS.128 R40, [R0+0x228d0] ;  /* 0x0228d00000287984 */ /* 0x000e240000000c00 */
[----:B0-----:R-:W-:Y:S01]  /*6610*/  R2UR UR5, R42 ;  /* 0x000000002a0572ca */ /* 0x001fe200000e0000 */
[----:B------:R-:W-:Y:S06]  /*6620*/  BAR.ARV 0x4, 0x120 ;  /* 0x0104800000007b1d */ /* 0x000fec0000002000 */
[----:B------:R-:W-:Y:S08]  /*6630*/  @P0 BRA `(.L_x_264) ;  /* 0x0000001c00700947 */ /* 0x000ff00003800000 */
[----:B------:R-:W0:Y:S01]  /*6640*/  S2R R7, SR_SWINHI ;  /* 0x0000000000077919 */ /* 0x000e220000002f00 */
[----:B------:R-:W-:Y:S01]  /*6650*/  F2FP.F16.F32.PACK_AB R6, R29, R6 ;  /* 0x000000061d06723e */ /* 0x000fe200000000ff */
[----:B------:R-:W-:Y:S01]  /*6660*/  USHF.L.U32 UR8, UR46, 0x2, URZ ;  /* 0x000000022e087899 */ /* 0x000fe2000800063f */
[----:B------:R-:W-:Y:S01]  /*6670*/  F2FP.F16.F32.PACK_AB R4, R4, R5 ;  /* 0x000000050404723e */ /* 0x000fe200000000ff */
[----:B------:R-:W-:Y:S01]  /*6680*/  BAR.SYNC.DEFER_BLOCKING 0x1, 0x100 ;  /* 0x0044000000007b1d */ /* 0x000fe20000010000 */
[----:B------:R-:W-:Y:S01]  /*6690*/  F2FP.F16.F32.PACK_AB R5, R179, R174 ;  /* 0x000000aeb305723e */ /* 0x000fe200000000ff */
[----:B------:R-:W-:Y:S01]  /*66a0*/  USHF.L.U64.HI UR9, UR46, 0x2, UR45 ;  /* 0x000000022e097899 */ /* 0x000fe2000801022d */
[----:B------:R-:W-:Y:S02]  /*66b0*/  F2FP.F16.F32.PACK_AB R8, R8, R9 ;  /* 0x000000090808723e */ /* 0x000fe400000000ff */
[----:B------:R-:W-:Y:S01]  /*66c0*/  F2FP.F16.F32.PACK_AB R10, R10, R11 ;  /* 0x0000000b0a0a723e */ /* 0x000fe200000000ff */
[----:B------:R-:W-:Y:S01]  /*66d0*/  ULDC.64 UR6, c[0x0][0xbd8] ;  /* 0x0002f60000067ab9 */ /* 0x000fe20000000a00 */
[----:B------:R-:W-:Y:S01]  /*66e0*/  F2FP.F16.F32.PACK_AB R9, R170, R159 ;  /* 0x0000009faa09723e */ /* 0x000fe200000000ff */
[----:B------:R-:W-:Y:S01]  /*66f0*/  UIADD3 UR4, UP1, UR8, UR6, URZ ;  /* 0x0000000608047290 */ /* 0x000fe2000ff3e03f */
[----:B------:R-:W-:Y:S01]  /*6700*/  F2FP.F16.F32.PACK_AB R11, R171, R158 ;  /* 0x0000009eab0b723e */ /* 0x000fe200000000ff */
[----:B------:R-:W-:Y:S01]  /*6710*/  UISETP.NE.U32.AND UP0, UPT, UR6, URZ, UPT ;  /* 0x0000003f0600728c */ /* 0x000fe2000bf05070 */
[----:B------:R-:W-:Y:S01]  /*6720*/  F2FP.F16.F32.PACK_AB R12, R12, R13 ;  /* 0x0000000d0c0c723e */ /* 0x000fe200000000ff */
[----:B------:R-:W-:Y:S01]  /*6730*/  UIADD3.X UR6, UR9, UR7, URZ, UP1, !UPT ;  /* 0x0000000709067290 */ /* 0x000fe20008ffe43f */
[----:B------:R-:W-:Y:S01]  /*6740*/  F2FP.F16.F32.PACK_AB R14, R14, R15 ;  /* 0x0000000f0e0e723e */ /* 0x000fe200000000ff */
[----:B------:R-:W-:Y:S01]  /*6750*/  UISETP.NE.AND.EX UP0, UPT, UR7, URZ, UPT, UP0 ;  /* 0x0000003f0700728c */ /* 0x000fe2000bf05300 */
[----:B------:R-:W-:-:S02]  /*6760*/  F2FP.F16.F32.PACK_AB R13, R168, R157 ;  /* 0x0000009da80d723e */ /* 0x000fc400000000ff */
[----:B------:R-:W-:Y:S02]  /*6770*/  F2FP.F16.F32.PACK_AB R15, R169, R156 ;  /* 0x0000009ca90f723e */ /* 0x000fe400000000ff */
[----:B------:R-:W-:Y:S02]  /*6780*/  F2FP.F16.F32.PACK_AB R24, R57, R24 ;  /* 0x000000183918723e */ /* 0x000fe400000000ff */
[----:B------:R-:W-:Y:S02]  /*6790*/  F2FP.F16.F32.PACK_AB R25, R166, R25 ;  /* 0x00000019a619723e */ /* 0x000fe400000000ff */
[----:B------:R-:W-:Y:S02]  /*67a0*/  F2FP.F16.F32.PACK_AB R28, R28, R3 ;  /* 0x000000031c1c723e */ /* 0x000fe400000000ff */
[----:B------:R-:W-:Y:S02]  /*67b0*/  F2FP.F16.F32.PACK_AB R72, R73, R72 ;  /* 0x000000484948723e */ /* 0x000fe400000000ff */
[----:B------:R-:W-:-:S02]  /*67c0*/  F2FP.F16.F32.PACK_AB R80, R81, R80 ;  /* 0x000000505150723e */ /* 0x000fc400000000ff */
[----:B------:R-:W-:Y:S02]  /*67d0*/  MOV R20, R0 ;  /* 0x0000000000147202 */ /* 0x000fe40000000f00 */
[----:B0-----:R-:W-:Y:S02]  /*67e0*/  MOV R21, R7 ;  /* 0x0000000700157202 */ /* 0x001fe40000000f00 */
[----:B------:R-:W-:Y:S02]  /*67f0*/  F2FP.F16.F32.PACK_AB R73, R165, R152 ;  /* 0x00000098a549723e */ /* 0x000fe400000000ff */
[----:B------:R-:W-:Y:S01]  /*6800*/  F2FP.F16.F32.PACK_AB R81, R161, R82 ;  /* 0x00000052a151723e */ /* 0x000fe200000000ff */
[----:B------:R-:W-:Y:S01]  /*6810*/  IMAD.WIDE R78, R202, 0x2, R20 ;  /* 0x00000002ca4e7825 */ /* 0x000fe200078e0214 */
[----:B------:R-:W-:Y:S02]  /*6820*/  F2FP.F16.F32.PACK_AB R88, R89, R88 ;  /* 0x000000585958723e */ /* 0x000fe400000000ff */
[----:B------:R-:W-:-:S02]  /*6830*/  F2FP.F16.F32.PACK_AB R82, R85, R84 ;  /* 0x000000545552723e */ /* 0x000fc400000000ff */
[C---:B------:R-:W-:Y:S02]  /*6840*/  IADD3 R30, P1, R78.reuse, 0x20, RZ ;  /* 0x000000204e1e7810 */ /* 0x040fe40007f3e0ff */
[C---:B------:R-:W-:Y:S02]  /*6850*/  LOP3.LUT R7, R78.reuse, 0x380, RZ, 0xc0, !PT ;  /* 0x000003804e077812 */ /* 0x040fe400078ec0ff */
[C---:B------:R-:W-:Y:S01]  /*6860*/  IADD3 R95, P0, R78.reuse, 0x40, RZ ;  /* 0x000000404e5f7810 */ /* 0x040fe20007f1e0ff */
[--C-:B------:R-:W-:Y:S01]  /*6870*/  IMAD.X R31, RZ, RZ, R79.reuse, P1 ;  /* 0x000000ffff1f7224 */ /* 0x100fe200008e064f */
[C---:B------:R-:W-:Y:S02]  /*6880*/  IADD3 R181, P4, R78.reuse, 0x60, RZ ;  /* 0x000000604eb57810 */ /* 0x040fe40007f9e0ff */
[C---:B------:R-:W-:Y:S01]  /*6890*/  IADD3 R183, P3, R78.reuse, 0x4000, RZ ;  /* 0x000040004eb77810 */ /* 0x040fe20007f7e0ff */
[--C-:B------:R-:W-:Y:S01]  /*68a0*/  IMAD.X R35, RZ, RZ, R79.reuse, P0 ;  /* 0x000000ffff237224 */ /* 0x100fe200000e064f */
        /* <DEDUP_REMOVED lines=8> */
[----:B------:R-:W-:Y:S01]  /*6930*/  SHF.R.U64 R7, R7, 0x3, RZ ;  /* 0x0000000307077819 */ /* 0x000fe200000012ff */
[--C-:B------:R-:W-:Y:S01]  /*6940*/  IMAD.X R53, RZ, RZ, R79.reuse, P2 ;  /* 0x000000ffff357224 */ /* 0x100fe200010e064f */
[C---:B------:R-:W-:Y:S01]  /*6950*/  IADD3 R58, P0, R78.reuse, 0x8020, RZ ;  /* 0x000080204e3a7810 */ /* 0x040fe20007f1e0ff */
[----:B------:R-:W-:Y:S01]  /*6960*/  IMAD.X R55, RZ, RZ, R79, P1 ;  /* 0x000000ffff377224 */ /* 0x000fe200008e064f */
[----:B------:R-:W-:-:S02]  /*6970*/  IADD3 R191, P4, R78, 0x8040, RZ ;  /* 0x000080404ebf7810 */ /* 0x000fc40007f9e0ff */
[C---:B------:R-:W-:Y:S02]  /*6980*/  IADD3 R193, P3, R78.reuse, 0x8060, RZ ;  /* 0x000080604ec17810 */ /* 0x040fe40007f7e0ff */
[C---:B------:R-:W-:Y:S01]  /*6990*/  IADD3 R195, P6, R78.reuse, 0xc000, RZ ;  /* 0x0000c0004ec37810 */ /* 0x040fe20007fde0ff */
[--C-:B------:R-:W-:Y:S01]  /*69a0*/  IMAD.X R63, RZ, RZ, R79.reuse, P4 ;  /* 0x000000ffff3f7224 */ /* 0x100fe200020e064f */
[C---:B------:R-:W-:Y:S01]  /*69b0*/  IADD3 R70, P5, R78.reuse, 0xc020, RZ ;  /* 0x0000c0204e467810 */ /* 0x040fe20007fbe0ff */
[--C-:B------:R-:W-:Y:S01]  /*69c0*/  IMAD.X R65, RZ, RZ, R79.reuse, P3 ;  /* 0x000000ffff417224 */ /* 0x100fe200018e064f */
[C---:B------:R-:W-:Y:S01]  /*69d0*/  IADD3 R197, P2, R78.reuse, 0xc040, RZ ;  /* 0x0000c0404ec57810 */ /* 0x040fe20007f5e0ff */
[--C-:B------:R-:W-:Y:S01]  /*69e0*/  IMAD.X R67, RZ, RZ, R79.reuse, P6 ;  /* 0x000000ffff437224 */ /* 0x100fe200030e064f */
[----:B------:R-:W-:Y:S01]  /*69f0*/  IADD3 R199, P1, R78, 0xc060, RZ ;  /* 0x0000c0604ec77810 */ /* 0x000fe20007f3e0ff */
[--C-:B------:R-:W-:Y:S01]  /*6a00*/  IMAD.X R71, RZ, RZ, R79.reuse, P5 ;  /* 0x000000ffff477224 */ /* 0x100fe200028e064f */
[----:B------:R-:W-:Y:S01]  /*6a10*/  LOP3.LUT R78, R7, R78, RZ, 0x3c, !PT ;  /* 0x0000004e074e7212 */ /* 0x000fe200078e3cff */
[--C-:B------:R-:W-:Y:S01]  /*6a20*/  IMAD.X R75, RZ, RZ, R79.reuse, P2 ;  /* 0x000000ffff4b7224 */ /* 0x100fe200010e064f */
[----:B------:R-:W-:Y:S01]  /*6a30*/  LOP3.LUT R7, R30, 0x380, RZ, 0xc0, !PT ;  /* 0x000003801e077812 */ /* 0x000fe200078ec0ff */
[----:B------:R-:W-:Y:S01]  /*6a40*/  IMAD.X R27, RZ, RZ, R79, P1 ;  /* 0x000000ffff1b7224 */ /* 0x000fe200008e064f */
[----:B------:R-:W-:-:S02]  /*6a50*/  LOP3.LUT R40, R183, 0x380, RZ, 0xc0, !PT ;  /* 0x00000380b7287812 */ /* 0x000fc400078ec0ff */
[----:B------:R-:W-:Y:S02]  /*6a60*/  SHF.R.U64 R7, R7, 0x3, RZ ;  /* 0x0000000307077819 */ /* 0x000fe400000012ff */
[----:B------:R-:W-:Y:S02]  /*6a70*/  SHF.R.U64 R40, R40, 0x3, RZ ;  /* 0x0000000328287819 */ /* 0x000fe400000012ff */
[----:B------:R-:W-:Y:S02]  /*6a80*/  LOP3.LUT R30, R7, R30, RZ, 0x3c, !PT ;  /* 0x0000001e071e7212 */ /* 0x000fe400078e3cff */
[----:B------:R-:W-:Y:S02]  /*6a90*/  LOP3.LUT R7, R42, 0x380, RZ, 0xc0, !PT ;  /* 0x000003802a077812 */ /* 0x000fe400078ec0ff */
[----:B------:R-:W-:Y:S02]  /*6aa0*/  LOP3.LUT R46, R40, R183, RZ, 0x3c, !PT ;  /* 0x000000b7282e7212 */ /* 0x000fe400078e3cff */
[----:B------:R-:W-:-:S02]  /*6ab0*/  LOP3.LUT R40, R185, 0x380, RZ, 0xc0, !PT ;  /* 0x00000380b9287812 */ /* 0x000fc400078ec0ff */
[----:B------:R-:W-:Y:S02]  /*6ac0*/  SHF.R.U64 R7, R7, 0x3, RZ ;  /* 0x0000000307077819 */ /* 0x000fe400000012ff */
[----:B------:R-:W-:Y:S02]  /*6ad0*/  SHF.R.U64 R40, R40, 0x3, RZ ;  /* 0x0000000328287819 */ /* 0x000fe400000012ff */
[----:B------:R-:W-:Y:S02]  /*6ae0*/  LOP3.LUT R48, R7, R42, RZ, 0x3c, !PT ;  /* 0x0000002a07307212 */ /* 0x000fe400078e3cff */
[----:B------:R-:W-:Y:S02]  /*6af0*/  LOP3.LUT R7, R58, 0x380, RZ, 0xc0, !PT ;  /* 0x000003803a077812 */ /* 0x000fe400078ec0ff */
[----:B------:R-:W-:Y:S02]  /*6b00*/  LOP3.LUT R50, R40, R185, RZ, 0x3c, !PT ;  /* 0x000000b928327212 */ /* 0x000fe400078e3cff */
[----:B------:R-:W-:-:S02]  /*6b10*/  LOP3.LUT R42, R193, 0x380, RZ, 0xc0, !PT ;  /* 0x00000380c12a7812 */ /* 0x000fc400078ec0ff */
[----:B------:R-:W-:Y:S02]  /*6b20*/  LOP3.LUT R40, R191, 0x380, RZ, 0xc0, !PT ;  /* 0x00000380bf287812 */ /* 0x000fe400078ec0ff */
[----:B------:R-:W-:Y:S02]  /*6b30*/  SHF.R.U64 R7, R7, 0x3, RZ ;  /* 0x0000000307077819 */ /* 0x000fe400000012ff */
[----:B------:R-:W-:Y:S02]  /*6b40*/  SHF.R.U64 R42, R42, 0x3, RZ ;  /* 0x000000032a2a7819 */ /* 0x000fe400000012ff */
[----:B------:R-:W-:Y:S02]  /*6b50*/  SHF.R.U64 R40, R40, 0x3, RZ ;  /* 0x0000000328287819 */ /* 0x000fe400000012ff */
[----:B------:R-:W-:Y:S02]  /*6b60*/  LOP3.LUT R58, R7, R58, RZ, 0x3c, !PT ;  /* 0x0000003a073a7212 */ /* 0x000fe400078e3cff */
[----:B------:R-:W-:-:S02]  /*6b70*/  LOP3.LUT R34, R95, 0x380, RZ, 0xc0, !PT ;  /* 0x000003805f227812 */ /* 0x000fc400078ec0ff */
[----:B------:R-:W-:Y:S02]  /*6b80*/  LOP3.LUT R64, R42, R193, RZ, 0x3c, !PT ;  /* 0x000000c12a407212 */ /* 0x000fe400078e3cff */
[----:B------:R-:W-:Y:S02]  /*6b90*/  LOP3.LUT R7, R70, 0x380, RZ, 0xc0, !PT ;  /* 0x0000038046077812 */ /* 0x000fe400078ec0ff */
[----:B------:R-:W-:Y:S02]  /*6ba0*/  LOP3.LUT R38, R181, 0x380, RZ, 0xc0, !PT ;  /* 0x00000380b5267812 */ /* 0x000fe400078ec0ff */
[----:B------:R-:W-:Y:S02]  /*6bb0*/  LOP3.LUT R62, R40, R191, RZ, 0x3c, !PT ;  /* 0x000000bf283e7212 */ /* 0x000fe400078e3cff */
[----:B------:R-:W-:Y:S02]  /*6bc0*/  LOP3.LUT R42, R199, 0x380, RZ, 0xc0, !PT ;  /* 0x00000380c72a7812 */ /* 0x000fe400078ec0ff */
[----:B------:R-:W-:-:S02]  /*6bd0*/  LOP3.LUT R40, R197, 0x380, RZ, 0xc0, !PT ;  /* 0x00000380c5287812 */ /* 0x000fc400078ec0ff */
[----:B------:R-:W-:Y:S02]  /*6be0*/  SHF.R.U64 R34, R34, 0x3, RZ ;  /* 0x0000000322227819 */ /* 0x000fe400000012ff */
[----:B------:R-:W-:Y:S02]  /*6bf0*/  SHF.R.U64 R29, R7, 0x3, RZ ;  /* 0x00000003071d7819 */ /* 0x000fe400000012ff */
[----:B------:R-:W-:Y:S02]  /*6c00*/  SHF.R.U64 R38, R38, 0x3, RZ ;  /* 0x0000000326267819 */ /* 0x000fe400000012ff */
[----:B------:R-:W-:Y:S02]  /*6c10*/  LOP3.LUT R52, R187, 0x380, RZ, 0xc0, !PT ;  /* 0x00000380bb347812 */ /* 0x000fe400078ec0ff */
[----:B------:R-:W-:Y:S02]  /*6c20*/  MOV R78, R78 ;  /* 0x0000004e004e7202 */ /* 0x000fe40000000f00 */
[----:B------:R-:W-:-:S02]  /*6c30*/  SHF.R.U64 R42, R42, 0x3, RZ ;  /* 0x000000032a2a7819 */ /* 0x000fc400000012ff */
[----:B------:R-:W-:Y:S02]  /*6c40*/  F2FP.F16.F32.PACK_AB R7, R177, R26 ;  /* 0x0000001ab107723e */ /* 0x000fe400000000ff */
[----:B------:R-:W-:Y:S02]  /*6c50*/  LOP3.LUT R54, R189, 0x380, RZ, 0xc0, !PT ;  /* 0x00000380bd367812 */ /* 0x000fe400078ec0ff */
[----:B------:R-:W-:Y:S01]  /*6c60*/  SHF.R.U64 R40, R40, 0x3, RZ ;  /* 0x0000000328287819 */ /* 0x000fe200000012ff */
[----:B------:R0:W-:Y:S01]  /*6c70*/  STSM.16.M88.4 [R78], R4 ;  /* 0x000000044e007844 */ /* 0x0001e20000000200 */
[----:B------:R-:W-:Y:S02]  /*6c80*/  LOP3.LUT R34, R34, R95, RZ, 0x3c, !PT ;  /* 0x0000005f22227212 */ /* 0x000fe400078e3cff */
[----:B------:R-:W-:Y:S02]  /*6c90*/  LOP3.LUT R38, R38, R181, RZ, 0x3c, !PT ;  /* 0x000000b526267212 */ /* 0x000fe400078e3cff */
[----:B------:R-:W-:-:S02]  /*6ca0*/  SHF.R.U64 R52, R52, 0x3, RZ ;  /* 0x0000000334347819 */ /* 0x000fc400000012ff */
[----:B------:R-:W-:Y:S02]  /*6cb0*/  LOP3.LUT R26, R42, R199, RZ, 0x3c, !PT ;  /* 0x000000c72a1a7212 */ /* 0x000fe400078e3cff */
[----:B------:R-:W-:Y:S02]  /*6cc0*/  SHF.R.U64 R54, R54, 0x3, RZ ;  /* 0x0000000336367819 */ /* 0x000fe400000012ff */
[----:B------:R-:W-:Y:S02]  /*6cd0*/  LOP3.LUT R66, R195, 0x380, RZ, 0xc0, !PT ;  /* 0x00000380c3427812 */ /* 0x000fe400078ec0ff */
[----:B------:R-:W-:Y:S02]  /*6ce0*/  LOP3.LUT R74, R40, R197, RZ, 0x3c, !PT ;  /* 0x000000c5284a7212 */ /* 0x000fe400078e3cff */
[----:B------:R-:W-:Y:S02]  /*6cf0*/  MOV R40, R30 ;  /* 0x0000001e00287202 */ /* 0x000fe40000000f00 */
[----:B0-----:R-:W-:-:S02]  /*6d00*/  F2FP.F16.F32.PACK_AB R4, R33, R32 ;  /* 0x000000202104723e */ /* 0x001fc400000000ff */
[----:B------:R-:W-:Y:S02]  /*6d10*/  F2FP.F16.F32.PACK_AB R5, R176, R173 ;  /* 0x000000adb005723e */ /* 0x000fe400000000ff */
[----:B------:R-:W-:Y:S02]  /*6d20*/  F2FP.F16.F32.PACK_AB R6, R37, R36 ;  /* 0x000000242506723e */ /* 0x000fe400000000ff */
[----:B------:R-:W-:Y:S02]  /*6d30*/  F2FP.F16.F32.PACK_AB R7, R175, R172 ;  /* 0x000000acaf07723e */ /* 0x000fe400000000ff */
[----:B------:R-:W-:Y:S02]  /*6d40*/  MOV R35, R34 ;  /* 0x0000002200237202 */ /* 0x000fe40000000f00 */
[----:B------:R-:W-:Y:S01]  /*6d50*/  LOP3.LUT R52, R52, R187, RZ, 0x3c, !PT ;  /* 0x000000bb34347212 */ /* 0x000fe200078e3cff */
[----:B------:R0:W-:Y:S01]  /*6d60*/  STSM.16.M88.4 [R40], R4 ;  /* 0x0000000428007844 */ /* 0x0001e20000000200 */
[----:B------:R-:W-:-:S02]  /*6d70*/  MOV R38, R38 ;  /* 0x0000002600267202 */ /* 0x000fc40000000f00 */
[----:B------:R-:W-:Y:S01]  /*6d80*/  MOV R32, R26 ;  /* 0x0000001a00207202 */ /* 0x000fe20000000f00 */
[----:B------:R-:W-:Y:S01]  /*6d90*/  STSM.16.M88.4 [R35], R8 ;  /* 0x0000000823007844 */ /* 0x000fe20000000200 */
[----:B------:R-:W-:Y:S02]  /*6da0*/  LOP3.LUT R54, R54, R189, RZ, 0x3c, !PT ;  /* 0x000000bd36367212 */ /* 0x000fe400078e3cff */
[----:B------:R-:W-:Y:S01]  /*6db0*/  SHF.R.U64 R66, R66, 0x3, RZ ;  /* 0x0000000342427819 */ /* 0x000fe200000012ff */
[----:B------:R-:W-:Y:S01]  /*6dc0*/  STSM.16.M88.4 [R38], R12 ;  /* 0x0000000c26007844 */ /* 0x000fe20000000200 */
[----:B------:R-:W-:Y:S02]  /*6dd0*/  LOP3.LUT R70, R29, R70, RZ, 0x3c, !PT ;  /* 0x000000461d467212 */ /* 0x000fe400078e3cff */
[----:B------:R-:W-:Y:S02]  /*6de0*/  MOV R46, R46 ;  /* 0x0000002e002e7202 */ /* 0x000fe40000000f00 */
[----:B------:R-:W-:-:S02]  /*6df0*/  F2FP.F16.F32.PACK_AB R26, R61, R60 ;  /* 0x0000003c3d1a723e */ /* 0x000fc400000000ff */
[----:B------:R-:W-:Y:S01]  /*6e00*/  F2FP.F16.F32.PACK_AB R27, R164, R155 ;  /* 0x0000009ba41b723e */ /* 0x000fe200000000ff */
[----:B0-----:R-:W-:Y:S01]  /*6e10*/  IMAD.U32 R5, RZ, RZ, UR6 ;  /* 0x00000006ff057e24 */ /* 0x001fe2000f8e00ff */
[----:B------:R-:W-:Y:S01]  /*6e20*/  IADD3.X R59, RZ, R79, RZ, P0, !PT ;  /* 0x0000004fff3b7210 */ /* 0x000fe200007fe4ff */
[----:B------:R-:W-:Y:S01]  /*6e30*/  ULDC.64 UR6, c[0x0][0xbe0] ;  /* 0x0002f80000067ab9 */ /* 0x000fe20000000a00 */
[----:B------:R-:W-:Y:S01]  /*6e40*/  MOV R48, R48 ;  /* 0x0000003000307202 */ /* 0x000fe20000000f00 */
[----:B------:R-:W-:Y:S01]  /*6e50*/  STSM.16.M88.4 [R46], R24 ;  /* 0x000000182e007844 */ /* 0x000fe20000000200 */
[----:B------:R-:W-:Y:S01]  /*6e60*/  MOV R34, R74 ;  /* 0x0000004a00227202 */ /* 0x000fe20000000f00 */
[----:B------:R-:W-:Y:S01]  /*6e70*/  IMAD.U32 R4, RZ, RZ, UR4 ;  /* 0x00000004ff047e24 */ /* 0x000fe2000f8e00ff */
[----:B------:R-:W-:Y:S02]  /*6e80*/  F2FP.F16.F32.PACK_AB R29, R167, R154 ;  /* 0x0000009aa71d723e */ /* 0x000fe400000000ff */
[----:B------:R-:W-:-:S02]  /*6e90*/  F2FP.F16.F32.PACK_AB R30, R69, R68 ;  /* 0x00000044451e723e */ /* 0x000fc400000000ff */
[----:B------:R-:W-:Y:S02]  /*6ea0*/  F2FP.F16.F32.PACK_AB R31, R162, R153 ;  /* 0x00000099a21f723e */ /* 0x000fe400000000ff */
[----:B------:R-:W-:Y:S02]  /*6eb0*/  MOV R50, R50 ;  /* 0x0000003200327202 */ /* 0x000fe40000000f00 */
[----:B------:R-:W-:Y:S01]  /*6ec0*/  F2FP.F16.F32.PACK_AB R74, R77, R76 ;  /* 0x0000004c4d4a723e */ /* 0x000fe200000000ff */
[----:B------:R-:W-:Y:S01]  /*6ed0*/  STSM.16.M88.4 [R48], R28 ;  /* 0x0000001c30007844 */ /* 0x000fe20000000200 */
[----:B------:R-:W-:Y:S02]  /*6ee0*/  F2FP.F16.F32.PACK_AB R75, R163, R56 ;  /* 0x00000038a34b723e */ /* 0x000fe400000000ff */
[----:B------:R-:W-:Y:S02]  /*6ef0*/  MOV R52, R52 ;  /* 0x0000003400347202 */ /* 0x000fe40000000f00 */
[----:B------:R-:W-:Y:S01]  /*6f00*/  F2FP.F16.F32.PACK_AB R83, R160, R83 ;  /* 0x00000053a053723e */ /* 0x000fe200000000ff */
[----:B------:R-:W-:Y:S01]  /*6f10*/  STSM.16.M88.4 [R50], R72 ;  /* 0x0000004832007844 */ /* 0x000fe20000000200 */
[----:B------:R-:W-:-:S02]  /*6f20*/  F2FP.F16.F32.PACK_AB R89, R87, R90 ;  /* 0x0000005a5759723e */ /* 0x000fc400000000ff */
[----:B------:R-:W-:Y:S01]  /*6f30*/  F2FP.F16.F32.PACK_AB R96, R97, R96 ;  /* 0x000000606160723e */ /* 0x000fe200000000ff */
[----:B------:R0:W-:Y:S01]  /*6f40*/  STSM.16.M88.4 [R52], R80 ;  /* 0x0000005034007844 */ /* 0x0001e20000000200 */
[----:B------:R-:W-:Y:S02]  /*6f50*/  LOP3.LUT R66, R66, R195, RZ, 0x3c, !PT ;  /* 0x000000c342427212 */ /* 0x000fe400078e3cff */
        /* <DEDUP_REMOVED lines=41> */
[----:B------:R-:W-:Y:S01]  /*71f0*/  F2FP.F16.F32.PACK_AB R147, R151, R150 ;  /* 0x000000969793723e */ /* 0x000fe200000000ff */
[----:B------:R-:W-:Y:S01]  /*7200*/  UISETP.NE.U32.AND UP1, UPT, UR6, URZ, UPT ;  /* 0x0000003f0600728c */ /* 0x000fe2000bf25070 */
[----:B------:R-:W-:-:S03]  /*7210*/  PLOP3.LUT P1, PT, PT, PT, UP0, 0x80, 0x0 ;  /* 0x000000000000781c */ /* 0x000fc60003f2f008 */
[----:B------:R1:W-:Y:S01]  /*7220*/  STSM.16.M88.4 [R32], R144 ;  /* 0x0000009020007844 */ /* 0x0003e20000000200 */
[----:B------:R-:W-:Y:S01]  /*7230*/  BAR.SYNC.DEFER_BLOCKING 0x1, 0x100 ;  /* 0x0044000000007b1d */ /* 0x000fe20000010000 */
[----:B------:R-:W-:-:S07]  /*7240*/  UISETP.NE.AND.EX UP1, UPT, UR7, URZ, UPT, UP1 ;  /* 0x0000003f0700728c */ /* 0x000fce000bf25310 */
[----:B0-----:R-:W0:Y:S01]  /*7250*/  LDC R81, c[0x0][0xa88] ;  /* 0x0002a200ff517b82 */ /* 0x001e220000000800 */
[----:B------:R-:W-:-:S03]  /*7260*/  PLOP3.LUT P2, PT, PT, PT, UP1, 0x80, 0x0 ;  /* 0x000000000000781c */ /* 0x000fc60003f4f018 */
[----:B------:R-:W-:Y:S01]  /*7270*/  @UP1 UIADD3 UR6, UP2, UR8, UR6, URZ ;  /* 0x0000000608061290 */ /* 0x000fe2000ff5e03f */
[----:B------:R-:W-:-:S03]  /*7280*/  IMAD R7, R16, 0x40, R2 ;  /* 0x0000004010077824 */ /* 0x000fc600078e0202 */
[----:B------:R-:W-:Y:S01]  /*7290*/  @UP1 UIADD3.X UR7, UR9, UR7, URZ, UP2, !UPT ;  /* 0x0000000709071290 */ /* 0x000fe200097fe43f */
[----:B------:R-:W-:-:S04]  /*72a0*/  IMAD.WIDE R20, R7, 0x2, R20 ;  /* 0x0000000207147825 */ /* 0x000fc800078e0214 */
[----:B------:R-:W-:Y:S01]  /*72b0*/  IMAD.U32 R6, RZ, RZ, UR6 ;  /* 0x00000006ff067e24 */ /* 0x000fe2000f8e00ff */
[----:B------:R-:W2:Y:S01]  /*72c0*/  @P1 LDG.E R3, desc[UR40][R4.64] ;  /* 0x0000002804031981 */ /* 0x000ea2000c1e1900 */
[----:B------:R-:W-:Y:S01]  /*72d0*/  IMAD.U32 R7, RZ, RZ, UR7 ;  /* 0x00000007ff077e24 */ /* 0x000fe2000f8e00ff */
[----:B------:R-:W-:Y:S01]  /*72e0*/  UMOV UR4, URZ ;  /* 0x0000003f00047c82 */ /* 0x000fe20008000000 */
[----:B------:R-:W-:-:S03]  /*72f0*/  IADD3 R13, P0, R20, 0x1000, RZ ;  /* 0x00001000140d7810 */ /* 0x000fc60007f1e0ff */
[----:B0-----:R1:W5:Y:S01]  /*7300*/  @P2 LDG.E R81, desc[UR40][R6.64] ;  /* 0x0000002806512981 */ /* 0x001362000c1e1900 */
[----:B--2---:R-:W-:Y:S01]  /*7310*/  @P1 R2UR UR4, R3 ;  /* 0x00000000030412ca */ /* 0x004fe200000e0000 */
[----:B-1----:R-:W-:-:S14]  /*7320*/  @P2 BRA `(.L_x_265) ;  /* 0x0000000000102947 */ /* 0x002fdc0003800000 */
[----:B------:R-:W-:Y:S05]  /*7330*/  @!P1 BRA `(.L_x_265) ;  /* 0x00000000000c9947 */ /* 0x000fea0003800000 */
[----:B------:R-:W2:Y:S04]  /*7340*/  LDG.E R6, desc[UR40][R4.64] ;  /* 0x0000002804067981 */ /* 0x000ea8000c1e1900 */
[----:B-----5:R-:W2:Y:S02]  /*7350*/  LDG.E R81, desc[UR40][R4.64+0x4] ;  /* 0x0000042804517981 */ /* 0x020ea4000c1e1900 */
[----:B--2---:R-:W-:-:S07]  /*7360*/  IMAD.IADD R81, R81, 0x1, -R6 ;  /* 0x0000000151517824 */ /* 0x004fce00078e0a06 */
.L_x_265:
[----:B------:R-:W-:Y:S01]  /*7370*/  USHF.R.S32.HI UR11, URZ, 0x1f, UR44 ;  /* 0x0000001f3f0b7899 */ /* 0x000fe2000801142c */
[----:B------:R-:W-:Y:S01]  /*7380*/  IADD3 R5, P2, R20, 0x3000, RZ ;  /* 0x0000300014057810 */ /* 0x000fe20007f5e0ff */
[----:B------:R-:W-:Y:S01]  /*7390*/  ULDC.64 UR12, c[0x0][0xb70] ;  /* 0x0002dc00000c7ab9 */ /* 0x000fe20000000a00 */
[----:B------:R-:W-:Y:S01]  /*73a0*/  USHF.R.S32.HI UR9, URZ, 0x1f, UR4 ;  /* 0x0000001f3f097899 */ /* 0x000fe20008011404 */
[----:B------:R-:W-:Y:S01]  /*73b0*/  IMAD R10, R18, 0x80, R201 ;  /* 0x00000080120a7824 */ /* 0x000fe200078e02c9 */
[----:B------:R-:W-:Y:S01]  /*73c0*/  UIMAD UR10, UR11, UR12, URZ ;  /* 0x0000000c0b0a72a4 */ /* 0x000fe2000f8e023f */
[----:B------:R-:W-:Y:S01]  /*73d0*/  LOP3.LUT R4, R5, 0x380, RZ, 0xc0, !PT ;  /* 0x0000038005047812 */ /* 0x000fe200078ec0ff */
[----:B------:R-:W-:Y:S01]  /*73e0*/  UMOV UR8, UR4 ;  /* 0x0000000400087c82 */ /* 0x000fe20008000000 */
[----:B------:R-:W-:Y:S01]  /*73f0*/  USEL UR45, UR45, URZ, !UP0 ;  /* 0x0000003f2d2d7287 */ /* 0x000fe2000c000000 */
[----:B------:R-:W-:Y:S01]  /*7400*/  LOP3.LUT R12, R13, 0x380, RZ, 0xc0, !PT ;  /* 0x000003800d0c7812 */ /* 0x000fe200078ec0ff */
[----:B------:R-:W-:Y:S01]  /*7410*/  UIMAD.WIDE.U32 UR6, UR44, UR12, UR8 ;  /* 0x0000000c2c0672a5 */ /* 0x000fe2000f8e0008 */
[----:B------:R-:W-:Y:S01]  /*7420*/  SHF.R.U64 R4, R4, 0x3, RZ ;  /* 0x0000000304047819 */ /* 0x000fe200000012ff */
[----:B------:R-:W-:Y:S01]  /*7430*/  UIMAD UR10, UR44, UR13, UR10 ;  /* 0x0000000d2c0a72a4 */ /* 0x000fe2000f8e020a */
[----:B------:R-:W-:Y:S01]  /*7440*/  IADD3 R9, P1, R20, 0x2000, RZ ;  /* 0x0000200014097810 */ /* 0x000fe20007f3e0ff */
[----:B------:R-:W-:Y:S01]  /*7450*/  USEL UR46, UR46, URZ, !UP0 ;  /* 0x0000003f2e2e7287 */ /* 0x000fe2000c000000 */
[----:B------:R-:W-:Y:S01]  /*7460*/  LOP3.LUT R4, R4, R5, RZ, 0x3c, !PT ;  /* 0x0000000504047212 */ /* 0x000fe200078e3cff */
[----:B------:R-:W-:Y:S01]  /*7470*/  ULDC.64 UR12, c[0x0][0xb78] ;  /* 0x0002de00000c7ab9 */ /* 0x000fe20000000a00 */
[----:B------:R-:W-:Y:S01]  /*7480*/  UIADD3 UR7, UR7, UR10, URZ ;  /* 0x0000000a07077290 */ /* 0x000fe2000fffe03f */
[----:B------:R-:W-:Y:S01]  /*7490*/  SHF.R.S32.HI R3, RZ, 0x1f, R10 ;  /* 0x0000001fff037819 */ /* 0x000fe2000001140a */
[----:B------:R-:W-:Y:S01]  /*74a0*/  UIMAD UR8, UR45, UR12, URZ ;  /* 0x0000000c2d0872a4 */ /* 0x000fe2000f8e023f */
[----:B------:R-:W-:Y:S01]  /*74b0*/  SHF.R.U64 R12, R12, 0x3, RZ ;  /* 0x000000030c0c7819 */ /* 0x000fe200000012ff */
[----:B------:R-:W-:Y:S01]  /*74c0*/  UIMAD.WIDE.U32 UR6, UR46, UR12, UR6 ;  /* 0x0000000c2e0672a5 */ /* 0x000fe2000f8e0006 */
[----:B------:R-:W-:Y:S01]  /*74d0*/  LOP3.LUT R8, R9, 0x380, RZ, 0xc0, !PT ;  /* 0x0000038009087812 */ /* 0x000fe200078ec0ff */
[----:B------:R-:W-:Y:S01]  /*74e0*/  UIMAD UR8, UR46, UR13, UR8 ;  /* 0x0000000d2e0872a4 */ /* 0x000fe2000f8e0208 */
[----:B------:R-:W-:-:S02]  /*74f0*/  LOP3.LUT R12, R12, R13, RZ, 0x3c, !PT ;  /* 0x0000000d0c0c7212 */ /* 0x000fc400078e3cff */
[----:B------:R-:W-:Y:S01]  /*7500*/  SHF.R.U64 R8, R8, 0x3, RZ ;  /* 0x0000000308087819 */ /* 0x000fe200000012ff */
[----:B------:R-:W-:Y:S01]  /*7510*/  ULDC.64 UR12, c[0x0][0xaa0] ;  /* 0x0002a800000c7ab9 */ /* 0x000fe20000000a00 */
[----:B------:R-:W-:Y:S01]  /*7520*/  IADD3 R5, P3, R10, UR6, RZ ;  /* 0x000000060a057c10 */ /* 0x000fe2000ff7e0ff */
[----:B------:R-:W-:Y:S01]  /*7530*/  IMAD.U32 R6, RZ, RZ, UR8 ;  /* 0x00000008ff067e24 */ /* 0x000fe2000f8e00ff */
[----:B------:R-:W-:Y:S02]  /*7540*/  IADD3.X R13, RZ, R21, RZ, P0, !PT ;  /* 0x00000015ff0d7210 */ /* 0x000fe400007fe4ff */
[----:B------:R-:W-:Y:S02]  /*7550*/  IADD3 R73, P0, R20, 0x8000, RZ ;  /* 0x0000800014497810 */ /* 0x000fe40007f1e0ff */
[----:B------:R-:W-:Y:S01]  /*7560*/  IADD3.X R6, R3, UR7, R6, P3, !PT ;  /* 0x0000000703067c10 */ /* 0x000fe20009ffe406 */
[----:B------:R-:W-:Y:S01]  /*7570*/  ULDC.64 UR6, c[0x0][0xb40] ;  /* 0x0002d00000067ab9 */ /* 0x000fe20000000a00 */
[----:B------:R-:W-:Y:S01]  /*7580*/  LOP3.LUT R8, R8, R9, RZ, 0x3c, !PT ;  /* 0x0000000908087212 */ /* 0x000fe200078e3cff */
[----:B------:R-:W-:Y:S01]  /*7590*/  IMAD.X R9, RZ, RZ, R21, P1 ;  /* 0x000000ffff097224 */ /* 0x000fe200008e0615 */
[----:B------:R-:W-:-:S02]  /*75a0*/  LEA R38, P3, R5, UR6, 0x2 ;  /* 0x0000000605267c11 */ /* 0x000fc4000f8610ff */
[----:B------:R-:W-:Y:S02]  /*75b0*/  IADD3 R61, P1, R20, 0x9000, RZ ;  /* 0x00009000143d7810 */ /* 0x000fe40007f3e0ff */
[----:B------:R-:W-:Y:S01]  /*75c0*/  LEA.HI.X R39, R5, UR7, R6, 0x2, P3 ;  /* 0x0000000705277c11 */ /* 0x000fe200098f1406 */
[----:B------:R-:W-:Y:S01]  /*75d0*/  IMAD.X R5, RZ, RZ, R21, P2 ;  /* 0x000000ffff057224 */ /* 0x000fe200010e0615 */
[----:B------:R-:W-:Y:S01]  /*75e0*/  LOP3.LUT R72, R73, 0x380, RZ, 0xc0, !PT ;  /* 0x0000038049487812 */ /* 0x000fe200078ec0ff */
[----:B------:R-:W-:Y:S01]  /*75f0*/  VIADD R6, R10, 0x8 ;  /* 0x000000080a067836 */ /* 0x000fe20000000000 */
[C---:B------:R-:W-:Y:S02]  /*7600*/  IADD3 R65, P6, R20.reuse, 0x4000, RZ ;  /* 0x0000400014417810 */ /* 0x040fe40007fde0ff */
[C---:B------:R-:W-:Y:S02]  /*7610*/  IADD3 R53, P5, R20.reuse, 0x5000, RZ ;  /* 0x0000500014357810 */ /* 0x040fe40007fbe0ff */
[----:B------:R-:W-:-:S02]  /*7620*/  IADD3 R33, P4, R20, 0x6000, RZ ;  /* 0x0000600014217810 */ /* 0x000fc40007f9e0ff */
[C---:B------:R-:W-:Y:S02]  /*7630*/  IADD3 R25, P3, R20.reuse, 0x7000, RZ ;  /* 0x0000700014197810 */ /* 0x040fe40007f7e0ff */
[----:B------:R-:W-:Y:S02]  /*7640*/  IADD3 R49, P2, R20, 0xa000, RZ ;  /* 0x0000a00014317810 */ /* 0x000fe40007f5e0ff */
[----:B------:R-:W-:Y:S02]  /*7650*/  LOP3.LUT R60, R61, 0x380, RZ, 0xc0, !PT ;  /* 0x000003803d3c7812 */ /* 0x000fe400078ec0ff */
[----:B------:R-:W-:Y:S02]  /*7660*/  SHF.R.U64 R72, R72, 0x3, RZ ;  /* 0x0000000348487819 */ /* 0x000fe400000012ff */
[----:B------:R-:W-:Y:S02]  /*7670*/  LOP3.LUT R64, R65, 0x380, RZ, 0xc0, !PT ;  /* 0x0000038041407812 */ /* 0x000fe400078ec0ff */
[----:B------:R-:W-:-:S02]  /*7680*/  LOP3.LUT R52, R53, 0x380, RZ, 0xc0, !PT ;  /* 0x0000038035347812 */ /* 0x000fc400078ec0ff */
[----:B------:R-:W-:Y:S02]  /*7690*/  LOP3.LUT R32, R33, 0x380, RZ, 0xc0, !PT ;  /* 0x0000038021207812 */ /* 0x000fe400078ec0ff */
[----:B------:R-:W-:Y:S02]  /*76a0*/  LOP3.LUT R24, R25, 0x380, RZ, 0xc0, !PT ;  /* 0x0000038019187812 */ /* 0x000fe400078ec0ff */
[----:B------:R-:W-:Y:S02]  /*76b0*/  LOP3.LUT R48, R49, 0x380, RZ, 0xc0, !PT ;  /* 0x0000038031307812 */ /* 0x000fe400078ec0ff */
[----:B------:R-:W-:Y:S02]  /*76c0*/  SHF.R.U64 R60, R60, 0x3, RZ ;  /* 0x000000033c3c7819 */ /* 0x000fe400000012ff */
[----:B------:R-:W-:Y:S01]  /*76d0*/  LOP3.LUT R72, R72, R73, RZ, 0x3c, !PT ;  /* 0x0000004948487212 */ /* 0x000fe200078e3cff */
[----:B------:R-:W-:Y:S01]  /*76e0*/  IMAD.X R73, RZ, RZ, R21, P0 ;  /* 0x000000ffff497224 */ /* 0x000fe200000e0615 */
[----:B------:R-:W-:-:S02]  /*76f0*/  SHF.R.U64 R64, R64, 0x3, RZ ;  /* 0x0000000340407819 */ /* 0x000fc400000012ff */
[----:B------:R-:W-:Y:S02]  /*7700*/  SHF.R.U64 R52, R52, 0x3, RZ ;  /* 0x0000000334347819 */ /* 0x000fe400000012ff */
[----:B------:R-:W-:Y:S02]  /*7710*/  SHF.R.U64 R32, R32, 0x3, RZ ;  /* 0x0000000320207819 */ /* 0x000fe400000012ff */
[----:B------:R-:W-:Y:S02]  /*7720*/  SHF.R.U64 R24, R24, 0x3, RZ ;  /* 0x0000000318187819 */ /* 0x000fe400000012ff */
[----:B------:R-:W-:Y:S02]  /*7730*/  SHF.R.U64 R48, R48, 0x3, RZ ;  /* 0x0000000330307819 */ /* 0x000fe400000012ff */
[----:B------:R-:W-:Y:S02]  /*7740*/  LOP3.LUT P0, RZ, R19, 0x3, RZ, 0xc0, !PT ;  /* 0x0000000313ff7812 */ /* 0x000fe4000780c0ff */
[----:B------:R-:W-:Y:S01]  /*7750*/  LOP3.LUT R60, R60, R61, RZ, 0x3c, !PT ;  /* 0x0000003d3c3c7212 */ /* 0x000fe200078e3cff */
[--C-:B------:R-:W-:Y:S01]  /*7760*/  IMAD.X R61, RZ, RZ, R21.reuse, P1 ;  /* 0x000000ffff3d7224 */ /* 0x100fe200008e0615 */
        /* <DEDUP_REMOVED lines=9> */
[----:B------:R-:W-:Y:S01]  /*7800*/  IMAD.X R49, RZ, RZ, R21, P2 ;  /* 0x000000ffff317224 */ /* 0x000fe200010e0615 */
[----:B-----5:R-:W-:-:S02]  /*7810*/  ISETP.GE.OR P1, PT, R10, R81, P0 ;  /* 0x000000510a00720c */ /* 0x020fc40000726670 */
[----:B------:R-:W-:Y:S02]  /*7820*/  ISETP.GE.OR P0, PT, R6, R81, P0 ;  /* 0x000000510600720c */ /* 0x000fe40000706670 */
[C---:B------:R-:W-:Y:S02]  /*7830*/  IADD3 R37, P6, R20.reuse, 0xb000, RZ ;  /* 0x0000b00014257810 */ /* 0x040fe40007fde0ff */
[C---:B------:R-:W-:Y:S02]  /*7840*/  IADD3 R77, P5, R20.reuse, 0xc000, RZ ;  /* 0x0000c000144d7810 */ /* 0x040fe40007fbe0ff */
[C---:B------:R-:W-:Y:S02]  /*7850*/  IADD3 R69, P4, R20.reuse, 0xd000, RZ ;  /* 0x0000d00014457810 */ /* 0x040fe40007f9e0ff */
[C---:B------:R-:W-:Y:S02]  /*7860*/  IADD3 R57, P3, R20.reuse, 0xe000, RZ ;  /* 0x0000e00014397810 */ /* 0x040fe40007f7e0ff */
[C---:B------:R-:W-:Y:S01]  /*7870*/  LOP3.LUT R7, R20.reuse, 0x380, RZ, 0xc0, !PT ;  /* 0x0000038014077812 */ /* 0x040fe200078ec0ff */
[----:B------:R-:W-:Y:S01]  /*7880*/  @!P1 STG.E desc[UR40][R38.64], R44 ;  /* 0x0000002c26009986 */ /* 0x000fe2000c101928 */
[----:B------:R-:W-:-:S02]  /*7890*/  IADD3 R10, P2, R20, 0xf000, RZ ;  /* 0x0000f000140a7810 */ /* 0x000fc40007f5e0ff */
[----:B------:R-:W-:Y:S01]  /*78a0*/  LOP3.LUT R36, R37, 0x380, RZ, 0xc0, !PT ;  /* 0x0000038025247812 */ /* 0x000fe200078ec0ff */
[----:B------:R0:W-:Y:S01]  /*78b0*/  @!P0 STG.E desc[UR40][R38.64+0x20], R45 ;  /* 0x0000202d26008986 */ /* 0x0001e2000c101928 */
[----:B------:R-:W-:Y:S02]  /*78c0*/  LOP3.LUT R76, R77, 0x380, RZ, 0xc0, !PT ;  /* 0x000003804d4c7812 */ /* 0x000fe400078ec0ff */
[----:B------:R-:W-:Y:S01]  /*78d0*/  LOP3.LUT R68, R69, 0x380, RZ, 0xc0, !PT ;  /* 0x0000038045447812 */ /* 0x000fe200078ec0ff */
[----:B------:R-:W-:Y:S01]  /*78e0*/  UIMAD UR6, UR9, UR12, URZ ;  /* 0x0000000c090672a4 */ /* 0x000fe2000f8e023f */
[----:B------:R-:W-:Y:S01]  /*78f0*/  LOP3.LUT R56, R57, 0x380, RZ, 0xc0, !PT ;  /* 0x0000038039387812 */ /* 0x000fe200078ec0ff */
[----:B------:R-:W5:Y:S01]  /*7900*/  LD.E.128 R12, desc[UR40][R12.64] ;  /* 0x000000280c0c7980 */ /* 0x000f62000c101d00 */
[----:B------:R-:W-:Y:S02]  /*7910*/  SHF.R.U64 R7, R7, 0x3, RZ ;  /* 0x0000000307077819 */ /* 0x000fe400000012ff */
[----:B------:R-:W-:Y:S01]  /*7920*/  LOP3.LUT R3, R10, 0x380, RZ, 0xc0, !PT ;  /* 0x000003800a037812 */ /* 0x000fe200078ec0ff */
[----:B------:R-:W5:Y:S01]  /*7930*/  LD.E.128 R64, desc[UR40][R64.64] ;  /* 0x0000002840407980 */ /* 0x000f62000c101d00 */
[----:B------:R-:W-:-:S02]  /*7940*/  SHF.R.U64 R36, R36, 0x3, RZ ;  /* 0x0000000324247819 */ /* 0x000fc400000012ff */
[----:B------:R-:W-:Y:S01]  /*7950*/  SHF.R.U64 R76, R76, 0x3, RZ ;  /* 0x000000034c4c7819 */ /* 0x000fe200000012ff */
[----:B------:R-:W5:Y:S01]  /*7960*/  LD.E.128 R52, desc[UR40][R52.64] ;  /* 0x0000002834347980 */ /* 0x000f62000c101d00 */
[----:B------:R-:W-:Y:S02]  /*7970*/  SHF.R.U64 R68, R68, 0x3, RZ ;  /* 0x0000000344447819 */ /* 0x000fe400000012ff */
[----:B------:R-:W-:Y:S01]  /*7980*/  SHF.R.U64 R56, R56, 0x3, RZ ;  /* 0x0000000338387819 */ /* 0x000fe200000012ff */
[----:B------:R-:W5:Y:S01]  /*7990*/  LD.E.128 R32, desc[UR40][R32.64] ;  /* 0x0000002820207980 */ /* 0x000f62000c101d00 */
[----:B------:R-:W-:Y:S02]  /*79a0*/  LOP3.LUT R20, R7, R20, RZ, 0x3c, !PT ;  /* 0x0000001407147212 */ /* 0x000fe400078e3cff */
[----:B------:R-:W-:Y:S02]  /*79b0*/  SHF.R.U64 R3, R3, 0x3, RZ ;  /* 0x0000000303037819 */ /* 0x000fe400000012ff */
[----:B------:R-:W-:Y:S01]  /*79c0*/  IADD3.X R47, RZ, R21, RZ, P2, !PT ;  /* 0x00000015ff2f7210 */ /* 0x000fe200017fe4ff */
[----:B------:R1:W5:Y:S01]  /*79d0*/  LD.E.128 R28, desc[UR40][R20.64] ;  /* 0x00000028141c7980 */ /* 0x000362000c101d00 */
        /* <DEDUP_REMOVED lines=8> */
[----:B------:R-:W-:Y:S01]  /*7a60*/  LOP3.LUT R46, R3, R10, RZ, 0x3c, !PT ;  /* 0x0000000a032e7212 */ /* 0x000fe200078e3cff */
[----:B-1----:R-:W-:Y:S01]  /*7a70*/  IMAD.U32 R21, RZ, RZ, UR12 ;  /* 0x0000000cff157e24 */ /* 0x002fe2000f8e00ff */
[--C-:B------:R-:W-:Y:S01]  /*7a80*/  SHF.R.S32.HI R3, RZ, 0x1f, R2.reuse ;  /* 0x0000001fff037819 */ /* 0x100fe20000011402 */
[----:B------:R-:W-:Y:S01]  /*7a90*/  UIMAD UR6, UR4, UR13, UR6 ;  /* 0x0000000d040672a4 */ /* 0x000fe2000f8e0206 */
[----:B------:R-:W5:Y:S01]  /*7aa0*/  LD.E.128 R8, desc[UR40][R8.64] ;  /* 0x0000002808087980 */ /* 0x000f62000c101d00 */
[----:B------:R-:W-:-:S03]  /*7ab0*/  IMAD.WIDE.U32 R20, R21, UR4, R2 ;  /* 0x0000000415147c25 */ /* 0x000fc6000f8e0002 */
[----:B------:R-:W5:Y:S01]  /*7ac0*/  LD.E.128 R4, desc[UR40][R4.64] ;  /* 0x0000002804047980 */ /* 0x000f62000c101d00 */
[----:B------:R-:W-:-:S03]  /*7ad0*/  VIADD R21, R21, UR6 ;  /* 0x0000000615157c36 */ /* 0x000fc60008000000 */
[----:B------:R-:W5:Y:S01]  /*7ae0*/  LD.E.128 R24, desc[UR40][R24.64] ;  /* 0x0000002818187980 */ /* 0x000f62000c101d00 */
[----:B------:R-:W-:-:S03]  /*7af0*/  ULDC.64 UR6, c[0x0][0xae0] ;  /* 0x0002b80000067ab9 */ /* 0x000fc60000000a00 */
[----:B------:R-:W5:Y:S04]  /*7b00*/  LD.E.128 R72, desc[UR40][R72.64] ;  /* 0x0000002848487980 */ /* 0x000f68000c101d00 */
[----:B------:R-:W5:Y:S04]  /*7b10*/  LD.E.128 R60, desc[UR40][R60.64] ;  /* 0x000000283c3c7980 */ /* 0x000f68000c101d00 */
[----:B------:R-:W5:Y:S04]  /*7b20*/  LD.E.128 R48, desc[UR40][R48.64] ;  /* 0x0000002830307980 */ /* 0x000f68000c101d00 */
[----:B0-----:R-:W5:Y:S04]  /*7b30*/  LD.E.128 R36, desc[UR40][R36.64] ;  /* 0x0000002824247980 */ /* 0x001f68000c101d00 */
[----:B------:R-:W5:Y:S04]  /*7b40*/  LD.E.128 R76, desc[UR40][R76.64] ;  /* 0x000000284c4c7980 */ /* 0x000f68000c101d00 */
[----:B------:R-:W5:Y:S04]  /*7b50*/  LD.E.128 R68, desc[UR40][R68.64] ;  /* 0x0000002844447980 */ /* 0x000f68000c101d00 */
[----:B------:R-:W5:Y:S04]  /*7b60*/  LD.E.128 R56, desc[UR40][R56.64] ;  /* 0x0000002838387980 */ /* 0x000f68000c101d00 */
[----:B------:R-:W5:Y:S01]  /*7b70*/  LD.E.128 R44, desc[UR40][R46.64] ;  /* 0x000000282e2c7980 */ /* 0x000f62000c101d00 */
[----:B------:R-:W-:Y:S01]  /*7b80*/  UIMAD UR4, UR11, UR6, URZ ;  /* 0x000000060b0472a4 */ /* 0x000fe2000f8e023f */
[----:B------:R-:W-:Y:S01]  /*7b90*/  @!PT LDS RZ, [RZ] ;  /* 0x00000000fffff984 */ /* 0x000fe20000000800 */
[----:B------:R-:W-:Y:S01]  /*7ba0*/  @!PT LDS RZ, [RZ] ;  /* 0x00000000fffff984 */ /* 0x000fe20000000800 */
[----:B------:R-:W-:Y:S01]  /*7bb0*/  @!PT LDS RZ, [RZ] ;  /* 0x00000000fffff984 */ /* 0x000fe20000000800 */
[----:B------:R-:W-:Y:S01]  /*7bc0*/  @!PT LDS RZ, [RZ] ;  /* 0x00000000fffff984 */ /* 0x000fe20000000800 */
[----:B------:R0:W-:Y:S06]  /*7bd0*/  MEMBAR.ALL.CTA ;  /* 0x0000000000007992 */ /* 0x0001ec0000008000 */
[----:B0-----:R-:W0:Y:S01]  /*7be0*/  FENCE.VIEW.ASYNC.S ;  /* 0x00000000000073c6 */ /* 0x001e220000000000 */
[----:B------:R-:W-:-:S02]  /*7bf0*/  IMAD R40, R18, -0x80, R81 ;  /* 0xffffff8012287824 */ /* 0x000fc400078e0251 */
[----:B------:R-:W-:Y:S01]  /*7c00*/  IMAD.U32 R81, RZ, RZ, UR6 ;  /* 0x00000006ff517e24 */ /* 0x000fe2000f8e00ff */
[----:B------:R-:W-:-:S03]  /*7c10*/  UIMAD UR4, UR44, UR7, UR4 ;  /* 0x000000072c0472a4 */ /* 0x000fc6000f8e0204 */
[----:B------:R-:W-:Y:S01]  /*7c20*/  IMAD.WIDE.U32 R20, R81, UR44, R20 ;  /* 0x0000002c51147c25 */ /* 0x000fe2000f8e0014 */
[----:B------:R-:W-:Y:S01]  /*7c30*/  ISETP.GE.AND P3, PT, R16, R40, PT ;  /* 0x000000281000720c */ /* 0x000fe20003f66270 */
[----:B------:R-:W-:Y:S02]  /*7c40*/  ULDC.64 UR6, c[0x0][0xae8] ;  /* 0x0002ba0000067ab9 */ /* 0x000fe40000000a00 */
[----:B------:R-:W-:Y:S01]  /*7c50*/  VIADD R21, R21, UR4 ;  /* 0x0000000415157c36 */ /* 0x000fe20008000000 */
[----:B------:R-:W-:Y:S01]  /*7c60*/  UIMAD UR4, UR45, UR6, URZ ;  /* 0x000000062d0472a4 */ /* 0x000fe2000f8e023f */
[----:B------:R-:W-:Y:S02]  /*7c70*/  VIADD R0, R0, 0x22820 ;  /* 0x0002282000007836 */ /* 0x000fe40000000000 */
[C---:B------:R-:W-:Y:S02]  /*7c80*/  VIADD R3, R16.reuse, 0x20 ;  /* 0x0000002010037836 */ /* 0x040fe40000000000 */
[----:B------:R-:W-:-:S02]  /*7c90*/  VIADD R17, R16, 0x60 ;  /* 0x0000006010117836 */ /* 0x000fc40000000000 */
[----:B------:R-:W-:Y:S01]  /*7ca0*/  IMAD.U32 R83, RZ, RZ, UR6 ;  /* 0x00000006ff537e24 */ /* 0x000fe2000f8e00ff */
[----:B------:R-:W-:Y:S01]  /*7cb0*/  UIMAD UR4, UR46, UR7, UR4 ;  /* 0x000000072e0472a4 */ /* 0x000fe2000f8e0204 */
[----:B------:R-:W-:Y:S02]  /*7cc0*/  PRMT R0, RZ, 0x654, R0 ;  /* 0x00000654ff007816 */ /* 0x000fe40000000000 */
[----:B------:R-:W-:Y:S01]  /*7cd0*/  IMAD.WIDE.U32 R82, R83, UR46, R20 ;  /* 0x0000002e53527c25 */ /* 0x000fe2000f8e0014 */
[-C--:B------:R-:W-:Y:S01]  /*7ce0*/  ISETP.GE.AND P0, PT, R3, R40.reuse, PT ;  /* 0x000000280300720c */ /* 0x080fe20003f06270 */
[----:B0-----:R0:W-:Y:S01]  /*7cf0*/  SYNCS.ARRIVE.TRANS64.RED.A1T0 RZ, [R0+URZ], RZ ;  /* 0x000000ff00ff79a7 */ /* 0x0011e2000810043f */
[-C--:B------:R-:W-:Y:S01]  /*7d00*/  ISETP.GE.AND P2, PT, R17, R40.reuse, PT ;  /* 0x000000281100720c */ /* 0x080fe20003f46270 */
[----:B------:R-:W-:Y:S01]  /*7d10*/  VIADD R3, R16, 0x40 ;  /* 0x0000004010037836 */ /* 0x000fe20000000000 */
[--C-:B------:R-:W-:Y:S01]  /*7d20*/  SHF.R.S32.HI R17, RZ, 0x1f, R16.reuse ;  /* 0x0000001fff117819 */ /* 0x100fe20000011410 */
[----:B------:R-:W-:Y:S01]  /*7d30*/  VIADD R87, R83, UR4 ;  /* 0x0000000453577c36 */ /* 0x000fe20008000000 */
[----:B------:R-:W-:Y:S02]  /*7d40*/  BSSY B1, `(.L_x_266) ;  /* 0x000001a000017945 */ /* 0x000fe40003800000 */
[----:B------:R-:W-:Y:S01]  /*7d50*/  ISETP.GE.AND P1, PT, R3, R40, PT ;  /* 0x000000280300720c */ /* 0x000fe20003f26270 */
[----:B------:R-:W-:Y:S01]  /*7d60*/  IMAD.WIDE R80, R18, 0x80, R16 ;  /* 0x0000008012507825 */ /* 0x000fe200078e0210 */
[----:B0-----:R-:W-:Y:S11]  /*7d70*/  @P3 BRA `(.L_x_267) ;  /* 0x0000000000583947 */ /* 0x001ff60003800000 */
[----:B------:R-:W-:Y:S01]  /*7d80*/  ULDC.64 UR6, c[0x0][0xad8] ;  /* 0x0002b60000067ab9 */ /* 0x000fe20000000a00 */
[----:B------:R-:W-:Y:S01]  /*7d90*/  IMAD.MOV.U32 R20, RZ, RZ, R82 ;  /* 0x000000ffff147224 */ /* 0x000fe200078e0052 */
[----:B------:R-:W-:Y:S01]  /*7da0*/  ULDC UR4, c[0x0][0xa8c] ;  /* 0x0002a30000047ab9 */ /* 0x000fe20000000800 */
[----:B------:R-:W-:Y:S01]  /*7db0*/  IMAD R3, R81, UR6, RZ ;  /* 0x0000000651037c24 */ /* 0x000fe2000f8e02ff */
[C---:B------:R-:W-:Y:S01]  /*7dc0*/  ISETP.GE.AND P4, PT, R2.reuse, UR4, PT ;  /* 0x0000000402007c0c */ /* 0x040fe2000bf86270 */
[----:B------:R-:W-:Y:S02]  /*7dd0*/  IMAD.MOV.U32 R21, RZ, RZ, R87 ;  /* 0x000000ffff157224 */ /* 0x000fe400078e0057 */
[----:B------:R-:W-:Y:S02]  /*7de0*/  VIADD R0, R2, 0x40 ;  /* 0x0000004002007836 */ /* 0x000fe40000000000 */
[----:B------:R-:W-:-:S03]  /*7df0*/  IMAD.WIDE.U32 R20, R80, UR6, R20 ;  /* 0x0000000650147c25 */ /* 0x000fc6000f8e0014 */
[----:B------:R-:W-:Y:S01]  /*7e00*/  ISETP.GE.AND P3, PT, R0, UR4, PT ;  /* 0x0000000400007c0c */ /* 0x000fe2000bf66270 */
[----:B------:R-:W-:Y:S01]  /*7e10*/  IMAD R3, R80, UR7, R3 ;  /* 0x0000000750037c24 */ /* 0x000fe2000f8e0203 */
[----:B------:R-:W-:Y:S01]  /*7e20*/  ULDC.64 UR6, c[0x0][0xa80] ;  /* 0x0002a00000067ab9 */ /* 0x000fe20000000a00 */
[----:B------:R-:W-:Y:S01]  /*7e30*/  VIADD R0, R2, 0x80 ;  /* 0x0000008002007836 */ /* 0x000fe20000000000 */
[----:B------:R-:W-:Y:S01]  /*7e40*/  LEA R84, P6, R20, UR6, 0x1 ;  /* 0x0000000614547c11 */ /* 0x000fe2000f8c08ff */
[----:B------:R-:W-:Y:S01]  /*7e50*/  VIADD R18, R2, 0xc0 ;  /* 0x000000c002127836 */ /* 0x000fe20000000000 */
[----:B------:R-:W-:Y:S02]  /*7e60*/  IADD3 R3, R21, R3, RZ ;  /* 0x0000000315037210 */ /* 0x000fe40007ffe0ff */
[----:B------:R-:W-:Y:S02]  /*7e70*/  ISETP.GE.AND P5, PT, R0, UR4, PT ;  /* 0x0000000400007c0c */ /* 0x000fe4000bfa6270 */
[----:B------:R-:W-:-:S02]  /*7e80*/  LEA.HI.X R85, R20, UR7, R3, 0x1, P6 ;  /* 0x0000000714557c11 */ /* 0x000fc4000b0f0c03 */
[----:B------:R-:W-:-:S03]  /*7e90*/  ISETP.GE.AND P6, PT, R18, UR4, PT ;  /* 0x0000000412007c0c */ /* 0x000fc6000bfc6270 */
[----:B-----5:R0:W-:Y:S04]  /*7ea0*/  @!P4 STG.E.128 desc[UR40][R84.64], R28 ;  /* 0x0000001c5400c986 */ /* 0x0201e8000c101d28 */
[----:B------:R0:W-:Y:S04]  /*7eb0*/  @!P3 STG.E.128 desc[UR40][R84.64+0x80], R64 ;  /* 0x000080405400b986 */ /* 0x0001e8000c101d28 */
[----:B------:R0:W-:Y:S04]  /*7ec0*/  @!P5 STG.E.128 desc[UR40][R84.64+0x100], R72 ;  /* 0x000100485400d986 */ /* 0x0001e8000c101d28 */
[----:B------:R0:W-:Y:S02]  /*7ed0*/  @!P6 STG.E.128 desc[UR40][R84.64+0x180], R76 ;  /* 0x0001804c5400e986 */ /* 0x0001e4000c101d28 */
.L_x_267:
[----:B------:R-:W-:Y:S05]  /*7ee0*/  BSYNC B1 ;  /* 0x0000000000017941 */ /* 0x000fea0003800000 */
.L_x_266:
[----:B------:R-:W-:Y:S04]  /*7ef0*/  BSSY B1, `(.L_x_268) ;  /* 0x000001a000017945 */ /* 0x000fe80003800000 */
[----:B------:R-:W-:Y:S05]  /*7f00*/  @P0 BRA `(.L_x_269) ;  /* 0x0000000000600947 */ /* 0x000fea0003800000 */
[----:B------:R-:W-:Y:S01]  /*7f10*/  IADD3 R3, P0, R80, 0x20, RZ ;  /* 0x0000002050037810 */ /* 0x000fe20007f1e0ff */
[C---:B------:R-:W-:Y:S01]  /*7f20*/  VIADD R20, R2.reuse, 0x80 ;  /* 0x0000008002147836 */ /* 0x040fe20000000000 */
[----:B------:R-:W-:Y:S01]  /*7f30*/  ULDC UR4, c[0x0][0xa8c] ;  /* 0x0002a30000047ab9 */ /* 0x000fe20000000800 */
[----:B------:R-:W-:Y:S01]  /*7f40*/  VIADD R18, R2, 0x40 ;  /* 0x0000004002127836 */ /* 0x000fe20000000000 */
[----:B------:R-:W-:Y:S01]  /*7f50*/  ULDC.64 UR6, c[0x0][0xad8] ;  /* 0x0002b60000067ab9 */ /* 0x000fe20000000a00 */
[----:B------:R-:W-:Y:S01]  /*7f60*/  IMAD.X R0, RZ, RZ, R81, P0 ;  /* 0x000000ffff007224 */ /* 0x000fe200000e0651 */
[----:B------:R-:W-:Y:S01]  /*7f70*/  ISETP.GE.AND P5, PT, R20, UR4, PT ;  /* 0x0000000414007c0c */ /* 0x000fe2000bfa6270 */
[----:B------:R-:W-:Y:S01]  /*7f80*/  IMAD.MOV.U32 R20, RZ, RZ, R82 ;  /* 0x000000ffff147224 */ /* 0x000fe200078e0052 */
[----:B------:R-:W-:Y:S01]  /*7f90*/  ISETP.GE.AND P4, PT, R18, UR4, PT ;  /* 0x0000000412007c0c */ /* 0x000fe2000bf86270 */
[----:B------:R-:W-:Y:S01]  /*7fa0*/  IMAD.MOV.U32 R21, RZ, RZ, R87 ;  /* 0x000000ffff157224 */ /* 0x000fe200078e0057 */
[----:B------:R-:W-:Y:S01]  /*7fb0*/  ISETP.GE.AND P3, PT, R2, UR4, PT ;  /* 0x0000000402007c0c */ /* 0x000fe2000bf66270 */
[----:B------:R-:W-:-:S02]  /*7fc0*/  IMAD R0, R0, UR6, RZ ;  /* 0x0000000600007c24 */ /* 0x000fc4000f8e02ff */
[----:B------:R-:W-:Y:S02]  /*7fd0*/  VIADD R18, R2, 0xc0 ;  /* 0x000000c002127836 */ /* 0x000fe40000000000 */
[----:B------:R-:W-:-:S03]  /*7fe0*/  IMAD.WIDE.U32 R20, R3, UR6, R20 ;  /* 0x0000000603147c25 */ /* 0x000fc6000f8e0014 */
[----:B------:R-:W-:Y:S01]  /*7ff0*/  ISETP.GE.AND P6, PT, R18, UR4, PT ;  /* 0x0000000412007c0c */ /* 0x000fe2000bfc6270 */
[----:B------:R-:W-:Y:S01]  /*8000*/  IMAD R3, R3, UR7, R0 ;  /* 0x0000000703037c24 */ /* 0x000fe2000f8e0200 */
[----:B------:R-:W-:Y:S02]  /*8010*/  ULDC.64 UR6, c[0x0][0xa80] ;  /* 0x0002a00000067ab9 */ /* 0x000fe40000000a00 */
[----:B0----5:R-:W-:Y:S01]  /*8020*/  LEA R28, P0, R20, UR6, 0x1 ;  /* 0x00000006141c7c11 */ /* 0x021fe2000f8008ff */
[----:B------:R-:W-:-:S05]  /*8030*/  IMAD.IADD R3, R21, 0x1, R3 ;  /* 0x0000000115037824 */ /* 0x000fca00078e0203 */
[----:B------:R-:W-:-:S05]  /*8040*/  LEA.HI.X R29, R20, UR7, R3, 0x1, P0 ;  /* 0x00000007141d7c11 */ /* 0x000fca00080f0c03 */
[----:B------:R1:W-:Y:S04]  /*8050*/  @!P3 STG.E.128 desc[UR40][R28.64], R12 ;  /* 0x0000000c1c00b986 */ /* 0x0003e8000c101d28 */
[----:B------:R1:W-:Y:S04]  /*8060*/  @!P4 STG.E.128 desc[UR40][R28.64+0x80], R52 ;  /* 0x000080341c00c986 */ /* 0x0003e8000c101d28 */
[----:B------:R1:W-:Y:S04]  /*8070*/  @!P5 STG.E.128 desc[UR40][R28.64+0x100], R60 ;  /* 0x0001003c1c00d986 */ /* 0x0003e8000c101d28 */
[----:B------:R1:W-:Y:S02]  /*8080*/  @!P6 STG.E.128 desc[UR40][R28.64+0x180], R68 ;  /* 0x000180441c00e986 */ /* 0x0003e4000c101d28 */
.L_x_269:
[----:B------:R-:W-:Y:S05]  /*8090*/  BSYNC B1 ;  /* 0x0000000000017941 */ /* 0x000fea0003800000 */
.L_x_268:
[----:B------:R-:W-:Y:S04]  /*80a0*/  BSSY B1, `(.L_x_270) ;  /* 0x000001a000017945 */ /* 0x000fe80003800000 */
[----:B------:R-:W-:Y:S05]  /*80b0*/  @P1 BRA `(.L_x_271) ;  /* 0x0000000000601947 */ /* 0x000fea0003800000 */
[----:B------:R-:W-:Y:S01]  /*80c0*/  IADD3 R3, P0, R80, 0x40, RZ ;  /* 0x0000004050037810 */ /* 0x000fe20007f1e0ff */
[C---:B-1---5:R-:W-:Y:S01]  /*80d0*/  VIADD R12, R2.reuse, 0x40 ;  /* 0x00000040020c7836 */ /* 0x062fe20000000000 */
        /* <DEDUP_REMOVED lines=15> */
[----:B------:R-:W-:Y:S02]  /*81d0*/  LEA R14, P0, R12, UR6, 0x1 ;  /* 0x000000060c0e7c11 */ /* 0x000fe4000f8008ff */
[----:B------:R-:W-:-:S04]  /*81e0*/  IADD3 R3, R13, R3, RZ ;  /* 0x000000030d037210 */ /* 0x000fc80007ffe0ff */
[----:B------:R-:W-:-:S05]  /*81f0*/  LEA.HI.X R15, R12, UR7, R3, 0x1, P0 ;  /* 0x000000070c0f7c11 */ /* 0x000fca00080f0c03 */
[----:B------:R2:W-:Y:S04]  /*8200*/  @!P1 STG.E.128 desc[UR40][R14.64], R8 ;  /* 0x000000080e009986 */ /* 0x0005e8000c101d28 */
[----:B------:R2:W-:Y:S04]  /*8210*/  @!P3 STG.E.128 desc[UR40][R14.64+0x80], R32 ;  /* 0x000080200e00b986 */ /* 0x0005e8000c101d28 */
[----:B------:R2:W-:Y:S04]  /*8220*/  @!P4 STG.E.128 desc[UR40][R14.64+0x100], R48 ;  /* 0x000100300e00c986 */ /* 0x0005e8000c101d28 */
[----:B------:R2:W-:Y:S02]  /*8230*/  @!P5 STG.E.128 desc[UR40][R14.64+0x180], R56 ;  /* 0x000180380e00d986 */ /* 0x0005e4000c101d28 */
.L_x_271:
[----:B------:R-:W-:Y:S05]  /*8240*/  BSYNC B1 ;  /* 0x0000000000017941 */ /* 0x000fea0003800000 */
.L_x_270:
[----:B------:R-:W-:Y:S05]  /*8250*/  @P2 BRA `(.L_x_272) ;  /* 0x0000000c006c2947 */ /* 0x000fea0003800000 */
[----:B------:R-:W-:Y:S01]  /*8260*/  IADD3 R3, P0, R80, 0x60, RZ ;  /* 0x0000006050037810 */ /* 0x000fe20007f1e0ff */
[C---:B------:R-:W-:Y:S01]  /*8270*/  VIADD R0, R2.reuse, 0x40 ;  /* 0x0000004002007836 */ /* 0x040fe20000000000 */
[----:B------:R-:W-:Y:S01]  /*8280*/  ULDC UR4, c[0x0][0xa8c] ;  /* 0x0002a30000047ab9 */ /* 0x000fe20000000800 */
[----:B------:R-:W-:Y:S01]  /*8290*/  ULDC.64 UR6, c[0x0][0xad8] ;  /* 0x0002b60000067ab9 */ /* 0x000fe20000000a00 */
[----:B--2--5:R-:W-:Y:S01]  /*82a0*/  IMAD.MOV.U32 R8, RZ, RZ, R82 ;  /* 0x000000ffff087224 */ /* 0x024fe200078e0052 */
[----:B------:R-:W-:Y:S01]  /*82b0*/  ISETP.GE.AND P1, PT, R2, UR4, PT ;  /* 0x0000000402007c0c */ /* 0x000fe2000bf26270 */
[----:B------:R-:W-:Y:S01]  /*82c0*/  IMAD.X R80, RZ, RZ, R81, P0 ;  /* 0x000000ffff507224 */ /* 0x000fe200000e0651 */
[----:B------:R-:W-:Y:S01]  /*82d0*/  ISETP.GE.AND P2, PT, R0, UR4, PT ;  /* 0x0000000400007c0c */ /* 0x000fe2000bf46270 */
[----:B------:R-:W-:Y:S02]  /*82e0*/  IMAD.MOV.U32 R9, RZ, RZ, R87 ;  /* 0x000000ffff097224 */ /* 0x000fe400078e0057 */
[----:B------:R-:W-:-:S02]  /*82f0*/  IMAD R80, R80, UR6, RZ ;  /* 0x0000000650507c24 */ /* 0x000fc4000f8e02ff */
[----:B------:R-:W-:Y:S02]  /*8300*/  VIADD R0, R2, 0x80 ;  /* 0x0000008002007836 */ /* 0x000fe40000000000 */
[----:B------:R-:W-:-:S03]  /*8310*/  IMAD.WIDE.U32 R8, R3, UR6, R8 ;  /* 0x0000000603087c25 */ /* 0x000fc6000f8e0008 */
[----:B------:R-:W-:Y:S01]  /*8320*/  ISETP.GE.AND P3, PT, R0, UR4, PT ;  /* 0x0000000400007c0c */ /* 0x000fe2000bf66270 */
[----:B------:R-:W-:Y:S01]  /*8330*/  IMAD R3, R3, UR7, R80 ;  /* 0x0000000703037c24 */ /* 0x000fe2000f8e0250 */
[----:B------:R-:W-:Y:S01]  /*8340*/  ULDC.64 UR6, c[0x0][0xa80] ;  /* 0x0002a00000067ab9 */ /* 0x000fe20000000a00 */
[----:B------:R-:W-:Y:S01]  /*8350*/  VIADD R0, R2, 0xc0 ;  /* 0x000000c002007836 */ /* 0x000fe20000000000 */
[----:B------:R-:W-:Y:S01]  /*8360*/  LEA R10, P0, R8, UR6, 0x1 ;  /* 0x00000006080a7c11 */ /* 0x000fe2000f8008ff */
[----:B------:R-:W-:-:S05]  /*8370*/  IMAD.IADD R3, R9, 0x1, R3 ;  /* 0x0000000109037824 */ /* 0x000fca00078e0203 */
[----:B------:R-:W-:Y:S02]  /*8380*/  LEA.HI.X R11, R8, UR7, R3, 0x1, P0 ;  /* 0x00000007080b7c11 */ /* 0x000fe400080f0c03 */
[----:B------:R-:W-:-:S03]  /*8390*/  ISETP.GE.AND P0, PT, R0, UR4, PT ;  /* 0x0000000400007c0c */ /* 0x000fc6000bf06270 */
[----:B------:R4:W-:Y:S04]  /*83a0*/  @!P1 STG.E.128 desc[UR40][R10.64], R4 ;  /* 0x000000040a009986 */ /* 0x0009e8000c101d28 */
[----:B------:R4:W-:Y:S04]  /*83b0*/  @!P2 STG.E.128 desc[UR40][R10.64+0x80], R24 ;  /* 0x000080180a00a986 */ /* 0x0009e8000c101d28 */
[----:B------:R4:W-:Y:S02]  /*83c0*/  @!P3 STG.E.128 desc[UR40][R10.64+0x100], R36 ;  /* 0x000100240a00b986 */ /* 0x0009e4000c101d28 */
[----:B------:R-:W-:Y:S05]  /*83d0*/  @P0 BRA `(.L_x_272) ;  /* 0x0000000c000c0947 */ /* 0x000fea0003800000 */
[----:B------:R2:W-:Y:S01]  /*83e0*/  STG.E.128 desc[UR40][R10.64+0x180], R44 ;  /* 0x0001802c0a007986 */ /* 0x0005e2000c101d28 */
[----:B------:R-:W-:Y:S05]  /*83f0*/  BRA `(.L_x_272) ;  /* 0x0000000c00047947 */ /* 0x000fea0003800000 */
.L_x_264:
[----:B------:R-:W-:Y:S01]  /*8400*/  USHF.L.U32 UR8, UR46, 0x2, URZ ;  /* 0x000000022e087899 */ /* 0x000fe2000800063f */
[----:B------:R-:W-:Y:S01]  /*8410*/  ULDC.64 UR6, c[0x0][0xbd8] ;  /* 0x0002f60000067ab9 */ /* 0x000fe20000000a00 */
[----:B------:R-:W-:Y:S01]  /*8420*/  USHF.L.U64.HI UR9, UR46, 0x2, UR45 ;  /* 0x000000022e097899 */ /* 0x000fe2000801022d */
[----:B------:R-:W-:Y:S01]  /*8430*/  IMAD.MOV.U32 R11, RZ, RZ, RZ ;  /* 0x000000ffff0b7224 */ /* 0x000fe200078e00ff */
[----:B------:R-:W-:Y:S02]  /*8440*/  UIADD3 UR4, UP1, UR8, UR6, URZ ;  /* 0x0000000608047290 */ /* 0x000fe4000ff3e03f */
[----:B------:R-:W-:Y:S02]  /*8450*/  UISETP.NE.U32.AND UP0, UPT, UR6, URZ, UPT ;  /* 0x0000003f0600728c */ /* 0x000fe4000bf05070 */
[----:B------:R-:W-:Y:S02]  /*8460*/  UIADD3.X UR6, UR9, UR7, URZ, UP1, !UPT ;  /* 0x0000000709067290 */ /* 0x000fe40008ffe43f */
[----:B------:R-:W-:Y:S01]  /*8470*/  UISETP.NE.AND.EX UP0, UPT, UR7, URZ, UPT, UP0 ;  /* 0x0000003f0700728c */ /* 0x000fe2000bf05300 */
[----:B------:R-:W0:Y:S01]  /*8480*/  LDC R9, c[0x0][0xa88] ;  /* 0x0002a200ff097b82 */ /* 0x000e220000000800 */
[----:B------:R-:W-:-:S02]  /*8490*/  IMAD.U32 R4, RZ, RZ, UR4 ;  /* 0x00000004ff047e24 */ /* 0x000fc4000f8e00ff */
[----:B------:R-:W-:Y:S01]  /*84a0*/  IMAD.U32 R5, RZ, RZ, UR6 ;  /* 0x00000006ff057e24 */ /* 0x000fe2000f8e00ff */
[----:B------:R-:W-:Y:S01]  /*84b0*/  ULDC.64 UR6, c[0x0][0xbe0] ;  /* 0x0002f80000067ab9 */ /* 0x000fe20000000a00 */
[----:B------:R-:W-:Y:S01]  /*84c0*/  PLOP3.LUT P1, PT, PT, PT, UP0, 0x80, 0x0 ;  /* 0x000000000000781c */ /* 0x000fe20003f2f008 */
[----:B------:R-:W-:-:S04]  /*84d0*/  UISETP.NE.U32.AND UP1, UPT, UR6, URZ, UPT ;  /* 0x0000003f0600728c */ /* 0x000fc8000bf25070 */
[----:B------:R-:W-:-:S06]  /*84e0*/  UISETP.NE.AND.EX UP1, UPT, UR7, URZ, UPT, UP1 ;  /* 0x0000003f0700728c */ /* 0x000fcc000bf25310 */
[----:B------:R-:W-:Y:S02]  /*84f0*/  PLOP3.LUT P2, PT, PT, PT, UP1, 0x80, 0x0 ;  /* 0x000000000000781c */ /* 0x000fe40003f4f018 */
[----:B------:R1:W5:Y:S03]  /*8500*/  @P1 LDG.E R11, desc[UR40][R4.64] ;  /* 0x00000028040b1981 */ /* 0x000366000c1e1900 */
[----:B------:R-:W-:-:S04]  /*8510*/  @UP1 UIADD3 UR6, UP2, UR8, UR6, URZ ;  /* 0x0000000608061290 */ /* 0x000fc8000ff5e03f */
[----:B------:R-:W-:Y:S02]  /*8520*/  @UP1 UIADD3.X UR7, UR9, UR7, URZ, UP2, !UPT ;  /* 0x0000000709071290 */ /* 0x000fe400097fe43f */
[----:B------:R-:W-:-:S04]  /*8530*/  IMAD.U32 R6, RZ, RZ, UR6 ;  /* 0x00000006ff067e24 */ /* 0x000fc8000f8e00ff */
[----:B------:R-:W-:-:S05]  /*8540*/  IMAD.U32 R7, RZ, RZ, UR7 ;  /* 0x00000007ff077e24 */ /* 0x000fca000f8e00ff */
[----:B0-----:R1:W5:Y:S01]  /*8550*/  @P2 LDG.E R9, desc[UR40][R6.64] ;  /* 0x0000002806092981 */ /* 0x001362000c1e1900 */
[----:B------:R-:W-:Y:S01]  /*8560*/  ISETP.GE.AND P0, PT, R203, 0x80, PT ;  /* 0x00000080cb00780c */ /* 0x000fe20003f06270 */
[----:B------:R-:W-:-:S12]  /*8570*/  @P2 BRA `(.L_x_273) ;  /* 0x0000000000102947 */ /* 0x000fd80003800000 */
[----:B------:R-:W-:Y:S05]  /*8580*/  @!P1 BRA `(.L_x_273) ;  /* 0x00000000000c9947 */ /* 0x000fea0003800000 */
[----:B------:R-:W2:Y:S04]  /*8590*/  LDG.E R0, desc[UR40][R4.64] ;  /* 0x0000002804007981 */ /* 0x000ea8000c1e1900 */
[----:B-----5:R-:W2:Y:S02]  /*85a0*/  LDG.E R9, desc[UR40][R4.64+0x4] ;  /* 0x0000042804097981 */ /* 0x020ea4000c1e1900 */
[----:B--2---:R-:W-:-:S07]  /*85b0*/  IMAD.IADD R9, R9, 0x1, -R0 ;  /* 0x0000000109097824 */ /* 0x004fce00078e0a00 */
.L_x_273:
[----:B------:R-:W-:Y:S01]  /*85c0*/  USHF.R.S32.HI UR7, URZ, 0x1f, UR44 ;  /* 0x0000001f3f077899 */ /* 0x000fe2000801142c */
[----:B------:R-:W-:Y:S01]  /*85d0*/  BSSY B1, `(.L_x_274) ;  /* 0x000001e000017945 */ /* 0x000fe20003800000 */
[----:B------:R-:W-:Y:S01]  /*85e0*/  USEL UR46, UR46, URZ, !UP0 ;  /* 0x0000003f2e2e7287 */ /* 0x000fe2000c000000 */
[----:B------:R-:W-:Y:S01]  /*85f0*/  SHF.R.S32.HI R13, RZ, 0x1f, R2 ;  /* 0x0000001fff0d7819 */ /* 0x000fe20000011402 */
[----:B------:R-:W-:Y:S01]  /*8600*/  USEL UR45, UR45, URZ, !UP0 ;  /* 0x0000003f2d2d7287 */ /* 0x000fe2000c000000 */
[----:B-----5:R-:W-:Y:S01]  /*8610*/  SHF.R.S32.HI R8, RZ, 0x1f, R11 ;  /* 0x0000001fff087819 */ /* 0x020fe2000001140b */
[----:B------:R-:W-:Y:S10]  /*8620*/  @P0 BRA `(.L_x_275) ;  /* 0x0000000000600947 */ /* 0x000ff40003800000 */
[----:B------:R-:W0:Y:S02]  /*8630*/  S2R R0, SR_TID.X ;  /* 0x0000000000007919 */ /* 0x000e240000002100 */
[----:B0-----:R-:W-:-:S05]  /*8640*/  IMAD R0, R18, 0x80, R0 ;  /* 0x0000008012007824 */ /* 0x001fca00078e0200 */
[----:B------:R-:W-:-:S04]  /*8650*/  IADD3 R0, R0, -0x80, RZ ;  /* 0xffffff8000007810 */ /* 0x000fc80007ffe0ff */
[----:B------:R-:W-:-:S13]  /*8660*/  ISETP.GE.AND P0, PT, R0, R9, PT ;  /* 0x000000090000720c */ /* 0x000fda0003f06270 */
[----:B------:R-:W-:Y:S05]  /*8670*/  @P0 BRA `(.L_x_275) ;  /* 0x00000000004c0947 */ /* 0x000fea0003800000 */
[C---:B-1----:R-:W-:Y:S01]  /*8680*/  IADD3 R4, P0, R0.reuse, R11, RZ ;  /* 0x0000000b00047210 */ /* 0x042fe20007f1e0ff */
[----:B------:R-:W-:Y:S02]  /*8690*/  ULDC.64 UR8, c[0x0][0xb70] ;  /* 0x0002dc0000087ab9 */ /* 0x000fe40000000a00 */
[----:B------:R-:W-:Y:S01]  /*86a0*/  UIMAD UR4, UR7, UR8, URZ ;  /* 0x00000008070472a4 */ /* 0x000fe2000f8e023f */
[----:B------:R-:W-:Y:S01]  /*86b0*/  LEA.HI.X.SX32 R5, R0, R8, 0x1, P0 ;  /* 0x0000000800057211 */ /* 0x000fe200000f0eff */
[----:B------:R-:W-:Y:S02]  /*86c0*/  IMAD.U32 R3, RZ, RZ, UR8 ;  /* 0x00000008ff037e24 */ /* 0x000fe4000f8e00ff */
[----:B------:R-:W-:Y:S02]  /*86d0*/  UIMAD UR4, UR44, UR9, UR4 ;  /* 0x000000092c0472a4 */ /* 0x000fe4000f8e0204 */
[----:B------:R-:W-:Y:S01]  /*86e0*/  IMAD.WIDE.U32 R4, R3, UR44, R4 ;  /* 0x0000002c03047c25 */ /* 0x000fe2000f8e0004 */
[----:B------:R-:W-:-:S02]  /*86f0*/  ULDC.64 UR8, c[0x0][0xb78] ;  /* 0x0002de0000087ab9 */ /* 0x000fc40000000a00 */
[----:B------:R-:W-:Y:S01]  /*8700*/  UIMAD UR6, UR45, UR8, URZ ;  /* 0x000000082d0672a4 */ /* 0x000fe2000f8e023f */
[----:B------:R-:W-:Y:S02]  /*8710*/  VIADD R5, R5, UR4 ;  /* 0x0000000405057c36 */ /* 0x000fe40008000000 */
[----:B------:R-:W-:Y:S01]  /*8720*/  IMAD.U32 R3, RZ, RZ, UR8 ;  /* 0x00000008ff037e24 */ /* 0x000fe2000f8e00ff */
[----:B------:R-:W-:-:S03]  /*8730*/  UIMAD UR6, UR46, UR9, UR6 ;  /* 0x000000092e0672a4 */ /* 0x000fc6000f8e0206 */
[----:B------:R-:W-:Y:S01]  /*8740*/  IMAD.WIDE.U32 R4, R3, UR46, R4 ;  /* 0x0000002e03047c25 */ /* 0x000fe2000f8e0004 */
[----:B------:R-:W-:-:S03]  /*8750*/  ULDC.64 UR8, c[0x0][0xb40] ;  /* 0x0002d00000087ab9 */ /* 0x000fc60000000a00 */
[----:B------:R-:W-:Y:S01]  /*8760*/  VIADD R3, R5, UR6 ;  /* 0x0000000605037c36 */ /* 0x000fe20008000000 */
[----:B------:R-:W-:-:S04]  /*8770*/  LEA R6, P0, R4, UR8, 0x2 ;  /* 0x0000000804067c11 */ /* 0x000fc8000f8010ff */
[----:B------:R-:W-:Y:S01]  /*8780*/  LEA.HI.X R7, R4, UR9, R3, 0x2, P0 ;  /* 0x0000000904077c11 */ /* 0x000fe200080f1403 */
[----:B------:R-:W-:-:S05]  /*8790*/  IMAD.MOV.U32 R3, RZ, RZ, -0x800000 ;  /* 0xff800000ff037424 */ /* 0x000fca00078e00ff */
[----:B------:R0:W-:Y:S03]  /*87a0*/  STG.E desc[UR40][R6.64], R3 ;  /* 0x0000000306007986 */ /* 0x0001e6000c101928 */
.L_x_275:
[----:B------:R-:W-:Y:S05]  /*87b0*/  BSYNC B1 ;  /* 0x0000000000017941 */ /* 0x000fea0003800000 */
.L_x_274:
[----:B------:R-:W-:Y:S01]  /*87c0*/  ULDC.64 UR8, c[0x0][0xaa0] ;  /* 0x0002a80000087ab9 */ /* 0x000fe20000000a00 */
[----:B0-----:R-:W-:Y:S01]  /*87d0*/  IMAD.MOV.U32 R3, RZ, RZ, R13 ;  /* 0x000000ffff037224 */ /* 0x001fe200078e000d */
[----:B------:R-:W-:Y:S01]  /*87e0*/  BSSY B1, `(.L_x_276) ;  /* 0x0000032000017945 */ /* 0x000fe20003800000 */
[----:B------:R-:W-:Y:S02]  /*87f0*/  IMAD R0, R8, UR8, RZ ;  /* 0x0000000808007c24 */ /* 0x000fe4000f8e02ff */
[----:B-1----:R-:W-:-:S04]  /*8800*/  IMAD.WIDE.U32 R4, R11, UR8, R2 ;  /* 0x000000080b047c25 */ /* 0x002fc8000f8e0002 */
[----:B------:R-:W-:Y:S01]  /*8810*/  IMAD R11, R11, UR9, R0 ;  /* 0x000000090b0b7c24 */ /* 0x000fe2000f8e0200 */
[----:B------:R-:W-:Y:S01]  /*8820*/  ULDC.64 UR8, c[0x0][0xae0] ;  /* 0x0002b80000087ab9 */ /* 0x000fe20000000a00 */
[----:B------:R-:W-:Y:S01]  /*8830*/  VIADD R6, R16, 0x40 ;  /* 0x0000004010067836 */ /* 0x000fe20000000000 */
[----:B------:R-:W-:Y:S01]  /*8840*/  UIMAD UR4, UR7, UR8, URZ ;  /* 0x00000008070472a4 */ /* 0x000fe2000f8e023f */
[----:B------:R-:W-:Y:S02]  /*8850*/  IMAD.IADD R5, R5, 0x1, R11 ;  /* 0x0000000105057824 */ /* 0x000fe400078e020b */
[----:B------:R-:W-:Y:S01]  /*8860*/  IMAD.U32 R3, RZ, RZ, UR8 ;  /* 0x00000008ff037e24 */ /* 0x000fe2000f8e00ff */
[----:B------:R-:W-:Y:S01]  /*8870*/  UIMAD UR4, UR44, UR9, UR4 ;  /* 0x000000092c0472a4 */ /* 0x000fe2000f8e0204 */
[----:B------:R-:W-:Y:S01]  /*8880*/  IMAD R11, R18, -0x80, R9 ;  /* 0xffffff80120b7824 */ /* 0x000fe200078e0209 */
[----:B------:R-:W-:Y:S01]  /*8890*/  ULDC.64 UR6, c[0x0][0xae8] ;  /* 0x0002ba0000067ab9 */ /* 0x000fe20000000a00 */
[----:B------:R-:W-:Y:S01]  /*88a0*/  IMAD.WIDE.U32 R4, R3, UR44, R4 ;  /* 0x0000002c03047c25 */ /* 0x000fe2000f8e0004 */
[----:B------:R-:W-:-:S02]  /*88b0*/  SHF.R.S32.HI R9, RZ, 0x1f, R16 ;  /* 0x0000001fff097819 */ /* 0x000fc40000011410 */
[-C--:B------:R-:W-:Y:S01]  /*88c0*/  ISETP.GE.AND P2, PT, R16, R11.reuse, PT ;  /* 0x0000000b1000720c */ /* 0x080fe20003f46270 */
[----:B------:R-:W-:Y:S01]  /*88d0*/  VIADD R5, R5, UR4 ;  /* 0x0000000405057c36 */ /* 0x000fe20008000000 */
[----:B------:R-:W-:Y:S02]  /*88e0*/  UIMAD UR4, UR45, UR6, URZ ;  /* 0x000000062d0472a4 */ /* 0x000fe4000f8e023f */
[----:B------:R-:W-:Y:S01]  /*88f0*/  IMAD.U32 R7, RZ, RZ, UR6 ;  /* 0x00000006ff077e24 */ /* 0x000fe2000f8e00ff */
[-C--:B------:R-:W-:Y:S01]  /*8900*/  ISETP.GE.AND P0, PT, R6, R11.reuse, PT ;  /* 0x0000000b0600720c */ /* 0x080fe20003f06270 */
[----:B------:R-:W-:Y:S01]  /*8910*/  VIADD R0, R16, 0x20 ;  /* 0x0000002010007836 */ /* 0x000fe20000000000 */
[----:B------:R-:W-:Y:S02]  /*8920*/  UIMAD UR4, UR46, UR7, UR4 ;  /* 0x000000072e0472a4 */ /* 0x000fe4000f8e0204 */
[----:B------:R-:W-:Y:S02]  /*8930*/  IMAD.WIDE.U32 R6, R7, UR46, R4 ;  /* 0x0000002e07067c25 */ /* 0x000fe4000f8e0004 */
[----:B------:R-:W-:-:S02]  /*8940*/  ISETP.GE.AND P1, PT, R0, R11, PT ;  /* 0x0000000b0000720c */ /* 0x000fc40003f26270 */
[----:B------:R-:W-:Y:S01]  /*8950*/  IMAD.MOV.U32 R8, RZ, RZ, R16 ;  /* 0x000000ffff087224 */ /* 0x000fe200078e0010 */
[----:B------:R-:W-:Y:S01]  /*8960*/  IADD3 R13, R7, UR4, RZ ;  /* 0x00000004070d7c10 */ /* 0x000fe2000fffe0ff */
[----:B------:R-:W-:Y:S02]  /*8970*/  VIADD R0, R16, 0x60 ;  /* 0x0000006010007836 */ /* 0x000fe40000000000 */
[----:B------:R-:W-:Y:S01]  /*8980*/  IMAD.WIDE R8, R18, 0x80, R8 ;  /* 0x0000008012087825 */ /* 0x000fe200078e0208 */
[----:B------:R-:W-:Y:S06]  /*8990*/  @P2 BRA `(.L_x_277) ;  /* 0x0000000000582947 */ /* 0x000fec0003800000 */
[C---:B------:R-:W-:Y:S01]  /*89a0*/  VIADD R3, R2.reuse, 0x40 ;  /* 0x0000004002037836 */ /* 0x040fe20000000000 */
[----:B------:R-:W-:Y:S01]  /*89b0*/  ULDC UR4, c[0x0][0xa8c] ;  /* 0x0002a30000047ab9 */ /* 0x000fe20000000800 */
[C---:B------:R-:W-:Y:S01]  /*89c0*/  VIADD R4, R2.reuse, 0x80 ;  /* 0x0000008002047836 */ /* 0x040fe20000000000 */
[----:B------:R-:W-:Y:S01]  /*89d0*/  ULDC.64 UR6, c[0x0][0xad8] ;  /* 0x0002b60000067ab9 */ /* 0x000fe20000000a00 */
[----:B------:R-:W-:Y:S01]  /*89e0*/  VIADD R10, R2, 0xc0 ;  /* 0x000000c0020a7836 */ /* 0x000fe20000000000 */
[----:B------:R-:W-:Y:S01]  /*89f0*/  ISETP.GE.AND P4, PT, R3, UR4, PT ;  /* 0x0000000403007c0c */ /* 0x000fe2000bf86270 */
[----:B------:R-:W-:Y:S01]  /*8a00*/  IMAD R3, R9, UR6, RZ ;  /* 0x0000000609037c24 */ /* 0x000fe2000f8e02ff */
[----:B------:R-:W-:Y:S01]  /*8a10*/  ISETP.GE.AND P5, PT, R4, UR4, PT ;  /* 0x0000000404007c0c */ /* 0x000fe2000bfa6270 */
[----:B------:R-:W-:Y:S01]  /*8a20*/  IMAD.MOV.U32 R4, RZ, RZ, R6 ;  /* 0x000000ffff047224 */ /* 0x000fe200078e0006 */
[----:B------:R-:W-:Y:S01]  /*8a30*/  ISETP.GE.AND P3, PT, R2, UR4, PT ;  /* 0x0000000402007c0c */ /* 0x000fe2000bf66270 */
[----:B------:R-:W-:Y:S01]  /*8a40*/  IMAD.MOV.U32 R5, RZ, RZ, R13 ;  /* 0x000000ffff057224 */ /* 0x000fe200078e000d */
[----:B------:R-:W-:Y:S01]  /*8a50*/  ISETP.GE.AND P6, PT, R10, UR4, PT ;  /* 0x000000040a007c0c */ /* 0x000fe2000bfc6270 */
[----:B------:R-:W-:-:S02]  /*8a60*/  IMAD R3, R8, UR7, R3 ;  /* 0x0000000708037c24 */ /* 0x000fc4000f8e0203 */
[----:B------:R-:W-:Y:S01]  /*8a70*/  IMAD.WIDE.U32 R4, R8, UR6, R4 ;  /* 0x0000000608047c25 */ /* 0x000fe2000f8e0004 */
[----:B------:R-:W-:-:S03]  /*8a80*/  ULDC.64 UR6, c[0x0][0xa80] ;  /* 0x0002a00000067ab9 */ /* 0x000fc60000000a00 */
[----:B------:R-:W-:Y:S01]  /*8a90*/  IMAD.IADD R3, R5, 0x1, R3 ;  /* 0x0000000105037824 */ /* 0x000fe200078e0203 */
[----:B------:R-:W-:-:S04]  /*8aa0*/  LEA R14, P2, R4, UR6, 0x1 ;  /* 0x00000006040e7c11 */ /* 0x000fc8000f8408ff */
[----:B------:R-:W-:-:S05]  /*8ab0*/  LEA.HI.X R15, R4, UR7, R3, 0x1, P2 ;  /* 0x00000007040f7c11 */ /* 0x000fca00090f0c03 */
[----:B------:R0:W-:Y:S04]  /*8ac0*/  @!P3 STG.E.128 desc[UR40][R14.64], RZ ;  /* 0x000000ff0e00b986 */ /* 0x0001e8000c101d28 */
[----:B------:R0:W-:Y:S04]  /*8ad0*/  @!P4 STG.E.128 desc[UR40][R14.64+0x80], RZ ;  /* 0x000080ff0e00c986 */ /* 0x0001e8000c101d28 */
[----:B------:R0:W-:Y:S04]  /*8ae0*/  @!P5 STG.E.128 desc[UR40][R14.64+0x100], RZ ;  /* 0x000100ff0e00d986 */ /* 0x0001e8000c101d28 */
[----:B------:R0:W-:Y:S02]  /*8af0*/  @!P6 STG.E.128 desc[UR40][R14.64+0x180], RZ ;  /* 0x000180ff0e00e986 */ /* 0x0001e4000c101d28 */
.L_x_277:
[----:B------:R-:W-:Y:S05]  /*8b00*/  BSYNC B1 ;  /* 0x0000000000017941 */ /* 0x000fea0003800000 */
.L_x_276:
[----:B------:R-:W-:Y:S01]  /*8b10*/  BSSY B1, `(.L_x_278) ;  /* 0x000001b000017945 */ /* 0x000fe20003800000 */
[----:B------:R-:W-:-:S03]  /*8b20*/  ISETP.GE.AND P2, PT, R0, R11, PT ;  /* 0x0000000b0000720c */ /* 0x000fc60003f46270 */
[----:B------:R-:W-:Y:S10]  /*8b30*/  @P1 BRA `(.L_x_279) ;  /* 0x0000000000601947 */ /* 0x000ff40003800000 */
        /* <DEDUP_REMOVED lines=17> */
[----:B------:R-:W-:Y:S01]  /*8c50*/  LEA R10, P1, R4, UR6, 0x1 ;  /* 0x00000006040a7c11 */ /* 0x000fe2000f8208ff */
[----:B------:R-:W-:-:S05]  /*8c60*/  IMAD.IADD R3, R5, 0x1, R3 ;  /* 0x0000000105037824 */ /* 0x000fca00078e0203 */
[----:B------:R-:W-:-:S05]  /*8c70*/  LEA.HI.X R11, R4, UR7, R3, 0x1, P1 ;  /* 0x00000007040b7c11 */ /* 0x000fca00088f0c03 */
[----:B------:R1:W-:Y:S04]  /*8c80*/  @!P3 STG.E.128 desc[UR40][R10.64], RZ ;  /* 0x000000ff0a00b986 */ /* 0x0003e8000c101d28 */
[----:B------:R1:W-:Y:S04]  /*8c90*/  @!P4 STG.E.128 desc[UR40][R10.64+0x80], RZ ;  /* 0x000080ff0a00c986 */ /* 0x0003e8000c101d28 */
[----:B------:R1:W-:Y:S04]  /*8ca0*/  @!P5 STG.E.128 desc[UR40][R10.64+0x100], RZ ;  /* 0x000100ff0a00d986 */ /* 0x0003e8000c101d28 */
[----:B------:R1:W-:Y:S02]  /*8cb0*/  @!P6 STG.E.128 desc[UR40][R10.64+0x180], RZ ;  /* 0x000180ff0a00e986 */ /* 0x0003e4000c101d28 */
.L_x_279:
[----:B------:R-:W-:Y:S05]  /*8cc0*/  BSYNC B1 ;  /* 0x0000000000017941 */ /* 0x000fea0003800000 */
.L_x_278:
[----:B------:R-:W-:Y:S04]  /*8cd0*/  BSSY B1, `(.L_x_280) ;  /* 0x000001a000017945 */ /* 0x000fe80003800000 */
[----:B------:R-:W-:Y:S05]  /*8ce0*/  @P0 BRA `(.L_x_281) ;  /* 0x0000000000600947 */ /* 0x000fea0003800000 */
[----:B------:R-:W-:Y:S01]  /*8cf0*/  IADD3 R3, P0, R8, 0x40, RZ ;  /* 0x0000004008037810 */ /* 0x000fe20007f1e0ff */
[C---:B------:R-:W-:Y:S01]  /*8d00*/  VIADD R5, R2.reuse, 0x80 ;  /* 0x0000008002057836 */ /* 0x040fe20000000000 */
[----:B------:R-:W-:Y:S01]  /*8d10*/  IADD3 R4, R2, 0x40, RZ ;  /* 0x0000004002047810 */ /* 0x000fe20007ffe0ff */
[----:B------:R-:W-:Y:S01]  /*8d20*/  ULDC UR4, c[0x0][0xa8c] ;  /* 0x0002a30000047ab9 */ /* 0x000fe20000000800 */
        /* <DEDUP_REMOVED lines=8> */
[----:B-1----:R-:W-:Y:S02]  /*8db0*/  VIADD R10, R2, 0xc0 ;  /* 0x000000c0020a7836 */ /* 0x002fe40000000000 */
        /* <DEDUP_REMOVED lines=11> */
.L_x_281:
[----:B------:R-:W-:Y:S05]  /*8e70*/  BSYNC B1 ;  /* 0x0000000000017941 */ /* 0x000fea0003800000 */
.L_x_280:
[----:B------:R-:W-:Y:S05]  /*8e80*/  @P2 BRA `(.L_x_272) ;  /* 0x0000000000602947 */ /* 0x000fea0003800000 */
[----:B------:R-:W-:Y:S01]  /*8e90*/  IADD3 R3, P0, R8, 0x60, RZ ;  /* 0x0000006008037810 */ /* 0x000fe20007f1e0ff */
[C---:B------:R-:W-:Y:S01]  /*8ea0*/  VIADD R0, R2.reuse, 0x40 ;  /* 0x0000004002007836 */ /* 0x040fe20000000000 */
[----:B------:R-:W-:Y:S01]  /*8eb0*/  ULDC UR4, c[0x0][0xa8c] ;  /* 0x0002a30000047ab9 */ /* 0x000fe20000000800 */
[----:B------:R-:W-:Y:S01]  /*8ec0*/  ULDC.64 UR6, c[0x0][0xad8] ;  /* 0x0002b60000067ab9 */ /* 0x000fe20000000a00 */
[----:B------:R-:W-:Y:S01]  /*8ed0*/  IMAD.MOV.U32 R4, RZ, RZ, R6 ;  /* 0x000000ffff047224 */ /* 0x000fe200078e0006 */
[----:B------:R-:W-:Y:S01]  /*8ee0*/  ISETP.GE.AND P1, PT, R2, UR4, PT ;  /* 0x0000000402007c0c */ /* 0x000fe2000bf26270 */
[----:B------:R-:W-:Y:S01]  /*8ef0*/  IMAD.X R8, RZ, RZ, R9, P0 ;  /* 0x000000ffff087224 */ /* 0x000fe200000e0609 */
[----:B------:R-:W-:Y:S01]  /*8f00*/  ISETP.GE.AND P2, PT, R0, UR4, PT ;  /* 0x0000000400007c0c */ /* 0x000fe2000bf46270 */
[----:B------:R-:W-:Y:S02]  /*8f10*/  IMAD.MOV.U32 R5, RZ, RZ, R13 ;  /* 0x000000ffff057224 */ /* 0x000fe400078e000d */
[----:B------:R-:W-:-:S02]  /*8f20*/  VIADD R6, R2, 0x80 ;  /* 0x0000008002067836 */ /* 0x000fc40000000000 */
[----:B------:R-:W-:Y:S02]  /*8f30*/  IMAD R8, R8, UR6, RZ ;  /* 0x0000000608087c24 */ /* 0x000fe4000f8e02ff */
[----:B------:R-:W-:Y:S01]  /*8f40*/  VIADD R0, R2, 0xc0 ;  /* 0x000000c002007836 */ /* 0x000fe20000000000 */
[----:B------:R-:W-:Y:S01]  /*8f50*/  ISETP.GE.AND P3, PT, R6, UR4, PT ;  /* 0x0000000406007c0c */ /* 0x000fe2000bf66270 */
        /* <DEDUP_REMOVED lines=11> */
.L_x_272:
[----:B------:R-:W-:Y:S05]  /*9010*/  BSYNC B0 ;  /* 0x0000000000007941 */ /* 0x000fea0003800000 */
.L_x_263:
[----:B------:R-:W-:Y:S02]  /*9020*/  ULDC UR4, c[0x0][0xc14] ;  /* 0x0003050000047ab9 */ /* 0x000fe40000000800 */
[----:B------:R-:W-:-:S13]  /*9030*/  ISETP.GE.AND P0, PT, R43, UR4, PT ;  /* 0x000000042b007c0c */ /* 0x000fda000bf06270 */
[----:B------:R-:W-:Y:S05]  /*9040*/  @!P0 BRA `(.L_x_282) ;  /* 0xffffff7c00488947 */ /* 0x000fea000383ffff */
[----:B------:R-:W-:Y:S05]  /*9050*/  EXIT ;  /* 0x000000000000794d */ /* 0x000fea0003800000 */
.L_x_239:
[----:B------:R-:W-:-:S08]  /*9060*/  NOP ;  /* 0x0000000000007918 */ /* 0x000fd00000000000 */
[----:B------:R-:W0:-:S00]  /*9070*/  USETMAXREG.DEALLOC.CTAPOOL 0x18 ;  /* 0x00000018000079c8 */ /* 0x000e0000080e0500 */
[----:B0-----:R-:W-:-:S06]  /*9080*/  LOP3.LUT R0, R0, 0x3, RZ, 0xc0, !PT ;  /* 0x0000000300007812 */ /* 0x001fcc00078ec0ff */
[----:B------:R-:W0:Y:S02]  /*9090*/  SHFL.IDX PT, R0, R0, RZ, 0x1f ;  /* 0x00001fff00007589 */ /* 0x000e2400000e0000 */
[----:B0-----:R-:W-:-:S13]  /*90a0*/  ISETP.NE.AND P0, PT, R0, RZ, PT ;  /* 0x000000ff0000720c */ /* 0x001fda0003f05270 */
[----:B------:R-:W-:Y:S05]  /*90b0*/  @P0 EXIT ;  /* 0x000000000000094d */ /* 0x000fea0003800000 */
[----:B------:R-:W0:Y:S01]  /*90c0*/  S2R R2, SR_TID.X ;  /* 0x0000000000027919 */ /* 0x000e220000002100 */
[----:B------:R-:W-:Y:S01]  /*90d0*/  LOP3.LUT R4, R4, 0xffffffdf, RZ, 0xc0, !PT ;  /* 0xffffffdf04047812 */ /* 0x000fe200078ec0ff */
[----:B------:R-:W-:Y:S01]  /*90e0*/  ULDC UR5, c[0x0][0xc14] ;  /* 0x0003050000057ab9 */ /* 0x000fe20000000800 */
[----:B------:R-:W-:Y:S01]  /*90f0*/  MOV R0, RZ ;  /* 0x000000ff00007202 */ /* 0x000fe20000000f00 */
[----:B------:R-:W1:Y:S01]  /*9100*/  S2UR UR6, SR_CTAID.X ;  /* 0x00000000000679c3 */ /* 0x000e620000002500 */
[----:B------:R-:W-:Y:S01]  /*9110*/  ULDC UR4, c[0x0][0xc10] ;  /* 0x0003040000047ab9 */ /* 0x000fe20000000800 */
[----:B0-----:R-:W-:-:S04]  /*9120*/  LOP3.LUT R8, R2, 0x1f, RZ, 0xc0, !PT ;  /* 0x0000001f02087812 */ /* 0x001fc800078ec0ff */
[----:B------:R-:W-:-:S13]  /*9130*/  ISETP.NE.AND P0, PT, R8, 0x1f, PT ;  /* 0x0000001f0800780c */ /* 0x000fda0003f05270 */
[----:B------:R-:W-:Y:S02]  /*9140*/  @P0 LOP3.LUT R4, R4, 0x20, RZ, 0xfc, !PT ;  /* 0x0000002004040812 */ /* 0x000fe400078efcff */
[----:B------:R-:W-:-:S13]  /*9150*/  ISETP.GE.OR P0, PT, R8, UR5, !P0 ;  /* 0x0000000508007c0c */ /* 0x000fda000c706670 */
[----:B------:R-:W0:Y:S02]  /*9160*/  @!P0 LDC.64 R2, c[0x0][0xc58] ;  /* 0x00031600ff028b82 */ /* 0x000e240000000a00 */
[----:B0-----:R-:W-:-:S05]  /*9170*/  @!P0 IMAD.WIDE.U32 R2, R8, 0x4, R2 ;  /* 0x0000000408028825 */ /* 0x001fca00078e0002 */
[----:B------:R-:W2:Y:S01]  /*9180*/  @!P0 LDG.E R0, desc[UR40][R2.64] ;  /* 0x0000002802008981 */ /* 0x000ea2000c1e1900 */
[C---:B------:R-:W-:Y:S01]  /*9190*/  ISETP.NE.AND P1, PT, R8.reuse, RZ, PT ;  /* 0x000000ff0800720c */ /* 0x040fe20003f25270 */
[----:B------:R-:W-:Y:S01]  /*91a0*/  IMAD.MOV.U32 R16, RZ, RZ, RZ ;  /* 0x000000ffff107224 */ /* 0x000fe200078e00ff */
[----:B------:R-:W-:Y:S01]  /*91b0*/  ISETP.GE.U32.AND P0, PT, R8, 0x2, PT ;  /* 0x000000020800780c */ /* 0x000fe20003f06070 */
[----:B------:R-:W-:Y:S01]  /*91c0*/  IMAD.MOV.U32 R19, RZ, RZ, RZ ;  /* 0x000000ffff137224 */ /* 0x000fe200078e00ff */
[----:B------:R-:W-:-:S09]  /*91d0*/  LOP3.LUT R4, R4, 0xfffffffe, RZ, 0xc0, !PT ;  /* 0xfffffffe04047812 */ /* 0x000fd200078ec0ff */
[----:B------:R-:W-:-:S04]  /*91e0*/  @P1 LOP3.LUT R4, R4, 0x1, RZ, 0xfc, !PT ;  /* 0x0000000104041812 */ /* 0x000fc800078efcff */
[----:B------:R-:W-:-:S04]  /*91f0*/  LOP3.LUT R4, R4, 0xffffffef, RZ, 0xc0, !PT ;  /* 0xffffffef04047812 */ /* 0x000fc800078ec0ff */
[----:B------:R-:W-:-:S04]  /*9200*/  @P0 LOP3.LUT R4, R4, 0x10, RZ, 0xfc, !PT ;  /* 0x0000001004040812 */ /* 0x000fc800078efcff */
[----:B------:R-:W-:Y:S01]  /*9210*/  LOP3.LUT R4, R4, 0xfffffff7, RZ, 0xc0, !PT ;  /* 0xfffffff704047812 */ /* 0x000fe200078ec0ff */
[----:B--2---:R-:W0:Y:S02]  /*9220*/  SHFL.UP PT, R5, R0, 0x1, RZ ;  /* 0x0420000000057989 */ /* 0x004e2400000e00ff */
[----:B0-----:R-:W-:-:S05]  /*9230*/  SEL R5, R5, RZ, P1 ;  /* 0x000000ff05057207 */ /* 0x001fca0000800000 */
[----:B------:R-:W-:-:S05]  /*9240*/  IMAD.IADD R5, R0, 0x1, R5 ;  /* 0x0000000100057824 */ /* 0x000fca00078e0205 */
[----:B------:R-:W0:Y:S02]  /*9250*/  SHFL.UP PT, R6, R5, 0x2, RZ ;  /* 0x0440000005067989 */ /* 0x000e2400000e00ff */
[----:B0-----:R-:W-:Y:S02]  /*9260*/  SEL R6, R6, RZ, P0 ;  /* 0x000000ff06067207 */ /* 0x001fe40000000000 */
[----:B------:R-:W-:-:S03]  /*9270*/  ISETP.GE.U32.AND P0, PT, R8, 0x4, PT ;  /* 0x000000040800780c */ /* 0x000fc60003f06070 */
[----:B------:R-:W-:-:S05]  /*9280*/  IMAD.IADD R6, R5, 0x1, R6 ;  /* 0x0000000105067824 */ /* 0x000fca00078e0206 */
[----:B------:R-:W0:Y:S05]  /*9290*/  SHFL.UP PT, R7, R6, 0x4, RZ ;  /* 0x0480000006077989 */ /* 0x000e2a00000e00ff */
[----:B------:R-:W-:-:S04]  /*92a0*/  @P0 LOP3.LUT R4, R4, 0x8, RZ, 0xfc, !PT ;  /* 0x0000000804040812 */ /* 0x000fc800078efcff */
[----:B------:R-:W-:Y:S02]  /*92b0*/  LOP3.LUT R4, R4, 0xfffffffb, RZ, 0xc0, !PT ;  /* 0xfffffffb04047812 */ /* 0x000fe400078ec0ff */
        /* <DEDUP_REMOVED lines=10> */
[----:B------:R-:W-:Y:S02]  /*9360*/  @P0 LOP3.LUT R4, R4, 0x2, RZ, 0xfc, !PT ;  /* 0x0000000204040812 */ /* 0x000fe400078efcff */
[----:B0-----:R-:W-:-:S05]  /*9370*/  SEL R2, R2, RZ, P0 ;  /* 0x000000ff02027207 */ /* 0x001fca0000000000 */
[----:B------:R-:W-:-:S05]  /*9380*/  IMAD.IADD R2, R3, 0x1, R2 ;  /* 0x0000000103027824 */ /* 0x000fca00078e0202 */
[----:B------:R-:W0:Y:S02]  /*9390*/  SHFL.IDX PT, R5, R2, 0x1f, 0x1f ;  /* 0x03e01f0002057f89 */ /* 0x000e2400000e0000 */
[----:B0-----:R-:W-:-:S04]  /*93a0*/  IMAD R5, R5, UR4, RZ ;  /* 0x0000000405057c24 */ /* 0x001fc8000f8e02ff */
[----:B------:R-:W-:Y:S01]  /*93b0*/  IMAD.MOV.U32 R6, RZ, RZ, R5 ;  /* 0x000000ffff067224 */ /* 0x000fe200078e0005 */
[----:B-1----:R-:W-:-:S13]  /*93c0*/  ISETP.GT.AND P0, PT, R5, UR6, PT ;  /* 0x0000000605007c0c */ /* 0x002fda000bf04270 */
[----:B------:R-:W-:Y:S05]  /*93d0*/  @P0 BRA `(.L_x_283) ;  /* 0x0000000000c00947 */ /* 0x000fea0003800000 */
[----:B------:R-:W-:Y:S01]  /*93e0*/  IMAD.MOV.U32 R5, RZ, RZ, R6 ;  /* 0x000000ffff057224 */ /* 0x000fe200078e0006 */
[----:B------:R-:W-:Y:S01]  /*93f0*/  ULDC UR5, c[0x0][0xc14] ;  /* 0x0003050000057ab9 */ /* 0x000fe20000000800 */
[----:B------:R-:W-:Y:S01]  /*9400*/  IMAD.MOV.U32 R19, RZ, RZ, RZ ;  /* 0x000000ffff137224 */ /* 0x000fe200078e00ff */
[----:B------:R-:W-:Y:S01]  /*9410*/  ULDC UR7, c[0x0][0xc14] ;  /* 0x0003050000077ab9 */ /* 0x000fe20000000800 */
[----:B------:R-:W-:-:S05]  /*9420*/  ULDC UR4, c[0x0][0xc10] ;  /* 0x0003040000047ab9 */ /* 0x000fca0000000800 */
.L_x_287:
[----:B------:R-:W-:Y:S02]  /*9430*/  VIADD R0, R19, 0x1f ;  /* 0x0000001f13007836 */ /* 0x000fe40000000000 */
[----:B------:R-:W-:-:S03]  /*9440*/  IMAD.U32 R19, RZ, RZ, UR7 ;  /* 0x00000007ff137e24 */ /* 0x000fc6000f8e00ff */
[----:B------:R-:W-:-:S13]  /*9450*/  ISETP.GE.AND P0, PT, R0, UR5, PT ;  /* 0x0000000500007c0c */ /* 0x000fda000bf06270 */
[----:B------:R-:W-:Y:S05]  /*9460*/  @P0 BRA `(.L_x_284) ;  /* 0x0000000400400947 */ /* 0x000fea0003800000 */
[----:B------:R-:W0:Y:S01]  /*9470*/  S2R R2, SR_TID.X ;  /* 0x0000000000027919 */ /* 0x000e220000002100 */
[----:B------:R-:W-:Y:S01]  /*9480*/  IMAD.MOV.U32 R19, RZ, RZ, R0 ;  /* 0x000000ffff137224 */ /* 0x000fe200078e0000 */
[----:B------:R-:W-:Y:S01]  /*9490*/  BSSY B0, `(.L_x_285) ;  /* 0x000000a000007945 */ /* 0x000fe20003800000 */
[----:B------:R-:W-:Y:S01]  /*94a0*/  IMAD.MOV.U32 R0, RZ, RZ, RZ ;  /* 0x000000ffff007224 */ /* 0x000fe200078e00ff */
[----:B0-----:R-:W-:-:S04]  /*94b0*/  LOP3.LUT R8, R2, 0x1f, RZ, 0xc0, !PT ;  /* 0x0000001f02087812 */ /* 0x001fc800078ec0ff */
[C---:B------:R-:W-:Y:S02]  /*94c0*/  ISETP.NE.AND P1, PT, R8.reuse, 0x1f, PT ;  /* 0x0000001f0800780c */ /* 0x040fe40003f25270 */
[----:B------:R-:W-:-:S04]  /*94d0*/  IADD3 R7, R8, R19, RZ ;  /* 0x0000001308077210 */ /* 0x000fc80007ffe0ff */
[----:B------:R-:W-:-:S13]  /*94e0*/  ISETP.GE.OR P0, PT, R7, UR5, !P1 ;  /* 0x0000000507007c0c */ /* 0x000fda000cf06670 */
[----:B------:R-:W-:Y:S05]  /*94f0*/  @P0 BRA `(.L_x_286) ;  /* 0x00000000000c0947 */ /* 0x000fea0003800000 */
[----:B------:R-:W0:Y:S02]  /*9500*/  LDC.64 R2, c[0x0][0xc58] ;  /* 0x00031600ff027b82 */ /* 0x000e240000000a00 */
[----:B0-----:R-:W-:-:S05]  /*9510*/  IMAD.WIDE R2, R7, 0x4, R2 ;  /* 0x0000000407027825 */ /* 0x001fca00078e0202 */
[----:B------:R0:W5:Y:S02]  /*9520*/  LDG.E R0, desc[UR40][R2.64] ;  /* 0x0000002802007981 */ /* 0x000164000c1e1900 */
.L_x_286:
[----:B------:R-:W-:Y:S05]  /*9530*/  BSYNC B0 ;  /* 0x0000000000007941 */ /* 0x000fea0003800000 */
.L_x_285:
[----:B0----5:R-:W0:Y:S01]  /*9540*/  SHFL.UP PT, R2, R0, 0x1, RZ ;  /* 0x0420000000027989 */ /* 0x021e2200000e00ff */
[C---:B------:R-:W-:Y:S02]  /*9550*/  ISETP.NE.AND P0, PT, R8.reuse, RZ, PT ;  /* 0x000000ff0800720c */ /* 0x040fe40003f05270 */
[----:B------:R-:W-:Y:S02]  /*9560*/  ISETP.GE.U32.AND P1, PT, R8, 0x2, PT ;  /* 0x000000020800780c */ /* 0x000fe40003f26070 */
[----:B0-----:R-:W-:Y:S02]  /*9570*/  SEL R3, R2, RZ, P0 ;  /* 0x000000ff02037207 */ /* 0x001fe40000000000 */
[----:B------:R-:W-:-:S03]  /*9580*/  ISETP.GE.U32.AND P0, PT, R8, 0x4, PT ;  /* 0x000000040800780c */ /* 0x000fc60003f06070 */
[----:B------:R-:W-:-:S05]  /*9590*/  IMAD.IADD R3, R0, 0x1, R3 ;  /* 0x0000000100037824 */ /* 0x000fca00078e0203 */
[----:B------:R-:W0:Y:S02]  /*95a0*/  SHFL.UP PT, R2, R3, 0x2, RZ ;  /* 0x0440000003027989 */ /* 0x000e2400000e00ff */
        /* <DEDUP_REMOVED lines=8> */
[----:B0-----:R-:W-:-:S05]  /*9630*/  SEL R6, R6, RZ, P1 ;  /* 0x000000ff06067207 */ /* 0x001fca0000800000 */
[----:B------:R-:W-:-:S05]  /*9640*/  IMAD.IADD R6, R7, 0x1, R6 ;  /* 0x0000000107067824 */ /* 0x000fca00078e0206 */
[----:B------:R-:W0:Y:S02]  /*9650*/  SHFL.UP PT, R8, R6, 0x10, RZ ;  /* 0x0600000006087989 */ /* 0x000e2400000e00ff */
[----:B0-----:R-:W-:-:S05]  /*9660*/  SEL R9, R8, RZ, P0 ;  /* 0x000000ff08097207 */ /* 0x001fca0000000000 */
[----:B------:R-:W-:-:S05]  /*9670*/  IMAD.IADD R9, R6, 0x1, R9 ;  /* 0x0000000106097824 */ /* 0x000fca00078e0209 */
[----:B------:R-:W0:Y:S02]  /*9680*/  SHFL.IDX PT, R3, R9, 0x1f, 0x1f ;  /* 0x03e01f0009037f89 */ /* 0x000e2400000e0000 */
[----:B0-----:R-:W-:-:S04]  /*9690*/  IMAD R6, R3, UR4, RZ ;  /* 0x0000000403067c24 */ /* 0x001fc8000f8e02ff */
[----:B------:R-:W-:-:S05]  /*96a0*/  IMAD.IADD R5, R6, 0x1, R5 ;  /* 0x0000000106057824 */ /* 0x000fca00078e0205 */
[----:B------:R-:W-:-:S13]  /*96b0*/  ISETP.GT.AND P0, PT, R5, UR6, PT ;  /* 0x0000000605007c0c */ /* 0x000fda000bf04270 */
[----:B------:R-:W-:Y:S05]  /*96c0*/  @!P0 BRA `(.L_x_287) ;  /* 0xfffffffc00588947 */ /* 0x000fea000383ffff */
[----:B------:R-:W-:-:S07]  /*96d0*/  IMAD.MOV.U32 R2, RZ, RZ, R9 ;  /* 0x000000ffff027224 */ /* 0x000fce00078e0009 */
.L_x_283:
[----:B------:R-:W-:-:S04]  /*96e0*/  IMAD.IADD R7, R5, 0x1, -R6 ;  /* 0x0000000105077824 */ /* 0x000fc800078e0a06 */
[----:B------:R-:W-:-:S05]  /*96f0*/  IMAD R3, R2, UR4, R7 ;  /* 0x0000000402037c24 */ /* 0x000fca000f8e0207 */
[----:B------:R-:W-:-:S13]  /*9700*/  ISETP.GT.AND P0, PT, R3, UR6, PT ;  /* 0x0000000603007c0c */ /* 0x000fda000bf04270 */
[----:B------:R-:W-:-:S04]  /*9710*/  VOTE.ANY R8, PT, !P0 ;  /* 0x0000000000087806 */ /* 0x000fc800040e0100 */
[----:B------:R-:W0:Y:S01]  /*9720*/  POPC R5, R8 ;  /* 0x0000000800057309 */ /* 0x000e220000000000 */
[----:B------:R-:W-:Y:S01]  /*9730*/  ISETP.NE.AND P0, PT, R8, RZ, PT ;  /* 0x000000ff0800720c */ /* 0x000fe20003f05270 */
[----:B0-----:R-:W0:Y:S02]  /*9740*/  SHFL.IDX PT, R0, R0, R5, 0x1f ;  /* 0x00001f0500007589 */ /* 0x001e2400000e0000 */
[----:B0-----:R-:W-:-:S04]  /*9750*/  IABS R6, R0 ;  /* 0x0000000000067213 */ /* 0x001fc80000000000 */
[----:B------:R-:W0:Y:S08]  /*9760*/  I2F.RP R9, R6 ;  /* 0x0000000600097306 */ /* 0x000e300000209400 */
[----:B0-----:R-:W0:Y:S02]  /*9770*/  MUFU.RCP R9, R9 ;  /* 0x0000000900097308 */ /* 0x001e240000001000 */
[----:B0-----:R-:W-:-:S06]  /*9780*/  VIADD R3, R9, 0xffffffe ;  /* 0x0ffffffe09037836 */ /* 0x001fcc0000000000 */
[----:B------:R-:W0:Y:S02]  /*9790*/  F2I.FTZ.U32.TRUNC.NTZ R3, R3 ;  /* 0x0000000300037305 */ /* 0x000e24000021f000 */
[----:B0-----:R-:W-:Y:S01]  /*97a0*/  IMAD.MOV R11, RZ, RZ, -R3 ;  /* 0x000000ffff0b7224 */ /* 0x001fe200078e0a03 */
[----:B------:R-:W-:Y:S06]  /*97b0*/  @!P0 BRA `(.L_x_288) ;  /* 0x0000000000088947 */ /* 0x000fec0003800000 */
[----:B------:R-:W-:-:S05]  /*97c0*/  VIADD R9, R5, 0xffffffff ;  /* 0xffffffff05097836 */ /* 0x000fca0000000000 */
[----:B------:R0:W1:Y:S02]  /*97d0*/  SHFL.IDX PT, R16, R2, R9, 0x1f ;  /* 0x00001f0902107589 */ /* 0x00006400000e0000 */
.L_x_288:
[----:B-1----:R-:W-:Y:S02]  /*97e0*/  IMAD R16, R16, UR4, R7 ;  /* 0x0000000410107c24 */ /* 0x002fe4000f8e0207 */
[----:B------:R-:W-:Y:S02]  /*97f0*/  IMAD R7, R11, R6, RZ ;  /* 0x000000060b077224 */ /* 0x000fe400078e02ff */
[----:B0-----:R-:W-:Y:S01]  /*9800*/  IMAD.MOV.U32 R2, RZ, RZ, RZ ;  /* 0x000000ffff027224 */ /* 0x001fe200078e00ff */
[----:B------:R-:W-:Y:S01]  /*9810*/  IADD3 R9, -R16, UR6, RZ ;  /* 0x0000000610097c10 */ /* 0x000fe2000fffe1ff */
[----:B------:R-:W-:Y:S02]  /*9820*/  IMAD.IADD R19, R5, 0x1, R19 ;  /* 0x0000000105137824 */ /* 0x000fe400078e0213 */
[----:B------:R-:W-:Y:S01]  /*9830*/  IMAD.HI.U32 R2, R3, R7, R2 ;  /* 0x0000000703027227 */ /* 0x000fe200078e0002 */
[----:B------:R-:W-:Y:S02]  /*9840*/  IABS R7, R0 ;  /* 0x0000000000077213 */ /* 0x000fe40000000000 */
[----:B------:R-:W-:-:S02]  /*9850*/  IABS R3, R9 ;  /* 0x0000000900037213 */ /* 0x000fc40000000000 */
[----:B------:R-:W-:-:S03]  /*9860*/  IADD3 R7, RZ, -R7, RZ ;  /* 0x80000007ff077210 */ /* 0x000fc60007ffe0ff */
[----:B------:R-:W-:-:S04]  /*9870*/  IMAD.HI.U32 R2, R2, R3, RZ ;  /* 0x0000000302027227 */ /* 0x000fc800078e00ff */
[----:B------:R-:W-:-:S05]  /*9880*/  IMAD R3, R2, R7, R3 ;  /* 0x0000000702037224 */ /* 0x000fca00078e0203 */
[----:B------:R-:W-:-:S13]  /*9890*/  ISETP.GT.U32.AND P0, PT, R6, R3, PT ;  /* 0x000000030600720c */ /* 0x000fda0003f04070 */
[----:B------:R-:W-:Y:S02]  /*98a0*/  @!P0 IMAD.IADD R3, R3, 0x1, -R6 ;  /* 0x0000000103038824 */ /* 0x000fe400078e0a06 */
[----:B------:R-:W-:-:S03]  /*98b0*/  @!P0 VIADD R2, R2, 0x1 ;  /* 0x0000000102028836 */ /* 0x000fc60000000000 */
[----:B------:R-:W-:Y:S02]  /*98c0*/  ISETP.GE.U32.AND P0, PT, R3, R6, PT ;  /* 0x000000060300720c */ /* 0x000fe40003f06070 */
[----:B------:R-:W-:-:S11]  /*98d0*/  LOP3.LUT R3, R9, R0, RZ, 0x3c, !PT ;  /* 0x0000000009037212 */ /* 0x000fd600078e3cff */
[----:B------:R-:W-:Y:S01]  /*98e0*/  @P0 VIADD R2, R2, 0x1 ;  /* 0x0000000102020836 */ /* 0x000fe20000000000 */
[----:B------:R-:W-:-:S13]  /*98f0*/  ISETP.GE.AND P0, PT, R3, RZ, PT ;  /* 0x000000ff0300720c */ /* 0x000fda0003f06270 */
[----:B------:R-:W-:Y:S01]  /*9900*/  @!P0 IMAD.MOV R2, RZ, RZ, -R2 ;  /* 0x000000ffff028224 */ /* 0x000fe200078e0a02 */
[----:B------:R-:W-:-:S13]  /*9910*/  ISETP.NE.AND P0, PT, R0, RZ, PT ;  /* 0x000000ff0000720c */ /* 0x000fda0003f05270 */
[----:B------:R-:W-:-:S05]  /*9920*/  @!P0 LOP3.LUT R2, RZ, R0, RZ, 0x33, !PT ;  /* 0x00000000ff028212 */ /* 0x000fca00078e33ff */
[--C-:B------:R-:W-:Y:S02]  /*9930*/  IMAD.MOV R17, RZ, RZ, -R2.reuse ;  /* 0x000000ffff117224 */ /* 0x100fe400078e0a02 */
[----:B------:R-:W-:Y:S02]  /*9940*/  IMAD.MOV.U32 R18, RZ, RZ, R2 ;  /* 0x000000ffff127224 */ /* 0x000fe400078e0002 */
[----:B------:R-:W-:Y:S01]  /*9950*/  IMAD R17, R0, R17, R9 ;  /* 0x0000001100117224 */ /* 0x000fe200078e0209 */
[----:B------:R-:W-:Y:S06]  /*9960*/  BRA `(.L_x_289) ;  /* 0x00000000000c7947 */ /* 0x000fec0003800000 */
.L_x_284:
[----:B------:R-:W-:Y:S02]  /*9970*/  IMAD.MOV.U32 R17, RZ, RZ, RZ ;  /* 0x000000ffff117224 */ /* 0x000fe400078e00ff */
[----:B------:R-:W-:Y:S02]  /*9980*/  IMAD.U32 R16, RZ, RZ, UR6 ;  /* 0x00000006ff107e24 */ /* 0x000fe4000f8e00ff */
[----:B------:R-:W-:-:S07]  /*9990*/  IMAD.MOV.U32 R18, RZ, RZ, RZ ;  /* 0x000000ffff127224 */ /* 0x000fce00078e00ff */
.L_x_289:
[----:B------:R-:W0:Y:S01]  /*99a0*/  S2R R0, SR_TID.X ;  /* 0x0000000000007919 */ /* 0x000e220000002100 */
[----:B------:R-:W-:Y:S01]  /*99b0*/  STL [R1+0x24], RZ ;  /* 0x000024ff01007387 */ /* 0x000fe20000100800 */
[----:B0-----:R-:W-:-:S04]  /*99c0*/  LOP3.LUT R0, R0, 0x1f, RZ, 0xc0, !PT ;  /* 0x0000001f00007812 */ /* 0x001fc800078ec0ff */
[----:B------:R-:W-:-:S13]  /*99d0*/  ISETP.NE.AND P0, PT, R0, RZ, PT ;  /* 0x000000ff0000720c */ /* 0x000fda0003f05270 */
[----:B------:R-:W0:Y:S01]  /*99e0*/  @!P0 S2R R3, SR_CgaCtaId ;  /* 0x0000000000038919 */ /* 0x000e220000008800 */
[----:B------:R-:W-:-:S04]  /*99f0*/  @!P0 MOV R0, 0x400 ;  /* 0x0000040000008802 */ /* 0x000fc80000000f00 */
[----:B0-----:R-:W-:-:S05]  /*9a00*/  @!P0 LEA R0, R3, R0, 0x18 ;  /* 0x0000000003008211 */ /* 0x001fca00078ec0ff */
[----:B------:R0:W-:Y:S01]  /*9a10*/  @!P0 STS.128 [R0+0x228d0], R16 ;  /* 0x0228d01000008388 */ /* 0x0001e20000000c00 */
[----:B------:R-:W-:Y:S06]  /*9a20*/  BAR.ARV 0x5, 0x120 ;  /* 0x0144800000007b1d */ /* 0x000fec0000002000 */
[----:B------:R-:W-:Y:S01]  /*9a30*/  ISETP.GE.AND P0, PT, R19, UR5, PT ;  /* 0x0000000513007c0c */ /* 0x000fe2000bf06270 */
[----:B0-----:R-:W-:-:S05]  /*9a40*/  IMAD.MOV.U32 R0, RZ, RZ, 0x1 ;  /* 0x00000001ff007424 */ /* 0x001fca00078e00ff */
[----:B------:R0:W-:Y:S04]  /*9a50*/  STL [R1+0x4], R0 ;  /* 0x0000040001007387 */ /* 0x0001e80000100800 */
[----:B------:R0:W-:Y:S03]  /*9a60*/  STL [R1], RZ ;  /* 0x000000ff01007387 */ /* 0x0001e60000100800 */
[----:B------:R-:W-:Y:S05]  /*9a70*/  @P0 BRA `(.L_x_290) ;  /* 0x0000003800380947 */ /* 0x000fea0003800000 */
[----:B0-----:R-:W-:Y:S01]  /*9a80*/  IMAD.MOV.U32 R0, RZ, RZ, 0x1 ;  /* 0x00000001ff007424 */ /* 0x001fe200078e00ff */
[----:B------:R0:W-:Y:S01]  /*9a90*/  STL [R1], RZ ;  /* 0x000000ff01007387 */ /* 0x0001e20000100800 */
[----:B------:R-:W-:Y:S01]  /*9aa0*/  ULDC UR37, c[0x0][0xc] ;  /* 0x0000030000257ab9 */ /* 0x000fe20000000800 */
[----:B------:R-:W-:Y:S02]  /*9ab0*/  ULDC.64 UR38, c[0x0][0x198] ;  /* 0x0000660000267ab9 */ /* 0x000fe40000000a00 */
[----:B------:R0:W-:Y:S04]  /*9ac0*/  STL [R1+0x4], R0 ;  /* 0x0000040001007387 */ /* 0x0001e80000100800 */
[----:B------:R0:W-:Y:S02]  /*9ad0*/  STL [R1+0x24], RZ ;  /* 0x000024ff01007387 */ /* 0x0001e40000100800 */
.L_x_353:
[----:B-12---:R-:W1:Y:S02]  /*9ae0*/  LDC.64 R2, c[0x0][0xc60] ;  /* 0x00031800ff027b82 */ /* 0x006e640000000a00 */
[----:B-1----:R-:W-:-:S05]  /*9af0*/  IMAD.WIDE R2, R19, 0x4, R2 ;  /* 0x0000000413027825 */ /* 0x002fca00078e0202 */
[----:B------:R-:W2:Y:S01]  /*9b00*/  LDG.E R5, desc[UR40][R2.64] ;  /* 0x0000002802057981 */ /* 0x000ea2000c1e1900 */
[----:B------:R-:W-:Y:S05]  /*9b10*/  YIELD ;  /* 0x0000000000007946 */ /* 0x000fea0003800000 */
[----:B------:R-:W-:Y:S01]  /*9b20*/  ULDC.64 UR4, c[0x0][0xa28] ;  /* 0x00028a0000047ab9 */ /* 0x000fe20000000a00 */
[----:B0-----:R-:W-:Y:S01]  /*9b30*/  IMAD.MOV.U32 R0, RZ, RZ, RZ ;  /* 0x000000ffff007224 */ /* 0x001fe200078e00ff */
[----:B------:R-:W-:-:S04]  /*9b40*/  ISETP.NE.U32.AND P0, PT, RZ, UR4, PT ;  /* 0x00000004ff007c0c */ /* 0x000fc8000bf05070 */
[----:B------:R-:W-:Y:S02]  /*9b50*/  ISETP.NE.AND.EX P0, PT, RZ, UR5, PT, P0 ;  /* 0x00000005ff007c0c */ /* 0x000fe4000bf05300 */
[----:B------:R-:W-:Y:S02]  /*9b60*/  MOV R6, RZ ;  /* 0x000000ff00067202 */ /* 0x000fe40000000f00 */
[----:B--2---:R-:W-:Y:S01]  /*9b70*/  SHF.R.S32.HI R4, RZ, 0x1f, R5 ;  /* 0x0000001fff047819 */ /* 0x004fe20000011405 */
[----:B------:R-:W-:-:S08]  /*9b80*/  IMAD.SHL.U32 R7, R5, 0x4, RZ ;  /* 0x0000000405077824 */ /* 0x000fd000078e00ff */
[C---:B------:R-:W-:Y:S01]  /*9b90*/  @P0 LEA R2, P1, R5.reuse, UR4, 0x2 ;  /* 0x0000000405020c11 */ /* 0x040fe2000f8210ff */
[----:B------:R-:W-:Y:S03]  /*9ba0*/  STL [R1+0x10], R5 ;  /* 0x0000100501007387 */ /* 0x000fe60000100800 */
[----:B------:R-:W-:Y:S01]  /*9bb0*/  @P0 LEA.HI.X R3, R5, UR5, R4, 0x2, P1 ;  /* 0x0000000505030c11 */ /* 0x000fe200088f1404 */
[----:B------:R-:W-:-:S04]  /*9bc0*/  ULDC.64 UR4, c[0x0][0xa00] ;  /* 0x0002800000047ab9 */ /* 0x000fc80000000a00 */
[----:B------:R0:W5:Y:S01]  /*9bd0*/  @P0 LDG.E R0, desc[UR40][R2.64] ;  /* 0x0000002802000981 */ /* 0x000162000c1e1900 */
[----:B------:R-:W-:-:S04]  /*9be0*/  ISETP.NE.U32.AND P0, PT, RZ, UR4, PT ;  /* 0x00000004ff007c0c */ /* 0x000fc8000bf05070 */
[----:B------:R-:W-:-:S13]  /*9bf0*/  ISETP.NE.AND.EX P0, PT, RZ, UR5, PT, P0 ;  /* 0x00000005ff007c0c */ /* 0x000fda000bf05300 */
[----:B0-----:R-:W-:-:S04]  /*9c00*/  @P0 LEA R2, P1, R5, UR4, 0x2 ;  /* 0x0000000405020c11 */ /* 0x001fc8000f8210ff */
[----:B------:R-:W-:Y:S01]  /*9c10*/  @P0 LEA.HI.X R3, R5, UR5, R4, 0x2, P1 ;  /* 0x0000000505030c11 */ /* 0x000fe200088f1404 */
[----:B------:R-:W-:-:S04]  /*9c20*/  ULDC.64 UR4, c[0x0][0xa20] ;  /* 0x0002880000047ab9 */ /* 0x000fc80000000a00 */
[----:B------:R-:W2:Y:S01]  /*9c30*/  @P0 LDG.E R6, desc[UR40][R2.64] ;  /* 0x0000002802060981 */ /* 0x000ea2000c1e1900 */
[----:B------:R-:W-:-:S04]  /*9c40*/  ISETP.NE.U32.AND P0, PT, RZ, UR4, PT ;  /* 0x00000004ff007c0c */ /* 0x000fc8000bf05070 */
[----:B------:R-:W-:Y:S01]  /*9c50*/  ISETP.NE.AND.EX P0, PT, RZ, UR5, PT, P0 ;  /* 0x00000005ff007c0c */ /* 0x000fe2000bf05300 */
[----:B--2---:R0:W-:Y:S04]  /*9c60*/  STL [R1+0x2c], R6 ;  /* 0x00002c0601007387 */ /* 0x0041e80000100800 */
[----:B------:R1:W-:Y:S01]  /*9c70*/  STL [R1+0x18], R7 ;  /* 0x0000180701007387 */ /* 0x0003e20000100800 */
[----:B0-----:R-:W-:-:S07]  /*9c80*/  SHF.L.U64.HI R6, R5, 0x2, R4 ;  /* 0x0000000205067819 */ /* 0x001fce0000010204 */
[C---:B------:R-:W-:Y:S01]  /*9c90*/  @P0 IADD3 R4, P1, R7.reuse, UR4, RZ ;  /* 0x0000000407040c10 */ /* 0x040fe2000ff3e0ff */
[----:B------:R0:W-:Y:S03]  /*9ca0*/  STL [R1+0x1c], R6 ;  /* 0x00001c0601007387 */ /* 0x0001e60000100800 */
[----:B------:R-:W-:Y:S01]  /*9cb0*/  @P0 IADD3.X R5, R6, UR5, RZ, P1, !PT ;  /* 0x0000000506050c10 */ /* 0x000fe20008ffe4ff */
[----:B------:R-:W-:Y:S02]  /*9cc0*/  ULDC.64 UR4, c[0x0][0xa08] ;  /* 0x0002820000047ab9 */ /* 0x000fe40000000a00 */
[----:B------:R-:W-:Y:S01]  /*9cd0*/  IADD3 R2, P1, R7, UR4, RZ ;  /* 0x0000000407027c10 */ /* 0x000fe2000ff3e0ff */
[----:B-1----:R-:W-:-:S03]  /*9ce0*/  IMAD.MOV.U32 R7, RZ, RZ, RZ ;  /* 0x000000ffff077224 */ /* 0x002fc600078e00ff */
[----:B------:R-:W-:Y:S02]  /*9cf0*/  IADD3.X R3, R6, UR5, RZ, P1, !PT ;  /* 0x0000000506037c10 */ /* 0x000fe40008ffe4ff */
[----:B------:R-:W-:-:S04]  /*9d00*/  ISETP.NE.U32.AND P1, PT, RZ, UR4, PT ;  /* 0x00000004ff007c0c */ /* 0x000fc8000bf25070 */
[----:B------:R-:W-:Y:S01]  /*9d10*/  ISETP.NE.AND.EX P1, PT, RZ, UR5, PT, P1 ;  /* 0x00000005ff007c0c */ /* 0x000fe2000bf25310 */
[----:B------:R-:W-:Y:S02]  /*9d20*/  ULDC.64 UR4, c[0x0][0x3f8] ;  /* 0x0000fe0000047ab9 */ /* 0x000fe40000000a00 */
[----:B------:R-:W-:-:S03]  /*9d30*/  UISETP.NE.U32.AND UP0, UPT, UR4, URZ, UPT ;  /* 0x0000003f0400728c */ /* 0x000fc6000bf05070 */
[----:B------:R-:W-:Y:S01]  /*9d40*/  ULDC UR4, c[0x0][0x404] ;  /* 0x0001010000047ab9 */ /* 0x000fe20000000800 */
[----:B------:R-:W-:-:S03]  /*9d50*/  UISETP.NE.AND.EX UP0, UPT, UR5, URZ, UPT, UP0 ;  /* 0x0000003f0500728c */ /* 0x000fc6000bf05300 */
[----:B------:R-:W-:Y:S01]  /*9d60*/  ULDC UR5, c[0x0][0x2e0] ;  /* 0x0000b80000057ab9 */ /* 0x000fe20000000800 */
[----:B------:R-:W-:Y:S02]  /*9d70*/  USEL UR4, UR4, 0x1, UP0 ;  /* 0x0000000104047887 */ /* 0x000fe40008000000 */
[----:B------:R1:W5:Y:S02]  /*9d80*/  @P1 LDG.E R7, desc[UR40][R2.64] ;  /* 0x0000002802071981 */ /* 0x000364000c1e1900 */
[----:B------:R-:W-:-:S06]  /*9d90*/  UIMAD UR4, UR4, UR5, URZ ;  /* 0x00000005040472a4 */ /* 0x000fcc000f8e023f */
[----:B0-----:R-:W-:-:S06]  /*9da0*/  IMAD.U32 R6, RZ, RZ, UR4 ;  /* 0x00000004ff067e24 */ /* 0x001fcc000f8e00ff */
[----:B------:R1:W5:Y:S01]  /*9db0*/  @P0 LDG.E R6, desc[UR40][R4.64] ;  /* 0x0000002804060981 */ /* 0x000362000c1e1900 */
[----:B------:R-:W-:Y:S05]  /*9dc0*/  @P0 BRA `(.L_x_291) ;  /* 0x0000000000100947 */ /* 0x000fea0003800000 */
[----:B------:R-:W-:Y:S05]  /*9dd0*/  @!P1 BRA `(.L_x_291) ;  /* 0x00000000000c9947 */ /* 0x000fea0003800000 */
[----:B-1----:R-:W2:Y:S04]  /*9de0*/  LDG.E R5, desc[UR40][R2.64] ;  /* 0x0000002802057981 */ /* 0x002ea8000c1e1900 */
[----:B-----5:R-:W2:Y:S02]  /*9df0*/  LDG.E R6, desc[UR40][R2.64+0x4] ;  /* 0x0000042802067981 */ /* 0x020ea4000c1e1900 */
[----:B--2---:R-:W-:-:S07]  /*9e00*/  IMAD.IADD R6, R6, 0x1, -R5 ;  /* 0x0000000106067824 */ /* 0x004fce00078e0a05 */
.L_x_291:
[--C-:B-1---5:R-:W-:Y:S01]  /*9e10*/  IMAD.IADD R2, R6, 0x1, -R0.reuse ;  /* 0x0000000106027824 */ /* 0x122fe200078e0a00 */
[----:B------:R-:W-:Y:S01]  /*9e20*/  BSSY B6, `(.L_x_292) ;  /* 0x00002b6000067945 */ /* 0x000fe20003800000 */
[----:B------:R-:W-:Y:S02]  /*9e30*/  IMAD.IADD R3, R7, 0x1, R0 ;  /* 0x0000000107037824 */ /* 0x000fe400078e0200 */
[C---:B------:R-:W-:Y:S01]  /*9e40*/  VIADD R0, R2.reuse, 0x5f ;  /* 0x0000005f02007836 */ /* 0x040fe20000000000 */
[----:B------:R-:W-:Y:S01]  /*9e50*/  STL [R1+0x20], R2 ;  /* 0x0000200201007387 */ /* 0x000fe20000100800 */
[----:B------:R-:W-:Y:S02]  /*9e60*/  ISETP.GT.AND P0, PT, R2, RZ, PT ;  /* 0x000000ff0200720c */ /* 0x000fe40003f04270 */
[----:B------:R-:W-:Y:S01]  /*9e70*/  IMAD.HI R0, R0, 0x2aaaaaab, RZ ;  /* 0x2aaaaaab00007827 */ /* 0x000fe200078e02ff */
[----:B------:R0:W-:Y:S04]  /*9e80*/  STL [R1+0x8], R3 ;  /* 0x0000080301007387 */ /* 0x0001e80000100800 */
[----:B0-----:R-:W-:-:S04]  /*9e90*/  SHF.R.U32.HI R3, RZ, 0x1f, R0 ;  /* 0x0000001fff037819 */ /* 0x001fc80000011600 */
[----:B------:R-:W-:-:S05]  /*9ea0*/  LEA.HI.SX32 R0, R0, R3, 0x1c ;  /* 0x0000000300007211 */ /* 0x000fca00078fe2ff */
[----:B------:R0:W-:Y:S01]  /*9eb0*/  STL [R1+0x14], R0 ;  /* 0x0000140001007387 */ /* 0x0001e20000100800 */
[----:B------:R-:W-:Y:S05]  /*9ec0*/  @P0 BRA `(.L_x_293) ;  /* 0x0000000000440947 */ /* 0x000fea0003800000 */
[----:B------:R-:W1:Y:S02]  /*9ed0*/  S2R R2, SR_TID.X ;  /* 0x0000000000027919 */ /* 0x000e640000002100 */
[----:B-1----:R-:W-:-:S04]  /*9ee0*/  LOP3.LUT R2, R2, 0x1f, RZ, 0xc0, !PT ;  /* 0x0000001f02027812 */ /* 0x002fc800078ec0ff */
[----:B------:R-:W-:-:S13]  /*9ef0*/  ISETP.NE.AND P1, PT, R2, RZ, PT ;  /* 0x000000ff0200720c */ /* 0x000fda0003f25270 */
[----:B------:R-:W-:Y:S05]  /*9f00*/  @P1 BRA `(.L_x_294) ;  /* 0x00000028009c1947 */ /* 0x000fea0003800000 */
[----:B------:R-:W1:Y:S01]  /*9f10*/  S2R R7, SR_LANEID ;  /* 0x0000000000077919 */ /* 0x000e620000000000 */
[----:B------:R-:W-:Y:S01]  /*9f20*/  VOTEU.ANY UR4, UPT, PT ;  /* 0x0000000000047886 */ /* 0x000fe200038e0100 */
[----:B------:R-:W2:Y:S01]  /*9f30*/  LDC.64 R2, c[0x0][0xc38] ;  /* 0x00030e00ff027b82 */ /* 0x000ea20000000a00 */
[----:B0-----:R-:W1:Y:S08]  /*9f40*/  FLO.U32 R0, UR4 ;  /* 0x0000000400007d00 */ /* 0x001e7000080e0000 */
[----:B------:R-:W2:Y:S01]  /*9f50*/  POPC R5, UR4 ;  /* 0x0000000400057d09 */ /* 0x000ea20008000000 */
[----:B-1----:R-:W-:-:S13]  /*9f60*/  ISETP.EQ.U32.AND P0, PT, R0, R7, PT ;  /* 0x000000070000720c */ /* 0x002fda0003f02070 */
[----:B--2---:R-:W2:Y:S01]  /*9f70*/  @P0 ATOMG.E.ADD.STRONG.GPU PT, R3, desc[UR40][R2.64], R5 ;  /* 0x00000005020309a8 */ /* 0x004ea200081ee1e8 */
[----:B------:R-:W0:Y:S02]  /*9f80*/  S2R R4, SR_LTMASK ;  /* 0x0000000000047919 */ /* 0x000e240000003900 */
[----:B0-----:R-:W-:-:S04]  /*9f90*/  LOP3.LUT R4, R4, UR4, RZ, 0xc0, !PT ;  /* 0x0000000404047c12 */ /* 0x001fc8000f8ec0ff */
[----:B------:R-:W0:Y:S01]  /*9fa0*/  POPC R7, R4 ;  /* 0x0000000400077309 */ /* 0x000e220000000000 */
[----:B--2---:R-:W0:Y:S02]  /*9fb0*/  SHFL.IDX PT, R0, R3, R0, 0x1f ;  /* 0x00001f0003007589 */ /* 0x004e2400000e0000 */
[----:B0-----:R-:W-:Y:S01]  /*9fc0*/  IADD3 R16, R0, UR37, R7 ;  /* 0x0000002500107c10 */ /* 0x001fe2000fffe007 */
[----:B------:R-:W-:Y:S06]  /*9fd0*/  BRA `(.L_x_294) ;  /* 0x0000002800687947 */ /* 0x000fec0003800000 */
.L_x_293:
[----:B------:R-:W1:Y:S01]  /*9fe0*/  S2R R3, SR_CgaCtaId ;  /* 0x0000000000037919 */ /* 0x000e620000008800 */
[----:B0-----:R-:W-:-:S04]  /*9ff0*/  MOV R0, 0x400 ;  /* 0x0000040000007802 */ /* 0x001fc80000000f00 */
[----:B-1----:R-:W-:-:S05]  /*a000*/  LEA R2, R3, R0, 0x18 ;  /* 0x0000000003027211 */ /* 0x002fca00078ec0ff */
[----:B------:R0:W-:Y:S01]  /*a010*/  STL [R1+0xc], R2 ;  /* 0x00000c0201007387 */ /* 0x0001e20000100800 */
[----:B------:R-:W-:-:S05]  /*a020*/  VIADD R0, R2, 0x1c400 ;  /* 0x0001c40002007836 */ /* 0x000fca0000000000 */
[----:B------:R-:W-:-:S13]  /*a030*/  LOP3.LUT P0, RZ, R0, 0x3ff, RZ, 0xc0, !PT ;  /* 0x000003ff00ff7812 */ /* 0x000fda000780c0ff */
[----:B0-----:R-:W-:Y:S05]  /*a040*/  @!P0 BRA `(.L_x_295) ;  /* 0x0000000000408947 */ /* 0x001fea0003800000 */
[----:B------:R-:W-:Y:S01]  /*a050*/  MOV R2, 0x0 ;  /* 0x0000000000027802 */ /* 0x000fe20000000f00 */
[----:B------:R-:W-:Y:S01]  /*a060*/  ULDC.64 UR6, c[0x4][0x90] ;  /* 0x0100240000067ab9 */ /* 0x000fe20000000a00 */
[----:B------:R-:W-:Y:S01]  /*a070*/  ULDC.64 UR8, c[0x4][0x98] ;  /* 0x0100260000087ab9 */ /* 0x000fe20000000a00 */
[----:B------:R-:W-:Y:S01]  /*a080*/  ULDC.64 UR4, c[0x4][0x8] ;  /* 0x0100020000047ab9 */ /* 0x000fe20000000a00 */
[----:B------:R-:W-:Y:S01]  /*a090*/  IMAD.U32 R4, RZ, RZ, UR6 ;  /* 0x00000006ff047e24 */ /* 0x000fe2000f8e00ff */
[----:B------:R-:W-:Y:S01]  /*a0a0*/  MOV R11, UR5 ;  /* 0x00000005000b7c02 */ /* 0x000fe20008000f00 */
[----:B------:R-:W0:Y:S01]  /*a0b0*/  LDC.64 R2, c[0x4][R2] ;  /* 0x0100000002027b82 */ /* 0x000e220000000a00 */
[----:B------:R-:W-:Y:S02]  /*a0c0*/  IMAD.U32 R5, RZ, RZ, UR7 ;  /* 0x00000007ff057e24 */ /* 0x000fe4000f8e00ff */
[----:B------:R-:W-:Y:S02]  /*a0d0*/  IMAD.U32 R6, RZ, RZ, UR8 ;  /* 0x00000008ff067e24 */ /* 0x000fe4000f8e00ff */
[----:B------:R-:W-:-:S02]  /*a0e0*/  IMAD.U32 R7, RZ, RZ, UR9 ;  /* 0x00000009ff077e24 */ /* 0x000fc4000f8e00ff */
[----:B------:R-:W-:Y:S02]  /*a0f0*/  IMAD.U32 R10, RZ, RZ, UR4 ;  /* 0x00000004ff0a7e24 */ /* 0x000fe4000f8e00ff */
[----:B------:R-:W-:Y:S02]  /*a100*/  IMAD.MOV.U32 R8, RZ, RZ, 0x70 ;  /* 0x00000070ff087424 */ /* 0x000fe400078e00ff */
[----:B------:R-:W-:Y:S02]  /*a110*/  IMAD.MOV.U32 R12, RZ, RZ, 0x1 ;  /* 0x00000001ff0c7424 */ /* 0x000fe400078e00ff */
[----:B------:R-:W-:-:S07]  /*a120*/  IMAD.MOV.U32 R13, RZ, RZ, RZ ;  /* 0x000000ffff0d7224 */ /* 0x000fce00078e00ff */
[----:B------:R-:W-:-:S07]  /*a130*/  LEPC R20, `(.L_x_295) ;  /* 0x000000001014794e */ /* 0x000fce0000000000 */
[----:B0-----:R-:W-:Y:S05]  /*a140*/  CALL.ABS.NOINC R2 ;  /* 0x0000000002007343 */ /* 0x001fea0003c00000 */
.L_x_295:
[----:B------:R-:W2:Y:S02]  /*a150*/  LDL R2, [R1+0xc] ;  /* 0x00000c0001027983 */ /* 0x000ea40000100800 */
[----:B--2---:R-:W-:-:S05]  /*a160*/  VIADD R0, R2, 0x400 ;  /* 0x0000040002007836 */ /* 0x004fca0000000000 */
[----:B------:R-:W-:-:S13]  /*a170*/  LOP3.LUT P0, RZ, R0, 0x3ff, RZ, 0xc0, !PT ;  /* 0x000003ff00ff7812 */ /* 0x000fda000780c0ff */
[----:B------:R-:W-:Y:S05]  /*a180*/  @!P0 BRA `(.L_x_296) ;  /* 0x0000000000808947 */ /* 0x000fea0003800000 */
[----:B------:R-:W-:Y:S01]  /*a190*/  MOV R0, 0x0 ;  /* 0x0000000000007802 */ /* 0x000fe20000000f00 */
[----:B------:R-:W-:Y:S01]  /*a1a0*/  ULDC.64 UR6, c[0x4][0x90] ;  /* 0x0100240000067ab9 */ /* 0x000fe20000000a00 */
[----:B------:R-:W-:Y:S01]  /*a1b0*/  ULDC.64 UR8, c[0x4][0x98] ;  /* 0x0100260000087ab9 */ /* 0x000fe20000000a00 */
[----:B------:R-:W-:Y:S01]  /*a1c0*/  ULDC.64 UR4, c[0x4][0x10] ;  /* 0x0100040000047ab9 */ /* 0x000fe20000000a00 */
[----:B------:R0:W1:Y:S01]  /*a1d0*/  LDC.64 R2, c[0x4][R0] ;  /* 0x0100000000027b82 */ /* 0x0000620000000a00 */
[----:B------:R-:W-:Y:S02]  /*a1e0*/  IMAD.U32 R4, RZ, RZ, UR6 ;  /* 0x00000006ff047e24 */ /* 0x000fe4000f8e00ff */
[----:B------:R-:W-:Y:S02]  /*a1f0*/  IMAD.U32 R5, RZ, RZ, UR7 ;  /* 0x00000007ff057e24 */ /* 0x000fe4000f8e00ff */
[----:B------:R-:W-:Y:S02]  /*a200*/  IMAD.U32 R6, RZ, RZ, UR8 ;  /* 0x00000008ff067e24 */ /* 0x000fe4000f8e00ff */
[----:B------:R-:W-:-:S02]  /*a210*/  IMAD.U32 R7, RZ, RZ, UR9 ;  /* 0x00000009ff077e24 */ /* 0x000fc4000f8e00ff */
[----:B------:R-:W-:Y:S02]  /*a220*/  IMAD.U32 R10, RZ, RZ, UR4 ;  /* 0x00000004ff0a7e24 */ /* 0x000fe4000f8e00ff */
[----:B------:R-:W-:Y:S02]  /*a230*/  IMAD.U32 R11, RZ, RZ, UR5 ;  /* 0x00000005ff0b7e24 */ /* 0x000fe4000f8e00ff */
[----:B------:R-:W-:Y:S02]  /*a240*/  IMAD.MOV.U32 R8, RZ, RZ, 0x70 ;  /* 0x00000070ff087424 */ /* 0x000fe400078e00ff */
[----:B------:R-:W-:Y:S02]  /*a250*/  IMAD.MOV.U32 R12, RZ, RZ, 0x1 ;  /* 0x00000001ff0c7424 */ /* 0x000fe400078e00ff */
[----:B0-----:R-:W-:-:S07]  /*a260*/  IMAD.MOV.U32 R13, RZ, RZ, RZ ;  /* 0x000000ffff0d7224 */ /* 0x001fce00078e00ff */
[----:B------:R-:W-:-:S07]  /*a270*/  LEPC R20, `(.L_x_297) ;  /* 0x000000001014794e */ /* 0x000fce0000000000 */
[----:B-1----:R-:W-:Y:S05]  /*a280*/  CALL.ABS.NOINC R2 ;  /* 0x0000000002007343 */ /* 0x002fea0003c00000 */
.L_x_297:
[----:B------:R-:W-:Y:S01]  /*a290*/  MOV R2, 0x0 ;  /* 0x0000000000027802 */ /* 0x000fe20000000f00 */
[----:B------:R-:W-:Y:S01]  /*a2a0*/  ULDC.64 UR6, c[0x4][0x90] ;  /* 0x0100240000067ab9 */ /* 0x000fe20000000a00 */
[----:B------:R-:W-:Y:S01]  /*a2b0*/  ULDC.64 UR8, c[0x4][0x98] ;  /* 0x0100260000087ab9 */ /* 0x000fe20000000a00 */
[----:B------:R-:W-:Y:S01]  /*a2c0*/  ULDC.64 UR4, c[0x4][0x18] ;  /* 0x0100060000047ab9 */ /* 0x000fe20000000a00 */
[----:B------:R-:W-:Y:S01]  /*a2d0*/  MOV R4, UR6 ;  /* 0x0000000600047c02 */ /* 0x000fe20008000f00 */
[----:B------:R-:W-:Y:S01]  /*a2e0*/  IMAD.U32 R5, RZ, RZ, UR7 ;  /* 0x00000007ff057e24 */ /* 0x000fe2000f8e00ff */
        /* <DEDUP_REMOVED lines=10> */
.L_x_296:
[----:B------:R-:W2:Y:S01]  /*a390*/  LDL.LU R2, [R1+0x18] ;  /* 0x0000180001027983 */ /* 0x000ea20000300800 */
[----:B------:R-:W-:-:S03]  /*a3a0*/  ULDC.64 UR4, c[0x0][0x9f8] ;  /* 0x00027e0000047ab9 */ /* 0x000fc60000000a00 */
[----:B------:R-:W3:Y:S04]  /*a3b0*/  LDL.LU R0, [R1+0x1c] ;  /* 0x00001c0001007983 */ /* 0x000ee80000300800 */
[----:B------:R-:W4:Y:S04]  /*a3c0*/  LDL.LU R4, [R1+0x2c] ;  /* 0x00002c0001047983 */ /* 0x000f280000300800 */
[----:B------:R-:W4:Y:S01]  /*a3d0*/  LDL.LU R7, [R1+0x10] ;  /* 0x0000100001077983 */ /* 0x000f220000300800 */
[----:B------:R-:W-:-:S04]  /*a3e0*/  ISETP.NE.U32.AND P0, PT, RZ, UR4, PT ;  /* 0x00000004ff007c0c */ /* 0x000fc8000bf05070 */
[----:B------:R-:W-:Y:S01]  /*a3f0*/  ISETP.NE.AND.EX P0, PT, RZ, UR5, PT, P0 ;  /* 0x00000005ff007c0c */ /* 0x000fe2000bf05300 */
[----:B------:R-:W0:Y:S02]  /*a400*/  S2R R8, SR_TID.X ;  /* 0x0000000000087919 */ /* 0x000e240000002100 */
[----:B0-----:R-:W-:-:S04]  /*a410*/  LOP3.LUT R8, R8, 0x1f, RZ, 0xc0, !PT ;  /* 0x0000001f08087812 */ /* 0x001fc800078ec0ff */
[----:B------:R-:W-:-:S13]  /*a420*/  ISETP.NE.AND P6, PT, R8, RZ, PT ;  /* 0x000000ff0800720c */ /* 0x000fda0003fc5270 */
[----:B------:R-:W-:-:S05]  /*a430*/  VOTEU.ALL UP1, P6 ;  /* 0x00000000003f7886 */ /* 0x000fca0003020000 */
[----:B------:R-:W-:-:S04]  /*a440*/  @!UP1 UIADD3 UR8, UP0, UR38, 0x270, URZ ;  /* 0x0000027026089890 */ /* 0x000fc8000ff1e03f */
[----:B------:R-:W-:-:S03]  /*a450*/  @!UP1 UIADD3.X UR9, URZ, UR39, URZ, UP0, !UPT ;  /* 0x000000273f099290 */ /* 0x000fc600087fe43f */
[----:B------:R-:W-:Y:S01]  /*a460*/  VOTEU.ALL UP0, P6 ;  /* 0x00000000003f7886 */ /* 0x000fe20003000000 */
[----:B--2---:R-:W-:-:S04]  /*a470*/  @P0 IADD3 R2, P1, R2, UR4, RZ ;  /* 0x0000000402020c10 */ /* 0x004fc8000ff3e0ff */
[----:B---3--:R-:W-:Y:S01]  /*a480*/  @P0 IADD3.X R3, R0, UR5, RZ, P1, !PT ;  /* 0x0000000500030c10 */ /* 0x008fe20008ffe4ff */
[----:B------:R-:W-:Y:S01]  /*a490*/  ULDC.64 UR4, c[0x0][0xa00] ;  /* 0x0002800000047ab9 */ /* 0x000fe20000000a00 */
[----:B----4-:R-:W-:Y:S02]  /*a4a0*/  IMAD R17, R17, 0x80, R4 ;  /* 0x0000008011117824 */ /* 0x010fe400078e0204 */
[----:B------:R-:W0:Y:S01]  /*a4b0*/  LDC R4, c[0x0][0x428] ;  /* 0x00010a00ff047b82 */ /* 0x000e220000000800 */
[----:B------:R-:W-:-:S06]  /*a4c0*/  IMAD.MOV.U32 R0, RZ, RZ, R7 ;  /* 0x000000ffff007224 */ /* 0x000fcc00078e0007 */
[----:B------:R1:W5:Y:S01]  /*a4d0*/  @P0 LDG.E R0, desc[UR40][R2.64] ;  /* 0x0000002802000981 */ /* 0x000362000c1e1900 */
[----:B------:R-:W-:Y:S02]  /*a4e0*/  PLOP3.LUT P1, PT, P6, PT, PT, 0x8, 0x0 ;  /* 0x000000000000781c */ /* 0x000fe4000372e170 */
[----:B0-----:R-:W-:Y:S01]  /*a4f0*/  ISETP.NE.AND P0, PT, R4, 0x1, PT ;  /* 0x000000010400780c */ /* 0x001fe20003f05270 */
[----:B------:R-:W-:-:S12]  /*a500*/  IMAD.MOV.U32 R4, RZ, RZ, R18 ;  /* 0x000000ffff047224 */ /* 0x000fd800078e0012 */
[----:B------:R-:W0:Y:S08]  /*a510*/  @P0 LDC R5, c[0x0][0x42c] ;  /* 0x00010b00ff050b82 */ /* 0x000e300000000800 */
[----:B------:R-:W2:Y:S01]  /*a520*/  @P0 LDC R6, c[0x0][0x430] ;  /* 0x00010c00ff060b82 */ /* 0x000ea20000000800 */
[----:B0-----:R-:W-:-:S05]  /*a530*/  @P0 IMAD.HI.U32 R5, R18, R5, RZ ;  /* 0x0000000512050227 */ /* 0x001fca00078e00ff */
[----:B--2---:R-:W-:Y:S02]  /*a540*/  @P0 SHF.R.U32.HI R4, RZ, R6, R5 ;  /* 0x00000006ff040219 */ /* 0x004fe40000011605 */
[----:B------:R-:W-:-:S04]  /*a550*/  ISETP.NE.U32.AND P0, PT, RZ, UR4, PT ;  /* 0x00000004ff007c0c */ /* 0x000fc8000bf05070 */
[----:B------:R-:W-:-:S04]  /*a560*/  ISETP.NE.AND.EX P0, PT, RZ, UR5, PT, P0 ;  /* 0x00000005ff007c0c */ /* 0x000fc8000bf05300 */
[----:B-1----:R-:W-:-:S09]  /*a570*/  SEL R6, R7, RZ, !P0 ;  /* 0x000000ff07067207 */ /* 0x002fd20004000000 */
.L_x_298:
        /* <DEDUP_REMOVED lines=9> */
[----:B0-----:R-:W-:Y:S05]  /*a610*/  @P1 BRA.U.ANY `(.L_x_298) ;  /* 0xfffffffd00d81947 */ /* 0x001fea000393ffff */
[----:B------:R-:W0:Y:S01]  /*a620*/  LDC.64 R2, c[0x0][0x3f8] ;  /* 0x0000fe00ff027b82 */ /* 0x000e220000000a00 */
[----:B------:R-:W-:Y:S02]  /*a630*/  ULDC.64 UR4, c[0x0][0xa08] ;  /* 0x0002820000047ab9 */ /* 0x000fe40000000a00 */
[----:B0-----:R-:W-:Y:S01]  /*a640*/  LOP3.LUT P0, RZ, R2, UR4, RZ, 0xfc, !PT ;  /* 0x0000000402ff7c12 */ /* 0x001fe2000f80fcff */
[----:B------:R-:W-:-:S03]  /*a650*/  UMOV UR4, 0xffffffff ;  /* 0xffffffff00047882 */ /* 0x000fc60000000000 */
[----:B------:R-:W-:-:S04]  /*a660*/  LOP3.LUT P0, RZ, R3, UR5, RZ, 0xfc, P0 ;  /* 0x0000000503ff7c12 */ /* 0x000fc8000800fcff */
[----:B-----5:R-:W-:Y:S01]  /*a670*/  SEL R7, R0, RZ, !P0 ;  /* 0x000000ff00077207 */ /* 0x020fe20004000000 */
[----:B------:R-:W-:Y:S08]  /*a680*/  BRA.DIV UR4, `(.L_x_299) ;  /* 0x0000003204987947 */ /* 0x000ff0000b800000 */
.L_x_369:
[----:B------:R-:W2:Y:S01]  /*a690*/  LDL R8, [R1+0x14] ;  /* 0x0000140001087983 */ /* 0x000ea20000100800 */
[----:B------:R-:W-:Y:S01]  /*a6a0*/  UMOV UR4, 0xffffffff ;  /* 0xffffffff00047882 */ /* 0x000fe20000000000 */
[----:B------:R-:W-:Y:S01]  /*a6b0*/  SHF.R.S32.HI R5, RZ, 0x1f, R0 ;  /* 0x0000001fff057819 */ /* 0x000fe20000011400 */
[----:B--2---:R-:W-:Y:S01]  /*a6c0*/  VIADD R9, R8, 0xffffffff ;  /* 0xffffffff08097836 */ /* 0x004fe20000000000 */
[----:B------:R-:W-:Y:S06]  /*a6d0*/  BRA.DIV UR4, `(.L_x_300) ;  /* 0x0000003204b87947 */ /* 0x000fec000b800000 */
[----:B------:R-:W-:-:S13]  /*a6e0*/  ELECT P6, URZ, PT ;  /* 0x00000000003f782f */ /* 0x000fda00038c0000 */
.L_x_372:
[----:B------:R-:W-:Y:S05]  /*a6f0*/  @!P6 BRA `(.L_x_301) ;  /* 0x000000040008e947 */ /* 0x000fea0003800000 */
[----:B------:R0:W-:Y:S01]  /*a700*/  STL [R1+0x28], R9 ;  /* 0x0000280901007387 */ /* 0x0001e20000100800 */
[----:B------:R-:W-:-:S04]  /*a710*/  ISETP.NE.U32.AND P0, PT, R2, RZ, PT ;  /* 0x000000ff0200720c */ /* 0x000fc80003f05070 */
[----:B------:R-:W-:-:S13]  /*a720*/  ISETP.NE.AND.EX P0, PT, R3, RZ, PT, P0 ;  /* 0x000000ff0300720c */ /* 0x000fda0003f05300 */
[----:B0-----:R-:W-:Y:S05]  /*a730*/  @!P0 BRA `(.L_x_302) ;  /* 0x00000000004c8947 */ /* 0x001fea0003800000 */
[----:B------:R-:W0:Y:S01]  /*a740*/  LDC R12, c[0x0][0x41c] ;  /* 0x00010700ff0c7b82 */ /* 0x000e220000000800 */
[----:B------:R-:W-:Y:S01]  /*a750*/  IMAD.MOV.U32 R7, RZ, RZ, R9 ;  /* 0x000000ffff077224 */ /* 0x000fe200078e0009 */
[----:B------:R-:W-:Y:S01]  /*a760*/  ULDC.64 UR4, c[0x0][0x408] ;  /* 0x0001020000047ab9 */ /* 0x000fe20000000a00 */
[----:B0-----:R-:W-:-:S13]  /*a770*/  ISETP.NE.AND P0, PT, R12, 0x1, PT ;  /* 0x000000010c00780c */ /* 0x001fda0003f05270 */
[----:B------:R-:W0:Y:S02]  /*a780*/  @P0 LDC.64 R10, c[0x0][0x420] ;  /* 0x00010800ff0a0b82 */ /* 0x000e240000000a00 */
[----:B0-----:R-:W-:-:S05]  /*a790*/  @P0 IMAD.HI.U32 R10, R9, R10, RZ ;  /* 0x0000000a090a0227 */ /* 0x001fca00078e00ff */
[----:B------:R-:W-:-:S04]  /*a7a0*/  @P0 SHF.R.U32.HI R7, RZ, R11, R10 ;  /* 0x0000000bff070219 */ /* 0x000fc8000001160a */
[----:B------:R-:W-:Y:S01]  /*a7b0*/  IADD3 R8, -R7, RZ, RZ ;  /* 0x000000ff07087210 */ /* 0x000fe20007ffe1ff */
[----:B------:R-:W-:-:S04]  /*a7c0*/  IMAD.MOV.U32 R10, RZ, RZ, R7 ;  /* 0x000000ffff0a7224 */ /* 0x000fc800078e0007 */
[----:B------:R-:W-:Y:S02]  /*a7d0*/  IMAD R11, R12, R8, R9 ;  /* 0x000000080c0b7224 */ /* 0x000fe400078e0209 */
[----:B------:R-:W-:-:S03]  /*a7e0*/  IMAD R8, R5, UR4, RZ ;  /* 0x0000000405087c24 */ /* 0x000fc6000f8e02ff */
[----:B------:R0:W-:Y:S01]  /*a7f0*/  STL [R1+0x28], R11 ;  /* 0x0000280b01007387 */ /* 0x0001e20000100800 */
[----:B------:R-:W-:Y:S01]  /*a800*/  IMAD R8, R0, UR5, R8 ;  /* 0x0000000500087c24 */ /* 0x000fe2000f8e0208 */
[----:B0-----:R-:W-:-:S03]  /*a810*/  SHF.R.S32.HI R11, RZ, 0x1f, R7 ;  /* 0x0000001fff0b7819 */ /* 0x001fc60000011407 */
[----:B------:R-:W-:-:S04]  /*a820*/  IMAD.WIDE.U32 R10, R0, UR4, R10 ;  /* 0x00000004000a7c25 */ /* 0x000fc8000f8e000a */
[----:B------:R-:W-:Y:S01]  /*a830*/  IMAD.IADD R7, R11, 0x1, R8 ;  /* 0x000000010b077824 */ /* 0x000fe200078e0208 */
[----:B------:R-:W-:-:S04]  /*a840*/  LEA R12, P0, R10, R2, 0x2 ;  /* 0x000000020a0c7211 */ /* 0x000fc800078010ff */
[----:B------:R-:W-:-:S05]  /*a850*/  LEA.HI.X R13, R10, R3, R7, 0x2, P0 ;  /* 0x000000030a0d7211 */ /* 0x000fca00000f1407 */
[----:B------:R0:W5:Y:S04]  /*a860*/  LDG.E R7, desc[UR40][R12.64] ;  /* 0x000000280c077981 */ /* 0x000168000c1e1900 */
.L_x_302:
[----:B------:R-:W2:Y:S01]  /*a870*/  LDL R8, [R1] ;  /* 0x0000000001087983 */ /* 0x000ea20000100800 */
[----:B------:R-:W-:-:S03]  /*a880*/  MOV R11, 0x400 ;  /* 0x00000400000b7802 */ /* 0x000fc60000000f00 */
[----:B------:R-:W3:Y:S01]  /*a890*/  LDL R10, [R1+0x4] ;  /* 0x00000400010a7983 */ /* 0x000ee20000100800 */
[----:B0-----:R-:W0:Y:S02]  /*a8a0*/  S2R R12, SR_CgaCtaId ;  /* 0x00000000000c7919 */ /* 0x001e240000008800 */
[----:B0-----:R-:W-:-:S05]  /*a8b0*/  LEA R11, R12, R11, 0x18 ;  /* 0x0000000b0c0b7211 */ /* 0x001fca00078ec0ff */
[----:B--2---:R-:W-:Y:S01]  /*a8c0*/  IMAD R8, R8, 0x8, R11 ;  /* 0x0000000808087824 */ /* 0x004fe200078e020b */
[----:B---3--:R-:W-:-:S04]  /*a8d0*/  SHF.L.U32 R10, R10, 0x1f, RZ ;  /* 0x0000001f0a0a7819 */ /* 0x008fc800000006ff */
[----:B------:R-:W0:Y:S02]  /*a8e0*/  SYNCS.PHASECHK.TRANS64.TRYWAIT P0, [R8+URZ+0x22840], R10 ;  /* 0x0228400a080075a7 */ /* 0x000e24000800017f */
[----:B0-----:R-:W-:Y:S05]  /*a8f0*/  @!P0 BRA `(.L_x_303) ;  /* 0x0000003000508947 */ /* 0x001fea0003800000 */
.L_x_373:
[----:B------:R-:W1:Y:S02]  /*a900*/  S2R R11, SR_TID.X ;  /* 0x00000000000b7919 */ /* 0x000e640000002100 */
[----:B-1----:R-:W-:-:S04]  /*a910*/  LOP3.LUT R11, R11, 0x7f, RZ, 0xc0, !PT ;  /* 0x0000007f0b0b7812 */ /* 0x002fc800078ec0ff */
[----:B------:R-:W-:-:S13]  /*a920*/  ISETP.NE.AND P0, PT, R11, RZ, PT ;  /* 0x000000ff0b00720c */ /* 0x000fda0003f05270 */
[----:B------:R-:W-:Y:S05]  /*a930*/  @P0 BRA `(.L_x_304) ;  /* 0x00000000001c0947 */ /* 0x000fea0003800000 */
[----:B------:R-:W1:Y:S01]  /*a940*/  S2R R11, SR_TID.X ;  /* 0x00000000000b7919 */ /* 0x000e620000002100 */
[----:B0-----:R-:W-:-:S04]  /*a950*/  IMAD.MOV.U32 R10, RZ, RZ, 0x3000 ;  /* 0x00003000ff0a7424 */ /* 0x001fc800078e00ff */
[----:B------:R2:W-:Y:S01]  /*a960*/  SYNCS.ARRIVE.TRANS64 RZ, [R8+URZ+0x22830], R10 ;  /* 0x0228300a08ff79a7 */ /* 0x0005e2000800003f */
[----:B-1----:R-:W-:-:S04]  /*a970*/  LOP3.LUT R11, R11, 0x1f, RZ, 0xc0, !PT ;  /* 0x0000001f0b0b7812 */ /* 0x002fc800078ec0ff */
[----:B------:R-:W-:-:S13]  /*a980*/  ISETP.NE.AND P1, PT, R11, RZ, PT ;  /* 0x000000ff0b00720c */ /* 0x000fda0003f25270 */
[----:B--2---:R-:W-:Y:S05]  /*a990*/  @!P1 BRA `(.L_x_304) ;  /* 0x0000000000049947 */ /* 0x004fea0003800000 */
[----:B------:R-:W-:Y:S01]  /*a9a0*/  BPT.TRAP 0x1 ;  /* 0x000000040000795c */ /* 0x000fe20000300000 */
.L_x_304:
[----:B------:R-:W2:Y:S01]  /*a9b0*/  LDL R12, [R1] ;  /* 0x00000000010c7983 */ /* 0x000ea20000100800 */
[----:B------:R-:W-:-:S03]  /*a9c0*/  MOV R13, 0x400 ;  /* 0x00000400000d7802 */ /* 0x000fc60000000f00 */
[----:B------:R-:W3:Y:S04]  /*a9d0*/  LDL R11, [R1+0x28] ;  /* 0x00002800010b7983 */ /* 0x000ee80000100800 */
[----:B0-----:R-:W4:Y:S01]  /*a9e0*/  LDL R10, [R1+0x8] ;  /* 0x00000800010a7983 */ /* 0x001f220000100800 */
[----:B------:R-:W0:Y:S01]  /*a9f0*/  S2R R14, SR_CgaCtaId ;  /* 0x00000000000e7919 */ /* 0x000e220000008800 */
[----:B------:R-:W-:Y:S01]  /*aa00*/  R2UR UR9, R8 ;  /* 0x00000000080972ca */ /* 0x000fe200000e0000 */
[----:B------:R-:W-:Y:S01]  /*aa10*/  UIADD3 UR6, UP0, UR38, 0x370, URZ ;  /* 0x0000037026067890 */ /* 0x000fe2000ff1e03f */
[----:B------:R-:W-:Y:S02]  /*aa20*/  R2UR UR12, R4 ;  /* 0x00000000040c72ca */ /* 0x000fe400000e0000 */
[----:B-----5:R-:W-:Y:S01]  /*aa30*/  R2UR UR13, R7 ;  /* 0x00000000070d72ca */ /* 0x020fe200000e0000 */
[----:B------:R-:W-:Y:S01]  /*aa40*/  UIADD3.X UR7, URZ, UR39, URZ, UP0, !UPT ;  /* 0x000000273f077290 */ /* 0x000fe200087fe43f */
[----:B0-----:R-:W-:-:S07]  /*aa50*/  LEA R13, R14, R13, 0x18 ;  /* 0x0000000d0e0d7211 */ /* 0x001fce00078ec0ff */
[----:B------:R-:W-:Y:S01]  /*aa60*/  UIADD3 UR9, UR9, 0x22830, URZ ;  /* 0x0002283009097890 */ /* 0x000fe2000fffe03f */
[----:B------:R-:W-:Y:S01]  /*aa70*/  UMOV UR5, 0x14f00000 ;  /* 0x14f0000000057882 */ /* 0x000fe20000000000 */
[----:B------:R-:W-:Y:S01]  /*aa80*/  UMOV UR10, URZ ;  /* 0x0000003f000a7c82 */ /* 0x000fe20008000000 */
[----:B--2---:R-:W-:Y:S01]  /*aa90*/  IMAD R8, R12, 0x3000, R13 ;  /* 0x000030000c087824 */ /* 0x004fe200078e020d */
[----:B---3--:R-:W-:-:S04]  /*aaa0*/  R2UR UR11, R11 ;  /* 0x000000000b0b72ca */ /* 0x008fc800000e0000 */
[----:B------:R-:W-:Y:S02]  /*aab0*/  R2UR UR8, R8 ;  /* 0x00000000080872ca */ /* 0x000fe400000e0000 */
[----:B----4-:R-:W-:-:S11]  /*aac0*/  R2UR UR4, R10 ;  /* 0x000000000a0472ca */ /* 0x010fd600000e0000 */
[----:B------:R-:W-:Y:S02]  /*aad0*/  UIADD3 UR8, UR8, 0x1c400, URZ ;  /* 0x0001c40008087890 */ /* 0x000fe4000fffe03f */
[----:B------:R-:W-:-:S03]  /*aae0*/  UIMAD UR11, UR11, 0x60, UR4 ;  /* 0x000000600b0b78a4 */ /* 0x000fc6000f8e0204 */
[----:B------:R-:W-:-:S06]  /*aaf0*/  UMOV UR4, 0x0 ;  /* 0x0000000000047882 */ /* 0x000fcc0000000000 */
[----:B------:R0:W-:Y:S02]  /*ab00*/  UTMALDG.4D [UR8], [UR6], desc[UR4] ;  /* 0x00000408060075b4 */ /* 0x0001e40008019000 */
[----:B0-----:R-:W-:Y:S01]  /*ab10*/  NOP ;  /* 0x0000000000007918 */ /* 0x001fe20000000000 */
.L_x_301:
[----:B------:R-:W2:Y:S01]  /*ab20*/  LDL.LU R12, [R1+0x24] ;  /* 0x00002400010c7983 */ /* 0x000ea20000300800 */
[----:B------:R-:W-:Y:S01]  /*ab30*/  MOV R10, 0x400 ;  /* 0x00000400000a7802 */ /* 0x000fe20000000f00 */
[----:B------:R-:W-:Y:S05]  /*ab40*/  WARPSYNC.ALL ;  /* 0x0000000000007948 */ /* 0x000fea0003800000 */
[----:B------:R-:W0:Y:S01]  /*ab50*/  S2R R11, SR_CgaCtaId ;  /* 0x00000000000b7919 */ /* 0x000e220000008800 */
[----:B------:R-:W-:-:S13]  /*ab60*/  ELECT P0, URZ, PT ;  /* 0x00000000003f782f */ /* 0x000fda0003800000 */
[----:B------:R-:W-:Y:S01]  /*ab70*/  @P0 R2UR UR13, R6 ;  /* 0x00000000060d02ca */ /* 0x000fe200000e0000 */
[----:B------:R-:W-:Y:S01]  /*ab80*/  UIADD3 UR4, UP0, UR38, 0x270, URZ ;  /* 0x0000027026047890 */ /* 0x000fe2000ff1e03f */
[----:B------:R-:W-:Y:S01]  /*ab90*/  @P0 R2UR UR12, R18 ;  /* 0x00000000120c02ca */ /* 0x000fe200000e0000 */
[----:B------:R-:W-:Y:S01]  /*aba0*/  UMOV UR6, 0x0 ;  /* 0x0000000000067882 */ /* 0x000fe20000000000 */
[----:B------:R-:W-:Y:S01]  /*abb0*/  @P0 R2UR UR11, R17 ;  /* 0x00000000110b02ca */ /* 0x000fe200000e0000 */
[----:B------:R-:W-:Y:S01]  /*abc0*/  UIADD3.X UR5, URZ, UR39, URZ, UP0, !UPT ;  /* 0x000000273f057290 */ /* 0x000fe200087fe43f */
[----:B------:R-:W-:Y:S01]  /*abd0*/  BSSY B0, `(.L_x_305) ;  /* 0x0000013000007945 */ /* 0x000fe20003800000 */
[----:B------:R-:W-:Y:S01]  /*abe0*/  UMOV UR7, 0x12f00000 ;  /* 0x12f0000000077882 */ /* 0x000fe20000000000 */
[----:B------:R-:W-:Y:S01]  /*abf0*/  UMOV UR10, URZ ;  /* 0x0000003f000a7c82 */ /* 0x000fe20008000000 */
[----:B------:R-:W-:Y:S01]  /*ac00*/  @P0 IMAD.MOV.U32 R8, RZ, RZ, 0x4000 ;  /* 0x00004000ff080424 */ /* 0x000fe200078e00ff */
[----:B0-----:R-:W-:Y:S01]  /*ac10*/  LEA R10, R11, R10, 0x18 ;  /* 0x0000000a0b0a7211 */ /* 0x001fe200078ec0ff */
[----:B------:R-:W-:Y:S03]  /*ac20*/  BAR.SYNC.DEFER_BLOCKING 0x8, 0x120 ;  /* 0x0204800000007b1d */ /* 0x000fe60000010000 */
[----:B------:R-:W-:-:S13]  /*ac30*/  R2UR UR9, R10 ;  /* 0x000000000a0972ca */ /* 0x000fda00000e0000 */
[----:B------:R-:W-:Y:S02]  /*ac40*/  UIADD3 UR8, UR9, 0x18400, URZ ;  /* 0x0001840009087890 */ /* 0x000fe4000fffe03f */
[----:B------:R-:W-:Y:S01]  /*ac50*/  UIADD3 UR9, UR9, 0x22800, URZ ;  /* 0x0002280009097890 */ /* 0x000fe2000fffe03f */
[----:B------:R0:W-:Y:S08]  /*ac60*/  @P0 SYNCS.ARRIVE.TRANS64 RZ, [R10+URZ+0x22800], R8 ;  /* 0x022800080aff09a7 */ /* 0x0001f0000800003f */
[----:B------:R0:W-:Y:S01]  /*ac70*/  UTMALDG.4D [UR8], [UR4], desc[UR6] ;  /* 0x00000608040075b4 */ /* 0x0001e20008019000 */
[----:B--2---:R-:W-:-:S05]  /*ac80*/  VIADD R12, R12, 0x1 ;  /* 0x000000010c0c7836 */ /* 0x004fca0000000000 */
[----:B------:R-:W-:Y:S01]  /*ac90*/  LEA.HI R6, R12, R12, RZ, 0x1 ;  /* 0x0000000c0c067211 */ /* 0x000fe200078f08ff */
[----:B------:R0:W-:Y:S03]  /*aca0*/  STL [R1+0x24], R12 ;  /* 0x0000240c01007387 */ /* 0x0001e60000100800 */
[----:B------:R-:W-:-:S05]  /*acb0*/  LOP3.LUT R6, R6, 0xfffffffe, RZ, 0xc0, !PT ;  /* 0xfffffffe06067812 */ /* 0x000fca00078ec0ff */
[----:B------:R-:W-:-:S05]  /*acc0*/  IMAD.IADD R6, R12, 0x1, -R6 ;  /* 0x000000010c067824 */ /* 0x000fca00078e0a06 */
[----:B------:R-:W-:-:S04]  /*acd0*/  SHF.L.U32 R6, R6, 0x1f, RZ ;  /* 0x0000001f06067819 */ /* 0x000fc800000006ff */
[----:B------:R-:W1:Y:S02]  /*ace0*/  SYNCS.PHASECHK.TRANS64.TRYWAIT P0, [R10+URZ+0x22820], R6 ;  /* 0x022820060a0075a7 */ /* 0x000e64000800017f */
[----:B01----:R-:W-:Y:S05]  /*acf0*/  @!P0 BRA `(.L_x_306) ;  /* 0x0000002c00648947 */ /* 0x003fea0003800000 */
.L_x_374:
[----:B------:R-:W-:Y:S05]  /*ad00*/  BSYNC B0 ;  /* 0x0000000000007941 */ /* 0x000fea0003800000 */
.L_x_305:
[----:B------:R-:W-:Y:S04]  /*ad10*/  BSSY B0, `(.L_x_307) ;  /* 0x000003c000007945 */ /* 0x000fe80003800000 */
[----:B------:R-:W-:Y:S05]  /*ad20*/  @!P6 BRA `(.L_x_308) ;  /* 0x0000000000e8e947 */ /* 0x000fea0003800000 */
[----:B0-----:R-:W2:Y:S01]  /*ad30*/  LDL R8, [R1] ;  /* 0x0000000001087983 */ /* 0x001ea20000100800 */
[----:B------:R-:W-:-:S03]  /*ad40*/  MOV R11, 0x400 ;  /* 0x00000400000b7802 */ /* 0x000fc60000000f00 */
[----:B------:R-:W3:Y:S01]  /*ad50*/  LDL R10, [R1+0x4] ;  /* 0x00000400010a7983 */ /* 0x000ee20000100800 */
[----:B------:R-:W0:Y:S02]  /*ad60*/  S2R R12, SR_CgaCtaId ;  /* 0x00000000000c7919 */ /* 0x000e240000008800 */
[----:B0-----:R-:W-:-:S05]  /*ad70*/  LEA R11, R12, R11, 0x18 ;  /* 0x0000000b0c0b7211 */ /* 0x001fca00078ec0ff */
[----:B--2---:R-:W-:Y:S01]  /*ad80*/  IMAD R8, R8, 0x8, R11 ;  /* 0x0000000808087824 */ /* 0x004fe200078e020b */
[----:B---3--:R-:W-:-:S04]  /*ad90*/  SHF.L.U32 R6, R10, 0x1f, RZ ;  /* 0x0000001f0a067819 */ /* 0x008fc800000006ff */
[----:B------:R-:W0:Y:S02]  /*ada0*/  SYNCS.PHASECHK.TRANS64.TRYWAIT P0, [R8+URZ+0x22860], R6 ;  /* 0x02286006080075a7 */ /* 0x000e24000800017f */
[----:B0-----:R-:W-:Y:S05]  /*adb0*/  @!P0 BRA `(.L_x_309) ;  /* 0x0000002c00548947 */ /* 0x001fea0003800000 */
.L_x_375:
        /* <DEDUP_REMOVED lines=11> */
.L_x_310:
[----:B0-----:R-:W2:Y:S01]  /*ae70*/  LDL R6, [R1] ;  /* 0x0000000001067983 */ /* 0x001ea20000100800 */
[----:B------:R-:W-:-:S03]  /*ae80*/  MOV R12, 0x400 ;  /* 0x00000400000c7802 */ /* 0x000fc60000000f00 */
[----:B------:R-:W3:Y:S04]  /*ae90*/  LDL R11, [R1+0x28] ;  /* 0x00002800010b7983 */ /* 0x000ee80000100800 */
[----:B------:R-:W4:Y:S01]  /*aea0*/  LDL R10, [R1+0x8] ;  /* 0x00000800010a7983 */ /* 0x000f220000100800 */
[----:B------:R-:W0:Y:S01]  /*aeb0*/  S2R R13, SR_CgaCtaId ;  /* 0x00000000000d7919 */ /* 0x000e220000008800 */
[----:B------:R-:W-:Y:S01]  /*aec0*/  R2UR UR9, R8 ;  /* 0x00000000080972ca */ /* 0x000fe200000e0000 */
[----:B------:R-:W-:Y:S01]  /*aed0*/  UIADD3 UR4, UP0, UR38, 0x470, URZ ;  /* 0x0000047026047890 */ /* 0x000fe2000ff1e03f */
[----:B------:R-:W-:Y:S02]  /*aee0*/  R2UR UR12, R4 ;  /* 0x00000000040c72ca */ /* 0x000fe400000e0000 */
[----:B------:R-:W-:-:S02]  /*aef0*/  R2UR UR13, R7 ;  /* 0x00000000070d72ca */ /* 0x000fc400000e0000 */
[----:B0-----:R-:W-:-:S07]  /*af00*/  LEA R12, R13, R12, 0x18 ;  /* 0x0000000c0d0c7211 */ /* 0x001fce00078ec0ff */
[----:B------:R-:W-:Y:S01]  /*af10*/  UIADD3 UR9, UR9, 0x22850, URZ ;  /* 0x0002285009097890 */ /* 0x000fe2000fffe03f */
[----:B------:R-:W-:Y:S01]  /*af20*/  UMOV UR10, URZ ;  /* 0x0000003f000a7c82 */ /* 0x000fe20008000000 */
[----:B------:R-:W-:Y:S01]  /*af30*/  UMOV UR6, 0x0 ;  /* 0x0000000000067882 */ /* 0x000fe20000000000 */
[----:B------:R-:W-:Y:S01]  /*af40*/  UMOV UR7, 0x14f00000 ;  /* 0x14f0000000077882 */ /* 0x000fe20000000000 */
[----:B------:R-:W-:Y:S01]  /*af50*/  UMOV UR16, 0x40 ;  /* 0x0000004000107882 */ /* 0x000fe20000000000 */
[----:B--2---:R-:W-:Y:S01]  /*af60*/  IMAD R6, R6, 0xc000, R12 ;  /* 0x0000c00006067824 */ /* 0x004fe200078e020c */
[----:B---3--:R-:W-:-:S04]  /*af70*/  R2UR UR11, R11 ;  /* 0x000000000b0b72ca */ /* 0x008fc800000e0000 */
[----:B------:R-:W-:Y:S02]  /*af80*/  R2UR UR14, R6 ;  /* 0x00000000060e72ca */ /* 0x000fe400000e0000 */
[----:B----4-:R-:W-:-:S11]  /*af90*/  R2UR UR5, R10 ;  /* 0x000000000a0572ca */ /* 0x010fd600000e0000 */
[----:B------:R-:W-:Y:S02]  /*afa0*/  UIADD3 UR8, UR14, 0x400, URZ ;  /* 0x000004000e087890 */ /* 0x000fe4000fffe03f */
[----:B------:R-:W-:Y:S02]  /*afb0*/  UIMAD UR11, UR11, 0x60, UR5 ;  /* 0x000000600b0b78a4 */ /* 0x000fe4000f8e0205 */
[----:B------:R-:W-:Y:S02]  /*afc0*/  UIADD3.X UR5, URZ, UR39, URZ, UP0, !UPT ;  /* 0x000000273f057290 */ /* 0x000fe400087fe43f */
[----:B------:R-:W-:Y:S02]  /*afd0*/  UIADD3 UR15, UR14, 0x3400, URZ ;  /* 0x000034000e0f7890 */ /* 0x000fe4000fffe03f */
[----:B------:R-:W-:Y:S02]  /*afe0*/  UIADD3 UR17, UR14, 0x6400, URZ ;  /* 0x000064000e117890 */ /* 0x000fe4000fffe03f */
[----:B------:R-:W-:-:S03]  /*aff0*/  UIADD3 UR18, UR14, 0x9400, URZ ;  /* 0x000094000e127890 */ /* 0x000fc6000fffe03f */
[----:B------:R0:W-:Y:S01]  /*b000*/  UTMALDG.4D [UR8], [UR4], desc[UR6] ;  /* 0x00000608040075b4 */ /* 0x0001e20008019000 */
[----:B------:R-:W-:Y:S01]  /*b010*/  UMOV UR14, 0x80 ;  /* 0x00000080000e7882 */ /* 0x000fe20000000000 */
[----:B0-----:R-:W-:Y:S01]  /*b020*/  UMOV UR8, UR15 ;  /* 0x0000000f00087c82 */ /* 0x001fe20008000000 */
[----:B------:R-:W-:Y:S02]  /*b030*/  UMOV UR10, UR16 ;  /* 0x00000010000a7c82 */ /* 0x000fe40008000000 */
[----:B------:R0:W-:Y:S02]  /*b040*/  UTMALDG.4D [UR8], [UR4], desc[UR6] ;  /* 0x00000608040075b4 */ /* 0x0001e40008019000 */
[----:B0-----:R-:W-:Y:S01]  /*b050*/  UMOV UR8, UR17 ;  /* 0x0000001100087c82 */ /* 0x001fe20008000000 */
[----:B------:R-:W-:Y:S01]  /*b060*/  UMOV UR10, UR14 ;  /* 0x0000000e000a7c82 */ /* 0x000fe20008000000 */
[----:B------:R-:W-:Y:S01]  /*b070*/  UMOV UR14, 0xc0 ;  /* 0x000000c0000e7882 */ /* 0x000fe20000000000 */
[----:B------:R0:W-:Y:S02]  /*b080*/  UTMALDG.4D [UR8], [UR4], desc[UR6] ;  /* 0x00000608040075b4 */ /* 0x0001e40008019000 */
[----:B0-----:R-:W-:Y:S01]  /*b090*/  UMOV UR8, UR18 ;  /* 0x0000001200087c82 */ /* 0x001fe20008000000 */
[----:B------:R-:W-:-:S02]  /*b0a0*/  UMOV UR10, UR14 ;  /* 0x0000000e000a7c82 */ /* 0x000fc40008000000 */
[----:B------:R1:W-:Y:S02]  /*b0b0*/  UTMALDG.4D [UR8], [UR4], desc[UR6] ;  /* 0x00000608040075b4 */ /* 0x0003e40008019000 */
[----:B-1----:R-:W-:Y:S01]  /*b0c0*/  NOP ;  /* 0x0000000000007918 */ /* 0x002fe20000000000 */
.L_x_308:
[----:B------:R-:W-:Y:S05]  /*b0d0*/  BSYNC B0 ;  /* 0x0000000000007941 */ /* 0x000fea0003800000 */
.L_x_307:
[----:B0-----:R-:W2:Y:S01]  /*b0e0*/  LDL.LU R6, [R1+0x20] ;  /* 0x0000200001067983 */ /* 0x001ea20000300800 */
[----:B------:R-:W-:Y:S01]  /*b0f0*/  BSSY B0, `(.L_x_311) ;  /* 0x000016d000007945 */ /* 0x000fe20003800000 */
[----:B--2---:R-:W-:-:S13]  /*b100*/  ISETP.GE.AND P0, PT, R6, 0x61, PT ;  /* 0x000000610600780c */ /* 0x004fda0003f06270 */
[----:B------:R-:W-:Y:S05]  /*b110*/  @!P0 BRA `(.L_x_312) ;  /* 0x0000001400a88947 */ /* 0x000fea0003800000 */
[----:B------:R-:W2:Y:S01]  /*b120*/  LDL R8, [R1+0x14] ;  /* 0x0000140001087983 */ /* 0x000ea20000100800 */
[----:B------:R-:W-:Y:S01]  /*b130*/  IMAD.MOV.U32 R6, RZ, RZ, 0x1 ;  /* 0x00000001ff067424 */ /* 0x000fe200078e00ff */
[----:B------:R-:W-:Y:S01]  /*b140*/  BSSY B1, `(.L_x_313) ;  /* 0x000007d000017945 */ /* 0x000fe20003800000 */
[----:B--2---:R-:W-:-:S05]  /*b150*/  IMAD.MOV R11, RZ, RZ, -R8 ;  /* 0x000000ffff0b7224 */ /* 0x004fca00078e0a08 */
[----:B------:R-:W-:-:S05]  /*b160*/  VIADDMNMX R11, R11, R6, 0xffffffff, !PT ;  /* 0xffffffff0b0b7446 */ /* 0x000fca0007800106 */
[C---:B------:R-:W-:Y:S02]  /*b170*/  IMAD.IADD R6, R8.reuse, 0x1, R11 ;  /* 0x0000000108067824 */ /* 0x040fe400078e020b */
[----:B------:R-:W-:-:S03]  /*b180*/  VIADD R8, R8, 0xfffffffe ;  /* 0xfffffffe08087836 */ /* 0x000fc60000000000 */
[----:B------:R-:W-:-:S04]  /*b190*/  LOP3.LUT R6, R6, 0x1, RZ, 0xc0, !PT ;  /* 0x0000000106067812 */ /* 0x000fc800078ec0ff */
[----:B------:R-:W-:-:S13]  /*b1a0*/  ISETP.NE.U32.AND P0, PT, R6, 0x1, PT ;  /* 0x000000010600780c */ /* 0x000fda0003f05070 */
[----:B------:R-:W-:Y:S05]  /*b1b0*/  @P0 BRA `(.L_x_314) ;  /* 0x0000000400d40947 */ /* 0x000fea0003800000 */
[----:B------:R-:W2:Y:S04]  /*b1c0*/  LDL.LU R10, [R1] ;  /* 0x00000000010a7983 */ /* 0x000ea80000300800 */
[----:B------:R-:W3:Y:S01]  /*b1d0*/  LDL.LU R14, [R1+0x4] ;  /* 0x00000400010e7983 */ /* 0x000ee20000300800 */
[----:B------:R-:W-:Y:S01]  /*b1e0*/  BSSY B2, `(.L_x_315) ;  /* 0x0000070000027945 */ /* 0x000fe20003800000 */
[----:B--2---:R-:W-:-:S04]  /*b1f0*/  IADD3 R10, R10, 0x1, RZ ;  /* 0x000000010a0a7810 */ /* 0x004fc80007ffe0ff */
[----:B------:R-:W-:-:S04]  /*b200*/  ISETP.NE.AND P0, PT, R10, 0x2, PT ;  /* 0x000000020a00780c */ /* 0x000fc80003f05270 */
[----:B------:R-:W-:Y:S02]  /*b210*/  SEL R6, RZ, 0x1, P0 ;  /* 0x00000001ff067807 */ /* 0x000fe40000000000 */
[----:B------:R-:W-:Y:S02]  /*b220*/  SEL R15, R10, RZ, P0 ;  /* 0x000000ff0a0f7207 */ /* 0x000fe40000000000 */
[----:B---3--:R-:W-:-:S05]  /*b230*/  LOP3.LUT R14, R14, R6, RZ, 0x3c, !PT ;  /* 0x000000060e0e7212 */ /* 0x008fca00078e3cff */
[----:B------:R0:W-:Y:S04]  /*b240*/  STL [R1+0x4], R14 ;  /* 0x0000040e01007387 */ /* 0x0001e80000100800 */
[----:B------:R0:W-:Y:S01]  /*b250*/  STL [R1], R15 ;  /* 0x0000000f01007387 */ /* 0x0001e20000100800 */
[----:B------:R-:W-:Y:S05]  /*b260*/  @!P6 BRA `(.L_x_316) ;  /* 0x00000004009ce947 */ /* 0x000fea0003800000 */
[----:B------:R-:W-:-:S04]  /*b270*/  ISETP.NE.U32.AND P0, PT, R2, RZ, PT ;  /* 0x000000ff0200720c */ /* 0x000fc80003f05070 */
[----:B------:R-:W-:-:S13]  /*b280*/  ISETP.NE.AND.EX P0, PT, R3, RZ, PT, P0 ;  /* 0x000000ff0300720c */ /* 0x000fda0003f05300 */
[----:B------:R-:W-:Y:S05]  /*b290*/  @!P0 BRA `(.L_x_317) ;  /* 0x0000000000488947 */ /* 0x000fea0003800000 */
[----:B------:R-:W1:Y:S01]  /*b2a0*/  LDC R13, c[0x0][0x41c] ;  /* 0x00010700ff0d7b82 */ /* 0x000e620000000800 */
[----:B------:R-:W-:Y:S01]  /*b2b0*/  IMAD.MOV.U32 R10, RZ, RZ, R8 ;  /* 0x000000ffff0a7224 */ /* 0x000fe200078e0008 */
[----:B------:R-:W-:Y:S01]  /*b2c0*/  ULDC.64 UR4, c[0x0][0x408] ;  /* 0x0001020000047ab9 */ /* 0x000fe20000000a00 */
[----:B-1----:R-:W-:-:S13]  /*b2d0*/  ISETP.NE.AND P0, PT, R13, 0x1, PT ;  /* 0x000000010d00780c */ /* 0x002fda0003f05270 */
[----:B------:R-:W1:Y:S02]  /*b2e0*/  @P0 LDC.64 R6, c[0x0][0x420] ;  /* 0x00010800ff060b82 */ /* 0x000e640000000a00 */
[----:B-1----:R-:W-:-:S05]  /*b2f0*/  @P0 IMAD.HI.U32 R6, R8, R6, RZ ;  /* 0x0000000608060227 */ /* 0x002fca00078e00ff */
[----:B------:R-:W-:Y:S01]  /*b300*/  @P0 SHF.R.U32.HI R10, RZ, R7, R6 ;  /* 0x00000007ff0a0219 */ /* 0x000fe20000011606 */
[----:B------:R-:W-:-:S03]  /*b310*/  IMAD R6, R5, UR4, RZ ;  /* 0x0000000405067c24 */ /* 0x000fc6000f8e02ff */
[----:B------:R-:W-:Y:S01]  /*b320*/  SHF.R.S32.HI R7, RZ, 0x1f, R10 ;  /* 0x0000001fff077819 */ /* 0x000fe2000001140a */
[----:B------:R-:W-:Y:S02]  /*b330*/  IMAD R12, R0, UR5, R6 ;  /* 0x00000005000c7c24 */ /* 0x000fe4000f8e0206 */
[----:B------:R-:W-:-:S04]  /*b340*/  IMAD.MOV.U32 R6, RZ, RZ, R10 ;  /* 0x000000ffff067224 */ /* 0x000fc800078e000a */
[----:B------:R-:W-:-:S04]  /*b350*/  IMAD.WIDE.U32 R6, R0, UR4, R6 ;  /* 0x0000000400067c25 */ /* 0x000fc8000f8e0006 */
[----:B------:R-:W-:Y:S01]  /*b360*/  IMAD.IADD R12, R12, 0x1, R7 ;  /* 0x000000010c0c7824 */ /* 0x000fe200078e0207 */
[----:B------:R-:W-:-:S04]  /*b370*/  LEA R2, P0, R6, R2, 0x2 ;  /* 0x0000000206027211 */ /* 0x000fc800078010ff */
[----:B------:R-:W-:Y:S01]  /*b380*/  LEA.HI.X R3, R6, R3, R12, 0x2, P0 ;  /* 0x0000000306037211 */ /* 0x000fe200000f140c */
[----:B------:R-:W-:-:S04]  /*b390*/  IMAD.MOV R6, RZ, RZ, -R10 ;  /* 0x000000ffff067224 */ /* 0x000fc800078e0a0a */
[----:B------:R1:W5:Y:S01]  /*b3a0*/  LDG.E R7, desc[UR40][R2.64] ;  /* 0x0000002802077981 */ /* 0x000362000c1e1900 */
[----:B------:R-:W-:-:S07]  /*b3b0*/  IMAD R8, R13, R6, R8 ;  /* 0x000000060d087224 */ /* 0x000fce00078e0208 */
.L_x_317:
[----:B-1----:R-:W1:Y:S01]  /*b3c0*/  S2R R3, SR_CgaCtaId ;  /* 0x0000000000037919 */ /* 0x002e620000008800 */
[----:B------:R-:W-:Y:S02]  /*b3d0*/  MOV R2, 0x400 ;  /* 0x0000040000027802 */ /* 0x000fe40000000f00 */
[----:B------:R-:W-:Y:S02]  /*b3e0*/  SHF.L.U32 R6, R14, 0x1f, RZ ;  /* 0x0000001f0e067819 */ /* 0x000fe400000006ff */
[----:B-1----:R-:W-:-:S05]  /*b3f0*/  LEA R2, R3, R2, 0x18 ;  /* 0x0000000203027211 */ /* 0x002fca00078ec0ff */
[----:B------:R-:W-:-:S04]  /*b400*/  IMAD R3, R15, 0x8, R2 ;  /* 0x000000080f037824 */ /* 0x000fc800078e0202 */
[----:B------:R-:W1:Y:S02]  /*b410*/  SYNCS.PHASECHK.TRANS64.TRYWAIT P0, [R3+URZ+0x22840], R6 ;  /* 0x02284006030075a7 */ /* 0x000e64000800017f */
[----:B-1----:R-:W-:Y:S05]  /*b420*/  @!P0 BRA `(.L_x_318) ;  /* 0x0000002400cc8947 */ /* 0x002fea0003800000 */
.L_x_376:
[----:B------:R-:W2:Y:S02]  /*b430*/  S2R R2, SR_TID.X ;  /* 0x0000000000027919 */ /* 0x000ea40000002100 */
[----:B--2---:R-:W-:-:S04]  /*b440*/  LOP3.LUT R2, R2, 0x7f, RZ, 0xc0, !PT ;  /* 0x0000007f02027812 */ /* 0x004fc800078ec0ff */
[----:B------:R-:W-:-:S13]  /*b450*/  ISETP.NE.AND P1, PT, R2, RZ, PT ;  /* 0x000000ff0200720c */ /* 0x000fda0003f25270 */
[----:B------:R-:W-:Y:S05]  /*b460*/  @P1 BRA `(.L_x_319) ;  /* 0x00000000001c1947 */ /* 0x000fea0003800000 */
[----:B------:R-:W2:Y:S02]  /*b470*/  S2R R2, SR_TID.X ;  /* 0x0000000000027919 */ /* 0x000ea40000002100 */
[----:B--2---:R-:W-:-:S04]  /*b480*/  LOP3.LUT R2, R2, 0x1f, RZ, 0xc0, !PT ;  /* 0x0000001f02027812 */ /* 0x004fc800078ec0ff */
[----:B------:R-:W-:Y:S01]  /*b490*/  ISETP.NE.AND P0, PT, R2, RZ, PT ;  /* 0x000000ff0200720c */ /* 0x000fe20003f05270 */
[----:B------:R-:W-:-:S04]  /*b4a0*/  IMAD.MOV.U32 R2, RZ, RZ, 0x3000 ;  /* 0x00003000ff027424 */ /* 0x000fc800078e00ff */
[----:B------:R2:W-:Y:S08]  /*b4b0*/  SYNCS.ARRIVE.TRANS64 RZ, [R3+URZ+0x22830], R2 ;  /* 0x0228300203ff79a7 */ /* 0x0005f0000800003f */
[----:B------:R-:W-:Y:S05]  /*b4c0*/  @!P0 BRA `(.L_x_319) ;  /* 0x0000000000048947 */ /* 0x000fea0003800000 */
[----:B------:R-:W-:Y:S01]  /*b4d0*/  BPT.TRAP 0x1 ;  /* 0x000000040000795c */ /* 0x000fe20000300000 */
.L_x_319:
[----:B--2---:R-:W2:Y:S01]  /*b4e0*/  LDL R2, [R1] ;  /* 0x0000000001027983 */ /* 0x004ea20000100800 */
[----:B------:R-:W-:-:S03]  /*b4f0*/  MOV R12, 0x400 ;  /* 0x00000400000c7802 */ /* 0x000fc60000000f00 */
[----:B------:R-:W3:Y:S01]  /*b500*/  LDL R10, [R1+0x8] ;  /* 0x00000800010a7983 */ /* 0x000ee20000100800 */
[----:B------:R-:W4:Y:S01]  /*b510*/  S2R R13, SR_CgaCtaId ;  /* 0x00000000000d7919 */ /* 0x000f220000008800 */
[----:B------:R-:W-:Y:S01]  /*b520*/  R2UR UR9, R3 ;  /* 0x00000000030972ca */ /* 0x000fe200000e0000 */
[----:B------:R-:W-:Y:S01]  /*b530*/  UIADD3 UR4, UP0, UR38, 0x370, URZ ;  /* 0x0000037026047890 */ /* 0x000fe2000ff1e03f */
[----:B------:R-:W-:Y:S02]  /*b540*/  R2UR UR12, R4 ;  /* 0x00000000040c72ca */ /* 0x000fe400000e0000 */
[----:B-----5:R-:W-:Y:S01]  /*b550*/  R2UR UR13, R7 ;  /* 0x00000000070d72ca */ /* 0x020fe200000e0000 */
[----:B------:R-:W-:Y:S01]  /*b560*/  UIADD3.X UR5, URZ, UR39, URZ, UP0, !UPT ;  /* 0x000000273f057290 */ /* 0x000fe200087fe43f */
[----:B----4-:R-:W-:-:S07]  /*b570*/  LEA R12, R13, R12, 0x18 ;  /* 0x0000000c0d0c7211 */ /* 0x010fce00078ec0ff */
[----:B------:R-:W-:Y:S01]  /*b580*/  UIADD3 UR9, UR9, 0x22830, URZ ;  /* 0x0002283009097890 */ /* 0x000fe2000fffe03f */
[----:B------:R-:W-:Y:S01]  /*b590*/  UMOV UR6, 0x0 ;  /* 0x0000000000067882 */ /* 0x000fe20000000000 */
[----:B------:R-:W-:Y:S01]  /*b5a0*/  UMOV UR7, 0x14f00000 ;  /* 0x14f0000000077882 */ /* 0x000fe20000000000 */
[----:B------:R-:W-:Y:S01]  /*b5b0*/  UMOV UR10, URZ ;  /* 0x0000003f000a7c82 */ /* 0x000fe20008000000 */
[----:B--2---:R-:W-:-:S05]  /*b5c0*/  IMAD R2, R2, 0x3000, R12 ;  /* 0x0000300002027824 */ /* 0x004fca00078e020c */
[----:B------:R-:W-:Y:S01]  /*b5d0*/  R2UR UR8, R2 ;  /* 0x00000000020872ca */ /* 0x000fe200000e0000 */
[----:B---3--:R-:W-:-:S05]  /*b5e0*/  IMAD R8, R8, 0x60, R10 ;  /* 0x0000006008087824 */ /* 0x008fca00078e020a */
[----:B------:R-:W-:-:S07]  /*b5f0*/  R2UR UR11, R8 ;  /* 0x00000000080b72ca */ /* 0x000fce00000e0000 */
[----:B------:R-:W-:-:S09]  /*b600*/  UIADD3 UR8, UR8, 0x1c400, URZ ;  /* 0x0001c40008087890 */ /* 0x000fd2000fffe03f */
[----:B------:R2:W-:Y:S01]  /*b610*/  UTMALDG.4D [UR8], [UR4], desc[UR6] ;  /* 0x00000608040075b4 */ /* 0x0005e20008019000 */
[----:B------:R-:W3:Y:S02]  /*b620*/  SYNCS.PHASECHK.TRANS64.TRYWAIT P0, [R3+URZ+0x22860], R6 ;  /* 0x02286006030075a7 */ /* 0x000ee4000800017f */
[----:B--23--:R-:W-:Y:S05]  /*b630*/  @!P0 BRA `(.L_x_320) ;  /* 0x00000024005c8947 */ /* 0x00cfea0003800000 */
.L_x_377:
[----:B------:R-:W-:Y:S05]  /*b640*/  @P1 BRA `(.L_x_321) ;  /* 0x00000000001c1947 */ /* 0x000fea0003800000 */
[----:B------:R-:W3:Y:S02]  /*b650*/  S2R R2, SR_TID.X ;  /* 0x0000000000027919 */ /* 0x000ee40000002100 */
[----:B---3--:R-:W-:-:S04]  /*b660*/  LOP3.LUT R2, R2, 0x1f, RZ, 0xc0, !PT ;  /* 0x0000001f02027812 */ /* 0x008fc800078ec0ff */
[----:B------:R-:W-:Y:S01]  /*b670*/  ISETP.NE.AND P0, PT, R2, RZ, PT ;  /* 0x000000ff0200720c */ /* 0x000fe20003f05270 */
[----:B------:R-:W-:-:S04]  /*b680*/  IMAD.MOV.U32 R2, RZ, RZ, 0xc000 ;  /* 0x0000c000ff027424 */ /* 0x000fc800078e00ff */
[----:B------:R3:W-:Y:S08]  /*b690*/  SYNCS.ARRIVE.TRANS64 RZ, [R3+URZ+0x22850], R2 ;  /* 0x0228500203ff79a7 */ /* 0x0007f0000800003f */
[----:B------:R-:W-:Y:S05]  /*b6a0*/  @!P0 BRA `(.L_x_321) ;  /* 0x0000000000048947 */ /* 0x000fea0003800000 */
[----:B------:R-:W-:Y:S01]  /*b6b0*/  BPT.TRAP 0x1 ;  /* 0x000000040000795c */ /* 0x000fe20000300000 */
.L_x_321:
[----:B---3--:R-:W3:Y:S01]  /*b6c0*/  LDL R2, [R1] ;  /* 0x0000000001027983 */ /* 0x008ee20000100800 */
[----:B-12---:R-:W-:Y:S01]  /*b6d0*/  MOV R6, 0x400 ;  /* 0x0000040000067802 */ /* 0x006fe20000000f00 */
[----:B------:R-:W1:Y:S01]  /*b6e0*/  S2R R10, SR_CgaCtaId ;  /* 0x00000000000a7919 */ /* 0x000e620000008800 */
[----:B------:R-:W-:Y:S01]  /*b6f0*/  R2UR UR9, R3 ;  /* 0x00000000030972ca */ /* 0x000fe200000e0000 */
[----:B------:R-:W-:Y:S01]  /*b700*/  UIADD3 UR4, UP0, UR38, 0x470, URZ ;  /* 0x0000047026047890 */ /* 0x000fe2000ff1e03f */
[----:B------:R-:W-:Y:S02]  /*b710*/  R2UR UR11, R8 ;  /* 0x00000000080b72ca */ /* 0x000fe400000e0000 */
[----:B------:R-:W-:Y:S02]  /*b720*/  R2UR UR12, R4 ;  /* 0x00000000040c72ca */ /* 0x000fe400000e0000 */
[----:B------:R-:W-:Y:S01]  /*b730*/  R2UR UR13, R7 ;  /* 0x00000000070d72ca */ /* 0x000fe200000e0000 */
[----:B------:R-:W-:Y:S01]  /*b740*/  UIADD3.X UR5, URZ, UR39, URZ, UP0, !UPT ;  /* 0x000000273f057290 */ /* 0x000fe200087fe43f */
[----:B-1----:R-:W-:-:S05]  /*b750*/  LEA R6, R10, R6, 0x18 ;  /* 0x000000060a067211 */ /* 0x002fca00078ec0ff */
[----:B------:R-:W-:Y:S01]  /*b760*/  UIADD3 UR9, UR9, 0x22850, URZ ;  /* 0x0002285009097890 */ /* 0x000fe2000fffe03f */
[----:B------:R-:W-:Y:S01]  /*b770*/  UMOV UR10, URZ ;  /* 0x0000003f000a7c82 */ /* 0x000fe20008000000 */
[----:B------:R-:W-:Y:S01]  /*b780*/  UMOV UR6, 0x0 ;  /* 0x0000000000067882 */ /* 0x000fe20000000000 */
[----:B------:R-:W-:Y:S01]  /*b790*/  UMOV UR7, 0x14f00000 ;  /* 0x14f0000000077882 */ /* 0x000fe20000000000 */
[----:B------:R-:W-:Y:S01]  /*b7a0*/  UMOV UR16, 0x40 ;  /* 0x0000004000107882 */ /* 0x000fe20000000000 */
[----:B---3--:R-:W-:-:S05]  /*b7b0*/  IMAD R2, R2, 0xc000, R6 ;  /* 0x0000c00002027824 */ /* 0x008fca00078e0206 */
[----:B------:R-:W-:-:S13]  /*b7c0*/  R2UR UR14, R2 ;  /* 0x00000000020e72ca */ /* 0x000fda00000e0000 */
[----:B------:R-:W-:Y:S02]  /*b7d0*/  UIADD3 UR8, UR14, 0x400, URZ ;  /* 0x000004000e087890 */ /* 0x000fe4000fffe03f */
[----:B------:R-:W-:Y:S02]  /*b7e0*/  UIADD3 UR15, UR14, 0x3400, URZ ;  /* 0x000034000e0f7890 */ /* 0x000fe4000fffe03f */
[----:B------:R-:W-:Y:S02]  /*b7f0*/  UIADD3 UR17, UR14, 0x6400, URZ ;  /* 0x000064000e117890 */ /* 0x000fe4000fffe03f */
[----:B------:R-:W-:-:S03]  /*b800*/  UIADD3 UR18, UR14, 0x9400, URZ ;  /* 0x000094000e127890 */ /* 0x000fc6000fffe03f */
[----:B------:R1:W-:Y:S01]  /*b810*/  UTMALDG.4D [UR8], [UR4], desc[UR6] ;  /* 0x00000608040075b4 */ /* 0x0003e20008019000 */
[----:B------:R-:W-:Y:S01]  /*b820*/  UMOV UR14, 0x80 ;  /* 0x00000080000e7882 */ /* 0x000fe20000000000 */
[----:B-1----:R-:W-:Y:S01]  /*b830*/  UMOV UR8, UR15 ;  /* 0x0000000f00087c82 */ /* 0x002fe20008000000 */
[----:B------:R-:W-:Y:S02]  /*b840*/  UMOV UR10, UR16 ;  /* 0x00000010000a7c82 */ /* 0x000fe40008000000 */
        /* <DEDUP_REMOVED lines=9> */
.L_x_316:
[----:B------:R-:W-:Y:S05]  /*b8e0*/  BSYNC B2 ;  /* 0x0000000000027941 */ /* 0x000fea0003800000 */
.L_x_315:
[----:B------:R-:W2:Y:S02]  /*b8f0*/  LDL.LU R2, [R1+0x14] ;  /* 0x0000140001027983 */ /* 0x000ea40000300800 */
[----:B--2---:R-:W-:-:S07]  /*b900*/  VIADD R8, R2, 0xfffffffd ;  /* 0xfffffffd02087836 */ /* 0x004fce0000000000 */
.L_x_314:
[----:B------:R-:W-:Y:S05]  /*b910*/  BSYNC B1 ;  /* 0x0000000000017941 */ /* 0x000fea0003800000 */
.L_x_313:
[----:B------:R-:W-:-:S05]  /*b920*/  IMAD.MOV R2, RZ, RZ, -R11 ;  /* 0x000000ffff027224 */ /* 0x000fca00078e0a0b */
[----:B------:R-:W-:-:S13]  /*b930*/  ISETP.NE.AND P0, PT, R9, R2, PT ;  /* 0x000000020900720c */ /* 0x000fda0003f05270 */
[----:B------:R-:W-:Y:S05]  /*b940*/  @!P0 BRA `(.L_x_312) ;  /* 0x0000000c009c8947 */ /* 0x000fea0003800000 */
.L_x_336:
[----:B------:R-:W2:Y:S04]  /*b950*/  LDL.LU R3, [R1] ;  /* 0x0000000001037983 */ /* 0x000ea80000300800 */
[----:B------:R-:W3:Y:S01]  /*b960*/  LDL.LU R2, [R1+0x4] ;  /* 0x0000040001027983 */ /* 0x000ee20000300800 */
[----:B------:R-:W-:Y:S05]  /*b970*/  YIELD ;  /* 0x0000000000007946 */ /* 0x000fea0003800000 */
[----:B------:R-:W-:Y:S01]  /*b980*/  BSSY B1, `(.L_x_322) ;  /* 0x000006d000017945 */ /* 0x000fe20003800000 */
[----:B--2---:R-:W-:-:S05]  /*b990*/  VIADD R9, R3, 0x1 ;  /* 0x0000000103097836 */ /* 0x004fca0000000000 */
[----:B------:R-:W-:-:S04]  /*b9a0*/  ISETP.NE.AND P0, PT, R9, 0x2, PT ;  /* 0x000000020900780c */ /* 0x000fc80003f05270 */
[----:B------:R-:W-:Y:S02]  /*b9b0*/  SEL R10, RZ, 0x1, P0 ;  /* 0x00000001ff0a7807 */ /* 0x000fe40000000000 */
[----:B------:R-:W-:Y:S02]  /*b9c0*/  SEL R9, R9, RZ, P0 ;  /* 0x000000ff09097207 */ /* 0x000fe40000000000 */
[----:B---3--:R-:W-:Y:S01]  /*b9d0*/  LOP3.LUT R10, R2, R10, RZ, 0x3c, !PT ;  /* 0x0000000a020a7212 */ /* 0x008fe200078e3cff */
[----:B-1----:R-:W-:Y:S06]  /*b9e0*/  @!P6 BRA `(.L_x_323) ;  /* 0x000000040098e947 */ /* 0x002fec0003800000 */
[----:B------:R-:W-:Y:S01]  /*b9f0*/  ULDC.64 UR4, c[0x0][0x3f8] ;  /* 0x0000fe0000047ab9 */ /* 0x000fe20000000a00 */
[----:B------:R-:W-:Y:S01]  /*ba00*/  IMAD.MOV.U32 R11, RZ, RZ, R8 ;  /* 0x000000ffff0b7224 */ /* 0x000fe200078e0008 */
[----:B------:R-:W-:-:S04]  /*ba10*/  ISETP.NE.U32.AND P0, PT, RZ, UR4, PT ;  /* 0x00000004ff007c0c */ /* 0x000fc8000bf05070 */
[----:B------:R-:W-:-:S13]  /*ba20*/  ISETP.NE.AND.EX P0, PT, RZ, UR5, PT, P0 ;  /* 0x00000005ff007c0c */ /* 0x000fda000bf05300 */
[----:B------:R-:W-:Y:S05]  /*ba30*/  @!P0 BRA `(.L_x_324) ;  /* 0x0000000000448947 */ /* 0x000fea0003800000 */
[----:B------:R-:W1:Y:S01]  /*ba40*/  LDC R7, c[0x0][0x41c] ;  /* 0x00010700ff077b82 */ /* 0x000e620000000800 */
[----:B------:R-:W-:Y:S01]  /*ba50*/  ULDC.64 UR6, c[0x0][0x408] ;  /* 0x0001020000067ab9 */ /* 0x000fe20000000a00 */
[----:B-1----:R-:W-:-:S13]  /*ba60*/  ISETP.NE.AND P0, PT, R7, 0x1, PT ;  /* 0x000000010700780c */ /* 0x002fda0003f05270 */
[----:B------:R-:W1:Y:S02]  /*ba70*/  @P0 LDC.64 R2, c[0x0][0x420] ;  /* 0x00010800ff020b82 */ /* 0x000e640000000a00 */
[----:B-1----:R-:W-:-:S04]  /*ba80*/  @P0 IMAD.HI.U32 R6, R8, R2, RZ ;  /* 0x0000000208060227 */ /* 0x002fc800078e00ff */
[----:B------:R-:W-:Y:S01]  /*ba90*/  IMAD.MOV.U32 R2, RZ, RZ, R8 ;  /* 0x000000ffff027224 */ /* 0x000fe200078e0008 */
[----:B------:R-:W-:-:S04]  /*baa0*/  @P0 SHF.R.U32.HI R2, RZ, R3, R6 ;  /* 0x00000003ff020219 */ /* 0x000fc80000011606 */
[--C-:B------:R-:W-:Y:S01]  /*bab0*/  SHF.R.S32.HI R3, RZ, 0x1f, R2.reuse ;  /* 0x0000001fff037819 */ /* 0x100fe20000011402 */
[----:B------:R-:W-:-:S04]  /*bac0*/  IMAD.MOV R11, RZ, RZ, -R2 ;  /* 0x000000ffff0b7224 */ /* 0x000fc800078e0a02 */
[----:B------:R-:W-:Y:S02]  /*bad0*/  IMAD R11, R7, R11, R8 ;  /* 0x0000000b070b7224 */ /* 0x000fe400078e0208 */
[----:B------:R-:W-:Y:S02]  /*bae0*/  IMAD R7, R5, UR6, RZ ;  /* 0x0000000605077c24 */ /* 0x000fe4000f8e02ff */
[----:B------:R-:W-:-:S04]  /*baf0*/  IMAD.WIDE.U32 R2, R0, UR6, R2 ;  /* 0x0000000600027c25 */ /* 0x000fc8000f8e0002 */
[----:B------:R-:W-:Y:S01]  /*bb00*/  IMAD R7, R0, UR7, R7 ;  /* 0x0000000700077c24 */ /* 0x000fe2000f8e0207 */
[----:B------:R-:W-:-:S04]  /*bb10*/  LEA R6, P0, R2, UR4, 0x2 ;  /* 0x0000000402067c11 */ /* 0x000fc8000f8010ff */
[----:B------:R-:W-:-:S04]  /*bb20*/  IADD3 R7, R7, R3, RZ ;  /* 0x0000000307077210 */ /* 0x000fc80007ffe0ff */
[----:B------:R-:W-:-:S06]  /*bb30*/  LEA.HI.X R7, R2, UR5, R7, 0x2, P0 ;  /* 0x0000000502077c11 */ /* 0x000fcc00080f1407 */
[----:B------:R1:W5:Y:S02]  /*bb40*/  LDG.E R7, desc[UR40][R6.64] ;  /* 0x0000002806077981 */ /* 0x000364000c1e1900 */
.L_x_324:
[----:B------:R-:W2:Y:S01]  /*bb50*/  S2R R3, SR_CgaCtaId ;  /* 0x0000000000037919 */ /* 0x000ea20000008800 */
[----:B------:R-:W-:-:S04]  /*bb60*/  MOV R2, 0x400 ;  /* 0x0000040000027802 */ /* 0x000fc80000000f00 */
[----:B--2---:R-:W-:Y:S02]  /*bb70*/  LEA R2, R3, R2, 0x18 ;  /* 0x0000000203027211 */ /* 0x004fe400078ec0ff */
[----:B------:R-:W-:-:S03]  /*bb80*/  SHF.L.U32 R3, R10, 0x1f, RZ ;  /* 0x0000001f0a037819 */ /* 0x000fc600000006ff */
[----:B------:R-:W-:-:S04]  /*bb90*/  IMAD R2, R9, 0x8, R2 ;  /* 0x0000000809027824 */ /* 0x000fc800078e0202 */
[----:B------:R-:W2:Y:S02]  /*bba0*/  SYNCS.PHASECHK.TRANS64.TRYWAIT P0, [R2+URZ+0x22840], R3 ;  /* 0x02284003020075a7 */ /* 0x000ea4000800017f */
[----:B--2---:R-:W-:Y:S05]  /*bbb0*/  @!P0 BRA `(.L_x_325) ;  /* 0x0000002000108947 */ /* 0x004fea0003800000 */
.L_x_378:
[----:B-1----:R-:W1:Y:S02]  /*bbc0*/  S2R R6, SR_TID.X ;  /* 0x0000000000067919 */ /* 0x002e640000002100 */
[----:B-1----:R-:W-:-:S04]  /*bbd0*/  LOP3.LUT R6, R6, 0x7f, RZ, 0xc0, !PT ;  /* 0x0000007f06067812 */ /* 0x002fc800078ec0ff */
[----:B------:R-:W-:-:S13]  /*bbe0*/  ISETP.NE.AND P0, PT, R6, RZ, PT ;  /* 0x000000ff0600720c */ /* 0x000fda0003f05270 */
[----:B------:R-:W-:Y:S05]  /*bbf0*/  @P0 BRA `(.L_x_326) ;  /* 0x00000000001c0947 */ /* 0x000fea0003800000 */
[----:B------:R-:W1:Y:S01]  /*bc00*/  S2R R6, SR_TID.X ;  /* 0x0000000000067919 */ /* 0x000e620000002100 */
[----:B------:R-:W-:-:S04]  /*bc10*/  IMAD.MOV.U32 R13, RZ, RZ, 0x3000 ;  /* 0x00003000ff0d7424 */ /* 0x000fc800078e00ff */
[----:B------:R3:W-:Y:S01]  /*bc20*/  SYNCS.ARRIVE.TRANS64 RZ, [R2+URZ+0x22830], R13 ;  /* 0x0228300d02ff79a7 */ /* 0x0007e2000800003f */
[----:B-1----:R-:W-:-:S04]  /*bc30*/  LOP3.LUT R6, R6, 0x1f, RZ, 0xc0, !PT ;  /* 0x0000001f06067812 */ /* 0x002fc800078ec0ff */
[----:B------:R-:W-:-:S13]  /*bc40*/  ISETP.NE.AND P1, PT, R6, RZ, PT ;  /* 0x000000ff0600720c */ /* 0x000fda0003f25270 */
[----:B---3--:R-:W-:Y:S05]  /*bc50*/  @!P1 BRA `(.L_x_326) ;  /* 0x0000000000049947 */ /* 0x008fea0003800000 */
[----:B------:R-:W-:Y:S01]  /*bc60*/  BPT.TRAP 0x1 ;  /* 0x000000040000795c */ /* 0x000fe20000300000 */
.L_x_326:
[----:B------:R-:W3:Y:S01]  /*bc70*/  LDL R12, [R1+0x8] ;  /* 0x00000800010c7983 */ /* 0x000ee20000100800 */
[----:B------:R-:W-:Y:S01]  /*bc80*/  MOV R6, 0x400 ;  /* 0x0000040000067802 */ /* 0x000fe20000000f00 */
[----:B------:R-:W1:Y:S01]  /*bc90*/  S2R R13, SR_CgaCtaId ;  /* 0x00000000000d7919 */ /* 0x000e620000008800 */
[----:B------:R-:W-:Y:S01]  /*bca0*/  R2UR UR9, R2 ;  /* 0x00000000020972ca */ /* 0x000fe200000e0000 */
[----:B------:R-:W-:Y:S01]  /*bcb0*/  UIADD3 UR4, UP0, UR38, 0x370, URZ ;  /* 0x0000037026047890 */ /* 0x000fe2000ff1e03f */
[----:B------:R-:W-:Y:S02]  /*bcc0*/  R2UR UR12, R4 ;  /* 0x00000000040c72ca */ /* 0x000fe400000e0000 */
[----:B-----5:R-:W-:Y:S01]  /*bcd0*/  R2UR UR13, R7 ;  /* 0x00000000070d72ca */ /* 0x020fe200000e0000 */
[----:B------:R-:W-:Y:S01]  /*bce0*/  UIADD3.X UR5, URZ, UR39, URZ, UP0, !UPT ;  /* 0x000000273f057290 */ /* 0x000fe200087fe43f */
[----:B-1----:R-:W-:-:S05]  /*bcf0*/  LEA R6, R13, R6, 0x18 ;  /* 0x000000060d067211 */ /* 0x002fca00078ec0ff */
[----:B------:R-:W-:-:S05]  /*bd00*/  IMAD R6, R9, 0x3000, R6 ;  /* 0x0000300009067824 */ /* 0x000fca00078e0206 */
[----:B------:R-:W-:Y:S01]  /*bd10*/  R2UR UR8, R6 ;  /* 0x00000000060872ca */ /* 0x000fe200000e0000 */
[----:B------:R-:W-:Y:S01]  /*bd20*/  UIADD3 UR9, UR9, 0x22830, URZ ;  /* 0x0002283009097890 */ /* 0x000fe2000fffe03f */
[----:B------:R-:W-:Y:S01]  /*bd30*/  UMOV UR6, 0x0 ;  /* 0x0000000000067882 */ /* 0x000fe20000000000 */
[----:B------:R-:W-:Y:S01]  /*bd40*/  UMOV UR7, 0x14f00000 ;  /* 0x14f0000000077882 */ /* 0x000fe20000000000 */
[----:B------:R-:W-:-:S09]  /*bd50*/  UMOV UR10, URZ ;  /* 0x0000003f000a7c82 */ /* 0x000fd20008000000 */
[----:B------:R-:W-:Y:S01]  /*bd60*/  UIADD3 UR8, UR8, 0x1c400, URZ ;  /* 0x0001c40008087890 */ /* 0x000fe2000fffe03f */
[----:B---3--:R-:W-:-:S05]  /*bd70*/  IMAD R6, R11, 0x60, R12 ;  /* 0x000000600b067824 */ /* 0x008fca00078e020c */
[----:B------:R-:W-:-:S13]  /*bd80*/  R2UR UR11, R6 ;  /* 0x00000000060b72ca */ /* 0x000fda00000e0000 */
[----:B------:R1:W-:Y:S01]  /*bd90*/  UTMALDG.4D [UR8], [UR4], desc[UR6] ;  /* 0x00000608040075b4 */ /* 0x0003e20008019000 */
[----:B------:R-:W3:Y:S02]  /*bda0*/  SYNCS.PHASECHK.TRANS64.TRYWAIT P1, [R2+URZ+0x22860], R3 ;  /* 0x02286003020075a7 */ /* 0x000ee4000802017f */
[----:B-1-3--:R-:W-:Y:S05]  /*bdb0*/  @!P1 BRA `(.L_x_327) ;  /* 0x0000001c00a49947 */ /* 0x00afea0003800000 */
.L_x_379:
        /* <DEDUP_REMOVED lines=8> */
.L_x_328:
        /* <DEDUP_REMOVED lines=33> */
.L_x_323:
[----:B------:R-:W-:Y:S05]  /*c050*/  BSYNC B1 ;  /* 0x0000000000017941 */ /* 0x000fea0003800000 */
.L_x_322:
[----:B------:R-:W-:Y:S01]  /*c060*/  VIADD R9, R9, 0x1 ;  /* 0x0000000109097836 */ /* 0x000fe20000000000 */
[----:B------:R-:W-:Y:S04]  /*c070*/  BSSY B1, `(.L_x_329) ;  /* 0x0000070000017945 */ /* 0x000fe80003800000 */
[----:B------:R-:W-:-:S04]  /*c080*/  ISETP.NE.AND P0, PT, R9, 0x2, PT ;  /* 0x000000020900780c */ /* 0x000fc80003f05270 */
[----:B------:R-:W-:Y:S02]  /*c090*/  SEL R3, RZ, 0x1, P0 ;  /* 0x00000001ff037807 */ /* 0x000fe40000000000 */
[----:B------:R-:W-:Y:S02]  /*c0a0*/  SEL R12, R9, RZ, P0 ;  /* 0x000000ff090c7207 */ /* 0x000fe40000000000 */
[----:B------:R-:W-:-:S05]  /*c0b0*/  LOP3.LUT R11, R10, R3, RZ, 0x3c, !PT ;  /* 0x000000030a0b7212 */ /* 0x000fca00078e3cff */
[----:B------:R1:W-:Y:S04]  /*c0c0*/  STL [R1+0x4], R11 ;  /* 0x0000040b01007387 */ /* 0x0003e80000100800 */
[----:B------:R1:W-:Y:S01]  /*c0d0*/  STL [R1], R12 ;  /* 0x0000000c01007387 */ /* 0x0003e20000100800 */
[----:B------:R-:W-:Y:S05]  /*c0e0*/  @!P6 BRA `(.L_x_330) ;  /* 0x0000000400a0e947 */ /* 0x000fea0003800000 */
[----:B------:R-:W-:Y:S01]  /*c0f0*/  ULDC.64 UR4, c[0x0][0x3f8] ;  /* 0x0000fe0000047ab9 */ /* 0x000fe20000000a00 */
[----:B------:R-:W-:Y:S01]  /*c100*/  VIADD R9, R8, 0xffffffff ;  /* 0xffffffff08097836 */ /* 0x000fe20000000000 */
[----:B------:R-:W-:-:S04]  /*c110*/  ISETP.NE.U32.AND P0, PT, RZ, UR4, PT ;  /* 0x00000004ff007c0c */ /* 0x000fc8000bf05070 */
[----:B------:R-:W-:-:S13]  /*c120*/  ISETP.NE.AND.EX P0, PT, RZ, UR5, PT, P0 ;  /* 0x00000005ff007c0c */ /* 0x000fda000bf05300 */
[----:B------:R-:W-:Y:S05]  /*c130*/  @!P0 BRA `(.L_x_331) ;  /* 0x0000000000448947 */ /* 0x000fea0003800000 */
[----:B------:R-:W2:Y:S01]  /*c140*/  LDC R6, c[0x0][0x41c] ;  /* 0x00010700ff067b82 */ /* 0x000ea20000000800 */
[----:B------:R-:W-:Y:S02]  /*c150*/  ULDC.64 UR6, c[0x0][0x408] ;  /* 0x0001020000067ab9 */ /* 0x000fe40000000a00 */
[----:B------:R-:W-:-:S04]  /*c160*/  IMAD R7, R5, UR6, RZ ;  /* 0x0000000605077c24 */ /* 0x000fc8000f8e02ff */
[----:B------:R-:W-:Y:S01]  /*c170*/  IMAD R7, R0, UR7, R7 ;  /* 0x0000000700077c24 */ /* 0x000fe2000f8e0207 */
[----:B--2---:R-:W-:-:S13]  /*c180*/  ISETP.NE.AND P0, PT, R6, 0x1, PT ;  /* 0x000000010600780c */ /* 0x004fda0003f05270 */
[----:B------:R-:W2:Y:S02]  /*c190*/  @P0 LDC.64 R2, c[0x0][0x420] ;  /* 0x00010800ff020b82 */ /* 0x000ea40000000a00 */
[----:B--2---:R-:W-:-:S04]  /*c1a0*/  @P0 IMAD.HI.U32 R10, R9, R2, RZ ;  /* 0x00000002090a0227 */ /* 0x004fc800078e00ff */
[----:B------:R-:W-:Y:S01]  /*c1b0*/  IMAD.MOV.U32 R2, RZ, RZ, R9 ;  /* 0x000000ffff027224 */ /* 0x000fe200078e0009 */
[----:B------:R-:W-:-:S05]  /*c1c0*/  @P0 SHF.R.U32.HI R2, RZ, R3, R10 ;  /* 0x00000003ff020219 */ /* 0x000fca000001160a */
[----:B------:R-:W-:-:S04]  /*c1d0*/  IMAD.MOV R3, RZ, RZ, -R2 ;  /* 0x000000ffff037224 */ /* 0x000fc800078e0a02 */
[----:B------:R-:W-:Y:S01]  /*c1e0*/  IMAD R9, R6, R3, R9 ;  /* 0x0000000306097224 */ /* 0x000fe200078e0209 */
[----:B------:R-:W-:-:S03]  /*c1f0*/  SHF.R.S32.HI R3, RZ, 0x1f, R2 ;  /* 0x0000001fff037819 */ /* 0x000fc60000011402 */
[----:B------:R-:W-:-:S04]  /*c200*/  IMAD.WIDE.U32 R2, R0, UR6, R2 ;  /* 0x0000000600027c25 */ /* 0x000fc8000f8e0002 */
[----:B------:R-:W-:Y:S01]  /*c210*/  IMAD.IADD R7, R7, 0x1, R3 ;  /* 0x0000000107077824 */ /* 0x000fe200078e0203 */
[----:B------:R-:W-:-:S04]  /*c220*/  LEA R6, P0, R2, UR4, 0x2 ;  /* 0x0000000402067c11 */ /* 0x000fc8000f8010ff */
[----:B------:R-:W-:-:S06]  /*c230*/  LEA.HI.X R7, R2, UR5, R7, 0x2, P0 ;  /* 0x0000000502077c11 */ /* 0x000fcc00080f1407 */
[----:B------:R2:W5:Y:S03]  /*c240*/  LDG.E R7, desc[UR40][R6.64] ;  /* 0x0000002806077981 */ /* 0x000566000c1e1900 */
.L_x_331:
[----:B------:R-:W3:Y:S01]  /*c250*/  S2R R3, SR_CgaCtaId ;  /* 0x0000000000037919 */ /* 0x000ee20000008800 */
[----:B------:R-:W-:-:S04]  /*c260*/  MOV R2, 0x400 ;  /* 0x0000040000027802 */ /* 0x000fc80000000f00 */
[----:B---3--:R-:W-:Y:S02]  /*c270*/  LEA R2, R3, R2, 0x18 ;  /* 0x0000000203027211 */ /* 0x008fe400078ec0ff */
[----:B------:R-:W-:-:S03]  /*c280*/  SHF.L.U32 R3, R11, 0x1f, RZ ;  /* 0x0000001f0b037819 */ /* 0x000fc600000006ff */
[----:B------:R-:W-:-:S04]  /*c290*/  IMAD R2, R12, 0x8, R2 ;  /* 0x000000080c027824 */ /* 0x000fc800078e0202 */
[----:B------:R-:W3:Y:S02]  /*c2a0*/  SYNCS.PHASECHK.TRANS64.TRYWAIT P0, [R2+URZ+0x22840], R3 ;  /* 0x02284003020075a7 */ /* 0x000ee4000800017f */
[----:B---3--:R-:W-:Y:S05]  /*c2b0*/  @!P0 BRA `(.L_x_332) ;  /* 0x0000001800788947 */ /* 0x008fea0003800000 */
.L_x_380:
[----:B--2---:R-:W2:Y:S02]  /*c2c0*/  S2R R6, SR_TID.X ;  /* 0x0000000000067919 */ /* 0x004ea40000002100 */
[----:B--2---:R-:W-:-:S04]  /*c2d0*/  LOP3.LUT R6, R6, 0x7f, RZ, 0xc0, !PT ;  /* 0x0000007f06067812 */ /* 0x004fc800078ec0ff */
[----:B------:R-:W-:-:S13]  /*c2e0*/  ISETP.NE.AND P0, PT, R6, RZ, PT ;  /* 0x000000ff0600720c */ /* 0x000fda0003f05270 */
[----:B------:R-:W-:Y:S05]  /*c2f0*/  @P0 BRA `(.L_x_333) ;  /* 0x00000000001c0947 */ /* 0x000fea0003800000 */
[----:B------:R-:W2:Y:S01]  /*c300*/  S2R R6, SR_TID.X ;  /* 0x0000000000067919 */ /* 0x000ea20000002100 */
[----:B-1----:R-:W-:-:S04]  /*c310*/  IMAD.MOV.U32 R11, RZ, RZ, 0x3000 ;  /* 0x00003000ff0b7424 */ /* 0x002fc800078e00ff */
[----:B------:R4:W-:Y:S01]  /*c320*/  SYNCS.ARRIVE.TRANS64 RZ, [R2+URZ+0x22830], R11 ;  /* 0x0228300b02ff79a7 */ /* 0x0009e2000800003f */
[----:B--2---:R-:W-:-:S04]  /*c330*/  LOP3.LUT R6, R6, 0x1f, RZ, 0xc0, !PT ;  /* 0x0000001f06067812 */ /* 0x004fc800078ec0ff */
[----:B------:R-:W-:-:S13]  /*c340*/  ISETP.NE.AND P1, PT, R6, RZ, PT ;  /* 0x000000ff0600720c */ /* 0x000fda0003f25270 */
[----:B----4-:R-:W-:Y:S05]  /*c350*/  @!P1 BRA `(.L_x_333) ;  /* 0x0000000000049947 */ /* 0x010fea0003800000 */
[----:B------:R-:W-:Y:S01]  /*c360*/  BPT.TRAP 0x1 ;  /* 0x000000040000795c */ /* 0x000fe20000300000 */
.L_x_333:
[----:B------:R-:W2:Y:S01]  /*c370*/  LDL R6, [R1] ;  /* 0x0000000001067983 */ /* 0x000ea20000100800 */
[----:B-1----:R-:W-:-:S03]  /*c380*/  MOV R11, 0x400 ;  /* 0x00000400000b7802 */ /* 0x002fc60000000f00 */
[----:B------:R-:W4:Y:S01]  /*c390*/  LDL R10, [R1+0x8] ;  /* 0x00000800010a7983 */ /* 0x000f220000100800 */
[----:B------:R-:W1:Y:S01]  /*c3a0*/  S2R R12, SR_CgaCtaId ;  /* 0x00000000000c7919 */ /* 0x000e620000008800 */
[----:B------:R-:W-:Y:S01]  /*c3b0*/  R2UR UR9, R2 ;  /* 0x00000000020972ca */ /* 0x000fe200000e0000 */
[----:B------:R-:W-:Y:S01]  /*c3c0*/  UIADD3 UR4, UP0, UR38, 0x370, URZ ;  /* 0x0000037026047890 */ /* 0x000fe2000ff1e03f */
[----:B------:R-:W-:Y:S02]  /*c3d0*/  R2UR UR12, R4 ;  /* 0x00000000040c72ca */ /* 0x000fe400000e0000 */
[----:B-----5:R-:W-:Y:S01]  /*c3e0*/  R2UR UR13, R7 ;  /* 0x00000000070d72ca */ /* 0x020fe200000e0000 */
[----:B------:R-:W-:Y:S01]  /*c3f0*/  UIADD3.X UR5, URZ, UR39, URZ, UP0, !UPT ;  /* 0x000000273f057290 */ /* 0x000fe200087fe43f */
[----:B-1----:R-:W-:-:S07]  /*c400*/  LEA R11, R12, R11, 0x18 ;  /* 0x0000000b0c0b7211 */ /* 0x002fce00078ec0ff */
[----:B------:R-:W-:Y:S01]  /*c410*/  UIADD3 UR9, UR9, 0x22830, URZ ;  /* 0x0002283009097890 */ /* 0x000fe2000fffe03f */
[----:B------:R-:W-:Y:S01]  /*c420*/  UMOV UR6, 0x0 ;  /* 0x0000000000067882 */ /* 0x000fe20000000000 */
[----:B------:R-:W-:Y:S01]  /*c430*/  UMOV UR7, 0x14f00000 ;  /* 0x14f0000000077882 */ /* 0x000fe20000000000 */
[----:B------:R-:W-:Y:S01]  /*c440*/  UMOV UR10, URZ ;  /* 0x0000003f000a7c82 */ /* 0x000fe20008000000 */
[----:B--2---:R-:W-:-:S05]  /*c450*/  IMAD R6, R6, 0x3000, R11 ;  /* 0x0000300006067824 */ /* 0x004fca00078e020b */
[----:B------:R-:W-:Y:S01]  /*c460*/  R2UR UR8, R6 ;  /* 0x00000000060872ca */ /* 0x000fe200000e0000 */
[----:B----4-:R-:W-:-:S05]  /*c470*/  IMAD R9, R9, 0x60, R10 ;  /* 0x0000006009097824 */ /* 0x010fca00078e020a */
[----:B------:R-:W-:-:S07]  /*c480*/  R2UR UR11, R9 ;  /* 0x00000000090b72ca */ /* 0x000fce00000e0000 */
[----:B------:R-:W-:-:S09]  /*c490*/  UIADD3 UR8, UR8, 0x1c400, URZ ;  /* 0x0001c40008087890 */ /* 0x000fd2000fffe03f */
[----:B------:R1:W-:Y:S01]  /*c4a0*/  UTMALDG.4D [UR8], [UR4], desc[UR6] ;  /* 0x00000608040075b4 */ /* 0x0003e20008019000 */
[----:B------:R-:W2:Y:S02]  /*c4b0*/  SYNCS.PHASECHK.TRANS64.TRYWAIT P1, [R2+URZ+0x22860], R3 ;  /* 0x02286003020075a7 */ /* 0x000ea4000802017f */
[----:B-12---:R-:W-:Y:S05]  /*c4c0*/  @!P1 BRA `(.L_x_334) ;  /* 0x0000001800089947 */ /* 0x006fea0003800000 */
.L_x_381:
[----:B------:R-:W-:Y:S05]  /*c4d0*/  @P0 BRA `(.L_x_335) ;  /* 0x00000000001c0947 */ /* 0x000fea0003800000 */
[----:B------:R-:W2:Y:S01]  /*c4e0*/  S2R R6, SR_TID.X ;  /* 0x0000000000067919 */ /* 0x000ea20000002100 */
[----:B-1-3--:R-:W-:-:S04]  /*c4f0*/  IMAD.MOV.U32 R3, RZ, RZ, 0xc000 ;  /* 0x0000c000ff037424 */ /* 0x00afc800078e00ff */
[----:B------:R4:W-:Y:S01]  /*c500*/  SYNCS.ARRIVE.TRANS64 RZ, [R2+URZ+0x22850], R3 ;  /* 0x0228500302ff79a7 */ /* 0x0009e2000800003f */
[----:B--2---:R-:W-:-:S04]  /*c510*/  LOP3.LUT R6, R6, 0x1f, RZ, 0xc0, !PT ;  /* 0x0000001f06067812 */ /* 0x004fc800078ec0ff */
[----:B------:R-:W-:-:S13]  /*c520*/  ISETP.NE.AND P1, PT, R6, RZ, PT ;  /* 0x000000ff0600720c */ /* 0x000fda0003f25270 */
[----:B----4-:R-:W-:Y:S05]  /*c530*/  @!P1 BRA `(.L_x_335) ;  /* 0x0000000000049947 */ /* 0x010fea0003800000 */
[----:B------:R-:W-:Y:S01]  /*c540*/  BPT.TRAP 0x1 ;  /* 0x000000040000795c */ /* 0x000fe20000300000 */
.L_x_335:
[----:B-1-3--:R-:W2:Y:S01]  /*c550*/  LDL R3, [R1] ;  /* 0x0000000001037983 */ /* 0x00aea20000100800 */
[----:B------:R-:W-:Y:S01]  /*c560*/  MOV R6, 0x400 ;  /* 0x0000040000067802 */ /* 0x000fe20000000f00 */
        /* <DEDUP_REMOVED lines=13> */
[----:B--2---:R-:W-:-:S05]  /*c640*/  IMAD R2, R3, 0xc000, R6 ;  /* 0x0000c00003027824 */ /* 0x004fca00078e0206 */
        /* <DEDUP_REMOVED lines=18> */
.L_x_330:
[----:B------:R-:W-:Y:S05]  /*c770*/  BSYNC B1 ;  /* 0x0000000000017941 */ /* 0x000fea0003800000 */
.L_x_329:
[C---:B------:R-:W-:Y:S01]  /*c780*/  ISETP.GT.AND P0, PT, R8.reuse, 0x1, PT ;  /* 0x000000010800780c */ /* 0x040fe20003f04270 */
[----:B------:R-:W-:-:S04]  /*c790*/  VIADD R2, R8, 0xfffffffe ;  /* 0xfffffffe08027836 */ /* 0x000fc80000000000 */
[----:B------:R-:W-:-:S08]  /*c7a0*/  IMAD.MOV.U32 R8, RZ, RZ, R2 ;  /* 0x000000ffff087224 */ /* 0x000fd000078e0002 */
[----:B------:R-:W-:Y:S05]  /*c7b0*/  @P0 BRA `(.L_x_336) ;  /* 0xfffffff000640947 */ /* 0x000fea000383ffff */
.L_x_312:
[----:B------:R-:W-:Y:S05]  /*c7c0*/  BSYNC B0 ;  /* 0x0000000000007941 */ /* 0x000fea0003800000 */
.L_x_311:
[----:B------:R-:W2:Y:S01]  /*c7d0*/  LDL.LU R3, [R1] ;  /* 0x0000000001037983 */ /* 0x000ea20000300800 */
[----:B------:R-:W-:Y:S01]  /*c7e0*/  BSSY B0, `(.L_x_337) ;  /* 0x0000016000007945 */ /* 0x000fe20003800000 */
[----:B------:R-:W3:Y:S02]  /*c7f0*/  S2R R2, SR_TID.X ;  /* 0x0000000000027919 */ /* 0x000ee40000002100 */
[----:B---3--:R-:W-:-:S04]  /*c800*/  LOP3.LUT R2, R2, 0x1f, RZ, 0xc0, !PT ;  /* 0x0000001f02027812 */ /* 0x008fc800078ec0ff */
[----:B------:R-:W-:Y:S02]  /*c810*/  ISETP.NE.AND P1, PT, R2, RZ, PT ;  /* 0x000000ff0200720c */ /* 0x000fe40003f25270 */
[----:B--2---:R-:W-:-:S04]  /*c820*/  IADD3 R0, R3, 0x1, RZ ;  /* 0x0000000103007810 */ /* 0x004fc80007ffe0ff */
[----:B------:R-:W-:-:S04]  /*c830*/  ISETP.NE.AND P0, PT, R0, 0x2, PT ;  /* 0x000000020000780c */ /* 0x000fc80003f05270 */
[----:B------:R-:W-:Y:S02]  /*c840*/  SEL R2, R0, RZ, P0 ;  /* 0x000000ff00027207 */ /* 0x000fe40000000000 */
[----:B------:R-:W-:-:S03]  /*c850*/  SEL R0, RZ, 0x1, P0 ;  /* 0x00000001ff007807 */ /* 0x000fc60000000000 */
[----:B------:R2:W-:Y:S01]  /*c860*/  STL [R1], R2 ;  /* 0x0000000201007387 */ /* 0x0005e20000100800 */
[----:B------:R-:W-:Y:S05]  /*c870*/  @P1 BRA `(.L_x_338) ;  /* 0x0000000000301947 */ /* 0x000fea0003800000 */
[----:B------:R-:W3:Y:S01]  /*c880*/  S2R R7, SR_LANEID ;  /* 0x0000000000077919 */ /* 0x000ee20000000000 */
[----:B------:R-:W-:Y:S01]  /*c890*/  VOTEU.ANY UR4, UPT, PT ;  /* 0x0000000000047886 */ /* 0x000fe200038e0100 */
[----:B--2---:R-:W2:Y:S01]  /*c8a0*/  LDC.64 R2, c[0x0][0xc38] ;  /* 0x00030e00ff027b82 */ /* 0x004ea20000000a00 */
[----:B------:R-:W3:Y:S08]  /*c8b0*/  FLO.U32 R4, UR4 ;  /* 0x0000000400047d00 */ /* 0x000ef000080e0000 */
[----:B------:R-:W2:Y:S01]  /*c8c0*/  POPC R5, UR4 ;  /* 0x0000000400057d09 */ /* 0x000ea20008000000 */
[----:B---3--:R-:W-:-:S13]  /*c8d0*/  ISETP.EQ.U32.AND P0, PT, R4, R7, PT ;  /* 0x000000070400720c */ /* 0x008fda0003f02070 */
[----:B--2---:R-:W2:Y:S01]  /*c8e0*/  @P0 ATOMG.E.ADD.STRONG.GPU PT, R3, desc[UR40][R2.64], R5 ;  /* 0x00000005020309a8 */ /* 0x004ea200081ee1e8 */
[----:B------:R-:W3:Y:S02]  /*c8f0*/  S2R R6, SR_LTMASK ;  /* 0x0000000000067919 */ /* 0x000ee40000003900 */
[----:B---3--:R-:W-:-:S04]  /*c900*/  LOP3.LUT R6, R6, UR4, RZ, 0xc0, !PT ;  /* 0x0000000406067c12 */ /* 0x008fc8000f8ec0ff */
[----:B------:R-:W3:Y:S01]  /*c910*/  POPC R7, R6 ;  /* 0x0000000600077309 */ /* 0x000ee20000000000 */
[----:B--2---:R-:W3:Y:S02]  /*c920*/  SHFL.IDX PT, R4, R3, R4, 0x1f ;  /* 0x00001f0403047589 */ /* 0x004ee400000e0000 */
[----:B---3--:R-:W-:-:S07]  /*c930*/  IADD3 R16, R4, UR37, R7 ;  /* 0x0000002504107c10 */ /* 0x008fce000fffe007 */
.L_x_338:
[----:B------:R-:W-:Y:S05]  /*c940*/  BSYNC B0 ;  /* 0x0000000000007941 */ /* 0x000fea0003800000 */
.L_x_337:
[----:B--2---:R-:W2:Y:S02]  /*c950*/  LDL.LU R2, [R1+0x4] ;  /* 0x0000040001027983 */ /* 0x004ea40000300800 */
[----:B--2---:R-:W-:-:S05]  /*c960*/  LOP3.LUT R2, R2, R0, RZ, 0x3c, !PT ;  /* 0x0000000002027212 */ /* 0x004fca00078e3cff */
[----:B------:R2:W-:Y:S02]  /*c970*/  STL [R1+0x4], R2 ;  /* 0x0000040201007387 */ /* 0x0005e40000100800 */
.L_x_294:
[----:B------:R-:W-:Y:S05]  /*c980*/  BSYNC B6 ;  /* 0x0000000000067941 */ /* 0x000fea0003800000 */
.L_x_292:
[----:B------:R-:W-:-:S03]  /*c990*/  UMOV UR4, 0xffffffff ;  /* 0xffffffff00047882 */ /* 0x000fc60000000000 */
[----:B------:R-:W-:Y:S05]  /*c9a0*/  BRA.DIV UR4, `(.L_x_339) ;  /* 0x0000001204e47947 */ /* 0x000fea000b800000 */
[----:B------:R3:W4:Y:S04]  /*c9b0*/  SHFL.IDX PT, R4, R16, RZ, 0x1f ;  /* 0x00001fff10047589 */ /* 0x00072800000e0000 */
[----:B------:R3:W0:Y:S02]  /*c9c0*/  SHFL.IDX PT, R5, R16, 0x1, 0x1f ;  /* 0x00201f0010057f89 */ /* 0x00062400000e0000 */
.L_x_385:
[----:B0-----:R-:W0:Y:S01]  /*c9d0*/  S2R R0, SR_TID.X ;  /* 0x0000000000007919 */ /* 0x001e220000002100 */
[----:B------:R-:W-:Y:S01]  /*c9e0*/  ULDC UR4, c[0x0][0xc14] ;  /* 0x0003050000047ab9 */ /* 0x000fe20000000800 */
[----:B------:R-:W-:Y:S01]  /*c9f0*/  BSSY B0, `(.L_x_340) ;  /* 0x000000b000007945 */ /* 0x000fe20003800000 */
[----:B------:R-:W-:Y:S01]  /*ca00*/  IMAD.MOV.U32 R3, RZ, RZ, RZ ;  /* 0x000000ffff037224 */ /* 0x000fe200078e00ff */
[----:B0-----:R-:W-:Y:S01]  /*ca10*/  LOP3.LUT R8, R0, 0x1f, RZ, 0xc0, !PT ;  /* 0x0000001f00087812 */ /* 0x001fe200078ec0ff */
[----:B------:R-:W-:-:S03]  /*ca20*/  IMAD.U32 R0, RZ, RZ, UR4 ;  /* 0x00000004ff007e24 */ /* 0x000fc6000f8e00ff */
[C---:B------:R-:W-:Y:S01]  /*ca30*/  ISETP.NE.AND P0, PT, R8.reuse, 0x1f, PT ;  /* 0x0000001f0800780c */ /* 0x040fe20003f05270 */
[----:B------:R-:W-:-:S05]  /*ca40*/  IMAD.IADD R7, R8, 0x1, R19 ;  /* 0x0000000108077824 */ /* 0x000fca00078e0213 */
[----:B------:R-:W-:-:S13]  /*ca50*/  ISETP.GE.OR P0, PT, R7, R0, !P0 ;  /* 0x000000000700720c */ /* 0x000fda0004706670 */
[----:B------:R-:W-:Y:S05]  /*ca60*/  @P0 BRA `(.L_x_341) ;  /* 0x00000000000c0947 */ /* 0x000fea0003800000 */
[----:B--2---:R-:W0:Y:S02]  /*ca70*/  LDC.64 R2, c[0x0][0xc58] ;  /* 0x00031600ff027b82 */ /* 0x004e240000000a00 */
[----:B0-----:R-:W-:-:S06]  /*ca80*/  IMAD.WIDE R2, R7, 0x4, R2 ;  /* 0x0000000407027825 */ /* 0x001fcc00078e0202 */
[----:B------:R0:W5:Y:S02]  /*ca90*/  LDG.E R3, desc[UR40][R2.64] ;  /* 0x0000002802037981 */ /* 0x000164000c1e1900 */
.L_x_341:
[----:B------:R-:W-:Y:S05]  /*caa0*/  BSYNC B0 ;  /* 0x0000000000007941 */ /* 0x000fea0003800000 */
.L_x_340:
[----:B------:R-:W-:-:S03]  /*cab0*/  UMOV UR4, 0xffffffff ;  /* 0xffffffff00047882 */ /* 0x000fc60000000000 */
[----:B------:R-:W-:Y:S05]  /*cac0*/  BRA.DIV UR4, `(.L_x_342) ;  /* 0x0000001204e87947 */ /* 0x000fea000b800000 */
[----:B-----5:R-:W0:Y:S01]  /*cad0*/  SHFL.UP PT, R14, R3, 0x1, RZ ;  /* 0x04200000030e7989 */ /* 0x020e2200000e00ff */
[C---:B------:R-:W-:Y:S02]  /*cae0*/  ISETP.NE.AND P0, PT, R8.reuse, RZ, PT ;  /* 0x000000ff0800720c */ /* 0x040fe40003f05270 */
[----:B------:R-:W-:Y:S02]  /*caf0*/  ISETP.GE.U32.AND P1, PT, R8, 0x2, PT ;  /* 0x000000020800780c */ /* 0x000fe40003f26070 */
[----:B0-----:R-:W-:Y:S02]  /*cb00*/  SEL R14, R14, RZ, P0 ;  /* 0x000000ff0e0e7207 */ /* 0x001fe40000000000 */
[----:B------:R-:W-:-:S03]  /*cb10*/  ISETP.GE.U32.AND P0, PT, R8, 0x4, PT ;  /* 0x000000040800780c */ /* 0x000fc60003f06070 */
[----:B------:R-:W-:-:S05]  /*cb20*/  IMAD.IADD R13, R3, 0x1, R14 ;  /* 0x00000001030d7824 */ /* 0x000fca00078e020e */
[----:B------:R-:W2:Y:S02]  /*cb30*/  SHFL.UP PT, R14, R13, 0x2, RZ ;  /* 0x044000000d0e7989 */ /* 0x000ea400000e00ff */
[----:B--2---:R-:W-:Y:S02]  /*cb40*/  SEL R2, R14, RZ, P1 ;  /* 0x000000ff0e027207 */ /* 0x004fe40000800000 */
        /* <DEDUP_REMOVED lines=12> */
[----:B------:R0:W2:Y:S02]  /*cc10*/  SHFL.IDX PT, R14, R2, 0x1f, 0x1f ;  /* 0x03e01f00020e7f89 */ /* 0x0000a400000e0000 */
.L_x_393:
[----:B------:R-:W-:Y:S02]  /*cc20*/  ULDC UR4, c[0x0][0xc10] ;  /* 0x0003040000047ab9 */ /* 0x000fe40000000800 */
[----:B---3--:R-:W-:-:S04]  /*cc30*/  IMAD.U32 R16, RZ, RZ, UR4 ;  /* 0x00000004ff107e24 */ /* 0x008fc8000f8e00ff */
[----:B--2---:R-:W-:-:S04]  /*cc40*/  IMAD R6, R14, R16, RZ ;  /* 0x000000100e067224 */ /* 0x004fc800078e02ff */
[----:B------:R-:W-:-:S05]  /*cc50*/  IMAD.IADD R5, R5, 0x1, R6 ;  /* 0x0000000105057824 */ /* 0x000fca00078e0206 */
[----:B----4-:R-:W-:-:S13]  /*cc60*/  ISETP.GT.AND P0, PT, R5, R4, PT ;  /* 0x000000040500720c */ /* 0x010fda0003f04270 */
[----:B------:R-:W-:Y:S05]  /*cc70*/  @P0 BRA `(.L_x_343) ;  /* 0x0000000000b40947 */ /* 0x000fea0003800000 */
[----:B------:R-:W2:Y:S02]  /*cc80*/  LDC R0, c[0x0][0xc14] ;  /* 0x00030500ff007b82 */ /* 0x000ea40000000800 */
.L_x_348:
[----:B------:R-:W-:-:S05]  /*cc90*/  VIADD R19, R19, 0x1f ;  /* 0x0000001f13137836 */ /* 0x000fca0000000000 */
[----:B--2---:R-:W-:-:S13]  /*cca0*/  ISETP.GE.AND P0, PT, R19, R0, PT ;  /* 0x000000001300720c */ /* 0x004fda0003f06270 */
[----:B------:R-:W-:Y:S05]  /*ccb0*/  @P0 BRA `(.L_x_344) ;  /* 0x00000004005c0947 */ /* 0x000fea0003800000 */
[----:B0-----:R-:W0:Y:S01]  /*ccc0*/  S2R R2, SR_TID.X ;  /* 0x0000000000027919 */ /* 0x001e220000002100 */
[----:B------:R-:W-:Y:S01]  /*ccd0*/  BSSY B0, `(.L_x_345) ;  /* 0x000000a000007945 */ /* 0x000fe20003800000 */
[----:B------:R-:W-:Y:S01]  /*cce0*/  IMAD.MOV.U32 R3, RZ, RZ, RZ ;  /* 0x000000ffff037224 */ /* 0x000fe200078e00ff */
[----:B0-----:R-:W-:-:S04]  /*ccf0*/  LOP3.LUT R8, R2, 0x1f, RZ, 0xc0, !PT ;  /* 0x0000001f02087812 */ /* 0x001fc800078ec0ff */
[C---:B------:R-:W-:Y:S01]  /*cd00*/  ISETP.NE.AND P1, PT, R8.reuse, 0x1f, PT ;  /* 0x0000001f0800780c */ /* 0x040fe20003f25270 */
[----:B------:R-:W-:-:S05]  /*cd10*/  IMAD.IADD R7, R8, 0x1, R19 ;  /* 0x0000000108077824 */ /* 0x000fca00078e0213 */
[----:B------:R-:W-:-:S13]  /*cd20*/  ISETP.GE.OR P0, PT, R7, R0, !P1 ;  /* 0x000000000700720c */ /* 0x000fda0004f06670 */
[----:B------:R-:W-:Y:S05]  /*cd30*/  @P0 BRA `(.L_x_346) ;  /* 0x00000000000c0947 */ /* 0x000fea0003800000 */
[----:B------:R-:W0:Y:S02]  /*cd40*/  LDC.64 R2, c[0x0][0xc58] ;  /* 0x00031600ff027b82 */ /* 0x000e240000000a00 */
[----:B0-----:R-:W-:-:S06]  /*cd50*/  IMAD.WIDE R2, R7, 0x4, R2 ;  /* 0x0000000407027825 */ /* 0x001fcc00078e0202 */
[----:B------:R0:W5:Y:S02]  /*cd60*/  LDG.E R3, desc[UR40][R2.64] ;  /* 0x0000002802037981 */ /* 0x000164000c1e1900 */
.L_x_346:
[----:B------:R-:W-:Y:S05]  /*cd70*/  BSYNC B0 ;  /* 0x0000000000007941 */ /* 0x000fea0003800000 */
.L_x_345:
[----:B------:R-:W-:-:S03]  /*cd80*/  UMOV UR4, 0xffffffff ;  /* 0xffffffff00047882 */ /* 0x000fc60000000000 */
[----:B------:R-:W-:Y:S05]  /*cd90*/  BRA.DIV UR4, `(.L_x_347) ;  /* 0x0000001604047947 */ /* 0x000fea000b800000 */
[----:B-----5:R-:W2:Y:S01]  /*cda0*/  SHFL.UP PT, R14, R3, 0x1, RZ ;  /* 0x04200000030e7989 */ /* 0x020ea200000e00ff */
[C---:B------:R-:W-:Y:S02]  /*cdb0*/  ISETP.NE.AND P0, PT, R8.reuse, RZ, PT ;  /* 0x000000ff0800720c */ /* 0x040fe40003f05270 */
[----:B------:R-:W-:Y:S02]  /*cdc0*/  ISETP.GE.U32.AND P1, PT, R8, 0x2, PT ;  /* 0x000000020800780c */ /* 0x000fe40003f26070 */
[----:B--2---:R-:W-:Y:S02]  /*cdd0*/  SEL R14, R14, RZ, P0 ;  /* 0x000000ff0e0e7207 */ /* 0x004fe40000000000 */
[----:B------:R-:W-:Y:S02]  /*cde0*/  ISETP.GE.U32.AND P0, PT, R8, 0x4, PT ;  /* 0x000000040800780c */ /* 0x000fe40003f06070 */
[----:B------:R-:W-:-:S05]  /*cdf0*/  IADD3 R13, R3, R14, RZ ;  /* 0x0000000e030d7210 */ /* 0x000fca0007ffe0ff */
        /* <DEDUP_REMOVED lines=15> */
.L_x_401:
[----:B------:R-:W-:Y:S02]  /*cef0*/  ULDC UR4, c[0x0][0xc10] ;  /* 0x0003040000047ab9 */ /* 0x000fe40000000800 */
[----:B------:R-:W-:-:S04]  /*cf00*/  IMAD.U32 R16, RZ, RZ, UR4 ;  /* 0x00000004ff107e24 */ /* 0x000fc8000f8e00ff */
[----:B--2---:R-:W-:-:S04]  /*cf10*/  IMAD R6, R14, R16, RZ ;  /* 0x000000100e067224 */ /* 0x004fc800078e02ff */
[----:B------:R-:W-:-:S05]  /*cf20*/  IMAD.IADD R5, R6, 0x1, R5 ;  /* 0x0000000106057824 */ /* 0x000fca00078e0205 */
[----:B------:R-:W-:-:S13]  /*cf30*/  ISETP.GT.AND P0, PT, R5, R4, PT ;  /* 0x000000040500720c */ /* 0x000fda0003f04270 */
[----:B------:R-:W-:Y:S05]  /*cf40*/  @!P0 BRA `(.L_x_348) ;  /* 0xfffffffc00508947 */ /* 0x000fea000383ffff */
.L_x_343:
[----:B------:R-:W-:Y:S01]  /*cf50*/  IMAD.IADD R6, R5, 0x1, -R6 ;  /* 0x0000000105067824 */ /* 0x000fe200078e0a06 */
[----:B------:R-:W-:-:S03]  /*cf60*/  UMOV UR4, 0xffffffff ;  /* 0xffffffff00047882 */ /* 0x000fc60000000000 */
[----:B------:R-:W-:-:S05]  /*cf70*/  IMAD R5, R2, R16, R6 ;  /* 0x0000001002057224 */ /* 0x000fca00078e0206 */
[----:B------:R-:W-:Y:S01]  /*cf80*/  ISETP.GT.AND P6, PT, R5, R4, PT ;  /* 0x000000040500720c */ /* 0x000fe20003fc4270 */
[----:B------:R-:W-:-:S12]  /*cf90*/  BRA.DIV UR4, `(.L_x_349) ;  /* 0x0000001604547947 */ /* 0x000fd8000b800000 */
[----:B------:R-:W-:-:S04]  /*cfa0*/  VOTE.ANY R7, PT, !P6 ;  /* 0x0000000000077806 */ /* 0x000fc800070e0100 */
[----:B------:R-:W2:Y:S02]  /*cfb0*/  POPC R5, R7 ;  /* 0x0000000700057309 */ /* 0x000ea40000000000 */
[----:B--2---:R2:W3:Y:S02]  /*cfc0*/  SHFL.IDX PT, R17, R3, R5, 0x1f ;  /* 0x00001f0503117589 */ /* 0x0044e400000e0000 */
.L_x_405:
[----:B------:R-:W-:Y:S01]  /*cfd0*/  ISETP.NE.AND P0, PT, R7, RZ, PT ;  /* 0x000000ff0700720c */ /* 0x000fe20003f05270 */
[----:B------:R-:W-:-:S12]  /*cfe0*/  IMAD.MOV.U32 R14, RZ, RZ, RZ ;  /* 0x000000ffff0e7224 */ /* 0x000fd800078e00ff */
[----:B------:R-:W-:Y:S05]  /*cff0*/  @!P0 BRA `(.L_x_350) ;  /* 0x0000000000108947 */ /* 0x000fea0003800000 */
[----:B------:R-:W-:Y:S01]  /*d000*/  UMOV UR4, 0xffffffff ;  /* 0xffffffff00047882 */ /* 0x000fe20000000000 */
[----:B-1----:R-:W-:Y:S02]  /*d010*/  VIADD R12, R5, 0xffffffff ;  /* 0xffffffff050c7836 */ /* 0x002fe40000000000 */
[----:B------:R-:W-:Y:S05]  /*d020*/  BRA.DIV UR4, `(.L_x_351) ;  /* 0x0000001604787947 */ /* 0x000fea000b800000 */
[----:B------:R4:W1:Y:S02]  /*d030*/  SHFL.IDX PT, R14, R2, R12, 0x1f ;  /* 0x00001f0c020e7589 */ /* 0x00086400000e0000 */
.L_x_350:
[----:B---3--:R-:W-:Y:S01]  /*d040*/  IABS R7, R17 ;  /* 0x0000001100077213 */ /* 0x008fe20000000000 */
[----:B-1----:R-:W-:Y:S02]  /*d050*/  IMAD R16, R14, R16, R6 ;  /* 0x000000100e107224 */ /* 0x002fe400078e0206 */
[----:B------:R-:W-:Y:S01]  /*d060*/  IMAD.IADD R19, R5, 0x1, R19 ;  /* 0x0000000105137824 */ /* 0x000fe200078e0213 */
[----:B------:R-:W1:Y:S08]  /*d070*/  I2F.RP R8, R7 ;  /* 0x0000000700087306 */ /* 0x000e700000209400 */
[----:B-1----:R-:W2:Y:S02]  /*d080*/  MUFU.RCP R8, R8 ;  /* 0x0000000800087308 */ /* 0x002ea40000001000 */
[----:B--2---:R-:W-:-:S06]  /*d090*/  VIADD R3, R8, 0xffffffe ;  /* 0x0ffffffe08037836 */ /* 0x004fcc0000000000 */
[----:B------:R-:W0:Y:S02]  /*d0a0*/  F2I.FTZ.U32.TRUNC.NTZ R3, R3 ;  /* 0x0000000300037305 */ /* 0x000e24000021f000 */
[----:B0---4-:R-:W-:-:S04]  /*d0b0*/  IMAD.MOV R2, RZ, RZ, -R3 ;  /* 0x000000ffff027224 */ /* 0x011fc800078e0a03 */
[----:B------:R-:W-:Y:S02]  /*d0c0*/  IMAD R9, R2, R7, RZ ;  /* 0x0000000702097224 */ /* 0x000fe400078e02ff */
[----:B------:R-:W-:-:S04]  /*d0d0*/  IMAD.MOV.U32 R2, RZ, RZ, RZ ;  /* 0x000000ffff027224 */ /* 0x000fc800078e00ff */
[----:B------:R-:W-:-:S04]  /*d0e0*/  IMAD.HI.U32 R6, R3, R9, R2 ;  /* 0x0000000903067227 */ /* 0x000fc800078e0002 */
[----:B------:R-:W-:Y:S01]  /*d0f0*/  IMAD.IADD R2, R4, 0x1, -R16 ;  /* 0x0000000104027824 */ /* 0x000fe200078e0a10 */
[----:B------:R-:W-:-:S04]  /*d100*/  IABS R4, R17 ;  /* 0x0000001100047213 */ /* 0x000fc80000000000 */
[----:B------:R-:W-:Y:S02]  /*d110*/  IABS R3, R2 ;  /* 0x0000000200037213 */ /* 0x000fe40000000000 */
[----:B------:R-:W-:-:S03]  /*d120*/  IADD3 R4, RZ, -R4, RZ ;  /* 0x80000004ff047210 */ /* 0x000fc60007ffe0ff */
[----:B------:R-:W-:-:S04]  /*d130*/  IMAD.HI.U32 R6, R6, R3, RZ ;  /* 0x0000000306067227 */ /* 0x000fc800078e00ff */
[----:B------:R-:W-:Y:S01]  /*d140*/  IMAD R4, R6, R4, R3 ;  /* 0x0000000406047224 */ /* 0x000fe200078e0203 */
[----:B------:R-:W-:-:S04]  /*d150*/  LOP3.LUT R3, R2, R17, RZ, 0x3c, !PT ;  /* 0x0000001102037212 */ /* 0x000fc800078e3cff */
[----:B------:R-:W-:-:S13]  /*d160*/  ISETP.GT.U32.AND P0, PT, R7, R4, PT ;  /* 0x000000040700720c */ /* 0x000fda0003f04070 */
[----:B------:R-:W-:Y:S02]  /*d170*/  @!P0 IMAD.IADD R4, R4, 0x1, -R7 ;  /* 0x0000000104048824 */ /* 0x000fe400078e0a07 */
[----:B------:R-:W-:-:S03]  /*d180*/  @!P0 VIADD R6, R6, 0x1 ;  /* 0x0000000106068836 */ /* 0x000fc60000000000 */
[----:B------:R-:W-:-:S13]  /*d190*/  ISETP.GE.U32.AND P0, PT, R4, R7, PT ;  /* 0x000000070400720c */ /* 0x000fda0003f06070 */
        /* <DEDUP_REMOVED lines=9> */
.L_x_344:
[----:B------:R-:W-:Y:S01]  /*d230*/  UMOV UR4, URZ ;  /* 0x0000003f00047c82 */ /* 0x000fe20008000000 */
[----:B------:R-:W-:Y:S01]  /*d240*/  UMOV UR5, URZ ;  /* 0x0000003f00057c82 */ /* 0x000fe20008000000 */
[----:B------:R-:W-:Y:S01]  /*d250*/  ULDC UR6, c[0x0][0xc14] ;  /* 0x0003050000067ab9 */ /* 0x000fe20000000800 */
[----:B------:R-:W-:Y:S02]  /*d260*/  IMAD.MOV.U32 R16, RZ, RZ, R4 ;  /* 0x000000ffff107224 */ /* 0x000fe400078e0004 */
[----:B------:R-:W-:Y:S02]  /*d270*/  IMAD.U32 R17, RZ, RZ, UR4 ;  /* 0x00000004ff117e24 */ /* 0x000fe4000f8e00ff */
[----:B------:R-:W-:Y:S02]  /*d280*/  IMAD.U32 R18, RZ, RZ, UR5 ;  /* 0x00000005ff127e24 */ /* 0x000fe4000f8e00ff */
[----:B------:R-:W-:-:S07]  /*d290*/  IMAD.U32 R19, RZ, RZ, UR6 ;  /* 0x00000006ff137e24 */ /* 0x000fce000f8e00ff */
.L_x_352:
[----:B0-----:R-:W0:Y:S01]  /*d2a0*/  S2R R2, SR_TID.X ;  /* 0x0000000000027919 */ /* 0x001e220000002100 */
[----:B------:R-:W-:Y:S05]  /*d2b0*/  WARPSYNC.ALL ;  /* 0x0000000000007948 */ /* 0x000fea0003800000 */
[----:B------:R-:W-:Y:S01]  /*d2c0*/  BAR.SYNC.DEFER_BLOCKING 0x4, 0x120 ;  /* 0x0104800000007b1d */ /* 0x000fe20000010000 */
[----:B0-----:R-:W-:-:S04]  /*d2d0*/  LOP3.LUT R2, R2, 0x1f, RZ, 0xc0, !PT ;  /* 0x0000001f02027812 */ /* 0x001fc800078ec0ff */
[----:B------:R-:W-:-:S13]  /*d2e0*/  ISETP.NE.AND P0, PT, R2, RZ, PT ;  /* 0x000000ff0200720c */ /* 0x000fda0003f05270 */
[----:B------:R-:W0:Y:S01]  /*d2f0*/  @!P0 S2R R3, SR_CgaCtaId ;  /* 0x0000000000038919 */ /* 0x000e220000008800 */
[----:B------:R-:W-:-:S04]  /*d300*/  @!P0 MOV R2, 0x400 ;  /* 0x0000040000028802 */ /* 0x000fc80000000f00 */
[----:B0-----:R-:W-:-:S05]  /*d310*/  @!P0 LEA R2, R3, R2, 0x18 ;  /* 0x0000000203028211 */ /* 0x001fca00078ec0ff */
[----:B------:R2:W-:Y:S01]  /*d320*/  @!P0 STS.128 [R2+0x228d0], R16 ;  /* 0x0228d01002008388 */ /* 0x0005e20000000c00 */
[----:B------:R-:W-:Y:S06]  /*d330*/  BAR.ARV 0x5, 0x120 ;  /* 0x0144800000007b1d */ /* 0x000fec0000002000 */
[----:B------:R-:W-:-:S13]  /*d340*/  ISETP.GE.AND P0, PT, R19, R0, PT ;  /* 0x000000001300720c */ /* 0x000fda0003f06270 */
[----:B------:R-:W-:Y:S05]  /*d350*/  @!P0 BRA `(.L_x_353) ;  /* 0xffffffc400e08947 */ /* 0x000fea000383ffff */
.L_x_290:
[----:B0-----:R-:W3:Y:S01]  /*d360*/  LDL.LU R0, [R1+0x24] ;  /* 0x0000240001007983 */ /* 0x001ee20000300800 */
[----:B------:R-:W-:Y:S01]  /*d370*/  BSSY B0, `(.L_x_354) ;  /* 0x000000b000007945 */ /* 0x000fe20003800000 */
[----:B------:R-:W0:Y:S01]  /*d380*/  S2R R5, SR_CgaCtaId ;  /* 0x0000000000057919 */ /* 0x000e220000008800 */
[----:B---3--:R-:W-:-:S05]  /*d390*/  VIADD R0, R0, 0x1 ;  /* 0x0000000100007836 */ /* 0x008fca0000000000 */
[----:B--2---:R-:W-:-:S04]  /*d3a0*/  LEA.HI R2, R0, R0, RZ, 0x1 ;  /* 0x0000000000027211 */ /* 0x004fc800078f08ff */
[----:B------:R-:W-:-:S05]  /*d3b0*/  LOP3.LUT R3, R2, 0xfffffffe, RZ, 0xc0, !PT ;  /* 0xfffffffe02037812 */ /* 0x000fca00078ec0ff */
[----:B------:R-:W-:Y:S01]  /*d3c0*/  IMAD.IADD R3, R0, 0x1, -R3 ;  /* 0x0000000100037824 */ /* 0x000fe200078e0a03 */
[----:B------:R-:W-:-:S04]  /*d3d0*/  MOV R0, 0x400 ;  /* 0x0000040000007802 */ /* 0x000fc80000000f00 */
[----:B0-----:R-:W-:Y:S02]  /*d3e0*/  LEA R0, R5, R0, 0x18 ;  /* 0x0000000005007211 */ /* 0x001fe400078ec0ff */
[----:B------:R-:W-:-:S04]  /*d3f0*/  SHF.L.U32 R3, R3, 0x1f, RZ ;  /* 0x0000001f03037819 */ /* 0x000fc800000006ff */
[----:B------:R-:W0:Y:S02]  /*d400*/  SYNCS.PHASECHK.TRANS64.TRYWAIT P0, [R0+URZ+0x22820], R3 ;  /* 0x02282003000075a7 */ /* 0x000e24000800017f */
[----:B0-----:R-:W-:Y:S05]  /*d410*/  @!P0 BRA `(.L_x_355) ;  /* 0x0000001000a08947 */ /* 0x001fea0003800000 */
.L_x_408:
[----:B------:R-:W-:Y:S05]  /*d420*/  BSYNC B0 ;  /* 0x0000000000007941 */ /* 0x000fea0003800000 */
.L_x_354:
[----:B------:R-:W-:-:S03]  /*d430*/  UMOV UR4, 0xffffffff ;  /* 0xffffffff00047882 */ /* 0x000fc60000000000 */
[----:B------:R-:W-:Y:S05]  /*d440*/  BRA.DIV UR4, `(.L_x_356) ;  /* 0x0000001204a87947 */ /* 0x000fea000b800000 */
[----:B------:R-:W2:Y:S02]  /*d450*/  S2R R2, SR_TID.X ;  /* 0x0000000000027919 */ /* 0x000ea40000002100 */
[----:B--2---:R-:W-:-:S04]  /*d460*/  SHF.R.U32.HI R2, RZ, 0x5, R2 ;  /* 0x00000005ff027819 */ /* 0x004fc80000011602 */
[----:B------:R-:W-:-:S05]  /*d470*/  LOP3.LUT R2, R2, 0x3, RZ, 0xc0, !PT ;  /* 0x0000000302027812 */ /* 0x000fca00078ec0ff */
[----:B------:R2:W3:Y:S02]  /*d480*/  SHFL.IDX PT, R14, R2, RZ, 0x1f ;  /* 0x00001fff020e7589 */ /* 0x0004e400000e0000 */
.L_x_411:
[----:B---3--:R-:W-:Y:S01]  /*d490*/  ISETP.NE.AND P0, PT, R14, RZ, PT ;  /* 0x000000ff0e00720c */ /* 0x008fe20003f05270 */
[----:B------:R-:W-:-:S12]  /*d4a0*/  BSSY B0, `(.L_x_357) ;  /* 0x0000027000007945 */ /* 0x000fd80003800000 */
[----:B------:R-:W-:Y:S05]  /*d4b0*/  @P0 BRA `(.L_x_358) ;  /* 0x0000000000940947 */ /* 0x000fea0003800000 */
[----:B------:R-:W-:-:S03]  /*d4c0*/  UMOV UR4, 0xffffffff ;  /* 0xffffffff00047882 */ /* 0x000fc60000000000 */
[----:B------:R-:W-:Y:S05]  /*d4d0*/  BRA.DIV UR4, `(.L_x_359) ;  /* 0x0000001204b87947 */ /* 0x000fea000b800000 */
[----:B------:R-:W-:-:S13]  /*d4e0*/  ELECT P6, URZ, PT ;  /* 0x00000000003f782f */ /* 0x000fda00038c0000 */
.L_x_414:
[----:B------:R-:W-:Y:S05]  /*d4f0*/  @!P6 BRA `(.L_x_358) ;  /* 0x000000000084e947 */ /* 0x000fea0003800000 */
[----:B------:R-:W-:-:S06]  /*d500*/  ULOP3.LUT UR4, UR36, 0x2, URZ, 0xfc, !UPT ;  /* 0x0000000224047892 */ /* 0x000fcc000f8efc3f */
[----:B--2---:R-:W-:-:S04]  /*d510*/  MOV R2, UR4 ;  /* 0x0000000400027c02 */ /* 0x004fc80008000f00 */
[----:B------:R-:W-:-:S13]  /*d520*/  ISETP.NE.AND P2, PT, R2, 0x3, PT ;  /* 0x000000030200780c */ /* 0x000fda0003f45270 */
[----:B------:R-:W-:Y:S05]  /*d530*/  @!P2 BRA `(.L_x_360) ;  /* 0x000000000004a947 */ /* 0x000fea0003800000 */
[----:B------:R-:W-:Y:S01]  /*d540*/  BPT.TRAP 0x1 ;  /* 0x000000040000795c */ /* 0x000fe20000300000 */
.L_x_360:
[----:B0-----:R-:W2:Y:S04]  /*d550*/  LDL R3, [R1] ;  /* 0x0000000001037983 */ /* 0x001ea80000100800 */
[----:B------:R-:W3:Y:S01]  /*d560*/  LDL.LU R7, [R1+0x4] ;  /* 0x0000040001077983 */ /* 0x000ee20000300800 */
[----:B------:R-:W-:-:S04]  /*d570*/  VIADD R2, R0, 0x22840 ;  /* 0x0002284000027836 */ /* 0x000fc80000000000 */
[C---:B--2---:R-:W-:Y:S02]  /*d580*/  IMAD R6, R3.reuse, 0x8, R2 ;  /* 0x0000000803067824 */ /* 0x044fe400078e0202 */
[----:B------:R-:W-:Y:S01]  /*d590*/  VIADD R3, R3, 0x1 ;  /* 0x0000000103037836 */ /* 0x000fe20000000000 */
[----:B---3--:R-:W-:-:S04]  /*d5a0*/  SHF.L.U32 R5, R7, 0x1f, RZ ;  /* 0x0000001f07057819 */ /* 0x008fc800000006ff */
[C---:B------:R-:W-:Y:S01]  /*d5b0*/  ISETP.NE.AND P1, PT, R3.reuse, 0x2, PT ;  /* 0x000000020300780c */ /* 0x040fe20003f25270 */
[----:B------:R-:W0:Y:S03]  /*d5c0*/  SYNCS.PHASECHK.TRANS64.TRYWAIT P0, [R6+URZ], R5 ;  /* 0x00000005060075a7 */ /* 0x000e26000800017f */
[----:B------:R-:W-:Y:S02]  /*d5d0*/  SEL R4, RZ, 0x1, P1 ;  /* 0x00000001ff047807 */ /* 0x000fe40000800000 */
[----:B------:R-:W-:Y:S02]  /*d5e0*/  SEL R3, R3, RZ, P1 ;  /* 0x000000ff03037207 */ /* 0x000fe40000800000 */
[----:B------:R-:W-:-:S03]  /*d5f0*/  LOP3.LUT R4, R7, R4, RZ, 0x3c, !PT ;  /* 0x0000000407047212 */ /* 0x000fc600078e3cff */
[----:B------:R-:W-:Y:S01]  /*d600*/  IMAD R7, R3, 0x8, R2 ;  /* 0x0000000803077824 */ /* 0x000fe200078e0202 */
[----:B------:R-:W-:Y:S01]  /*d610*/  SHF.L.U32 R2, R4, 0x1f, RZ ;  /* 0x0000001f04027819 */ /* 0x000fe200000006ff */
[----:B0-----:R-:W-:Y:S06]  /*d620*/  @!P0 BRA `(.L_x_361) ;  /* 0x0000001000848947 */ /* 0x001fec0003800000 */
.L_x_415:
[----:B------:R-:W2:Y:S02]  /*d630*/  SYNCS.PHASECHK.TRANS64.TRYWAIT P0, [R7+URZ], R2 ;  /* 0x00000002070075a7 */ /* 0x000ea4000800017f */
[----:B--2---:R-:W-:Y:S05]  /*d640*/  @!P0 BRA `(.L_x_362) ;  /* 0x0000001000908947 */ /* 0x004fea0003800000 */
.L_x_416:
[----:B------:R-:W-:Y:S05]  /*d650*/  @!P2 BRA `(.L_x_363) ;  /* 0x000000000004a947 */ /* 0x000fea0003800000 */
[----:B------:R-:W-:Y:S01]  /*d660*/  BPT.TRAP 0x1 ;  /* 0x000000040000795c */ /* 0x000fe20000300000 */
.L_x_363:
[----:B------:R-:W3:Y:S01]  /*d670*/  LDL.LU R4, [R1] ;  /* 0x0000000001047983 */ /* 0x000ee20000300800 */
[----:B------:R-:W-:-:S04]  /*d680*/  VIADD R0, R0, 0x22860 ;  /* 0x0002286000007836 */ /* 0x000fc80000000000 */
[----:B---3--:R-:W-:-:S04]  /*d690*/  IMAD R4, R4, 0x8, R0 ;  /* 0x0000000804047824 */ /* 0x008fc800078e0200 */
[----:B------:R-:W3:Y:S02]  /*d6a0*/  SYNCS.PHASECHK.TRANS64.TRYWAIT P0, [R4+URZ], R5 ;  /* 0x00000005040075a7 */ /* 0x000ee4000800017f */
[----:B---3--:R-:W-:Y:S05]  /*d6b0*/  @!P0 BRA `(.L_x_364) ;  /* 0x0000001000888947 */ /* 0x008fea0003800000 */
.L_x_417:
[----:B------:R-:W-:-:S07]  /*d6c0*/  IMAD R3, R3, 0x8, R0 ;  /* 0x0000000803037824 */ /* 0x000fce00078e0200 */
.L_x_365:
[----:B----4-:R4:W0:Y:S02]  /*d6d0*/  SYNCS.PHASECHK.TRANS64.TRYWAIT P0, [R3+URZ], R2 ;  /* 0x00000002030075a7 */ /* 0x010824000800017f */
[----:B0-----:R-:W-:Y:S05]  /*d6e0*/  @!P0 NANOSLEEP.SYNCS 0x989680 ;  /* 0x009896800000895d */ /* 0x001fea0003900000 */
[----:B------:R-:W0:Y:S02]  /*d6f0*/  @!P0 SYNCS.PHASECHK.TRANS64 P0, [R3+URZ], R2 ;  /* 0x00000002030085a7 */ /* 0x000e24000800007f */
[----:B0-----:R-:W-:Y:S05]  /*d700*/  @!P0 BRA `(.L_x_365) ;  /* 0xfffffffc00f08947 */ /* 0x001fea000383ffff */
.L_x_358:
[----:B------:R-:W-:Y:S05]  /*d710*/  BSYNC B0 ;  /* 0x0000000000007941 */ /* 0x000fea0003800000 */
.L_x_357:
[----:B------:R-:W-:Y:S05]  /*d720*/  EXIT ;  /* 0x000000000000794d */ /* 0x000fea0003800000 */
.L_x_244:
[----:B0-----:R0:W1:Y:S02]  /*d730*/  SYNCS.PHASECHK.TRANS64.TRYWAIT P0, [R6+URZ+0x22800], R3 ;  /* 0x02280003060075a7 */ /* 0x001064000800017f */
[----:B-1----:R-:W-:Y:S05]  /*d740*/  @!P0 NANOSLEEP.SYNCS 0x989680 ;  /* 0x009896800000895d */ /* 0x002fea0003900000 */
[----:B------:R-:W1:Y:S02]  /*d750*/  @!P0 SYNCS.PHASECHK.TRANS64 P0, [R6+URZ+0x22800], R3 ;  /* 0x02280003060085a7 */ /* 0x000e64000800007f */
[----:B-1----:R-:W-:Y:S05]  /*d760*/  @!P0 BRA `(.L_x_244) ;  /* 0xfffffffc00f08947 */ /* 0x002fea000383ffff */
[----:B------:R-:W-:Y:S05]  /*d770*/  BRA `(.L_x_366) ;  /* 0xffffff4000207947 */ /* 0x000fea000383ffff */
.L_x_248:
[----:B--2---:R2:W3:Y:S02]  /*d780*/  SYNCS.PHASECHK.TRANS64.TRYWAIT P1, [R5+URZ+0x22830], R10 ;  /* 0x0228300a050075a7 */ /* 0x0044e4000802017f */
[----:B---3--:R-:W-:Y:S05]  /*d790*/  @!P1 NANOSLEEP.SYNCS 0x989680 ;  /* 0x009896800000995d */ /* 0x008fea0003900000 */
[----:B------:R-:W3:Y:S02]  /*d7a0*/  @!P1 SYNCS.PHASECHK.TRANS64 P1, [R5+URZ+0x22830], R10 ;  /* 0x0228300a050095a7 */ /* 0x000ee4000802007f */
[----:B---3--:R-:W-:Y:S05]  /*d7b0*/  @!P1 BRA `(.L_x_248) ;  /* 0xfffffffc00f09947 */ /* 0x008fea000383ffff */
[----:B------:R-:W-:Y:S05]  /*d7c0*/  BRA `(.L_x_247) ;  /* 0xffffff40004c7947 */ /* 0x000fea000383ffff */
.L_x_252:
[----:B-1----:R1:W3:Y:S02]  /*d7d0*/  SYNCS.PHASECHK.TRANS64.TRYWAIT P2, [R5+URZ+0x22850], R10 ;  /* 0x0228500a050075a7 */ /* 0x0022e4000804017f */
[----:B---3--:R-:W-:Y:S05]  /*d7e0*/  @!P2 NANOSLEEP.SYNCS 0x989680 ;  /* 0x009896800000a95d */ /* 0x008fea0003900000 */
[----:B------:R-:W3:Y:S02]  /*d7f0*/  @!P2 SYNCS.PHASECHK.TRANS64 P2, [R5+URZ+0x22850], R10 ;  /* 0x0228500a0500a5a7 */ /* 0x000ee4000804007f */
[----:B---3--:R-:W-:Y:S05]  /*d800*/  @!P2 BRA `(.L_x_252) ;  /* 0xfffffffc00f0a947 */ /* 0x008fea000383ffff */
[----:B------:R-:W-:Y:S05]  /*d810*/  BRA `(.L_x_251) ;  /* 0xffffff5c00407947 */ /* 0x000fea000383ffff */
.L_x_257:
[----:B0-----:R-:W-:Y:S02]  /*d820*/  IMAD.U32 R0, RZ, RZ, UR23 ;  /* 0x00000017ff007e24 */ /* 0x001fe4000f8e00ff */
[----:B---3--:R-:W-:-:S04]  /*d830*/  IMAD.U32 R5, RZ, RZ, UR25 ;  /* 0x00000019ff057e24 */ /* 0x008fc8000f8e00ff */
[----:B------:R0:W1:Y:S03]  /*d840*/  SYNCS.PHASECHK.TRANS64.TRYWAIT P3, [R0+URZ+0x22830], R5 ;  /* 0x02283005000075a7 */ /* 0x000066000806017f */
[----:B-1----:R-:W-:Y:S05]  /*d850*/  @!P3 NANOSLEEP.SYNCS 0x989680 ;  /* 0x009896800000b95d */ /* 0x002fea0003900000 */
[----:B------:R-:W1:Y:S02]  /*d860*/  @!P3 SYNCS.PHASECHK.TRANS64 P3, [R0+URZ+0x22830], R5 ;  /* 0x022830050000b5a7 */ /* 0x000e64000806007f */
[----:B-1----:R-:W-:Y:S05]  /*d870*/  @!P3 BRA `(.L_x_257) ;  /* 0xfffffffc00e8b947 */ /* 0x002fea000383ffff */
[----:B------:R-:W-:Y:S05]  /*d880*/  BRA `(.L_x_256) ;  /* 0xffffff60005c7947 */ /* 0x000fea000383ffff */
.L_x_261:
[----:B0-----:R-:W-:-:S04]  /*d890*/  IMAD.U32 R6, RZ, RZ, UR25 ;  /* 0x00000019ff067e24 */ /* 0x001fc8000f8e00ff */
[----:B------:R0:W1:Y:S03]  /*d8a0*/  SYNCS.PHASECHK.TRANS64.TRYWAIT P3, [R199+URZ+0x22850], R6 ;  /* 0x02285006c70075a7 */ /* 0x000066000806017f */
[----:B-1----:R-:W-:Y:S05]  /*d8b0*/  @!P3 NANOSLEEP.SYNCS 0x989680 ;  /* 0x009896800000b95d */ /* 0x002fea0003900000 */
[----:B------:R-:W1:Y:S02]  /*d8c0*/  @!P3 SYNCS.PHASECHK.TRANS64 P3, [R199+URZ+0x22850], R6 ;  /* 0x02285006c700b5a7 */ /* 0x000e64000806007f */
[----:B-1----:R-:W-:Y:S05]  /*d8d0*/  @!P3 BRA `(.L_x_261) ;  /* 0xfffffffc00ecb947 */ /* 0x002fea000383ffff */
[----:B------:R-:W-:Y:S05]  /*d8e0*/  BRA `(.L_x_260) ;  /* 0xffffff7c00f87947 */ /* 0x000fea000383ffff */
.L_x_299:
[----:B------:R-:W0:Y:S01]  /*d8f0*/  S2R R5, SR_TID.X ;  /* 0x0000000000057919 */ /* 0x000e220000002100 */
[----:B------:R-:W-:Y:S01]  /*d900*/  BSSY B0, `(.L_x_367) ;  /* 0x000000a000007945 */ /* 0x000fe20003800000 */
[----:B------:R-:W-:Y:S01]  /*d910*/  IMAD.MOV.U32 R12, RZ, RZ, RZ ;  /* 0x000000ffff0c7224 */ /* 0x000fe200078e00ff */
[----:B------:R-:W-:Y:S01]  /*d920*/  MOV R15, 0xffffffff ;  /* 0xffffffff000f7802 */ /* 0x000fe20000000f00 */
[----:B------:R-:W-:Y:S01]  /*d930*/  IMAD.MOV.U32 R11, RZ, RZ, 0x1f ;  /* 0x0000001fff0b7424 */ /* 0x000fe200078e00ff */
[----:B0-----:R-:W-:-:S04]  /*d940*/  SHF.R.U32.HI R5, RZ, 0x5, R5 ;  /* 0x00000005ff057819 */ /* 0x001fc80000011605 */
[----:B------:R-:W-:-:S05]  /*d950*/  LOP3.LUT R5, R5, 0x3, RZ, 0xc0, !PT ;  /* 0x0000000305057812 */ /* 0x000fca00078ec0ff */
[----:B------:R-:W-:-:S07]  /*d960*/  IMAD.MOV.U32 R13, RZ, RZ, R5 ;  /* 0x000000ffff0d7224 */ /* 0x000fce00078e0005 */
[----:B------:R-:W-:Y:S05]  /*d970*/  WARPSYNC.COLLECTIVE R15, `(.L_x_368) ;  /* 0x000000000f087348 */ /* 0x000fea0003c00000 */
[----:B------:R0:W1:Y:S02]  /*d980*/  SHFL.IDX P6, R14, R13, R12, R11 ;  /* 0x0000000c0d0e7389 */ /* 0x00006400000c000b */
[----:B01----:R-:W-:Y:S01]  /*d990*/  ENDCOLLECTIVE ;  /* 0x000000000000791b */ /* 0x003fe20003800000 */
.L_x_368:
[----:B------:R-:W-:Y:S05]  /*d9a0*/  BSYNC B0 ;  /* 0x0000000000007941 */ /* 0x000fea0003800000 */
.L_x_367:
[----:B------:R-:W-:Y:S05]  /*d9b0*/  BRA `(.L_x_369) ;  /* 0xffffffcc00347947 */ /* 0x000fea000383ffff */
.L_x_300:
[----:B------:R-:W-:Y:S01]  /*d9c0*/  BSSY B0, `(.L_x_370) ;  /* 0x0000006000007945 */ /* 0x000fe20003800000 */
[----:B------:R-:W-:-:S07]  /*d9d0*/  IMAD.MOV.U32 R15, RZ, RZ, -0x1 ;  /* 0xffffffffff0f7424 */ /* 0x000fce00078e00ff */
[----:B------:R-:W-:Y:S05]  /*d9e0*/  WARPSYNC.COLLECTIVE R15, `(.L_x_371) ;  /* 0x000000000f0c7348 */ /* 0x000fea0003c00000 */
[----:B------:R-:W-:Y:S02]  /*d9f0*/  ELECT P6, UR62, PT ;  /* 0x00000000003e782f */ /* 0x000fe400038c0000 */
[----:B------:R-:W-:Y:S01]  /*da00*/  MOV R14, UR62 ;  /* 0x0000003e000e7c02 */ /* 0x000fe20008000f00 */
[----:B------:R-:W-:Y:S10]  /*da10*/  ENDCOLLECTIVE ;  /* 0x000000000000791b */ /* 0x000ff40003800000 */
.L_x_371:
[----:B------:R-:W-:Y:S05]  /*da20*/  BSYNC B0 ;  /* 0x0000000000007941 */ /* 0x000fea0003800000 */
.L_x_370:
[----:B------:R-:W-:Y:S05]  /*da30*/  BRA `(.L_x_372) ;  /* 0xffffffcc002c7947 */ /* 0x000fea000383ffff */
.L_x_303:
[----:B0-----:R0:W1:Y:S02]  /*da40*/  SYNCS.PHASECHK.TRANS64.TRYWAIT P0, [R8+URZ+0x22840], R10 ;  /* 0x0228400a080075a7 */ /* 0x001064000800017f */
[----:B-1----:R-:W-:Y:S05]  /*da50*/  @!P0 NANOSLEEP.SYNCS 0x989680 ;  /* 0x009896800000895d */ /* 0x002fea0003900000 */
[----:B------:R-:W1:Y:S02]  /*da60*/  @!P0 SYNCS.PHASECHK.TRANS64 P0, [R8+URZ+0x22840], R10 ;  /* 0x0228400a080085a7 */ /* 0x000e64000800007f */
[----:B-1----:R-:W-:Y:S05]  /*da70*/  @!P0 BRA `(.L_x_303) ;  /* 0xfffffffc00f08947 */ /* 0x002fea000383ffff */
[----:B------:R-:W-:Y:S05]  /*da80*/  BRA `(.L_x_373) ;  /* 0xffffffcc009c7947 */ /* 0x000fea000383ffff */
.L_x_306:
[----:B0-----:R-:W0:Y:S01]  /*da90*/  S2R R10, SR_CgaCtaId ;  /* 0x00000000000a7919 */ /* 0x001e220000008800 */
[----:B------:R-:W-:-:S04]  /*daa0*/  MOV R8, 0x400 ;  /* 0x0000040000087802 */ /* 0x000fc80000000f00 */
[----:B0-----:R-:W-:-:S04]  /*dab0*/  LEA R8, R10, R8, 0x18 ;  /* 0x000000080a087211 */ /* 0x001fc800078ec0ff */
[----:B------:R0:W1:Y:S03]  /*dac0*/  SYNCS.PHASECHK.TRANS64.TRYWAIT P0, [R8+URZ+0x22820], R6 ;  /* 0x02282006080075a7 */ /* 0x000066000800017f */
[----:B-1----:R-:W-:Y:S05]  /*dad0*/  @!P0 NANOSLEEP.SYNCS 0x989680 ;  /* 0x009896800000895d */ /* 0x002fea0003900000 */
[----:B------:R-:W1:Y:S02]  /*dae0*/  @!P0 SYNCS.PHASECHK.TRANS64 P0, [R8+URZ+0x22820], R6 ;  /* 0x02282006080085a7 */ /* 0x000e64000800007f */
[----:B-1----:R-:W-:Y:S05]  /*daf0*/  @!P0 BRA `(.L_x_306) ;  /* 0xfffffffc00e48947 */ /* 0x002fea000383ffff */
[----:B------:R-:W-:Y:S05]  /*db00*/  BRA `(.L_x_374) ;  /* 0xffffffd0007c7947 */ /* 0x000fea000383ffff */
.L_x_309:
[----:B0-----:R0:W1:Y:S02]  /*db10*/  SYNCS.PHASECHK.TRANS64.TRYWAIT P0, [R8+URZ+0x22860], R6 ;  /* 0x02286006080075a7 */ /* 0x001064000800017f */
[----:B-1----:R-:W-:Y:S05]  /*db20*/  @!P0 NANOSLEEP.SYNCS 0x989680 ;  /* 0x009896800000895d */ /* 0x002fea0003900000 */
[----:B------:R-:W1:Y:S02]  /*db30*/  @!P0 SYNCS.PHASECHK.TRANS64 P0, [R8+URZ+0x22860], R6 ;  /* 0x02286006080085a7 */ /* 0x000e64000800007f */
[----:B-1----:R-:W-:Y:S05]  /*db40*/  @!P0 BRA `(.L_x_309) ;  /* 0xfffffffc00f08947 */ /* 0x002fea000383ffff */
[----:B------:R-:W-:Y:S05]  /*db50*/  BRA `(.L_x_375) ;  /* 0xffffffd000987947 */ /* 0x000fea000383ffff */
.L_x_318:
[----:B-1----:R1:W2:Y:S02]  /*db60*/  SYNCS.PHASECHK.TRANS64.TRYWAIT P0, [R3+URZ+0x22840], R6 ;  /* 0x02284006030075a7 */ /* 0x0022a4000800017f */
[----:B--2---:R-:W-:Y:S05]  /*db70*/  @!P0 NANOSLEEP.SYNCS 0x989680 ;  /* 0x009896800000895d */ /* 0x004fea0003900000 */
[----:B------:R-:W2:Y:S02]  /*db80*/  @!P0 SYNCS.PHASECHK.TRANS64 P0, [R3+URZ+0x22840], R6 ;  /* 0x02284006030085a7 */ /* 0x000ea4000800007f */
[----:B--2---:R-:W-:Y:S05]  /*db90*/  @!P0 BRA `(.L_x_318) ;  /* 0xfffffffc00f08947 */ /* 0x004fea000383ffff */
[----:B------:R-:W-:Y:S05]  /*dba0*/  BRA `(.L_x_376) ;  /* 0xffffffd800207947 */ /* 0x000fea000383ffff */
.L_x_320:
[----:B--2---:R2:W3:Y:S02]  /*dbb0*/  SYNCS.PHASECHK.TRANS64.TRYWAIT P0, [R3+URZ+0x22860], R6 ;  /* 0x02286006030075a7 */ /* 0x0044e4000800017f */
[----:B---3--:R-:W-:Y:S05]  /*dbc0*/  @!P0 NANOSLEEP.SYNCS 0x989680 ;  /* 0x009896800000895d */ /* 0x008fea0003900000 */
[----:B------:R-:W3:Y:S02]  /*dbd0*/  @!P0 SYNCS.PHASECHK.TRANS64 P0, [R3+URZ+0x22860], R6 ;  /* 0x02286006030085a7 */ /* 0x000ee4000800007f */
[----:B---3--:R-:W-:Y:S05]  /*dbe0*/  @!P0 BRA `(.L_x_320) ;  /* 0xfffffffc00f08947 */ /* 0x008fea000383ffff */
[----:B------:R-:W-:Y:S05]  /*dbf0*/  BRA `(.L_x_377) ;  /* 0xffffffd800907947 */ /* 0x000fea000383ffff */
.L_x_325:
[----:B--2---:R2:W3:Y:S02]  /*dc00*/  SYNCS.PHASECHK.TRANS64.TRYWAIT P0, [R2+URZ+0x22840], R3 ;  /* 0x02284003020075a7 */ /* 0x0044e4000800017f */
[----:B---3--:R-:W-:Y:S05]  /*dc10*/  @!P0 NANOSLEEP.SYNCS 0x989680 ;  /* 0x009896800000895d */ /* 0x008fea0003900000 */
[----:B------:R-:W3:Y:S02]  /*dc20*/  @!P0 SYNCS.PHASECHK.TRANS64 P0, [R2+URZ+0x22840], R3 ;  /* 0x02284003020085a7 */ /* 0x000ee4000800007f */
[----:B---3--:R-:W-:Y:S05]  /*dc30*/  @!P0 BRA `(.L_x_325) ;  /* 0xfffffffc00f08947 */ /* 0x008fea000383ffff */
[----:B------:R-:W-:Y:S05]  /*dc40*/  BRA `(.L_x_378) ;  /* 0xffffffdc00dc7947 */ /* 0x000fea000383ffff */
.L_x_327:
[----:B-1----:R1:W3:Y:S02]  /*dc50*/  SYNCS.PHASECHK.TRANS64.TRYWAIT P1, [R2+URZ+0x22860], R3 ;  /* 0x02286003020075a7 */ /* 0x0022e4000802017f */
[----:B---3--:R-:W-:Y:S05]  /*dc60*/  @!P1 NANOSLEEP.SYNCS 0x989680 ;  /* 0x009896800000995d */ /* 0x008fea0003900000 */
[----:B------:R-:W3:Y:S02]  /*dc70*/  @!P1 SYNCS.PHASECHK.TRANS64 P1, [R2+URZ+0x22860], R3 ;  /* 0x02286003020095a7 */ /* 0x000ee4000802007f */
[----:B---3--:R-:W-:Y:S05]  /*dc80*/  @!P1 BRA `(.L_x_327) ;  /* 0xfffffffc00f09947 */ /* 0x008fea000383ffff */
[----:B------:R-:W-:Y:S05]  /*dc90*/  BRA `(.L_x_379) ;  /* 0xffffffe000487947 */ /* 0x000fea000383ffff */
.L_x_332:
[----:B---3--:R3:W4:Y:S02]  /*dca0*/  SYNCS.PHASECHK.TRANS64.TRYWAIT P0, [R2+URZ+0x22840], R3 ;  /* 0x02284003020075a7 */ /* 0x008724000800017f */
[----:B----4-:R-:W-:Y:S05]  /*dcb0*/  @!P0 NANOSLEEP.SYNCS 0x989680 ;  /* 0x009896800000895d */ /* 0x010fea0003900000 */
[----:B------:R-:W4:Y:S02]  /*dcc0*/  @!P0 SYNCS.PHASECHK.TRANS64 P0, [R2+URZ+0x22840], R3 ;  /* 0x02284003020085a7 */ /* 0x000f24000800007f */
[----:B----4-:R-:W-:Y:S05]  /*dcd0*/  @!P0 BRA `(.L_x_332) ;  /* 0xfffffffc00f08947 */ /* 0x010fea000383ffff */
[----:B------:R-:W-:Y:S05]  /*dce0*/  BRA `(.L_x_380) ;  /* 0xffffffe400747947 */ /* 0x000fea000383ffff */
.L_x_334:
[----:B-1----:R1:W2:Y:S02]  /*dcf0*/  SYNCS.PHASECHK.TRANS64.TRYWAIT P1, [R2+URZ+0x22860], R3 ;  /* 0x02286003020075a7 */ /* 0x0022a4000802017f */
[----:B--2---:R-:W-:Y:S05]  /*dd00*/  @!P1 NANOSLEEP.SYNCS 0x989680 ;  /* 0x009896800000995d */ /* 0x004fea0003900000 */
[----:B------:R-:W2:Y:S02]  /*dd10*/  @!P1 SYNCS.PHASECHK.TRANS64 P1, [R2+URZ+0x22860], R3 ;  /* 0x02286003020095a7 */ /* 0x000ea4000802007f */
[----:B--2---:R-:W-:Y:S05]  /*dd20*/  @!P1 BRA `(.L_x_334) ;  /* 0xfffffffc00f09947 */ /* 0x004fea000383ffff */
[----:B------:R-:W-:Y:S05]  /*dd30*/  BRA `(.L_x_381) ;  /* 0xffffffe400e47947 */ /* 0x000fea000383ffff */
.L_x_339:
[----:B------:R-:W-:Y:S01]  /*dd40*/  BSSY B0, `(.L_x_382) ;  /* 0x0000008000007945 */ /* 0x000fe20003800000 */
[----:B------:R-:W-:Y:S02]  /*dd50*/  IMAD.MOV.U32 R13, RZ, RZ, R16 ;  /* 0x000000ffff0d7224 */ /* 0x000fe400078e0010 */
[----:B-1----:R-:W-:Y:S02]  /*dd60*/  IMAD.MOV.U32 R12, RZ, RZ, RZ ;  /* 0x000000ffff0c7224 */ /* 0x002fe400078e00ff */
[----:B------:R-:W-:Y:S02]  /*dd70*/  IMAD.MOV.U32 R11, RZ, RZ, 0x1f ;  /* 0x0000001fff0b7424 */ /* 0x000fe400078e00ff */
[----:B0-----:R-:W-:-:S07]  /*dd80*/  IMAD.MOV.U32 R15, RZ, RZ, -0x1 ;  /* 0xffffffffff0f7424 */ /* 0x001fce00078e00ff */
[----:B--2---:R-:W-:Y:S05]  /*dd90*/  WARPSYNC.COLLECTIVE R15, `(.L_x_383) ;  /* 0x000000000f087348 */ /* 0x004fea0003c00000 */
[----:B------:R0:W1:Y:S02]  /*dda0*/  SHFL.IDX P6, R14, R13, R12, R11 ;  /* 0x0000000c0d0e7389 */ /* 0x00006400000c000b */
[----:B012---:R-:W-:Y:S01]  /*ddb0*/  ENDCOLLECTIVE ;  /* 0x000000000000791b */ /* 0x007fe20003800000 */
.L_x_383:
[----:B------:R-:W-:Y:S05]  /*ddc0*/  BSYNC B0 ;  /* 0x0000000000007941 */ /* 0x000fea0003800000 */
.L_x_382:
[----:B------:R-:W-:Y:S02]  /*ddd0*/  IMAD.MOV.U32 R13, RZ, RZ, R16 ;  /* 0x000000ffff0d7224 */ /* 0x000fe400078e0010 */
[----:B------:R-:W-:Y:S02]  /*dde0*/  IMAD.MOV.U32 R12, RZ, RZ, 0x1 ;  /* 0x00000001ff0c7424 */ /* 0x000fe400078e00ff */
[----:B------:R-:W-:Y:S02]  /*ddf0*/  IMAD.MOV.U32 R11, RZ, RZ, 0x1f ;  /* 0x0000001fff0b7424 */ /* 0x000fe400078e00ff */
[----:B------:R-:W-:Y:S02]  /*de00*/  IMAD.MOV.U32 R15, RZ, RZ, -0x1 ;  /* 0xffffffffff0f7424 */ /* 0x000fe400078e00ff */
[----:B------:R-:W-:-:S07]  /*de10*/  IMAD.MOV.U32 R4, RZ, RZ, R14 ;  /* 0x000000ffff047224 */ /* 0x000fce00078e000e */
[----:B------:R-:W-:Y:S05]  /*de20*/  WARPSYNC.COLLECTIVE R15, `(.L_x_384) ;  /* 0x000000000f087348 */ /* 0x000fea0003c00000 */
[----:B------:R0:W1:Y:S02]  /*de30*/  SHFL.IDX P6, R14, R13, R12, R11 ;  /* 0x0000000c0d0e7389 */ /* 0x00006400000c000b */
[----:B01----:R-:W-:Y:S01]  /*de40*/  ENDCOLLECTIVE ;  /* 0x000000000000791b */ /* 0x003fe20003800000 */
.L_x_384:
[----:B------:R-:W-:Y:S01]  /*de50*/  IMAD.MOV.U32 R5, RZ, RZ, R14 ;  /* 0x000000ffff057224 */ /* 0x000fe200078e000e */
[----:B------:R-:W-:Y:S06]  /*de60*/  BRA `(.L_x_385) ;  /* 0xffffffe800d87947 */ /* 0x000fec000383ffff */
.L_x_342:
[----:B------:R-:W-:Y:S01]  /*de70*/  BSSY B0, `(.L_x_386) ;  /* 0x0000008000007945 */ /* 0x000fe20003800000 */
[----:B-----5:R-:W-:Y:S01]  /*de80*/  IMAD.MOV.U32 R13, RZ, RZ, R3 ;  /* 0x000000ffff0d7224 */ /* 0x020fe200078e0003 */
[----:B-1----:R-:W-:Y:S01]  /*de90*/  MOV R11, RZ ;  /* 0x000000ff000b7202 */ /* 0x002fe20000000f00 */
[----:B------:R-:W-:Y:S02]  /*dea0*/  IMAD.MOV.U32 R12, RZ, RZ, 0x1 ;  /* 0x00000001ff0c7424 */ /* 0x000fe400078e00ff */
[----:B------:R-:W-:-:S07]  /*deb0*/  IMAD.MOV.U32 R15, RZ, RZ, -0x1 ;  /* 0xffffffffff0f7424 */ /* 0x000fce00078e00ff */
[----:B0-234-:R-:W-:Y:S05]  /*dec0*/  WARPSYNC.COLLECTIVE R15, `(.L_x_387) ;  /* 0x000000000f087348 */ /* 0x01dfea0003c00000 */
[----:B------:R1:W0:Y:S02]  /*ded0*/  SHFL.UP P6, R14, R13, R12, R11 ;  /* 0x0400000c0d0e7389 */ /* 0x00022400000c000b */
[----:B01234-:R-:W-:Y:S01]  /*dee0*/  ENDCOLLECTIVE ;  /* 0x000000000000791b */ /* 0x01ffe20003800000 */
.L_x_387:
[----:B------:R-:W-:Y:S05]  /*def0*/  BSYNC B0 ;  /* 0x0000000000007941 */ /* 0x000fea0003800000 */
.L_x_386:
[----:B------:R-:W-:Y:S01]  /*df00*/  ISETP.NE.AND P0, PT, R8, RZ, PT ;  /* 0x000000ff0800720c */ /* 0x000fe20003f05270 */
[----:B------:R-:W-:Y:S02]  /*df10*/  IMAD.MOV.U32 R12, RZ, RZ, 0x2 ;  /* 0x00000002ff0c7424 */ /* 0x000fe400078e00ff */
[----:B------:R-:W-:Y:S01]  /*df20*/  IMAD.MOV.U32 R11, RZ, RZ, RZ ;  /* 0x000000ffff0b7224 */ /* 0x000fe200078e00ff */
[----:B------:R-:W-:Y:S01]  /*df30*/  SEL R14, R14, RZ, P0 ;  /* 0x000000ff0e0e7207 */ /* 0x000fe20000000000 */
[----:B------:R-:W-:Y:S01]  /*df40*/  IMAD.MOV.U32 R15, RZ, RZ, -0x1 ;  /* 0xffffffffff0f7424 */ /* 0x000fe200078e00ff */
[----:B------:R-:W-:-:S03]  /*df50*/  ISETP.GE.U32.AND P0, PT, R8, 0x2, PT ;  /* 0x000000020800780c */ /* 0x000fc60003f06070 */
[----:B------:R-:W-:-:S10]  /*df60*/  IMAD.IADD R13, R3, 0x1, R14 ;  /* 0x00000001030d7824 */ /* 0x000fd400078e020e */
[----:B------:R-:W-:Y:S05]  /*df70*/  WARPSYNC.COLLECTIVE R15, `(.L_x_388) ;  /* 0x000000000f087348 */ /* 0x000fea0003c00000 */
[----:B------:R0:W1:Y:S02]  /*df80*/  SHFL.UP P6, R14, R13, R12, R11 ;  /* 0x0400000c0d0e7389 */ /* 0x00006400000c000b */
[----:B01----:R-:W-:Y:S01]  /*df90*/  ENDCOLLECTIVE ;  /* 0x000000000000791b */ /* 0x003fe20003800000 */
.L_x_388:
[----:B------:R-:W-:Y:S01]  /*dfa0*/  IMAD.MOV.U32 R12, RZ, RZ, 0x4 ;  /* 0x00000004ff0c7424 */ /* 0x000fe200078e00ff */
[----:B------:R-:W-:Y:S02]  /*dfb0*/  SEL R2, R14, RZ, P0 ;  /* 0x000000ff0e027207 */ /* 0x000fe40000000000 */
[----:B------:R-:W-:-:S03]  /*dfc0*/  ISETP.GE.U32.AND P0, PT, R8, 0x4, PT ;  /* 0x000000040800780c */ /* 0x000fc60003f06070 */
[----:B------:R-:W-:-:S04]  /*dfd0*/  IMAD.IADD R2, R13, 0x1, R2 ;  /* 0x000000010d027824 */ /* 0x000fc800078e0202 */
[----:B------:R-:W-:-:S07]  /*dfe0*/  IMAD.MOV.U32 R13, RZ, RZ, R2 ;  /* 0x000000ffff0d7224 */ /* 0x000fce00078e0002 */
[----:B------:R-:W-:Y:S05]  /*dff0*/  WARPSYNC.COLLECTIVE R15, `(.L_x_389) ;  /* 0x000000000f087348 */ /* 0x000fea0003c00000 */
[----:B------:R0:W1:Y:S02]  /*e000*/  SHFL.UP P6, R14, R13, R12, R11 ;  /* 0x0400000c0d0e7389 */ /* 0x00006400000c000b */
[----:B01----:R-:W-:Y:S01]  /*e010*/  ENDCOLLECTIVE ;  /* 0x000000000000791b */ /* 0x003fe20003800000 */
.L_x_389:
        /* <DEDUP_REMOVED lines=8> */
.L_x_390:
[----:B------:R-:W-:Y:S02]  /*e0a0*/  MOV R12, 0x10 ;  /* 0x00000010000c7802 */ /* 0x000fe40000000f00 */
[----:B------:R-:W-:Y:S02]  /*e0b0*/  SEL R7, R14, RZ, P0 ;  /* 0x000000ff0e077207 */ /* 0x000fe40000000000 */
[----:B------:R-:W-:-:S03]  /*e0c0*/  ISETP.GE.U32.AND P0, PT, R8, 0x10, PT ;  /* 0x000000100800780c */ /* 0x000fc60003f06070 */
[----:B------:R-:W-:-:S04]  /*e0d0*/  IMAD.IADD R7, R6, 0x1, R7 ;  /* 0x0000000106077824 */ /* 0x000fc800078e0207 */
[----:B------:R-:W-:-:S07]  /*e0e0*/  IMAD.MOV.U32 R13, RZ, RZ, R7 ;  /* 0x000000ffff0d7224 */ /* 0x000fce00078e0007 */
[----:B------:R-:W-:Y:S05]  /*e0f0*/  WARPSYNC.COLLECTIVE R15, `(.L_x_391) ;  /* 0x000000000f087348 */ /* 0x000fea0003c00000 */
[----:B------:R0:W1:Y:S02]  /*e100*/  SHFL.UP P6, R14, R13, R12, R11 ;  /* 0x0400000c0d0e7389 */ /* 0x00006400000c000b */
[----:B01----:R-:W-:Y:S01]  /*e110*/  ENDCOLLECTIVE ;  /* 0x000000000000791b */ /* 0x003fe20003800000 */
.L_x_391:
[----:B------:R-:W-:Y:S02]  /*e120*/  IMAD.MOV.U32 R12, RZ, RZ, 0x1f ;  /* 0x0000001fff0c7424 */ /* 0x000fe400078e00ff */
[----:B------:R-:W-:Y:S01]  /*e130*/  IMAD.MOV.U32 R11, RZ, RZ, 0x1f ;  /* 0x0000001fff0b7424 */ /* 0x000fe200078e00ff */
[----:B------:R-:W-:-:S05]  /*e140*/  SEL R2, R14, RZ, P0 ;  /* 0x000000ff0e027207 */ /* 0x000fca0000000000 */
[----:B------:R-:W-:-:S04]  /*e150*/  IMAD.IADD R2, R7, 0x1, R2 ;  /* 0x0000000107027824 */ /* 0x000fc800078e0202 */
[----:B------:R-:W-:-:S07]  /*e160*/  IMAD.MOV.U32 R13, RZ, RZ, R2 ;  /* 0x000000ffff0d7224 */ /* 0x000fce00078e0002 */
[----:B------:R-:W-:Y:S05]  /*e170*/  WARPSYNC.COLLECTIVE R15, `(.L_x_392) ;  /* 0x000000000f087348 */ /* 0x000fea0003c00000 */
[----:B------:R0:W1:Y:S02]  /*e180*/  SHFL.IDX P6, R14, R13, R12, R11 ;  /* 0x0000000c0d0e7389 */ /* 0x00006400000c000b */
[----:B01----:R-:W-:Y:S01]  /*e190*/  ENDCOLLECTIVE ;  /* 0x000000000000791b */ /* 0x003fe20003800000 */
.L_x_392:
[----:B------:R-:W-:Y:S05]  /*e1a0*/  BRA `(.L_x_393) ;  /* 0xffffffe8009c7947 */ /* 0x000fea000383ffff */
.L_x_347:
[----:B------:R-:W-:Y:S01]  /*e1b0*/  BSSY B0, `(.L_x_394) ;  /* 0x0000008000007945 */ /* 0x000fe20003800000 */
[----:B-----5:R-:W-:Y:S02]  /*e1c0*/  IMAD.MOV.U32 R13, RZ, RZ, R3 ;  /* 0x000000ffff0d7224 */ /* 0x020fe400078e0003 */
[----:B-1----:R-:W-:Y:S02]  /*e1d0*/  IMAD.MOV.U32 R12, RZ, RZ, 0x1 ;  /* 0x00000001ff0c7424 */ /* 0x002fe400078e00ff */
[----:B------:R-:W-:Y:S02]  /*e1e0*/  IMAD.MOV.U32 R11, RZ, RZ, RZ ;  /* 0x000000ffff0b7224 */ /* 0x000fe400078e00ff */
[----:B------:R-:W-:-:S07]  /*e1f0*/  IMAD.MOV.U32 R15, RZ, RZ, -0x1 ;  /* 0xffffffffff0f7424 */ /* 0x000fce00078e00ff */
[----:B0-----:R-:W-:Y:S05]  /*e200*/  WARPSYNC.COLLECTIVE R15, `(.L_x_395) ;  /* 0x000000000f087348 */ /* 0x001fea0003c00000 */
[----:B------:R1:W2:Y:S02]  /*e210*/  SHFL.UP P6, R14, R13, R12, R11 ;  /* 0x0400000c0d0e7389 */ /* 0x0002a400000c000b */
[----:B012---:R-:W-:Y:S01]  /*e220*/  ENDCOLLECTIVE ;  /* 0x000000000000791b */ /* 0x007fe20003800000 */
.L_x_395:
[----:B------:R-:W-:Y:S05]  /*e230*/  BSYNC B0 ;  /* 0x0000000000007941 */ /* 0x000fea0003800000 */
.L_x_394:
        /* <DEDUP_REMOVED lines=10> */
.L_x_396:
[----:B------:R-:W-:Y:S01]  /*e2e0*/  IMAD.MOV.U32 R12, RZ, RZ, 0x4 ;  /* 0x00000004ff0c7424 */ /* 0x000fe200078e00ff */
[----:B------:R-:W-:Y:S02]  /*e2f0*/  SEL R2, R14, RZ, P0 ;  /* 0x000000ff0e027207 */ /* 0x000fe40000000000 */
[----:B------:R-:W-:-:S03]  /*e300*/  ISETP.GE.U32.AND P0, PT, R8, 0x4, PT ;  /* 0x000000040800780c */ /* 0x000fc60003f06070 */
[----:B------:R-:W-:-:S05]  /*e310*/  IMAD.IADD R2, R13, 0x1, R2 ;  /* 0x000000010d027824 */ /* 0x000fca00078e0202 */
[----:B------:R-:W-:-:S07]  /*e320*/  MOV R13, R2 ;  /* 0x00000002000d7202 */ /* 0x000fce0000000f00 */
[----:B------:R-:W-:Y:S05]  /*e330*/  WARPSYNC.COLLECTIVE R15, `(.L_x_397) ;  /* 0x000000000f087348 */ /* 0x000fea0003c00000 */
[----:B------:R0:W1:Y:S02]  /*e340*/  SHFL.UP P6, R14, R13, R12, R11 ;  /* 0x0400000c0d0e7389 */ /* 0x00006400000c000b */
[----:B01----:R-:W-:Y:S01]  /*e350*/  ENDCOLLECTIVE ;  /* 0x000000000000791b */ /* 0x003fe20003800000 */
.L_x_397:
        /* <DEDUP_REMOVED lines=8> */
.L_x_398:
        /* <DEDUP_REMOVED lines=8> */
.L_x_399:
        /* <DEDUP_REMOVED lines=8> */
.L_x_400:
[----:B------:R-:W-:Y:S05]  /*e4e0*/  BRA `(.L_x_401) ;  /* 0xffffffe800807947 */ /* 0x000fea000383ffff */
.L_x_349:
[----:B------:R-:W-:Y:S01]  /*e4f0*/  BSSY B0, `(.L_x_402) ;  /* 0x0000006000007945 */ /* 0x000fe20003800000 */
[----:B------:R-:W-:Y:S01]  /*e500*/  PLOP3.LUT P6, PT, P6, PT, PT, 0x8, 0x0 ;  /* 0x000000000000781c */ /* 0x000fe200037ce170 */
[----:B------:R-:W-:-:S12]  /*e510*/  IMAD.MOV.U32 R15, RZ, RZ, -0x1 ;  /* 0xffffffffff0f7424 */ /* 0x000fd800078e00ff */
[----:B01----:R-:W-:Y:S05]  /*e520*/  WARPSYNC.COLLECTIVE R15, `(.L_x_403) ;  /* 0x000000000f087348 */ /* 0x003fea0003c00000 */
[----:B------:R-:W-:Y:S01]  /*e530*/  VOTE.ANY R14, PT, P6 ;  /* 0x00000000000e7806 */ /* 0x000fe200030e0100 */
[----:B01----:R-:W-:Y:S06]  /*e540*/  ENDCOLLECTIVE ;  /* 0x000000000000791b */ /* 0x003fec0003800000 */
.L_x_403:
[----:B------:R-:W-:Y:S05]  /*e550*/  BSYNC B0 ;  /* 0x0000000000007941 */ /* 0x000fea0003800000 */
.L_x_402:
[----:B------:R-:W-:Y:S01]  /*e560*/  IMAD.MOV.U32 R7, RZ, RZ, R14 ;  /* 0x000000ffff077224 */ /* 0x000fe200078e000e */
[----:B------:R-:W-:Y:S01]  /*e570*/  MOV R13, R3 ;  /* 0x00000003000d7202 */ /* 0x000fe20000000f00 */
[----:B------:R-:W-:Y:S02]  /*e580*/  IMAD.MOV.U32 R11, RZ, RZ, 0x1f ;  /* 0x0000001fff0b7424 */ /* 0x000fe400078e00ff */
[----:B------:R-:W0:Y:S01]  /*e590*/  POPC R5, R7 ;  /* 0x0000000700057309 */ /* 0x000e220000000000 */
[----:B------:R-:W-:Y:S02]  /*e5a0*/  IMAD.MOV.U32 R15, RZ, RZ, -0x1 ;  /* 0xffffffffff0f7424 */ /* 0x000fe400078e00ff */
[----:B0-----:R-:W-:-:S07]  /*e5b0*/  IMAD.MOV.U32 R12, RZ, RZ, R5 ;  /* 0x000000ffff0c7224 */ /* 0x001fce00078e0005 */
[----:B------:R-:W-:Y:S05]  /*e5c0*/  WARPSYNC.COLLECTIVE R15, `(.L_x_404) ;  /* 0x000000000f087348 */ /* 0x000fea0003c00000 */
[----:B------:R0:W1:Y:S02]  /*e5d0*/  SHFL.IDX P6, R14, R13, R12, R11 ;  /* 0x0000000c0d0e7389 */ /* 0x00006400000c000b */
[----:B01----:R-:W-:Y:S01]  /*e5e0*/  ENDCOLLECTIVE ;  /* 0x000000000000791b */ /* 0x003fe20003800000 */
.L_x_404:
[----:B------:R-:W-:Y:S01]  /*e5f0*/  IMAD.MOV.U32 R17, RZ, RZ, R14 ;  /* 0x000000ffff117224 */ /* 0x000fe200078e000e */
[----:B------:R-:W-:Y:S06]  /*e600*/  BRA `(.L_x_405) ;  /* 0xffffffe800707947 */ /* 0x000fec000383ffff */
.L_x_351:
[----:B------:R-:W-:Y:S01]  /*e610*/  BSSY B0, `(.L_x_406) ;  /* 0x0000007000007945 */ /* 0x000fe20003800000 */
[----:B------:R-:W-:Y:S02]  /*e620*/  IMAD.MOV.U32 R13, RZ, RZ, R2 ;  /* 0x000000ffff0d7224 */ /* 0x000fe400078e0002 */
[----:B------:R-:W-:Y:S02]  /*e630*/  IMAD.MOV.U32 R11, RZ, RZ, 0x1f ;  /* 0x0000001fff0b7424 */ /* 0x000fe400078e00ff */
[----:B------:R-:W-:-:S07]  /*e640*/  IMAD.MOV.U32 R15, RZ, RZ, -0x1 ;  /* 0xffffffffff0f7424 */ /* 0x000fce00078e00ff */
[----:B0-23--:R-:W-:Y:S05]  /*e650*/  WARPSYNC.COLLECTIVE R15, `(.L_x_407) ;  /* 0x000000000f087348 */ /* 0x00dfea0003c00000 */
[----:B------:R1:W4:Y:S02]  /*e660*/  SHFL.IDX P6, R14, R13, R12, R11 ;  /* 0x0000000c0d0e7389 */ /* 0x00032400000c000b */
[----:B01234-:R-:W-:Y:S01]  /*e670*/  ENDCOLLECTIVE ;  /* 0x000000000000791b */ /* 0x01ffe20003800000 */
.L_x_407:
[----:B------:R-:W-:Y:S05]  /*e680*/  BSYNC B0 ;  /* 0x0000000000007941 */ /* 0x000fea0003800000 */
.L_x_406:
[----:B------:R-:W-:Y:S05]  /*e690*/  BRA `(.L_x_350) ;  /* 0xffffffe800687947 */ /* 0x000fea000383ffff */
.L_x_355:
[----:B0-----:R0:W2:Y:S02]  /*e6a0*/  SYNCS.PHASECHK.TRANS64.TRYWAIT P0, [R0+URZ+0x22820], R3 ;  /* 0x02282003000075a7 */ /* 0x0010a4000800017f */
[----:B--2---:R-:W-:Y:S05]  /*e6b0*/  @!P0 NANOSLEEP.SYNCS 0x989680 ;  /* 0x009896800000895d */ /* 0x004fea0003900000 */
[----:B------:R-:W2:Y:S02]  /*e6c0*/  @!P0 SYNCS.PHASECHK.TRANS64 P0, [R0+URZ+0x22820], R3 ;  /* 0x02282003000085a7 */ /* 0x000ea4000800007f */
[----:B--2---:R-:W-:Y:S05]  /*e6d0*/  @!P0 BRA `(.L_x_355) ;  /* 0xfffffffc00f08947 */ /* 0x004fea000383ffff */
[----:B------:R-:W-:Y:S05]  /*e6e0*/  BRA `(.L_x_408) ;  /* 0xffffffec004c7947 */ /* 0x000fea000383ffff */
.L_x_356:
[----:B------:R-:W2:Y:S01]  /*e6f0*/  S2R R2, SR_TID.X ;  /* 0x0000000000027919 */ /* 0x000ea20000002100 */
[----:B------:R-:W-:Y:S01]  /*e700*/  BSSY B0, `(.L_x_409) ;  /* 0x000000a000007945 */ /* 0x000fe20003800000 */
[----:B-1----:R-:W-:Y:S02]  /*e710*/  IMAD.MOV.U32 R12, RZ, RZ, RZ ;  /* 0x000000ffff0c7224 */ /* 0x002fe400078e00ff */
[----:B------:R-:W-:Y:S02]  /*e720*/  IMAD.MOV.U32 R11, RZ, RZ, 0x1f ;  /* 0x0000001fff0b7424 */ /* 0x000fe400078e00ff */
[----:B------:R-:W-:Y:S01]  /*e730*/  IMAD.MOV.U32 R15, RZ, RZ, -0x1 ;  /* 0xffffffffff0f7424 */ /* 0x000fe200078e00ff */
[----:B--2---:R-:W-:-:S04]  /*e740*/  SHF.R.U32.HI R2, RZ, 0x5, R2 ;  /* 0x00000005ff027819 */ /* 0x004fc80000011602 */
[----:B------:R-:W-:-:S05]  /*e750*/  LOP3.LUT R2, R2, 0x3, RZ, 0xc0, !PT ;  /* 0x0000000302027812 */ /* 0x000fca00078ec0ff */
[----:B------:R-:W-:-:S07]  /*e760*/  IMAD.MOV.U32 R13, RZ, RZ, R2 ;  /* 0x000000ffff0d7224 */ /* 0x000fce00078e0002 */
[----:B0-----:R-:W-:Y:S05]  /*e770*/  WARPSYNC.COLLECTIVE R15, `(.L_x_410) ;  /* 0x000000000f087348 */ /* 0x001fea0003c00000 */
[----:B------:R1:W2:Y:S02]  /*e780*/  SHFL.IDX P6, R14, R13, R12, R11 ;  /* 0x0000000c0d0e7389 */ /* 0x0002a400000c000b */
[----:B012---:R-:W-:Y:S01]  /*e790*/  ENDCOLLECTIVE ;  /* 0x000000000000791b */ /* 0x007fe20003800000 */
.L_x_410:
[----:B------:R-:W-:Y:S05]  /*e7a0*/  BSYNC B0 ;  /* 0x0000000000007941 */ /* 0x000fea0003800000 */
.L_x_409:
[----:B------:R-:W-:Y:S05]  /*e7b0*/  BRA `(.L_x_411) ;  /* 0xffffffec00347947 */ /* 0x000fea000383ffff */
.L_x_359:
[----:B------:R-:W-:Y:S01]  /*e7c0*/  BSSY B1, `(.L_x_412) ;  /* 0x0000006000017945 */ /* 0x000fe20003800000 */
[----:B------:R-:W-:-:S07]  /*e7d0*/  IMAD.MOV.U32 R15, RZ, RZ, -0x1 ;  /* 0xffffffffff0f7424 */ /* 0x000fce00078e00ff */
[----:B012---:R-:W-:Y:S05]  /*e7e0*/  WARPSYNC.COLLECTIVE R15, `(.L_x_413) ;  /* 0x000000000f0c7348 */ /* 0x007fea0003c00000 */
[----:B------:R-:W-:Y:S02]  /*e7f0*/  ELECT P6, UR62, PT ;  /* 0x00000000003e782f */ /* 0x000fe400038c0000 */
[----:B------:R-:W-:Y:S01]  /*e800*/  MOV R14, UR62 ;  /* 0x0000003e000e7c02 */ /* 0x000fe20008000f00 */
[----:B012---:R-:W-:Y:S10]  /*e810*/  ENDCOLLECTIVE ;  /* 0x000000000000791b */ /* 0x007ff40003800000 */
.L_x_413:
[----:B------:R-:W-:Y:S05]  /*e820*/  BSYNC B1 ;  /* 0x0000000000017941 */ /* 0x000fea0003800000 */
.L_x_412:
[----:B------:R-:W-:Y:S05]  /*e830*/  BRA `(.L_x_414) ;  /* 0xffffffec002c7947 */ /* 0x000fea000383ffff */
.L_x_361:
[----:B0-----:R0:W2:Y:S02]  /*e840*/  SYNCS.PHASECHK.TRANS64.TRYWAIT P0, [R6+URZ], R5 ;  /* 0x00000005060075a7 */ /* 0x0010a4000800017f */
[----:B--2---:R-:W-:Y:S05]  /*e850*/  @!P0 NANOSLEEP.SYNCS 0x989680 ;  /* 0x009896800000895d */ /* 0x004fea0003900000 */
[----:B------:R-:W2:Y:S02]  /*e860*/  @!P0 SYNCS.PHASECHK.TRANS64 P0, [R6+URZ], R5 ;  /* 0x00000005060085a7 */ /* 0x000ea4000800007f */
[----:B--2---:R-:W-:Y:S05]  /*e870*/  @!P0 BRA `(.L_x_361) ;  /* 0xfffffffc00f08947 */ /* 0x004fea000383ffff */
[----:B------:R-:W-:Y:S05]  /*e880*/  BRA `(.L_x_415) ;  /* 0xffffffec00687947 */ /* 0x000fea000383ffff */
.L_x_362:
[----:B--2---:R2:W3:Y:S02]  /*e890*/  SYNCS.PHASECHK.TRANS64.TRYWAIT P0, [R7+URZ], R2 ;  /* 0x00000002070075a7 */ /* 0x0044e4000800017f */
[----:B---3--:R-:W-:Y:S05]  /*e8a0*/  @!P0 NANOSLEEP.SYNCS 0x989680 ;  /* 0x009896800000895d */ /* 0x008fea0003900000 */
[----:B------:R-:W3:Y:S02]  /*e8b0*/  @!P0 SYNCS.PHASECHK.TRANS64 P0, [R7+URZ], R2 ;  /* 0x00000002070085a7 */ /* 0x000ee4000800007f */
[----:B---3--:R-:W-:Y:S05]  /*e8c0*/  @!P0 BRA `(.L_x_362) ;  /* 0xfffffffc00f08947 */ /* 0x008fea000383ffff */
[----:B------:R-:W-:Y:S05]  /*e8d0*/  BRA `(.L_x_416) ;  /* 0xffffffec005c7947 */ /* 0x000fea000383ffff */
.L_x_364:
[----:B---3--:R3:W4:Y:S02]  /*e8e0*/  SYNCS.PHASECHK.TRANS64.TRYWAIT P0, [R4+URZ], R5 ;  /* 0x00000005040075a7 */ /* 0x008724000800017f */
[----:B----4-:R-:W-:Y:S05]  /*e8f0*/  @!P0 NANOSLEEP.SYNCS 0x989680 ;  /* 0x009896800000895d */ /* 0x010fea0003900000 */
[----:B------:R-:W4:Y:S02]  /*e900*/  @!P0 SYNCS.PHASECHK.TRANS64 P0, [R4+URZ], R5 ;  /* 0x00000005040085a7 */ /* 0x000f24000800007f */
[----:B----4-:R-:W-:Y:S05]  /*e910*/  @!P0 BRA `(.L_x_364) ;  /* 0xfffffffc00f08947 */ /* 0x010fea000383ffff */
[----:B------:R-:W-:Y:S05]  /*e920*/  BRA `(.L_x_417) ;  /* 0xffffffec00647947 */ /* 0x000fea000383ffff */
.L_x_418:
        /* <DEDUP_REMOVED lines=13> */
.L_x_4716:


//--------------------- .text._ZN7cutlass13device_kernelIN5flash11enable_sm90INS1_16FlashAttnFwdSm90INS1_25CollectiveMainloopFwdSm90ILi2EN4cute5tupleIJNS5_1CILi1EEES8_S8_EEENS6_IJNS7_ILi128EEENS7_ILi96EEENS7_ILi64EEEEEELi256ENS_6half_tEfNS_4arch4Sm90ELb0ELb0ELb1ELb1ELb0ELb1ELb0ELb1ELb0ELb0ELb0ELb0EEENS1_21CollectiveEpilogueFwdINS6_IJSA_NS7_ILi256EEESB_EEES9_SE_SG_Li256ELb1ELb0ELb0ELb0EEENS1_36VarlenDynamicPersistentTileSchedulerILi128ELi96ELi256ELi32ELb0ELb0ELb1ELb0ELb1ELb1EEEEEEEEEvNT_6ParamsE --------------------------
	.section	.text._ZN7cutlass13device_kernelIN5flash11enable_sm90INS1_16FlashAttnFwdSm90INS1_25CollectiveMainloopFwdSm90ILi2EN4cute5tupleIJNS5_1CILi1EEES8_S8_EEENS6_IJNS7_ILi128EEENS7_ILi96EEENS7_ILi64EEEEEELi256ENS_6half_tEfNS_4arch4Sm90ELb0ELb0ELb1ELb1ELb0ELb1ELb0ELb1ELb0ELb0ELb0ELb0EEENS1_21CollectiveEpilogueFwdINS6_IJSA_NS7_ILi256EEESB_EEES9_SE_SG_Li256ELb1ELb0ELb0ELb0EEENS1_36VarlenDynamicPersistentTileSchedulerILi128ELi96ELi256ELi32ELb0ELb0ELb1ELb0ELb1ELb1EEEEEEEEEvNT_6ParamsE,"ax",@progbits
	.align	128
.text._ZN7cutlass13device_kernelIN5flash11enable_sm90INS1_16FlashAttnFwdSm90INS1_25CollectiveMainloopFwdSm90ILi2EN4cute5tupleIJNS5_1CILi1EEES8_S8_EEENS6_IJNS7_ILi128EEENS7_ILi96EEENS7_ILi64EEEEEELi256ENS_6half_tEfNS_4arch4Sm90ELb0ELb0ELb1ELb1ELb0ELb1ELb0ELb1ELb0ELb0ELb0ELb0EEENS1_21CollectiveEpilogueFwdINS6_IJSA_NS7_ILi256EEESB_EEES9_SE_SG_Li256ELb1ELb0ELb0ELb0EEENS1_36VarlenDynamicPersistentTileSchedulerILi128ELi96ELi256ELi32ELb0ELb0ELb1ELb0ELb1ELb1EEEEEEEEEvNT_6ParamsE:
        .type           _ZN7cutlass13device_kernelIN5flash11enable_sm90INS1_16FlashAttnFwdSm90INS1_25CollectiveMainloopFwdSm90ILi2EN4cute5tupleIJNS5_1CILi1EEES8_S8_EEENS6_IJNS7_ILi128EEENS7_ILi96EEENS7_ILi64EEEEEELi256ENS_6half_tEfNS_4arch4Sm90ELb0ELb0ELb1ELb1ELb0ELb1ELb0ELb1ELb0ELb0ELb0ELb0EEENS1_21CollectiveEpilogueFwdINS6_IJSA_NS7_ILi256EEESB_EEES9_SE_SG_Li256ELb1ELb0ELb0ELb0EEENS1_36VarlenDynamicPersistentTileSchedulerILi128ELi96ELi256ELi32ELb0ELb0ELb1ELb0ELb1ELb1EEEEEEEEEvNT_6ParamsE,@function
        .size           _ZN7cutlass13device_kernelIN5flash11enable_sm90INS1_16FlashAttnFwdSm90INS1_25CollectiveMainloopFwdSm90ILi2EN4cute5tupleIJNS5_1CILi1EEES8_S8_EEENS6_IJNS7_ILi128EEENS7_ILi96EEENS7_ILi64EEEEEELi256ENS_6half_tEfNS_4arch4Sm90ELb0ELb0ELb1ELb1ELb0ELb1ELb0ELb1ELb0ELb0ELb0ELb0EEENS1_21CollectiveEpilogueFwdINS6_IJSA_NS7_ILi256EEESB_EEES9_SE_SG_Li256ELb1ELb0ELb0ELb0EEENS1_36VarlenDynamicPersistentTileSchedulerILi128ELi96ELi256ELi32ELb0ELb0ELb1ELb0ELb1ELb1EEEEEEEEEvNT_6ParamsE,(.L_x_4717 - _ZN7cutlass13device_kernelIN5flash11enable_sm90INS1_16FlashAttnFwdSm90INS1_25CollectiveMainloopFwdSm90ILi2EN4cute5tupleIJNS5_1CILi1EEES8_S8_EEENS6_IJNS7_ILi128EEENS7_ILi96EEENS7_ILi64EEEEEELi256ENS_6half_tEfNS_4arch4Sm90ELb0ELb0ELb1ELb1ELb0ELb1ELb0ELb1ELb0ELb0ELb0ELb0EEENS1_21CollectiveEpilogueFwdINS6_IJSA_NS7_ILi256EEESB_EEES9_SE_SG_Li256ELb1ELb0ELb0ELb0EEENS1_36VarlenDynamicPersistentTileSchedulerILi128ELi96ELi256ELi32ELb0ELb0ELb1ELb0ELb1ELb1EEEEEEEEEvNT_6ParamsE)
        .other          _ZN7cutlass13device_kernelIN5flash11enable_sm90INS1_16FlashAttnFwdSm90INS1_25CollectiveMainloopFwdSm90ILi2EN4cute5tupleIJNS5_1CILi1EEES8_S8_EEENS6_IJNS7_ILi128EEENS7_ILi96EEENS7_ILi64EEEEEELi256ENS_6half_tEfNS_4arch4Sm90ELb0ELb0ELb1ELb1ELb0ELb1ELb0ELb1ELb0ELb0ELb0ELb0EEENS1_21CollectiveEpilogueFwdINS6_IJSA_NS7_ILi256EEESB_EEES9_SE_SG_Li256ELb1ELb0ELb0ELb0EEENS1_36VarlenDynamicPersistentTileSchedulerILi128ELi96ELi256ELi32ELb0ELb0ELb1ELb0ELb1ELb1EEEEEEEEEvNT_6ParamsE,@"STO_CUDA_ENTRY STV_DEFAULT"
_ZN7cutlass13device_kernelIN5flash11enable_sm90INS1_16FlashAttnFwdSm90INS1_25CollectiveMainloopFwdSm90ILi2EN4cute5tupleIJNS5_1CILi1EEES8_S8_EEENS6_IJNS7_ILi128EEENS7_ILi96EEENS7_ILi64EEEEEELi256ENS_6half_tEfNS_4arch4Sm90ELb0ELb0ELb1ELb1ELb0ELb1ELb0ELb1ELb0ELb0ELb0ELb0EEENS1_21CollectiveEpilogueFwdINS6_IJSA_NS7_ILi256EEESB_EEES9_SE_SG_Li256ELb1ELb0ELb0ELb0EEENS1_36VarlenDynamicPersistentTileSchedulerILi128ELi96ELi256ELi32ELb0ELb0ELb1ELb0ELb1ELb1EEEEEEEEEvNT_6ParamsE:
        /* <DEDUP_REMOVED lines=26> */
[----:B0-----:R-:W-:Y:S01]  /*01a0*/  NOP ;  /* 0x0000000000007918 */ /* 0x001fe20000000000 */
.L_x_420:
[----:B------:R-:W-:Y:S05]  /*01b0*/  BSYNC B0 ;  /* 0x0000000000007941 */ /* 0x000fea0003800000 */
.L_x_419:
        /* <DEDUP_REMOVED lines=41> */
.L_x_421:
        /* <DEDUP_REMOVED lines=22> */
.L_x_422:
        /* <DEDUP_REMOVED lines=18> */
.L_x_423:
        /* <DEDUP_REMOVED lines=22> */
.L_x_424:
        /* <DEDUP_REMOVED lines=22> */
.L_x_425:
[----:B------:R-:W-:Y:S01]  /*0990*/  PLOP3.LUT P0, PT, PT, PT, UP0, 0x80, 0x0 ;  /* 0x000000000000781c */ /* 0x000fe20003f0f008 */
[----:B------:R-:W-:Y:S01]  /*09a0*/  UMOV UR36, 0x1 ;  /* 0x0000000100247882 */ /* 0x000fe20000000000 */
[----:B------:R-:W-:Y:S01]  /*09b0*/  NOP ;  /* 0x0000000000007918 */ /* 0x000fe20000000000 */
[----:B------:R-:W-:Y:S01]  /*09c0*/  USEL UR36, UR36, 0x2, !UP0 ;  /* 0x0000000224247887 */ /* 0x000fe2000c000000 */
[----:B------:R-:W-:Y:S01]  /*09d0*/  BSSY B7, `(.L_x_426) ;  /* 0x0001452000077945 */ /* 0x000fe20003800000 */
[----:B------:R-:W-:Y:S01]  /*09e0*/  ULDC.64 UR40, c[0x0][0x208] ;  /* 0x0000820000287ab9 */ /* 0x000fe20000000a00 */
[----:B012-4-:R-:W-:Y:S07]  /*09f0*/  BAR.SYNC.DEFER_BLOCKING 0x0 ;  /* 0x0000000000007b1d */ /* 0x017fee0000010000 */
[----:B------:R-:W-:Y:S05]  /*0a00*/  @!P0 BRA `(.L_x_427) ;  /* 0x000000ec00c08947 */ /* 0x000fea0003800000 */
.L_x_428:
[----:B------:R-:W-:-:S08]  /*0a10*/  NOP ;  /* 0x0000000000007918 */ /* 0x000fd00000000000 */
[----:B------:R-:W0:Y:S02]  /*0a20*/  USETMAXREG.TRY_ALLOC.CTAPOOL UP0, 0xf0 ;  /* 0x000000f0000079c8 */ /* 0x000e240008000600 */
[----:B0-----:R-:W-:-:S13]  /*0a30*/  PLOP3.LUT P0, PT, PT, PT, UP0, 0x80, 0x0 ;  /* 0x000000000000781c */ /* 0x001fda0003f0f008 */
[----:B------:R-:W-:Y:S05]  /*0a40*/  @!P0 BRA `(.L_x_428) ;  /* 0xfffffffc00f08947 */ /* 0x000fea000383ffff */
[----:B------:R-:W0:Y:S01]  /*0a50*/  S2R R0, SR_TID.X ;  /* 0x0000000000007919 */ /* 0x000e220000002100 */
[----:B------:R-:W1:Y:S01]  /*0a60*/  S2UR UR5, SR_CgaCtaId ;  /* 0x00000000000579c3 */ /* 0x000e620000008800 */
[----:B------:R-:W-:-:S07]  /*0a70*/  UMOV UR4, 0x400 ;  /* 0x0000040000047882 */ /* 0x000fce0000000000 */
[----:B------:R-:W-:Y:S06]  /*0a80*/  BAR.ARV 0x8, 0x120 ;  /* 0x0204800000007b1d */ /* 0x000fec0000002000 */
[----:B-1----:R-:W-:-:S06]  /*0a90*/  ULEA UR4, UR5, UR4, 0x18 ;  /* 0x0000000405047291 */ /* 0x002fcc000f8ec03f */
[----:B------:R-:W-:Y:S01]  /*0aa0*/  IMAD.U32 R18, RZ, RZ, UR4 ;  /* 0x00000004ff127e24 */ /* 0x000fe2000f8e00ff */
[----:B0-----:R-:W-:Y:S01]  /*0ab0*/  SHF.R.U32.HI R0, RZ, 0x7, R0 ;  /* 0x00000007ff007819 */ /* 0x001fe20000011600 */
[----:B------:R-:W-:-:S03]  /*0ac0*/  ULDC UR4, c[0x0][0xc14] ;  /* 0x0003050000047ab9 */ /* 0x000fc60000000800 */
[----:B------:R-:W-:-:S13]  /*0ad0*/  ISETP.NE.AND P0, PT, R0, 0x1, PT ;  /* 0x000000010000780c */ /* 0x000fda0003f05270 */
[----:B------:R-:W-:Y:S08]  /*0ae0*/  @!P0 BAR.ARV 0x9, 0x100 ;  /* 0x0244000000008b1d */ /* 0x000ff00000002000 */
[----:B------:R-:W-:Y:S06]  /*0af0*/  BAR.SYNC.DEFER_BLOCKING 0x5, 0x120 ;  /* 0x0144800000007b1d */ /* 0x000fec0000010000 */
[----:B------:R-:W0:Y:S02]  /*0b00*/  LDS.128 R84, [R18+0x228d0] ;  /* 0x0228d00012547984 */ /* 0x000e240000000c00 */
[----:B------:R-:W-:Y:S06]  /*0b10*/  BAR.ARV 0x4, 0x120 ;  /* 0x0104800000007b1d */ /* 0x000fec0000002000 */
[----:B0-----:R-:W-:-:S13]  /*0b20*/  ISETP.GE.AND P0, PT, R87, UR4, PT ;  /* 0x0000000457007c0c */ /* 0x001fda000bf06270 */
[----:B------:R-:W-:Y:S05]  /*0b30*/  @P0 BRA `(.L_x_429) ;  /* 0x0000014000ec0947 */ /* 0x000fea0003800000 */
[----:B------:R-:W0:Y:S01]  /*0b40*/  S2R R2, SR_TID.X ;  /* 0x0000000000027919 */ /* 0x000e220000002100 */
[----:B------:R-:W-:Y:S01]  /*0b50*/  IMAD.MOV.U32 R212, RZ, RZ, RZ ;  /* 0x000000ffffd47224 */ /* 0x000fe200078e00ff */
[----:B------:R-:W-:Y:S02]  /*0b60*/  CS2R R22, SRZ ;  /* 0x0000000000167805 */ /* 0x000fe4000001ff00 */
[----:B------:R-:W-:Y:S01]  /*0b70*/  MOV R200, RZ ;  /* 0x000000ff00c87202 */ /* 0x000fe20000000f00 */
[----:B------:R-:W-:Y:S01]  /*0b80*/  ULOP3.LUT UR44, UR36, 0x1, URZ, 0xfc, !UPT ;  /* 0x00000001242c7892 */ /* 0x000fe2000f8efc3f */
[----:B0-----:R-:W-:-:S05]  /*0b90*/  VIADD R235, R2, 0xffffff80 ;  /* 0xffffff8002eb7836 */ /* 0x001fca0000000000 */
[----:B------:R-:W-:-:S04]  /*0ba0*/  SHF.R.S32.HI R0, RZ, 0x1f, R235 ;  /* 0x0000001fff007819 */ /* 0x000fc800000114eb */
[CC--:B------:R-:W-:Y:S02]  /*0bb0*/  LEA.HI R3, R0.reuse, R235.reuse, RZ, 0x7 ;  /* 0x000000eb00037211 */ /* 0x0c0fe400078f38ff */
[----:B------:R-:W-:Y:S02]  /*0bc0*/  LEA.HI R205, R0, R235, RZ, 0x5 ;  /* 0x000000eb00cd7211 */ /* 0x000fe400078f28ff */
[----:B------:R-:W-:Y:S02]  /*0bd0*/  LOP3.LUT R2, R3, 0xffffff80, RZ, 0xc0, !PT ;  /* 0xffffff8003027812 */ /* 0x000fe400078ec0ff */
[----:B------:R-:W-:Y:S02]  /*0be0*/  SHF.R.S32.HI R230, RZ, 0x7, R3 ;  /* 0x00000007ffe67819 */ /* 0x000fe40000011403 */
[----:B------:R-:W-:Y:S01]  /*0bf0*/  SHF.R.S32.HI R205, RZ, 0x5, R205 ;  /* 0x00000005ffcd7819 */ /* 0x000fe200000114cd */
[----:B------:R-:W-:Y:S01]  /*0c00*/  IMAD.IADD R227, R235, 0x1, -R2 ;  /* 0x00000001ebe37824 */ /* 0x000fe200078e0a02 */
[----:B------:R-:W-:-:S02]  /*0c10*/  LEA.HI R3, R3, R230, RZ, 0x1 ;  /* 0x000000e603037211 */ /* 0x000fc400078f08ff */
[----:B------:R-:W-:Y:S02]  /*0c20*/  LEA.HI R2, R0, R235, RZ, 0x4 ;  /* 0x000000eb00027211 */ /* 0x000fe400078f20ff */
[----:B------:R-:W-:Y:S02]  /*0c30*/  SHF.R.S32.HI R6, RZ, 0x1f, R227 ;  /* 0x0000001fff067819 */ /* 0x000fe400000114e3 */
[----:B------:R-:W-:Y:S02]  /*0c40*/  LOP3.LUT R3, R3, 0x3fffffe, RZ, 0xc0, !PT ;  /* 0x03fffffe03037812 */ /* 0x000fe400078ec0ff */
[CC--:B------:R-:W-:Y:S02]  /*0c50*/  LEA.HI R7, R6.reuse, R227.reuse, RZ, 0x2 ;  /* 0x000000e306077211 */ /* 0x0c0fe400078f10ff */
[----:B------:R-:W-:Y:S02]  /*0c60*/  LEA.HI R6, R6, R227, RZ, 0x5 ;  /* 0x000000e306067211 */ /* 0x000fe400078f28ff */
[----:B------:R-:W-:-:S02]  /*0c70*/  SHF.R.S32.HI R4, RZ, 0x2, R7 ;  /* 0x00000002ff047819 */ /* 0x000fc40000011407 */
[----:B------:R-:W-:Y:S02]  /*0c80*/  SHF.R.S32.HI R5, RZ, 0x1f, R7 ;  /* 0x0000001fff057819 */ /* 0x000fe40000011407 */
[----:B------:R-:W-:Y:S02]  /*0c90*/  SHF.R.S32.HI R6, RZ, 0x5, R6 ;  /* 0x00000005ff067819 */ /* 0x000fe40000011406 */
[----:B------:R-:W-:Y:S02]  /*0ca0*/  LEA.HI R5, R5, R4, RZ, 0x3 ;  /* 0x0000000405057211 */ /* 0x000fe400078f18ff */
[----:B------:R-:W-:Y:S02]  /*0cb0*/  IADD3 R3, R230, -R3, RZ ;  /* 0x80000003e6037210 */ /* 0x000fe40007ffe0ff */
[----:B------:R-:W-:Y:S02]  /*0cc0*/  LOP3.LUT R9, R5, 0xfffffff8, RZ, 0xc0, !PT ;  /* 0xfffffff805097812 */ /* 0x000fe400078ec0ff */
[----:B------:R-:W-:-:S02]  /*0cd0*/  SHF.R.S32.HI R5, RZ, 0x4, R2 ;  /* 0x00000004ff057819 */ /* 0x000fc40000011402 */
[----:B------:R-:W-:Y:S02]  /*0ce0*/  IADD3 R9, R4, -R9, RZ ;  /* 0x8000000904097210 */ /* 0x000fe40007ffe0ff */
[C---:B------:R-:W-:Y:S02]  /*0cf0*/  LOP3.LUT R4, R2.reuse, 0x3fffff0, RZ, 0xc0, !PT ;  /* 0x03fffff002047812 */ /* 0x040fe400078ec0ff */
[----:B------:R-:W-:Y:S01]  /*0d00*/  LEA.HI R2, R2, R5, RZ, 0x1 ;  /* 0x0000000502027211 */ /* 0x000fe200078f08ff */
[----:B------:R-:W-:Y:S02]  /*0d10*/  IMAD R6, R6, 0x10, R9 ;  /* 0x0000001006067824 */ /* 0x000fe400078e0209 */
[----:B------:R-:W-:Y:S01]  /*0d20*/  IMAD.IADD R4, R235, 0x1, -R4 ;  /* 0x00000001eb047824 */ /* 0x000fe200078e0a04 */
[----:B------:R-:W-:Y:S01]  /*0d30*/  LOP3.LUT R2, R2, 0x1ffffffe, RZ, 0xc0, !PT ;  /* 0x1ffffffe02027812 */ /* 0x000fe200078ec0ff */
[----:B------:R-:W-:Y:S01]  /*0d40*/  IMAD R232, R3, 0x40, R6 ;  /* 0x0000004003e87824 */ /* 0x000fe200078e0206 */
[----:B------:R-:W-:-:S02]  /*0d50*/  LEA.HI R3, R0, R235, RZ, 0x2 ;  /* 0x000000eb00037211 */ /* 0x000fc400078f10ff */
[----:B------:R-:W-:Y:S01]  /*0d60*/  LEA.HI R0, R0, R235, RZ, 0x3 ;  /* 0x000000eb00007211 */ /* 0x000fe200078f18ff */
[----:B------:R-:W-:Y:S01]  /*0d70*/  IMAD.IADD R2, R5, 0x1, -R2 ;  /* 0x0000000105027824 */ /* 0x000fe200078e0a02 */
[--C-:B------:R-:W-:Y:S01]  /*0d80*/  SHF.R.S32.HI R19, RZ, 0x2, R3.reuse ;  /* 0x00000002ff137819 */ /* 0x100fe20000011403 */
[----:B------:R-:W-:Y:S01]  /*0d90*/  IMAD R5, R205, 0x10, R4 ;  /* 0x00000010cd057824 */ /* 0x000fe200078e0204 */
[----:B------:R-:W-:Y:S02]  /*0da0*/  LOP3.LUT R4, R3, 0xfffffffc, RZ, 0xc0, !PT ;  /* 0xfffffffc03047812 */ /* 0x000fe400078ec0ff */
[----:B------:R-:W-:Y:S01]  /*0db0*/  SHF.R.S32.HI R202, RZ, 0x3, R0 ;  /* 0x00000003ffca7819 */ /* 0x000fe20000011400 */
[----:B------:R-:W-:Y:S01]  /*0dc0*/  VIADD R211, R19, 0x40 ;  /* 0x0000004013d37836 */ /* 0x000fe20000000000 */
[----:B------:R-:W-:Y:S01]  /*0dd0*/  LOP3.LUT R0, R0, 0x1ffffff8, RZ, 0xc0, !PT ;  /* 0x1ffffff800007812 */ /* 0x000fe200078ec0ff */
[----:B------:R-:W-:Y:S01]  /*0de0*/  IMAD.IADD R217, R235, 0x1, -R4 ;  /* 0x00000001ebd97824 */ /* 0x000fe200078e0a04 */
[----:B------:R-:W-:Y:S01]  /*0df0*/  SHF.R.S32.HI R6, RZ, 0x1f, R3 ;  /* 0x0000001fff067819 */ /* 0x000fe20000011403 */
[----:B------:R-:W-:Y:S01]  /*0e00*/  IMAD.SHL.U32 R204, R211, 0x40, RZ ;  /* 0x00000040d3cc7824 */ /* 0x000fe200078e00ff */
[----:B------:R-:W-:Y:S01]  /*0e10*/  SHF.R.S32.HI R8, RZ, 0x1f, R211 ;  /* 0x0000001fff087819 */ /* 0x000fe200000114d3 */
[----:B------:R-:W-:Y:S01]  /*0e20*/  IMAD.IADD R0, R235, 0x1, -R0 ;  /* 0x00000001eb007824 */ /* 0x000fe200078e0a00 */
[----:B------:R-:W-:Y:S01]  /*0e30*/  SHF.L.U32 R16, R217, 0x3, RZ ;  /* 0x00000003d9107819 */ /* 0x000fe200000006ff */
[----:B------:R-:W-:Y:S01]  /*0e40*/  IMAD R5, R5, 0x8, R2 ;  /* 0x0000000805057824 */ /* 0x000fe200078e0202 */
[----:B------:R-:W-:Y:S01]  /*0e50*/  LEA.HI R8, R8, R211, RZ, 0x3 ;  /* 0x000000d308087211 */ /* 0x000fe200078f18ff */
[----:B------:R-:W-:Y:S01]  /*0e60*/  IMAD.SHL.U32 R201, R0, 0x8, RZ ;  /* 0x0000000800c97824 */ /* 0x000fe200078e00ff */
[----:B------:R-:W-:Y:S01]  /*0e70*/  LOP3.LUT R204, R204, 0x1c0, RZ, 0xc0, !PT ;  /* 0x000001c0cccc7812 */ /* 0x000fe200078ec0ff */
[----:B------:R-:W-:Y:S01]  /*0e80*/  IMAD.MOV.U32 R2, RZ, RZ, RZ ;  /* 0x000000ffff027224 */ /* 0x000fe200078e00ff */
[----:B------:R-:W-:Y:S01]  /*0e90*/  LEA.HI R6, R6, R19, RZ, 0x3 ;  /* 0x0000001306067211 */ /* 0x000fe200078f18ff */
[----:B------:R-:W-:Y:S01]  /*0ea0*/  IMAD.SHL.U32 R8, R8, 0x40, RZ ;  /* 0x0000004008087824 */ /* 0x000fe200078e00ff */
[----:B------:R-:W-:-:S02]  /*0eb0*/  SHF.R.U32.HI R234, RZ, 0x3, R204 ;  /* 0x00000003ffea7819 */ /* 0x000fc400000116cc */
[----:B------:R-:W-:Y:S02]  /*0ec0*/  LOP3.LUT R3, R204, 0x38, R16, 0xf8, !PT ;  /* 0x00000038cc037812 */ /* 0x000fe400078ef810 */
[----:B------:R-:W-:Y:S02]  /*0ed0*/  LOP3.LUT R206, R8, 0xfffffe00, RZ, 0xc0, !PT ;  /* 0xfffffe0008ce7812 */ /* 0x000fe400078ec0ff */
[----:B------:R-:W-:Y:S02]  /*0ee0*/  LOP3.LUT R6, R6, 0xfffffff8, RZ, 0xc0, !PT ;  /* 0xfffffff806067812 */ /* 0x000fe400078ec0ff */
[----:B------:R-:W-:Y:S02]  /*0ef0*/  LOP3.LUT R0, R7, 0x7ffffffc, RZ, 0xc0, !PT ;  /* 0x7ffffffc07007812 */ /* 0x000fe400078ec0ff */
[----:B------:R-:W-:Y:S01]  /*0f00*/  LOP3.LUT R3, R206, R3, R234, 0xf6, !PT ;  /* 0x00000003ce037212 */ /* 0x000fe200078ef6ea */
[----:B------:R-:W-:Y:S01]  /*0f10*/  IMAD.IADD R218, R19, 0x1, -R6 ;  /* 0x0000000113da7824 */ /* 0x000fe200078e0a06 */
[----:B------:R-:W-:Y:S01]  /*0f20*/  SHF.R.S32.HI R216, RZ, 0x1f, R19 ;  /* 0x0000001fffd87819 */ /* 0x000fe20000011413 */
[----:B------:R-:W-:Y:S01]  /*0f30*/  IMAD.IADD R231, R227, 0x1, -R0 ;  /* 0x00000001e3e77824 */ /* 0x000fe200078e0a00 */
[----:B------:R-:W-:Y:S01]  /*0f40*/  SHF.R.S32.HI R17, RZ, 0x1f, R16 ;  /* 0x0000001fff117819 */ /* 0x000fe20000011410 */
[----:B------:R-:W-:Y:S01]  /*0f50*/  IMAD R229, R3, 0x2, R18 ;  /* 0x0000000203e57824 */ /* 0x000fe200078e0212 */
[----:B------:R-:W-:-:S07]  /*0f60*/  SHF.L.U32 R233, R5, 0x3, RZ ;  /* 0x0000000305e97819 */ /* 0x000fce00000006ff */
.L_x_562:
[----:B0--3-5:R-:W0:Y:S02]  /*0f70*/  LDC.64 R4, c[0x0][0xc60] ;  /* 0x00031800ff047b82 */ /* 0x029e240000000a00 */
[----:B0-----:R-:W-:-:S05]  /*0f80*/  IMAD.WIDE R4, R87, 0x4, R4 ;  /* 0x0000000457047825 */ /* 0x001fca00078e0204 */
[----:B--2---:R-:W2:Y:S01]  /*0f90*/  LDG.E R210, desc[UR40][R4.64] ;  /* 0x0000002804d27981 */ /* 0x004ea2000c1e1900 */
[----:B------:R-:W-:Y:S05]  /*0fa0*/  YIELD ;  /* 0x0000000000007946 */ /* 0x000fea0003800000 */
[----:B------:R-:W-:Y:S01]  /*0fb0*/  ULDC.64 UR4, c[0x0][0xa28] ;  /* 0x00028a0000047ab9 */ /* 0x000fe20000000a00 */
[----:B------:R-:W-:Y:S01]  /*0fc0*/  ULDC.64 UR8, c[0x0][0xa18] ;  /* 0x0002860000087ab9 */ /* 0x000fe20000000a00 */
[----:B------:R-:W-:Y:S01]  /*0fd0*/  ISETP.NE.U32.AND P1, PT, RZ, UR4, PT ;  /* 0x00000004ff007c0c */ /* 0x000fe2000bf25070 */
[----:B------:R-:W-:Y:S01]  /*0fe0*/  ULDC.64 UR6, c[0x0][0xa08] ;  /* 0x0002820000067ab9 */ /* 0x000fe20000000a00 */
[----:B------:R-:W-:Y:S01]  /*0ff0*/  IMAD.MOV.U32 R3, RZ, RZ, RZ ;  /* 0x000000ffff037224 */ /* 0x000fe200078e00ff */
[----:B------:R-:W-:Y:S01]  /*1000*/  ISETP.NE.U32.AND P0, PT, RZ, UR6, PT ;  /* 0x00000006ff007c0c */ /* 0x000fe2000bf05070 */
[----:B------:R-:W-:Y:S01]  /*1010*/  IMAD.MOV.U32 R27, RZ, RZ, RZ ;  /* 0x000000ffff1b7224 */ /* 0x000fe200078e00ff */
[----:B------:R-:W-:-:S02]  /*1020*/  ISETP.NE.AND.EX P1, PT, RZ, UR5, PT, P1 ;  /* 0x00000005ff007c0c */ /* 0x000fc4000bf25310 */
[----:B------:R-:W-:Y:S02]  /*1030*/  ISETP.NE.AND.EX P0, PT, RZ, UR7, PT, P0 ;  /* 0x00000007ff007c0c */ /* 0x000fe4000bf05300 */
[----:B--2---:R-:W-:Y:S01]  /*1040*/  SHF.R.S32.HI R219, RZ, 0x1f, R210 ;  /* 0x0000001fffdb7819 */ /* 0x004fe200000114d2 */
[----:B------:R-:W-:-:S08]  /*1050*/  IMAD.SHL.U32 R208, R210, 0x4, RZ ;  /* 0x00000004d2d07824 */ /* 0x000fd000078e00ff */
[C---:B----4-:R-:W-:Y:S02]  /*1060*/  @P1 LEA R6, P2, R210.reuse, UR4, 0x2 ;  /* 0x00000004d2061c11 */ /* 0x050fe4000f8410ff */
[C-C-:B------:R-:W-:Y:S02]  /*1070*/  SHF.L.U64.HI R209, R210.reuse, 0x2, R219.reuse ;  /* 0x00000002d2d17819 */ /* 0x140fe400000102db */
[----:B------:R-:W-:Y:S02]  /*1080*/  @P1 LEA.HI.X R7, R210, UR5, R219, 0x2, P2 ;  /* 0x00000005d2071c11 */ /* 0x000fe400090f14db */
[----:B------:R-:W-:Y:S01]  /*1090*/  ISETP.NE.U32.AND P2, PT, RZ, UR8, PT ;  /* 0x00000008ff007c0c */ /* 0x000fe2000bf45070 */
[----:B------:R-:W-:Y:S01]  /*10a0*/  ULDC UR4, c[0x0][0x288] ;  /* 0x0000a20000047ab9 */ /* 0x000fe20000000800 */
[----:B------:R-:W-:Y:S01]  /*10b0*/  IADD3 R8, P3, R208, UR6, RZ ;  /* 0x00000006d0087c10 */ /* 0x000fe2000ff7e0ff */
[----:B------:R0:W5:Y:S01]  /*10c0*/  @P1 LDG.E R3, desc[UR40][R6.64] ;  /* 0x0000002806031981 */ /* 0x000162000c1e1900 */
[----:B------:R-:W-:-:S02]  /*10d0*/  ISETP.NE.AND.EX P2, PT, RZ, UR9, PT, P2 ;  /* 0x00000009ff007c0c */ /* 0x000fc4000bf45320 */
[----:B------:R-:W-:Y:S01]  /*10e0*/  MOV R30, UR4 ;  /* 0x00000004001e7c02 */ /* 0x000fe20008000f00 */
[----:B------:R-:W-:Y:S01]  /*10f0*/  ULDC.64 UR4, c[0x0][0x3f8] ;  /* 0x0000fe0000047ab9 */ /* 0x000fe20000000a00 */
[----:B------:R-:W-:-:S05]  /*1100*/  IADD3.X R9, R209, UR7, RZ, P3, !PT ;  /* 0x00000007d1097c10 */ /* 0x000fca0009ffe4ff */
[----:B------:R0:W5:Y:S04]  /*1110*/  @P0 LDG.E R27, desc[UR40][R8.64] ;  /* 0x00000028081b0981 */ /* 0x000168000c1e1900 */
[----:B------:R-:W-:-:S04]  /*1120*/  @P2 IADD3 R4, P1, R208, UR8, RZ ;  /* 0x00000008d0042c10 */ /* 0x000fc8000ff3e0ff */
[----:B------:R-:W-:-:S05]  /*1130*/  @P2 IADD3.X R5, R209, UR9, RZ, P1, !PT ;  /* 0x00000009d1052c10 */ /* 0x000fca0008ffe4ff */
[----:B------:R0:W5:Y:S01]  /*1140*/  @P2 LDG.E R30, desc[UR40][R4.64] ;  /* 0x00000028041e2981 */ /* 0x000162000c1e1900 */
[----:B------:R-:W-:-:S03]  /*1150*/  UISETP.NE.U32.AND UP0, UPT, UR4, URZ, UPT ;  /* 0x0000003f0400728c */ /* 0x000fc6000bf05070 */
[----:B------:R-:W-:Y:S01]  /*1160*/  ULDC UR4, c[0x0][0x404] ;  /* 0x0001010000047ab9 */ /* 0x000fe20000000800 */
[----:B------:R-:W-:-:S03]  /*1170*/  UISETP.NE.AND.EX UP0, UPT, UR5, URZ, UPT, UP0 ;  /* 0x0000003f0500728c */ /* 0x000fc6000bf05300 */
[----:B------:R-:W-:Y:S01]  /*1180*/  ULDC UR5, c[0x0][0x2e0] ;  /* 0x0000b80000057ab9 */ /* 0x000fe20000000800 */
[----:B------:R-:W-:-:S04]  /*1190*/  USEL UR4, UR4, 0x1, UP0 ;  /* 0x0000000104047887 */ /* 0x000fc80008000000 */
[----:B------:R-:W-:-:S03]  /*11a0*/  UIMAD UR4, UR4, UR5, URZ ;  /* 0x00000005040472a4 */ /* 0x000fc6000f8e023f */
[----:B------:R-:W-:Y:S02]  /*11b0*/  ULDC UR5, c[0x0][0x338] ;  /* 0x0000ce0000057ab9 */ /* 0x000fe40000000800 */
[----:B------:R-:W-:Y:S02]  /*11c0*/  IMAD.U32 R62, RZ, RZ, UR5 ;  /* 0x00000005ff3e7e24 */ /* 0x000fe4000f8e00ff */
[----:B------:R-:W-:Y:S02]  /*11d0*/  IMAD.U32 R24, RZ, RZ, UR4 ;  /* 0x00000004ff187e24 */ /* 0x000fe4000f8e00ff */
[----:B------:R-:W-:Y:S01]  /*11e0*/  IMAD.MOV.U32 R25, RZ, RZ, R210 ;  /* 0x000000ffff197224 */ /* 0x000fe200078e00d2 */
[----:B0-----:R-:W-:Y:S06]  /*11f0*/  @P2 BRA `(.L_x_430) ;  /* 0x0000000000242947 */ /* 0x001fec0003800000 */
[----:B------:R-:W-:Y:S02]  /*1200*/  ULDC.64 UR4, c[0x0][0xa00] ;  /* 0x0002800000047ab9 */ /* 0x000fe40000000a00 */
[----:B------:R-:W-:-:S04]  /*1210*/  ISETP.NE.U32.AND P1, PT, RZ, UR4, PT ;  /* 0x00000004ff007c0c */ /* 0x000fc8000bf25070 */
[----:B------:R-:W-:-:S13]  /*1220*/  ISETP.NE.AND.EX P1, PT, RZ, UR5, PT, P1 ;  /* 0x00000005ff007c0c */ /* 0x000fda000bf25310 */
[----:B------:R-:W-:Y:S05]  /*1230*/  @!P1 BRA `(.L_x_430) ;  /* 0x0000000000149947 */ /* 0x000fea0003800000 */
[----:B------:R-:W0:Y:S02]  /*1240*/  LDC.64 R4, c[0x0][0xa00] ;  /* 0x00028000ff047b82 */ /* 0x000e240000000a00 */
[----:B0-----:R-:W-:-:S05]  /*1250*/  IMAD.WIDE R4, R25, 0x4, R4 ;  /* 0x0000000419047825 */ /* 0x001fca00078e0204 */
[----:B-----5:R-:W2:Y:S04]  /*1260*/  LDG.E R30, desc[UR40][R4.64] ;  /* 0x00000028041e7981 */ /* 0x020ea8000c1e1900 */
[----:B------:R-:W2:Y:S02]  /*1270*/  LDG.E R7, desc[UR40][R4.64+0x4] ;  /* 0x0000042804077981 */ /* 0x000ea4000c1e1900 */
[----:B--2---:R-:W-:-:S07]  /*1280*/  IMAD.IADD R30, R7, 0x1, -R30 ;  /* 0x00000001071e7824 */ /* 0x004fce00078e0a1e */
.L_x_430:
[----:B------:R-:W-:Y:S01]  /*1290*/  ULDC.64 UR4, c[0x0][0xa20] ;  /* 0x0002880000047ab9 */ /* 0x000fe20000000a00 */
[----:B------:R-:W-:Y:S01]  /*12a0*/  MOV R213, R85 ;  /* 0x0000005500d57202 */ /* 0x000fe20000000f00 */
[----:B------:R-:W-:Y:S01]  /*12b0*/  IMAD.MOV.U32 R207, RZ, RZ, R86 ;  /* 0x000000ffffcf7224 */ /* 0x000fe200078e0056 */
[----:B------:R-:W-:-:S04]  /*12c0*/  ISETP.NE.U32.AND P1, PT, RZ, UR4, PT ;  /* 0x00000004ff007c0c */ /* 0x000fc8000bf25070 */
[----:B------:R-:W-:-:S13]  /*12d0*/  ISETP.NE.AND.EX P1, PT, RZ, UR5, PT, P1 ;  /* 0x00000005ff007c0c */ /* 0x000fda000bf25310 */
[----:B------:R-:W-:Y:S05]  /*12e0*/  @!P1 BRA `(.L_x_431) ;  /* 0x0000000000109947 */ /* 0x000fea0003800000 */
[----:B------:R-:W-:-:S04]  /*12f0*/  IADD3 R4, P0, R208, UR4, RZ ;  /* 0x00000004d0047c10 */ /* 0x000fc8000ff1e0ff */
[----:B------:R-:W-:-:S05]  /*1300*/  IADD3.X R5, R209, UR5, RZ, P0, !PT ;  /* 0x00000005d1057c10 */ /* 0x000fca00087fe4ff */
[----:B------:R0:W5:Y:S01]  /*1310*/  LDG.E R24, desc[UR40][R4.64] ;  /* 0x0000002804187981 */ /* 0x000162000c1e1900 */
[----:B------:R-:W-:Y:S05]  /*1320*/  BRA `(.L_x_432) ;  /* 0x0000000000107947 */ /* 0x000fea0003800000 */
.L_x_431:
[----:B------:R-:W-:Y:S05]  /*1330*/  @!P0 BRA `(.L_x_432) ;  /* 0x00000000000c8947 */ /* 0x000fea0003800000 */
[----:B------:R-:W2:Y:S04]  /*1340*/  LDG.E R5, desc[UR40][R8.64] ;  /* 0x0000002808057981 */ /* 0x000ea8000c1e1900 */
[----:B------:R-:W2:Y:S02]  /*1350*/  LDG.E R24, desc[UR40][R8.64+0x4] ;  /* 0x0000042808187981 */ /* 0x000ea4000c1e1900 */
[----:B--2---:R-:W-:-:S07]  /*1360*/  IMAD.IADD R24, R24, 0x1, -R5 ;  /* 0x0000000118187824 */ /* 0x004fce00078e0a05 */
.L_x_432:
[----:B------:R-:W-:Y:S02]  /*1370*/  ULDC.64 UR4, c[0x0][0xa10] ;  /* 0x0002840000047ab9 */ /* 0x000fe40000000a00 */
[----:B------:R-:W-:-:S04]  /*1380*/  ISETP.NE.U32.AND P0, PT, RZ, UR4, PT ;  /* 0x00000004ff007c0c */ /* 0x000fc8000bf05070 */
[----:B------:R-:W-:Y:S01]  /*1390*/  ISETP.NE.AND.EX P0, PT, RZ, UR5, PT, P0 ;  /* 0x00000005ff007c0c */ /* 0x000fe2000bf05300 */
[----:B-----5:R-:W-:Y:S01]  /*13a0*/  IMAD.IADD R3, R24, 0x1, -R3 ;  /* 0x0000000118037824 */ /* 0x020fe200078e0a03 */
[----:B------:R-:W-:-:S11]  /*13b0*/  ULDC.64 UR4, c[0x0][0xa30] ;  /* 0x00028c0000047ab9 */ /* 0x000fd60000000a00 */
[----:B0-----:R-:W0:Y:S02]  /*13c0*/  @P0 LDC.64 R4, c[0x0][0xa10] ;  /* 0x00028400ff040b82 */ /* 0x001e240000000a00 */
[----:B0-----:R-:W-:-:S05]  /*13d0*/  @P0 IMAD.WIDE R4, R25, 0x4, R4 ;  /* 0x0000000419040825 */ /* 0x001fca00078e0204 */
[----:B------:R-:W2:Y:S04]  /*13e0*/  @P0 LDG.E R0, desc[UR40][R4.64] ;  /* 0x0000002804000981 */ /* 0x000ea8000c1e1900 */
[----:B------:R-:W2:Y:S01]  /*13f0*/  @P0 LDG.E R9, desc[UR40][R4.64+0x4] ;  /* 0x0000042804090981 */ /* 0x000ea2000c1e1900 */
[----:B------:R-:W-:Y:S01]  /*1400*/  IMAD.MOV R60, RZ, RZ, -R3 ;  /* 0x000000ffff3c7224 */ /* 0x000fe200078e0a03 */
[----:B------:R-:W-:Y:S01]  /*1410*/  ISETP.NE.U32.AND P1, PT, RZ, UR4, PT ;  /* 0x00000004ff007c0c */ /* 0x000fe2000bf25070 */
[----:B------:R-:W-:-:S03]  /*1420*/  IMAD.MOV.U32 R31, RZ, RZ, R24 ;  /* 0x000000ffff1f7224 */ /* 0x000fc600078e0018 */
[----:B------:R-:W-:Y:S02]  /*1430*/  VIMNMX R60, RZ, R60, !PT ;  /* 0x0000003cff3c7248 */ /* 0x000fe40007fe0100 */
[----:B------:R-:W-:-:S13]  /*1440*/  ISETP.NE.AND.EX P1, PT, RZ, UR5, PT, P1 ;  /* 0x00000005ff007c0c */ /* 0x000fda000bf25310 */
[----:B------:R-:W-:-:S04]  /*1450*/  @P1 IADD3 R6, P2, R208, UR4, RZ ;  /* 0x00000004d0061c10 */ /* 0x000fc8000ff5e0ff */
[----:B------:R-:W-:-:S05]  /*1460*/  @P1 IADD3.X R7, R209, UR5, RZ, P2, !PT ;  /* 0x00000005d1071c10 */ /* 0x000fca00097fe4ff */
[----:B------:R0:W5:Y:S01]  /*1470*/  @P1 LDG.E R31, desc[UR40][R6.64] ;  /* 0x00000028061f1981 */ /* 0x000162000c1e1900 */
[----:B--2---:R-:W-:-:S05]  /*1480*/  @P0 IADD3 R62, -R0, R9, RZ ;  /* 0x00000009003e0210 */ /* 0x004fca0007ffe1ff */
[----:B------:R-:W-:-:S04]  /*1490*/  IMAD.IADD R176, R3, 0x1, R62 ;  /* 0x0000000103b07824 */ /* 0x000fc800078e023e */
[----:B------:R-:W-:-:S04]  /*14a0*/  VIADD R0, R176, 0x5f ;  /* 0x0000005fb0007836 */ /* 0x000fc80000000000 */
[----:B------:R-:W-:-:S05]  /*14b0*/  IMAD.HI R0, R0, 0x2aaaaaab, RZ ;  /* 0x2aaaaaab00007827 */ /* 0x000fca00078e02ff */
[----:B------:R-:W-:-:S04]  /*14c0*/  SHF.R.U32.HI R177, RZ, 0x1f, R0 ;  /* 0x0000001fffb17819 */ /* 0x000fc80000011600 */
[----:B------:R-:W-:-:S05]  /*14d0*/  LEA.HI.SX32 R177, R0, R177, 0x1c ;  /* 0x000000b100b17211 */ /* 0x000fca00078fe2ff */
[----:B------:R-:W-:-:S05]  /*14e0*/  IMAD R3, R177, 0x60, -R3 ;  /* 0x00000060b1037824 */ /* 0x000fca00078e0a03 */
[----:B------:R-:W-:-:S04]  /*14f0*/  VIMNMX R3, R3, R62, PT ;  /* 0x0000003e03037248 */ /* 0x000fc80003fe0100 */
[----:B------:R-:W-:Y:S01]  /*1500*/  ISETP.GT.AND P0, PT, R3, R60, PT ;  /* 0x0000003c0300720c */ /* 0x000fe20003f04270 */
[----:B------:R-:W-:-:S05]  /*1510*/  IMAD.WIDE.U32 R60, R60, -0x55555555, RZ ;  /* 0xaaaaaaab3c3c7825 */ /* 0x000fca00078e00ff */
[----:B------:R-:W-:-:S04]  /*1520*/  SHF.R.U32.HI R60, RZ, 0x6, R61 ;  /* 0x00000006ff3c7819 */ /* 0x000fc8000001163d */
[----:B------:R-:W-:-:S03]  /*1530*/  MOV R59, R60 ;  /* 0x0000003c003b7202 */ /* 0x000fc60000000f00 */
[----:B------:R-:W-:-:S04]  /*1540*/  @P0 VIADD R0, R3, 0x5f ;  /* 0x0000005f03000836 */ /* 0x000fc80000000000 */
[----:B------:R-:W-:-:S05]  /*1550*/  @P0 IMAD.HI R0, R0, 0x2aaaaaab, RZ ;  /* 0x2aaaaaab00000827 */ /* 0x000fca00078e02ff */
[----:B------:R-:W-:-:S04]  /*1560*/  @P0 SHF.R.U32.HI R3, RZ, 0x1f, R0 ;  /* 0x0000001fff030819 */ /* 0x000fc80000011600 */
[----:B------:R-:W-:Y:S02]  /*1570*/  @P0 LEA.HI.SX32 R59, R0, R3, 0x1c ;  /* 0x00000003003b0211 */ /* 0x000fe400078fe2ff */
[----:B------:R-:W-:Y:S02]  /*1580*/  PLOP3.LUT P0, PT, PT, PT, PT, 0x80, 0x0 ;  /* 0x000000000000781c */ /* 0x000fe40003f0f070 */
[----:B------:R-:W-:-:S13]  /*1590*/  ISETP.GT.AND P1, PT, R59, R60, PT ;  /* 0x0000003c3b00720c */ /* 0x000fda0003f24270 */
[----:B0-----:R-:W-:Y:S05]  /*15a0*/  @!P1 BRA `(.L_x_433) ;  /* 0x0000003c00d89947 */ /* 0x001fea0003800000 */
[----:B------:R-:W-:Y:S01]  /*15b0*/  VIADD R58, R18, 0x1c400 ;  /* 0x0001c400123a7836 */ /* 0x000fe20000000000 */
[----:B------:R-:W-:Y:S04]  /*15c0*/  BSSY B6, `(.L_x_434) ;  /* 0x0000013000067945 */ /* 0x000fe80003800000 */
[----:B------:R-:W-:-:S13]  /*15d0*/  LOP3.LUT P0, RZ, R58, 0x3ff, RZ, 0xc0, !PT ;  /* 0x000003ff3aff7812 */ /* 0x000fda000780c0ff */
[----:B------:R-:W-:Y:S05]  /*15e0*/  @!P0 BRA `(.L_x_435) ;  /* 0x0000000000408947 */ /* 0x000fea0003800000 */
[----:B------:R-:W-:Y:S01]  /*15f0*/  MOV R0, 0x0 ;  /* 0x0000000000007802 */ /* 0x000fe20000000f00 */
[----:B------:R-:W-:Y:S01]  /*1600*/  ULDC.64 UR4, c[0x4][0x90] ;  /* 0x0100240000047ab9 */ /* 0x000fe20000000a00 */
[----:B------:R-:W-:Y:S01]  /*1610*/  ULDC.64 UR6, c[0x4][0x20] ;  /* 0x0100080000067ab9 */ /* 0x000fe20000000a00 */
[----:B------:R-:W-:Y:S01]  /*1620*/  IMAD.U32 R4, RZ, RZ, UR4 ;  /* 0x00000004ff047e24 */ /* 0x000fe2000f8e00ff */
[----:B------:R0:W1:Y:S01]  /*1630*/  LDC.64 R14, c[0x4][R0] ;  /* 0x01000000000e7b82 */ /* 0x0000620000000a00 */
[----:B------:R-:W-:Y:S01]  /*1640*/  IMAD.U32 R5, RZ, RZ, UR5 ;  /* 0x00000005ff057e24 */ /* 0x000fe2000f8e00ff */
[----:B------:R-:W-:Y:S01]  /*1650*/  ULDC.64 UR4, c[0x4][0x98] ;  /* 0x0100260000047ab9 */ /* 0x000fe20000000a00 */
[----:B------:R-:W-:Y:S01]  /*1660*/  IMAD.U32 R10, RZ, RZ, UR6 ;  /* 0x00000006ff0a7e24 */ /* 0x000fe2000f8e00ff */
[----:B------:R-:W-:Y:S01]  /*1670*/  MOV R7, UR5 ;  /* 0x0000000500077c02 */ /* 0x000fe20008000f00 */
[----:B------:R-:W-:Y:S01]  /*1680*/  IMAD.U32 R6, RZ, RZ, UR4 ;  /* 0x00000004ff067e24 */ /* 0x000fe2000f8e00ff */
[----:B------:R-:W-:Y:S01]  /*1690*/  MOV R13, RZ ;  /* 0x000000ff000d7202 */ /* 0x000fe20000000f00 */
[----:B------:R-:W-:-:S02]  /*16a0*/  IMAD.U32 R11, RZ, RZ, UR7 ;  /* 0x00000007ff0b7e24 */ /* 0x000fc4000f8e00ff */
[----:B------:R-:W-:Y:S02]  /*16b0*/  IMAD.MOV.U32 R8, RZ, RZ, 0x70 ;  /* 0x00000070ff087424 */ /* 0x000fe400078e00ff */
[----:B0-----:R-:W-:-:S07]  /*16c0*/  IMAD.MOV.U32 R12, RZ, RZ, 0x1 ;  /* 0x00000001ff0c7424 */ /* 0x001fce00078e00ff */
[----:B------:R-:W-:-:S07]  /*16d0*/  LEPC R20, `(.L_x_435) ;  /* 0x000000001014794e */ /* 0x000fce0000000000 */
[----:B-1---5:R-:W-:Y:S05]  /*16e0*/  CALL.ABS.NOINC R14 ;  /* 0x000000000e007343 */ /* 0x022fea0003c00000 */
.L_x_435:
[----:B------:R-:W-:Y:S05]  /*16f0*/  BSYNC B6 ;  /* 0x0000000000067941 */ /* 0x000fea0003800000 */
.L_x_434:
        /* <DEDUP_REMOVED lines=20> */
.L_x_437:
[----:B------:R-:W-:Y:S05]  /*1840*/  BSYNC B6 ;  /* 0x0000000000067941 */ /* 0x000fea0003800000 */
.L_x_436:
[----:B------:R-:W-:Y:S01]  /*1850*/  ULDC.64 UR4, c[0x0][0x9f8] ;  /* 0x00027e0000047ab9 */ /* 0x000fe20000000a00 */
[----:B------:R-:W0:Y:S01]  /*1860*/  LDC R0, c[0x0][0x428] ;  /* 0x00010a00ff007b82 */ /* 0x000e220000000800 */
[----:B------:R-:W-:-:S07]  /*1870*/  ISETP.NE.U32.AND P0, PT, RZ, UR4, PT ;  /* 0x00000004ff007c0c */ /* 0x000fce000bf05070 */
[----:B------:R-:W1:Y:S01]  /*1880*/  LDC.64 R42, c[0x0][0x2f0] ;  /* 0x0000bc00ff2a7b82 */ /* 0x000e620000000a00 */
[----:B------:R-:W-:Y:S01]  /*1890*/  ISETP.NE.AND.EX P0, PT, RZ, UR5, PT, P0 ;  /* 0x00000005ff007c0c */ /* 0x000fe2000bf05300 */
[----:B------:R-:W2:Y:S01]  /*18a0*/  S2R R20, SR_TID.X ;  /* 0x0000000000147919 */ /* 0x000ea20000002100 */
[----:B------:R-:W-:Y:S01]  /*18b0*/  IMAD.IADD R56, R27, 0x1, R24 ;  /* 0x000000011b387824 */ /* 0x000fe200078e0218 */
[----:B------:R-:W-:Y:S01]  /*18c0*/  ULDC.64 UR6, c[0x0][0xa08] ;  /* 0x0002820000067ab9 */ /* 0x000fe20000000a00 */
[C---:B------:R-:W-:Y:S01]  /*18d0*/  VIADD R99, R16.reuse, 0x20 ;  /* 0x0000002010637836 */ /* 0x040fe20000000000 */
[C---:B------:R-:W-:Y:S01]  /*18e0*/  IADD3 R96, R16.reuse, 0x60, RZ ;  /* 0x0000006010607810 */ /* 0x040fe20007ffe0ff */
[----:B------:R-:W-:Y:S01]  /*18f0*/  VIADD R98, R16, 0x40 ;  /* 0x0000004010627836 */ /* 0x000fe20000000000 */
[----:B------:R-:W3:Y:S06]  /*1900*/  LDC.64 R54, c[0x0][0x3d8] ;  /* 0x0000f600ff367b82 */ /* 0x000eec0000000a00 */
[----:B------:R-:W-:-:S02]  /*1910*/  @P0 IADD3 R4, P1, R208, UR4, RZ ;  /* 0x00000004d0040c10 */ /* 0x000fc4000ff3e0ff */
[----:B------:R-:W4:Y:S02]  /*1920*/  LDC R27, c[0x0][0x3d4] ;  /* 0x0000f500ff1b7b82 */ /* 0x000f240000000800 */
[----:B------:R-:W-:Y:S01]  /*1930*/  @P0 IADD3.X R5, R209, UR5, RZ, P1, !PT ;  /* 0x00000005d1050c10 */ /* 0x000fe20008ffe4ff */
[----:B------:R-:W-:-:S04]  /*1940*/  ULDC.64 UR4, c[0x0][0x2f8] ;  /* 0x0000be0000047ab9 */ /* 0x000fc80000000a00 */
[----:B------:R2:W4:Y:S01]  /*1950*/  @P0 LDG.E R25, desc[UR40][R4.64] ;  /* 0x0000002804190981 */ /* 0x000522000c1e1900 */
[----:B0-----:R-:W-:Y:S01]  /*1960*/  ISETP.NE.AND P0, PT, R0, 0x1, PT ;  /* 0x000000010000780c */ /* 0x001fe20003f05270 */
[C---:B------:R-:W-:Y:S01]  /*1970*/  VIADD R94, R16.reuse, 0x80 ;  /* 0x00000080105e7836 */ /* 0x040fe20000000000 */
[----:B------:R-:W-:Y:S01]  /*1980*/  SHF.R.S32.HI R33, RZ, 0x1f, R56 ;  /* 0x0000001fff217819 */ /* 0x000fe20000011438 */
[----:B------:R-:W-:Y:S01]  /*1990*/  VIADD R92, R16, 0xa0 ;  /* 0x000000a0105c7836 */ /* 0x000fe20000000000 */
[----:B------:R-:W0:Y:S01]  /*19a0*/  LDC.64 R48, c[0x0][0x3e8] ;  /* 0x0000fa00ff307b82 */ /* 0x000e220000000a00 */
[----:B------:R-:W-:Y:S01]  /*19b0*/  IMAD.SHL.U32 R28, R217, 0x4, RZ ;  /* 0x00000004d91c7824 */ /* 0x000fe200078e00ff */
[----:B-1----:R-:W-:Y:S01]  /*19c0*/  SHF.L.U64.HI R88, R42, 0x6, R43 ;  /* 0x000000062a587819 */ /* 0x002fe2000001022b */
[-C--:B------:R-:W-:Y:S01]  /*19d0*/  IMAD R6, R33, R42.reuse, RZ ;  /* 0x0000002a21067224 */ /* 0x080fe200078e02ff */
[----:B---3--:R-:W-:Y:S01]  /*19e0*/  SHF.L.U64.HI R84, R54, 0x6, R55 ;  /* 0x0000000636547819 */ /* 0x008fe20000010237 */
[----:B--2---:R-:W-:Y:S01]  /*19f0*/  IMAD.WIDE.U32 R4, R56, R42, RZ ;  /* 0x0000002a38047225 */ /* 0x004fe200078e00ff */
[----:B------:R-:W-:-:S02]  /*1a00*/  SHF.R.U32.HI R26, RZ, 0x7, R20 ;  /* 0x00000007ff1a7819 */ /* 0x000fc40000011614 */
[----:B------:R-:W-:Y:S01]  /*1a10*/  SHF.R.S32.HI R29, RZ, 0x1f, R28 ;  /* 0x0000001fff1d7819 */ /* 0x000fe2000001141c */
[----:B------:R-:W1:Y:S01]  /*1a20*/  @P0 LDC R3, c[0x0][0x42c] ;  /* 0x00010b00ff030b82 */ /* 0x000e620000000800 */
[----:B------:R-:W-:Y:S01]  /*1a30*/  ISETP.NE.AND P6, PT, R26, 0x1, PT ;  /* 0x000000011a00780c */ /* 0x000fe20003fc5270 */
[----:B------:R-:W-:Y:S01]  /*1a40*/  IMAD.SHL.U32 R87, R218, 0x40, RZ ;  /* 0x00000040da577824 */ /* 0x000fe200078e00ff */
[----:B------:R-:W-:Y:S01]  /*1a50*/  SHF.R.S32.HI R81, RZ, 0x1f, R211 ;  /* 0x0000001fff517819 */ /* 0x000fe200000114d3 */
[----:B------:R-:W-:Y:S01]  /*1a60*/  IMAD.MOV.U32 R80, RZ, RZ, 0x20 ;  /* 0x00000020ff507424 */ /* 0x000fe200078e00ff */
[----:B------:R-:W-:Y:S01]  /*1a70*/  IADD3 R79, R26, 0x8, RZ ;  /* 0x000000081a4f7810 */ /* 0x000fe20007ffe0ff */
[----:B------:R-:W-:Y:S01]  /*1a80*/  IMAD.SHL.U32 R83, R54, 0x40, RZ ;  /* 0x0000004036537824 */ /* 0x000fe200078e00ff */
[----:B------:R-:W-:Y:S01]  /*1a90*/  LOP3.LUT R87, R87, 0x1c0, RZ, 0xc0, !PT ;  /* 0x000001c057577812 */ /* 0x000fe200078ec0ff */
[----:B------:R-:W2:Y:S01]  /*1aa0*/  @P0 LDC R7, c[0x0][0x430] ;  /* 0x00010c00ff070b82 */ /* 0x000ea20000000800 */
[----:B----4-:R-:W-:-:S02]  /*1ab0*/  IMAD.SHL.U32 R78, R27, 0x2, RZ ;  /* 0x000000021b4e7824 */ /* 0x010fc400078e00ff */
[----:B------:R-:W-:Y:S01]  /*1ac0*/  SHF.R.U32.HI R82, RZ, 0x3, R87 ;  /* 0x00000003ff527819 */ /* 0x000fe20000011657 */
[----:B0-----:R-:W-:Y:S01]  /*1ad0*/  IMAD.WIDE.U32 R10, R19, R48, R16 ;  /* 0x00000030130a7225 */ /* 0x001fe200078e0010 */
[----:B------:R-:W-:-:S03]  /*1ae0*/  SHF.L.U64.HI R91, R48, 0x6, R49 ;  /* 0x00000006305b7819 */ /* 0x000fc60000010231 */
[----:B------:R-:W-:Y:S02]  /*1af0*/  IMAD R75, R49, 0x60, RZ ;  /* 0x00000060314b7824 */ /* 0x000fe400078e02ff */
[----:B------:R-:W-:Y:S02]  /*1b00*/  IMAD.SHL.U32 R89, R48, 0x40, RZ ;  /* 0x0000004030597824 */ /* 0x000fe400078e00ff */
[----:B-1----:R-:W-:-:S04]  /*1b10*/  @P0 IMAD.HI.U32 R0, R86, R3, RZ ;  /* 0x0000000356000227 */ /* 0x002fc800078e00ff */
[----:B------:R-:W-:Y:S02]  /*1b20*/  IMAD R3, R56, R43, R6 ;  /* 0x0000002b38037224 */ /* 0x000fe400078e0206 */
[----:B------:R-:W-:Y:S01]  /*1b30*/  IMAD R6, R216, R42, RZ ;  /* 0x0000002ad8067224 */ /* 0x000fe200078e02ff */
[----:B--2---:R-:W-:Y:S01]  /*1b40*/  @P0 SHF.R.U32.HI R86, RZ, R7, R0 ;  /* 0x00000007ff560219 */ /* 0x004fe20000011600 */
[----:B------:R-:W-:Y:S01]  /*1b50*/  IMAD.IADD R5, R5, 0x1, R3 ;  /* 0x0000000105057824 */ /* 0x000fe200078e0203 */
[----:B------:R-:W-:Y:S01]  /*1b60*/  ISETP.NE.U32.AND P0, PT, RZ, UR6, PT ;  /* 0x00000006ff007c0c */ /* 0x000fe2000bf05070 */
[----:B------:R-:W-:Y:S01]  /*1b70*/  IMAD R6, R19, R43, R6 ;  /* 0x0000002b13067224 */ /* 0x000fe200078e0206 */
[----:B------:R-:W-:Y:S01]  /*1b80*/  SHF.R.S32.HI R7, RZ, 0x1f, R86 ;  /* 0x0000001fff077819 */ /* 0x000fe20000011456 */
[----:B------:R-:W-:Y:S01]  /*1b90*/  IMAD.WIDE.U32 R4, R86, UR4, R4 ;  /* 0x0000000456047c25 */ /* 0x000fe2000f8e0004 */
[----:B------:R-:W-:-:S03]  /*1ba0*/  ISETP.NE.AND.EX P0, PT, RZ, UR7, PT, P0 ;  /* 0x00000007ff007c0c */ /* 0x000fc6000bf05300 */
[----:B------:R-:W-:-:S04]  /*1bb0*/  IMAD R3, R7, UR4, RZ ;  /* 0x0000000407037c24 */ /* 0x000fc8000f8e02ff */
[----:B------:R-:W-:Y:S01]  /*1bc0*/  IMAD R3, R86, UR5, R3 ;  /* 0x0000000556037c24 */ /* 0x000fe2000f8e0203 */
[----:B------:R-:W-:-:S03]  /*1bd0*/  ULDC.64 UR4, c[0x0][0x300] ;  /* 0x0000c00000047ab9 */ /* 0x000fc60000000a00 */
[----:B------:R-:W-:Y:S01]  /*1be0*/  IMAD.IADD R5, R5, 0x1, R3 ;  /* 0x0000000105057824 */ /* 0x000fe200078e0203 */
[----:B------:R-:W-:Y:S02]  /*1bf0*/  SHF.R.S32.HI R0, RZ, 0x1f, R25 ;  /* 0x0000001fff007819 */ /* 0x000fe40000011419 */
[----:B------:R-:W-:Y:S02]  /*1c00*/  SEL R41, R25, RZ, !P0 ;  /* 0x000000ff19297207 */ /* 0x000fe40004000000 */
[----:B------:R-:W-:-:S03]  /*1c10*/  SEL R8, R0, RZ, !P0 ;  /* 0x000000ff00087207 */ /* 0x000fc60004000000 */
[----:B------:R-:W-:-:S04]  /*1c20*/  IMAD.WIDE.U32 R20, R41, UR4, R4 ;  /* 0x0000000429147c25 */ /* 0x000fc8000f8e0004 */
[----:B------:R-:W-:Y:S02]  /*1c30*/  IMAD R0, R8, UR4, RZ ;  /* 0x0000000408007c24 */ /* 0x000fe4000f8e02ff */
[----:B------:R-:W-:-:S04]  /*1c40*/  IMAD.WIDE.U32 R4, R19, R42, R16 ;  /* 0x0000002a13047225 */ /* 0x000fc800078e0010 */
[----:B------:R-:W-:Y:S01]  /*1c50*/  IMAD R97, R41, UR5, R0 ;  /* 0x0000000529617c24 */ /* 0x000fe2000f8e0200 */
[----:B------:R-:W-:Y:S05]  /*1c60*/  @!P6 WARPSYNC.ALL ;  /* 0x000000000000e948 */ /* 0x000fea0003800000 */
[----:B------:R-:W-:Y:S01]  /*1c70*/  ULDC UR4, c[0x0][0x310] ;  /* 0x0000c40000047ab9 */ /* 0x000fe20000000800 */
[----:B------:R-:W-:Y:S01]  /*1c80*/  IADD3 R97, R21, R97, RZ ;  /* 0x0000006115617210 */ /* 0x000fe20007ffe0ff */
[----:B------:R-:W-:Y:S01]  /*1c90*/  ULDC.64 UR6, c[0x0][0x320] ;  /* 0x0000c80000067ab9 */ /* 0x000fe20000000a00 */
[----:B------:R-:W-:Y:S01]  /*1ca0*/  @!P6 BAR.SYNC.DEFER_BLOCKING 0x9, 0x100 ;  /* 0x024400000000eb1d */ /* 0x000fe20000010000 */
[----:B------:R-:W-:-:S02]  /*1cb0*/  ISETP.GE.AND P1, PT, R99, UR4, PT ;  /* 0x0000000463007c0c */ /* 0x000fc4000bf26270 */
[----:B------:R-:W-:Y:S01]  /*1cc0*/  IADD3 R95, P0, R20, R4, RZ ;  /* 0x00000004145f7210 */ /* 0x000fe20007f1e0ff */
[C---:B------:R-:W-:Y:S01]  /*1cd0*/  VIADD R4, R16.reuse, 0xc0 ;  /* 0x000000c010047836 */ /* 0x040fe20000000000 */
[----:B------:R-:W-:Y:S02]  /*1ce0*/  SEL R3, RZ, 0xffffffff, P1 ;  /* 0xffffffffff037807 */ /* 0x000fe40000800000 */
[----:B------:R-:W-:Y:S01]  /*1cf0*/  IADD3.X R93, R97, R5, R6, P0, !PT ;  /* 0x00000005615d7210 */ /* 0x000fe200007fe406 */
[C---:B------:R-:W-:Y:S01]  /*1d00*/  VIADD R6, R16.reuse, 0xe0 ;  /* 0x000000e010067836 */ /* 0x040fe20000000000 */
[----:B------:R-:W-:Y:S01]  /*1d10*/  ISETP.GE.AND P0, PT, R16, UR4, PT ;  /* 0x0000000410007c0c */ /* 0x000fe2000bf06270 */
[----:B------:R-:W-:Y:S01]  /*1d20*/  IMAD.SHL.U32 R5, R3, 0x2, RZ ;  /* 0x0000000203057824 */ /* 0x000fe200078e00ff */
[----:B------:R-:W-:Y:S01]  /*1d30*/  ISETP.GE.AND P1, PT, R96, UR4, PT ;  /* 0x0000000460007c0c */ /* 0x000fe2000bf26270 */
[----:B------:R-:W-:Y:S01]  /*1d40*/  IMAD R3, R7, UR6, RZ ;  /* 0x0000000607037c24 */ /* 0x000fe2000f8e02ff */
[----:B------:R-:W-:-:S02]  /*1d50*/  SEL R0, RZ, 0x1, P0 ;  /* 0x00000001ff007807 */ /* 0x000fc40000000000 */
[----:B------:R-:W-:Y:S01]  /*1d60*/  ISETP.GE.AND P0, PT, R98, UR4, PT ;  /* 0x0000000462007c0c */ /* 0x000fe2000bf06270 */
[----:B------:R-:W-:Y:S01]  /*1d70*/  IMAD R7, R86, UR7, R3 ;  /* 0x0000000756077c24 */ /* 0x000fe2000f8e0203 */
[----:B------:R-:W-:Y:S02]  /*1d80*/  ISETP.GE.AND P3, PT, R6, UR4, PT ;  /* 0x0000000406007c0c */ /* 0x000fe4000bf66270 */
[----:B------:R-:W-:Y:S02]  /*1d90*/  LOP3.LUT R0, R5, 0x2, R0, 0xe2, !PT ;  /* 0x0000000205007812 */ /* 0x000fe400078ee200 */
[----:B------:R-:W-:Y:S02]  /*1da0*/  SEL R3, RZ, 0x4, P0 ;  /* 0x00000004ff037807 */ /* 0x000fe40000000000 */
[----:B------:R-:W-:Y:S02]  /*1db0*/  SEL R6, RZ, 0x8, P1 ;  /* 0x00000008ff067807 */ /* 0x000fe40000800000 */
[----:B------:R-:W-:-:S02]  /*1dc0*/  ISETP.GE.AND P0, PT, R94, UR4, PT ;  /* 0x000000045e007c0c */ /* 0x000fc4000bf06270 */
[----:B------:R-:W-:Y:S02]  /*1dd0*/  ISETP.GE.AND P1, PT, R92, UR4, PT ;  /* 0x000000045c007c0c */ /* 0x000fe4000bf26270 */
[----:B------:R-:W-:Y:S02]  /*1de0*/  LOP3.LUT R0, R6, R0, R3, 0xfe, !PT ;  /* 0x0000000006007212 */ /* 0x000fe400078efe03 */
[----:B------:R-:W-:Y:S01]  /*1df0*/  ISETP.GE.AND P2, PT, R4, UR4, PT ;  /* 0x0000000404007c0c */ /* 0x000fe2000bf46270 */
[----:B------:R-:W-:Y:S01]  /*1e00*/  IMAD.WIDE.U32 R4, R86, UR6, R16 ;  /* 0x0000000656047c25 */ /* 0x000fe2000f8e0010 */
[----:B------:R-:W-:Y:S01]  /*1e10*/  SEL R3, RZ, 0x10, P0 ;  /* 0x00000010ff037807 */ /* 0x000fe20000000000 */
[----:B------:R-:W-:Y:S01]  /*1e20*/  ULDC.64 UR4, c[0x0][0x328] ;  /* 0x0000ca0000047ab9 */ /* 0x000fe20000000a00 */
[----:B------:R-:W-:Y:S01]  /*1e30*/  SEL R6, RZ, 0x20, P1 ;  /* 0x00000020ff067807 */ /* 0x000fe20000800000 */
[----:B------:R-:W-:Y:S01]  /*1e40*/  IMAD.IADD R5, R5, 0x1, R7 ;  /* 0x0000000105057824 */ /* 0x000fe200078e0207 */
[----:B------:R-:W-:Y:S01]  /*1e50*/  ISETP.GE.AND P0, PT, R16, R27, PT ;  /* 0x0000001b1000720c */ /* 0x000fe20003f06270 */
[----:B------:R-:W-:Y:S01]  /*1e60*/  IMAD R7, R8, UR4, RZ ;  /* 0x0000000408077c24 */ /* 0x000fe2000f8e02ff */
[----:B------:R-:W-:Y:S01]  /*1e70*/  LOP3.LUT R3, R6, R0, R3, 0xfe, !PT ;  /* 0x0000000006037212 */ /* 0x000fe200078efe03 */
[----:B------:R-:W-:Y:S01]  /*1e80*/  IMAD.WIDE.U32 R8, R19, R54, R16 ;  /* 0x0000003613087225 */ /* 0x000fe200078e0010 */
[----:B------:R-:W-:-:S02]  /*1e90*/  SEL R0, RZ, 0x40, P2 ;  /* 0x00000040ff007807 */ /* 0x000fc40001000000 */
[----:B------:R-:W-:Y:S01]  /*1ea0*/  LOP3.LUT P1, RZ, R218, 0x4, RZ, 0xc0, !PT ;  /* 0x00000004daff7812 */ /* 0x000fe2000782c0ff */
[----:B------:R-:W-:Y:S01]  /*1eb0*/  IMAD R63, R41, UR5, R7 ;  /* 0x00000005293f7c24 */ /* 0x000fe2000f8e0207 */
[----:B------:R-:W-:Y:S01]  /*1ec0*/  LOP3.LUT R0, R3, R0, RZ, 0xfc, !PT ;  /* 0x0000000003007212 */ /* 0x000fe200078efcff */
[----:B------:R-:W-:Y:S01]  /*1ed0*/  IMAD.WIDE.U32 R40, R41, UR4, R4 ;  /* 0x0000000429287c25 */ /* 0x000fe2000f8e0004 */
[----:B------:R-:W-:Y:S01]  /*1ee0*/  SEL R3, R27, RZ, P0 ;  /* 0x000000ff1b037207 */ /* 0x000fe20000000000 */
[----:B------:R-:W-:Y:S01]  /*1ef0*/  ULDC UR4, c[0x0][0x2e4] ;  /* 0x0000b90000047ab9 */ /* 0x000fe20000000800 */
[C---:B------:R-:W-:Y:S01]  /*1f00*/  IADD3 R56, P2, R19.reuse, R56, RZ ;  /* 0x0000003813387210 */ /* 0x040fe20007f5e0ff */
[-C--:B------:R-:W-:Y:S01]  /*1f10*/  IMAD R4, R216, R54.reuse, RZ ;  /* 0x00000036d8047224 */ /* 0x080fe200078e02ff */
[----:B------:R-:W-:Y:S01]  /*1f20*/  SHF.L.U32 R86, R42, 0x6, RZ ;  /* 0x000000062a567819 */ /* 0x000fe200000006ff */
[----:B------:R-:W-:Y:S01]  /*1f30*/  IMAD.IADD R3, R16, 0x1, R3 ;  /* 0x0000000110037824 */ /* 0x000fe200078e0203 */
[----:B------:R-:W-:Y:S01]  /*1f40*/  SEL R80, R80, 0xffffffe0, !P1 ;  /* 0xffffffe050507807 */ /* 0x000fe20004800000 */
[C---:B------:R-:W-:Y:S01]  /*1f50*/  IMAD R13, R19.reuse, R55, R4 ;  /* 0x00000037130d7224 */ /* 0x040fe200078e0204 */
[----:B------:R-:W-:Y:S01]  /*1f60*/  ISETP.GE.AND P1, PT, R16, UR4, PT ;  /* 0x0000000410007c0c */ /* 0x000fe2000bf26270 */
[----:B------:R-:W-:Y:S01]  /*1f70*/  IMAD.WIDE.U32 R4, R19, R54, R28 ;  /* 0x0000003613047225 */ /* 0x000fe200078e001c */
[----:B------:R-:W-:-:S03]  /*1f80*/  SHF.R.S32.HI R12, RZ, 0x1f, R3 ;  /* 0x0000001fff0c7819 */ /* 0x000fc60000011403 */
[-C--:B------:R-:W-:Y:S01]  /*1f90*/  IMAD R6, R216, R48.reuse, RZ ;  /* 0x00000030d8067224 */ /* 0x080fe200078e02ff */
[----:B------:R-:W-:Y:S01]  /*1fa0*/  LEA.HI R12, R12, R3, RZ, 0x3 ;  /* 0x000000030c0c7211 */ /* 0x000fe200078f18ff */
[----:B------:R-:W-:Y:S01]  /*1fb0*/  IMAD.IADD R9, R13, 0x1, R9 ;  /* 0x000000010d097824 */ /* 0x000fe200078e0209 */
[----:B------:R-:W-:Y:S01]  /*1fc0*/  LOP3.LUT R3, R87, 0x18, R16, 0xf8, !PT ;  /* 0x0000001857037812 */ /* 0x000fe200078ef810 */
[----:B------:R-:W-:Y:S01]  /*1fd0*/  IMAD.IADD R5, R5, 0x1, R13 ;  /* 0x0000000105057824 */ /* 0x000fe200078e020d */
[----:B-----5:R-:W-:Y:S01]  /*1fe0*/  SHF.R.S32.HI R13, RZ, 0x1f, R31 ;  /* 0x0000001fff0d7819 */ /* 0x020fe2000001141f */
[C---:B------:R-:W-:Y:S01]  /*1ff0*/  IMAD R15, R19.reuse, R49, R6 ;  /* 0x00000031130f7224 */ /* 0x040fe200078e0206 */
[----:B------:R-:W-:Y:S01]  /*2000*/  LOP3.LUT R69, R12, 0xfffffff8, RZ, 0xc0, !PT ;  /* 0xfffffff80c457812 */ /* 0x000fe200078ec0ff */
[-C--:B------:R-:W-:Y:S01]  /*2010*/  IMAD.WIDE.U32 R6, R19, R48.reuse, R28 ;  /* 0x0000003013067225 */ /* 0x080fe200078e001c */
[----:B------:R-:W-:Y:S02]  /*2020*/  SHF.R.S32.HI R70, RZ, 0x3, R12 ;  /* 0x00000003ff467819 */ /* 0x000fe4000001140c */
[----:B------:R-:W-:Y:S01]  /*2030*/  IADD3 R11, R15, R11, RZ ;  /* 0x0000000b0f0b7210 */ /* 0x000fe20007ffe0ff */
[----:B------:R-:W-:Y:S01]  /*2040*/  IMAD R14, R13, R48, RZ ;  /* 0x000000300d0e7224 */ /* 0x000fe200078e02ff */
[----:B------:R-:W-:Y:S01]  /*2050*/  SHF.R.S32.HI R64, RZ, 0x1f, R69 ;  /* 0x0000001fff407819 */ /* 0x000fe20000011445 */
[----:B------:R-:W-:Y:S01]  /*2060*/  IMAD.WIDE.U32 R52, R31, R54, R4 ;  /* 0x000000361f347225 */ /* 0x000fe200078e0004 */
[----:B------:R-:W-:-:S02]  /*2070*/  LOP3.LUT R4, R3, R82, RZ, 0x3c, !PT ;  /* 0x0000005203047212 */ /* 0x000fc400078e3cff */
[--C-:B------:R-:W-:Y:S01]  /*2080*/  LOP3.LUT R3, R87, 0x38, R12.reuse, 0xf8, !PT ;  /* 0x0000003857037812 */ /* 0x100fe200078ef80c */
[----:B------:R-:W-:Y:S01]  /*2090*/  IMAD.IADD R7, R7, 0x1, R15 ;  /* 0x0000000107077824 */ /* 0x000fe200078e020f */
[----:B------:R-:W-:Y:S01]  /*20a0*/  LOP3.LUT R5, R204, 0x38, R12, 0xf8, !PT ;  /* 0x00000038cc057812 */ /* 0x000fe200078ef80c */
[----:B------:R-:W-:Y:S02]  /*20b0*/  IMAD R25, R31, R49, R14 ;  /* 0x000000311f197224 */ /* 0x000fe400078e020e */
[----:B------:R-:W-:Y:S01]  /*20c0*/  IMAD R14, R13, R54, RZ ;  /* 0x000000360d0e7224 */ /* 0x000fe200078e02ff */
[----:B------:R-:W-:Y:S01]  /*20d0*/  LOP3.LUT R5, R5, R234, RZ, 0x3c, !PT ;  /* 0x000000ea05057212 */ /* 0x000fe200078e3cff */
[----:B------:R-:W-:Y:S01]  /*20e0*/  IMAD R77, R205, 0x200, R4 ;  /* 0x00000200cd4d7824 */ /* 0x000fe200078e0204 */
[----:B------:R-:W-:Y:S01]  /*20f0*/  LOP3.LUT R4, R3, R82, RZ, 0x3c, !PT ;  /* 0x0000005203047212 */ /* 0x000fe200078e3cff */
[----:B------:R-:W-:Y:S01]  /*2100*/  IMAD.WIDE.U32 R44, R31, R48, R10 ;  /* 0x000000301f2c7225 */ /* 0x000fe200078e000a */
[----:B------:R-:W-:-:S03]  /*2110*/  SEL R3, RZ, 0xffffff80, P3 ;  /* 0xffffff80ff037807 */ /* 0x000fc60001800000 */
[----:B------:R-:W-:Y:S01]  /*2120*/  IMAD.WIDE.U32 R46, R31, R48, R6 ;  /* 0x000000301f2e7225 */ /* 0x000fe200078e0006 */
[C---:B------:R-:W-:Y:S02]  /*2130*/  LOP3.LUT R3, R0.reuse, 0x80, R3, 0xc8, !PT ;  /* 0x0000008000037812 */ /* 0x040fe400078ec803 */
[----:B------:R-:W-:Y:S01]  /*2140*/  LOP3.LUT R0, R0, 0x40, RZ, 0xc0, !PT ;  /* 0x0000004000007812 */ /* 0x000fe200078ec0ff */
[----:B------:R-:W-:Y:S01]  /*2150*/  IMAD R15, R43, 0x60, RZ ;  /* 0x000000602b0f7824 */ /* 0x000fe200078e02ff */
[----:B------:R-:W-:Y:S01]  /*2160*/  IADD3 R68, R47, R25, RZ ;  /* 0x000000192f447210 */ /* 0x000fe20007ffe0ff */
[----:B------:R-:W-:-:S04]  /*2170*/  IMAD.WIDE.U32 R48, R48, 0x60, RZ ;  /* 0x0000006030307825 */ /* 0x000fc800078e00ff */
[----:B------:R-:W-:Y:S01]  /*2180*/  IMAD R7, R31, R55, R14 ;  /* 0x000000371f077224 */ /* 0x000fe200078e020e */
[----:B------:R-:W-:Y:S01]  /*2190*/  IADD3 R75, R49, R75, RZ ;  /* 0x0000004b314b7210 */ /* 0x000fe20007ffe0ff */
[----:B------:R-:W-:Y:S02]  /*21a0*/  IMAD R11, R55, 0x60, RZ ;  /* 0x00000060370b7824 */ /* 0x000fe400078e02ff */
[----:B------:R-:W-:-:S04]  /*21b0*/  IMAD.WIDE.U32 R50, R31, R54, R8 ;  /* 0x000000361f327225 */ /* 0x000fc800078e0008 */
[----:B------:R-:W-:-:S04]  /*21c0*/  IMAD.WIDE.U32 R42, R42, 0x60, RZ ;  /* 0x000000602a2a7825 */ /* 0x000fc800078e00ff */
[----:B------:R-:W-:-:S04]  /*21d0*/  IMAD.WIDE.U32 R54, R54, 0x60, RZ ;  /* 0x0000006036367825 */ /* 0x000fc800078e00ff */
[----:B------:R-:W-:Y:S01]  /*21e0*/  IMAD.X R57, R216, 0x1, R33, P2 ;  /* 0x00000001d8397824 */ /* 0x000fe200010e0621 */
[----:B------:R-:W-:Y:S01]  /*21f0*/  ISETP.GE.AND P2, PT, R99, UR4, PT ;  /* 0x0000000463007c0c */ /* 0x000fe2000bf46270 */
[----:B------:R-:W-:Y:S02]  /*2200*/  IMAD.IADD R76, R43, 0x1, R15 ;  /* 0x000000012b4c7824 */ /* 0x000fe400078e020f */
[----:B------:R-:W-:Y:S02]  /*2210*/  IMAD.IADD R74, R55, 0x1, R11 ;  /* 0x00000001374a7824 */ /* 0x000fe400078e020b */
[----:B------:R-:W-:Y:S02]  /*2220*/  IMAD.IADD R73, R80, 0x1, R77 ;  /* 0x0000000150497824 */ /* 0x000fe400078e024d */
[----:B------:R-:W-:Y:S02]  /*2230*/  IMAD.IADD R72, R25, 0x1, R45 ;  /* 0x0000000119487824 */ /* 0x000fe400078e022d */
[----:B------:R-:W-:-:S02]  /*2240*/  IMAD.IADD R71, R7, 0x1, R51 ;  /* 0x0000000107477824 */ /* 0x000fc400078e0233 */
[----:B------:R-:W-:Y:S02]  /*2250*/  IMAD.IADD R66, R53, 0x1, R7 ;  /* 0x0000000135427824 */ /* 0x000fe400078e0207 */
[----:B------:R-:W-:Y:S02]  /*2260*/  IMAD R67, R205, 0x200, R4 ;  /* 0x00000200cd437824 */ /* 0x000fe400078e0204 */
[----:B------:R-:W-:Y:S02]  /*2270*/  IMAD.IADD R65, R206, 0x1, R5 ;  /* 0x00000001ce417824 */ /* 0x000fe400078e0205 */
[----:B------:R-:W-:-:S07]  /*2280*/  IMAD.IADD R63, R41, 0x1, R63 ;  /* 0x00000001293f7824 */ /* 0x000fce00078e023f */
.L_x_485:
[----:B------:R-:W0:Y:S01]  /*2290*/  LDC.64 R102, c[0x0][0x2d8] ;  /* 0x0000b600ff667b82 */ /* 0x000e220000000a00 */
[----:B------:R-:W-:Y:S01]  /*22a0*/  IADD3 R59, R59, -0x1, RZ ;  /* 0xffffffff3b3b7810 */ /* 0x000fe20007ffe0ff */
[----:B------:R-:W-:Y:S01]  /*22b0*/  IMAD R107, R2, 0x1800, R77 ;  /* 0x00001800026b7824 */ /* 0x000fe200078e024d */
[----:B------:R-:W-:Y:S05]  /*22c0*/  YIELD ;  /* 0x0000000000007946 */ /* 0x000fea0003800000 */
[----:B------:R-:W1:Y:S01]  /*22d0*/  LDC R105, c[0x0][0x3d4] ;  /* 0x0000f500ff697b82 */ /* 0x000e620000000800 */
[----:B------:R-:W-:Y:S01]  /*22e0*/  SHF.R.S32.HI R11, RZ, 0x1f, R59 ;  /* 0x0000001fff0b7819 */ /* 0x000fe2000001143b */
[-C--:B------:R-:W-:Y:S01]  /*22f0*/  IMAD R5, R76, R59.reuse, RZ ;  /* 0x0000003b4c057224 */ /* 0x080fe200078e02ff */
[----:B------:R-:W-:Y:S01]  /*2300*/  BSSY B0, `(.L_x_438) ;  /* 0x00002a2000007945 */ /* 0x000fe20003800000 */
[----:B------:R-:W-:-:S04]  /*2310*/  IMAD.WIDE.U32 R108, R42, R59, RZ ;  /* 0x0000003b2a6c7225 */ /* 0x000fc800078e00ff */
[----:B------:R-:W-:Y:S01]  /*2320*/  IMAD R5, R11, R42, R5 ;  /* 0x0000002a0b057224 */ /* 0x000fe200078e0205 */
[-C--:B------:R-:W-:Y:S01]  /*2330*/  IADD3 R4, P3, P4, R95, R108.reuse, R86 ;  /* 0x0000006c5f047210 */ /* 0x080fe20007c7e056 */
[----:B------:R-:W-:Y:S01]  /*2340*/  IMAD R107, R107, 0x2, R58 ;  /* 0x000000026b6b7824 */ /* 0x000fe200078e023a */
[----:B------:R-:W-:Y:S01]  /*2350*/  IADD3 R6, P5, R95, R108, RZ ;  /* 0x0000006c5f067210 */ /* 0x000fe20007fbe0ff */
[----:B------:R-:W-:-:S04]  /*2360*/  IMAD.IADD R38, R109, 0x1, R5 ;  /* 0x000000016d267824 */ /* 0x000fc800078e0205 */
[----:B------:R-:W-:Y:S01]  /*2370*/  IMAD.X R7, R38, 0x1, R93, P5 ;  /* 0x0000000126077824 */ /* 0x000fe200028e065d */
[----:B------:R-:W-:Y:S02]  /*2380*/  IADD3.X R5, R93, R38, R88, P3, P4 ;  /* 0x000000265d057210 */ /* 0x000fe40001fe8458 */
[-C--:B0-----:R-:W-:Y:S02]  /*2390*/  LEA R12, P3, R4, R102.reuse, 0x1 ;  /* 0x00000066040c7211 */ /* 0x081fe400078608ff */
[----:B------:R-:W-:Y:S02]  /*23a0*/  LEA R14, P5, R6, R102, 0x1 ;  /* 0x00000066060e7211 */ /* 0x000fe400078a08ff */
[-C--:B------:R-:W-:Y:S01]  /*23b0*/  LEA.HI.X R13, R4, R103.reuse, R5, 0x1, P3 ;  /* 0x00000067040d7211 */ /* 0x080fe200018f0c05 */
[----:B------:R-:W-:Y:S01]  /*23c0*/  IMAD R5, R2, 0x1800, R73 ;  /* 0x0000180002057824 */ /* 0x000fe200078e0249 */
[----:B-1----:R-:W-:Y:S02]  /*23d0*/  ISETP.GE.AND P3, PT, R105, 0x1, PT ;  /* 0x000000016900780c */ /* 0x002fe40003f66270 */
[----:B------:R-:W-:Y:S01]  /*23e0*/  ISETP.GT.AND P4, PT, R59, R60, PT ;  /* 0x0000003c3b00720c */ /* 0x000fe20003f84270 */
[----:B------:R-:W-:Y:S01]  /*23f0*/  IMAD R106, R5, 0x2, R58 ;  /* 0x00000002056a7824 */ /* 0x000fe200078e023a */
[----:B------:R-:W-:-:S02]  /*2400*/  LEA.HI.X R15, R6, R103, R7, 0x1, P5 ;  /* 0x00000067060f7211 */ /* 0x000fc400028f0c07 */
[----:B------:R-:W-:-:S07]  /*2410*/  P2R R100, PR, RZ, 0x10 ;  /* 0x00000010ff647803 */ /* 0x000fce0000000000 */
[----:B--234-:R-:W-:Y:S05]  /*2420*/  @!P3 BRA `(.L_x_439) ;  /* 0x0000002400d4b947 */ /* 0x01cfea0003800000 */
[----:B------:R-:W-:Y:S01]  /*2430*/  ULDC.U8 UR4, c[0x0][0x3f0] ;  /* 0x0000fc0000047ab9 */ /* 0x000fe20000000000 */
[-C--:B------:R-:W-:Y:S01]  /*2440*/  IMAD R5, R74, R59.reuse, RZ ;  /* 0x0000003b4a057224 */ /* 0x080fe200078e02ff */
[----:B------:R-:W-:Y:S01]  /*2450*/  ISETP.NE.AND P3, PT, RZ, UR4, PT ;  /* 0x00000004ff007c0c */ /* 0x000fe2000bf65270 */
[-C--:B------:R-:W-:Y:S02]  /*2460*/  IMAD R7, R75, R59.reuse, RZ ;  /* 0x0000003b4b077224 */ /* 0x080fe400078e02ff */
[C---:B------:R-:W-:Y:S02]  /*2470*/  IMAD R9, R11.reuse, R54, R5 ;  /* 0x000000360b097224 */ /* 0x040fe400078e0205 */
[----:B------:R-:W-:Y:S02]  /*2480*/  IMAD R11, R11, R48, R7 ;  /* 0x000000300b0b7224 */ /* 0x000fe400078e0207 */
[----:B------:R-:W-:Y:S02]  /*2490*/  IMAD R104, R59, -0x60, R62 ;  /* 0xffffffa03b687824 */ /* 0x000fe400078e023e */
[----:B------:R-:W-:-:S03]  /*24a0*/  IMAD.WIDE.U32 R6, R54, R59, RZ ;  /* 0x0000003b36067225 */ /* 0x000fc600078e00ff */
[----:B------:R-:W-:Y:S01]  /*24b0*/  VIMNMX R104, R104, 0x60, PT ;  /* 0x0000006068687848 */ /* 0x000fe20003fe0100 */
[----:B------:R-:W-:Y:S01]  /*24c0*/  IMAD.WIDE.U32 R4, R48, R59, RZ ;  /* 0x0000003b30047225 */ /* 0x000fe200078e00ff */
[----:B------:R-:W-:-:S03]  /*24d0*/  IADD3 R101, R7, R9, RZ ;  /* 0x0000000907657210 */ /* 0x000fc60007ffe0ff */
[----:B------:R-:W-:Y:S01]  /*24e0*/  IMAD.IADD R111, R5, 0x1, R11 ;  /* 0x00000001056f7824 */ /* 0x000fe200078e020b */
[----:B------:R-:W-:Y:S06]  /*24f0*/  @!P3 BRA `(.L_x_440) ;  /* 0x0000001000a4b947 */ /* 0x000fec0003800000 */
[----:B------:R-:W-:Y:S01]  /*2500*/  ISETP.GE.AND P4, PT, R19, R104, PT ;  /* 0x000000681300720c */ /* 0x000fe20003f86270 */
[----:B------:R-:W-:Y:S01]  /*2510*/  BSSY B1, `(.L_x_441) ;  /* 0x000001c000017945 */ /* 0x000fe20003800000 */
[----:B------:R-:W-:Y:S02]  /*2520*/  CS2R R10, SRZ ;  /* 0x00000000000a7805 */ /* 0x000fe4000001ff00 */
[----:B------:R-:W-:Y:S02]  /*2530*/  CS2R R34, SRZ ;  /* 0x0000000000227805 */ /* 0x000fe4000001ff00 */
[----:B------:R-:W-:Y:S02]  /*2540*/  CS2R R36, SRZ ;  /* 0x0000000000247805 */ /* 0x000fe4000001ff00 */
[----:B------:R-:W-:Y:S02]  /*2550*/  CS2R R32, SRZ ;  /* 0x0000000000207805 */ /* 0x000fe4000001ff00 */
[----:B------:R-:W-:-:S03]  /*2560*/  CS2R R38, SRZ ;  /* 0x0000000000267805 */ /* 0x000fc6000001ff00 */
[----:B------:R-:W-:Y:S05]  /*2570*/  @P4 BRA `(.L_x_442) ;  /* 0x0000000000544947 */ /* 0x000fea0003800000 */
[----:B------:R-:W-:Y:S01]  /*2580*/  IADD3 R9, P3, R52, R6, RZ ;  /* 0x0000000634097210 */ /* 0x000fe20007f7e0ff */
[----:B------:R-:W-:Y:S01]  /*2590*/  ULDC.64 UR4, c[0x0][0x3c8] ;  /* 0x0000f20000047ab9 */ /* 0x000fe20000000a00 */
[----:B------:R-:W-:Y:S02]  /*25a0*/  CS2R R36, SRZ ;  /* 0x0000000000247805 */ /* 0x000fe4000001ff00 */
[----:B------:R-:W-:Y:S01]  /*25b0*/  CS2R R38, SRZ ;  /* 0x0000000000267805 */ /* 0x000fe2000001ff00 */
[----:B------:R-:W-:Y:S01]  /*25c0*/  IMAD.X R24, R101, 0x1, R66, P3 ;  /* 0x0000000165187824 */ /* 0x000fe200018e0642 */
[----:B------:R-:W-:-:S04]  /*25d0*/  LEA R8, P3, R9, UR4, 0x1 ;  /* 0x0000000409087c11 */ /* 0x000fc8000f8608ff */
[----:B------:R-:W-:Y:S01]  /*25e0*/  LEA.HI.X R9, R9, UR5, R24, 0x1, P3 ;  /* 0x0000000509097c11 */ /* 0x000fe200098f0c18 */
[----:B------:R-:W-:Y:S01]  /*25f0*/  ULDC.64 UR4, c[0x0][0x3e0] ;  /* 0x0000f80000047ab9 */ /* 0x000fe20000000a00 */
[----:B------:R-:W-:-:S05]  /*2600*/  IADD3 R25, P3, R46, R4, RZ ;  /* 0x000000042e197210 */ /* 0x000fca0007f7e0ff */
[----:B------:R-:W-:Y:S01]  /*2610*/  IMAD.X R26, R111, 0x1, R68, P3 ;  /* 0x000000016f1a7824 */ /* 0x000fe200018e0644 */
[----:B------:R-:W-:-:S04]  /*2620*/  LEA R24, P3, R25, UR4, 0x1 ;  /* 0x0000000419187c11 */ /* 0x000fc8000f8608ff */
[----:B------:R-:W-:Y:S01]  /*2630*/  LEA.HI.X R25, R25, UR5, R26, 0x1, P3 ;  /* 0x0000000519197c11 */ /* 0x000fe200098f0c1a */
[C---:B------:R-:W-:Y:S01]  /*2640*/  VIADD R26, R28.reuse, 0x10 ;  /* 0x000000101c1a7836 */ /* 0x040fe20000000000 */
[----:B------:R-:W-:Y:S02]  /*2650*/  ISETP.GE.AND P3, PT, R28, R105, PT ;  /* 0x000000691c00720c */ /* 0x000fe40003f66270 */
[----:B------:R-:W-:Y:S02]  /*2660*/  CS2R R34, SRZ ;  /* 0x0000000000227805 */ /* 0x000fe4000001ff00 */
[----:B------:R-:W-:-:S09]  /*2670*/  CS2R R32, SRZ ;  /* 0x0000000000207805 */ /* 0x000fd2000001ff00 */
[----:B------:R0:W5:Y:S04]  /*2680*/  @!P3 LDG.E.64 R36, desc[UR40][R8.64] ;  /* 0x000000280824b981 */ /* 0x000168000c1e1b00 */
[----:B------:R0:W5:Y:S01]  /*2690*/  @!P3 LDG.E.64 R38, desc[UR40][R24.64] ;  /* 0x000000281826b981 */ /* 0x000162000c1e1b00 */
[----:B------:R-:W-:-:S13]  /*26a0*/  ISETP.GE.AND P3, PT, R26, R105, PT ;  /* 0x000000691a00720c */ /* 0x000fda0003f66270 */
[----:B------:R0:W5:Y:S04]  /*26b0*/  @!P3 LDG.E.64 R34, desc[UR40][R8.64+0x20] ;  /* 0x000020280822b981 */ /* 0x000168000c1e1b00 */
[----:B------:R0:W5:Y:S02]  /*26c0*/  @!P3 LDG.E.64 R32, desc[UR40][R24.64+0x20] ;  /* 0x000020281820b981 */ /* 0x000164000c1e1b00 */
.L_x_442:
[----:B------:R-:W-:Y:S05]  /*26d0*/  BSYNC B1 ;  /* 0x0000000000017941 */ /* 0x000fea0003800000 */
.L_x_441:
[----:B------:R-:W-:Y:S01]  /*26e0*/  ISETP.GE.AND P5, PT, R211, R104, PT ;  /* 0x00000068d300720c */ /* 0x000fe20003fa6270 */
[----:B------:R-:W-:Y:S01]  /*26f0*/  BSSY B1, `(.L_x_443) ;  /* 0x000001c000017945 */ /* 0x000fe20003800000 */
[----:B------:R-:W-:Y:S02]  /*2700*/  CS2R R26, SRZ ;  /* 0x00000000001a7805 */ /* 0x000fe4000001ff00 */
[----:B0-----:R-:W-:Y:S02]  /*2710*/  CS2R R8, SRZ ;  /* 0x0000000000087805 */ /* 0x001fe4000001ff00 */
[----:B-----5:R-:W-:Y:S01]  /*2720*/  MOV R102, R34 ;  /* 0x0000002200667202 */ /* 0x020fe20000000f00 */
[----:B------:R-:W-:Y:S01]  /*2730*/  IMAD.MOV.U32 R103, RZ, RZ, R35 ;  /* 0x000000ffff677224 */ /* 0x000fe200078e0023 */
[----:B------:R-:W-:-:S05]  /*2740*/  CS2R R24, SRZ ;  /* 0x0000000000187805 */ /* 0x000fca000001ff00 */
[----:B------:R-:W-:Y:S05]  /*2750*/  @P5 BRA `(.L_x_444) ;  /* 0x0000000000545947 */ /* 0x000fea0003800000 */
[----:B------:R-:W-:Y:S01]  /*2760*/  IADD3 R6, P3, P6, R52, R6, R83 ;  /* 0x0000000634067210 */ /* 0x000fe20007e7e053 */
[----:B------:R-:W-:Y:S01]  /*2770*/  ULDC.64 UR4, c[0x0][0x3c8] ;  /* 0x0000f20000047ab9 */ /* 0x000fe20000000a00 */
[----:B------:R-:W-:Y:S02]  /*2780*/  CS2R R26, SRZ ;  /* 0x00000000001a7805 */ /* 0x000fe4000001ff00 */
[----:B------:R-:W-:Y:S02]  /*2790*/  CS2R R24, SRZ ;  /* 0x0000000000187805 */ /* 0x000fe4000001ff00 */
[----:B------:R-:W-:Y:S02]  /*27a0*/  IADD3.X R5, R66, R101, R84, P3, P6 ;  /* 0x0000006542057210 */ /* 0x000fe40001fec454 */
[----:B------:R-:W-:-:S04]  /*27b0*/  IADD3 R7, P3, P6, R46, R4, R89 ;  /* 0x000000042e077210 */ /* 0x000fc80007e7e059 */
[----:B------:R-:W-:Y:S02]  /*27c0*/  IADD3.X R8, R68, R111, R91, P3, P6 ;  /* 0x0000006f44087210 */ /* 0x000fe40001fec45b */
[----:B------:R-:W-:-:S04]  /*27d0*/  LEA R4, P3, R6, UR4, 0x1 ;  /* 0x0000000406047c11 */ /* 0x000fc8000f8608ff */
[----:B------:R-:W-:Y:S01]  /*27e0*/  LEA.HI.X R5, R6, UR5, R5, 0x1, P3 ;  /* 0x0000000506057c11 */ /* 0x000fe200098f0c05 */
[----:B------:R-:W-:Y:S02]  /*27f0*/  ULDC.64 UR4, c[0x0][0x3e0] ;  /* 0x0000f80000047ab9 */ /* 0x000fe40000000a00 */
[----:B------:R-:W-:-:S04]  /*2800*/  LEA R6, P3, R7, UR4, 0x1 ;  /* 0x0000000407067c11 */ /* 0x000fc8000f8608ff */
[----:B------:R-:W-:Y:S02]  /*2810*/  LEA.HI.X R7, R7, UR5, R8, 0x1, P3 ;  /* 0x0000000507077c11 */ /* 0x000fe400098f0c08 */
[C---:B------:R-:W-:Y:S01]  /*2820*/  ISETP.GE.AND P3, PT, R28.reuse, R105, PT ;  /* 0x000000691c00720c */ /* 0x040fe20003f66270 */
[----:B------:R-:W-:Y:S01]  /*2830*/  VIADD R90, R28, 0x10 ;  /* 0x000000101c5a7836 */ /* 0x000fe20000000000 */
[----:B------:R-:W-:Y:S02]  /*2840*/  CS2R R10, SRZ ;  /* 0x00000000000a7805 */ /* 0x000fe4000001ff00 */
[----:B------:R-:W-:-:S09]  /*2850*/  CS2R R8, SRZ ;  /* 0x0000000000087805 */ /* 0x000fd2000001ff00 */
[----:B------:R0:W5:Y:S04]  /*2860*/  @!P3 LDG.E.64 R26, desc[UR40][R4.64] ;  /* 0x00000028041ab981 */ /* 0x000168000c1e1b00 */
[----:B------:R0:W5:Y:S01]  /*2870*/  @!P3 LDG.E.64 R24, desc[UR40][R6.64] ;  /* 0x000000280618b981 */ /* 0x000162000c1e1b00 */
[----:B------:R-:W-:-:S13]  /*2880*/  ISETP.GE.AND P3, PT, R90, R105, PT ;  /* 0x000000695a00720c */ /* 0x000fda0003f66270 */
[----:B------:R0:W5:Y:S04]  /*2890*/  @!P3 LDG.E.64 R10, desc[UR40][R4.64+0x20] ;  /* 0x00002028040ab981 */ /* 0x000168000c1e1b00 */
[----:B------:R0:W5:Y:S02]  /*28a0*/  @!P3 LDG.E.64 R8, desc[UR40][R6.64+0x20] ;  /* 0x000020280608b981 */ /* 0x000164000c1e1b00 */
.L_x_444:
[----:B------:R-:W-:Y:S05]  /*28b0*/  BSYNC B1 ;  /* 0x0000000000017941 */ /* 0x000fea0003800000 */
.L_x_443:
[----:B0-----:R-:W-:Y:S01]  /*28c0*/  IMAD.MOV.U32 R4, RZ, RZ, R36 ;  /* 0x000000ffff047224 */ /* 0x001fe200078e0024 */
[----:B------:R-:W-:Y:S01]  /*28d0*/  UISETP.NE.AND UP0, UPT, UR44, 0x3, UPT ;  /* 0x000000032c00788c */ /* 0x000fe2000bf05270 */
[----:B------:R-:W-:Y:S01]  /*28e0*/  IMAD.MOV.U32 R5, RZ, RZ, R37 ;  /* 0x000000ffff057224 */ /* 0x000fe200078e0025 */
[----:B------:R-:W-:Y:S01]  /*28f0*/  PRMT R118, R102, 0x5410, R103 ;  /* 0x0000541066767816 */ /* 0x000fe20000000067 */
[----:B------:R-:W-:Y:S02]  /*2900*/  IMAD.MOV.U32 R6, RZ, RZ, R38 ;  /* 0x000000ffff067224 */ /* 0x000fe400078e0026 */
[----:B------:R-:W-:Y:S01]  /*2910*/  IMAD.MOV.U32 R7, RZ, RZ, R39 ;  /* 0x000000ffff077224 */ /* 0x000fe200078e0027 */
[----:B------:R-:W-:Y:S01]  /*2920*/  PRMT R115, R4, 0x5410, R5 ;  /* 0x0000541004737816 */ /* 0x000fe20000000005 */
[----:B------:R-:W-:Y:S01]  /*2930*/  IMAD.MOV.U32 R5, RZ, RZ, R33 ;  /* 0x000000ffff057224 */ /* 0x000fe200078e0021 */
[----:B------:R-:W-:Y:S02]  /*2940*/  MOV R4, R32 ;  /* 0x0000002000047202 */ /* 0x000fe40000000f00 */
[----:B------:R-:W-:-:S02]  /*2950*/  PLOP3.LUT P3, PT, PT, PT, UP0, 0x80, 0x0 ;  /* 0x000000000000781c */ /* 0x000fc40003f6f008 */
[----:B------:R-:W-:Y:S01]  /*2960*/  PRMT R119, R4, 0x5410, R5 ;  /* 0x0000541004777816 */ /* 0x000fe20000000005 */
[----:B-----5:R-:W-:Y:S01]  /*2970*/  IMAD.MOV.U32 R4, RZ, RZ, R10 ;  /* 0x000000ffff047224 */ /* 0x020fe200078e000a */
[----:B------:R-:W-:Y:S01]  /*2980*/  PRMT R120, R6, 0x5410, R7 ;  /* 0x0000541006787816 */ /* 0x000fe20000000007 */
[----:B------:R-:W-:Y:S01]  /*2990*/  IMAD.MOV.U32 R7, RZ, RZ, R27 ;  /* 0x000000ffff077224 */ /* 0x000fe200078e001b */
[----:B------:R-:W-:Y:S01]  /*29a0*/  MOV R5, R11 ;  /* 0x0000000b00057202 */ /* 0x000fe20000000f00 */
[----:B------:R-:W-:-:S03]  /*29b0*/  IMAD.MOV.U32 R6, RZ, RZ, R26 ;  /* 0x000000ffff067224 */ /* 0x000fc600078e001a */
[----:B------:R-:W-:Y:S01]  /*29c0*/  PRMT R102, R4, 0x5410, R5 ;  /* 0x0000541004667816 */ /* 0x000fe20000000005 */
[----:B------:R-:W-:Y:S01]  /*29d0*/  IMAD.MOV.U32 R4, RZ, RZ, R8 ;  /* 0x000000ffff047224 */ /* 0x000fe200078e0008 */
[----:B------:R-:W-:Y:S01]  /*29e0*/  PRMT R108, R7, 0x7610, R108 ;  /* 0x00007610076c7816 */ /* 0x000fe2000000006c */
[----:B------:R-:W-:Y:S01]  /*29f0*/  IMAD.MOV.U32 R5, RZ, RZ, R9 ;  /* 0x000000ffff057224 */ /* 0x000fe200078e0009 */
[----:B------:R-:W-:Y:S01]  /*2a00*/  PRMT R109, R109, 0x5410, R6 ;  /* 0x000054106d6d7816 */ /* 0x000fe20000000006 */
[----:B------:R-:W-:Y:S01]  /*2a10*/  IMAD.MOV.U32 R7, RZ, RZ, R25 ;  /* 0x000000ffff077224 */ /* 0x000fe200078e0019 */
[----:B------:R-:W-:Y:S02]  /*2a20*/  MOV R6, R24 ;  /* 0x0000001800067202 */ /* 0x000fe40000000f00 */
[----:B------:R-:W-:Y:S02]  /*2a30*/  PRMT R103, R4, 0x5410, R5 ;  /* 0x0000541004677816 */ /* 0x000fe40000000005 */
[----:B------:R-:W-:-:S02]  /*2a40*/  PRMT R109, R6, 0x7610, R109 ;  /* 0x00007610066d7816 */ /* 0x000fc4000000006d */
[----:B------:R-:W-:Y:S01]  /*2a50*/  PRMT R108, R108, 0x5410, R7 ;  /* 0x000054106c6c7816 */ /* 0x000fe20000000007 */
[----:B------:R-:W-:Y:S06]  /*2a60*/  @!P3 BRA `(.L_x_445) ;  /* 0x000000000004b947 */ /* 0x000fec0003800000 */
[----:B------:R-:W-:Y:S01]  /*2a70*/  BPT.TRAP 0x1 ;  /* 0x000000040000795c */ /* 0x000fe20000300000 */
.L_x_445:
[----:B------:R-:W-:Y:S01]  /*2a80*/  IMAD R90, R2, 0x8, R18 ;  /* 0x00000008025a7824 */ /* 0x000fe200078e0212 */
[----:B------:R-:W-:Y:S01]  /*2a90*/  SHF.L.U32 R101, R23, 0x1f, RZ ;  /* 0x0000001f17657819 */ /* 0x000fe200000006ff */
[----:B------:R-:W-:Y:S03]  /*2aa0*/  BSSY B1, `(.L_x_446) ;  /* 0x0000003000017945 */ /* 0x000fe60003800000 */
[----:B------:R-:W0:Y:S02]  /*2ab0*/  SYNCS.PHASECHK.TRANS64.TRYWAIT P6, [R90+URZ+0x22890], R101 ;  /* 0x022890655a0075a7 */ /* 0x000e2400080c017f */
[----:B0-----:R-:W-:Y:S05]  /*2ac0*/  @!P6 BRA `(.L_x_447) ;  /* 0x000001240010e947 */ /* 0x001fea0003800000 */
.L_x_663:
[----:B------:R-:W-:Y:S05]  /*2ad0*/  BSYNC B1 ;  /* 0x0000000000017941 */ /* 0x000fea0003800000 */
.L_x_446:
[----:B------:R-:W-:Y:S04]  /*2ae0*/  BSSY B1, `(.L_x_448) ;  /* 0x0000065000017945 */ /* 0x000fe80003800000 */
[----:B------:R-:W-:Y:S05]  /*2af0*/  @P4 BRA `(.L_x_449) ;  /* 0x00000004008c4947 */ /* 0x000fea0003800000 */
[----:B------:R-:W-:Y:S04]  /*2b00*/  BSSY B2, `(.L_x_450) ;  /* 0x0000031000027945 */ /* 0x000fe80003800000 */
[----:B------:R-:W-:Y:S05]  /*2b10*/  @P1 BRA `(.L_x_451) ;  /* 0x0000000000bc1947 */ /* 0x000fea0003800000 */
[----:B------:R1:W2:Y:S01]  /*2b20*/  LDS.128 R4, [R107] ;  /* 0x000000006b047984 */ /* 0x0002a20000000c00 */
[----:B------:R-:W-:Y:S01]  /*2b30*/  ISETP.GE.AND P4, PT, R28, R105, PT ;  /* 0x000000691c00720c */ /* 0x000fe20003f86270 */
[----:B------:R-:W-:-:S12]  /*2b40*/  BSSY B3, `(.L_x_452) ;  /* 0x000002b000037945 */ /* 0x000fd80003800000 */
[----:B-1----:R-:W-:Y:S05]  /*2b50*/  @P4 BRA `(.L_x_453) ;  /* 0x0000000000a44947 */ /* 0x002fea0003800000 */
[--C-:B------:R-:W-:Y:S01]  /*2b60*/  SHF.R.U64 R111, R36, 0x10, R37.reuse ;  /* 0x00000010246f7819 */ /* 0x100fe20000001225 */
[----:B--2---:R-:W-:Y:S01]  /*2b70*/  IMAD.MOV.U32 R36, RZ, RZ, R6 ;  /* 0x000000ffff247224 */ /* 0x004fe200078e0006 */
[----:B------:R-:W-:Y:S01]  /*2b80*/  SHF.R.U32.HI R110, RZ, 0x10, R37 ;  /* 0x00000010ff6e7819 */ /* 0x000fe20000011625 */
[--C-:B------:R-:W-:Y:S01]  /*2b90*/  HADD2.F32 R6, -RZ, R5.reuse.H1_H1 ;  /* 0x30000005ff067230 */ /* 0x100fe20000004100 */
[--C-:B------:R-:W-:Y:S01]  /*2ba0*/  SHF.R.U64 R37, R38, 0x10, R39.reuse ;  /* 0x0000001026257819 */ /* 0x100fe20000001227 */
[----:B------:R-:W-:Y:S01]  /*2bb0*/  HADD2.F32 R5, -RZ, R5.H0_H0 ;  /* 0x20000005ff057230 */ /* 0x000fe20000004100 */
[----:B------:R-:W-:Y:S01]  /*2bc0*/  SHF.R.U32.HI R112, RZ, 0x10, R39 ;  /* 0x00000010ff707819 */ /* 0x000fe20000011627 */
[----:B------:R-:W-:Y:S02]  /*2bd0*/  HADD2.F32 R38, -RZ, R111.H0_H0 ;  /* 0x2000006fff267230 */ /* 0x000fe40000004100 */
[----:B------:R-:W-:Y:S02]  /*2be0*/  HADD2.F32 R39, -RZ, R37.H0_H0 ;  /* 0x20000025ff277230 */ /* 0x000fe40000004100 */
[----:B------:R-:W-:-:S02]  /*2bf0*/  HADD2.F32 R112, -RZ, R112.H0_H0 ;  /* 0x20000070ff707230 */ /* 0x000fc40000004100 */
[--C-:B------:R-:W-:Y:S02]  /*2c00*/  HADD2.F32 R37, -RZ, R7.reuse.H1_H1 ;  /* 0x30000007ff257230 */ /* 0x100fe40000004100 */
[CC--:B------:R-:W-:Y:S01]  /*2c10*/  FMUL.FTZ R114, R6.reuse, R39.reuse ;  /* 0x0000002706727220 */ /* 0x0c0fe20000410000 */
[----:B------:R-:W-:Y:S02]  /*2c20*/  HADD2.F32 R7, -RZ, R7.H0_H0 ;  /* 0x20000007ff077230 */ /* 0x000fe40000004100 */
[----:B------:R-:W-:Y:S01]  /*2c30*/  FMUL.FTZ R39, R5, R39 ;  /* 0x0000002705277220 */ /* 0x000fe20000410000 */
[----:B------:R-:W-:Y:S02]  /*2c40*/  HADD2.F32 R110, -RZ, R110.H0_H0 ;  /* 0x2000006eff6e7230 */ /* 0x000fe40000004100 */
[----:B------:R-:W-:Y:S01]  /*2c50*/  FMUL.FTZ R116, R37, R112 ;  /* 0x0000007025747220 */ /* 0x000fe20000410000 */
[----:B------:R-:W-:Y:S01]  /*2c60*/  FFMA.FTZ R114, R5, R38, -R114 ;  /* 0x0000002605727223 */ /* 0x000fe20000010872 */
[----:B------:R-:W-:Y:S01]  /*2c70*/  FMUL.FTZ R112, R7, R112 ;  /* 0x0000007007707220 */ /* 0x000fe20000410000 */
[----:B------:R-:W-:Y:S01]  /*2c80*/  FFMA.FTZ R113, R6, R38, R39 ;  /* 0x0000002606717223 */ /* 0x000fe20000010027 */
[----:B------:R-:W-:-:S02]  /*2c90*/  HADD2.F32 R38, -RZ, R120.H0_H0 ;  /* 0x20000078ff267230 */ /* 0x000fc40000004100 */
[-C--:B------:R-:W-:Y:S01]  /*2ca0*/  FFMA.FTZ R116, R7, R110.reuse, -R116 ;  /* 0x0000006e07747223 */ /* 0x080fe20000010874 */
[----:B------:R-:W-:Y:S02]  /*2cb0*/  HADD2.F32 R39, -RZ, R120.H1_H1 ;  /* 0x30000078ff277230 */ /* 0x000fe40000004100 */
[----:B------:R-:W-:Y:S01]  /*2cc0*/  FFMA.FTZ R117, R37, R110, R112 ;  /* 0x0000006e25757223 */ /* 0x000fe20000010070 */
[----:B------:R-:W-:Y:S02]  /*2cd0*/  HADD2.F32 R5, -RZ, R4.H1_H1 ;  /* 0x30000004ff057230 */ /* 0x000fe40000004100 */
[----:B------:R-:W-:Y:S02]  /*2ce0*/  HADD2.F32 R6, -RZ, R36.H1_H1 ;  /* 0x30000024ff067230 */ /* 0x000fe40000004100 */
[----:B------:R-:W-:Y:S02]  /*2cf0*/  HADD2.F32 R4, -RZ, R4.H0_H0 ;  /* 0x20000004ff047230 */ /* 0x000fe40000004100 */
[----:B------:R-:W-:Y:S01]  /*2d00*/  FMUL.FTZ R111, R5, R38 ;  /* 0x00000026056f7220 */ /* 0x000fe20000410000 */
[----:B------:R-:W-:-:S02]  /*2d10*/  HADD2.F32 R36, -RZ, R36.H0_H0 ;  /* 0x20000024ff247230 */ /* 0x000fc40000004100 */
[--C-:B------:R-:W-:Y:S02]  /*2d20*/  HADD2.F32 R7, -RZ, R115.reuse.H0_H0 ;  /* 0x20000073ff077230 */ /* 0x100fe40000004100 */
[----:B------:R-:W-:Y:S01]  /*2d30*/  FMUL.FTZ R38, R4, R38 ;  /* 0x0000002604267220 */ /* 0x000fe20000410000 */
[----:B------:R-:W-:Y:S02]  /*2d40*/  HADD2.F32 R37, -RZ, R115.H1_H1 ;  /* 0x30000073ff257230 */ /* 0x000fe40000004100 */
[-C--:B------:R-:W-:Y:S01]  /*2d50*/  FMUL.FTZ R115, R6, R39.reuse ;  /* 0x0000002706737220 */ /* 0x080fe20000410000 */
[----:B------:R-:W-:Y:S01]  /*2d60*/  FMUL.FTZ R39, R36, R39 ;  /* 0x0000002724277220 */ /* 0x000fe20000410000 */
[-C--:B------:R-:W-:Y:S01]  /*2d70*/  FFMA.FTZ R111, R4, R7.reuse, -R111 ;  /* 0x00000007046f7223 */ /* 0x080fe2000001086f */
[----:B------:R-:W-:Y:S01]  /*2d80*/  FFMA.FTZ R38, R5, R7, R38 ;  /* 0x0000000705267223 */ /* 0x000fe20000010026 */
[-C--:B------:R-:W-:Y:S01]  /*2d90*/  FFMA.FTZ R115, R36, R37.reuse, -R115 ;  /* 0x0000002524737223 */ /* 0x080fe20000010873 */
[----:B------:R-:W-:Y:S01]  /*2da0*/  FFMA.FTZ R6, R6, R37, R39 ;  /* 0x0000002506067223 */ /* 0x000fe20000010027 */
[----:B------:R-:W-:-:S02]  /*2db0*/  F2FP.F16.F32.PACK_AB R5, R113, R114 ;  /* 0x000000727105723e */ /* 0x000fc400000000ff */
[----:B------:R-:W-:Y:S02]  /*2dc0*/  F2FP.F16.F32.PACK_AB R7, R117, R116 ;  /* 0x000000747507723e */ /* 0x000fe400000000ff */
[----:B------:R-:W-:Y:S02]  /*2dd0*/  F2FP.F16.F32.PACK_AB R4, R38, R111 ;  /* 0x0000006f2604723e */ /* 0x000fe400000000ff */
[----:B------:R-:W-:-:S07]  /*2de0*/  F2FP.F16.F32.PACK_AB R6, R6, R115 ;  /* 0x000000730606723e */ /* 0x000fce00000000ff */
.L_x_453:
[----:B------:R-:W-:Y:S05]  /*2df0*/  BSYNC B3 ;  /* 0x0000000000037941 */ /* 0x000fea0003800000 */
.L_x_452:
[----:B--2---:R1:W-:Y:S02]  /*2e00*/  STG.E.128 desc[UR40][R14.64], R4 ;  /* 0x000000040e007986 */ /* 0x0043e4000c101d28 */
.L_x_451:
[----:B------:R-:W-:Y:S05]  /*2e10*/  BSYNC B2 ;  /* 0x0000000000027941 */ /* 0x000fea0003800000 */
.L_x_450:
[----:B------:R-:W-:Y:S05]  /*2e20*/  @P2 BRA `(.L_x_449) ;  /* 0x0000000000c02947 */ /* 0x000fea0003800000 */
[----:B-1----:R1:W2:Y:S01]  /*2e30*/  LDS.128 R4, [R106] ;  /* 0x000000006a047984 */ /* 0x0022a20000000c00 */
[----:B------:R-:W-:Y:S01]  /*2e40*/  VIADD R36, R28, 0x10 ;  /* 0x000000101c247836 */ /* 0x000fe20000000000 */
[----:B------:R-:W-:Y:S04]  /*2e50*/  BSSY B2, `(.L_x_454) ;  /* 0x000002c000027945 */ /* 0x000fe80003800000 */
[----:B------:R-:W-:-:S13]  /*2e60*/  ISETP.GE.AND P4, PT, R36, R105, PT ;  /* 0x000000692400720c */ /* 0x000fda0003f86270 */
[----:B-1----:R-:W-:Y:S05]  /*2e70*/  @P4 BRA `(.L_x_455) ;  /* 0x0000000000a44947 */ /* 0x002fea0003800000 */
[--C-:B------:R-:W-:Y:S02]  /*2e80*/  SHF.R.U64 R34, R34, 0x10, R35.reuse ;  /* 0x0000001022227819 */ /* 0x100fe40000001223 */
[----:B------:R-:W-:Y:S02]  /*2e90*/  SHF.R.U32.HI R36, RZ, 0x10, R35 ;  /* 0x00000010ff247819 */ /* 0x000fe40000011623 */
[--C-:B------:R-:W-:Y:S01]  /*2ea0*/  SHF.R.U64 R35, R32, 0x10, R33.reuse ;  /* 0x0000001020237819 */ /* 0x100fe20000001221 */
[----:B------:R-:W-:Y:S01]  /*2eb0*/  HADD2.F32 R34, -RZ, R34.H0_H0 ;  /* 0x20000022ff227230 */ /* 0x000fe20000004100 */
[----:B--2---:R-:W-:Y:S01]  /*2ec0*/  MOV R32, R6 ;  /* 0x0000000600207202 */ /* 0x004fe20000000f00 */
[----:B------:R-:W-:Y:S01]  /*2ed0*/  HADD2.F32 R6, -RZ, R5.H1_H1 ;  /* 0x30000005ff067230 */ /* 0x000fe20000004100 */
[----:B------:R-:W-:Y:S01]  /*2ee0*/  SHF.R.U32.HI R38, RZ, 0x10, R33 ;  /* 0x00000010ff267819 */ /* 0x000fe20000011621 */
[----:B------:R-:W-:Y:S02]  /*2ef0*/  HADD2.F32 R35, -RZ, R35.H0_H0 ;  /* 0x20000023ff237230 */ /* 0x000fe40000004100 */
[----:B------:R-:W-:-:S02]  /*2f00*/  HADD2.F32 R5, -RZ, R5.H0_H0 ;  /* 0x20000005ff057230 */ /* 0x000fc40000004100 */
[----:B------:R-:W-:Y:S02]  /*2f10*/  HADD2.F32 R38, -RZ, R38.H0_H0 ;  /* 0x20000026ff267230 */ /* 0x000fe40000004100 */
[CC--:B------:R-:W-:Y:S01]  /*2f20*/  FMUL.FTZ R110, R6.reuse, R35.reuse ;  /* 0x00000023066e7220 */ /* 0x0c0fe20000410000 */
[--C-:B------:R-:W-:Y:S02]  /*2f30*/  HADD2.F32 R33, -RZ, R7.reuse.H1_H1 ;  /* 0x30000007ff217230 */ /* 0x100fe40000004100 */
[C---:B------:R-:W-:Y:S01]  /*2f40*/  FMUL.FTZ R35, R5.reuse, R35 ;  /* 0x0000002305237220 */ /* 0x040fe20000410000 */
[----:B------:R-:W-:Y:S02]  /*2f50*/  HADD2.F32 R7, -RZ, R7.H0_H0 ;  /* 0x20000007ff077230 */ /* 0x000fe40000004100 */
[----:B------:R-:W-:Y:S01]  /*2f60*/  FFMA.FTZ R110, R5, R34, -R110 ;  /* 0x00000022056e7223 */ /* 0x000fe2000001086e */
[----:B------:R-:W-:Y:S02]  /*2f70*/  HADD2.F32 R36, -RZ, R36.H0_H0 ;  /* 0x20000024ff247230 */ /* 0x000fe40000004100 */
[----:B------:R-:W-:Y:S01]  /*2f80*/  FMUL.FTZ R112, R33, R38 ;  /* 0x0000002621707220 */ /* 0x000fe20000410000 */
[----:B------:R-:W-:Y:S01]  /*2f90*/  FFMA.FTZ R39, R6, R34, R35 ;  /* 0x0000002206277223 */ /* 0x000fe20000010023 */
[----:B------:R-:W-:Y:S01]  /*2fa0*/  FMUL.FTZ R38, R7, R38 ;  /* 0x0000002607267220 */ /* 0x000fe20000410000 */
        /* <DEDUP_REMOVED lines=9> */
[-C--:B------:R-:W-:Y:S01]  /*3040*/  FMUL.FTZ R111, R6, R35.reuse ;  /* 0x00000023066f7220 */ /* 0x080fe20000410000 */
[--C-:B------:R-:W-:Y:S02]  /*3050*/  HADD2.F32 R7, -RZ, R118.reuse.H0_H0 ;  /* 0x20000076ff077230 */ /* 0x100fe40000004100 */
[----:B------:R-:W-:Y:S01]  /*3060*/  FMUL.FTZ R34, R4, R34 ;  /* 0x0000002204227220 */ /* 0x000fe20000410000 */
[----:B------:R-:W-:Y:S02]  /*3070*/  HADD2.F32 R33, -RZ, R118.H1_H1 ;  /* 0x30000076ff217230 */ /* 0x000fe40000004100 */
        /* <DEDUP_REMOVED lines=9> */
.L_x_455:
[----:B------:R-:W-:Y:S05]  /*3110*/  BSYNC B2 ;  /* 0x0000000000027941 */ /* 0x000fea0003800000 */
.L_x_454:
[----:B--2---:R2:W-:Y:S02]  /*3120*/  STG.E.128 desc[UR40][R14.64+0x40], R4 ;  /* 0x000040040e007986 */ /* 0x0045e4000c101d28 */
.L_x_449:
[----:B------:R-:W-:Y:S05]  /*3130*/  BSYNC B1 ;  /* 0x0000000000017941 */ /* 0x000fea0003800000 */
.L_x_448:
[----:B------:R-:W-:Y:S05]  /*3140*/  @P5 BRA `(.L_x_456) ;  /* 0x0000001800f45947 */ /* 0x000fea0003800000 */
[----:B------:R-:W-:Y:S04]  /*3150*/  BSSY B1, `(.L_x_457) ;  /* 0x0000031000017945 */ /* 0x000fe80003800000 */
[----:B------:R-:W-:Y:S05]  /*3160*/  @P1 BRA `(.L_x_458) ;  /* 0x0000000000bc1947 */ /* 0x000fea0003800000 */
[----:B-12---:R1:W2:Y:S01]  /*3170*/  LDS.128 R4, [R107+0x2000] ;  /* 0x002000006b047984 */ /* 0x0062a20000000c00 */
[----:B------:R-:W-:Y:S01]  /*3180*/  ISETP.GE.AND P4, PT, R28, R105, PT ;  /* 0x000000691c00720c */ /* 0x000fe20003f86270 */
[----:B------:R-:W-:-:S12]  /*3190*/  BSSY B2, `(.L_x_459) ;  /* 0x000002b000027945 */ /* 0x000fd80003800000 */
[----:B-1----:R-:W-:Y:S05]  /*31a0*/  @P4 BRA `(.L_x_460) ;  /* 0x0000000000a44947 */ /* 0x002fea0003800000 */
[--C-:B------:R-:W-:Y:S01]  /*31b0*/  SHF.R.U64 R15, R24, 0x10, R25.reuse ;  /* 0x00000010180f7819 */ /* 0x100fe20000001219 */
[----:B--2---:R-:W-:Y:S01]  /*31c0*/  IMAD.MOV.U32 R14, RZ, RZ, R6 ;  /* 0x000000ffff0e7224 */ /* 0x004fe200078e0006 */
[----:B------:R-:W-:Y:S01]  /*31d0*/  SHF.R.U32.HI R32, RZ, 0x10, R25 ;  /* 0x00000010ff207819 */ /* 0x000fe20000011619 */
[----:B------:R-:W-:Y:S01]  /*31e0*/  HADD2.F32 R6, -RZ, R5.H1_H1 ;  /* 0x30000005ff067230 */ /* 0x000fe20000004100 */
[--C-:B------:R-:W-:Y:S01]  /*31f0*/  SHF.R.U64 R33, R26, 0x10, R27.reuse ;  /* 0x000000101a217819 */ /* 0x100fe2000000121b */
[----:B------:R-:W-:Y:S01]  /*3200*/  HADD2.F32 R25, -RZ, R15.H0_H0 ;  /* 0x2000000fff197230 */ /* 0x000fe20000004100 */
[----:B------:R-:W-:Y:S01]  /*3210*/  SHF.R.U32.HI R26, RZ, 0x10, R27 ;  /* 0x00000010ff1a7819 */ /* 0x000fe2000001161b */
[----:B------:R-:W-:Y:S02]  /*3220*/  HADD2.F32 R32, -RZ, R32.H0_H0 ;  /* 0x20000020ff207230 */ /* 0x000fe40000004100 */
[----:B------:R-:W-:Y:S02]  /*3230*/  HADD2.F32 R5, -RZ, R5.H0_H0 ;  /* 0x20000005ff057230 */ /* 0x000fe40000004100 */
[----:B------:R-:W-:Y:S01]  /*3240*/  FMUL.FTZ R34, R6, R25 ;  /* 0x0000001906227220 */ /* 0x000fe20000410000 */
[----:B------:R-:W-:-:S02]  /*3250*/  HADD2.F32 R15, -RZ, R7.H1_H1 ;  /* 0x30000007ff0f7230 */ /* 0x000fc40000004100 */
[----:B------:R-:W-:Y:S02]  /*3260*/  HADD2.F32 R24, -RZ, R33.H0_H0 ;  /* 0x20000021ff187230 */ /* 0x000fe40000004100 */
[----:B------:R-:W-:Y:S01]  /*3270*/  FMUL.FTZ R25, R5, R25 ;  /* 0x0000001905197220 */ /* 0x000fe20000410000 */
[----:B------:R-:W-:Y:S02]  /*3280*/  HADD2.F32 R7, -RZ, R7.H0_H0 ;  /* 0x20000007ff077230 */ /* 0x000fe40000004100 */
[----:B------:R-:W-:Y:S01]  /*3290*/  FMUL.FTZ R36, R15, R32 ;  /* 0x000000200f247220 */ /* 0x000fe20000410000 */
[----:B------:R-:W-:Y:S02]  /*32a0*/  HADD2.F32 R26, -RZ, R26.H0_H0 ;  /* 0x2000001aff1a7230 */ /* 0x000fe40000004100 */
[-C--:B------:R-:W-:Y:S01]  /*32b0*/  FFMA.FTZ R34, R5, R24.reuse, -R34 ;  /* 0x0000001805227223 */ /* 0x080fe20000010822 */
[----:B------:R-:W-:Y:S01]  /*32c0*/  FFMA.FTZ R33, R6, R24, R25 ;  /* 0x0000001806217223 */ /* 0x000fe20000010019 */
[----:B------:R-:W-:Y:S01]  /*32d0*/  FMUL.FTZ R32, R7, R32 ;  /* 0x0000002007207220 */ /* 0x000fe20000410000 */
[----:B------:R-:W-:-:S02]  /*32e0*/  HADD2.F32 R25, -RZ, R108.H1_H1 ;  /* 0x3000006cff197230 */ /* 0x000fc40000004100 */
[-C--:B------:R-:W-:Y:S01]  /*32f0*/  FFMA.FTZ R36, R7, R26.reuse, -R36 ;  /* 0x0000001a07247223 */ /* 0x080fe20000010824 */
[--C-:B------:R-:W-:Y:S02]  /*3300*/  HADD2.F32 R7, -RZ, R109.reuse.H1_H1 ;  /* 0x3000006dff077230 */ /* 0x100fe40000004100 */
[----:B------:R-:W-:Y:S01]  /*3310*/  FFMA.FTZ R37, R15, R26, R32 ;  /* 0x0000001a0f257223 */ /* 0x000fe20000010020 */
[----:B------:R-:W-:Y:S02]  /*3320*/  HADD2.F32 R5, -RZ, R4.H1_H1 ;  /* 0x30000004ff057230 */ /* 0x000fe40000004100 */
[----:B------:R-:W-:Y:S02]  /*3330*/  HADD2.F32 R6, -RZ, R14.H1_H1 ;  /* 0x3000000eff067230 */ /* 0x000fe40000004100 */
[----:B------:R-:W-:Y:S02]  /*3340*/  HADD2.F32 R109, -RZ, R109.H0_H0 ;  /* 0x2000006dff6d7230 */ /* 0x000fe40000004100 */
[----:B------:R-:W-:-:S02]  /*3350*/  HADD2.F32 R4, -RZ, R4.H0_H0 ;  /* 0x20000004ff047230 */ /* 0x000fc40000004100 */
[----:B------:R-:W-:Y:S01]  /*3360*/  FMUL.FTZ R35, R6, R25 ;  /* 0x0000001906237220 */ /* 0x000fe20000410000 */
[----:B------:R-:W-:Y:S02]  /*3370*/  HADD2.F32 R14, -RZ, R14.H0_H0 ;  /* 0x2000000eff0e7230 */ /* 0x000fe40000004100 */
[CC--:B------:R-:W-:Y:S01]  /*3380*/  FMUL.FTZ R27, R5.reuse, R109.reuse ;  /* 0x0000006d051b7220 */ /* 0x0c0fe20000410000 */
[----:B------:R-:W-:Y:S02]  /*3390*/  HADD2.F32 R15, -RZ, R108.H0_H0 ;  /* 0x2000006cff0f7230 */ /* 0x000fe40000004100 */
[----:B------:R-:W-:Y:S01]  /*33a0*/  FMUL.FTZ R24, R4, R109 ;  /* 0x0000006d04187220 */ /* 0x000fe20000410000 */
[----:B------:R-:W-:Y:S01]  /*33b0*/  FMUL.FTZ R25, R14, R25 ;  /* 0x000000190e197220 */ /* 0x000fe20000410000 */
[-C--:B------:R-:W-:Y:S02]  /*33c0*/  FFMA.FTZ R27, R4, R7.reuse, -R27 ;  /* 0x00000007041b7223 */ /* 0x080fe4000001081b */
[----:B------:R-:W-:Y:S01]  /*33d0*/  FFMA.FTZ R24, R5, R7, R24 ;  /* 0x0000000705187223 */ /* 0x000fe20000010018 */
[-C--:B------:R-:W-:Y:S01]  /*33e0*/  FFMA.FTZ R35, R14, R15.reuse, -R35 ;  /* 0x0000000f0e237223 */ /* 0x080fe20000010823 */
[----:B------:R-:W-:Y:S01]  /*33f0*/  FFMA.FTZ R6, R6, R15, R25 ;  /* 0x0000000f06067223 */ /* 0x000fe20000010019 */
[----:B------:R-:W-:-:S02]  /*3400*/  F2FP.F16.F32.PACK_AB R5, R33, R34 ;  /* 0x000000222105723e */ /* 0x000fc400000000ff */
[----:B------:R-:W-:Y:S02]  /*3410*/  F2FP.F16.F32.PACK_AB R7, R37, R36 ;  /* 0x000000242507723e */ /* 0x000fe400000000ff */
[----:B------:R-:W-:Y:S02]  /*3420*/  F2FP.F16.F32.PACK_AB R4, R24, R27 ;  /* 0x0000001b1804723e */ /* 0x000fe400000000ff */
[----:B------:R-:W-:-:S07]  /*3430*/  F2FP.F16.F32.PACK_AB R6, R6, R35 ;  /* 0x000000230606723e */ /* 0x000fce00000000ff */
.L_x_460:
[----:B------:R-:W-:Y:S05]  /*3440*/  BSYNC B2 ;  /* 0x0000000000027941 */ /* 0x000fea0003800000 */
.L_x_459:
[----:B--2---:R3:W-:Y:S02]  /*3450*/  STG.E.128 desc[UR40][R12.64], R4 ;  /* 0x000000040c007986 */ /* 0x0047e4000c101d28 */
.L_x_458:
[----:B------:R-:W-:Y:S05]  /*3460*/  BSYNC B1 ;  /* 0x0000000000017941 */ /* 0x000fea0003800000 */
.L_x_457:
[----:B------:R-:W-:Y:S05]  /*3470*/  @P2 BRA `(.L_x_456) ;  /* 0x0000001800282947 */ /* 0x000fea0003800000 */
[----:B-123--:R1:W2:Y:S01]  /*3480*/  LDS.128 R4, [R106+0x2000] ;  /* 0x002000006a047984 */ /* 0x00e2a20000000c00 */
[----:B------:R-:W-:Y:S01]  /*3490*/  VIADD R14, R28, 0x10 ;  /* 0x000000101c0e7836 */ /* 0x000fe20000000000 */
[----:B------:R-:W-:Y:S04]  /*34a0*/  BSSY B1, `(.L_x_461) ;  /* 0x000002c000017945 */ /* 0x000fe80003800000 */
[----:B------:R-:W-:-:S13]  /*34b0*/  ISETP.GE.AND P4, PT, R14, R105, PT ;  /* 0x000000690e00720c */ /* 0x000fda0003f86270 */
[----:B-1----:R-:W-:Y:S05]  /*34c0*/  @P4 BRA `(.L_x_462) ;  /* 0x0000000000a44947 */ /* 0x002fea0003800000 */
[--C-:B------:R-:W-:Y:S02]  /*34d0*/  SHF.R.U64 R10, R10, 0x10, R11.reuse ;  /* 0x000000100a0a7819 */ /* 0x100fe4000000120b */
[----:B------:R-:W-:Y:S02]  /*34e0*/  SHF.R.U32.HI R14, RZ, 0x10, R11 ;  /* 0x00000010ff0e7819 */ /* 0x000fe4000001160b */
[--C-:B------:R-:W-:Y:S01]  /*34f0*/  SHF.R.U64 R11, R8, 0x10, R9.reuse ;  /* 0x00000010080b7819 */ /* 0x100fe20000001209 */
[----:B--2---:R-:W-:Y:S01]  /*3500*/  IMAD.MOV.U32 R8, RZ, RZ, R6 ;  /* 0x000000ffff087224 */ /* 0x004fe200078e0006 */
[----:B------:R-:W-:Y:S01]  /*3510*/  SHF.R.U32.HI R24, RZ, 0x10, R9 ;  /* 0x00000010ff187819 */ /* 0x000fe20000011609 */
[----:B------:R-:W-:Y:S02]  /*3520*/  HADD2.F32 R6, -RZ, R5.H1_H1 ;  /* 0x30000005ff067230 */ /* 0x000fe40000004100 */
[----:B------:R-:W-:Y:S02]  /*3530*/  HADD2.F32 R11, -RZ, R11.H0_H0 ;  /* 0x2000000bff0b7230 */ /* 0x000fe40000004100 */
[----:B------:R-:W-:-:S02]  /*3540*/  HADD2.F32 R5, -RZ, R5.H0_H0 ;  /* 0x20000005ff057230 */ /* 0x000fc40000004100 */
[----:B------:R-:W-:Y:S02]  /*3550*/  HADD2.F32 R10, -RZ, R10.H0_H0 ;  /* 0x2000000aff0a7230 */ /* 0x000fe40000004100 */
[CC--:B------:R-:W-:Y:S01]  /*3560*/  FMUL.FTZ R26, R6.reuse, R11.reuse ;  /* 0x0000000b061a7220 */ /* 0x0c0fe20000410000 */
[----:B------:R-:W-:Y:S02]  /*3570*/  HADD2.F32 R24, -RZ, R24.H0_H0 ;  /* 0x20000018ff187230 */ /* 0x000fe40000004100 */
[C---:B------:R-:W-:Y:S01]  /*3580*/  FMUL.FTZ R11, R5.reuse, R11 ;  /* 0x0000000b050b7220 */ /* 0x040fe20000410000 */
[--C-:B------:R-:W-:Y:S02]  /*3590*/  HADD2.F32 R9, -RZ, R7.reuse.H1_H1 ;  /* 0x30000007ff097230 */ /* 0x100fe40000004100 */
[-C--:B------:R-:W-:Y:S01]  /*35a0*/  FFMA.FTZ R26, R5, R10.reuse, -R26 ;  /* 0x0000000a051a7223 */ /* 0x080fe2000001081a */
[----:B------:R-:W-:Y:S02]  /*35b0*/  HADD2.F32 R7, -RZ, R7.H0_H0 ;  /* 0x20000007ff077230 */ /* 0x000fe40000004100 */
[----:B------:R-:W-:Y:S01]  /*35c0*/  FFMA.FTZ R15, R6, R10, R11 ;  /* 0x0000000a060f7223 */ /* 0x000fe2000001000b */
[----:B------:R-:W-:-:S02]  /*35d0*/  HADD2.F32 R14, -RZ, R14.H0_H0 ;  /* 0x2000000eff0e7230 */ /* 0x000fc40000004100 */
[-C--:B------:R-:W-:Y:S01]  /*35e0*/  FMUL.FTZ R32, R9, R24.reuse ;  /* 0x0000001809207220 */ /* 0x080fe20000410000 */
[--C-:B------:R-:W-:Y:S02]  /*35f0*/  HADD2.F32 R10, -RZ, R103.reuse.H0_H0 ;  /* 0x20000067ff0a7230 */ /* 0x100fe40000004100 */
[C---:B------:R-:W-:Y:S01]  /*3600*/  FMUL.FTZ R24, R7.reuse, R24 ;  /* 0x0000001807187220 */ /* 0x040fe20000410000 */
[----:B------:R-:W-:Y:S02]  /*3610*/  HADD2.F32 R103, -RZ, R103.H1_H1 ;  /* 0x30000067ff677230 */ /* 0x000fe40000004100 */
[-C--:B------:R-:W-:Y:S01]  /*3620*/  FFMA.FTZ R32, R7, R14.reuse, -R32 ;  /* 0x0000000e07207223 */ /* 0x080fe20000010820 */
[----:B------:R-:W-:Y:S02]  /*3630*/  HADD2.F32 R5, -RZ, R4.H1_H1 ;  /* 0x30000004ff057230 */ /* 0x000fe40000004100 */
[----:B------:R-:W-:Y:S01]  /*3640*/  FFMA.FTZ R27, R9, R14, R24 ;  /* 0x0000000e091b7223 */ /* 0x000fe20000010018 */
[----:B------:R-:W-:-:S02]  /*3650*/  HADD2.F32 R6, -RZ, R8.H1_H1 ;  /* 0x30000008ff067230 */ /* 0x000fc40000004100 */
[----:B------:R-:W-:Y:S02]  /*3660*/  HADD2.F32 R4, -RZ, R4.H0_H0 ;  /* 0x20000004ff047230 */ /* 0x000fe40000004100 */
[CC--:B------:R-:W-:Y:S01]  /*3670*/  FMUL.FTZ R11, R5.reuse, R10.reuse ;  /* 0x0000000a050b7220 */ /* 0x0c0fe20000410000 */
[----:B------:R-:W-:Y:S02]  /*3680*/  HADD2.F32 R8, -RZ, R8.H0_H0 ;  /* 0x20000008ff087230 */ /* 0x000fe40000004100 */
        /* <DEDUP_REMOVED lines=13> */
.L_x_462:
[----:B------:R-:W-:Y:S05]  /*3760*/  BSYNC B1 ;  /* 0x0000000000017941 */ /* 0x000fea0003800000 */
.L_x_461:
[----:B--2---:R1:W-:Y:S01]  /*3770*/  STG.E.128 desc[UR40][R12.64+0x40], R4 ;  /* 0x000040040c007986 */ /* 0x0043e2000c101d28 */
[----:B------:R-:W-:Y:S05]  /*3780*/  BRA `(.L_x_456) ;  /* 0x0000001400647947 */ /* 0x000fea0003800000 */
.L_x_440:
[----:B------:R-:W-:Y:S02]  /*3790*/  ISETP.GE.AND P3, PT, R211, R104, PT ;  /* 0x00000068d300720c */ /* 0x000fe40003f66270 */
[----:B------:R-:W-:Y:S02]  /*37a0*/  CS2R R14, SRZ ;  /* 0x00000000000e7805 */ /* 0x000fe4000001ff00 */
[----:B------:R-:W-:Y:S02]  /*37b0*/  CS2R R12, SRZ ;  /* 0x00000000000c7805 */ /* 0x000fe4000001ff00 */
[----:B------:R-:W-:-:S13]  /*37c0*/  ISETP.GE.OR P3, PT, R16, R105, P3 ;  /* 0x000000691000720c */ /* 0x000fda0001f66670 */
[----:B------:R-:W-:Y:S01]  /*37d0*/  @!P3 IADD3 R5, P4, P5, R50, R6, R83 ;  /* 0x000000063205b210 */ /* 0x000fe20007d9e053 */
[----:B------:R-:W0:Y:S03]  /*37e0*/  @!P3 LDC.64 R34, c[0x0][0x3c8] ;  /* 0x0000f200ff22bb82 */ /* 0x000e260000000a00 */
[----:B------:R-:W-:Y:S02]  /*37f0*/  @!P3 IADD3.X R36, R71, R101, R84, P4, P5 ;  /* 0x000000654724b210 */ /* 0x000fe400027ea454 */
[----:B------:R-:W-:-:S03]  /*3800*/  @!P3 IADD3 R10, P4, P5, R44, R4, R89 ;  /* 0x000000042c0ab210 */ /* 0x000fc60007d9e059 */
[----:B------:R-:W1:Y:S01]  /*3810*/  @!P3 LDC.64 R106, c[0x0][0x3e0] ;  /* 0x0000f800ff6abb82 */ /* 0x000e620000000a00 */
[----:B------:R-:W-:Y:S02]  /*3820*/  @!P3 IADD3.X R11, R72, R111, R91, P4, P5 ;  /* 0x0000006f480bb210 */ /* 0x000fe400027ea45b */
[----:B------:R-:W-:-:S04]  /*3830*/  ISETP.GE.AND P4, PT, R19, R104, PT ;  /* 0x000000681300720c */ /* 0x000fc80003f86270 */
[----:B------:R-:W-:-:S13]  /*3840*/  ISETP.GE.OR P4, PT, R16, R105, P4 ;  /* 0x000000691000720c */ /* 0x000fda0002786670 */
[----:B------:R-:W2:Y:S01]  /*3850*/  @!P4 LDC.64 R8, c[0x0][0x3c8] ;  /* 0x0000f200ff08cb82 */ /* 0x000ea20000000a00 */
[----:B------:R-:W-:-:S05]  /*3860*/  @!P4 IADD3 R6, P5, R50, R6, RZ ;  /* 0x000000063206c210 */ /* 0x000fca0007fbe0ff */
[----:B------:R-:W-:Y:S02]  /*3870*/  @!P4 IMAD.X R7, R101, 0x1, R71, P5 ;  /* 0x000000016507c824 */ /* 0x000fe400028e0647 */
[----:B------:R-:W3:Y:S01]  /*3880*/  @!P4 LDC.64 R32, c[0x0][0x3e0] ;  /* 0x0000f800ff20cb82 */ /* 0x000ee20000000a00 */
[----:B------:R-:W-:Y:S02]  /*3890*/  CS2R R26, SRZ ;  /* 0x00000000001a7805 */ /* 0x000fe4000001ff00 */
[----:B------:R-:W-:Y:S02]  /*38a0*/  CS2R R24, SRZ ;  /* 0x0000000000187805 */ /* 0x000fe4000001ff00 */
[----:B--2---:R-:W-:-:S04]  /*38b0*/  @!P4 LEA R8, P5, R6, R8, 0x1 ;  /* 0x000000080608c211 */ /* 0x004fc800078a08ff */
[----:B------:R-:W-:Y:S02]  /*38c0*/  @!P4 LEA.HI.X R9, R6, R9, R7, 0x1, P5 ;  /* 0x000000090609c211 */ /* 0x000fe400028f0c07 */
[----:B------:R-:W-:-:S03]  /*38d0*/  @!P4 IADD3 R4, P5, R44, R4, RZ ;  /* 0x000000042c04c210 */ /* 0x000fc60007fbe0ff */
[----:B------:R2:W4:Y:S01]  /*38e0*/  @!P4 LDG.E.128 R12, desc[UR40][R8.64] ;  /* 0x00000028080cc981 */ /* 0x000522000c1e1d00 */
[----:B------:R-:W-:Y:S02]  /*38f0*/  @!P4 IADD3.X R6, R111, R72, RZ, P5, !PT ;  /* 0x000000486f06c210 */ /* 0x000fe40002ffe4ff */
[----:B---3--:R-:W-:-:S04]  /*3900*/  @!P4 LEA R32, P5, R4, R32, 0x1 ;  /* 0x000000200420c211 */ /* 0x008fc800078a08ff */
[----:B------:R-:W-:-:S05]  /*3910*/  @!P4 LEA.HI.X R33, R4, R33, R6, 0x1, P5 ;  /* 0x000000210421c211 */ /* 0x000fca00028f0c06 */
[----:B------:R4:W3:Y:S01]  /*3920*/  @!P4 LDG.E.128 R24, desc[UR40][R32.64] ;  /* 0x000000282018c981 */ /* 0x0008e2000c1e1d00 */
[C---:B0-----:R-:W-:Y:S02]  /*3930*/  @!P3 LEA R34, P4, R5.reuse, R34, 0x1 ;  /* 0x000000220522b211 */ /* 0x041fe400078808ff */
[----:B------:R-:W-:Y:S02]  /*3940*/  CS2R R6, SRZ ;  /* 0x0000000000067805 */ /* 0x000fe4000001ff00 */
[----:B------:R-:W-:Y:S02]  /*3950*/  @!P3 LEA.HI.X R35, R5, R35, R36, 0x1, P4 ;  /* 0x000000230523b211 */ /* 0x000fe400020f0c24 */
[----:B------:R-:W-:Y:S02]  /*3960*/  CS2R R4, SRZ ;  /* 0x0000000000047805 */ /* 0x000fe4000001ff00 */
[----:B-1----:R-:W-:Y:S02]  /*3970*/  @!P3 LEA R36, P4, R10, R106, 0x1 ;  /* 0x0000006a0a24b211 */ /* 0x002fe400078808ff */
[----:B--2---:R-:W-:-:S02]  /*3980*/  CS2R R8, SRZ ;  /* 0x0000000000087805 */ /* 0x004fc4000001ff00 */
[----:B------:R-:W-:Y:S01]  /*3990*/  @!P3 LEA.HI.X R37, R10, R107, R11, 0x1, P4 ;  /* 0x0000006b0a25b211 */ /* 0x000fe200020f0c0b */
[----:B------:R3:W2:Y:S01]  /*39a0*/  @!P3 LDG.E.128 R4, desc[UR40][R34.64] ;  /* 0x000000282204b981 */ /* 0x0006a2000c1e1d00 */
[----:B------:R-:W-:-:S06]  /*39b0*/  CS2R R10, SRZ ;  /* 0x00000000000a7805 */ /* 0x000fcc000001ff00 */
[----:B------:R-:W5:Y:S01]  /*39c0*/  @!P3 LDG.E.128 R8, desc[UR40][R36.64] ;  /* 0x000000282408b981 */ /* 0x000f62000c1e1d00 */
[----:B------:R-:W-:-:S06]  /*39d0*/  UISETP.NE.AND UP0, UPT, UR44, 0x3, UPT ;  /* 0x000000032c00788c */ /* 0x000fcc000bf05270 */
[----:B------:R-:W-:Y:S02]  /*39e0*/  PLOP3.LUT P3, PT, PT, PT, UP0, 0x80, 0x0 ;  /* 0x000000000000781c */ /* 0x000fe40003f6f008 */
[----:B------:R-:W-:Y:S01]  /*39f0*/  ISETP.GE.AND P4, PT, R16, R105, PT ;  /* 0x000000691000720c */ /* 0x000fe20003f86270 */
[----:B----4-:R-:W-:Y:S02]  /*3a00*/  IMAD.MOV.U32 R32, RZ, RZ, R14 ;  /* 0x000000ffff207224 */ /* 0x010fe400078e000e */
[----:B------:R-:W-:Y:S02]  /*3a10*/  IMAD.MOV.U32 R33, RZ, RZ, R15 ;  /* 0x000000ffff217224 */ /* 0x000fe400078e000f */
[----:B------:R-:W-:Y:S02]  /*3a20*/  IMAD.MOV.U32 R39, RZ, RZ, R12 ;  /* 0x000000ffff277224 */ /* 0x000fe400078e000c */
[----:B------:R-:W-:Y:S01]  /*3a30*/  IMAD.MOV.U32 R90, RZ, RZ, R13 ;  /* 0x000000ffff5a7224 */ /* 0x000fe200078e000d */
[----:B------:R-:W-:-:S02]  /*3a40*/  PRMT R121, R32, 0x7610, R121 ;  /* 0x0000761020797816 */ /* 0x000fc40000000079 */
[----:B------:R-:W-:Y:S02]  /*3a50*/  PRMT R127, R33, 0x7610, R127 ;  /* 0x00007610217f7816 */ /* 0x000fe4000000007f */
[----:B------:R-:W-:Y:S01]  /*3a60*/  PRMT R133, R39, 0x7610, R133 ;  /* 0x0000761027857816 */ /* 0x000fe20000000085 */
[----:B---3--:R-:W-:Y:S01]  /*3a70*/  IMAD.MOV.U32 R34, RZ, RZ, R24 ;  /* 0x000000ffff227224 */ /* 0x008fe200078e0018 */
[----:B------:R-:W-:Y:S01]  /*3a80*/  PRMT R123, R90, 0x7610, R123 ;  /* 0x000076105a7b7816 */ /* 0x000fe2000000007b */
[----:B------:R-:W-:Y:S01]  /*3a90*/  IMAD.MOV.U32 R35, RZ, RZ, R25 ;  /* 0x000000ffff237224 */ /* 0x000fe200078e0019 */
[----:B------:R-:W-:Y:S01]  /*3aa0*/  MOV R32, R26 ;  /* 0x0000001a00207202 */ /* 0x000fe20000000f00 */
[----:B------:R-:W-:Y:S01]  /*3ab0*/  IMAD.MOV.U32 R33, RZ, RZ, R27 ;  /* 0x000000ffff217224 */ /* 0x000fe200078e001b */
[----:B------:R-:W-:Y:S02]  /*3ac0*/  PRMT R133, R133, 0x5410, R34 ;  /* 0x0000541085857816 */ /* 0x000fe40000000022 */
[----:B------:R-:W-:-:S02]  /*3ad0*/  PRMT R121, R121, 0x5410, R32 ;  /* 0x0000541079797816 */ /* 0x000fc40000000020 */
[----:B------:R-:W-:Y:S02]  /*3ae0*/  PRMT R123, R123, 0x5410, R35 ;  /* 0x000054107b7b7816 */ /* 0x000fe40000000023 */
[----:B------:R-:W-:Y:S01]  /*3af0*/  PRMT R127, R127, 0x5410, R33 ;  /* 0x000054107f7f7816 */ /* 0x000fe20000000021 */
[----:B--2---:R-:W-:Y:S01]  /*3b00*/  IMAD.MOV.U32 R32, RZ, RZ, R6 ;  /* 0x000000ffff207224 */ /* 0x004fe200078e0006 */
[----:B------:R-:W-:Y:S01]  /*3b10*/  MOV R33, R7 ;  /* 0x0000000700217202 */ /* 0x000fe20000000f00 */
[----:B------:R-:W-:Y:S02]  /*3b20*/  IMAD.MOV.U32 R34, RZ, RZ, R4 ;  /* 0x000000ffff227224 */ /* 0x000fe400078e0004 */
[----:B------:R-:W-:Y:S01]  /*3b30*/  IMAD.MOV.U32 R35, RZ, RZ, R5 ;  /* 0x000000ffff237224 */ /* 0x000fe200078e0005 */
[----:B------:R-:W-:Y:S01]  /*3b40*/  PRMT R112, R32, 0x5410, R33 ;  /* 0x0000541020707816 */ /* 0x000fe20000000021 */
[----:B-----5:R-:W-:-:S03]  /*3b50*/  IMAD.MOV.U32 R32, RZ, RZ, R10 ;  /* 0x000000ffff207224 */ /* 0x020fc600078e000a */
[----:B------:R-:W-:Y:S01]  /*3b60*/  PRMT R114, R34, 0x5410, R35 ;  /* 0x0000541022727816 */ /* 0x000fe20000000023 */
[----:B------:R-:W-:Y:S01]  /*3b70*/  IMAD.MOV.U32 R33, RZ, RZ, R11 ;  /* 0x000000ffff217224 */ /* 0x000fe200078e000b */
[----:B------:R-:W-:Y:S01]  /*3b80*/  MOV R34, R8 ;  /* 0x0000000800227202 */ /* 0x000fe20000000f00 */
[----:B------:R-:W-:-:S03]  /*3b90*/  IMAD.MOV.U32 R35, RZ, RZ, R9 ;  /* 0x000000ffff237224 */ /* 0x000fc600078e0009 */
[----:B------:R-:W-:Y:S02]  /*3ba0*/  PRMT R115, R32, 0x5410, R33 ;  /* 0x0000541020737816 */ /* 0x000fe40000000021 */
[----:B------:R-:W-:Y:S01]  /*3bb0*/  PRMT R116, R34, 0x5410, R35 ;  /* 0x0000541022747816 */ /* 0x000fe20000000023 */
[----:B------:R-:W-:Y:S06]  /*3bc0*/  @!P3 BRA `(.L_x_463) ;  /* 0x000000000004b947 */ /* 0x000fec0003800000 */
[----:B------:R-:W-:Y:S01]  /*3bd0*/  BPT.TRAP 0x1 ;  /* 0x000000040000795c */ /* 0x000fe20000300000 */
.L_x_463:
[----:B------:R-:W-:Y:S01]  /*3be0*/  IMAD R90, R2, 0x8, R18 ;  /* 0x00000008025a7824 */ /* 0x000fe200078e0212 */
[----:B------:R-:W-:Y:S01]  /*3bf0*/  SHF.L.U32 R101, R23, 0x1f, RZ ;  /* 0x0000001f17657819 */ /* 0x000fe200000006ff */
[----:B------:R-:W0:Y:S01]  /*3c00*/  LDC R105, c[0x0][0x2e4] ;  /* 0x0000b900ff697b82 */ /* 0x000e220000000800 */
[----:B------:R-:W-:Y:S01]  /*3c10*/  BSSY B1, `(.L_x_464) ;  /* 0x0000006000017945 */ /* 0x000fe20003800000 */
[----:B------:R-:W-:Y:S01]  /*3c20*/  IMAD.MOV.U32 R109, RZ, RZ, R38 ;  /* 0x000000ffff6d7224 */ /* 0x000fe200078e0026 */
[----:B------:R-:W1:Y:S05]  /*3c30*/  SYNCS.PHASECHK.TRANS64.TRYWAIT P5, [R90+URZ+0x22890], R101 ;  /* 0x022890655a0075a7 */ /* 0x000e6a00080a017f */
[----:B------:R-:W2:Y:S01]  /*3c40*/  LDC.64 R106, c[0x0][0x2f0] ;  /* 0x0000bc00ff6a7b82 */ /* 0x000ea20000000a00 */
[----:B0-----:R-:W-:Y:S01]  /*3c50*/  IMAD.IADD R113, R105, 0x1, -R78 ;  /* 0x0000000169717824 */ /* 0x001fe200078e0a4e */
[----:B-1----:R-:W-:Y:S06]  /*3c60*/  @!P5 BRA `(.L_x_465) ;  /* 0x0000011000bcd947 */ /* 0x002fec0003800000 */
.L_x_664:
[----:B------:R-:W-:Y:S05]  /*3c70*/  BSYNC B1 ;  /* 0x0000000000017941 */ /* 0x000fea0003800000 */
.L_x_464:
[----:B------:R-:W-:Y:S01]  /*3c80*/  ISETP.GE.OR P5, PT, R19, R104, P1 ;  /* 0x000000681300720c */ /* 0x000fe20000fa6670 */
[----:B------:R-:W-:-:S12]  /*3c90*/  BSSY B1, `(.L_x_466) ;  /* 0x0000077000017945 */ /* 0x000fd80003800000 */
[----:B------:R-:W-:Y:S05]  /*3ca0*/  @P5 BRA `(.L_x_467) ;  /* 0x0000000400d45947 */ /* 0x000fea0003800000 */
[-C--:B--2---:R-:W-:Y:S01]  /*3cb0*/  IMAD R32, R216, R106.reuse, RZ ;  /* 0x0000006ad8207224 */ /* 0x084fe200078e02ff */
[----:B------:R-:W-:Y:S01]  /*3cc0*/  BSSY B2, `(.L_x_468) ;  /* 0x0000067000027945 */ /* 0x000fe20003800000 */
[----:B------:R-:W-:-:S04]  /*3cd0*/  IMAD.WIDE.U32 R110, R19, R106, R108 ;  /* 0x0000006a136e7225 */ /* 0x000fc800078e006c */
[----:B------:R-:W-:Y:S01]  /*3ce0*/  IMAD R33, R19, R107, R32 ;  /* 0x0000006b13217224 */ /* 0x000fe200078e0220 */
[----:B------:R-:W-:Y:S02]  /*3cf0*/  SEL R32, R78, R113, !P0 ;  /* 0x000000714e207207 */ /* 0x000fe40004000000 */
[----:B------:R-:W-:Y:S02]  /*3d00*/  IADD3 R117, P5, P6, R20, R110, R69 ;  /* 0x0000006e14757210 */ /* 0x000fe40007ebe045 */
[----:B------:R-:W-:Y:S02]  /*3d10*/  IADD3 R120, R33, R111, RZ ;  /* 0x0000006f21787210 */ /* 0x000fe40007ffe0ff */
[----:B------:R-:W-:Y:S02]  /*3d20*/  SHF.R.S32.HI R33, RZ, 0x1f, R32 ;  /* 0x0000001fff217819 */ /* 0x000fe40000011420 */
[----:B------:R-:W-:Y:S02]  /*3d30*/  IADD3.X R118, R97, R120, R64, P5, P6 ;  /* 0x0000007861767210 */ /* 0x000fe40002fec440 */
[----:B------:R-:W-:-:S04]  /*3d40*/  LEA.HI R33, R33, R32, RZ, 0x4 ;  /* 0x0000002021217211 */ /* 0x000fc800078f20ff */
[----:B------:R-:W-:-:S05]  /*3d50*/  LEA.HI.SX32 R33, R33, R70, 0x1c ;  /* 0x0000004621217211 */ /* 0x000fca00078fe2ff */
[----:B------:R-:W-:-:S05]  /*3d60*/  IMAD.SHL.U32 R119, R33, 0x8, RZ ;  /* 0x0000000821777824 */ /* 0x000fca00078e00ff */
[----:B------:R-:W-:-:S04]  /*3d70*/  LOP3.LUT R33, R87, 0x38, R119, 0xf8, !PT ;  /* 0x0000003857217812 */ /* 0x000fc800078ef877 */
[----:B------:R-:W-:Y:S01]  /*3d80*/  LOP3.LUT R32, R33, R82, RZ, 0x3c, !PT ;  /* 0x0000005221207212 */ /* 0x000fe200078e3cff */
[----:B------:R-:W-:-:S04]  /*3d90*/  IMAD R33, R2, 0x1800, R67 ;  /* 0x0000180002217824 */ /* 0x000fc800078e0243 */
[----:B------:R-:W-:Y:S02]  /*3da0*/  IMAD R35, R205, 0x200, R32 ;  /* 0x00000200cd237824 */ /* 0x000fe400078e0220 */
[----:B------:R-:W-:Y:S02]  /*3db0*/  IMAD R33, R33, 0x2, R18 ;  /* 0x0000000221217824 */ /* 0x000fe400078e0212 */
[----:B------:R-:W-:-:S04]  /*3dc0*/  IMAD R35, R2, 0x1800, R35 ;  /* 0x0000180002237824 */ /* 0x000fc800078e0223 */
[----:B------:R-:W-:Y:S02]  /*3dd0*/  IMAD R36, R35, 0x2, R18 ;  /* 0x0000000223247824 */ /* 0x000fe400078e0212 */
[----:B------:R-:W1:Y:S04]  /*3de0*/  LDS.128 R32, [R33+0x1c400] ;  /* 0x01c4000021207984 */ /* 0x000e680000000c00 */
[----:B------:R-:W2:Y:S01]  /*3df0*/  LDS.128 R36, [R36+0x1c400] ;  /* 0x01c4000024247984 */ /* 0x000ea20000000c00 */
[----:B------:R-:W-:Y:S05]  /*3e00*/  @P4 BRA `(.L_x_469) ;  /* 0x0000000400484947 */ /* 0x000fea0003800000 */
[--C-:B------:R-:W-:Y:S02]  /*3e10*/  SHF.R.U64 R130, R24, 0x10, R25.reuse ;  /* 0x0000001018827819 */ /* 0x100fe40000001219 */
[----:B------:R-:W-:Y:S02]  /*3e20*/  SHF.R.U32.HI R24, RZ, 0x10, R25 ;  /* 0x00000010ff187819 */ /* 0x000fe40000011619 */
[--C-:B------:R-:W-:Y:S01]  /*3e30*/  SHF.R.U64 R132, R12, 0x10, R13.reuse ;  /* 0x000000100c847819 */ /* 0x100fe2000000120d */
[----:B-1----:R-:W-:Y:S01]  /*3e40*/  HADD2.F32 R12, -RZ, R33.H0_H0 ;  /* 0x20000021ff0c7230 */ /* 0x002fe20000004100 */
[----:B------:R-:W-:Y:S01]  /*3e50*/  SHF.R.U32.HI R122, RZ, 0x10, R13 ;  /* 0x00000010ff7a7819 */ /* 0x000fe2000001160d */
[--C-:B--2---:R-:W-:Y:S01]  /*3e60*/  HADD2.F32 R13, -RZ, R37.reuse.H0_H0 ;  /* 0x20000025ff0d7230 */ /* 0x104fe20000004100 */
[--C-:B------:R-:W-:Y:S01]  /*3e70*/  SHF.R.U64 R131, R14, 0x10, R15.reuse ;  /* 0x000000100e837819 */ /* 0x100fe2000000120f */
[----:B------:R-:W-:Y:S01]  /*3e80*/  HADD2.F32 R37, -RZ, R37.H1_H1 ;  /* 0x30000025ff257230 */ /* 0x000fe20000004100 */
[----:B------:R-:W-:Y:S01]  /*3e90*/  SHF.R.U32.HI R125, RZ, 0x10, R15 ;  /* 0x00000010ff7d7819 */ /* 0x000fe2000001160f */
[----:B------:R-:W-:Y:S01]  /*3ea0*/  HADD2.F32 R15, -RZ, R123.H1_H1 ;  /* 0x3000007bff0f7230 */ /* 0x000fe20000004100 */
[--C-:B------:R-:W-:Y:S01]  /*3eb0*/  SHF.R.U64 R129, R26, 0x10, R27.reuse ;  /* 0x000000101a817819 */ /* 0x100fe2000000121b */
[----:B------:R-:W-:Y:S01]  /*3ec0*/  HADD2.F32 R26, -RZ, R24.H0_H0 ;  /* 0x20000018ff1a7230 */ /* 0x000fe20000004100 */
[----:B------:R-:W-:Y:S01]  /*3ed0*/  SHF.R.U32.HI R27, RZ, 0x10, R27 ;  /* 0x00000010ff1b7819 */ /* 0x000fe2000001161b */
[----:B------:R-:W-:-:S02]  /*3ee0*/  HADD2.F32 R33, -RZ, R33.H1_H1 ;  /* 0x30000021ff217230 */ /* 0x000fc40000004100 */
[CC--:B------:R-:W-:Y:S01]  /*3ef0*/  FMUL.FTZ R124, R12.reuse, R15.reuse ;  /* 0x0000000f0c7c7220 */ /* 0x0c0fe20000410000 */
[----:B------:R-:W-:Y:S02]  /*3f00*/  HADD2.F32 R14, -RZ, R123.H0_H0 ;  /* 0x2000007bff0e7230 */ /* 0x000fe40000004100 */
[-C--:B------:R-:W-:Y:S01]  /*3f10*/  FMUL.FTZ R126, R37, R26.reuse ;  /* 0x0000001a257e7220 */ /* 0x080fe20000410000 */
[----:B------:R-:W-:Y:S02]  /*3f20*/  HADD2.F32 R24, -RZ, R122.H0_H0 ;  /* 0x2000007aff187230 */ /* 0x000fe40000004100 */
[----:B------:R-:W-:Y:S01]  /*3f30*/  FMUL.FTZ R25, R13, R15 ;  /* 0x0000000f0d197220 */ /* 0x000fe20000410000 */
[----:B------:R-:W-:Y:S01]  /*3f40*/  FMUL.FTZ R26, R33, R26 ;  /* 0x0000001a211a7220 */ /* 0x000fe20000410000 */
[-C--:B------:R-:W-:Y:S01]  /*3f50*/  FFMA.FTZ R124, R13, R14.reuse, R124 ;  /* 0x0000000e0d7c7223 */ /* 0x080fe2000001007c */
[--C-:B------:R-:W-:Y:S02]  /*3f60*/  HADD2.F32 R13, -RZ, R39.reuse.H0_H0 ;  /* 0x20000027ff0d7230 */ /* 0x100fe40000004100 */
[----:B------:R-:W-:Y:S01]  /*3f70*/  FFMA.FTZ R122, R12, R14, -R25 ;  /* 0x0000000e0c7a7223 */ /* 0x000fe20000010819 */
[----:B------:R-:W-:Y:S01]  /*3f80*/  FFMA.FTZ R37, R37, R24, R26 ;  /* 0x0000001825257223 */ /* 0x000fe2000001001a */
[----:B------:R-:W-:-:S02]  /*3f90*/  HADD2.F32 R39, -RZ, R39.H1_H1 ;  /* 0x30000027ff277230 */ /* 0x000fc40000004100 */
[----:B------:R-:W-:Y:S01]  /*3fa0*/  FFMA.FTZ R123, R33, R24, -R126 ;  /* 0x00000018217b7223 */ /* 0x000fe2000001087e */
[----:B------:R-:W-:Y:S02]  /*3fb0*/  HADD2.F32 R12, -RZ, R35.H0_H0 ;  /* 0x20000023ff0c7230 */ /* 0x000fe40000004100 */
[----:B------:R-:W-:Y:S01]  /*3fc0*/  HADD2.F32 R26, -RZ, R27.H0_H0 ;  /* 0x2000001bff1a7230 */ /* 0x000fe20000004100 */
[----:B------:R-:W-:Y:S01]  /*3fd0*/  F2FP.F16.F32.PACK_AB R37, R37, R124 ;  /* 0x0000007c2525723e */ /* 0x000fe200000000ff */
[----:B------:R-:W-:Y:S01]  /*3fe0*/  HADD2.F32 R15, -RZ, R127.H1_H1 ;  /* 0x3000007fff0f7230 */ /* 0x000fe20000004100 */
[----:B------:R-:W-:Y:S01]  /*3ff0*/  F2FP.F16.F32.PACK_AB R122, R123, R122 ;  /* 0x0000007a7b7a723e */ /* 0x000fe200000000ff */
[----:B------:R-:W-:Y:S02]  /*4000*/  HADD2.F32 R35, -RZ, R35.H1_H1 ;  /* 0x30000023ff237230 */ /* 0x000fe40000004100 */
[----:B------:R-:W-:Y:S01]  /*4010*/  FMUL.FTZ R128, R39, R26 ;  /* 0x0000001a27807220 */ /* 0x000fe20000410000 */
[----:B------:R-:W-:-:S02]  /*4020*/  HADD2.F32 R14, -RZ, R127.H0_H0 ;  /* 0x2000007fff0e7230 */ /* 0x000fc40000004100 */
[CC--:B------:R-:W-:Y:S01]  /*4030*/  FMUL.FTZ R126, R12.reuse, R15.reuse ;  /* 0x0000000f0c7e7220 */ /* 0x0c0fe20000410000 */
[----:B------:R-:W-:Y:S02]  /*4040*/  HADD2.F32 R24, -RZ, R125.H0_H0 ;  /* 0x2000007dff187230 */ /* 0x000fe40000004100 */
[----:B------:R-:W-:Y:S01]  /*4050*/  FMUL.FTZ R26, R35, R26 ;  /* 0x0000001a231a7220 */ /* 0x000fe20000410000 */
[C---:B------:R-:W-:Y:S01]  /*4060*/  FMUL.FTZ R25, R13.reuse, R15 ;  /* 0x0000000f0d197220 */ /* 0x040fe20000410000 */
[----:B------:R-:W-:Y:S01]  /*4070*/  FFMA.FTZ R126, R13, R14, R126 ;  /* 0x0000000e0d7e7223 */ /* 0x000fe2000001007e */
[----:B------:R-:W-:Y:S02]  /*4080*/  HADD2.F32 R13, -RZ, R36.H0_H0 ;  /* 0x20000024ff0d7230 */ /* 0x000fe40000004100 */
[-C--:B------:R-:W-:Y:S01]  /*4090*/  FFMA.FTZ R128, R35, R24.reuse, -R128 ;  /* 0x0000001823807223 */ /* 0x080fe20000010880 */
[----:B------:R-:W-:Y:S01]  /*40a0*/  FFMA.FTZ R127, R39, R24, R26 ;  /* 0x00000018277f7223 */ /* 0x000fe2000001001a */
[----:B------:R-:W-:Y:S01]  /*40b0*/  FFMA.FTZ R125, R12, R14, -R25 ;  /* 0x0000000e0c7d7223 */ /* 0x000fe20000010819 */
[----:B------:R-:W-:-:S02]  /*40c0*/  HADD2.F32 R24, -RZ, R133.H1_H1 ;  /* 0x30000085ff187230 */ /* 0x000fc40000004100 */
[----:B------:R-:W-:Y:S02]  /*40d0*/  HADD2.F32 R25, -RZ, R130.H0_H0 ;  /* 0x20000082ff197230 */ /* 0x000fe40000004100 */
[----:B------:R-:W-:Y:S02]  /*40e0*/  HADD2.F32 R12, -RZ, R32.H0_H0 ;  /* 0x20000020ff0c7230 */ /* 0x000fe40000004100 */
[-C--:B------:R-:W-:Y:S01]  /*40f0*/  FMUL.FTZ R27, R13, R24.reuse ;  /* 0x000000180d1b7220 */ /* 0x080fe20000410000 */
[----:B------:R-:W-:Y:S01]  /*4100*/  HADD2.F32 R36, -RZ, R36.H1_H1 ;  /* 0x30000024ff247230 */ /* 0x000fe20000004100 */
[----:B------:R-:W-:Y:S01]  /*4110*/  F2FP.F16.F32.PACK_AB R125, R128, R125 ;  /* 0x0000007d807d723e */ /* 0x000fe200000000ff */
[----:B------:R-:W-:Y:S02]  /*4120*/  HADD2.F32 R32, -RZ, R32.H1_H1 ;  /* 0x30000020ff207230 */ /* 0x000fe40000004100 */
[----:B------:R-:W-:Y:S01]  /*4130*/  FMUL.FTZ R24, R12, R24 ;  /* 0x000000180c187220 */ /* 0x000fe20000410000 */
[----:B------:R-:W-:-:S02]  /*4140*/  HADD2.F32 R14, -RZ, R133.H0_H0 ;  /* 0x20000085ff0e7230 */ /* 0x000fc40000004100 */
[-C--:B------:R-:W-:Y:S01]  /*4150*/  FMUL.FTZ R33, R36, R25.reuse ;  /* 0x0000001924217220 */ /* 0x080fe20000410000 */
[----:B------:R-:W-:Y:S02]  /*4160*/  HADD2.F32 R15, -RZ, R132.H0_H0 ;  /* 0x20000084ff0f7230 */ /* 0x000fe40000004100 */
[----:B------:R-:W-:Y:S01]  /*4170*/  FMUL.FTZ R25, R32, R25 ;  /* 0x0000001920197220 */ /* 0x000fe20000410000 */
[-C--:B------:R-:W-:Y:S01]  /*4180*/  FFMA.FTZ R27, R12, R14.reuse, -R27 ;  /* 0x0000000e0c1b7223 */ /* 0x080fe2000001081b */
[----:B------:R-:W-:Y:S01]  /*4190*/  FFMA.FTZ R24, R13, R14, R24 ;  /* 0x0000000e0d187223 */ /* 0x000fe20000010018 */
[-C--:B------:R-:W-:Y:S01]  /*41a0*/  FFMA.FTZ R32, R32, R15.reuse, -R33 ;  /* 0x0000000f20207223 */ /* 0x080fe20000010821 */
[----:B------:R-:W-:Y:S01]  /*41b0*/  FFMA.FTZ R33, R36, R15, R25 ;  /* 0x0000000f24217223 */ /* 0x000fe20000010019 */
[--C-:B------:R-:W-:Y:S02]  /*41c0*/  HADD2.F32 R14, -RZ, R121.reuse.H0_H0 ;  /* 0x20000079ff0e7230 */ /* 0x100fe40000004100 */
[----:B------:R-:W-:Y:S01]  /*41d0*/  HADD2.F32 R13, -RZ, R38.H0_H0 ;  /* 0x20000026ff0d7230 */ /* 0x000fe20000004100 */
[----:B------:R-:W-:Y:S01]  /*41e0*/  F2FP.F16.F32.PACK_AB R32, R32, R27 ;  /* 0x0000001b2020723e */ /* 0x000fe200000000ff */
[----:B------:R-:W-:Y:S01]  /*41f0*/  HADD2.F32 R121, -RZ, R121.H1_H1 ;  /* 0x30000079ff797230 */ /* 0x000fe20000004100 */
[----:B------:R-:W-:Y:S01]  /*4200*/  F2FP.F16.F32.PACK_AB R36, R33, R24 ;  /* 0x000000182124723e */ /* 0x000fe200000000ff */
[----:B------:R-:W-:Y:S01]  /*4210*/  HADD2.F32 R25, -RZ, R129.H0_H0 ;  /* 0x20000081ff197230 */ /* 0x000fe20000004100 */
[----:B------:R-:W-:Y:S01]  /*4220*/  MOV R33, R122 ;  /* 0x0000007a00217202 */ /* 0x000fe20000000f00 */
[----:B------:R-:W-:-:S02]  /*4230*/  HADD2.F32 R12, -RZ, R34.H0_H0 ;  /* 0x20000022ff0c7230 */ /* 0x000fc40000004100 */
[CC--:B------:R-:W-:Y:S01]  /*4240*/  FMUL.FTZ R35, R13.reuse, R121.reuse ;  /* 0x000000790d237220 */ /* 0x0c0fe20000410000 */
[----:B------:R-:W-:Y:S02]  /*4250*/  HADD2.F32 R38, -RZ, R38.H1_H1 ;  /* 0x30000026ff267230 */ /* 0x000fe40000004100 */
[----:B------:R-:W-:Y:S02]  /*4260*/  HADD2.F32 R34, -RZ, R34.H1_H1 ;  /* 0x30000022ff227230 */ /* 0x000fe40000004100 */
[----:B------:R-:W-:Y:S01]  /*4270*/  FMUL.FTZ R26, R12, R121 ;  /* 0x000000790c1a7220 */ /* 0x000fe20000410000 */
[----:B------:R-:W-:Y:S02]  /*4280*/  HADD2.F32 R15, -RZ, R131.H0_H0 ;  /* 0x20000083ff0f7230 */ /* 0x000fe40000004100 */
[-C--:B------:R-:W-:Y:S01]  /*4290*/  FMUL.FTZ R39, R38, R25.reuse ;  /* 0x0000001926277220 */ /* 0x080fe20000410000 */
[-C--:B------:R-:W-:Y:S01]  /*42a0*/  FFMA.FTZ R35, R12, R14.reuse, -R35 ;  /* 0x0000000e0c237223 */ /* 0x080fe20000010823 */
[C---:B------:R-:W-:Y:S01]  /*42b0*/  FMUL.FTZ R25, R34.reuse, R25 ;  /* 0x0000001922197220 */ /* 0x040fe20000410000 */
[----:B------:R-:W-:Y:S01]  /*42c0*/  FFMA.FTZ R26, R13, R14, R26 ;  /* 0x0000000e0d1a7223 */ /* 0x000fe2000001001a */
[-C--:B------:R-:W-:Y:S01]  /*42d0*/  FFMA.FTZ R34, R34, R15.reuse, -R39 ;  /* 0x0000000f22227223 */ /* 0x080fe20000010827 */
[----:B------:R-:W-:Y:S01]  /*42e0*/  F2FP.F16.F32.PACK_AB R39, R127, R126 ;  /* 0x0000007e7f27723e */ /* 0x000fe200000000ff */
[----:B------:R-:W-:-:S03]  /*42f0*/  FFMA.FTZ R25, R38, R15, R25 ;  /* 0x0000000f26197223 */ /* 0x000fc60000010019 */
[----:B------:R-:W-:Y:S01]  /*4300*/  F2FP.F16.F32.PACK_AB R34, R34, R35 ;  /* 0x000000232222723e */ /* 0x000fe200000000ff */
[----:B------:R-:W-:Y:S01]  /*4310*/  IMAD.MOV.U32 R35, RZ, RZ, R125 ;  /* 0x000000ffff237224 */ /* 0x000fe200078e007d */
[----:B------:R-:W-:-:S07]  /*4320*/  F2FP.F16.F32.PACK_AB R38, R25, R26 ;  /* 0x0000001a1926723e */ /* 0x000fce00000000ff */
.L_x_469:
[----:B------:R-:W-:Y:S05]  /*4330*/  BSYNC B2 ;  /* 0x0000000000027941 */ /* 0x000fea0003800000 */
.L_x_468:
[----:B------:R-:W-:Y:S02]  /*4340*/  ISETP.GE.AND P5, PT, R119, R105, PT ;  /* 0x000000697700720c */ /* 0x000fe40003fa6270 */
[----:B------:R-:W-:-:S11]  /*4350*/  P2R R13, PR, RZ, 0x1 ;  /* 0x00000001ff0d7803 */ /* 0x000fd60000000000 */
[--C-:B------:R-:W-:Y:S02]  /*4360*/  @!P5 SHF.R.S32.HI R12, RZ, 0x1f, R119.reuse ;  /* 0x0000001fff0cd819 */ /* 0x100fe40000011477 */
[----:B------:R-:W-:-:S04]  /*4370*/  @!P5 IADD3 R110, P0, P6, R20, R110, R119 ;  /* 0x0000006e146ed210 */ /* 0x000fc80007e1e077 */
[----:B------:R-:W-:Y:S02]  /*4380*/  @!P5 IADD3.X R120, R97, R120, R12, P0, P6 ;  /* 0x000000786178d210 */ /* 0x000fe400007ec40c */
[-C--:B------:R-:W-:Y:S02]  /*4390*/  LEA R12, P6, R117, R102.reuse, 0x1 ;  /* 0x00000066750c7211 */ /* 0x080fe400078c08ff */
[----:B------:R-:W-:Y:S02]  /*43a0*/  ISETP.NE.AND P0, PT, R13, RZ, PT ;  /* 0x000000ff0d00720c */ /* 0x000fe40003f05270 */
[----:B------:R-:W-:Y:S02]  /*43b0*/  LEA.HI.X R13, R117, R103, R118, 0x1, P6 ;  /* 0x00000067750d7211 */ /* 0x000fe400030f0c76 */
[----:B------:R-:W-:-:S03]  /*43c0*/  @!P5 LEA R14, P6, R110, R102, 0x1 ;  /* 0x000000666e0ed211 */ /* 0x000fc600078c08ff */
[----:B-1----:R1:W-:Y:S01]  /*43d0*/  STG.E.128 desc[UR40][R12.64], R32 ;  /* 0x000000200c007986 */ /* 0x0023e2000c101d28 */
[----:B------:R-:W-:-:S05]  /*43e0*/  @!P5 LEA.HI.X R15, R110, R103, R120, 0x1, P6 ;  /* 0x000000676e0fd211 */ /* 0x000fca00030f0c78 */
[----:B--2---:R1:W-:Y:S04]  /*43f0*/  @!P5 STG.E.128 desc[UR40][R14.64], R36 ;  /* 0x000000240e00d986 */ /* 0x0043e8000c101d28 */
.L_x_467:
[----:B------:R-:W-:Y:S05]  /*4400*/  BSYNC B1 ;  /* 0x0000000000017941 */ /* 0x000fea0003800000 */
.L_x_466:
[----:B------:R-:W-:Y:S01]  /*4410*/  ISETP.GE.OR P5, PT, R211, R104, P1 ;  /* 0x00000068d300720c */ /* 0x000fe20000fa6670 */
[-C--:B-12---:R-:W-:Y:S02]  /*4420*/  IMAD R12, R81, R106.reuse, RZ ;  /* 0x0000006a510c7224 */ /* 0x086fe400078e02ff */
[----:B------:R-:W-:-:S04]  /*4430*/  IMAD.WIDE.U32 R108, R211, R106, R108 ;  /* 0x0000006ad36c7225 */ /* 0x000fc800078e006c */
[----:B------:R-:W-:-:S06]  /*4440*/  IMAD R107, R211, R107, R12 ;  /* 0x0000006bd36b7224 */ /* 0x000fcc00078e020c */
[----:B------:R-:W-:Y:S05]  /*4450*/  @P5 BRA `(.L_x_456) ;  /* 0x0000000800305947 */ /* 0x000fea0003800000 */
[----:B------:R-:W-:Y:S01]  /*4460*/  IMAD.IADD R34, R109, 0x1, R107 ;  /* 0x000000016d227824 */ /* 0x000fe200078e026b */
[----:B------:R-:W-:Y:S01]  /*4470*/  IADD3 R12, P5, P6, R20, R108, R69 ;  /* 0x0000006c140c7210 */ /* 0x000fe20007ebe045 */
[----:B------:R-:W-:Y:S01]  /*4480*/  BSSY B1, `(.L_x_470) ;  /* 0x0000065000017945 */ /* 0x000fe20003800000 */
[----:B------:R-:W-:Y:S02]  /*4490*/  SEL R113, R78, R113, !P0 ;  /* 0x000000714e717207 */ /* 0x000fe40004000000 */
[----:B------:R-:W-:Y:S02]  /*44a0*/  IADD3.X R13, R97, R34, R64, P5, P6 ;  /* 0x00000022610d7210 */ /* 0x000fe40002fec440 */
[----:B------:R-:W-:-:S04]  /*44b0*/  LEA R32, P5, R12, R102, 0x1 ;  /* 0x000000660c207211 */ /* 0x000fc800078a08ff */
[----:B------:R-:W-:Y:S02]  /*44c0*/  LEA.HI.X R33, R12, R103, R13, 0x1, P5 ;  /* 0x000000670c217211 */ /* 0x000fe400028f0c0d */
[----:B------:R-:W-:-:S04]  /*44d0*/  SHF.R.S32.HI R12, RZ, 0x1f, R113 ;  /* 0x0000001fff0c7819 */ /* 0x000fc80000011471 */
[----:B------:R-:W-:-:S04]  /*44e0*/  LEA.HI R113, R12, R113, RZ, 0x4 ;  /* 0x000000710c717211 */ /* 0x000fc800078f20ff */
[----:B------:R-:W-:-:S05]  /*44f0*/  LEA.HI.SX32 R35, R113, R70, 0x1c ;  /* 0x0000004671237211 */ /* 0x000fca00078fe2ff */
[----:B------:R-:W-:-:S05]  /*4500*/  IMAD.SHL.U32 R35, R35, 0x8, RZ ;  /* 0x0000000823237824 */ /* 0x000fca00078e00ff */
[----:B------:R-:W-:-:S04]  /*4510*/  LOP3.LUT R13, R204, 0x38, R35, 0xf8, !PT ;  /* 0x00000038cc0d7812 */ /* 0x000fc800078ef823 */
[----:B------:R-:W-:-:S05]  /*4520*/  LOP3.LUT R13, R13, R234, RZ, 0x3c, !PT ;  /* 0x000000ea0d0d7212 */ /* 0x000fca00078e3cff */
[----:B------:R-:W-:Y:S02]  /*4530*/  IMAD.IADD R15, R206, 0x1, R13 ;  /* 0x00000001ce0f7824 */ /* 0x000fe400078e020d */
[C---:B------:R-:W-:Y:S02]  /*4540*/  IMAD R13, R2.reuse, 0x1800, R65 ;  /* 0x00001800020d7824 */ /* 0x040fe400078e0241 */
[----:B------:R-:W-:-:S03]  /*4550*/  IMAD R15, R2, 0x1800, R15 ;  /* 0x00001800020f7824 */ /* 0x000fc600078e020f */
[----:B------:R-:W-:Y:S01]  /*4560*/  LEA R13, R13, R18, 0x1 ;  /* 0x000000120d0d7211 */ /* 0x000fe200078e08ff */
[----:B------:R-:W-:-:S05]  /*4570*/  IMAD R24, R15, 0x2, R18 ;  /* 0x000000020f187824 */ /* 0x000fca00078e0212 */
        /* <DEDUP_REMOVED lines=17> */
[-C--:B------:R-:W-:Y:S01]  /*4690*/  FMUL.FTZ R9, R5, R7.reuse ;  /* 0x0000000705097220 */ /* 0x080fe20000410000 */
[----:B------:R-:W-:Y:S02]  /*46a0*/  HADD2.F32 R13, -RZ, R13.H1_H1 ;  /* 0x3000000dff0d7230 */ /* 0x000fe40000004100 */
[C---:B------:R-:W-:Y:S01]  /*46b0*/  FMUL.FTZ R38, R4.reuse, R7 ;  /* 0x0000000704267220 */ /* 0x040fe20000410000 */
[----:B------:R-:W-:Y:S02]  /*46c0*/  HADD2.F32 R8, -RZ, R36.H0_H0 ;  /* 0x20000024ff087230 */ /* 0x000fe40000004100 */
[----:B------:R-:W-:Y:S01]  /*46d0*/  FMUL.FTZ R106, R25, R10 ;  /* 0x0000000a196a7220 */ /* 0x000fe20000410000 */
[----:B------:R-:W-:Y:S01]  /*46e0*/  FFMA.FTZ R36, R4, R6, -R9 ;  /* 0x0000000604247223 */ /* 0x000fe20000010809 */
[----:B------:R-:W-:Y:S01]  /*46f0*/  FMUL.FTZ R10, R13, R10 ;  /* 0x0000000a0d0a7220 */ /* 0x000fe20000410000 */
[----:B------:R-:W-:Y:S01]  /*4700*/  FFMA.FTZ R38, R5, R6, R38 ;  /* 0x0000000605267223 */ /* 0x000fe20000010026 */
[----:B------:R-:W-:-:S02]  /*4710*/  HADD2.F32 R7, -RZ, R115.H1_H1 ;  /* 0x30000073ff077230 */ /* 0x000fc40000004100 */
[-C--:B------:R-:W-:Y:S01]  /*4720*/  FFMA.FTZ R37, R13, R8.reuse, -R106 ;  /* 0x000000080d257223 */ /* 0x080fe2000001086a */
[----:B------:R-:W-:Y:S02]  /*4730*/  HADD2.F32 R4, -RZ, R15.H0_H0 ;  /* 0x2000000fff047230 */ /* 0x000fe40000004100 */
[----:B------:R-:W-:Y:S01]  /*4740*/  FFMA.FTZ R25, R25, R8, R10 ;  /* 0x0000000819197223 */ /* 0x000fe2000001000a */
[--C-:B------:R-:W-:Y:S02]  /*4750*/  HADD2.F32 R5, -RZ, R27.reuse.H0_H0 ;  /* 0x2000001bff057230 */ /* 0x100fe40000004100 */
[----:B------:R-:W-:Y:S02]  /*4760*/  HADD2.F32 R6, -RZ, R112.H1_H1 ;  /* 0x30000070ff067230 */ /* 0x000fe40000004100 */
[-C--:B------:R-:W-:Y:S01]  /*4770*/  FMUL.FTZ R106, R4, R7.reuse ;  /* 0x00000007046a7220 */ /* 0x080fe20000410000 */
[----:B------:R-:W-:Y:S02]  /*4780*/  HADD2.F32 R27, -RZ, R27.H1_H1 ;  /* 0x3000001bff1b7230 */ /* 0x000fe40000004100 */
[----:B------:R-:W-:Y:S01]  /*4790*/  FMUL.FTZ R9, R5, R7 ;  /* 0x0000000705097220 */ /* 0x000fe20000410000 */
[----:B------:R-:W-:-:S02]  /*47a0*/  HADD2.F32 R10, -RZ, R11.H0_H0 ;  /* 0x2000000bff0a7230 */ /* 0x000fc40000004100 */
[----:B------:R-:W-:Y:S01]  /*47b0*/  FFMA.FTZ R106, R5, R6, R106 ;  /* 0x00000006056a7223 */ /* 0x000fe2000001006a */
[----:B------:R-:W-:Y:S01]  /*47c0*/  HADD2.F32 R15, -RZ, R15.H1_H1 ;  /* 0x3000000fff0f7230 */ /* 0x000fe20000004100 */
[----:B------:R-:W-:Y:S01]  /*47d0*/  F2FP.F16.F32.PACK_AB R36, R37, R36 ;  /* 0x000000242524723e */ /* 0x000fe200000000ff */
[----:B------:R-:W-:Y:S02]  /*47e0*/  HADD2.F32 R116, -RZ, R116.H0_H0 ;  /* 0x20000074ff747230 */ /* 0x000fe40000004100 */
[-C--:B------:R-:W-:Y:S01]  /*47f0*/  FMUL.FTZ R110, R27, R10.reuse ;  /* 0x0000000a1b6e7220 */ /* 0x080fe20000410000 */
[----:B------:R-:W-:Y:S02]  /*4800*/  HADD2.F32 R5, -RZ, R24.H0_H0 ;  /* 0x20000018ff057230 */ /* 0x000fe40000004100 */
[----:B------:R-:W-:Y:S01]  /*4810*/  FMUL.FTZ R118, R15, R10 ;  /* 0x0000000a0f767220 */ /* 0x000fe20000410000 */
[----:B------:R-:W-:Y:S01]  /*4820*/  FFMA.FTZ R10, R4, R6, -R9 ;  /* 0x00000006040a7223 */ /* 0x000fe20000010809 */
[----:B------:R-:W-:Y:S01]  /*4830*/  HADD2.F32 R9, -RZ, R113.H0_H0 ;  /* 0x20000071ff097230 */ /* 0x000fe20000004100 */
[----:B------:R-:W-:Y:S01]  /*4840*/  F2FP.F16.F32.PACK_AB R25, R25, R38 ;  /* 0x000000261919723e */ /* 0x000fe200000000ff */
[----:B------:R-:W-:-:S02]  /*4850*/  HADD2.F32 R4, -RZ, R12.H0_H0 ;  /* 0x2000000cff047230 */ /* 0x000fc40000004100 */
[-C--:B------:R-:W-:Y:S01]  /*4860*/  FMUL.FTZ R11, R5, R116.reuse ;  /* 0x00000074050b7220 */ /* 0x080fe20000410000 */
[----:B------:R-:W-:Y:S02]  /*4870*/  HADD2.F32 R24, -RZ, R24.H1_H1 ;  /* 0x30000018ff187230 */ /* 0x000fe40000004100 */
[----:B------:R-:W-:Y:S02]  /*4880*/  HADD2.F32 R12, -RZ, R12.H1_H1 ;  /* 0x3000000cff0c7230 */ /* 0x000fe40000004100 */
[----:B------:R-:W-:Y:S01]  /*4890*/  FMUL.FTZ R116, R4, R116 ;  /* 0x0000007404747220 */ /* 0x000fe20000410000 */
[----:B------:R-:W-:Y:S02]  /*48a0*/  HADD2.F32 R114, -RZ, R114.H0_H0 ;  /* 0x20000072ff727230 */ /* 0x000fe40000004100 */
[-C--:B------:R-:W-:Y:S01]  /*48b0*/  FMUL.FTZ R13, R24, R9.reuse ;  /* 0x00000009180d7220 */ /* 0x080fe20000410000 */
[----:B------:R-:W-:Y:S02]  /*48c0*/  HADD2.F32 R7, -RZ, R119.H0_H0 ;  /* 0x20000077ff077230 */ /* 0x000fe40000004100 */
[----:B------:R-:W-:Y:S01]  /*48d0*/  FMUL.FTZ R9, R12, R9 ;  /* 0x000000090c097220 */ /* 0x000fe20000410000 */
[----:B------:R-:W-:-:S02]  /*48e0*/  HADD2.F32 R8, -RZ, R39.H0_H0 ;  /* 0x20000027ff087230 */ /* 0x000fc40000004100 */
[-C--:B------:R-:W-:Y:S01]  /*48f0*/  FFMA.FTZ R116, R5, R114.reuse, R116 ;  /* 0x0000007205747223 */ /* 0x080fe20000010074 */
[----:B------:R-:W-:Y:S01]  /*4900*/  FFMA.FTZ R11, R4, R114, -R11 ;  /* 0x00000072040b7223 */ /* 0x000fe2000001080b */
[-C--:B------:R-:W-:Y:S01]  /*4910*/  FFMA.FTZ R12, R12, R7.reuse, -R13 ;  /* 0x000000070c0c7223 */ /* 0x080fe2000001080d */
[----:B------:R-:W-:Y:S01]  /*4920*/  FFMA.FTZ R13, R24, R7, R9 ;  /* 0x00000007180d7223 */ /* 0x000fe20000010009 */
[----:B------:R-:W-:Y:S02]  /*4930*/  HADD2.F32 R5, -RZ, R26.H0_H0 ;  /* 0x2000001aff057230 */ /* 0x000fe40000004100 */
[-C--:B------:R-:W-:Y:S01]  /*4940*/  FFMA.FTZ R39, R15, R8.reuse, -R110 ;  /* 0x000000080f277223 */ /* 0x080fe2000001086e */
[----:B------:R-:W-:Y:S02]  /*4950*/  HADD2.F32 R115, -RZ, R115.H0_H0 ;  /* 0x20000073ff737230 */ /* 0x000fe40000004100 */
[----:B------:R-:W-:Y:S01]  /*4960*/  FFMA.FTZ R107, R27, R8, R118 ;  /* 0x000000081b6b7223 */ /* 0x000fe20000010076 */
[----:B------:R-:W-:Y:S01]  /*4970*/  HADD2.F32 R9, -RZ, R111.H0_H0 ;  /* 0x2000006fff097230 */ /* 0x000fe20000004100 */
[----:B------:R-:W-:Y:S01]  /*4980*/  F2FP.F16.F32.PACK_AB R24, R13, R116 ;  /* 0x000000740d18723e */ /* 0x000fe200000000ff */
[----:B------:R-:W-:-:S02]  /*4990*/  HADD2.F32 R4, -RZ, R14.H0_H0 ;  /* 0x2000000eff047230 */ /* 0x000fc40000004100 */
[-C--:B------:R-:W-:Y:S01]  /*49a0*/  FMUL.FTZ R15, R5, R115.reuse ;  /* 0x00000073050f7220 */ /* 0x080fe20000410000 */
[----:B------:R-:W-:Y:S01]  /*49b0*/  HADD2.F32 R26, -RZ, R26.H1_H1 ;  /* 0x3000001aff1a7230 */ /* 0x000fe20000004100 */
[----:B------:R-:W-:Y:S01]  /*49c0*/  F2FP.F16.F32.PACK_AB R10, R39, R10 ;  /* 0x0000000a270a723e */ /* 0x000fe200000000ff */
[----:B------:R-:W-:Y:S02]  /*49d0*/  HADD2.F32 R14, -RZ, R14.H1_H1 ;  /* 0x3000000eff0e7230 */ /* 0x000fe40000004100 */
[----:B------:R-:W-:Y:S01]  /*49e0*/  FMUL.FTZ R6, R4, R115 ;  /* 0x0000007304067220 */ /* 0x000fe20000410000 */
[----:B------:R-:W-:Y:S02]  /*49f0*/  HADD2.F32 R112, -RZ, R112.H0_H0 ;  /* 0x20000070ff707230 */ /* 0x000fe40000004100 */
[-C--:B------:R-:W-:Y:S01]  /*4a00*/  FMUL.FTZ R27, R26, R9.reuse ;  /* 0x000000091a1b7220 */ /* 0x080fe20000410000 */
[----:B------:R-:W-:Y:S02]  /*4a10*/  HADD2.F32 R7, -RZ, R117.H0_H0 ;  /* 0x20000075ff077230 */ /* 0x000fe40000004100 */
[----:B------:R-:W-:Y:S01]  /*4a20*/  FMUL.FTZ R9, R14, R9 ;  /* 0x000000090e097220 */ /* 0x000fe20000410000 */
[----:B------:R-:W-:Y:S01]  /*4a30*/  F2FP.F16.F32.PACK_AB R12, R12, R11 ;  /* 0x0000000b0c0c723e */ /* 0x000fe200000000ff */
[-C--:B------:R-:W-:Y:S01]  /*4a40*/  FFMA.FTZ R15, R4, R112.reuse, -R15 ;  /* 0x00000070040f7223 */ /* 0x080fe2000001080f */
[----:B------:R-:W-:Y:S01]  /*4a50*/  FFMA.FTZ R6, R5, R112, R6 ;  /* 0x0000007005067223 */ /* 0x000fe20000010006 */
[-C--:B------:R-:W-:Y:S01]  /*4a60*/  FFMA.FTZ R14, R14, R7.reuse, -R27 ;  /* 0x000000070e0e7223 */ /* 0x080fe2000001081b */
[----:B------:R-:W-:Y:S01]  /*4a70*/  FFMA.FTZ R9, R26, R7, R9 ;  /* 0x000000071a097223 */ /* 0x000fe20000010009 */
[----:B------:R-:W-:Y:S01]  /*4a80*/  F2FP.F16.F32.PACK_AB R27, R107, R106 ;  /* 0x0000006a6b1b723e */ /* 0x000fe200000000ff */
[----:B------:R-:W-:-:S02]  /*4a90*/  IMAD.MOV.U32 R13, RZ, RZ, R36 ;  /* 0x000000ffff0d7224 */ /* 0x000fc400078e0024 */
[----:B------:R-:W-:Y:S01]  /*4aa0*/  F2FP.F16.F32.PACK_AB R14, R14, R15 ;  /* 0x0000000f0e0e723e */ /* 0x000fe200000000ff */
[----:B------:R-:W-:Y:S01]  /*4ab0*/  IMAD.MOV.U32 R15, RZ, RZ, R10 ;  /* 0x000000ffff0f7224 */ /* 0x000fe200078e000a */
[----:B------:R-:W-:-:S07]  /*4ac0*/  F2FP.F16.F32.PACK_AB R26, R9, R6 ;  /* 0x00000006091a723e */ /* 0x000fce00000000ff */
.L_x_471:
[----:B------:R-:W-:Y:S05]  /*4ad0*/  BSYNC B1 ;  /* 0x0000000000017941 */ /* 0x000fea0003800000 */
.L_x_470:
[----:B-1----:R4:W-:Y:S01]  /*4ae0*/  STG.E.128 desc[UR40][R32.64], R12 ;  /* 0x0000000c20007986 */ /* 0x0029e2000c101d28 */
[----:B------:R-:W-:-:S13]  /*4af0*/  ISETP.GE.AND P4, PT, R35, R105, PT ;  /* 0x000000692300720c */ /* 0x000fda0003f86270 */
[----:B------:R-:W-:Y:S05]  /*4b00*/  @P4 BRA `(.L_x_456) ;  /* 0x0000000000844947 */ /* 0x000fea0003800000 */
[--C-:B------:R-:W-:Y:S02]  /*4b10*/  SHF.R.S32.HI R4, RZ, 0x1f, R35.reuse ;  /* 0x0000001fff047819 */ /* 0x100fe40000011423 */
[----:B------:R-:W-:-:S04]  /*4b20*/  IADD3 R35, P4, P5, R20, R108, R35 ;  /* 0x0000006c14237210 */ /* 0x000fc80007d9e023 */
[----:B------:R-:W-:Y:S02]  /*4b30*/  IADD3.X R34, R97, R34, R4, P4, P5 ;  /* 0x0000002261227210 */ /* 0x000fe400027ea404 */
[----:B------:R-:W-:-:S04]  /*4b40*/  LEA R102, P4, R35, R102, 0x1 ;  /* 0x0000006623667211 */ /* 0x000fc800078808ff */
[----:B------:R-:W-:-:S05]  /*4b50*/  LEA.HI.X R103, R35, R103, R34, 0x1, P4 ;  /* 0x0000006723677211 */ /* 0x000fca00020f0c22 */
[----:B--2---:R1:W-:Y:S01]  /*4b60*/  STG.E.128 desc[UR40][R102.64], R24 ;  /* 0x0000001866007986 */ /* 0x0043e2000c101d28 */
[----:B------:R-:W-:Y:S05]  /*4b70*/  BRA `(.L_x_456) ;  /* 0x0000000000687947 */ /* 0x000fea0003800000 */
.L_x_439:
[----:B------:R-:W-:-:S06]  /*4b80*/  UISETP.NE.AND UP0, UPT, UR44, 0x3, UPT ;  /* 0x000000032c00788c */ /* 0x000fcc000bf05270 */
[----:B------:R-:W-:-:S13]  /*4b90*/  PLOP3.LUT P3, PT, PT, PT, UP0, 0x80, 0x0 ;  /* 0x000000000000781c */ /* 0x000fda0003f6f008 */
[----:B------:R-:W-:Y:S05]  /*4ba0*/  @!P3 BRA `(.L_x_472) ;  /* 0x000000000004b947 */ /* 0x000fea0003800000 */
[----:B------:R-:W-:Y:S01]  /*4bb0*/  BPT.TRAP 0x1 ;  /* 0x000000040000795c */ /* 0x000fe20000300000 */
.L_x_472:
[----:B------:R-:W-:Y:S01]  /*4bc0*/  IMAD R90, R2, 0x8, R18 ;  /* 0x00000008025a7824 */ /* 0x000fe200078e0212 */
[----:B------:R-:W-:Y:S01]  /*4bd0*/  SHF.L.U32 R101, R23, 0x1f, RZ ;  /* 0x0000001f17657819 */ /* 0x000fe200000006ff */
[----:B------:R-:W-:Y:S01]  /*4be0*/  IMAD R104, R59, -0x60, R62 ;  /* 0xffffffa03b687824 */ /* 0x000fe200078e023e */
[----:B------:R-:W-:Y:S02]  /*4bf0*/  BSSY B1, `(.L_x_473) ;  /* 0x0000004000017945 */ /* 0x000fe40003800000 */
[----:B------:R-:W0:Y:S02]  /*4c00*/  SYNCS.PHASECHK.TRANS64.TRYWAIT P4, [R90+URZ+0x22890], R101 ;  /* 0x022890655a0075a7 */ /* 0x000e24000808017f */
[----:B------:R-:W-:Y:S01]  /*4c10*/  VIMNMX R104, R104, 0x60, PT ;  /* 0x0000006068687848 */ /* 0x000fe20003fe0100 */
[----:B0-----:R-:W-:Y:S06]  /*4c20*/  @!P4 BRA `(.L_x_474) ;  /* 0x0000010000e0c947 */ /* 0x001fec0003800000 */
.L_x_665:
[----:B------:R-:W-:Y:S05]  /*4c30*/  BSYNC B1 ;  /* 0x0000000000017941 */ /* 0x000fea0003800000 */
.L_x_473:
[-C--:B------:R-:W-:Y:S01]  /*4c40*/  ISETP.GE.AND P5, PT, R19, R104.reuse, PT ;  /* 0x000000681300720c */ /* 0x080fe20003fa6270 */
[----:B------:R-:W-:Y:S01]  /*4c50*/  BSSY B1, `(.L_x_475) ;  /* 0x0000007000017945 */ /* 0x000fe20003800000 */
[----:B------:R-:W-:-:S11]  /*4c60*/  ISETP.GE.AND P4, PT, R211, R104, PT ;  /* 0x00000068d300720c */ /* 0x000fd60003f86270 */
[----:B------:R-:W-:Y:S05]  /*4c70*/  @P5 BRA `(.L_x_476) ;  /* 0x0000000000105947 */ /* 0x000fea0003800000 */
[----:B------:R-:W1:Y:S04]  /*4c80*/  @!P1 LDS.128 R4, [R107] ;  /* 0x000000006b049984 */ /* 0x000e680000000c00 */
[----:B------:R-:W2:Y:S04]  /*4c90*/  @!P2 LDS.128 R8, [R106] ;  /* 0x000000006a08a984 */ /* 0x000ea80000000c00 */
[----:B-1----:R1:W-:Y:S04]  /*4ca0*/  @!P1 STG.E.128 desc[UR40][R14.64], R4 ;  /* 0x000000040e009986 */ /* 0x0023e8000c101d28 */
[----:B--2---:R1:W-:Y:S02]  /*4cb0*/  @!P2 STG.E.128 desc[UR40][R14.64+0x40], R8 ;  /* 0x000040080e00a986 */ /* 0x0043e4000c101d28 */
.L_x_476:
[----:B------:R-:W-:Y:S05]  /*4cc0*/  BSYNC B1 ;  /* 0x0000000000017941 */ /* 0x000fea0003800000 */
.L_x_475:
[----:B------:R-:W-:Y:S05]  /*4cd0*/  @P4 BRA `(.L_x_456) ;  /* 0x0000000000104947 */ /* 0x000fea0003800000 */
[----:B-1----:R-:W1:Y:S04]  /*4ce0*/  @!P1 LDS.128 R4, [R107+0x2000] ;  /* 0x002000006b049984 */ /* 0x002e680000000c00 */
[----:B------:R-:W2:Y:S04]  /*4cf0*/  @!P2 LDS.128 R8, [R106+0x2000] ;  /* 0x002000006a08a984 */ /* 0x000ea80000000c00 */
[----:B-1----:R3:W-:Y:S04]  /*4d00*/  @!P1 STG.E.128 desc[UR40][R12.64], R4 ;  /* 0x000000040c009986 */ /* 0x0027e8000c101d28 */
[----:B--2---:R3:W-:Y:S02]  /*4d10*/  @!P2 STG.E.128 desc[UR40][R12.64+0x40], R8 ;  /* 0x000040080c00a986 */ /* 0x0047e4000c101d28 */
.L_x_456:
[----:B------:R-:W-:Y:S05]  /*4d20*/  BSYNC B0 ;  /* 0x0000000000007941 */ /* 0x000fea0003800000 */
.L_x_438:
[----:B-123--:R-:W1:Y:S01]  /*4d30*/  S2R R4, SR_TID.X ;  /* 0x0000000000047919 */ /* 0x00ee620000002100 */
[----:B------:R-:W-:Y:S01]  /*4d40*/  @!PT LDS RZ, [RZ] ;  /* 0x00000000fffff984 */ /* 0x000fe20000000800 */
[----:B------:R-:W-:Y:S01]  /*4d50*/  @!PT LDS RZ, [RZ] ;  /* 0x00000000fffff984 */ /* 0x000fe20000000800 */
[----:B------:R-:W-:Y:S01]  /*4d60*/  @!PT LDS RZ, [RZ] ;  /* 0x00000000fffff984 */ /* 0x000fe20000000800 */
[----:B------:R-:W-:Y:S01]  /*4d70*/  @!PT LDS RZ, [RZ] ;  /* 0x00000000fffff984 */ /* 0x000fe20000000800 */
[----:B------:R2:W-:Y:S06]  /*4d80*/  MEMBAR.ALL.CTA ;  /* 0x0000000000007992 */ /* 0x0005ec0000008000 */
[----:B--2---:R-:W2:Y:S01]  /*4d90*/  FENCE.VIEW.ASYNC.S ;  /* 0x00000000000073c6 */ /* 0x004ea20000000000 */
[----:B------:R-:W-:Y:S05]  /*4da0*/  WARPSYNC.ALL ;  /* 0x0000000000007948 */ /* 0x000fea0003800000 */
[----:B------:R-:W-:Y:S01]  /*4db0*/  BSSY B0, `(.L_x_477) ;  /* 0x0000009000007945 */ /* 0x000fe20003800000 */
[----:B-1----:R-:W-:Y:S01]  /*4dc0*/  LOP3.LUT R4, R4, 0x7f, RZ, 0xc0, !PT ;  /* 0x0000007f04047812 */ /* 0x002fe200078ec0ff */
[----:B--2---:R1:W-:Y:S03]  /*4dd0*/  BAR.SYNC.DEFER_BLOCKING R79, 0x80 ;  /* 0x0002004f0000751d */ /* 0x0043e60000010000 */
[----:B------:R-:W-:-:S13]  /*4de0*/  ISETP.NE.AND P4, PT, R4, RZ, PT ;  /* 0x000000ff0400720c */ /* 0x000fda0003f85270 */
[----:B------:R-:W-:-:S04]  /*4df0*/  @!P4 IADD3 R4, R90, 0x228a0, RZ ;  /* 0x000228a05a04c810 */ /* 0x000fc80007ffe0ff */
[----:B------:R-:W-:-:S04]  /*4e00*/  @!P4 PRMT R4, RZ, 0x654, R4 ;  /* 0x00000654ff04c816 */ /* 0x000fc80000000004 */
[----:B------:R1:W-:Y:S01]  /*4e10*/  @!P4 SYNCS.ARRIVE.TRANS64.RED.A1T0 RZ, [R4+URZ], RZ ;  /* 0x000000ff04ffc9a7 */ /* 0x0003e2000810043f */
[----:B------:R-:W-:Y:S05]  /*4e20*/  @!P3 BRA `(.L_x_478) ;  /* 0x000000000004b947 */ /* 0x000fea0003800000 */
[----:B------:R-:W-:Y:S01]  /*4e30*/  BPT.TRAP 0x1 ;  /* 0x000000040000795c */ /* 0x000fe20000300000 */
.L_x_478:
[----:B------:R-:W-:Y:S05]  /*4e40*/  BSYNC B0 ;  /* 0x0000000000007941 */ /* 0x000fea0003800000 */
.L_x_477:
[----:B------:R-:W2:Y:S01]  /*4e50*/  SYNCS.PHASECHK.TRANS64.TRYWAIT P3, [R90+URZ+0x228b0], R101 ;  /* 0x0228b0655a0075a7 */ /* 0x000ea2000806017f */
[----:B------:R-:W-:Y:S01]  /*4e60*/  ULDC UR45, c[0x0][0x310] ;  /* 0x0000c400002d7ab9 */ /* 0x000fe20000000800 */
[----:B------:R-:W-:Y:S01]  /*4e70*/  ULDC.64 UR42, c[0x0][0x318] ;  /* 0x0000c600002a7ab9 */ /* 0x000fe20000000a00 */
[----:B------:R-:W-:Y:S01]  /*4e80*/  ULDC.64 UR38, c[0x0][0x308] ;  /* 0x0000c20000267ab9 */ /* 0x000fe20000000a00 */
[----:B------:R-:W-:Y:S01]  /*4e90*/  BSSY B0, `(.L_x_479) ;  /* 0x0000003000007945 */ /* 0x000fe20003800000 */
[----:B-1----:R-:W-:-:S03]  /*4ea0*/  IMAD R4, R2, 0x6000, R77 ;  /* 0x0000600002047824 */ /* 0x002fc600078e024d */
[----:B--2---:R-:W-:Y:S05]  /*4eb0*/  @!P3 BRA `(.L_x_480) ;  /* 0x000001000050b947 */ /* 0x004fea0003800000 */
.L_x_666:
[----:B------:R-:W-:Y:S05]  /*4ec0*/  BSYNC B0 ;  /* 0x0000000000007941 */ /* 0x000fea0003800000 */
.L_x_479:
[----:B------:R-:W-:Y:S01]  /*4ed0*/  ISETP.GE.AND P3, PT, R19, R104, PT ;  /* 0x000000681300720c */ /* 0x000fe20003f66270 */
[----:B------:R-:W-:Y:S01]  /*4ee0*/  IMAD.IADD R6, R80, 0x1, R4 ;  /* 0x0000000150067824 */ /* 0x000fe200078e0204 */
[----:B------:R-:W-:Y:S01]  /*4ef0*/  BSSY B0, `(.L_x_481) ;  /* 0x0000025000007945 */ /* 0x000fe20003800000 */
[----:B------:R-:W-:Y:S02]  /*4f00*/  IMAD R36, R4, 0x2, R61 ;  /* 0x0000000204247824 */ /* 0x000fe400078e023d */
[----:B----4-:R-:W-:-:S04]  /*4f10*/  IMAD.WIDE R32, R59, 0x60, R56 ;  /* 0x000000603b207825 */ /* 0x010fc800078e0238 */
[----:B------:R-:W-:-:S04]  /*4f20*/  IMAD R37, R6, 0x2, R61 ;  /* 0x0000000206257824 */ /* 0x000fc800078e023d */
[----:B------:R-:W-:Y:S05]  /*4f30*/  @P3 BRA `(.L_x_482) ;  /* 0x0000000000803947 */ /* 0x000fea0003800000 */
[----:B------:R-:W-:Y:S01]  /*4f40*/  MOV R5, R63 ;  /* 0x0000003f00057202 */ /* 0x000fe20000000f00 */
[----:B------:R-:W-:Y:S02]  /*4f50*/  IMAD R7, R33, UR42, RZ ;  /* 0x0000002a21077c24 */ /* 0x000fe4000f8e02ff */
[----:B------:R-:W-:Y:S02]  /*4f60*/  IMAD.MOV.U32 R4, RZ, RZ, R40 ;  /* 0x000000ffff047224 */ /* 0x000fe400078e0028 */
[C---:B------:R-:W-:Y:S02]  /*4f70*/  IMAD R7, R32.reuse, UR43, R7 ;  /* 0x0000002b20077c24 */ /* 0x040fe4000f8e0207 */
[----:B------:R-:W-:-:S04]  /*4f80*/  IMAD.WIDE.U32 R4, R32, UR42, R4 ;  /* 0x0000002a20047c25 */ /* 0x000fc8000f8e0004 */
[----:B------:R-:W-:Y:S01]  /*4f90*/  IMAD.IADD R5, R5, 0x1, R7 ;  /* 0x0000000105057824 */ /* 0x000fe200078e0207 */
[----:B------:R-:W-:-:S04]  /*4fa0*/  LEA R34, P3, R4, UR38, 0x1 ;  /* 0x0000002604227c11 */ /* 0x000fc8000f8608ff */
[----:B------:R-:W-:Y:S02]  /*4fb0*/  LEA.HI.X R35, R4, UR39, R5, 0x1, P3 ;  /* 0x0000002704237c11 */ /* 0x000fe400098f0c05 */
[----:B------:R-:W-:-:S13]  /*4fc0*/  ISETP.GE.AND P3, PT, R16, UR45, PT ;  /* 0x0000002d10007c0c */ /* 0x000fda000bf66270 */
[----:B------:R-:W2:Y:S04]  /*4fd0*/  @!P3 LDS.128 R4, [R36] ;  /* 0x000000002404b984 */ /* 0x000ea80000000c00 */
[----:B--2---:R-:W-:Y:S01]  /*4fe0*/  @!P3 STG.E.128 desc[UR40][R34.64], R4 ;  /* 0x000000042200b986 */ /* 0x004fe2000c101d28 */
[----:B------:R-:W-:-:S13]  /*4ff0*/  ISETP.GE.AND P3, PT, R99, UR45, PT ;  /* 0x0000002d63007c0c */ /* 0x000fda000bf66270 */
[----:B------:R-:W2:Y:S04]  /*5000*/  @!P3 LDS.128 R8, [R37] ;  /* 0x000000002508b984 */ /* 0x000ea80000000c00 */
[----:B--2---:R-:W-:Y:S01]  /*5010*/  @!P3 STG.E.128 desc[UR40][R34.64+0x40], R8 ;  /* 0x000040082200b986 */ /* 0x004fe2000c101d28 */
[----:B------:R-:W-:-:S13]  /*5020*/  ISETP.GE.AND P3, PT, R98, UR45, PT ;  /* 0x0000002d62007c0c */ /* 0x000fda000bf66270 */
[----:B------:R-:W2:Y:S04]  /*5030*/  @!P3 LDS.128 R12, [R36+0x3000] ;  /* 0x00300000240cb984 */ /* 0x000ea80000000c00 */
        /* <DEDUP_REMOVED lines=10> */
[----:B------:R-:W-:-:S13]  /*50e0*/  ISETP.NE.AND P3, PT, R0, RZ, PT ;  /* 0x000000ff0000720c */ /* 0x000fda0003f65270 */
[----:B------:R-:W2:Y:S04]  /*50f0*/  @P3 LDS.128 R12, [R36+0x9000] ;  /* 0x00900000240c3984 */ /* 0x000ea80000000c00 */
[----:B--2---:R-:W-:Y:S01]  /*5100*/  @P3 STG.E.128 desc[UR40][R34.64+0x180], R12 ;  /* 0x0001800c22003986 */ /* 0x004fe2000c101d28 */
[----:B------:R-:W-:-:S13]  /*5110*/  ISETP.NE.AND P3, PT, R3, RZ, PT ;  /* 0x000000ff0300720c */ /* 0x000fda0003f65270 */
[----:B------:R-:W2:Y:S04]  /*5120*/  @P3 LDS.128 R24, [R37+0x9000] ;  /* 0x0090000025183984 */ /* 0x000ea80000000c00 */
[----:B--2---:R2:W-:Y:S02]  /*5130*/  @P3 STG.E.128 desc[UR40][R34.64+0x1c0], R24 ;  /* 0x0001c01822003986 */ /* 0x0045e4000c101d28 */
.L_x_482:
[----:B------:R-:W-:Y:S05]  /*5140*/  BSYNC B0 ;  /* 0x0000000000007941 */ /* 0x000fea0003800000 */
.L_x_481:
[----:B------:R-:W-:Y:S01]  /*5150*/  ISETP.GE.AND P3, PT, R211, R104, PT ;  /* 0x00000068d300720c */ /* 0x000fe20003f66270 */
[----:B------:R-:W-:-:S12]  /*5160*/  BSSY B0, `(.L_x_483) ;  /* 0x0000024000007945 */ /* 0x000fd80003800000 */
[----:B------:R-:W-:Y:S05]  /*5170*/  @P3 BRA `(.L_x_484) ;  /* 0x0000000000883947 */ /* 0x000fea0003800000 */
[----:B------:R-:W-:Y:S01]  /*5180*/  IADD3 R7, P3, R32, 0x40, RZ ;  /* 0x0000004020077810 */ /* 0x000fe20007f7e0ff */
[----:B------:R-:W-:Y:S02]  /*5190*/  IMAD.MOV.U32 R4, RZ, RZ, R40 ;  /* 0x000000ffff047224 */ /* 0x000fe400078e0028 */
[----:B------:R-:W-:Y:S02]  /*51a0*/  IMAD.MOV.U32 R5, RZ, RZ, R63 ;  /* 0x000000ffff057224 */ /* 0x000fe400078e003f */
[----:B------:R-:W-:Y:S02]  /*51b0*/  IMAD.X R32, RZ, RZ, R33, P3 ;  /* 0x000000ffff207224 */ /* 0x000fe400018e0621 */
[----:B------:R-:W-:-:S04]  /*51c0*/  IMAD.WIDE.U32 R4, R7, UR42, R4 ;  /* 0x0000002a07047c25 */ /* 0x000fc8000f8e0004 */
[----:B------:R-:W-:-:S04]  /*51d0*/  IMAD R32, R32, UR42, RZ ;  /* 0x0000002a20207c24 */ /* 0x000fc8000f8e02ff */
[----:B------:R-:W-:Y:S01]  /*51e0*/  IMAD R7, R7, UR43, R32 ;  /* 0x0000002b07077c24 */ /* 0x000fe2000f8e0220 */
[----:B------:R-:W-:-:S04]  /*51f0*/  LEA R32, P3, R4, UR38, 0x1 ;  /* 0x0000002604207c11 */ /* 0x000fc8000f8608ff */
[----:B------:R-:W-:-:S04]  /*5200*/  IADD3 R5, R5, R7, RZ ;  /* 0x0000000705057210 */ /* 0x000fc80007ffe0ff */
[----:B------:R-:W-:Y:S02]  /*5210*/  LEA.HI.X R33, R4, UR39, R5, 0x1, P3 ;  /* 0x0000002704217c11 */ /* 0x000fe400098f0c05 */
[----:B------:R-:W-:-:S13]  /*5220*/  ISETP.GE.AND P3, PT, R16, UR45, PT ;  /* 0x0000002d10007c0c */ /* 0x000fda000bf66270 */
[----:B------:R-:W3:Y:S04]  /*5230*/  @!P3 LDS.128 R4, [R36+0x2000] ;  /* 0x002000002404b984 */ /* 0x000ee80000000c00 */
[----:B---3--:R-:W-:Y:S01]  /*5240*/  @!P3 STG.E.128 desc[UR40][R32.64], R4 ;  /* 0x000000042000b986 */ /* 0x008fe2000c101d28 */
[----:B------:R-:W-:-:S13]  /*5250*/  ISETP.GE.AND P3, PT, R98, UR45, PT ;  /* 0x0000002d62007c0c */ /* 0x000fda000bf66270 */
[----:B------:R-:W3:Y:S04]  /*5260*/  @!P3 LDS.128 R8, [R36+0x5000] ;  /* 0x005000002408b984 */ /* 0x000ee80000000c00 */
[----:B---3--:R-:W-:Y:S01]  /*5270*/  @!P3 STG.E.128 desc[UR40][R32.64+0x80], R8 ;  /* 0x000080082000b986 */ /* 0x008fe2000c101d28 */
[----:B------:R-:W-:-:S13]  /*5280*/  ISETP.GE.AND P3, PT, R94, UR45, PT ;  /* 0x0000002d5e007c0c */ /* 0x000fda000bf66270 */
[----:B------:R-:W3:Y:S04]  /*5290*/  @!P3 LDS.128 R12, [R36+0x8000] ;  /* 0x00800000240cb984 */ /* 0x000ee80000000c00 */
[----:B---3--:R-:W-:Y:S01]  /*52a0*/  @!P3 STG.E.128 desc[UR40][R32.64+0x100], R12 ;  /* 0x0001000c2000b986 */ /* 0x008fe2000c101d28 */
[----:B------:R-:W-:-:S13]  /*52b0*/  ISETP.NE.AND P3, PT, R0, RZ, PT ;  /* 0x000000ff0000720c */ /* 0x000fda0003f65270 */
[----:B--2---:R-:W2:Y:S04]  /*52c0*/  @P3 LDS.128 R24, [R36+0xb000] ;  /* 0x00b0000024183984 */ /* 0x004ea80000000c00 */
[----:B--2---:R-:W-:Y:S01]  /*52d0*/  @P3 STG.E.128 desc[UR40][R32.64+0x180], R24 ;  /* 0x0001801820003986 */ /* 0x004fe2000c101d28 */
        /* <DEDUP_REMOVED lines=11> */
[----:B--2---:R3:W-:Y:S02]  /*5390*/  @P3 STG.E.128 desc[UR40][R32.64+0x1c0], R24 ;  /* 0x0001c01820003986 */ /* 0x0047e4000c101d28 */
.L_x_484:
[----:B------:R-:W-:Y:S05]  /*53a0*/  BSYNC B0 ;  /* 0x0000000000007941 */ /* 0x000fea0003800000 */
.L_x_483:
[----:B------:R-:W-:Y:S01]  /*53b0*/  @!PT LDS RZ, [RZ] ;  /* 0x00000000fffff984 */ /* 0x000fe20000000800 */
[----:B------:R-:W-:Y:S01]  /*53c0*/  @!PT LDS RZ, [RZ] ;  /* 0x00000000fffff984 */ /* 0x000fe20000000800 */
[----:B------:R-:W-:Y:S01]  /*53d0*/  @!PT LDS RZ, [RZ] ;  /* 0x00000000fffff984 */ /* 0x000fe20000000800 */
[----:B------:R-:W-:Y:S01]  /*53e0*/  @!PT LDS RZ, [RZ] ;  /* 0x00000000fffff984 */ /* 0x000fe20000000800 */
[----:B------:R4:W-:Y:S06]  /*53f0*/  MEMBAR.ALL.CTA ;  /* 0x0000000000007992 */ /* 0x0009ec0000008000 */
[----:B----4-:R-:W4:Y:S02]  /*5400*/  FENCE.VIEW.ASYNC.S ;  /* 0x00000000000073c6 */ /* 0x010f240000000000 */
[----:B----4-:R4:W-:Y:S01]  /*5410*/  BAR.SYNC.DEFER_BLOCKING R79, 0x80 ;  /* 0x0002004f0000751d */ /* 0x0109e20000010000 */
[----:B------:R-:W-:Y:S01]  /*5420*/  ISETP.NE.AND P5, PT, R100, RZ, PT ;  /* 0x000000ff6400720c */ /* 0x000fe20003fa5270 */
[----:B------:R-:W-:-:S02]  /*5430*/  VIADD R2, R2, 0x1 ;  /* 0x0000000102027836 */ /* 0x000fc40000000000 */
[----:B01----:R-:W-:-:S03]  /*5440*/  @!P4 VIADD R90, R90, 0x228c0 ;  /* 0x000228c05a5ac836 */ /* 0x003fc60000000000 */
[C---:B------:R-:W-:Y:S02]  /*5450*/  ISETP.NE.AND P3, PT, R2.reuse, 0x2, PT ;  /* 0x000000020200780c */ /* 0x040fe40003f65270 */
[----:B------:R-:W-:Y:S02]  /*5460*/  @!P4 PRMT R90, RZ, 0x654, R90 ;  /* 0x00000654ff5ac816 */ /* 0x000fe4000000005a */
[----:B------:R-:W-:Y:S02]  /*5470*/  SEL R4, RZ, 0x1, P3 ;  /* 0x00000001ff047807 */ /* 0x000fe40001800000 */
[----:B------:R-:W-:Y:S02]  /*5480*/  SEL R2, R2, RZ, P3 ;  /* 0x000000ff02027207 */ /* 0x000fe40001800000 */
[----:B------:R-:W-:Y:S01]  /*5490*/  LOP3.LUT R23, R23, R4, RZ, 0x3c, !PT ;  /* 0x0000000417177212 */ /* 0x000fe200078e3cff */
[----:B------:R4:W-:Y:S01]  /*54a0*/  @!P4 SYNCS.ARRIVE.TRANS64.RED.A1T0 RZ, [R90+URZ], RZ ;  /* 0x000000ff5affc9a7 */ /* 0x0009e2000810043f */
[----:B------:R-:W-:Y:S05]  /*54b0*/  @P5 BRA `(.L_x_485) ;  /* 0xffffffcc00745947 */ /* 0x000fea000383ffff */
[----:B------:R-:W0:Y:S01]  /*54c0*/  S2R R5, SR_TID.X ;  /* 0x0000000000057919 */ /* 0x000e220000002100 */
[----:B------:R-:W-:Y:S02]  /*54d0*/  PLOP3.LUT P0, PT, PT, PT, PT, 0x8, 0x0 ;  /* 0x000000000000781c */ /* 0x000fe40003f0e170 */
[----:B0-----:R-:W-:-:S04]  /*54e0*/  SHF.R.U32.HI R5, RZ, 0x7, R5 ;  /* 0x00000007ff057819 */ /* 0x001fc80000011605 */
[----:B------:R-:W-:-:S13]  /*54f0*/  ISETP.NE.AND P5, PT, R5, 0x1, PT ;  /* 0x000000010500780c */ /* 0x000fda0003fa5270 */
[----:B------:R-:W-:Y:S06]  /*5500*/  @!P5 BAR.ARV 0x9, 0x100 ;  /* 0x024400000000db1d */ /* 0x000fec0000002000 */
.L_x_433:
[----:B------:R-:W-:Y:S02]  /*5510*/  ISETP.GE.AND P2, PT, R176, 0x1, PT ;  /* 0x00000001b000780c */ /* 0x000fe40003f46270 */
[----:B------:R-:W-:Y:S02]  /*5520*/  CS2R R4, SRZ ;  /* 0x0000000000047805 */ /* 0x000fe4000001ff00 */
[----:B------:R-:W-:Y:S01]  /*5530*/  PLOP3.LUT P1, PT, PT, PT, PT, 0x80, 0x0 ;  /* 0x000000000000781c */ /* 0x000fe20003f2f070 */
[----:B------:R-:W-:Y:S01]  /*5540*/  IMAD.MOV.U32 R0, RZ, RZ, RZ ;  /* 0x000000ffff007224 */ /* 0x000fe200078e00ff */
[----:B------:R-:W-:Y:S01]  /*5550*/  CS2R R148, SRZ ;  /* 0x0000000000947805 */ /* 0x000fe2000001ff00 */
[----:B------:R-:W-:Y:S01]  /*5560*/  IMAD.MOV.U32 R150, RZ, RZ, RZ ;  /* 0x000000ffff967224 */ /* 0x000fe200078e00ff */
        /* <DEDUP_REMOVED lines=11> */
[----:B------:R-:W-:Y:S02]  /*5620*/  MOV R179, RZ ;  /* 0x000000ff00b37202 */ /* 0x000fe40000000f00 */
        /* <DEDUP_REMOVED lines=22> */
[----:B------:R-:W-:Y:S01]  /*5790*/  CS2R R46, SRZ ;  /* 0x00000000002e7805 */ /* 0x000fe2000001ff00 */
[----:B------:R-:W-:Y:S01]  /*57a0*/  IMAD.MOV.U32 R3, RZ, RZ, RZ ;  /* 0x000000ffff037224 */ /* 0x000fe200078e00ff */
[----:B------:R-:W-:Y:S02]  /*57b0*/  CS2R R164, SRZ ;  /* 0x0000000000a47805 */ /* 0x000fe4000001ff00 */
[----:B------:R-:W-:Y:S02]  /*57c0*/  CS2R R82, SRZ ;  /* 0x0000000000527805 */ /* 0x000fe4000001ff00 */
[----:B------:R-:W-:-:S02]  /*57d0*/  CS2R R80, SRZ ;  /* 0x0000000000507805 */ /* 0x000fc4000001ff00 */
[----:B----4-:R-:W-:Y:S02]  /*57e0*/  CS2R R78, SRZ ;  /* 0x00000000004e7805 */ /* 0x010fe4000001ff00 */
        /* <DEDUP_REMOVED lines=17> */
[----:B--2---:R-:W-:Y:S02]  /*5900*/  CS2R R34, SRZ ;  /* 0x0000000000227805 */ /* 0x004fe4000001ff00 */
[----:B------:R-:W-:Y:S02]  /*5910*/  CS2R R36, SRZ ;  /* 0x0000000000247805 */ /* 0x000fe4000001ff00 */
[----:B---3--:R-:W-:Y:S02]  /*5920*/  CS2R R32, SRZ ;  /* 0x0000000000207805 */ /* 0x008fe4000001ff00 */
[----:B------:R-:W-:Y:S02]  /*5930*/  CS2R R26, SRZ ;  /* 0x00000000001a7805 */ /* 0x000fe4000001ff00 */
[----:B------:R-:W-:Y:S01]  /*5940*/  CS2R R28, SRZ ;  /* 0x00000000001c7805 */ /* 0x000fe2000001ff00 */
[----:B------:R-:W-:Y:S06]  /*5950*/  @P0 BRA `(.L_x_486) ;  /* 0x00000000000c0947 */ /* 0x000fec0003800000 */
[----:B------:R-:W0:Y:S01]  /*5960*/  FENCE.VIEW.ASYNC.G ;  /* 0x00000000000073c6 */ /* 0x000e220000000100 */
[----:B------:R-:W-:Y:S05]  /*5970*/  WARPSYNC.ALL ;  /* 0x0000000000007948 */ /* 0x000fea0003800000 */
[----:B0-----:R-:W-:Y:S06]  /*5980*/  BAR.ARV 0xc, 0x120 ;  /* 0x0304800000007b1d */ /* 0x001fec0000002000 */
.L_x_486:
[----:B------:R-:W-:Y:S01]  /*5990*/  CS2R R24, SRZ ;  /* 0x0000000000187805 */ /* 0x000fe2000001ff00 */
[----:B------:R-:W-:Y:S06]  /*59a0*/  @!P2 BRA `(.L_x_487) ;  /* 0x000000740078a947 */ /* 0x000fec0003800000 */
[----:B------:R-:W-:-:S03]  /*59b0*/  UMOV UR4, 0xffffffff ;  /* 0xffffffff00047882 */ /* 0x000fc60000000000 */
[----:B------:R-:W-:Y:S05]  /*59c0*/  BRA.DIV UR4, `(.L_x_488) ;  /* 0x000000f604a07947 */ /* 0x000fea000b800000 */
[----:B------:R0:W1:Y:S02]  /*59d0*/  SHFL.IDX PT, R14, R230, RZ, 0x1f ;  /* 0x00001fffe60e7589 */ /* 0x00006400000e0000 */
.L_x_669:
[----:B-1----:R-:W-:Y:S01]  /*59e0*/  LEA.HI R0, R14, R14, RZ, 0x1 ;  /* 0x0000000e0e007211 */ /* 0x002fe200078f08ff */
[----:B------:R-:W-:Y:S01]  /*59f0*/  VIADD R24, R18, 0x18400 ;  /* 0x0001840012187836 */ /* 0x000fe20000000000 */
[----:B------:R-:W-:Y:S02]  /*5a00*/  BSSY B6, `(.L_x_489) ;  /* 0x0000018000067945 */ /* 0x000fe40003800000 */
[----:B------:R-:W-:Y:S02]  /*5a10*/  LOP3.LUT R3, R0, 0x1e, RZ, 0xc0, !PT ;  /* 0x0000001e00037812 */ /* 0x000fe400078ec0ff */
[----:B------:R-:W-:-:S03]  /*5a20*/  LOP3.LUT P0, RZ, R24, 0x1bf, RZ, 0xc0, !PT ;  /* 0x000001bf18ff7812 */ /* 0x000fc6000780c0ff */
[----:B------:R-:W-:-:S05]  /*5a30*/  IMAD.IADD R3, R14, 0x1, -R3 ;  /* 0x000000010e037824 */ /* 0x000fca00078e0a03 */
[----:B------:R-:W-:-:S04]  /*5a40*/  LEA R3, R3, R24, 0xd ;  /* 0x0000001803037211 */ /* 0x000fc800078e68ff */
[----:B------:R-:W-:-:S04]  /*5a50*/  SHF.R.U32.HI R3, RZ, 0x4, R3 ;  /* 0x00000004ff037819 */ /* 0x000fc80000011603 */
[----:B------:R-:W-:Y:S01]  /*5a60*/  LOP3.LUT R28, R3, 0x3fff, RZ, 0xc0, !PT ;  /* 0x00003fff031c7812 */ /* 0x000fe200078ec0ff */
[----:B------:R-:W-:Y:S06]  /*5a70*/  @!P0 BRA `(.L_x_490) ;  /* 0x0000000000408947 */ /* 0x000fec0003800000 */
        /* <DEDUP_REMOVED lines=15> */
[----:B0-2--5:R-:W-:Y:S05]  /*5b70*/  CALL.ABS.NOINC R14 ;  /* 0x000000000e007343 */ /* 0x025fea0003c00000 */
.L_x_490:
[----:B------:R-:W-:Y:S05]  /*5b80*/  BSYNC B6 ;  /* 0x0000000000067941 */ /* 0x000fea0003800000 */
.L_x_489:
[----:B------:R-:W-:Y:S02]  /*5b90*/  ULDC UR4, c[0x0][0x3d4] ;  /* 0x0000f50000047ab9 */ /* 0x000fe40000000800 */
[----:B------:R-:W-:-:S13]  /*5ba0*/  ISETP.LT.AND P0, PT, RZ, UR4, PT ;  /* 0x00000004ff007c0c */ /* 0x000fda000bf01270 */
[----:B------:R-:W-:Y:S05]  /*5bb0*/  @P0 BRA `(.L_x_491) ;  /* 0x00000000003c0947 */ /* 0x000fea0003800000 */
[----:B------:R-:W-:-:S04]  /*5bc0*/  LEA.HI R0, R212, R212, RZ, 0x1 ;  /* 0x000000d4d4007211 */ /* 0x000fc800078f08ff */
[----:B------:R-:W-:-:S05]  /*5bd0*/  LOP3.LUT R3, R0, 0xfffffffe, RZ, 0xc0, !PT ;  /* 0xfffffffe00037812 */ /* 0x000fca00078ec0ff */
[----:B------:R-:W-:-:S05]  /*5be0*/  IMAD.IADD R3, R212, 0x1, -R3 ;  /* 0x00000001d4037824 */ /* 0x000fca00078e0a03 */
[----:B------:R-:W-:-:S04]  /*5bf0*/  SHF.L.U32 R3, R3, 0x1f, RZ ;  /* 0x0000001f03037819 */ /* 0x000fc800000006ff */
[----:B------:R1:W2:Y:S03]  /*5c00*/  SYNCS.PHASECHK.TRANS64.TRYWAIT P0, [R18+URZ+0x22800], R3 ;  /* 0x02280003120075a7 */ /* 0x0002a6000800017f */
[----:B--2---:R-:W-:Y:S05]  /*5c10*/  @!P0 NANOSLEEP.SYNCS 0x989680 ;  /* 0x009896800000895d */ /* 0x004fea0003900000 */
[----:B------:R-:W2:Y:S01]  /*5c20*/  @!P0 SYNCS.PHASECHK.TRANS64 P0, [R18+URZ+0x22800], R3 ;  /* 0x02280003120085a7 */ /* 0x000ea2000800007f */
[----:B------:R-:W-:Y:S04]  /*5c30*/  BSSY B0, `(.L_x_492) ;  /* 0x0000006000007945 */ /* 0x000fe80003800000 */
[----:B--2---:R-:W-:Y:S05]  /*5c40*/  @P0 BRA `(.L_x_493) ;  /* 0x0000000000100947 */ /* 0x004fea0003800000 */
.L_x_494:
[----:B--2---:R2:W3:Y:S02]  /*5c50*/  SYNCS.PHASECHK.TRANS64.TRYWAIT P0, [R18+URZ+0x22800], R3 ;  /* 0x02280003120075a7 */ /* 0x0044e4000800017f */
[----:B---3--:R-:W-:Y:S05]  /*5c60*/  @!P0 NANOSLEEP.SYNCS 0x989680 ;  /* 0x009896800000895d */ /* 0x008fea0003900000 */
[----:B------:R-:W3:Y:S02]  /*5c70*/  @!P0 SYNCS.PHASECHK.TRANS64 P0, [R18+URZ+0x22800], R3 ;  /* 0x02280003120085a7 */ /* 0x000ee4000800007f */
[----:B---3--:R-:W-:Y:S05]  /*5c80*/  @!P0 BRA `(.L_x_494) ;  /* 0xfffffffc00f08947 */ /* 0x008fea000383ffff */
.L_x_493:
[----:B------:R-:W-:Y:S05]  /*5c90*/  BSYNC B0 ;  /* 0x0000000000007941 */ /* 0x000fea0003800000 */
.L_x_492:
[----:B------:R-:W-:Y:S05]  /*5ca0*/  BRA `(.L_x_495) ;  /* 0x00000020006c7947 */ /* 0x000fea0003800000 */
.L_x_491:
[----:B-----5:R-:W-:Y:S01]  /*5cb0*/  SHF.R.S32.HI R0, RZ, 0x1f, R31 ;  /* 0x0000001fff007819 */ /* 0x020fe2000001141f */
[----:B------:R-:W-:Y:S01]  /*5cc0*/  ULDC.64 UR4, c[0x0][0x3d8] ;  /* 0x0000f60000047ab9 */ /* 0x000fe20000000a00 */
[----:B------:R-:W-:Y:S01]  /*5cd0*/  ULDC.64 UR6, c[0x0][0x3e8] ;  /* 0x0000fa0000067ab9 */ /* 0x000fe20000000a00 */
[C---:B------:R-:W-:Y:S01]  /*5ce0*/  IMAD.WIDE.U32 R4, R31.reuse, UR4, RZ ;  /* 0x000000041f047c25 */ /* 0x040fe2000f8e00ff */
[----:B------:R-:W-:Y:S01]  /*5cf0*/  LOP3.LUT P0, RZ, R24, 0x3ff, RZ, 0xc0, !PT ;  /* 0x000003ff18ff7812 */ /* 0x000fe2000780c0ff */
[----:B------:R-:W-:Y:S02]  /*5d00*/  BSSY B6, `(.L_x_496) ;  /* 0x0000031000067945 */ /* 0x000fe40003800000 */
[C---:B------:R-:W-:Y:S02]  /*5d10*/  IMAD R6, R0.reuse, UR4, RZ ;  /* 0x0000000400067c24 */ /* 0x040fe4000f8e02ff */
[----:B------:R-:W-:Y:S02]  /*5d20*/  IMAD R0, R0, UR6, RZ ;  /* 0x0000000600007c24 */ /* 0x000fe4000f8e02ff */
[----:B------:R-:W-:Y:S01]  /*5d30*/  IMAD R9, R31, UR5, R6 ;  /* 0x000000051f097c24 */ /* 0x000fe2000f8e0206 */
[----:B------:R-:W-:Y:S01]  /*5d40*/  ULDC.64 UR4, c[0x0][0x3c8] ;  /* 0x0000f20000047ab9 */ /* 0x000fe20000000a00 */
[----:B------:R-:W-:Y:S01]  /*5d50*/  IMAD.SHL.U32 R41, R217, 0x4, RZ ;  /* 0x00000004d9297824 */ /* 0x000fe200078e00ff */
[C---:B------:R-:W-:Y:S01]  /*5d60*/  LEA R24, P2, R4.reuse, UR4, 0x1 ;  /* 0x0000000404187c11 */ /* 0x040fe2000f8408ff */
[----:B------:R-:W-:Y:S01]  /*5d70*/  IMAD R27, R31, UR7, R0 ;  /* 0x000000071f1b7c24 */ /* 0x000fe2000f8e0200 */
[----:B------:R-:W-:Y:S01]  /*5d80*/  IADD3 R9, R9, R5, RZ ;  /* 0x0000000509097210 */ /* 0x000fe20007ffe0ff */
[----:B------:R-:W-:Y:S01]  /*5d90*/  IMAD.WIDE.U32 R6, R31, UR6, RZ ;  /* 0x000000061f067c25 */ /* 0x000fe2000f8e00ff */
[----:B------:R-:W-:Y:S01]  /*5da0*/  IADD3 R0, P3, R41, R4, RZ ;  /* 0x0000000429007210 */ /* 0x000fe20007f7e0ff */
[----:B------:R-:W-:Y:S01]  /*5db0*/  ULDC.64 UR6, c[0x0][0x3e0] ;  /* 0x0000f80000067ab9 */ /* 0x000fe20000000a00 */
[----:B------:R-:W-:Y:S01]  /*5dc0*/  SHF.R.S32.HI R10, RZ, 0x1f, R41 ;  /* 0x0000001fff0a7819 */ /* 0x000fe20000011429 */
[----:B------:R-:W-:Y:S01]  /*5dd0*/  IMAD.IADD R27, R27, 0x1, R7 ;  /* 0x000000011b1b7824 */ /* 0x000fe200078e0207 */
[----:B------:R-:W-:-:S02]  /*5de0*/  LEA.HI.X R25, R4, UR5, R9, 0x1, P2 ;  /* 0x0000000504197c11 */ /* 0x000fc400090f0c09 */
[----:B------:R-:W-:Y:S01]  /*5df0*/  LEA R32, P2, R0, UR4, 0x1 ;  /* 0x0000000400207c11 */ /* 0x000fe2000f8408ff */
[----:B------:R-:W-:Y:S01]  /*5e00*/  IMAD.X R3, R10, 0x1, R9, P3 ;  /* 0x000000010a037824 */ /* 0x000fe200018e0609 */
[----:B------:R-:W-:Y:S02]  /*5e10*/  IADD3 R8, P4, R41, R6, RZ ;  /* 0x0000000629087210 */ /* 0x000fe40007f9e0ff */
[----:B------:R-:W-:Y:S02]  /*5e20*/  IADD3 R5, P1, R16, R4, RZ ;  /* 0x0000000410057210 */ /* 0x000fe40007f3e0ff */
[----:B------:R-:W-:Y:S01]  /*5e30*/  LEA.HI.X R33, R0, UR5, R3, 0x1, P2 ;  /* 0x0000000500217c11 */ /* 0x000fe200090f0c03 */
[----:B------:R-:W-:Y:S01]  /*5e40*/  IMAD.X R7, R10, 0x1, R27, P4 ;  /* 0x000000010a077824 */ /* 0x000fe200020e061b */
[----:B------:R-:W-:Y:S02]  /*5e50*/  IADD3 R0, P3, R16, R6, RZ ;  /* 0x0000000610007210 */ /* 0x000fe40007f7e0ff */
[----:B------:R-:W-:-:S02]  /*5e60*/  IADD3.X R4, R17, R9, RZ, P1, !PT ;  /* 0x0000000911047210 */ /* 0x000fc40000ffe4ff */
[----:B------:R-:W-:Y:S01]  /*5e70*/  LEA R26, P2, R6, UR6, 0x1 ;  /* 0x00000006061a7c11 */ /* 0x000fe2000f8408ff */
[----:B------:R-:W-:Y:S01]  /*5e80*/  IMAD.X R3, R17, 0x1, R27, P3 ;  /* 0x0000000111037824 */ /* 0x000fe200018e061b */
[----:B------:R-:W-:Y:S02]  /*5e90*/  LEA R34, P5, R8, UR6, 0x1 ;  /* 0x0000000608227c11 */ /* 0x000fe4000f8a08ff */
[----:B------:R-:W-:Y:S02]  /*5ea0*/  LEA R36, P4, R5, UR4, 0x1 ;  /* 0x0000000405247c11 */ /* 0x000fe4000f8808ff */
[----:B------:R-:W-:Y:S02]  /*5eb0*/  LEA R38, P1, R0, UR6, 0x1 ;  /* 0x0000000600267c11 */ /* 0x000fe4000f8208ff */
[----:B------:R-:W-:Y:S02]  /*5ec0*/  LEA.HI.X R35, R8, UR7, R7, 0x1, P5 ;  /* 0x0000000708237c11 */ /* 0x000fe4000a8f0c07 */
[----:B------:R-:W-:-:S02]  /*5ed0*/  LEA.HI.X R27, R6, UR7, R27, 0x1, P2 ;  /* 0x00000007061b7c11 */ /* 0x000fc400090f0c1b */
[----:B------:R-:W-:Y:S02]  /*5ee0*/  LEA.HI.X R37, R5, UR5, R4, 0x1, P4 ;  /* 0x0000000505257c11 */ /* 0x000fe4000a0f0c04 */
[----:B------:R-:W-:Y:S01]  /*5ef0*/  LEA.HI.X R39, R0, UR7, R3, 0x1, P1 ;  /* 0x0000000700277c11 */ /* 0x000fe200088f0c03 */
        /* <DEDUP_REMOVED lines=16> */
[----:B0-2---:R-:W-:Y:S05]  /*6000*/  CALL.ABS.NOINC R14 ;  /* 0x000000000e007343 */ /* 0x005fea0003c00000 */
.L_x_497:
[----:B------:R-:W-:Y:S05]  /*6010*/  BSYNC B6 ;  /* 0x0000000000067941 */ /* 0x000fea0003800000 */
.L_x_496:
[----:B------:R-:W-:Y:S01]  /*6020*/  ULDC.U8 UR4, c[0x0][0x3f0] ;  /* 0x0000fc0000047ab9 */ /* 0x000fe20000000000 */
[----:B------:R-:W-:Y:S01]  /*6030*/  BSSY B0, `(.L_x_498) ;  /* 0x00001da000007945 */ /* 0x000fe20003800000 */
[----:B------:R-:W-:-:S13]  /*6040*/  ISETP.NE.AND P0, PT, RZ, UR4, PT ;  /* 0x00000004ff007c0c */ /* 0x000fda000bf05270 */
[----:B------:R-:W-:Y:S05]  /*6050*/  @!P0 BRA `(.L_x_499) ;  /* 0x0000000c00dc8947 */ /* 0x000fea0003800000 */
[----:B------:R-:W-:Y:S01]  /*6060*/  IMAD R30, R85, -0x80, R30 ;  /* 0xffffff80551e7824 */ /* 0x000fe200078e021e */
[----:B------:R-:W-:Y:S01]  /*6070*/  LEA.HI R0, R212, R212, RZ, 0x1 ;  /* 0x000000d4d4007211 */ /* 0x000fe200078f08ff */
[----:B------:R-:W-:Y:S01]  /*6080*/  IMAD.SHL.U32 R3, R218, 0x40, RZ ;  /* 0x00000040da037824 */ /* 0x000fe200078e00ff */
[----:B------:R-:W-:Y:S01]  /*6090*/  BSSY B1, `(.L_x_500) ;  /* 0x000001b000017945 */ /* 0x000fe20003800000 */
[----:B------:R-:W-:Y:S02]  /*60a0*/  CS2R R6, SRZ ;  /* 0x0000000000067805 */ /* 0x000fe4000001ff00 */
[----:B------:R-:W-:Y:S02]  /*60b0*/  VIMNMX R30, R30, 0x80, PT ;  /* 0x000000801e1e7848 */ /* 0x000fe40003fe0100 */
[----:B------:R-:W-:Y:S02]  /*60c0*/  CS2R R8, SRZ ;  /* 0x0000000000087805 */ /* 0x000fe4000001ff00 */
[----:B------:R-:W-:-:S02]  /*60d0*/  LOP3.LUT R5, R3, 0x1c0, RZ, 0xc0, !PT ;  /* 0x000001c003057812 */ /* 0x000fc400078ec0ff */
[----:B------:R-:W-:Y:S02]  /*60e0*/  CS2R R20, SRZ ;  /* 0x0000000000147805 */ /* 0x000fe4000001ff00 */
[----:B------:R-:W-:Y:S02]  /*60f0*/  ISETP.GE.AND P0, PT, R19, R30, PT ;  /* 0x0000001e1300720c */ /* 0x000fe40003f06270 */
[----:B------:R-:W-:Y:S02]  /*6100*/  LOP3.LUT R3, R0, 0xfffffffe, RZ, 0xc0, !PT ;  /* 0xfffffffe00037812 */ /* 0x000fe400078ec0ff */
[----:B------:R-:W-:Y:S02]  /*6110*/  LOP3.LUT R0, R5, 0x18, R16, 0xf8, !PT ;  /* 0x0000001805007812 */ /* 0x000fe400078ef810 */
[----:B------:R-:W-:Y:S02]  /*6120*/  SHF.R.U32.HI R5, RZ, 0x3, R5 ;  /* 0x00000003ff057819 */ /* 0x000fe40000011605 */
[----:B------:R-:W-:-:S02]  /*6130*/  IADD3 R3, R212, -R3, RZ ;  /* 0x80000003d4037210 */ /* 0x000fc40007ffe0ff */
[----:B------:R-:W-:Y:S02]  /*6140*/  LOP3.LUT R0, R0, R5, RZ, 0x3c, !PT ;  /* 0x0000000500007212 */ /* 0x000fe400078e3cff */
[----:B------:R-:W-:Y:S02]  /*6150*/  CS2R R4, SRZ ;  /* 0x0000000000047805 */ /* 0x000fe4000001ff00 */
[----:B------:R-:W-:Y:S01]  /*6160*/  SHF.L.U32 R29, R3, 0x1f, RZ ;  /* 0x0000001f031d7819 */ /* 0x000fe200000006ff */
[----:B------:R-:W-:Y:S06]  /*6170*/  @P0 BRA `(.L_x_501) ;  /* 0x0000000000300947 */ /* 0x000fec0003800000 */
[C---:B------:R-:W-:Y:S01]  /*6180*/  VIADD R3, R41.reuse, 0x10 ;  /* 0x0000001029037836 */ /* 0x040fe20000000000 */
[----:B------:R-:W-:Y:S01]  /*6190*/  ULDC UR4, c[0x0][0x3d4] ;  /* 0x0000f50000047ab9 */ /* 0x000fe20000000800 */
[----:B------:R-:W-:Y:S02]  /*61a0*/  CS2R R8, SRZ ;  /* 0x0000000000087805 */ /* 0x000fe4000001ff00 */
[----:B------:R-:W-:Y:S02]  /*61b0*/  ISETP.GE.AND P1, PT, R41, UR4, PT ;  /* 0x0000000429007c0c */ /* 0x000fe4000bf26270 */
[----:B------:R-:W-:Y:S02]  /*61c0*/  CS2R R20, SRZ ;  /* 0x0000000000147805 */ /* 0x000fe4000001ff00 */
[----:B------:R-:W-:Y:S02]  /*61d0*/  ISETP.GE.AND P2, PT, R3, UR4, PT ;  /* 0x0000000403007c0c */ /* 0x000fe4000bf46270 */
[----:B------:R-:W-:-:S02]  /*61e0*/  CS2R R4, SRZ ;  /* 0x0000000000047805 */ /* 0x000fc4000001ff00 */
[----:B------:R-:W-:-:S05]  /*61f0*/  CS2R R6, SRZ ;  /* 0x0000000000067805 */ /* 0x000fca000001ff00 */
[----:B------:R1:W5:Y:S04]  /*6200*/  @!P1 LDG.E.64 R8, desc[UR40][R32.64] ;  /* 0x0000002820089981 */ /* 0x000368000c1e1b00 */
[----:B------:R1:W5:Y:S04]  /*6210*/  @!P2 LDG.E.64 R20, desc[UR40][R32.64+0x20] ;  /* 0x000020282014a981 */ /* 0x000368000c1e1b00 */
[----:B------:R1:W5:Y:S04]  /*6220*/  @!P1 LDG.E.64 R4, desc[UR40][R34.64] ;  /* 0x0000002822049981 */ /* 0x000368000c1e1b00 */
[----:B------:R1:W5:Y:S02]  /*6230*/  @!P2 LDG.E.64 R6, desc[UR40][R34.64+0x20] ;  /* 0x000020282206a981 */ /* 0x000364000c1e1b00 */
.L_x_501:
[----:B------:R-:W-:Y:S05]  /*6240*/  BSYNC B1 ;  /* 0x0000000000017941 */ /* 0x000fea0003800000 */
.L_x_500:
[----:B------:R-:W-:-:S03]  /*6250*/  UMOV UR4, 0xffffffff ;  /* 0xffffffff00047882 */ /* 0x000fc60000000000 */
[----:B------:R-:W-:Y:S05]  /*6260*/  BRA.DIV UR4, `(.L_x_502) ;  /* 0x000000ee04a07947 */ /* 0x000fea000b800000 */
.L_x_672:
[----:B------:R-:W-:-:S03]  /*6270*/  UMOV UR4, 0xffffffff ;  /* 0xffffffff00047882 */ /* 0x000fc60000000000 */
[----:B------:R-:W-:Y:S05]  /*6280*/  BRA.DIV UR4, `(.L_x_503) ;  /* 0x000000ee04c07947 */ /* 0x000fea000b800000 */
.L_x_675:
[----:B------:R-:W-:-:S03]  /*6290*/  UMOV UR4, 0xffffffff ;  /* 0xffffffff00047882 */ /* 0x000fc60000000000 */
[----:B------:R-:W-:Y:S05]  /*62a0*/  BRA.DIV UR4, `(.L_x_504) ;  /* 0x000000ee04e07947 */ /* 0x000fea000b800000 */
.L_x_678:
[----:B------:R-:W-:-:S03]  /*62b0*/  UMOV UR4, 0xffffffff ;  /* 0xffffffff00047882 */ /* 0x000fc60000000000 */
[----:B------:R-:W-:Y:S05]  /*62c0*/  BRA.DIV UR4, `(.L_x_505) ;  /* 0x000000f204007947 */ /* 0x000fea000b800000 */
.L_x_681:
[----:B------:R-:W2:Y:S01]  /*62d0*/  SYNCS.PHASECHK.TRANS64.TRYWAIT P1, [R18+URZ+0x22800], R29 ;  /* 0x0228001d120075a7 */ /* 0x000ea2000802017f */
[----:B------:R-:W-:Y:S01]  /*62e0*/  LOP3.LUT P2, RZ, R218, 0x4, RZ, 0xc0, !PT ;  /* 0x00000004daff7812 */ /* 0x000fe2000784c0ff */
[----:B-1---5:R-:W-:Y:S01]  /*62f0*/  IMAD.MOV.U32 R32, RZ, RZ, R8 ;  /* 0x000000ffff207224 */ /* 0x022fe200078e0008 */
[----:B------:R-:W-:Y:S01]  /*6300*/  LEA R3, R205, R0, 0x9 ;  /* 0x00000000cd037211 */ /* 0x000fe200078e48ff */
[--C-:B------:R-:W-:Y:S01]  /*6310*/  IMAD.MOV.U32 R10, RZ, RZ, R9.reuse ;  /* 0x000000ffff0a7224 */ /* 0x100fe200078e0009 */
[----:B------:R-:W-:Y:S01]  /*6320*/  SHF.R.U64 R34, R8, 0x10, R9 ;  /* 0x0000001008227819 */ /* 0x000fe20000001209 */
[----:B------:R-:W-:Y:S01]  /*6330*/  IMAD.MOV.U32 R8, RZ, RZ, R5 ;  /* 0x000000ffff087224 */ /* 0x000fe200078e0005 */
[----:B------:R-:W-:Y:S01]  /*6340*/  SHF.R.U32.HI R11, RZ, 0x10, R9 ;  /* 0x00000010ff0b7819 */ /* 0x000fe20000011609 */
[----:B------:R-:W-:Y:S01]  /*6350*/  IMAD R3, R3, 0x2, R18 ;  /* 0x0000000203037824 */ /* 0x000fe200078e0212 */
[--C-:B------:R-:W-:Y:S01]  /*6360*/  SHF.R.U64 R36, R4, 0x10, R5.reuse ;  /* 0x0000001004247819 */ /* 0x100fe20000001205 */
[----:B------:R-:W-:Y:S01]  /*6370*/  IMAD.MOV.U32 R33, RZ, RZ, R20 ;  /* 0x000000ffff217224 */ /* 0x000fe200078e0014 */
[----:B------:R-:W-:Y:S01]  /*6380*/  SHF.R.U32.HI R13, RZ, 0x10, R5 ;  /* 0x00000010ff0d7819 */ /* 0x000fe20000011605 */
[--C-:B------:R-:W-:Y:S01]  /*6390*/  IMAD.MOV.U32 R9, RZ, RZ, R21.reuse ;  /* 0x000000ffff097224 */ /* 0x100fe200078e0015 */
[----:B------:R-:W-:Y:S01]  /*63a0*/  MOV R27, R4 ;  /* 0x00000004001b7202 */ /* 0x000fe20000000f00 */
[----:B------:R-:W-:Y:S01]  /*63b0*/  IMAD.MOV.U32 R31, RZ, RZ, R6 ;  /* 0x000000ffff1f7224 */ /* 0x000fe200078e0006 */
[----:B------:R-:W-:Y:S01]  /*63c0*/  SHF.R.U64 R35, R20, 0x10, R21 ;  /* 0x0000001014237819 */ /* 0x000fe20000001215 */
[----:B------:R-:W-:Y:S01]  /*63d0*/  IMAD.MOV.U32 R5, RZ, RZ, R7 ;  /* 0x000000ffff057224 */ /* 0x000fe200078e0007 */
[----:B------:R-:W-:Y:S01]  /*63e0*/  SHF.R.U32.HI R12, RZ, 0x10, R21 ;  /* 0x00000010ff0c7819 */ /* 0x000fe20000011615 */
[C---:B------:R-:W-:Y:S01]  /*63f0*/  VIADD R4, R3.reuse, 0x18400 ;  /* 0x0001840003047836 */ /* 0x040fe20000000000 */
[----:B------:R-:W-:Y:S01]  /*6400*/  BSSY B1, `(.L_x_506) ;  /* 0x000000d000017945 */ /* 0x000fe20003800000 */
[----:B------:R-:W-:-:S02]  /*6410*/  IADD3 R0, R3, 0x18440, RZ ;  /* 0x0001844003007810 */ /* 0x000fc40007ffe0ff */
[--C-:B------:R-:W-:Y:S01]  /*6420*/  SHF.R.U64 R6, R6, 0x10, R7.reuse ;  /* 0x0000001006067819 */ /* 0x100fe20000001207 */
[----:B------:R-:W-:Y:S01]  /*6430*/  @P2 VIADD R0, R4, 0xffffffc0 ;  /* 0xffffffc004002836 */ /* 0x000fe20000000000 */
[----:B------:R-:W-:Y:S02]  /*6440*/  SHF.R.U32.HI R7, RZ, 0x10, R7 ;  /* 0x00000010ff077819 */ /* 0x000fe40000011607 */
[----:B------:R-:W-:Y:S02]  /*6450*/  PRMT R32, R32, 0x5410, R10 ;  /* 0x0000541020207816 */ /* 0x000fe4000000000a */
[----:B------:R-:W-:Y:S02]  /*6460*/  PRMT R34, R34, 0x5410, R11 ;  /* 0x0000541022227816 */ /* 0x000fe4000000000b */
[----:B------:R-:W-:Y:S02]  /*6470*/  PRMT R33, R33, 0x5410, R9 ;  /* 0x0000541021217816 */ /* 0x000fe40000000009 */
[----:B------:R-:W-:-:S02]  /*6480*/  PRMT R35, R35, 0x5410, R12 ;  /* 0x0000541023237816 */ /* 0x000fc4000000000c */
[----:B------:R-:W-:Y:S02]  /*6490*/  PRMT R27, R27, 0x5410, R8 ;  /* 0x000054101b1b7816 */ /* 0x000fe40000000008 */
[----:B------:R-:W-:Y:S02]  /*64a0*/  PRMT R36, R36, 0x5410, R13 ;  /* 0x0000541024247816 */ /* 0x000fe4000000000d */
[----:B------:R-:W-:Y:S01]  /*64b0*/  PRMT R31, R31, 0x5410, R5 ;  /* 0x000054101f1f7816 */ /* 0x000fe20000000005 */
[----:B--2---:R-:W-:Y:S06]  /*64c0*/  @!P1 BRA `(.L_x_507) ;  /* 0x000000ec00a89947 */ /* 0x004fec0003800000 */
.L_x_682:
[----:B------:R-:W-:Y:S05]  /*64d0*/  BSYNC B1 ;  /* 0x0000000000017941 */ /* 0x000fea0003800000 */
.L_x_506:
[----:B------:R-:W-:Y:S01]  /*64e0*/  BSSY B1, `(.L_x_508) ;  /* 0x0000057000017945 */ /* 0x000fe20003800000 */
[----:B-1----:R-:W-:-:S03]  /*64f0*/  PRMT R29, R6, 0x5410, R7 ;  /* 0x00005410061d7816 */ /* 0x002fc60000000007 */
[----:B------:R-:W-:Y:S05]  /*6500*/  @P0 BRA `(.L_x_509) ;  /* 0x0000000400500947 */ /* 0x000fea0003800000 */
[----:B------:R-:W1:Y:S01]  /*6510*/  LDC R4, c[0x0][0x3d4] ;  /* 0x0000f500ff047b82 */ /* 0x000e620000000800 */
[C---:B------:R-:W-:Y:S01]  /*6520*/  VIADD R5, R41.reuse, 0x10 ;  /* 0x0000001029057836 */ /* 0x040fe20000000000 */
[----:B------:R-:W-:Y:S01]  /*6530*/  BSSY B2, `(.L_x_510) ;  /* 0x000002a000027945 */ /* 0x000fe20003800000 */
[----:B-1----:R-:W-:-:S03]  /*6540*/  ISETP.GE.AND P0, PT, R41, R4, PT ;  /* 0x000000042900720c */ /* 0x002fc60003f06270 */
[----:B------:R-:W-:-:S10]  /*6550*/  ISETP.GE.AND P1, PT, R5, R4, PT ;  /* 0x000000040500720c */ /* 0x000fd40003f26270 */
[----:B------:R-:W-:Y:S05]  /*6560*/  @P0 BRA `(.L_x_511) ;  /* 0x0000000000980947 */ /* 0x000fea0003800000 */
[----:B------:R-:W1:Y:S01]  /*6570*/  LDS.128 R4, [R3+0x18400] ;  /* 0x0184000003047984 */ /* 0x000e620000000c00 */
[----:B------:R-:W-:Y:S02]  /*6580*/  HADD2.F32 R15, -RZ, R27.H0_H0 ;  /* 0x2000001bff0f7230 */ /* 0x000fe40000004100 */
[----:B------:R-:W-:Y:S02]  /*6590*/  HADD2.F32 R13, -RZ, R32.H0_H0 ;  /* 0x20000020ff0d7230 */ /* 0x000fe40000004100 */
[----:B------:R-:W-:Y:S02]  /*65a0*/  HADD2.F32 R12, -RZ, R34.H0_H0 ;  /* 0x20000022ff0c7230 */ /* 0x000fe40000004100 */
[----:B------:R-:W-:Y:S02]  /*65b0*/  HADD2.F32 R14, -RZ, R36.H0_H0 ;  /* 0x20000024ff0e7230 */ /* 0x000fe40000004100 */
[--C-:B-1----:R-:W-:Y:S02]  /*65c0*/  HADD2.F32 R8, -RZ, R4.reuse.H0_H0 ;  /* 0x20000004ff087230 */ /* 0x102fe40000004100 */
[----:B------:R-:W-:-:S02]  /*65d0*/  HADD2.F32 R4, -RZ, R4.H1_H1 ;  /* 0x30000004ff047230 */ /* 0x000fc40000004100 */
[--C-:B------:R-:W-:Y:S02]  /*65e0*/  HADD2.F32 R9, -RZ, R5.reuse.H0_H0 ;  /* 0x20000005ff097230 */ /* 0x100fe40000004100 */
[----:B------:R-:W-:Y:S02]  /*65f0*/  HADD2.F32 R5, -RZ, R5.H1_H1 ;  /* 0x30000005ff057230 */ /* 0x000fe40000004100 */
[C---:B------:R-:W-:Y:S01]  /*6600*/  FMUL.FTZ R21, R4.reuse, R15 ;  /* 0x0000000f04157220 */ /* 0x040fe20000410000 */
[-C--:B------:R-:W-:Y:S01]  /*6610*/  FMUL.FTZ R4, R4, R13.reuse ;  /* 0x0000000d04047220 */ /* 0x080fe20000410000 */
[--C-:B------:R-:W-:Y:S02]  /*6620*/  HADD2.F32 R10, -RZ, R6.reuse.H0_H0 ;  /* 0x20000006ff0a7230 */ /* 0x100fe40000004100 */
[----:B------:R-:W-:Y:S02]  /*6630*/  HADD2.F32 R11, -RZ, R7.H0_H0 ;  /* 0x20000007ff0b7230 */ /* 0x000fe40000004100 */
[C---:B------:R-:W-:Y:S01]  /*6640*/  FMUL.FTZ R24, R5.reuse, R14 ;  /* 0x0000000e05187220 */ /* 0x040fe20000410000 */
[C---:B------:R-:W-:Y:S01]  /*6650*/  FFMA.FTZ R21, R8.reuse, R13, -R21 ;  /* 0x0000000d08157223 */ /* 0x040fe20000010815 */
[----:B------:R-:W-:Y:S01]  /*6660*/  FFMA.FTZ R20, R8, R15, R4 ;  /* 0x0000000f08147223 */ /* 0x000fe20000010004 */
[----:B------:R-:W-:Y:S01]  /*6670*/  FMUL.FTZ R26, R5, R12 ;  /* 0x0000000c051a7220 */ /* 0x000fe20000410000 */
[----:B------:R-:W-:-:S02]  /*6680*/  HADD2.F32 R6, -RZ, R6.H1_H1 ;  /* 0x30000006ff067230 */ /* 0x000fc40000004100 */
[C---:B------:R-:W-:Y:S01]  /*6690*/  FFMA.FTZ R24, R9.reuse, R12, -R24 ;  /* 0x0000000c09187223 */ /* 0x040fe20000010818 */
[----:B------:R-:W-:Y:S02]  /*66a0*/  HADD2.F32 R7, -RZ, R7.H1_H1 ;  /* 0x30000007ff077230 */ /* 0x000fe40000004100 */
[----:B------:R-:W-:Y:S01]  /*66b0*/  FFMA.FTZ R9, R9, R14, R26 ;  /* 0x0000000e09097223 */ /* 0x000fe2000001001a */
[----:B------:R-:W-:Y:S02]  /*66c0*/  HADD2.F32 R13, -RZ, R27.H1_H1 ;  /* 0x3000001bff0d7230 */ /* 0x000fe40000004100 */
[----:B------:R-:W-:Y:S02]  /*66d0*/  HADD2.F32 R5, -RZ, R32.H1_H1 ;  /* 0x30000020ff057230 */ /* 0x000fe40000004100 */
[----:B------:R-:W-:Y:S02]  /*66e0*/  HADD2.F32 R8, -RZ, R36.H1_H1 ;  /* 0x30000024ff087230 */ /* 0x000fe40000004100 */
[----:B------:R-:W-:Y:S01]  /*66f0*/  FMUL.FTZ R15, R6, R13 ;  /* 0x0000000d060f7220 */ /* 0x000fe20000410000 */
[----:B------:R-:W-:-:S02]  /*6700*/  HADD2.F32 R4, -RZ, R34.H1_H1 ;  /* 0x30000022ff047230 */ /* 0x000fc40000004100 */
[-C--:B------:R-:W-:Y:S01]  /*6710*/  FMUL.FTZ R12, R6, R5.reuse ;  /* 0x00000005060c7220 */ /* 0x080fe20000410000 */
[C---:B------:R-:W-:Y:S01]  /*6720*/  FMUL.FTZ R14, R7.reuse, R8 ;  /* 0x00000008070e7220 */ /* 0x040fe20000410000 */
[C---:B------:R-:W-:Y:S01]  /*6730*/  FFMA.FTZ R6, R10.reuse, R5, -R15 ;  /* 0x000000050a067223 */ /* 0x040fe2000001080f */
[-C--:B------:R-:W-:Y:S01]  /*6740*/  FMUL.FTZ R25, R7, R4.reuse ;  /* 0x0000000407197220 */ /* 0x080fe20000410000 */
[----:B------:R-:W-:Y:S01]  /*6750*/  FFMA.FTZ R13, R10, R13, R12 ;  /* 0x0000000d0a0d7223 */ /* 0x000fe2000001000c */
[C---:B------:R-:W-:Y:S01]  /*6760*/  FFMA.FTZ R7, R11.reuse, R4, -R14 ;  /* 0x000000040b077223 */ /* 0x040fe2000001080e */
[----:B------:R-:W-:Y:S01]  /*6770*/  F2FP.F16.F32.PACK_AB R4, R20, R21 ;  /* 0x000000151404723e */ /* 0x000fe200000000ff */
[----:B------:R-:W-:Y:S01]  /*6780*/  FFMA.FTZ R8, R11, R8, R25 ;  /* 0x000000080b087223 */ /* 0x000fe20000010019 */
[----:B------:R-:W-:Y:S02]  /*6790*/  F2FP.F16.F32.PACK_AB R5, R9, R24 ;  /* 0x000000180905723e */ /* 0x000fe400000000ff */
[----:B------:R-:W-:-:S02]  /*67a0*/  F2FP.F16.F32.PACK_AB R6, R13, R6 ;  /* 0x000000060d06723e */ /* 0x000fc400000000ff */
[----:B------:R-:W-:-:S05]  /*67b0*/  F2FP.F16.F32.PACK_AB R7, R8, R7 ;  /* 0x000000070807723e */ /* 0x000fca00000000ff */
[----:B------:R1:W-:Y:S02]  /*67c0*/  STS.128 [R3+0x18400], R4 ;  /* 0x0184000403007388 */ /* 0x0003e40000000c00 */
.L_x_511:
[----:B------:R-:W-:Y:S05]  /*67d0*/  BSYNC B2 ;  /* 0x0000000000027941 */ /* 0x000fea0003800000 */
.L_x_510:
[----:B------:R-:W-:Y:S05]  /*67e0*/  @P1 BRA `(.L_x_509) ;  /* 0x0000000000981947 */ /* 0x000fea0003800000 */
[----:B-1----:R-:W1:Y:S01]  /*67f0*/  LDS.128 R4, [R0] ;  /* 0x0000000000047984 */ /* 0x002e620000000c00 */
        /* <DEDUP_REMOVED lines=36> */
[----:B------:R2:W-:Y:S02]  /*6a40*/  STS.128 [R0], R4 ;  /* 0x0000000400007388 */ /* 0x0005e40000000c00 */
.L_x_509:
[----:B------:R-:W-:Y:S05]  /*6a50*/  BSYNC B1 ;  /* 0x0000000000017941 */ /* 0x000fea0003800000 */
.L_x_508:
[----:B------:R-:W-:-:S13]  /*6a60*/  ISETP.GE.AND P0, PT, R211, R30, PT ;  /* 0x0000001ed300720c */ /* 0x000fda0003f06270 */
[----:B------:R-:W-:Y:S05]  /*6a70*/  @P0 BRA `(.L_x_512) ;  /* 0x0000001000d40947 */ /* 0x000fea0003800000 */
[----:B-12---:R-:W1:Y:S01]  /*6a80*/  LDC R4, c[0x0][0x3d4] ;  /* 0x0000f500ff047b82 */ /* 0x006e620000000800 */
[C---:B------:R-:W-:Y:S01]  /*6a90*/  IADD3 R5, R41.reuse, 0x10, RZ ;  /* 0x0000001029057810 */ /* 0x040fe20007ffe0ff */
[----:B------:R-:W-:Y:S01]  /*6aa0*/  BSSY B1, `(.L_x_513) ;  /* 0x000002a000017945 */ /* 0x000fe20003800000 */
[-C--:B-1----:R-:W-:Y:S02]  /*6ab0*/  ISETP.GE.AND P0, PT, R41, R4.reuse, PT ;  /* 0x000000042900720c */ /* 0x082fe40003f06270 */
[----:B------:R-:W-:-:S11]  /*6ac0*/  ISETP.GE.AND P1, PT, R5, R4, PT ;  /* 0x000000040500720c */ /* 0x000fd60003f26270 */
[----:B------:R-:W-:Y:S05]  /*6ad0*/  @P0 BRA `(.L_x_514) ;  /* 0x0000000000980947 */ /* 0x000fea0003800000 */
[----:B------:R-:W1:Y:S01]  /*6ae0*/  LDS.128 R4, [R3+0x1a400] ;  /* 0x01a4000003047984 */ /* 0x000e620000000c00 */
[--C-:B------:R-:W-:Y:S02]  /*6af0*/  HADD2.F32 R14, -RZ, R27.reuse.H0_H0 ;  /* 0x2000001bff0e7230 */ /* 0x100fe40000004100 */
[----:B------:R-:W-:Y:S02]  /*6b00*/  HADD2.F32 R12, -RZ, R32.H0_H0 ;  /* 0x20000020ff0c7230 */ /* 0x000fe40000004100 */
[----:B------:R-:W-:Y:S02]  /*6b10*/  HADD2.F32 R25, -RZ, R36.H0_H0 ;  /* 0x20000024ff197230 */ /* 0x000fe40000004100 */
[----:B------:R-:W-:Y:S02]  /*6b20*/  HADD2.F32 R21, -RZ, R34.H0_H0 ;  /* 0x20000022ff157230 */ /* 0x000fe40000004100 */
[----:B------:R-:W-:Y:S02]  /*6b30*/  HADD2.F32 R20, -RZ, R27.H1_H1 ;  /* 0x3000001bff147230 */ /* 0x000fe40000004100 */
[----:B------:R-:W-:-:S02]  /*6b40*/  HADD2.F32 R27, -RZ, R36.H1_H1 ;  /* 0x30000024ff1b7230 */ /* 0x000fc40000004100 */
[--C-:B-1----:R-:W-:Y:S02]  /*6b50*/  HADD2.F32 R8, -RZ, R4.reuse.H0_H0 ;  /* 0x20000004ff087230 */ /* 0x102fe40000004100 */
[----:B------:R-:W-:Y:S02]  /*6b60*/  HADD2.F32 R4, -RZ, R4.H1_H1 ;  /* 0x30000004ff047230 */ /* 0x000fe40000004100 */
[--C-:B------:R-:W-:Y:S02]  /*6b70*/  HADD2.F32 R9, -RZ, R5.reuse.H0_H0 ;  /* 0x20000005ff097230 */ /* 0x100fe40000004100 */
[----:B------:R-:W-:Y:S02]  /*6b80*/  HADD2.F32 R5, -RZ, R5.H1_H1 ;  /* 0x30000005ff057230 */ /* 0x000fe40000004100 */
[-C--:B------:R-:W-:Y:S01]  /*6b90*/  FMUL.FTZ R13, R14, R4.reuse ;  /* 0x000000040e0d7220 */ /* 0x080fe20000410000 */
[----:B------:R-:W-:Y:S01]  /*6ba0*/  FMUL.FTZ R15, R12, R4 ;  /* 0x000000040c0f7220 */ /* 0x000fe20000410000 */
[----:B------:R-:W-:-:S02]  /*6bb0*/  HADD2.F32 R10, -RZ, R6.H0_H0 ;  /* 0x20000006ff0a7230 */ /* 0x000fc40000004100 */
[-C--:B------:R-:W-:Y:S01]  /*6bc0*/  FMUL.FTZ R4, R25, R5.reuse ;  /* 0x0000000519047220 */ /* 0x080fe20000410000 */
[-C--:B------:R-:W-:Y:S01]  /*6bd0*/  FFMA.FTZ R13, R12, R8.reuse, -R13 ;  /* 0x000000080c0d7223 */ /* 0x080fe2000001080d */
[----:B------:R-:W-:Y:S01]  /*6be0*/  FFMA.FTZ R8, R14, R8, R15 ;  /* 0x000000080e087223 */ /* 0x000fe2000001000f */
[----:B------:R-:W-:Y:S02]  /*6bf0*/  HADD2.F32 R6, -RZ, R6.H1_H1 ;  /* 0x30000006ff067230 */ /* 0x000fe40000004100 */
[C---:B------:R-:W-:Y:S01]  /*6c00*/  FMUL.FTZ R12, R21.reuse, R5 ;  /* 0x00000005150c7220 */ /* 0x040fe20000410000 */
[--C-:B------:R-:W-:Y:S02]  /*6c10*/  HADD2.F32 R11, -RZ, R7.reuse.H0_H0 ;  /* 0x20000007ff0b7230 */ /* 0x100fe40000004100 */
[----:B------:R-:W-:Y:S01]  /*6c20*/  FFMA.FTZ R4, R21, R9, -R4 ;  /* 0x0000000915047223 */ /* 0x000fe20000010804 */
[----:B------:R-:W-:Y:S02]  /*6c30*/  HADD2.F32 R14, -RZ, R32.H1_H1 ;  /* 0x30000020ff0e7230 */ /* 0x000fe40000004100 */
[----:B------:R-:W-:Y:S01]  /*6c40*/  FMUL.FTZ R5, R20, R6 ;  /* 0x0000000614057220 */ /* 0x000fe20000410000 */
[----:B------:R-:W-:-:S02]  /*6c50*/  HADD2.F32 R7, -RZ, R7.H1_H1 ;  /* 0x30000007ff077230 */ /* 0x000fc40000004100 */
[----:B------:R-:W-:Y:S01]  /*6c60*/  FFMA.FTZ R9, R25, R9, R12 ;  /* 0x0000000919097223 */ /* 0x000fe2000001000c */
[----:B------:R-:W-:Y:S02]  /*6c70*/  HADD2.F32 R21, -RZ, R34.H1_H1 ;  /* 0x30000022ff157230 */ /* 0x000fe40000004100 */
[C---:B------:R-:W-:Y:S01]  /*6c80*/  FMUL.FTZ R15, R14.reuse, R6 ;  /* 0x000000060e0f7220 */ /* 0x040fe20000410000 */
[-C--:B------:R-:W-:Y:S01]  /*6c90*/  FFMA.FTZ R5, R14, R10.reuse, -R5 ;  /* 0x0000000a0e057223 */ /* 0x080fe20000010805 */
[----:B------:R-:W-:Y:S01]  /*6ca0*/  FMUL.FTZ R6, R27, R7 ;  /* 0x000000071b067220 */ /* 0x000fe20000410000 */
[----:B------:R-:W-:Y:S01]  /*6cb0*/  F2FP.F16.F32.PACK_AB R8, R8, R13 ;  /* 0x0000000d0808723e */ /* 0x000fe200000000ff */
[C---:B------:R-:W-:Y:S01]  /*6cc0*/  FMUL.FTZ R12, R21.reuse, R7 ;  /* 0x00000007150c7220 */ /* 0x040fe20000410000 */
[----:B------:R-:W-:Y:S01]  /*6cd0*/  FFMA.FTZ R10, R20, R10, R15 ;  /* 0x0000000a140a7223 */ /* 0x000fe2000001000f */
[-C--:B------:R-:W-:Y:S01]  /*6ce0*/  FFMA.FTZ R6, R21, R11.reuse, -R6 ;  /* 0x0000000b15067223 */ /* 0x080fe20000010806 */
[----:B------:R-:W-:Y:S01]  /*6cf0*/  F2FP.F16.F32.PACK_AB R9, R9, R4 ;  /* 0x000000040909723e */ /* 0x000fe200000000ff */
[----:B------:R-:W-:-:S02]  /*6d00*/  FFMA.FTZ R11, R27, R11, R12 ;  /* 0x0000000b1b0b7223 */ /* 0x000fc4000001000c */
[----:B------:R-:W-:-:S03]  /*6d10*/  F2FP.F16.F32.PACK_AB R10, R10, R5 ;  /* 0x000000050a0a723e */ /* 0x000fc600000000ff */
[----:B------:R-:W-:-:S05]  /*6d20*/  F2FP.F16.F32.PACK_AB R11, R11, R6 ;  /* 0x000000060b0b723e */ /* 0x000fca00000000ff */
[----:B------:R1:W-:Y:S02]  /*6d30*/  STS.128 [R3+0x1a400], R8 ;  /* 0x01a4000803007388 */ /* 0x0003e40000000c00 */
.L_x_514:
[----:B------:R-:W-:Y:S05]  /*6d40*/  BSYNC B1 ;  /* 0x0000000000017941 */ /* 0x000fea0003800000 */
.L_x_513:
[----:B------:R-:W-:Y:S05]  /*6d50*/  @P1 BRA `(.L_x_512) ;  /* 0x00000010001c1947 */ /* 0x000fea0003800000 */
[----:B------:R-:W1:Y:S01]  /*6d60*/  LDS.128 R4, [R0+0x2000] ;  /* 0x0020000000047984 */ /* 0x000e620000000c00 */
[----:B------:R-:W-:Y:S02]  /*6d70*/  HADD2.F32 R15, -RZ, R31.H0_H0 ;  /* 0x2000001fff0f7230 */ /* 0x000fe40000004100 */
[----:B------:R-:W-:Y:S02]  /*6d80*/  HADD2.F32 R13, -RZ, R33.H0_H0 ;  /* 0x20000021ff0d7230 */ /* 0x000fe40000004100 */
[----:B------:R-:W-:Y:S02]  /*6d90*/  HADD2.F32 R20, -RZ, R29.H0_H0 ;  /* 0x2000001dff147230 */ /* 0x000fe40000004100 */
[----:B------:R-:W-:Y:S02]  /*6da0*/  HADD2.F32 R14, -RZ, R35.H0_H0 ;  /* 0x20000023ff0e7230 */ /* 0x000fe40000004100 */
[----:B------:R-:W-:Y:S02]  /*6db0*/  HADD2.F32 R24, -RZ, R29.H1_H1 ;  /* 0x3000001dff187230 */ /* 0x000fe40000004100 */
[----:B-1----:R-:W-:-:S02]  /*6dc0*/  HADD2.F32 R3, -RZ, R4.H0_H0 ;  /* 0x20000004ff037230 */ /* 0x002fc40000004100 */
[----:B------:R-:W-:Y:S02]  /*6dd0*/  HADD2.F32 R4, -RZ, R4.H1_H1 ;  /* 0x30000004ff047230 */ /* 0x000fe40000004100 */
[--C-:B------:R-:W-:Y:S02]  /*6de0*/  HADD2.F32 R8, -RZ, R5.reuse.H0_H0 ;  /* 0x20000005ff087230 */ /* 0x100fe40000004100 */
[----:B------:R-:W-:Y:S02]  /*6df0*/  HADD2.F32 R5, -RZ, R5.H1_H1 ;  /* 0x30000005ff057230 */ /* 0x000fe40000004100 */
[-C--:B------:R-:W-:Y:S01]  /*6e00*/  FMUL.FTZ R12, R15, R4.reuse ;  /* 0x000000040f0c7220 */ /* 0x080fe20000410000 */
[C---:B------:R-:W-:Y:S01]  /*6e10*/  FMUL.FTZ R4, R13.reuse, R4 ;  /* 0x000000040d047220 */ /* 0x040fe20000410000 */
[----:B------:R-:W-:Y:S02]  /*6e20*/  HADD2.F32 R9, -RZ, R6.H0_H0 ;  /* 0x20000006ff097230 */ /* 0x000fe40000004100 */
[----:B------:R-:W-:Y:S01]  /*6e30*/  FMUL.FTZ R11, R20, R5 ;  /* 0x00000005140b7220 */ /* 0x000fe20000410000 */
[----:B------:R-:W-:Y:S01]  /*6e40*/  FFMA.FTZ R12, R13, R3, -R12 ;  /* 0x000000030d0c7223 */ /* 0x000fe2000001080c */
[----:B------:R-:W-:-:S02]  /*6e50*/  HADD2.F32 R10, -RZ, R7.H0_H0 ;  /* 0x20000007ff0a7230 */ /* 0x000fc40000004100 */
[----:B------:R-:W-:Y:S01]  /*6e60*/  FFMA.FTZ R3, R15, R3, R4 ;  /* 0x000000030f037223 */ /* 0x000fe20000010004 */
[----:B------:R-:W-:Y:S02]  /*6e70*/  HADD2.F32 R6, -RZ, R6.H1_H1 ;  /* 0x30000006ff067230 */ /* 0x000fe40000004100 */
[C---:B------:R-:W-:Y:S01]  /*6e80*/  FMUL.FTZ R5, R14.reuse, R5 ;  /* 0x000000050e057220 */ /* 0x040fe20000410000 */
[----:B------:R-:W-:Y:S02]  /*6e90*/  HADD2.F32 R7, -RZ, R7.H1_H1 ;  /* 0x30000007ff077230 */ /* 0x000fe40000004100 */
[-C--:B------:R-:W-:Y:S01]  /*6ea0*/  FFMA.FTZ R11, R14, R8.reuse, -R11 ;  /* 0x000000080e0b7223 */ /* 0x080fe2000001080b */
[----:B------:R-:W-:Y:S02]  /*6eb0*/  HADD2.F32 R15, -RZ, R31.H1_H1 ;  /* 0x3000001fff0f7230 */ /* 0x000fe40000004100 */
[----:B------:R-:W-:Y:S01]  /*6ec0*/  FFMA.FTZ R8, R20, R8, R5 ;  /* 0x0000000814087223 */ /* 0x000fe20000010005 */
[----:B------:R-:W-:-:S02]  /*6ed0*/  HADD2.F32 R13, -RZ, R33.H1_H1 ;  /* 0x30000021ff0d7230 */ /* 0x000fc40000004100 */
[-C--:B------:R-:W-:Y:S01]  /*6ee0*/  FMUL.FTZ R5, R24, R7.reuse ;  /* 0x0000000718057220 */ /* 0x080fe20000410000 */
[----:B------:R-:W-:Y:S02]  /*6ef0*/  HADD2.F32 R14, -RZ, R35.H1_H1 ;  /* 0x30000023ff0e7230 */ /* 0x000fe40000004100 */
[----:B------:R-:W-:Y:S01]  /*6f00*/  FMUL.FTZ R4, R15, R6 ;  /* 0x000000060f047220 */ /* 0x000fe20000410000 */
[----:B------:R-:W-:Y:S01]  /*6f10*/  F2FP.F16.F32.PACK_AB R12, R3, R12 ;  /* 0x0000000c030c723e */ /* 0x000fe200000000ff */
[C---:B------:R-:W-:Y:S01]  /*6f20*/  FMUL.FTZ R6, R13.reuse, R6 ;  /* 0x000000060d067220 */ /* 0x040fe20000410000 */
[C---:B------:R-:W-:Y:S01]  /*6f30*/  FMUL.FTZ R7, R14.reuse, R7 ;  /* 0x000000070e077220 */ /* 0x040fe20000410000 */
[-C--:B------:R-:W-:Y:S01]  /*6f40*/  FFMA.FTZ R4, R13, R9.reuse, -R4 ;  /* 0x000000090d047223 */ /* 0x080fe20000010804 */
[-C--:B------:R-:W-:Y:S01]  /*6f50*/  FFMA.FTZ R5, R14, R10.reuse, -R5 ;  /* 0x0000000a0e057223 */ /* 0x080fe20000010805 */
[----:B------:R-:W-:Y:S01]  /*6f60*/  FFMA.FTZ R9, R15, R9, R6 ;  /* 0x000000090f097223 */ /* 0x000fe20000010006 */
[----:B------:R-:W-:Y:S01]  /*6f70*/  FFMA.FTZ R10, R24, R10, R7 ;  /* 0x0000000a180a7223 */ /* 0x000fe20000010007 */
[----:B------:R-:W-:-:S03]  /*6f80*/  F2FP.F16.F32.PACK_AB R13, R8, R11 ;  /* 0x0000000b080d723e */ /* 0x000fc600000000ff */
[----:B------:R-:W-:Y:S02]  /*6f90*/  F2FP.F16.F32.PACK_AB R14, R9, R4 ;  /* 0x00000004090e723e */ /* 0x000fe400000000ff */
[----:B------:R-:W-:-:S05]  /*6fa0*/  F2FP.F16.F32.PACK_AB R15, R10, R5 ;  /* 0x000000050a0f723e */ /* 0x000fca00000000ff */
[----:B------:R3:W-:Y:S01]  /*6fb0*/  STS.128 [R0+0x2000], R12 ;  /* 0x0020000c00007388 */ /* 0x0007e20000000c00 */
[----:B------:R-:W-:Y:S05]  /*6fc0*/  BRA `(.L_x_512) ;  /* 0x0000000c00807947 */ /* 0x000fea0003800000 */
.L_x_499:
[----:B------:R-:W1:Y:S01]  /*6fd0*/  LDC R9, c[0x0][0x3d4] ;  /* 0x0000f500ff097b82 */ /* 0x000e620000000800 */
[----:B------:R-:W-:Y:S01]  /*6fe0*/  IMAD R30, R85, -0x80, R30 ;  /* 0xffffff80551e7824 */ /* 0x000fe200078e021e */
[----:B------:R-:W-:Y:S02]  /*6ff0*/  CS2R R34, SRZ ;  /* 0x0000000000227805 */ /* 0x000fe4000001ff00 */
[----:B------:R-:W-:Y:S02]  /*7000*/  CS2R R32, SRZ ;  /* 0x0000000000207805 */ /* 0x000fe4000001ff00 */
[----:B------:R-:W-:Y:S02]  /*7010*/  CS2R R6, SRZ ;  /* 0x0000000000067805 */ /* 0x000fe4000001ff00 */
[----:B------:R-:W-:Y:S02]  /*7020*/  CS2R R4, SRZ ;  /* 0x0000000000047805 */ /* 0x000fe4000001ff00 */
[----:B------:R-:W-:-:S02]  /*7030*/  VIMNMX R30, R30, 0x80, PT ;  /* 0x000000801e1e7848 */ /* 0x000fc40003fe0100 */
[----:B-1----:R-:W-:-:S04]  /*7040*/  ISETP.GE.AND P0, PT, R16, R9, PT ;  /* 0x000000091000720c */ /* 0x002fc80003f06270 */
[----:B------:R-:W-:-:S13]  /*7050*/  ISETP.GE.OR P1, PT, R19, R30, P0 ;  /* 0x0000001e1300720c */ /* 0x000fda0000726670 */
[----:B------:R1:W5:Y:S04]  /*7060*/  @!P1 LDG.E.128 R32, desc[UR40][R36.64] ;  /* 0x0000002824209981 */ /* 0x000368000c1e1d00 */
[----:B------:R1:W5:Y:S01]  /*7070*/  @!P1 LDG.E.128 R4, desc[UR40][R38.64] ;  /* 0x0000002826049981 */ /* 0x000362000c1e1d00 */
[----:B------:R-:W-:Y:S01]  /*7080*/  UMOV UR4, 0xffffffff ;  /* 0xffffffff00047882 */ /* 0x000fe20000000000 */
[----:B------:R-:W-:Y:S02]  /*7090*/  LEA.HI R0, R212, R212, RZ, 0x1 ;  /* 0x000000d4d4007211 */ /* 0x000fe400078f08ff */
[----:B------:R-:W-:Y:S05]  /*70a0*/  BRA.DIV UR4, `(.L_x_515) ;  /* 0x000000e204c47947 */ /* 0x000fea000b800000 */
.L_x_685:
[----:B------:R-:W-:Y:S01]  /*70b0*/  UMOV UR4, 0xffffffff ;  /* 0xffffffff00047882 */ /* 0x000fe20000000000 */
[----:B------:R-:W-:Y:S02]  /*70c0*/  LOP3.LUT R3, R0, 0xfffffffe, RZ, 0xc0, !PT ;  /* 0xfffffffe00037812 */ /* 0x000fe400078ec0ff */
[----:B------:R-:W-:Y:S05]  /*70d0*/  BRA.DIV UR4, `(.L_x_516) ;  /* 0x000000e204e07947 */ /* 0x000fea000b800000 */
.L_x_688:
[----:B------:R-:W-:Y:S01]  /*70e0*/  UMOV UR4, 0xffffffff ;  /* 0xffffffff00047882 */ /* 0x000fe20000000000 */
[----:B------:R-:W-:Y:S02]  /*70f0*/  IMAD.IADD R3, R212, 0x1, -R3 ;  /* 0x00000001d4037824 */ /* 0x000fe400078e0a03 */
[----:B------:R-:W-:Y:S05]  /*7100*/  BRA.DIV UR4, `(.L_x_517) ;  /* 0x000000e204fc7947 */ /* 0x000fea000b800000 */
.L_x_691:
[----:B------:R-:W-:Y:S01]  /*7110*/  UMOV UR4, 0xffffffff ;  /* 0xffffffff00047882 */ /* 0x000fe20000000000 */
[----:B------:R-:W-:Y:S02]  /*7120*/  SHF.L.U32 R3, R3, 0x1f, RZ ;  /* 0x0000001f03037819 */ /* 0x000fe400000006ff */
[----:B------:R-:W-:Y:S05]  /*7130*/  BRA.DIV UR4, `(.L_x_518) ;  /* 0x000000e604187947 */ /* 0x000fea000b800000 */
.L_x_694:
[----:B------:R-:W2:Y:S01]  /*7140*/  SYNCS.PHASECHK.TRANS64.TRYWAIT P1, [R18+URZ+0x22800], R3 ;  /* 0x02280003120075a7 */ /* 0x000ea2000802017f */
[----:B-----5:R-:W-:Y:S01]  /*7150*/  IMAD.MOV.U32 R0, RZ, RZ, R35 ;  /* 0x000000ffff007224 */ /* 0x020fe200078e0023 */
[----:B------:R-:W-:Y:S01]  /*7160*/  MOV R40, R34 ;  /* 0x0000002200287202 */ /* 0x000fe20000000f00 */
[----:B------:R-:W-:Y:S01]  /*7170*/  IMAD.MOV.U32 R41, RZ, RZ, R32 ;  /* 0x000000ffff297224 */ /* 0x000fe200078e0020 */
[----:B------:R-:W-:Y:S01]  /*7180*/  SHF.R.U64 R44, R4, 0x10, R5 ;  /* 0x00000010042c7819 */ /* 0x000fe20000001205 */
[----:B------:R-:W-:Y:S01]  /*7190*/  IMAD.MOV.U32 R8, RZ, RZ, R33 ;  /* 0x000000ffff087224 */ /* 0x000fe200078e0021 */
[----:B------:R-:W-:Y:S01]  /*71a0*/  PRMT R40, R40, 0x5410, R0 ;  /* 0x0000541028287816 */ /* 0x000fe20000000000 */
[----:B-1----:R-:W-:Y:S01]  /*71b0*/  IMAD.MOV.U32 R39, RZ, RZ, R4 ;  /* 0x000000ffff277224 */ /* 0x002fe200078e0004 */
[----:B------:R-:W-:Y:S01]  /*71c0*/  SHF.R.U32.HI R4, RZ, 0x10, R5 ;  /* 0x00000010ff047819 */ /* 0x000fe20000011605 */
[----:B------:R-:W-:Y:S01]  /*71d0*/  IMAD.MOV.U32 R0, RZ, RZ, R7 ;  /* 0x000000ffff007224 */ /* 0x000fe200078e0007 */
[----:B------:R-:W-:Y:S01]  /*71e0*/  PRMT R41, R41, 0x5410, R8 ;  /* 0x0000541029297816 */ /* 0x000fe20000000008 */
[----:B------:R-:W-:Y:S01]  /*71f0*/  IMAD.MOV.U32 R8, RZ, RZ, R5 ;  /* 0x000000ffff087224 */ /* 0x000fe200078e0005 */
[----:B------:R-:W-:Y:S01]  /*7200*/  MOV R38, R6 ;  /* 0x0000000600267202 */ /* 0x000fe20000000f00 */
[----:B------:R-:W-:Y:S01]  /*7210*/  BSSY B1, `(.L_x_519) ;  /* 0x0000011000017945 */ /* 0x000fe20003800000 */
[----:B------:R-:W-:-:S02]  /*7220*/  SHF.R.U64 R42, R32, 0x10, R33 ;  /* 0x00000010202a7819 */ /* 0x000fc40000001221 */
[----:B------:R-:W-:Y:S02]  /*7230*/  SHF.R.U32.HI R10, RZ, 0x10, R33 ;  /* 0x00000010ff0a7819 */ /* 0x000fe40000011621 */
[--C-:B------:R-:W-:Y:S02]  /*7240*/  SHF.R.U64 R43, R34, 0x10, R35.reuse ;  /* 0x00000010222b7819 */ /* 0x100fe40000001223 */
[----:B------:R-:W-:Y:S02]  /*7250*/  SHF.R.U32.HI R11, RZ, 0x10, R35 ;  /* 0x00000010ff0b7819 */ /* 0x000fe40000011623 */
[--C-:B------:R-:W-:Y:S02]  /*7260*/  SHF.R.U64 R45, R6, 0x10, R7.reuse ;  /* 0x00000010062d7819 */ /* 0x100fe40000001207 */
[----:B------:R-:W-:Y:S02]  /*7270*/  SHF.R.U32.HI R5, RZ, 0x10, R7 ;  /* 0x00000010ff057819 */ /* 0x000fe40000011607 */
[----:B------:R-:W-:-:S02]  /*7280*/  ISETP.GE.OR P2, PT, R19, R30, P0 ;  /* 0x0000001e1300720c */ /* 0x000fc40000746670 */
[----:B------:R-:W-:Y:S01]  /*7290*/  PRMT R38, R38, 0x5410, R0 ;  /* 0x0000541026267816 */ /* 0x000fe20000000000 */
[----:B------:R-:W-:Y:S01]  /*72a0*/  IMAD.IADD R0, R16, 0x1, R9 ;  /* 0x0000000110007824 */ /* 0x000fe200078e0209 */
[----:B------:R-:W-:Y:S02]  /*72b0*/  ISETP.GE.OR P0, PT, R211, R30, P0 ;  /* 0x0000001ed300720c */ /* 0x000fe40000706670 */
[----:B------:R-:W-:Y:S02]  /*72c0*/  PRMT R42, R42, 0x5410, R10 ;  /* 0x000054102a2a7816 */ /* 0x000fe4000000000a */
[----:B------:R-:W-:Y:S02]  /*72d0*/  PRMT R43, R43, 0x5410, R11 ;  /* 0x000054102b2b7816 */ /* 0x000fe4000000000b */
[----:B------:R-:W-:Y:S02]  /*72e0*/  PRMT R39, R39, 0x5410, R8 ;  /* 0x0000541027277816 */ /* 0x000fe40000000008 */
[----:B------:R-:W-:-:S02]  /*72f0*/  PRMT R44, R44, 0x5410, R4 ;  /* 0x000054102c2c7816 */ /* 0x000fc40000000004 */
[----:B------:R-:W-:Y:S01]  /*7300*/  PRMT R45, R45, 0x5410, R5 ;  /* 0x000054102d2d7816 */ /* 0x000fe20000000005 */
[----:B--2---:R-:W-:Y:S06]  /*7310*/  @!P1 BRA `(.L_x_520) ;  /* 0x000000e000c89947 */ /* 0x004fec0003800000 */
.L_x_695:
[----:B------:R-:W-:Y:S05]  /*7320*/  BSYNC B1 ;  /* 0x0000000000017941 */ /* 0x000fea0003800000 */
.L_x_519:
[----:B------:R-:W-:Y:S01]  /*7330*/  BSSY B1, `(.L_x_521) ;  /* 0x0000059000017945 */ /* 0x000fe20003800000 */
[----:B-1----:R-:W-:-:S03]  /*7340*/  LOP3.LUT R3, R0, 0x38, RZ, 0xc0, !PT ;  /* 0x0000003800037812 */ /* 0x002fc600078ec0ff */
[----:B------:R-:W-:Y:S05]  /*7350*/  @P2 BRA `(.L_x_522) ;  /* 0x0000000400582947 */ /* 0x000fea0003800000 */
[----:B------:R-:W-:Y:S02]  /*7360*/  IMAD.SHL.U32 R0, R218, 0x40, RZ ;  /* 0x00000040da007824 */ /* 0x000fe400078e00ff */
[----:B------:R-:W-:Y:S02]  /*7370*/  HADD2.F32 R26, -RZ, R39.H0_H0 ;  /* 0x20000027ff1a7230 */ /* 0x000fe40000004100 */
[----:B------:R-:W-:Y:S01]  /*7380*/  HADD2.F32 R25, -RZ, R41.H0_H0 ;  /* 0x20000029ff197230 */ /* 0x000fe20000004100 */
[----:B------:R-:W-:Y:S01]  /*7390*/  LOP3.LUT R4, R0, 0x1c0, RZ, 0xc0, !PT ;  /* 0x000001c000047812 */ /* 0x000fe200078ec0ff */
[----:B------:R-:W-:-:S03]  /*73a0*/  HADD2.F32 R27, -RZ, R44.H0_H0 ;  /* 0x2000002cff1b7230 */ /* 0x000fc60000004100 */
[----:B------:R-:W-:Y:S02]  /*73b0*/  LOP3.LUT R0, R4, 0x38, R16, 0xf8, !PT ;  /* 0x0000003804007812 */ /* 0x000fe400078ef810 */
[----:B------:R-:W-:-:S04]  /*73c0*/  SHF.R.U32.HI R7, RZ, 0x3, R4 ;  /* 0x00000003ff077819 */ /* 0x000fc80000011604 */
[----:B------:R-:W-:-:S04]  /*73d0*/  LOP3.LUT R0, R0, R7, RZ, 0x3c, !PT ;  /* 0x0000000700007212 */ /* 0x000fc800078e3cff */
[----:B------:R-:W-:Y:S02]  /*73e0*/  LEA R5, R205, R0, 0x9 ;  /* 0x00000000cd057211 */ /* 0x000fe400078e48ff */
[----:B------:R-:W-:-:S03]  /*73f0*/  LOP3.LUT R0, R7, R3, R4, 0x1e, !PT ;  /* 0x0000000307007212 */ /* 0x000fc600078e1e04 */
[----:B------:R-:W-:Y:S02]  /*7400*/  IMAD R36, R5, 0x2, R18 ;  /* 0x0000000205247824 */ /* 0x000fe400078e0212 */
[----:B------:R-:W-:-:S03]  /*7410*/  IMAD R5, R205, 0x200, R0 ;  /* 0x00000200cd057824 */ /* 0x000fc600078e0200 */
[----:B------:R-:W1:Y:S01]  /*7420*/  LDS.128 R8, [R36+0x18400] ;  /* 0x0184000024087984 */ /* 0x000e620000000c00 */
[----:B------:R-:W-:-:S05]  /*7430*/  IMAD R37, R5, 0x2, R18 ;  /* 0x0000000205257824 */ /* 0x000fca00078e0212 */
[----:B------:R-:W2:Y:S01]  /*7440*/  LDS.128 R4, [R37+0x18400] ;  /* 0x0184000025047984 */ /* 0x000ea20000000c00 */
[--C-:B-1----:R-:W-:Y:S02]  /*7450*/  HADD2.F32 R0, -RZ, R8.reuse.H0_H0 ;  /* 0x20000008ff007230 */ /* 0x102fe40000004100 */
[----:B------:R-:W-:Y:S02]  /*7460*/  HADD2.F32 R8, -RZ, R8.H1_H1 ;  /* 0x30000008ff087230 */ /* 0x000fe40000004100 */
[----:B------:R-:W-:Y:S02]  /*7470*/  HADD2.F32 R12, -RZ, R9.H0_H0 ;  /* 0x20000009ff0c7230 */ /* 0x000fe40000004100 */
[--C-:B--2---:R-:W-:Y:S02]  /*7480*/  HADD2.F32 R15, -RZ, R4.reuse.H0_H0 ;  /* 0x20000004ff0f7230 */ /* 0x104fe40000004100 */
[----:B------:R-:W-:Y:S02]  /*7490*/  HADD2.F32 R4, -RZ, R4.H1_H1 ;  /* 0x30000004ff047230 */ /* 0x000fe40000004100 */
[----:B------:R-:W-:-:S02]  /*74a0*/  HADD2.F32 R20, -RZ, R5.H0_H0 ;  /* 0x20000005ff147230 */ /* 0x000fc40000004100 */
[CC--:B------:R-:W-:Y:S01]  /*74b0*/  FMUL.FTZ R29, R15.reuse, R26.reuse ;  /* 0x0000001a0f1d7220 */ /* 0x0c0fe20000410000 */
[----:B------:R-:W-:Y:S01]  /*74c0*/  FMUL.FTZ R31, R15, R25 ;  /* 0x000000190f1f7220 */ /* 0x000fe20000410000 */
[----:B------:R-:W-:Y:S02]  /*74d0*/  HADD2.F32 R15, -RZ, R42.H0_H0 ;  /* 0x2000002aff0f7230 */ /* 0x000fe40000004100 */
[----:B------:R-:W-:Y:S01]  /*74e0*/  FMUL.FTZ R33, R4, R27 ;  /* 0x0000001b04217220 */ /* 0x000fe20000410000 */
[C---:B------:R-:W-:Y:S01]  /*74f0*/  FFMA.FTZ R30, R0.reuse, R25, -R29 ;  /* 0x00000019001e7223 */ /* 0x040fe2000001081d */
[----:B------:R-:W-:Y:S02]  /*7500*/  HADD2.F32 R29, -RZ, R39.H1_H1 ;  /* 0x30000027ff1d7230 */ /* 0x000fe40000004100 */
[----:B------:R-:W-:Y:S01]  /*7510*/  FFMA.FTZ R31, R0, R26, R31 ;  /* 0x0000001a001f7223 */ /* 0x000fe2000001001f */
[----:B------:R-:W-:Y:S02]  /*7520*/  HADD2.F32 R25, -RZ, R41.H1_H1 ;  /* 0x30000029ff197230 */ /* 0x000fe40000004100 */
[-C--:B------:R-:W-:Y:S01]  /*7530*/  FMUL.FTZ R35, R4, R15.reuse ;  /* 0x0000000f04237220 */ /* 0x080fe20000410000 */
[----:B------:R-:W-:Y:S01]  /*7540*/  FFMA.FTZ R33, R8, R15, -R33 ;  /* 0x0000000f08217223 */ /* 0x000fe20000010821 */
[----:B------:R-:W-:Y:S01]  /*7550*/  FMUL.FTZ R15, R20, R29 ;  /* 0x0000001d140f7220 */ /* 0x000fe20000410000 */
[----:B------:R-:W-:-:S02]  /*7560*/  HADD2.F32 R5, -RZ, R5.H1_H1 ;  /* 0x30000005ff057230 */ /* 0x000fc40000004100 */
[-C--:B------:R-:W-:Y:S01]  /*7570*/  FMUL.FTZ R4, R20, R25.reuse ;  /* 0x0000001914047220 */ /* 0x080fe20000410000 */
[----:B------:R-:W-:Y:S02]  /*7580*/  HADD2.F32 R26, -RZ, R44.H1_H1 ;  /* 0x3000002cff1a7230 */ /* 0x000fe40000004100 */
[----:B------:R-:W-:Y:S01]  /*7590*/  FFMA.FTZ R25, R12, R25, -R15 ;  /* 0x000000190c197223 */ /* 0x000fe2000001080f */
[----:B------:R-:W-:Y:S02]  /*75a0*/  HADD2.F32 R0, -RZ, R42.H1_H1 ;  /* 0x3000002aff007230 */ /* 0x000fe40000004100 */
[----:B------:R-:W-:Y:S01]  /*75b0*/  FFMA.FTZ R20, R8, R27, R35 ;  /* 0x0000001b08147223 */ /* 0x000fe20000010023 */
[----:B------:R-:W-:Y:S02]  /*75c0*/  HADD2.F32 R9, -RZ, R9.H1_H1 ;  /* 0x30000009ff097230 */ /* 0x000fe40000004100 */
[----:B------:R-:W-:Y:S01]  /*75d0*/  FFMA.FTZ R12, R12, R29, R4 ;  /* 0x0000001d0c0c7223 */ /* 0x000fe20000010004 */
[----:B------:R-:W-:-:S02]  /*75e0*/  HADD2.F32 R21, -RZ, R6.H0_H0 ;  /* 0x20000006ff157230 */ /* 0x000fc40000004100 */
[C---:B------:R-:W-:Y:S01]  /*75f0*/  FMUL.FTZ R32, R5.reuse, R26 ;  /* 0x0000001a05207220 */ /* 0x040fe20000410000 */
[----:B------:R-:W-:Y:S02]  /*7600*/  HADD2.F32 R4, -RZ, R40.H0_H0 ;  /* 0x20000028ff047230 */ /* 0x000fe40000004100 */
[-C--:B------:R-:W-:Y:S01]  /*7610*/  FMUL.FTZ R34, R5, R0.reuse ;  /* 0x0000000005227220 */ /* 0x080fe20000410000 */
[----:B------:R-:W-:Y:S02]  /*7620*/  HADD2.F32 R8, -RZ, R38.H0_H0 ;  /* 0x20000026ff087230 */ /* 0x000fe40000004100 */
[----:B------:R-:W-:Y:S01]  /*7630*/  FFMA.FTZ R32, R9, R0, -R32 ;  /* 0x0000000009207223 */ /* 0x000fe20000010820 */
[----:B------:R-:W-:Y:S02]  /*7640*/  HADD2.F32 R6, -RZ, R6.H1_H1 ;  /* 0x30000006ff067230 */ /* 0x000fe40000004100 */
[----:B------:R-:W-:Y:S01]  /*7650*/  FMUL.FTZ R27, R21, R4 ;  /* 0x00000004151b7220 */ /* 0x000fe20000410000 */
[----:B------:R-:W-:-:S02]  /*7660*/  HADD2.F32 R15, -RZ, R45.H0_H0 ;  /* 0x2000002dff0f7230 */ /* 0x000fc40000004100 */
[----:B------:R-:W-:Y:S01]  /*7670*/  FMUL.FTZ R0, R21, R8 ;  /* 0x0000000815007220 */ /* 0x000fe20000410000 */
[--C-:B------:R-:W-:Y:S02]  /*7680*/  HADD2.F32 R13, -RZ, R10.reuse.H0_H0 ;  /* 0x2000000aff0d7230 */ /* 0x100fe40000004100 */
[----:B------:R-:W-:Y:S01]  /*7690*/  FFMA.FTZ R21, R9, R26, R34 ;  /* 0x0000001a09157223 */ /* 0x000fe20000010022 */
[----:B------:R-:W-:Y:S02]  /*76a0*/  HADD2.F32 R10, -RZ, R10.H1_H1 ;  /* 0x3000000aff0a7230 */ /* 0x000fe40000004100 */
[----:B------:R-:W-:Y:S01]  /*76b0*/  FMUL.FTZ R9, R6, R15 ;  /* 0x0000000f06097220 */ /* 0x000fe20000410000 */
[----:B------:R-:W-:Y:S02]  /*76c0*/  HADD2.F32 R5, -RZ, R43.H0_H0 ;  /* 0x2000002bff057230 */ /* 0x000fe40000004100 */
[C---:B------:R-:W-:Y:S01]  /*76d0*/  FFMA.FTZ R26, R13.reuse, R4, -R0 ;  /* 0x000000040d1a7223 */ /* 0x040fe20000010800 */
[----:B------:R-:W-:Y:S01]  /*76e0*/  FFMA.FTZ R27, R13, R8, R27 ;  /* 0x000000080d1b7223 */ /* 0x000fe2000001001b */
[--C-:B------:R-:W-:Y:S01]  /*76f0*/  HADD2.F32 R24, -RZ, R7.reuse.H0_H0 ;  /* 0x20000007ff187230 */ /* 0x100fe20000004100 */
[----:B------:R-:W-:Y:S01]  /*7700*/  F2FP.F16.F32.PACK_AB R8, R20, R31 ;  /* 0x0000001f1408723e */ /* 0x000fe200000000ff */
[----:B------:R-:W-:Y:S01]  /*7710*/  FFMA.FTZ R13, R10, R5, -R9 ;  /* 0x000000050a0d7223 */ /* 0x000fe20000010809 */
[----:B------:R-:W-:-:S02]  /*7720*/  HADD2.F32 R7, -RZ, R7.H1_H1 ;  /* 0x30000007ff077230 */ /* 0x000fc40000004100 */
[----:B------:R-:W-:Y:S01]  /*7730*/  FMUL.FTZ R29, R6, R5 ;  /* 0x00000005061d7220 */ /* 0x000fe20000410000 */
[----:B------:R-:W-:Y:S02]  /*7740*/  HADD2.F32 R9, -RZ, R38.H1_H1 ;  /* 0x30000026ff097230 */ /* 0x000fe40000004100 */
[----:B------:R-:W-:Y:S02]  /*7750*/  HADD2.F32 R4, -RZ, R45.H1_H1 ;  /* 0x3000002dff047230 */ /* 0x000fe40000004100 */
[----:B------:R-:W-:Y:S01]  /*7760*/  FFMA.FTZ R10, R10, R15, R29 ;  /* 0x0000000f0a0a7223 */ /* 0x000fe2000001001d */
[----:B------:R-:W-:Y:S02]  /*7770*/  HADD2.F32 R5, -RZ, R40.H1_H1 ;  /* 0x30000028ff057230 */ /* 0x000fe40000004100 */
[----:B------:R-:W-:Y:S01]  /*7780*/  FMUL.FTZ R15, R24, R9 ;  /* 0x00000009180f7220 */ /* 0x000fe20000410000 */
[----:B------:R-:W-:Y:S02]  /*7790*/  HADD2.F32 R0, -RZ, R43.H1_H1 ;  /* 0x3000002bff007230 */ /* 0x000fe40000004100 */
[----:B------:R-:W-:Y:S01]  /*77a0*/  FMUL.FTZ R6, R7, R4 ;  /* 0x0000000407067220 */ /* 0x000fe20000410000 */
[----:B------:R-:W-:-:S02]  /*77b0*/  HADD2.F32 R14, -RZ, R11.H0_H0 ;  /* 0x2000000bff0e7230 */ /* 0x000fc40000004100 */
[----:B------:R-:W-:Y:S01]  /*77c0*/  FMUL.FTZ R24, R24, R5 ;  /* 0x0000000518187220 */ /* 0x000fe20000410000 */
[----:B------:R-:W-:Y:S02]  /*77d0*/  HADD2.F32 R11, -RZ, R11.H1_H1 ;  /* 0x3000000bff0b7230 */ /* 0x000fe40000004100 */
[-C--:B------:R-:W-:Y:S01]  /*77e0*/  FMUL.FTZ R29, R7, R0.reuse ;  /* 0x00000000071d7220 */ /* 0x080fe20000410000 */
[----:B------:R-:W-:Y:S01]  /*77f0*/  F2FP.F16.F32.PACK_AB R10, R10, R27 ;  /* 0x0000001b0a0a723e */ /* 0x000fe200000000ff */
[C---:B------:R-:W-:Y:S01]  /*7800*/  FFMA.FTZ R7, R14.reuse, R5, -R15 ;  /* 0x000000050e077223 */ /* 0x040fe2000001080f */
[----:B------:R-:W-:Y:S01]  /*7810*/  FFMA.FTZ R24, R14, R9, R24 ;  /* 0x000000090e187223 */ /* 0x000fe20000010018 */
[C---:B------:R-:W-:Y:S01]  /*7820*/  FFMA.FTZ R0, R11.reuse, R0, -R6 ;  /* 0x000000000b007223 */ /* 0x040fe20000010806 */
[----:B------:R-:W-:Y:S01]  /*7830*/  FFMA.FTZ R11, R11, R4, R29 ;  /* 0x000000040b0b7223 */ /* 0x000fe2000001001d */
[----:B------:R-:W-:Y:S02]  /*7840*/  F2FP.F16.F32.PACK_AB R4, R33, R30 ;  /* 0x0000001e2104723e */ /* 0x000fe400000000ff */
[----:B------:R-:W-:-:S02]  /*7850*/  F2FP.F16.F32.PACK_AB R5, R32, R25 ;  /* 0x000000192005723e */ /* 0x000fc400000000ff */
[----:B------:R-:W-:Y:S02]  /*7860*/  F2FP.F16.F32.PACK_AB R6, R13, R26 ;  /* 0x0000001a0d06723e */ /* 0x000fe400000000ff */
[----:B------:R-:W-:Y:S02]  /*7870*/  F2FP.F16.F32.PACK_AB R7, R0, R7 ;  /* 0x000000070007723e */ /* 0x000fe400000000ff */
[----:B------:R-:W-:Y:S02]  /*7880*/  F2FP.F16.F32.PACK_AB R9, R21, R12 ;  /* 0x0000000c1509723e */ /* 0x000fe400000000ff */
[----:B------:R-:W-:Y:S01]  /*7890*/  F2FP.F16.F32.PACK_AB R11, R11, R24 ;  /* 0x000000180b0b723e */ /* 0x000fe200000000ff */
[----:B------:R1:W-:Y:S04]  /*78a0*/  STS.128 [R36+0x18400], R4 ;  /* 0x0184000424007388 */ /* 0x0003e80000000c00 */
[----:B------:R1:W-:Y:S02]  /*78b0*/  STS.128 [R37+0x18400], R8 ;  /* 0x0184000825007388 */ /* 0x0003e40000000c00 */
.L_x_522:
[----:B------:R-:W-:Y:S05]  /*78c0*/  BSYNC B1 ;  /* 0x0000000000017941 */ /* 0x000fea0003800000 */
.L_x_521:
[----:B------:R-:W-:Y:S05]  /*78d0*/  @P0 BRA `(.L_x_512) ;  /* 0x00000004003c0947 */ /* 0x000fea0003800000 */
[----:B------:R-:W-:Y:S01]  /*78e0*/  LOP3.LUT R3, R234, R3, R204, 0x1e, !PT ;  /* 0x00000003ea037212 */ /* 0x000fe200078e1ecc */
[----:B-1----:R-:W1:Y:S01]  /*78f0*/  LDS.128 R8, [R229+0x18400] ;  /* 0x01840000e5087984 */ /* 0x002e620000000c00 */
[----:B------:R-:W-:Y:S02]  /*7900*/  HADD2.F32 R30, -RZ, R39.H0_H0 ;  /* 0x20000027ff1e7230 */ /* 0x000fe40000004100 */
[----:B------:R-:W-:Y:S01]  /*7910*/  IADD3 R3, R206, R3, RZ ;  /* 0x00000003ce037210 */ /* 0x000fe20007ffe0ff */
[----:B------:R-:W-:Y:S02]  /*7920*/  HADD2.F32 R26, -RZ, R41.H0_H0 ;  /* 0x20000029ff1a7230 */ /* 0x000fe40000004100 */
[----:B------:R-:W-:Y:S02]  /*7930*/  HADD2.F32 R32, -RZ, R44.H0_H0 ;  /* 0x2000002cff207230 */ /* 0x000fe40000004100 */
[----:B------:R-:W-:Y:S02]  /*7940*/  IMAD R3, R3, 0x2, R18 ;  /* 0x0000000203037824 */ /* 0x000fe400078e0212 */
[----:B------:R-:W-:-:S02]  /*7950*/  HADD2.F32 R34, -RZ, R39.H1_H1 ;  /* 0x30000027ff227230 */ /* 0x000fc40000004100 */
[----:B------:R-:W-:Y:S01]  /*7960*/  HADD2.F32 R35, -RZ, R44.H1_H1 ;  /* 0x3000002cff237230 */ /* 0x000fe20000004100 */
[----:B------:R-:W2:Y:S01]  /*7970*/  LDS.128 R4, [R3+0x18400] ;  /* 0x0184000003047984 */ /* 0x000ea20000000c00 */
[----:B------:R-:W-:Y:S02]  /*7980*/  HADD2.F32 R37, -RZ, R38.H0_H0 ;  /* 0x20000026ff257230 */ /* 0x000fe40000004100 */
[----:B------:R-:W-:Y:S02]  /*7990*/  HADD2.F32 R33, -RZ, R40.H0_H0 ;  /* 0x20000028ff217230 */ /* 0x000fe40000004100 */
[--C-:B-1----:R-:W-:Y:S02]  /*79a0*/  HADD2.F32 R0, -RZ, R8.reuse.H0_H0 ;  /* 0x20000008ff007230 */ /* 0x102fe40000004100 */
[----:B------:R-:W-:Y:S02]  /*79b0*/  HADD2.F32 R8, -RZ, R8.H1_H1 ;  /* 0x30000008ff087230 */ /* 0x000fe40000004100 */
[----:B------:R-:W-:-:S02]  /*79c0*/  HADD2.F32 R12, -RZ, R9.H0_H0 ;  /* 0x20000009ff0c7230 */ /* 0x000fc40000004100 */
[----:B------:R-:W-:Y:S02]  /*79d0*/  HADD2.F32 R9, -RZ, R9.H1_H1 ;  /* 0x30000009ff097230 */ /* 0x000fe40000004100 */
[--C-:B------:R-:W-:Y:S02]  /*79e0*/  HADD2.F32 R13, -RZ, R10.reuse.H0_H0 ;  /* 0x2000000aff0d7230 */ /* 0x100fe40000004100 */
[----:B------:R-:W-:Y:S02]  /*79f0*/  HADD2.F32 R10, -RZ, R10.H1_H1 ;  /* 0x3000000aff0a7230 */ /* 0x000fe40000004100 */
[----:B------:R-:W-:Y:S02]  /*7a00*/  HADD2.F32 R14, -RZ, R11.H0_H0 ;  /* 0x2000000bff0e7230 */ /* 0x000fe40000004100 */
[--C-:B--2---:R-:W-:Y:S02]  /*7a10*/  HADD2.F32 R15, -RZ, R4.reuse.H0_H0 ;  /* 0x20000004ff0f7230 */ /* 0x104fe40000004100 */
[----:B------:R-:W-:-:S02]  /*7a20*/  HADD2.F32 R4, -RZ, R4.H1_H1 ;  /* 0x30000004ff047230 */ /* 0x000fc40000004100 */
[--C-:B------:R-:W-:Y:S02]  /*7a30*/  HADD2.F32 R20, -RZ, R5.reuse.H0_H0 ;  /* 0x20000005ff147230 */ /* 0x100fe40000004100 */
[-C--:B------:R-:W-:Y:S01]  /*7a40*/  FMUL.FTZ R25, R30, R15.reuse ;  /* 0x0000000f1e197220 */ /* 0x080fe20000410000 */
[----:B------:R-:W-:Y:S01]  /*7a50*/  FMUL.FTZ R15, R26, R15 ;  /* 0x0000000f1a0f7220 */ /* 0x000fe20000410000 */
[----:B------:R-:W-:Y:S01]  /*7a60*/  FMUL.FTZ R27, R32, R4 ;  /* 0x00000004201b7220 */ /* 0x000fe20000410000 */
[----:B------:R-:W-:Y:S02]  /*7a70*/  HADD2.F32 R5, -RZ, R5.H1_H1 ;  /* 0x30000005ff057230 */ /* 0x000fe40000004100 */
[-C--:B------:R-:W-:Y:S01]  /*7a80*/  FFMA.FTZ R25, R26, R0.reuse, -R25 ;  /* 0x000000001a197223 */ /* 0x080fe20000010819 */
[----:B------:R-:W-:Y:S02]  /*7a90*/  HADD2.F32 R26, -RZ, R42.H0_H0 ;  /* 0x2000002aff1a7230 */ /* 0x000fe40000004100 */
[----:B------:R-:W-:Y:S01]  /*7aa0*/  FFMA.FTZ R15, R30, R0, R15 ;  /* 0x000000001e0f7223 */ /* 0x000fe2000001000f */
[----:B------:R-:W-:-:S02]  /*7ab0*/  HADD2.F32 R30, -RZ, R41.H1_H1 ;  /* 0x30000029ff1e7230 */ /* 0x000fc40000004100 */
[----:B------:R-:W-:Y:S02]  /*7ac0*/  HADD2.F32 R21, -RZ, R6.H0_H0 ;  /* 0x20000006ff157230 */ /* 0x000fe40000004100 */
[C---:B------:R-:W-:Y:S01]  /*7ad0*/  FMUL.FTZ R29, R26.reuse, R4 ;  /* 0x000000041a1d7220 */ /* 0x040fe20000410000 */
[----:B------:R-:W-:Y:S01]  /*7ae0*/  FFMA.FTZ R0, R26, R8, -R27 ;  /* 0x000000081a007223 */ /* 0x000fe2000001081b */
[-C--:B------:R-:W-:Y:S01]  /*7af0*/  FMUL.FTZ R27, R34, R20.reuse ;  /* 0x00000014221b7220 */ /* 0x080fe20000410000 */
[----:B------:R-:W-:Y:S01]  /*7b00*/  FMUL.FTZ R31, R30, R20 ;  /* 0x000000141e1f7220 */ /* 0x000fe20000410000 */
[----:B------:R-:W-:Y:S01]  /*7b10*/  FFMA.FTZ R8, R32, R8, R29 ;  /* 0x0000000820087223 */ /* 0x000fe2000001001d */
[----:B------:R-:W-:Y:S02]  /*7b20*/  HADD2.F32 R29, -RZ, R42.H1_H1 ;  /* 0x3000002aff1d7230 */ /* 0x000fe40000004100 */
[----:B------:R-:W-:Y:S01]  /*7b30*/  FFMA.FTZ R27, R30, R12, -R27 ;  /* 0x0000000c1e1b7223 */ /* 0x000fe2000001081b */
[----:B------:R-:W-:-:S02]  /*7b40*/  HADD2.F32 R6, -RZ, R6.H1_H1 ;  /* 0x30000006ff067230 */ /* 0x000fc40000004100 */
[----:B------:R-:W-:Y:S01]  /*7b50*/  FFMA.FTZ R31, R34, R12, R31 ;  /* 0x0000000c221f7223 */ /* 0x000fe2000001001f */
[----:B------:R-:W-:Y:S02]  /*7b60*/  HADD2.F32 R32, -RZ, R45.H0_H0 ;  /* 0x2000002dff207230 */ /* 0x000fe40000004100 */
[-C--:B------:R-:W-:Y:S01]  /*7b70*/  FMUL.FTZ R4, R35, R5.reuse ;  /* 0x0000000523047220 */ /* 0x080fe20000410000 */
[----:B------:R-:W-:Y:S01]  /*7b80*/  FMUL.FTZ R12, R29, R5 ;  /* 0x000000051d0c7220 */ /* 0x000fe20000410000 */
[----:B------:R-:W-:Y:S02]  /*7b90*/  HADD2.F32 R30, -RZ, R43.H0_H0 ;  /* 0x2000002bff1e7230 */ /* 0x000fe40000004100 */
[----:B------:R-:W-:Y:S01]  /*7ba0*/  FMUL.FTZ R20, R37, R21 ;  /* 0x0000001525147220 */ /* 0x000fe20000410000 */
[----:B------:R-:W-:Y:S01]  /*7bb0*/  FMUL.FTZ R5, R32, R6 ;  /* 0x0000000620057220 */ /* 0x000fe20000410000 */
[--C-:B------:R-:W-:Y:S02]  /*7bc0*/  HADD2.F32 R24, -RZ, R7.reuse.H0_H0 ;  /* 0x20000007ff187230 */ /* 0x100fe40000004100 */
[----:B------:R-:W-:Y:S01]  /*7bd0*/  FFMA.FTZ R4, R29, R9, -R4 ;  /* 0x000000091d047223 */ /* 0x000fe20000010804 */
[----:B------:R-:W-:Y:S01]  /*7be0*/  FMUL.FTZ R26, R33, R21 ;  /* 0x00000015211a7220 */ /* 0x000fe20000410000 */
[----:B------:R-:W-:Y:S01]  /*7bf0*/  FFMA.FTZ R12, R35, R9, R12 ;  /* 0x00000009230c7223 */ /* 0x000fe2000001000c */
[----:B------:R-:W-:Y:S01]  /*7c00*/  FFMA.FTZ R20, R33, R13, -R20 ;  /* 0x0000000d21147223 */ /* 0x000fe20000010814 */
[----:B------:R-:W-:-:S02]  /*7c10*/  HADD2.F32 R7, -RZ, R7.H1_H1 ;  /* 0x30000007ff077230 */ /* 0x000fc40000004100 */
[C---:B------:R-:W-:Y:S01]  /*7c20*/  FMUL.FTZ R9, R30.reuse, R6 ;  /* 0x000000061e097220 */ /* 0x040fe20000410000 */
[-C--:B------:R-:W-:Y:S01]  /*7c30*/  FFMA.FTZ R5, R30, R10.reuse, -R5 ;  /* 0x0000000a1e057223 */ /* 0x080fe20000010805 */
[----:B------:R-:W-:Y:S02]  /*7c40*/  HADD2.F32 R34, -RZ, R38.H1_H1 ;  /* 0x30000026ff227230 */ /* 0x000fe40000004100 */
[----:B------:R-:W-:Y:S01]  /*7c50*/  FFMA.FTZ R26, R37, R13, R26 ;  /* 0x0000000d251a7223 */ /* 0x000fe2000001001a */
[----:B------:R-:W-:Y:S02]  /*7c60*/  HADD2.F32 R33, -RZ, R45.H1_H1 ;  /* 0x3000002dff217230 */ /* 0x000fe40000004100 */
[----:B------:R-:W-:Y:S01]  /*7c70*/  FFMA.FTZ R9, R32, R10, R9 ;  /* 0x0000000a20097223 */ /* 0x000fe20000010009 */
[----:B------:R-:W-:Y:S02]  /*7c80*/  HADD2.F32 R30, -RZ, R40.H1_H1 ;  /* 0x30000028ff1e7230 */ /* 0x000fe40000004100 */
[----:B------:R-:W-:Y:S01]  /*7c90*/  FMUL.FTZ R13, R34, R24 ;  /* 0x00000018220d7220 */ /* 0x000fe20000410000 */
[----:B------:R-:W-:-:S02]  /*7ca0*/  HADD2.F32 R29, -RZ, R43.H1_H1 ;  /* 0x3000002bff1d7230 */ /* 0x000fc40000004100 */
[-C--:B------:R-:W-:Y:S01]  /*7cb0*/  FMUL.FTZ R6, R33, R7.reuse ;  /* 0x0000000721067220 */ /* 0x080fe20000410000 */
[----:B------:R-:W-:Y:S02]  /*7cc0*/  HADD2.F32 R11, -RZ, R11.H1_H1 ;  /* 0x3000000bff0b7230 */ /* 0x000fe40000004100 */
[C---:B------:R-:W-:Y:S01]  /*7cd0*/  FMUL.FTZ R21, R30.reuse, R24 ;  /* 0x000000181e157220 */ /* 0x040fe20000410000 */
[-C--:B------:R-:W-:Y:S01]  /*7ce0*/  FFMA.FTZ R13, R30, R14.reuse, -R13 ;  /* 0x0000000e1e0d7223 */ /* 0x080fe2000001080d */
[C---:B------:R-:W-:Y:S01]  /*7cf0*/  FMUL.FTZ R10, R29.reuse, R7 ;  /* 0x000000071d0a7220 */ /* 0x040fe20000410000 */
[----:B------:R-:W-:Y:S01]  /*7d00*/  F2FP.F16.F32.PACK_AB R32, R0, R25 ;  /* 0x000000190020723e */ /* 0x000fe200000000ff */
[-C--:B------:R-:W-:Y:S01]  /*7d10*/  FFMA.FTZ R6, R29, R11.reuse, -R6 ;  /* 0x0000000b1d067223 */ /* 0x080fe20000010806 */
[----:B------:R-:W-:Y:S01]  /*7d20*/  FFMA.FTZ R21, R34, R14, R21 ;  /* 0x0000000e22157223 */ /* 0x000fe20000010015 */
[----:B------:R-:W-:Y:S01]  /*7d30*/  FFMA.FTZ R10, R33, R11, R10 ;  /* 0x0000000b210a7223 */ /* 0x000fe2000001000a */
[----:B------:R-:W-:-:S02]  /*7d40*/  F2FP.F16.F32.PACK_AB R33, R4, R27 ;  /* 0x0000001b0421723e */ /* 0x000fc400000000ff */
[----:B------:R-:W-:Y:S02]  /*7d50*/  F2FP.F16.F32.PACK_AB R34, R5, R20 ;  /* 0x000000140522723e */ /* 0x000fe400000000ff */
[----:B------:R-:W-:Y:S02]  /*7d60*/  F2FP.F16.F32.PACK_AB R35, R6, R13 ;  /* 0x0000000d0623723e */ /* 0x000fe400000000ff */
[----:B------:R-:W-:Y:S02]  /*7d70*/  F2FP.F16.F32.PACK_AB R24, R8, R15 ;  /* 0x0000000f0818723e */ /* 0x000fe400000000ff */
[----:B------:R-:W-:Y:S01]  /*7d80*/  F2FP.F16.F32.PACK_AB R25, R12, R31 ;  /* 0x0000001f0c19723e */ /* 0x000fe200000000ff */
[----:B------:R4:W-:Y:S01]  /*7d90*/  STS.128 [R229+0x18400], R32 ;  /* 0x01840020e5007388 */ /* 0x0009e20000000c00 */
[----:B------:R-:W-:Y:S02]  /*7da0*/  F2FP.F16.F32.PACK_AB R26, R9, R26 ;  /* 0x0000001a091a723e */ /* 0x000fe400000000ff */
[----:B------:R-:W-:-:S05]  /*7db0*/  F2FP.F16.F32.PACK_AB R27, R10, R21 ;  /* 0x000000150a1b723e */ /* 0x000fca00000000ff */
[----:B------:R4:W-:Y:S02]  /*7dc0*/  STS.128 [R3+0x18400], R24 ;  /* 0x0184001803007388 */ /* 0x0009e40000000c00 */
.L_x_512:
[----:B------:R-:W-:Y:S05]  /*7dd0*/  BSYNC B0 ;  /* 0x0000000000007941 */ /* 0x000fea0003800000 */
.L_x_498:
[----:B------:R-:W-:Y:S01]  /*7de0*/  @!PT LDS RZ, [RZ] ;  /* 0x00000000fffff984 */ /* 0x000fe20000000800 */
[----:B------:R-:W-:Y:S01]  /*7df0*/  @!PT LDS RZ, [RZ] ;  /* 0x00000000fffff984 */ /* 0x000fe20000000800 */
[----:B------:R-:W-:Y:S01]  /*7e00*/  @!PT LDS RZ, [RZ] ;  /* 0x00000000fffff984 */ /* 0x000fe20000000800 */
[----:B------:R-:W-:Y:S01]  /*7e10*/  @!PT LDS RZ, [RZ] ;  /* 0x00000000fffff984 */ /* 0x000fe20000000800 */
[----:B------:R5:W-:Y:S06]  /*7e20*/  MEMBAR.ALL.CTA ;  /* 0x0000000000007992 */ /* 0x000bec0000008000 */
[----:B-----5:R-:W5:Y:S01]  /*7e30*/  FENCE.VIEW.ASYNC.S ;  /* 0x00000000000073c6 */ /* 0x020f620000000000 */
[----:B------:R-:W-:Y:S05]  /*7e40*/  WARPSYNC.ALL ;  /* 0x0000000000007948 */ /* 0x000fea0003800000 */
[----:B-----5:R-:W-:Y:S06]  /*7e50*/  BAR.SYNC.DEFER_BLOCKING 0xd, 0x100 ;  /* 0x0344000000007b1d */ /* 0x020fec0000010000 */
.L_x_495:
[----:B--23--:R-:W2:Y:S01]  /*7e60*/  S2R R0, SR_TID.X ;  /* 0x0000000000007919 */ /* 0x00cea20000002100 */
[----:B------:R-:W-:Y:S05]  /*7e70*/  WARPSYNC.ALL ;  /* 0x0000000000007948 */ /* 0x000fea0003800000 */
[----:B--2---:R-:W-:-:S05]  /*7e80*/  SHF.R.U32.HI R0, RZ, 0x7, R0 ;  /* 0x00000007ff007819 */ /* 0x004fca0000011600 */
[----:B------:R-:W-:Y:S02]  /*7e90*/  VIADD R12, R0, 0x8 ;  /* 0x00000008000c7836 */ /* 0x000fe40000000000 */
[----:B------:R-:W-:-:S03]  /*7ea0*/  IMAD.U32 R0, RZ, RZ, UR44 ;  /* 0x0000002cff007e24 */ /* 0x000fc6000f8e00ff */
[----:B------:R2:W-:Y:S02]  /*7eb0*/  BAR.SYNC.DEFER_BLOCKING R12, 0x100 ;  /* 0x0004000c0000751d */ /* 0x0005e40000010000 */
[----:B------:R-:W-:-:S13]  /*7ec0*/  ISETP.NE.AND P0, PT, R0, 0x3, PT ;  /* 0x000000030000780c */ /* 0x000fda0003f05270 */
[----:B--2---:R-:W-:Y:S05]  /*7ed0*/  @!P0 BRA `(.L_x_523) ;  /* 0x0000000000048947 */ /* 0x004fea0003800000 */
[----:B------:R-:W-:Y:S01]  /*7ee0*/  BPT.TRAP 0x1 ;  /* 0x000000040000795c */ /* 0x000fe20000300000 */
.L_x_523:
[----:B-1--4-:R-:W-:Y:S02]  /*7ef0*/  LEA R3, R22, R18, 0x3 ;  /* 0x0000001216037211 */ /* 0x012fe400078e18ff */
[----:B------:R-:W-:-:S04]  /*7f00*/  SHF.L.U32 R72, R200, 0x1f, RZ ;  /* 0x0000001fc8487819 */ /* 0x000fc800000006ff */
[----:B------:R1:W2:Y:S01]  /*7f10*/  SYNCS.PHASECHK.TRANS64.TRYWAIT P1, [R3+URZ+0x22830], R72 ;  /* 0x02283048030075a7 */ /* 0x0002a2000802017f */
[----:B------:R-:W-:Y:S05]  /*7f20*/  @!P0 BRA `(.L_x_524) ;  /* 0x0000000000048947 */ /* 0x000fea0003800000 */
[----:B------:R-:W-:Y:S01]  /*7f30*/  BPT.TRAP 0x1 ;  /* 0x000000040000795c */ /* 0x000fe20000300000 */
.L_x_524:
[----:B------:R-:W-:Y:S01]  /*7f40*/  VIADD R0, R18, 0x1c400 ;  /* 0x0001c40012007836 */ /* 0x000fe20000000000 */
[----:B------:R-:W-:Y:S01]  /*7f50*/  LOP3.LUT R4, R28, 0x10000, RZ, 0xfc, !PT ;  /* 0x000100001c047812 */ /* 0x000fe200078efcff */
[----:B------:R-:W-:-:S03]  /*7f60*/  IMAD.MOV.U32 R5, RZ, RZ, 0x40000040 ;  /* 0x40000040ff057424 */ /* 0x000fc600078e00ff */
[----:B------:R-:W-:-:S04]  /*7f70*/  SHF.R.U32.HI R0, RZ, 0x4, R0 ;  /* 0x00000004ff007819 */ /* 0x000fc80000011600 */
[----:B------:R-:W-:-:S04]  /*7f80*/  LOP3.LUT R0, R0, 0x3fff, RZ, 0xc0, !PT ;  /* 0x00003fff00007812 */ /* 0x000fc800078ec0ff */
[----:B------:R-:W-:Y:S01]  /*7f90*/  LOP3.LUT R0, R0, 0x10000, RZ, 0xfc, !PT ;  /* 0x0001000000007812 */ /* 0x000fe200078efcff */
[----:B--2---:R-:W-:Y:S06]  /*7fa0*/  @P1 BRA `(.L_x_525) ;  /* 0x0000000000081947 */ /* 0x004fec0003800000 */
[----:B------:R-:W2:Y:S02]  /*7fb0*/  SYNCS.PHASECHK.TRANS64.TRYWAIT P1, [R3+URZ+0x22830], R72 ;  /* 0x02283048030075a7 */ /* 0x000ea4000802017f */
[----:B--2---:R-:W-:Y:S05]  /*7fc0*/  @!P1 BRA `(.L_x_526) ;  /* 0x000000d400b09947 */ /* 0x004fea0003800000 */
.L_x_525:
[----:B------:R-:W-:Y:S01]  /*7fd0*/  IMAD R14, R22, 0x300, R0 ;  /* 0x00000300160e7824 */ /* 0x000fe200078e0200 */
[----:B------:R-:W-:Y:S05]  /*7fe0*/  WARPSYNC.ALL ;  /* 0x0000000000007948 */ /* 0x000fea0003800000 */
[----:B------:R-:W-:Y:S01]  /*7ff0*/  IMAD.MOV.U32 R15, RZ, RZ, 0x40000040 ;  /* 0x40000040ff0f7424 */ /* 0x000fe200078e00ff */
[----:B------:R-:W-:Y:S01]  /*8000*/  R2UR UR4, R4 ;  /* 0x00000000040472ca */ /* 0x000fe200000e0000 */
[----:B-----5:R-:W-:Y:S01]  /*8010*/  WARPGROUP.ARRIVE ;  /* 0x00000000000079c5 */ /* 0x020fe20000000000 */
[----:B------:R-:W-:Y:S01]  /*8020*/  R2UR UR5, R5 ;  /* 0x00000000050572ca */ /* 0x000fe200000e0000 */
[C---:B------:R-:W-:Y:S01]  /*8030*/  VIADD R6, R14.reuse, 0x2 ;  /* 0x000000020e067836 */ /* 0x040fe20000000000 */
[----:B------:R-:W-:Y:S01]  /*8040*/  R2UR UR6, R14 ;  /* 0x000000000e0672ca */ /* 0x000fe200000e0000 */
[----:B------:R-:W-:Y:S01]  /*8050*/  IMAD.MOV.U32 R11, RZ, RZ, 0x40000040 ;  /* 0x40000040ff0b7424 */ /* 0x000fe200078e00ff */
[----:B------:R-:W-:Y:S01]  /*8060*/  R2UR UR7, R15 ;  /* 0x000000000f0772ca */ /* 0x000fe200000e0000 */
[----:B------:R-:W-:Y:S01]  /*8070*/  IMAD.MOV.U32 R7, RZ, RZ, 0x40000040 ;  /* 0x40000040ff077424 */ /* 0x000fe200078e00ff */
[C---:B------:R-:W-:Y:S01]  /*8080*/  IADD3 R10, R4.reuse, 0x2, RZ ;  /* 0x00000002040a7810 */ /* 0x040fe20007ffe0ff */
[----:B------:R-:W-:Y:S01]  /*8090*/  IMAD.MOV.U32 R9, RZ, RZ, 0x40000040 ;  /* 0x40000040ff097424 */ /* 0x000fe200078e00ff */
[----:B------:R-:W-:Y:S01]  /*80a0*/  IADD3 R8, R4, 0x4, RZ ;  /* 0x0000000404087810 */ /* 0x000fe20007ffe0ff */
[----:B------:R-:W-:Y:S01]  /*80b0*/  IMAD.MOV.U32 R15, RZ, RZ, 0x40000040 ;  /* 0x40000040ff0f7424 */ /* 0x000fe200078e00ff */
[----:B------:R-:W3:Y:S07]  /*80c0*/  S2R R73, SR_TID.X ;  /* 0x0000000000497919 */ /* 0x000eee0000002100 */
[----:B------:R-:W-:Y:S01]  /*80d0*/  HGMMA.64x96x16.F32 R24, gdesc[UR4], RZ, !UPT, gsb0 ;  /* 0x01600000041879f0 */ /* 0x000fe2000c0008ff */
[----:B------:R-:W-:-:S02]  /*80e0*/  R2UR UR4, R10 ;  /* 0x000000000a0472ca */ /* 0x000fc400000e0000 */
[----:B------:R-:W-:Y:S02]  /*80f0*/  R2UR UR5, R11 ;  /* 0x000000000b0572ca */ /* 0x000fe400000e0000 */
[----:B------:R-:W-:Y:S01]  /*8100*/  R2UR UR6, R6 ;  /* 0x00000000060672ca */ /* 0x000fe200000e0000 */
[C---:B------:R-:W-:Y:S01]  /*8110*/  VIADD R6, R14.reuse, 0x4 ;  /* 0x000000040e067836 */ /* 0x040fe20000000000 */
[----:B------:R-:W-:Y:S01]  /*8120*/  R2UR UR7, R7 ;  /* 0x00000000070772ca */ /* 0x000fe200000e0000 */
[----:B------:R-:W-:Y:S02]  /*8130*/  IMAD.MOV.U32 R7, RZ, RZ, 0x40000040 ;  /* 0x40000040ff077424 */ /* 0x000fe400078e00ff */
[----:B------:R-:W-:Y:S01]  /*8140*/  VIADD R14, R14, 0x6 ;  /* 0x000000060e0e7836 */ /* 0x000fe20000000000 */
[----:B---3--:R-:W-:Y:S01]  /*8150*/  LOP3.LUT R73, R73, 0x7f, RZ, 0xc0, !PT ;  /* 0x0000007f49497812 */ /* 0x008fe200078ec0ff */
[----:B------:R-:W-:Y:S02]  /*8160*/  WARPGROUP.DEPBAR.LE gsb0, 0x0 ;  /* 0x00008000000079c5 */ /* 0x000fe40000010000 */
[----:B------:R-:W-:-:S06]  /*8170*/  WARPGROUP.ARRIVE ;  /* 0x00000000000079c5 */ /* 0x000fcc0000000000 */
[----:B------:R-:W-:Y:S01]  /*8180*/  HGMMA.64x96x16.F32 R24, gdesc[UR4], R24, gsb0 ;  /* 0x01600000041879f0 */ /* 0x000fe20008000818 */
[----:B------:R-:W-:Y:S02]  /*8190*/  R2UR UR4, R8 ;  /* 0x00000000080472ca */ /* 0x000fe400000e0000 */
[----:B------:R-:W-:Y:S02]  /*81a0*/  R2UR UR5, R9 ;  /* 0x00000000090572ca */ /* 0x000fe400000e0000 */
[----:B------:R-:W-:Y:S02]  /*81b0*/  R2UR UR6, R6 ;  /* 0x00000000060672ca */ /* 0x000fe400000e0000 */
[----:B------:R-:W-:Y:S01]  /*81c0*/  R2UR UR7, R7 ;  /* 0x00000000070772ca */ /* 0x000fe200000e0000 */
[----:B------:R-:W-:Y:S01]  /*81d0*/  IMAD.MOV.U32 R7, RZ, RZ, 0x40000040 ;  /* 0x40000040ff077424 */ /* 0x000fe200078e00ff */
[----:B------:R-:W-:Y:S01]  /*81e0*/  IADD3 R6, R4, 0x6, RZ ;  /* 0x0000000604067810 */ /* 0x000fe20007ffe0ff */
[----:B------:R-:W-:-:S02]  /*81f0*/  WARPGROUP.DEPBAR.LE gsb0, 0x0 ;  /* 0x00008000000079c5 */ /* 0x000fc40000010000 */
[----:B------:R-:W-:-:S08]  /*8200*/  WARPGROUP.ARRIVE ;  /* 0x00000000000079c5 */ /* 0x000fd00000000000 */
[----:B------:R-:W-:Y:S01]  /*8210*/  HGMMA.64x96x16.F32 R24, gdesc[UR4], R24, gsb0 ;  /* 0x01600000041879f0 */ /* 0x000fe20008000818 */
[----:B------:R-:W-:Y:S02]  /*8220*/  R2UR UR4, R6 ;  /* 0x00000000060472ca */ /* 0x000fe400000e0000 */
[----:B------:R-:W-:Y:S02]  /*8230*/  R2UR UR5, R7 ;  /* 0x00000000070572ca */ /* 0x000fe400000e0000 */
[----:B------:R-:W-:Y:S02]  /*8240*/  R2UR UR6, R14 ;  /* 0x000000000e0672ca */ /* 0x000fe400000e0000 */
[----:B------:R-:W-:Y:S01]  /*8250*/  R2UR UR7, R15 ;  /* 0x000000000f0772ca */ /* 0x000fe200000e0000 */
[----:B------:R-:W-:-:S05]  /*8260*/  IMAD R15, R177, -0x60, R176 ;  /* 0xffffffa0b10f7824 */ /* 0x000fca00078e02b0 */
[----:B------:R-:W-:-:S05]  /*8270*/  IADD3 R20, R15, 0x60, RZ ;  /* 0x000000600f147810 */ /* 0x000fca0007ffe0ff */
[----:B------:R-:W-:-:S05]  /*8280*/  IMAD R20, R231, -0x2, R20 ;  /* 0xfffffffee7147824 */ /* 0x000fca00078e0214 */
[C---:B------:R-:W-:Y:S02]  /*8290*/  ISETP.GT.AND P2, PT, R20.reuse, RZ, PT ;  /* 0x000000ff1400720c */ /* 0x040fe40003f44270 */
[C---:B------:R-:W-:Y:S02]  /*82a0*/  ISETP.GT.AND P3, PT, R20.reuse, 0x1, PT ;  /* 0x000000011400780c */ /* 0x040fe40003f64270 */
[C---:B------:R-:W-:Y:S02]  /*82b0*/  ISETP.GT.AND P4, PT, R20.reuse, 0x8, PT ;  /* 0x000000081400780c */ /* 0x040fe40003f84270 */
[C---:B------:R-:W-:Y:S02]  /*82c0*/  ISETP.GT.AND P5, PT, R20.reuse, 0x9, PT ;  /* 0x000000091400780c */ /* 0x040fe40003fa4270 */
[----:B------:R-:W-:Y:S01]  /*82d0*/  ISETP.GT.AND P1, PT, R20, 0x10, PT ;  /* 0x000000101400780c */ /* 0x000fe20003f24270 */
[----:B------:R-:W-:Y:S02]  /*82e0*/  WARPGROUP.DEPBAR.LE gsb0, 0x0 ;  /* 0x00008000000079c5 */ /* 0x000fe40000010000 */
[----:B------:R-:W-:-:S06]  /*82f0*/  WARPGROUP.ARRIVE ;  /* 0x00000000000079c5 */ /* 0x000fcc0000000000 */
[----:B------:R-:W-:Y:S01]  /*8300*/  HGMMA.64x96x16.F32 R24, gdesc[UR4], R24, gsb0 ;  /* 0x01600000041879f0 */ /* 0x000fe20008000818 */
[----:B------:R-:W-:Y:S01]  /*8310*/  ULDC UR4, c[0x0][0x9d8] ;  /* 0x0002760000047ab9 */ /* 0x000fe20000000800 */
[----:B------:R-:W-:Y:S02]  /*8320*/  ULDC UR5, c[0x0][0x988] ;  /* 0x0002620000057ab9 */ /* 0x000fe40000000800 */
[----:B------:R-:W-:Y:S01]  /*8330*/  IMAD.U32 R21, RZ, RZ, UR5 ;  /* 0x00000005ff157e24 */ /* 0x000fe2000f8e00ff */
        /* <DEDUP_REMOVED lines=40> */
[----:B0-----:R-:W-:Y:S01]  /*85c0*/  FSEL R76, R28, -INF , P4 ;  /* 0xff8000001c4c7808 */ /* 0x001fe20002000000 */
[----:B------:R-:W-:Y:S01]  /*85d0*/  FMUL.FTZ R57, R57, UR4 ;  /* 0x0000000439397c20 */ /* 0x000fe20008410000 */
[----:B------:R-:W-:Y:S01]  /*85e0*/  FMUL.FTZ R54, R54, UR4 ;  /* 0x0000000436367c20 */ /* 0x000fe20008410000 */
[----:B------:R-:W-:Y:S01]  /*85f0*/  FMUL.FTZ R60, R60, UR4 ;  /* 0x000000043c3c7c20 */ /* 0x000fe20008410000 */
[----:B------:R-:W-:Y:S01]  /*8600*/  FMNMX.FTZ R15, R76, R15, !PT ;  /* 0x0000000f4c0f7209 */ /* 0x000fe20007810000 */
[----:B------:R-:W-:Y:S01]  /*8610*/  FMUL.FTZ R55, R55, UR4 ;  /* 0x0000000437377c20 */ /* 0x000fe20008410000 */
[----:B------:R-:W-:Y:S01]  /*8620*/  FMUL.FTZ R61, R61, UR4 ;  /* 0x000000043d3d7c20 */ /* 0x000fe20008410000 */
[----:B------:R-:W0:Y:S01]  /*8630*/  MUFU.TANH R32, R32 ;  /* 0x0000002000207308 */ /* 0x000e220000002400 */
        /* <DEDUP_REMOVED lines=10> */
[----:B------:R-:W-:Y:S01]  /*86e0*/  ISETP.GT.AND P2, PT, R20, 0x11, PT ;  /* 0x000000111400780c */ /* 0x000fe20003f44270 */
[----:B------:R-:W-:Y:S01]  /*86f0*/  FMUL.FTZ R69, R69, UR4 ;  /* 0x0000000445457c20 */ /* 0x000fe20008410000 */
[----:B------:R-:W-:Y:S01]  /*8700*/  FMUL.FTZ R63, R63, UR4 ;  /* 0x000000043f3f7c20 */ /* 0x000fe20008410000 */
[----:B------:R-:W-:Y:S01]  /*8710*/  FMUL.FTZ R66, R66, UR4 ;  /* 0x0000000442427c20 */ /* 0x000fe20008410000 */
[----:B------:R-:W-:Y:S01]  /*8720*/  FMUL.FTZ R67, R67, UR4 ;  /* 0x0000000443437c20 */ /* 0x000fe20008410000 */
[----:B------:R-:W4:Y:S01]  /*8730*/  MUFU.TANH R33, R33 ;  /* 0x0000002100217308 */ /* 0x000f220000002400 */
[----:B0-----:R-:W-:Y:S01]  /*8740*/  FSEL R80, R32, -INF , P1 ;  /* 0xff80000020507808 */ /* 0x001fe20000800000 */
[----:B------:R-:W-:Y:S01]  /*8750*/  FMUL.FTZ R70, R70, UR4 ;  /* 0x0000000446467c20 */ /* 0x000fe20008410000 */
[----:B------:R-:W-:-:S02]  /*8760*/  FMUL.FTZ R71, R71, UR4 ;  /* 0x0000000447477c20 */ /* 0x000fc40008410000 */
[----:B------:R-:W-:-:S03]  /*8770*/  FMNMX.FTZ R15, R80, R15, !PT ;  /* 0x0000000f500f7209 */ /* 0x000fc60007810000 */
[----:B------:R-:W0:Y:S01]  /*8780*/  MUFU.TANH R30, R30 ;  /* 0x0000001e001e7308 */ /* 0x000e220000002400 */
[----:B---3--:R-:W-:Y:S02]  /*8790*/  FSEL R13, R13, -INF , P3 ;  /* 0xff8000000d0d7808 */ /* 0x008fe40001800000 */
[----:B------:R-:W-:-:S05]  /*87a0*/  ISETP.GT.AND P3, PT, R20, 0x18, PT ;  /* 0x000000181400780c */ /* 0x000fca0003f64270 */
[----:B------:R-:W3:Y:S01]  /*87b0*/  MUFU.TANH R36, R36 ;  /* 0x0000002400247308 */ /* 0x000ee20000002400 */
[----:B----4-:R-:W-:-:S04]  /*87c0*/  FSEL R82, R33, -INF , P2 ;  /* 0xff80000021527808 */ /* 0x010fc80001000000 */
[----:B------:R-:W-:-:S03]  /*87d0*/  FMNMX.FTZ R15, R82, R15, !PT ;  /* 0x0000000f520f7209 */ /* 0x000fc60007810000 */
[----:B------:R-:W4:Y:S01]  /*87e0*/  MUFU.TANH R31, R31 ;  /* 0x0000001f001f7308 */ /* 0x000f220000002400 */
[----:B0-----:R-:W-:Y:S02]  /*87f0*/  FSEL R24, R30, -INF , P4 ;  /* 0xff8000001e187808 */ /* 0x001fe40002000000 */
[----:B------:R-:W-:-:S05]  /*8800*/  ISETP.GT.AND P4, PT, R20, 0x19, PT ;  /* 0x000000191400780c */ /* 0x000fca0003f84270 */
[----:B------:R-:W0:Y:S01]  /*8810*/  MUFU.TANH R37, R37 ;  /* 0x0000002500257308 */ /* 0x000e220000002400 */
[----:B---3--:R-:W-:-:S04]  /*8820*/  FSEL R84, R36, -INF , P3 ;  /* 0xff80000024547808 */ /* 0x008fc80001800000 */
[----:B------:R-:W-:-:S03]  /*8830*/  FMNMX.FTZ R15, R84, R15, !PT ;  /* 0x0000000f540f7209 */ /* 0x000fc60007810000 */
[----:B------:R-:W3:Y:S01]  /*8840*/  MUFU.TANH R34, R34 ;  /* 0x0000002200227308 */ /* 0x000ee20000002400 */
[----:B----4-:R-:W-:Y:S02]  /*8850*/  FSEL R26, R31, -INF , P5 ;  /* 0xff8000001f1a7808 */ /* 0x010fe40002800000 */
[----:B------:R-:W-:-:S05]  /*8860*/  ISETP.GT.AND P5, PT, R20, 0x20, PT ;  /* 0x000000201400780c */ /* 0x000fca0003fa4270 */
[----:B------:R-:W4:Y:S01]  /*8870*/  MUFU.TANH R40, R40 ;  /* 0x0000002800287308 */ /* 0x000f220000002400 */
[----:B0-----:R-:W-:-:S04]  /*8880*/  FSEL R86, R37, -INF , P4 ;  /* 0xff80000025567808 */ /* 0x001fc80002000000 */
        /* <DEDUP_REMOVED lines=92> */
[----:B---3--:R-:W-:-:S04]  /*8e50*/  FSEL R112, R69, -INF , P5 ;  /* 0xff80000045707808 */ /* 0x008fc80002800000 */
[----:B------:R-:W-:-:S03]  /*8e60*/  FMNMX.FTZ R15, R112, R15, !PT ;  /* 0x0000000f700f7209 */ /* 0x000fc60007810000 */
[----:B------:R-:W3:Y:S01]  /*8e70*/  MUFU.TANH R67, R67 ;  /* 0x0000004300437308 */ /* 0x000ee20000002400 */
[----:B----4-:R-:W-:Y:S01]  /*8e80*/  FSEL R58, R63, -INF , P1 ;  /* 0xff8000003f3a7808 */ /* 0x010fe20000800000 */
[----:B------:R-:W4:Y:S06]  /*8e90*/  SHFL.BFLY PT, R20, R15, 0x2, 0x1f ;  /* 0x0c401f000f147f89 */ /* 0x000f2c00000e0000 */
[----:B------:R-:W1:Y:S01]  /*8ea0*/  MUFU.TANH R70, R70 ;  /* 0x0000004600467308 */ /* 0x000e620000002400 */
[----:B0-----:R-:W-:-:S07]  /*8eb0*/  FSEL R66, R66, -INF , P2 ;  /* 0xff80000042427808 */ /* 0x001fce0001000000 */
[----:B------:R-:W0:Y:S01]  /*8ec0*/  MUFU.TANH R71, R71 ;  /* 0x0000004700477308 */ /* 0x000e220000002400 */
[----:B---3--:R-:W-:Y:S02]  /*8ed0*/  FSEL R62, R67, -INF , P3 ;  /* 0xff800000433e7808 */ /* 0x008fe40001800000 */
[----:B-1----:R-:W-:Y:S02]  /*8ee0*/  FSEL R70, R70, -INF , P4 ;  /* 0xff80000046467808 */ /* 0x002fe40002000000 */
[----:B----4-:R-:W-:Y:S02]  /*8ef0*/  FMNMX.FTZ R27, R15, R20, !PT ;  /* 0x000000140f1b7209 */ /* 0x010fe40007810000 */
[----:B------:R-:W-:-:S03]  /*8f00*/  FMNMX.FTZ R15, R14, R13, !PT ;  /* 0x0000000d0e0f7209 */ /* 0x000fc60007810000 */
[----:B------:R-:W1:Y:S01]  /*8f10*/  SHFL.BFLY PT, R20, R27, 0x1, 0x1f ;  /* 0x0c201f001b147f89 */ /* 0x000e6200000e0000 */
[----:B------:R-:W-:-:S04]  /*8f20*/  FMNMX.FTZ R15, R24, R15, !PT ;  /* 0x0000000f180f7209 */ /* 0x000fc80007810000 */
[----:B------:R-:W-:-:S04]  /*8f30*/  FMNMX.FTZ R15, R26, R15, !PT ;  /* 0x0000000f1a0f7209 */ /* 0x000fc80007810000 */
[----:B------:R-:W-:Y:S02]  /*8f40*/  FMNMX.FTZ R15, R28, R15, !PT ;  /* 0x0000000f1c0f7209 */ /* 0x000fe40007810000 */
[----:B-1----:R-:W-:-:S04]  /*8f50*/  FMNMX.FTZ R20, R27, R20, !PT ;  /* 0x000000141b147209 */ /* 0x002fc80007810000 */
[C---:B------:R-:W-:Y:S01]  /*8f60*/  FSETP.NEU.FTZ.AND P6, PT, R20.reuse, -INF , PT ;  /* 0xff8000001400780b */ /* 0x040fe20003fdd000 */
[----:B------:R-:W-:-:S05]  /*8f70*/  FMUL.FTZ R29, R20, R21 ;  /* 0x00000015141d7220 */ /* 0x000fca0000410000 */
[----:B------:R-:W-:-:S05]  /*8f80*/  FSEL R31, R29, RZ, P6 ;  /* 0x000000ff1d1f7208 */ /* 0x000fca0003000000 */
[--C-:B------:R-:W-:Y:S01]  /*8f90*/  FFMA.FTZ R29, R25, R21, -R31.reuse ;  /* 0x00000015191d7223 */ /* 0x100fe2000001081f */
[----:B------:R-:W-:Y:S01]  /*8fa0*/  FMNMX.FTZ R25, R30, R15, !PT ;  /* 0x0000000f1e197209 */ /* 0x000fe20007810000 */
[--C-:B------:R-:W-:Y:S01]  /*8fb0*/  FFMA.FTZ R152, R74, R21, -R31.reuse ;  /* 0x000000154a987223 */ /* 0x100fe2000001081f */
[----:B0-----:R-:W-:Y:S01]  /*8fc0*/  FSEL R74, R71, -INF , P5 ;  /* 0xff800000474a7808 */ /* 0x001fe20002800000 */
[----:B------:R0:W-:Y:S01]  /*8fd0*/  MUFU.EX2 R15, R29 ;  /* 0x0000001d000f7308 */ /* 0x0001e20000000800 */
[----:B------:R-:W-:Y:S01]  /*8fe0*/  FMNMX.FTZ R25, R32, R25, !PT ;  /* 0x0000001920197209 */ /* 0x000fe20007810000 */
[-CC-:B------:R-:W-:Y:S01]  /*8ff0*/  FFMA.FTZ R154, R76, R21.reuse, -R31.reuse ;  /* 0x000000154c9a7223 */ /* 0x180fe2000001081f */
[-CC-:B------:R-:W-:Y:S01]  /*9000*/  FFMA.FTZ R78, R78, R21.reuse, -R31.reuse ;  /* 0x000000154e4e7223 */ /* 0x180fe2000001081f */
[--C-:B------:R-:W-:Y:S01]  /*9010*/  FFMA.FTZ R156, R80, R21, -R31.reuse ;  /* 0x00000015509c7223 */ /* 0x100fe2000001081f */
[----:B------:R-:W-:Y:S01]  /*9020*/  FMNMX.FTZ R25, R34, R25, !PT ;  /* 0x0000001922197209 */ /* 0x000fe20007810000 */
[-CC-:B------:R-:W-:Y:S01]  /*9030*/  FFMA.FTZ R82, R82, R21.reuse, -R31.reuse ;  /* 0x0000001552527223 */ /* 0x180fe2000001081f */
[--C-:B------:R-:W-:Y:S01]  /*9040*/  FFMA.FTZ R84, R84, R21, -R31.reuse ;  /* 0x0000001554547223 */ /* 0x100fe2000001081f */
[----:B------:R-:W-:Y:S01]  /*9050*/  MUFU.EX2 R152, R152 ;  /* 0x0000009800987308 */ /* 0x000fe20000000800 */
        /* <DEDUP_REMOVED lines=20> */
[----:B0-----:R-:W-:Y:S01]  /*91a0*/  FMNMX.FTZ R29, R46, R27, !PT ;  /* 0x0000001b2e1d7209 */ /* 0x001fe20007810000 */
[-CC-:B------:R-:W-:Y:S01]  /*91b0*/  FFMA.FTZ R64, R64, R21.reuse, -R31.reuse ;  /* 0x0000001540407223 */ /* 0x180fe2000001081f */
[--C-:B------:R-:W-:Y:S01]  /*91c0*/  FFMA.FTZ R110, R110, R21, -R31.reuse ;  /* 0x000000156e6e7223 */ /* 0x100fe2000001081f */
[----:B------:R-:W-:Y:S01]  /*91d0*/  MUFU.EX2 R156, R156 ;  /* 0x0000009c009c7308 */ /* 0x000fe20000000800 */
[----:B------:R-:W-:Y:S01]  /*91e0*/  FMNMX.FTZ R29, R48, R29, !PT ;  /* 0x0000001d301d7209 */ /* 0x000fe20007810000 */
[-CC-:B------:R-:W-:Y:S01]  /*91f0*/  FFMA.FTZ R68, R68, R21.reuse, -R31.reuse ;  /* 0x0000001544447223 */ /* 0x180fe2000001081f */
[----:B------:R-:W-:-:S02]  /*9200*/  FFMA.FTZ R31, R112, R21, -R31 ;  /* 0x00000015701f7223 */ /* 0x000fc4000001081f */
[----:B------:R-:W-:-:S03]  /*9210*/  FMNMX.FTZ R29, R50, R29, !PT ;  /* 0x0000001d321d7209 */ /* 0x000fc60007810000 */
[----:B------:R-:W-:Y:S01]  /*9220*/  MUFU.EX2 R27, R82 ;  /* 0x00000052001b7308 */ /* 0x000fe20000000800 */
[----:B------:R-:W-:-:S04]  /*9230*/  FMNMX.FTZ R29, R52, R29, !PT ;  /* 0x0000001d341d7209 */ /* 0x000fc80007810000 */
[----:B------:R-:W-:-:S03]  /*9240*/  FMNMX.FTZ R29, R54, R29, !PT ;  /* 0x0000001d361d7209 */ /* 0x000fc60007810000 */
[----:B------:R-:W-:Y:S01]  /*9250*/  MUFU.EX2 R84, R84 ;  /* 0x0000005400547308 */ /* 0x000fe20000000800 */
[----:B------:R-:W-:-:S04]  /*9260*/  FMNMX.FTZ R29, R56, R29, !PT ;  /* 0x0000001d381d7209 */ /* 0x000fc80007810000 */
[----:B------:R-:W-:-:S03]  /*9270*/  FMNMX.FTZ R29, R58, R29, !PT ;  /* 0x0000001d3a1d7209 */ /* 0x000fc60007810000 */
[----:B------:R-:W0:Y:S01]  /*9280*/  MUFU.EX2 R33, R86 ;  /* 0x0000005600217308 */ /* 0x000e220000000800 */
[----:B------:R-:W-:-:S04]  /*9290*/  FMNMX.FTZ R29, R66, R29, !PT ;  /* 0x0000001d421d7209 */ /* 0x000fc80007810000 */
[----:B------:R-:W-:-:S03]  /*92a0*/  FMNMX.FTZ R29, R62, R29, !PT ;  /* 0x0000001d3e1d7209 */ /* 0x000fc60007810000 */
[----:B------:R-:W-:Y:S01]  /*92b0*/  MUFU.EX2 R88, R88 ;  /* 0x0000005800587308 */ /* 0x000fe20000000800 */
[----:B------:R-:W-:-:S04]  /*92c0*/  FMNMX.FTZ R29, R70, R29, !PT ;  /* 0x0000001d461d7209 */ /* 0x000fc80007810000 */
[----:B------:R-:W-:-:S03]  /*92d0*/  FMNMX.FTZ R29, R74, R29, !PT ;  /* 0x0000001d4a1d7209 */ /* 0x000fc60007810000 */
[----:B------:R-:W1:Y:S01]  /*92e0*/  MUFU.EX2 R35, R90 ;  /* 0x0000005a00237308 */ /* 0x000e620000000800 */
[----:B0-----:R-:W-:Y:S01]  /*92f0*/  F2FP.F16.F32.PACK_AB R158, R33, R84 ;  /* 0x00000054219e723e */ /* 0x001fe200000000ff */
[----:B------:R-:W0:Y:S06]  /*9300*/  SHFL.BFLY PT, R76, R29, 0x2, 0x1f ;  /* 0x0c401f001d4c7f89 */ /* 0x000e2c00000e0000 */
[----:B------:R-:W-:Y:S08]  /*9310*/  MUFU.EX2 R92, R92 ;  /* 0x0000005c005c7308 */ /* 0x000ff00000000800 */
[----:B------:R-:W3:Y:S01]  /*9320*/  MUFU.EX2 R37, R94 ;  /* 0x0000005e00257308 */ /* 0x000ee20000000800 */
[----:B-1----:R-:W-:-:S07]  /*9330*/  F2FP.F16.F32.PACK_AB R160, R35, R88 ;  /* 0x0000005823a0723e */ /* 0x002fce00000000ff */
[----:B------:R-:W-:Y:S01]  /*9340*/  MUFU.EX2 R96, R96 ;  /* 0x0000006000607308 */ /* 0x000fe20000000800 */
[----:B0-----:R-:W-:-:S05]  /*9350*/  FMNMX.FTZ R76, R29, R76, !PT ;  /* 0x0000004c1d4c7209 */ /* 0x001fca0007810000 */
[----:B------:R-:W0:Y:S02]  /*9360*/  SHFL.BFLY PT, R29, R76, 0x1, 0x1f ;  /* 0x0c201f004c1d7f89 */ /* 0x000e2400000e0000 */
[----:B------:R-:W1:Y:S01]  /*9370*/  MUFU.EX2 R39, R98 ;  /* 0x0000006200277308 */ /* 0x000e620000000800 */
[----:B---3--:R-:W-:-:S07]  /*9380*/  F2FP.F16.F32.PACK_AB R162, R37, R92 ;  /* 0x0000005c25a2723e */ /* 0x008fce00000000ff */
[----:B------:R-:W-:Y:S08]  /*9390*/  MUFU.EX2 R100, R100 ;  /* 0x0000006400647308 */ /* 0x000ff00000000800 */
[----:B------:R-:W3:Y:S01]  /*93a0*/  MUFU.EX2 R41, R102 ;  /* 0x0000006600297308 */ /* 0x000ee20000000800 */
[----:B-1----:R-:W-:Y:S02]  /*93b0*/  F2FP.F16.F32.PACK_AB R164, R39, R96 ;  /* 0x0000006027a4723e */ /* 0x002fe400000000ff */
[----:B0-----:R-:W-:-:S05]  /*93c0*/  FMNMX.FTZ R178, R76, R29, !PT ;  /* 0x0000001d4cb27209 */ /* 0x001fca0007810000 */
[----:B------:R-:W-:Y:S01]  /*93d0*/  MUFU.EX2 R104, R104 ;  /* 0x0000006800687308 */ /* 0x000fe20000000800 */
[C---:B------:R-:W-:Y:S01]  /*93e0*/  FSETP.NEU.FTZ.AND P1, PT, R178.reuse, -INF , PT ;  /* 0xff800000b200780b */ /* 0x040fe20003f3d000 */
[----:B------:R-:W-:-:S06]  /*93f0*/  FMUL.FTZ R47, R178, R21 ;  /* 0x00000015b22f7220 */ /* 0x000fcc0000410000 */
[----:B------:R-:W0:Y:S01]  /*9400*/  MUFU.EX2 R43, R106 ;  /* 0x0000006a002b7308 */ /* 0x000e220000000800 */
[----:B------:R-:W-:Y:S02]  /*9410*/  FSEL R47, R47, RZ, P1 ;  /* 0x000000ff2f2f7208 */ /* 0x000fe40000800000 */
[----:B------:R-:W-:Y:S02]  /*9420*/  ISETP.NE.AND P1, PT, R73, RZ, PT ;  /* 0x000000ff4900720c */ /* 0x000fe40003f25270 */
[----:B------:R-:W1:Y:S01]  /*9430*/  S2R R73, SR_TID.X ;  /* 0x0000000000497919 */ /* 0x000e620000002100 */
[-CC-:B------:R-:W-:Y:S01]  /*9440*/  FFMA.FTZ R14, R14, R21.reuse, -R47.reuse ;  /* 0x000000150e0e7223 */ /* 0x180fe2000001082f */
[-CC-:B------:R-:W-:Y:S01]  /*9450*/  FFMA.FTZ R13, R13, R21.reuse, -R47.reuse ;  /* 0x000000150d0d7223 */ /* 0x180fe2000001082f */
[-CC-:B------:R-:W-:Y:S01]  /*9460*/  FFMA.FTZ R24, R24, R21.reuse, -R47.reuse ;  /* 0x0000001518187223 */ /* 0x180fe2000001082f */
[-CC-:B------:R-:W-:Y:S01]  /*9470*/  FFMA.FTZ R26, R26, R21.reuse, -R47.reuse ;  /* 0x000000151a1a7223 */ /* 0x180fe2000001082f */
[-CC-:B------:R-:W-:Y:S01]  /*9480*/  FFMA.FTZ R28, R28, R21.reuse, -R47.reuse ;  /* 0x000000151c1c7223 */ /* 0x180fe2000001082f */
[----:B------:R4:W-:Y:S01]  /*9490*/  MUFU.EX2 R153, R13 ;  /* 0x0000000d00997308 */ /* 0x0009e20000000800 */
[-CC-:B------:R-:W-:Y:S01]  /*94a0*/  FFMA.FTZ R30, R30, R21.reuse, -R47.reuse ;  /* 0x000000151e1e7223 */ /* 0x180fe2000001082f */
[-CC-:B------:R-:W-:Y:S01]  /*94b0*/  FFMA.FTZ R32, R32, R21.reuse, -R47.reuse ;  /* 0x0000001520207223 */ /* 0x180fe2000001082f */
[-CC-:B------:R-:W-:Y:S01]  /*94c0*/  FFMA.FTZ R34, R34, R21.reuse, -R47.reuse ;  /* 0x0000001522227223 */ /* 0x180fe2000001082f */
[-CC-:B------:R-:W-:Y:S01]  /*94d0*/  FFMA.FTZ R36, R36, R21.reuse, -R47.reuse ;  /* 0x0000001524247223 */ /* 0x180fe2000001082f */
[-CC-:B------:R-:W-:Y:S01]  /*94e0*/  FFMA.FTZ R38, R38, R21.reuse, -R47.reuse ;  /* 0x0000001526267223 */ /* 0x180fe2000001082f */
[-CC-:B------:R-:W-:Y:S01]  /*94f0*/  FFMA.FTZ R40, R40, R21.reuse, -R47.reuse ;  /* 0x0000001528287223 */ /* 0x180fe2000001082f */
[-C--:B------:R-:W-:Y:S01]  /*9500*/  FFMA.FTZ R42, R42, R21.reuse, -R47 ;  /* 0x000000152a2a7223 */ /* 0x080fe2000001082f */
[----:B------:R-:W2:Y:S01]  /*9510*/  MUFU.EX2 R14, R14 ;  /* 0x0000000e000e7308 */ /* 0x000ea20000000800 */
[----:B----4-:R-:W-:Y:S01]  /*9520*/  FADD.FTZ R13, R152, R15 ;  /* 0x0000000f980d7221 */ /* 0x010fe20000010000 */
[-CC-:B------:R-:W-:Y:S01]  /*9530*/  FFMA.FTZ R44, R44, R21.reuse, -R47.reuse ;  /* 0x000000152c2c7223 */ /* 0x180fe2000001082f */
[-CC-:B------:R-:W-:Y:S01]  /*9540*/  FFMA.FTZ R46, R46, R21.reuse, -R47.reuse ;  /* 0x000000152e2e7223 */ /* 0x180fe2000001082f */
[-CC-:B------:R-:W-:Y:S01]  /*9550*/  FFMA.FTZ R48, R48, R21.reuse, -R47.reuse ;  /* 0x0000001530307223 */ /* 0x180fe2000001082f */
[-CC-:B------:R-:W-:Y:S01]  /*9560*/  FFMA.FTZ R50, R50, R21.reuse, -R47.reuse ;  /* 0x0000001532327223 */ /* 0x180fe2000001082f */
[-CC-:B------:R-:W-:Y:S01]  /*9570*/  FFMA.FTZ R52, R52, R21.reuse, -R47.reuse ;  /* 0x0000001534347223 */ /* 0x180fe2000001082f */
[-CC-:B------:R-:W-:Y:S01]  /*9580*/  FFMA.FTZ R54, R54, R21.reuse, -R47.reuse ;  /* 0x0000001536367223 */ /* 0x180fe2000001082f */
[----:B------:R-:W4:Y:S01]  /*9590*/  MUFU.EX2 R24, R24 ;  /* 0x0000001800187308 */ /* 0x000f220000000800 */
[-CC-:B------:R-:W-:Y:S01]  /*95a0*/  FFMA.FTZ R56, R56, R21.reuse, -R47.reuse ;  /* 0x0000001538387223 */ /* 0x180fe2000001082f */
[----:B------:R-:W-:Y:S01]  /*95b0*/  F2FP.F16.F32.PACK_AB R152, R15, R152 ;  /* 0x000000980f98723e */ /* 0x000fe200000000ff */
[-CC-:B------:R-:W-:Y:S01]  /*95c0*/  FFMA.FTZ R58, R58, R21.reuse, -R47.reuse ;  /* 0x000000153a3a7223 */ /* 0x180fe2000001082f */
[-CC-:B------:R-:W-:Y:S01]  /*95d0*/  FFMA.FTZ R66, R66, R21.reuse, -R47.reuse ;  /* 0x0000001542427223 */ /* 0x180fe2000001082f */
[-CC-:B------:R-:W-:Y:S01]  /*95e0*/  FFMA.FTZ R62, R62, R21.reuse, -R47.reuse ;  /* 0x000000153e3e7223 */ /* 0x180fe2000001082f */
[-CC-:B------:R-:W-:Y:S01]  /*95f0*/  FFMA.FTZ R70, R70, R21.reuse, -R47.reuse ;  /* 0x0000001546467223 */ /* 0x180fe2000001082f */
[----:B------:R-:W-:Y:S01]  /*9600*/  FFMA.FTZ R47, R74, R21, -R47 ;  /* 0x000000154a2f7223 */ /* 0x000fe2000001082f */
[----:B------:R2:W4:Y:S01]  /*9610*/  MUFU.EX2 R155, R26 ;  /* 0x0000001a009b7308 */ /* 0x0005220000000800 */
[----:B---3--:R-:W-:-:S02]  /*9620*/  F2FP.F16.F32.PACK_AB R166, R41, R100 ;  /* 0x0000006429a6723e */ /* 0x008fc400000000ff */
[----:B-1----:R-:W-:Y:S02]  /*9630*/  SHF.R.U32.HI R73, RZ, 0x7, R73 ;  /* 0x00000007ff497819 */ /* 0x002fe40000011649 */
[----:B0-----:R-:W-:Y:S02]  /*9640*/  F2FP.F16.F32.PACK_AB R168, R43, R104 ;  /* 0x000000682ba8723e */ /* 0x001fe400000000ff */
[----:B------:R-:W-:Y:S01]  /*9650*/  IADD3 R180, -R73, 0xb, RZ ;  /* 0x0000000b49b47810 */ /* 0x000fe20007ffe1ff */
[----:B------:R-:W0:Y:S01]  /*9660*/  MUFU.EX2 R28, R28 ;  /* 0x0000001c001c7308 */ /* 0x000e220000000800 */
[----:B--2---:R-:W-:Y:S01]  /*9670*/  FADD.FTZ R26, R154, R13 ;  /* 0x0000000d9a1a7221 */ /* 0x004fe20000010000 */
[----:B------:R-:W-:-:S03]  /*9680*/  F2FP.F16.F32.PACK_AB R154, R25, R154 ;  /* 0x0000009a199a723e */ /* 0x000fc600000000ff */
[----:B------:R-:W-:-:S03]  /*9690*/  FADD.FTZ R13, R25, R26 ;  /* 0x0000001a190d7221 */ /* 0x000fc60000010000 */
[----:B------:R1:W2:Y:S01]  /*96a0*/  MUFU.EX2 R157, R30 ;  /* 0x0000001e009d7308 */ /* 0x0002a20000000800 */
[----:B------:R-:W-:Y:S01]  /*96b0*/  FADD.FTZ R26, R156, R13 ;  /* 0x0000000d9c1a7221 */ /* 0x000fe20000010000 */
[----:B------:R-:W-:Y:S01]  /*96c0*/  FADD.FTZ R13, R14, R153 ;  /* 0x000000990e0d7221 */ /* 0x000fe20000010000 */
[----:B------:R-:W-:Y:S02]  /*96d0*/  F2FP.F16.F32.PACK_AB R153, R153, R14 ;  /* 0x0000000e9999723e */ /* 0x000fe400000000ff */
[----:B------:R-:W-:Y:S01]  /*96e0*/  FADD.FTZ R49, R27, R26 ;  /* 0x0000001a1b317221 */ /* 0x000fe20000010000 */
[----:B----4-:R-:W-:Y:S01]  /*96f0*/  FADD.FTZ R26, R24, R13 ;  /* 0x0000000d181a7221 */ /* 0x010fe20000010000 */
[----:B------:R-:W-:Y:S01]  /*9700*/  @!P1 VIADD R13, R3, 0x22840 ;  /* 0x00022840030d9836 */ /* 0x000fe20000000000 */
[----:B------:R-:W3:Y:S01]  /*9710*/  MUFU.EX2 R32, R32 ;  /* 0x0000002000207308 */ /* 0x000ee20000000800 */
[----:B-1----:R-:W-:Y:S01]  /*9720*/  FADD.FTZ R30, R84, R49 ;  /* 0x00000031541e7221 */ /* 0x002fe20000010000 */
[----:B------:R-:W-:Y:S01]  /*9730*/  FADD.FTZ R49, R155, R26 ;  /* 0x0000001a9b317221 */ /* 0x000fe20000010000 */
[----:B------:R-:W-:-:S02]  /*9740*/  F2FP.F16.F32.PACK_AB R156, R27, R156 ;  /* 0x0000009c1b9c723e */ /* 0x000fc400000000ff */
[----:B------:R-:W-:Y:S01]  /*9750*/  FADD.FTZ R51, R33, R30 ;  /* 0x0000001e21337221 */ /* 0x000fe20000010000 */
[----:B0-----:R-:W-:Y:S01]  /*9760*/  FADD.FTZ R26, R28, R49 ;  /* 0x000000311c1a7221 */ /* 0x001fe20000010000 */
[----:B------:R-:W-:Y:S01]  /*9770*/  @!P1 PRMT R13, RZ, 0x654, R13 ;  /* 0x00000654ff0d9816 */ /* 0x000fe2000000000d */
[----:B------:R-:W0:Y:S01]  /*9780*/  MUFU.EX2 R159, R34 ;  /* 0x00000022009f7308 */ /* 0x000e220000000800 */
[----:B------:R-:W-:Y:S01]  /*9790*/  FADD.FTZ R30, R88, R51 ;  /* 0x00000033581e7221 */ /* 0x000fe20000010000 */
[----:B--2---:R-:W-:Y:S01]  /*97a0*/  FADD.FTZ R49, R157, R26 ;  /* 0x0000001a9d317221 */ /* 0x004fe20000010000 */
[----:B------:R1:W-:Y:S06]  /*97b0*/  BAR.ARV R180, 0x100 ;  /* 0x000400b40000751d */ /* 0x0003ec0000002000 */
[----:B------:R-:W2:Y:S01]  /*97c0*/  MUFU.EX2 R36, R36 ;  /* 0x0000002400247308 */ /* 0x000ea20000000800 */
[----:B------:R-:W-:Y:S01]  /*97d0*/  FADD.FTZ R51, R35, R30 ;  /* 0x0000001e23337221 */ /* 0x000fe20000010000 */
[----:B---3--:R-:W-:Y:S01]  /*97e0*/  FADD.FTZ R26, R32, R49 ;  /* 0x00000031201a7221 */ /* 0x008fe20000010000 */
[----:B------:R3:W-:Y:S01]  /*97f0*/  @!P1 SYNCS.ARRIVE.TRANS64.RED.A1T0 RZ, [R13+URZ], RZ ;  /* 0x000000ff0dff99a7 */ /* 0x0007e2000810043f */
[----:B------:R-:W-:Y:S01]  /*9800*/  F2FP.F16.F32.PACK_AB R155, R155, R24 ;  /* 0x000000189b9b723e */ /* 0x000fe200000000ff */
[----:B------:R-:W-:Y:S01]  /*9810*/  FADD.FTZ R30, R92, R51 ;  /* 0x000000335c1e7221 */ /* 0x000fe20000010000 */
[----:B------:R-:W-:-:S02]  /*9820*/  F2FP.F16.F32.PACK_AB R157, R157, R28 ;  /* 0x0000001c9d9d723e */ /* 0x000fc400000000ff */
[----:B------:R-:W3:Y:S01]  /*9830*/  MUFU.EX2 R161, R38 ;  /* 0x0000002600a17308 */ /* 0x000ee20000000800 */
[----:B0-----:R-:W-:Y:S01]  /*9840*/  FADD.FTZ R49, R159, R26 ;  /* 0x0000001a9f317221 */ /* 0x001fe20000010000 */
[----:B------:R-:W-:Y:S01]  /*9850*/  FADD.FTZ R51, R37, R30 ;  /* 0x0000001e25337221 */ /* 0x000fe20000010000 */
[----:B------:R-:W-:-:S03]  /*9860*/  F2FP.F16.F32.PACK_AB R159, R159, R32 ;  /* 0x000000209f9f723e */ /* 0x000fc600000000ff */
[----:B------:R-:W-:Y:S02]  /*9870*/  FADD.FTZ R30, R96, R51 ;  /* 0x00000033601e7221 */ /* 0x000fe40000010000 */
[----:B------:R-:W0:Y:S01]  /*9880*/  MUFU.EX2 R40, R40 ;  /* 0x0000002800287308 */ /* 0x000e220000000800 */
[----:B--2---:R-:W-:Y:S01]  /*9890*/  FADD.FTZ R26, R36, R49 ;  /* 0x00000031241a7221 */ /* 0x004fe20000010000 */
[----:B------:R-:W-:-:S04]  /*98a0*/  FADD.FTZ R49, R39, R30 ;  /* 0x0000001e27317221 */ /* 0x000fc80000010000 */
[----:B------:R-:W-:Y:S02]  /*98b0*/  FADD.FTZ R30, R100, R49 ;  /* 0x00000031641e7221 */ /* 0x000fe40000010000 */
[----:B------:R-:W2:Y:S01]  /*98c0*/  MUFU.EX2 R163, R42 ;  /* 0x0000002a00a37308 */ /* 0x000ea20000000800 */
[----:B---3--:R-:W-:Y:S01]  /*98d0*/  FADD.FTZ R13, R161, R26 ;  /* 0x0000001aa10d7221 */ /* 0x008fe20000010000 */
[----:B------:R-:W-:Y:S01]  /*98e0*/  FADD.FTZ R49, R41, R30 ;  /* 0x0000001e29317221 */ /* 0x000fe20000010000 */
[----:B------:R-:W-:-:S03]  /*98f0*/  F2FP.F16.F32.PACK_AB R161, R161, R36 ;  /* 0x00000024a1a1723e */ /* 0x000fc600000000ff */
[----:B------:R-:W-:Y:S02]  /*9900*/  FADD.FTZ R30, R104, R49 ;  /* 0x00000031681e7221 */ /* 0x000fe40000010000 */
[----:B------:R-:W3:Y:S01]  /*9910*/  MUFU.EX2 R44, R44 ;  /* 0x0000002c002c7308 */ /* 0x000ee20000000800 */
[----:B0-----:R-:W-:Y:S01]  /*9920*/  FADD.FTZ R26, R40, R13 ;  /* 0x0000000d281a7221 */ /* 0x001fe20000010000 */
[----:B------:R-:W-:-:S06]  /*9930*/  FADD.FTZ R15, R43, R30 ;  /* 0x0000001e2b0f7221 */ /* 0x000fcc0000010000 */
[----:B------:R-:W0:Y:S01]  /*9940*/  MUFU.EX2 R165, R46 ;  /* 0x0000002e00a57308 */ /* 0x000e220000000800 */
[C---:B--2---:R-:W-:Y:S01]  /*9950*/  FADD.FTZ R13, R163.reuse, R26 ;  /* 0x0000001aa30d7221 */ /* 0x044fe20000010000 */
[----:B------:R-:W-:-:S06]  /*9960*/  F2FP.F16.F32.PACK_AB R163, R163, R40 ;  /* 0x00000028a3a3723e */ /* 0x000fcc00000000ff */
[----:B------:R-:W2:Y:S01]  /*9970*/  MUFU.EX2 R48, R48 ;  /* 0x0000003000307308 */ /* 0x000ea20000000800 */
[----:B---3--:R-:W-:-:S07]  /*9980*/  FADD.FTZ R26, R44, R13 ;  /* 0x0000000d2c1a7221 */ /* 0x008fce0000010000 */
        /* <DEDUP_REMOVED lines=8> */
[C---:B0-----:R-:W-:Y:S01]  /*9a10*/  FADD.FTZ R13, R167.reuse, R26 ;  /* 0x0000001aa70d7221 */ /* 0x041fe20000010000 */
[----:B------:R-:W-:-:S06]  /*9a20*/  F2FP.F16.F32.PACK_AB R167, R167, R48 ;  /* 0x00000030a7a7723e */ /* 0x000fcc00000000ff */
        /* <DEDUP_REMOVED lines=11> */
[C---:B---3--:R-:W-:Y:S01]  /*9ae0*/  FADD.FTZ R15, R29.reuse, R30 ;  /* 0x0000001e1d0f7221 */ /* 0x048fe20000010000 */
[----:B------:R-:W-:-:S06]  /*9af0*/  F2FP.F16.F32.PACK_AB R172, R29, R64 ;  /* 0x000000401dac723e */ /* 0x000fcc00000000ff */
[----:B------:R-:W3:Y:S01]  /*9b00*/  MUFU.EX2 R171, R58 ;  /* 0x0000003a00ab7308 */ /* 0x000ee20000000800 */
[----:B0-----:R-:W-:-:S07]  /*9b10*/  FADD.FTZ R26, R56, R13 ;  /* 0x0000000d381a7221 */ /* 0x001fce0000010000 */
        /* <DEDUP_REMOVED lines=8> */
[C---:B--2---:R-:W-:Y:S01]  /*9ba0*/  FADD.FTZ R15, R173.reuse, R14 ;  /* 0x0000000ead0f7221 */ /* 0x044fe20000010000 */
[----:B------:R-:W-:-:S06]  /*9bb0*/  F2FP.F16.F32.PACK_AB R173, R173, R66 ;  /* 0x00000042adad723e */ /* 0x000fcc00000000ff */
[----:B------:R-:W2:Y:S01]  /*9bc0*/  MUFU.EX2 R47, R47 ;  /* 0x0000002f002f7308 */ /* 0x000ea20000000800 */
[----:B---3--:R-:W-:Y:S01]  /*9bd0*/  FADD.FTZ R14, R70, R15 ;  /* 0x0000000f460e7221 */ /* 0x008fe20000010000 */
[C---:B0-----:R-:W-:Y:S01]  /*9be0*/  FADD.FTZ R13, R31.reuse, R30 ;  /* 0x0000001e1f0d7221 */ /* 0x041fe20000010000 */
[----:B------:R-:W-:Y:S02]  /*9bf0*/  F2FP.F16.F32.PACK_AB R174, R31, R68 ;  /* 0x000000441fae723e */ /* 0x000fe400000000ff */
[C---:B--2---:R-:W-:Y:S01]  /*9c00*/  FADD.FTZ R14, R47.reuse, R14 ;  /* 0x0000000e2f0e7221 */ /* 0x044fe20000010000 */
[----:B------:R-:W-:Y:S01]  /*9c10*/  F2FP.F16.F32.PACK_AB R175, R47, R70 ;  /* 0x000000462faf723e */ /* 0x000fe200000000ff */
[----:B-1----:R-:W-:Y:S06]  /*9c20*/  @!P0 BRA `(.L_x_527) ;  /* 0x0000000000048947 */ /* 0x002fec0003800000 */
[----:B------:R-:W-:Y:S01]  /*9c30*/  BPT.TRAP 0x1 ;  /* 0x000000040000795c */ /* 0x000fe20000300000 */
.L_x_527:
[----:B------:R0:W1:Y:S01]  /*9c40*/  SYNCS.PHASECHK.TRANS64.TRYWAIT P2, [R3+URZ+0x22850], R72 ;  /* 0x02285048030075a7 */ /* 0x000062000804017f */
[----:B------:R-:W-:Y:S05]  /*9c50*/  @!P0 BRA `(.L_x_528) ;  /* 0x0000000000048947 */ /* 0x000fea0003800000 */
[----:B------:R-:W-:Y:S01]  /*9c60*/  BPT.TRAP 0x1 ;  /* 0x000000040000795c */ /* 0x000fe20000300000 */
.L_x_528:
[----:B------:R-:W-:Y:S04]  /*9c70*/  BSSY B0, `(.L_x_529) ;  /* 0x0000004000007945 */ /* 0x000fe80003800000 */
[----:B-1----:R-:W-:Y:S05]  /*9c80*/  @P2 BRA `(.L_x_530) ;  /* 0x0000000000082947 */ /* 0x002fea0003800000 */
[----:B------:R-:W1:Y:S02]  /*9c90*/  SYNCS.PHASECHK.TRANS64.TRYWAIT P2, [R3+URZ+0x22850], R72 ;  /* 0x02285048030075a7 */ /* 0x000e64000804017f */
[----:B-1----:R-:W-:Y:S05]  /*9ca0*/  @!P2 BRA `(.L_x_531) ;  /* 0x000000b8008ca947 */ /* 0x002fea0003800000 */
.L_x_530:
[----:B------:R-:W-:Y:S05]  /*9cb0*/  BSYNC B0 ;  /* 0x0000000000007941 */ /* 0x000fea0003800000 */
.L_x_529:
[----:B------:R-:W-:Y:S05]  /*9cc0*/  WARPSYNC.ALL ;  /* 0x0000000000007948 */ /* 0x000fea0003800000 */
[----:B------:R-:W-:Y:S01]  /*9cd0*/  R2UR UR4, R18 ;  /* 0x00000000120472ca */ /* 0x000fe200000e0000 */
[----:B------:R2:W-:Y:S01]  /*9ce0*/  BAR.SYNC.DEFER_BLOCKING R12, 0x100 ;  /* 0x0004000c0000751d */ /* 0x0005e20000010000 */
[----:B------:R-:W-:Y:S01]  /*9cf0*/  IMAD.MOV.U32 R183, RZ, RZ, 0xc00 ;  /* 0x00000c00ffb77424 */ /* 0x000fe200078e00ff */
[----:B------:R-:W-:Y:S01]  /*9d00*/  ISETP.GE.AND P2, PT, R176, 0x61, PT ;  /* 0x00000061b000780c */ /* 0x000fe20003f46270 */
[----:B01----:R-:W-:-:S03]  /*9d10*/  @!P1 VIADD R3, R3, 0x22860 ;  /* 0x0002286003039836 */ /* 0x003fc60000000000 */
[----:B------:R-:W-:Y:S01]  /*9d20*/  ULDC UR47, c[0x0][0x9d8] ;  /* 0x00027600002f7ab9 */ /* 0x000fe20000000800 */
[----:B------:R-:W-:Y:S01]  /*9d30*/  ULDC UR46, c[0x0][0x988] ;  /* 0x00026200002e7ab9 */ /* 0x000fe20000000800 */
[----:B------:R-:W-:-:S04]  /*9d40*/  @!P1 PRMT R3, RZ, 0x654, R3 ;  /* 0x00000654ff039816 */ /* 0x000fc80000000003 */
[----:B------:R-:W-:-:S04]  /*9d50*/  UIADD3 UR4, UR4, 0x400, URZ ;  /* 0x0000040004047890 */ /* 0x000fc8000fffe03f */
[----:B------:R-:W-:-:S04]  /*9d60*/  USHF.R.U32.HI UR4, URZ, 0x4, UR4 ;  /* 0x000000043f047899 */ /* 0x000fc80008011604 */
[----:B------:R-:W-:-:S04]  /*9d70*/  ULOP3.LUT UR4, UR4, 0x3fff, URZ, 0xc0, !UPT ;  /* 0x00003fff04047892 */ /* 0x000fc8000f8ec03f */
[----:B------:R-:W-:Y:S01]  /*9d80*/  ULOP3.LUT UR37, UR4, 0x3000000, URZ, 0xfc, !UPT ;  /* 0x0300000004257892 */ /* 0x000fe2000f8efc3f */
[----:B------:R-:W-:-:S05]  /*9d90*/  WARPGROUP.ARRIVE ;  /* 0x00000000000079c5 */ /* 0x000fca0000000000 */
[----:B------:R-:W-:Y:S01]  /*9da0*/  IMAD R182, R22, R183, UR37 ;  /* 0x0000002516b67e24 */ /* 0x000fe2000f8e02b7 */
[----:B------:R-:W-:-:S04]  /*9db0*/  MOV R183, 0x40000040 ;  /* 0x4000004000b77802 */ /* 0x000fc80000000f00 */
[----:B------:R-:W-:Y:S02]  /*9dc0*/  R2UR UR6, R182 ;  /* 0x00000000b60672ca */ /* 0x000fe400000e0000 */
[----:B------:R-:W-:Y:S01]  /*9dd0*/  R2UR UR7, R183 ;  /* 0x00000000b70772ca */ /* 0x000fe200000e0000 */
[----:B------:R-:W-:-:S12]  /*9de0*/  IMAD.MOV.U32 R183, RZ, RZ, 0x40000040 ;  /* 0x40000040ffb77424 */ /* 0x000fd800078e00ff */
[----:B------:R-:W-:Y:S03]  /*9df0*/  HGMMA.64x256x16.F32 R24, R152, gdesc[UR4].tnspB, RZ, !UPT, gsb0 ;  /* 0x43e0000498187df0 */ /* 0x000fe6000c0008ff */
[----:B------:R-:W-:Y:S02]  /*9e00*/  WARPGROUP.DEPBAR.LE gsb0, 0x0 ;  /* 0x00008000000079c5 */ /* 0x000fe40000010000 */
[----:B------:R-:W-:Y:S01]  /*9e10*/  VIADD R152, R182, 0x80 ;  /* 0x00000080b6987836 */ /* 0x000fe20000000000 */
[----:B------:R-:W-:Y:S01]  /*9e20*/  WARPGROUP.ARRIVE ;  /* 0x00000000000079c5 */ /* 0x000fe20000000000 */
[----:B------:R-:W-:-:S03]  /*9e30*/  IMAD.MOV.U32 R153, RZ, RZ, 0x40000040 ;  /* 0x40000040ff997424 */ /* 0x000fc600078e00ff */
[----:B------:R-:W-:Y:S01]  /*9e40*/  R2UR UR6, R152 ;  /* 0x00000000980672ca */ /* 0x000fe200000e0000 */
[----:B------:R-:W-:Y:S01]  /*9e50*/  VIADD R152, R182, 0x100 ;  /* 0x00000100b6987836 */ /* 0x000fe20000000000 */
[----:B------:R-:W-:Y:S02]  /*9e60*/  R2UR UR7, R153 ;  /* 0x00000000990772ca */ /* 0x000fe400000e0000 */
[----:B------:R-:W-:-:S14]  /*9e70*/  MOV R153, 0x40000040 ;  /* 0x4000004000997802 */ /* 0x000fdc0000000f00 */
[----:B------:R-:W-:Y:S01]  /*9e80*/  HGMMA.64x256x16.F32 R24, R156, gdesc[UR4].tnspB, R24, gsb0 ;  /* 0x43e000049c187df0 */ /* 0x000fe20008000818 */
[----:B------:R-:W-:Y:S01]  /*9e90*/  R2UR UR6, R152 ;  /* 0x00000000980672ca */ /* 0x000fe200000e0000 */
[----:B------:R-:W-:Y:S01]  /*9ea0*/  VIADD R152, R182, 0x180 ;  /* 0x00000180b6987836 */ /* 0x000fe20000000000 */
[----:B------:R-:W-:Y:S01]  /*9eb0*/  R2UR UR7, R153 ;  /* 0x00000000990772ca */ /* 0x000fe200000e0000 */
[----:B------:R-:W-:Y:S01]  /*9ec0*/  IMAD.MOV.U32 R153, RZ, RZ, 0x40000040 ;  /* 0x40000040ff997424 */ /* 0x000fe200078e00ff */
[----:B------:R-:W-:Y:S02]  /*9ed0*/  WARPGROUP.DEPBAR.LE gsb0, 0x0 ;  /* 0x00008000000079c5 */ /* 0x000fe40000010000 */
[----:B------:R-:W-:-:S15]  /*9ee0*/  WARPGROUP.ARRIVE ;  /* 0x00000000000079c5 */ /* 0x000fde0000000000 */
[----:B------:R-:W-:-:S06]  /*9ef0*/  NOP ;  /* 0x0000000000007918 */ /* 0x000fcc0000000000 */
[----:B------:R-:W-:Y:S01]  /*9f00*/  HGMMA.64x256x16.F32 R24, R160, gdesc[UR4].tnspB, R24, gsb0 ;  /* 0x43e00004a0187df0 */ /* 0x000fe20008000818 */
[----:B------:R-:W-:Y:S01]  /*9f10*/  R2UR UR6, R152 ;  /* 0x00000000980672ca */ /* 0x000fe200000e0000 */
[C---:B------:R-:W-:Y:S01]  /*9f20*/  VIADD R152, R182.reuse, 0x200 ;  /* 0x00000200b6987836 */ /* 0x040fe20000000000 */
[----:B------:R-:W-:Y:S01]  /*9f30*/  R2UR UR7, R153 ;  /* 0x00000000990772ca */ /* 0x000fe200000e0000 */
[----:B------:R-:W-:Y:S01]  /*9f40*/  VIADD R182, R182, 0x280 ;  /* 0x00000280b6b67836 */ /* 0x000fe20000000000 */
[----:B------:R-:W-:Y:S01]  /*9f50*/  MOV R153, 0x40000040 ;  /* 0x4000004000997802 */ /* 0x000fe20000000f00 */
[----:B------:R-:W-:Y:S02]  /*9f60*/  WARPGROUP.DEPBAR.LE gsb0, 0x0 ;  /* 0x00008000000079c5 */ /* 0x000fe40000010000 */
[----:B------:R-:W-:-:S15]  /*9f70*/  WARPGROUP.ARRIVE ;  /* 0x00000000000079c5 */ /* 0x000fde0000000000 */
[----:B------:R-:W-:-:S05]  /*9f80*/  NOP ;  /* 0x0000000000007918 */ /* 0x000fca0000000000 */
[----:B------:R-:W-:Y:S01]  /*9f90*/  HGMMA.64x256x16.F32 R24, R164, gdesc[UR4].tnspB, R24, gsb0 ;  /* 0x43e00004a4187df0 */ /* 0x000fe20008000818 */
[----:B------:R-:W-:Y:S02]  /*9fa0*/  R2UR UR6, R152 ;  /* 0x00000000980672ca */ /* 0x000fe400000e0000 */
[----:B------:R-:W-:Y:S01]  /*9fb0*/  R2UR UR7, R153 ;  /* 0x00000000990772ca */ /* 0x000fe200000e0000 */
[----:B------:R-:W-:Y:S02]  /*9fc0*/  WARPGROUP.DEPBAR.LE gsb0, 0x0 ;  /* 0x00008000000079c5 */ /* 0x000fe40000010000 */
[----:B------:R-:W-:-:S15]  /*9fd0*/  WARPGROUP.ARRIVE ;  /* 0x00000000000079c5 */ /* 0x000fde0000000000 */
[----:B------:R-:W-:-:S07]  /*9fe0*/  NOP ;  /* 0x0000000000007918 */ /* 0x000fce0000000000 */
[----:B------:R-:W-:Y:S01]  /*9ff0*/  HGMMA.64x256x16.F32 R24, R168, gdesc[UR4].tnspB, R24, gsb0 ;  /* 0x43e00004a8187df0 */ /* 0x000fe20008000818 */
[----:B------:R-:W-:Y:S02]  /*a000*/  R2UR UR6, R182 ;  /* 0x00000000b60672ca */ /* 0x000fe400000e0000 */
[----:B------:R-:W-:Y:S01]  /*a010*/  R2UR UR7, R183 ;  /* 0x00000000b70772ca */ /* 0x000fe200000e0000 */
[----:B------:R-:W-:Y:S02]  /*a020*/  WARPGROUP.DEPBAR.LE gsb0, 0x0 ;  /* 0x00008000000079c5 */ /* 0x000fe40000010000 */
[----:B------:R-:W-:-:S15]  /*a030*/  WARPGROUP.ARRIVE ;  /* 0x00000000000079c5 */ /* 0x000fde0000000000 */
[----:B------:R-:W-:-:S07]  /*a040*/  NOP ;  /* 0x0000000000007918 */ /* 0x000fce0000000000 */
[----:B------:R-:W-:Y:S03]  /*a050*/  HGMMA.64x256x16.F32 R24, R172, gdesc[UR4].tnspB, R24, gsb0 ;  /* 0x43e00004ac187df0 */ /* 0x000fe60008000818 */
[----:B------:R-:W-:Y:S02]  /*a060*/  WARPGROUP.DEPBAR.LE gsb0, 0x0 ;  /* 0x00008000000079c5 */ /* 0x000fe40000010000 */
[----:B------:R2:W-:Y:S01]  /*a070*/  @!P1 SYNCS.ARRIVE.TRANS64.RED.A1T0 RZ, [R3+URZ], RZ ;  /* 0x000000ff03ff99a7 */ /* 0x0005e2000810043f */
[----:B------:R-:W-:Y:S05]  /*a080*/  @!P2 BRA `(.L_x_532) ;  /* 0x000000240038a947 */ /* 0x000fea0003800000 */
[----:B--2---:R-:W-:Y:S01]  /*a090*/  IADD3 R3, R177, -0x2, RZ ;  /* 0xfffffffeb1037810 */ /* 0x004fe20007ffe0ff */
[----:B------:R-:W-:Y:S02]  /*a0a0*/  IMAD.MOV.U32 R220, RZ, RZ, R178 ;  /* 0x000000ffffdc7224 */ /* 0x000fe400078e00b2 */
[----:B------:R-:W-:-:S07]  /*a0b0*/  IMAD.MOV.U32 R221, RZ, RZ, R20 ;  /* 0x000000ffffdd7224 */ /* 0x000fce00078e0014 */
.L_x_542:
[----:B------:R-:W-:Y:S01]  /*a0c0*/  VIADD R22, R22, 0x1 ;  /* 0x0000000116167836 */ /* 0x000fe20000000000 */
[----:B------:R-:W-:Y:S05]  /*a0d0*/  YIELD ;  /* 0x0000000000007946 */ /* 0x000fea0003800000 */
[----:B------:R-:W-:Y:S02]  /*a0e0*/  ISETP.NE.AND P3, PT, R22, 0x2, PT ;  /* 0x000000021600780c */ /* 0x000fe40003f65270 */
[----:B------:R-:W-:Y:S02]  /*a0f0*/  ISETP.GT.AND P2, PT, R3, RZ, PT ;  /* 0x000000ff0300720c */ /* 0x000fe40003f44270 */
[----:B0-----:R-:W-:-:S02]  /*a100*/  SEL R15, RZ, 0x1, P3 ;  /* 0x00000001ff0f7807 */ /* 0x001fc40001800000 */
[----:B------:R-:W-:Y:S02]  /*a110*/  IADD3 R3, R3, -0x1, RZ ;  /* 0xffffffff03037810 */ /* 0x000fe40007ffe0ff */
[----:B------:R-:W-:Y:S02]  /*a120*/  LOP3.LUT R200, R200, R15, RZ, 0x3c, !PT ;  /* 0x0000000fc8c87212 */ /* 0x000fe400078e3cff */
[----:B------:R-:W-:Y:S01]  /*a130*/  SEL R22, R22, RZ, P3 ;  /* 0x000000ff16167207 */ /* 0x000fe20001800000 */
[----:B------:R-:W-:Y:S06]  /*a140*/  @!P0 BRA `(.L_x_533) ;  /* 0x0000000000048947 */ /* 0x000fec0003800000 */
[----:B------:R-:W-:Y:S01]  /*a150*/  BPT.TRAP 0x1 ;  /* 0x000000040000795c */ /* 0x000fe20000300000 */
.L_x_533:
[----:B------:R-:W-:Y:S01]  /*a160*/  IMAD R12, R22, 0x8, R18 ;  /* 0x00000008160c7824 */ /* 0x000fe200078e0212 */
[----:B------:R-:W-:-:S04]  /*a170*/  SHF.L.U32 R15, R200, 0x1f, RZ ;  /* 0x0000001fc80f7819 */ /* 0x000fc800000006ff */
[----:B------:R0:W1:Y:S01]  /*a180*/  SYNCS.PHASECHK.TRANS64.TRYWAIT P3, [R12+URZ+0x22830], R15 ;  /* 0x0228300f0c0075a7 */ /* 0x000062000806017f */
[----:B------:R-:W-:Y:S05]  /*a190*/  @!P0 BRA `(.L_x_534) ;  /* 0x0000000000048947 */ /* 0x000fea0003800000 */
[----:B------:R-:W-:Y:S01]  /*a1a0*/  BPT.TRAP 0x1 ;  /* 0x000000040000795c */ /* 0x000fe20000300000 */
.L_x_534:
[----:B------:R-:W-:Y:S02]  /*a1b0*/  IMAD R20, R22, 0x300, R0 ;  /* 0x0000030016147824 */ /* 0x000fe400078e0200 */
[----:B------:R-:W-:Y:S01]  /*a1c0*/  IMAD.MOV.U32 R21, RZ, RZ, 0x40000040 ;  /* 0x40000040ff157424 */ /* 0x000fe200078e00ff */
[----:B-1----:R-:W-:Y:S06]  /*a1d0*/  @P3 BRA `(.L_x_535) ;  /* 0x0000000000083947 */ /* 0x002fec0003800000 */
[----:B------:R-:W1:Y:S02]  /*a1e0*/  SYNCS.PHASECHK.TRANS64.TRYWAIT P3, [R12+URZ+0x22830], R15 ;  /* 0x0228300f0c0075a7 */ /* 0x000e64000806017f */
[----:B-1----:R-:W-:Y:S05]  /*a1f0*/  @!P3 BRA `(.L_x_536) ;  /* 0x000000b4004cb947 */ /* 0x002fea0003800000 */
.L_x_535:
[----:B------:R-:W-:Y:S05]  /*a200*/  WARPSYNC.ALL ;  /* 0x0000000000007948 */ /* 0x000fea0003800000 */
[C---:B------:R-:W-:Y:S01]  /*a210*/  R2UR UR6, R20.reuse ;  /* 0x00000000140672ca */ /* 0x040fe200000e0000 */
[----:B------:R-:W-:Y:S01]  /*a220*/  WARPGROUP.ARRIVE ;  /* 0x00000000000079c5 */ /* 0x000fe20000000000 */
[----:B------:R-:W-:Y:S01]  /*a230*/  R2UR UR7, R21 ;  /* 0x00000000150772ca */ /* 0x000fe200000e0000 */
[----:B------:R-:W-:Y:S01]  /*a240*/  VIADD R214, R20, 0x2 ;  /* 0x0000000214d67836 */ /* 0x000fe20000000000 */
[----:B------:R-:W-:-:S03]  /*a250*/  R2UR UR4, R4 ;  /* 0x00000000040472ca */ /* 0x000fc600000e0000 */
[----:B------:R-:W2:Y:S01]  /*a260*/  S2R R226, SR_TID.X ;  /* 0x0000000000e27919 */ /* 0x000ea20000002100 */
[----:B------:R-:W-:Y:S02]  /*a270*/  R2UR UR5, R5 ;  /* 0x00000000050572ca */ /* 0x000fe400000e0000 */
[----:B------:R-:W-:Y:S02]  /*a280*/  MOV R215, 0x40000040 ;  /* 0x4000004000d77802 */ /* 0x000fe40000000f00 */
[----:B------:R-:W-:-:S09]  /*a290*/  MOV R21, 0x40000040 ;  /* 0x4000004000157802 */ /* 0x000fd20000000f00 */
[----:B------:R-:W-:Y:S01]  /*a2a0*/  HGMMA.64x96x16.F32 R152, gdesc[UR4], RZ, !UPT, gsb0 ;  /* 0x01600000049879f0 */ /* 0x000fe2000c0008ff */
[----:B------:R-:W-:Y:S01]  /*a2b0*/  R2UR UR6, R214 ;  /* 0x00000000d60672ca */ /* 0x000fe200000e0000 */
[----:B------:R-:W-:Y:S01]  /*a2c0*/  VIADD R214, R20, 0x4 ;  /* 0x0000000414d67836 */ /* 0x000fe20000000000 */
[----:B------:R-:W-:Y:S01]  /*a2d0*/  R2UR UR7, R215 ;  /* 0x00000000d70772ca */ /* 0x000fe200000e0000 */
[----:B------:R-:W-:Y:S01]  /*a2e0*/  IMAD.MOV.U32 R215, RZ, RZ, 0x40000040 ;  /* 0x40000040ffd77424 */ /* 0x000fe200078e00ff */
[----:B------:R-:W-:Y:S01]  /*a2f0*/  R2UR UR4, R10 ;  /* 0x000000000a0472ca */ /* 0x000fe200000e0000 */
[----:B------:R-:W-:Y:S01]  /*a300*/  VIADD R20, R20, 0x6 ;  /* 0x0000000614147836 */ /* 0x000fe20000000000 */
[----:B------:R-:W-:Y:S01]  /*a310*/  R2UR UR5, R11 ;  /* 0x000000000b0572ca */ /* 0x000fe200000e0000 */
[----:B------:R-:W-:Y:S02]  /*a320*/  WARPGROUP.DEPBAR.LE gsb0, 0x0 ;  /* 0x00008000000079c5 */ /* 0x000fe40000010000 */
[----:B------:R-:W-:-:S10]  /*a330*/  WARPGROUP.ARRIVE ;  /* 0x00000000000079c5 */ /* 0x000fd40000000000 */
[----:B------:R-:W-:Y:S01]  /*a340*/  HGMMA.64x96x16.F32 R152, gdesc[UR4], R152, gsb0 ;  /* 0x01600000049879f0 */ /* 0x000fe20008000898 */
[----:B------:R-:W-:Y:S02]  /*a350*/  R2UR UR6, R214 ;  /* 0x00000000d60672ca */ /* 0x000fe400000e0000 */
[----:B------:R-:W-:Y:S02]  /*a360*/  R2UR UR7, R215 ;  /* 0x00000000d70772ca */ /* 0x000fe400000e0000 */
[----:B------:R-:W-:Y:S02]  /*a370*/  R2UR UR4, R8 ;  /* 0x00000000080472ca */ /* 0x000fe400000e0000 */
        /* <DEDUP_REMOVED lines=35> */
[----:B---3--:R-:W-:Y:S01]  /*a5b0*/  FMNMX.FTZ R20, R152, R221, !PT ;  /* 0x000000dd98147209 */ /* 0x008fe20007810000 */
[----:B------:R-:W-:Y:S01]  /*a5c0*/  FMUL.FTZ R192, R192, UR47 ;  /* 0x0000002fc0c07c20 */ /* 0x000fe20008410000 */
[----:B------:R-:W-:Y:S01]  /*a5d0*/  FMUL.FTZ R214, R193, UR47 ;  /* 0x0000002fc1d67c20 */ /* 0x000fe20008410000 */
[----:B------:R-:W-:Y:S01]  /*a5e0*/  FMUL.FTZ R193, R196, UR47 ;  /* 0x0000002fc4c17c20 */ /* 0x000fe20008410000 */
[----:B------:R-:W-:Y:S01]  /*a5f0*/  FMUL.FTZ R196, R197, UR47 ;  /* 0x0000002fc5c47c20 */ /* 0x000fe20008410000 */
[----:B------:R-:W-:Y:S01]  /*a600*/  FMUL.FTZ R154, R154, UR47 ;  /* 0x0000002f9a9a7c20 */ /* 0x000fe20008410000 */
[----:B------:R-:W-:Y:S01]  /*a610*/  FMUL.FTZ R155, R155, UR47 ;  /* 0x0000002f9b9b7c20 */ /* 0x000fe20008410000 */
[----:B------:R-:W3:Y:S01]  /*a620*/  MUFU.TANH R157, R157 ;  /* 0x0000009d009d7308 */ /* 0x000ee20000002400 */
[----:B----4-:R-:W-:Y:S01]  /*a630*/  FMNMX.FTZ R21, R153, R20, !PT ;  /* 0x0000001499157209 */ /* 0x010fe20007810000 */
[----:B------:R-:W-:Y:S01]  /*a640*/  FMUL.FTZ R158, R158, UR47 ;  /* 0x0000002f9e9e7c20 */ /* 0x000fe20008410000 */
[----:B------:R-:W-:Y:S01]  /*a650*/  FMUL.FTZ R159, R159, UR47 ;  /* 0x0000002f9f9f7c20 */ /* 0x000fe20008410000 */
[----:B------:R-:W-:Y:S01]  /*a660*/  FMUL.FTZ R162, R162, UR47 ;  /* 0x0000002fa2a27c20 */ /* 0x000fe20008410000 */
[----:B------:R-:W-:Y:S01]  /*a670*/  FMUL.FTZ R197, R178, UR47 ;  /* 0x0000002fb2c57c20 */ /* 0x000fe20008410000 */
[----:B------:R-:W-:Y:S01]  /*a680*/  FMUL.FTZ R163, R163, UR47 ;  /* 0x0000002fa3a37c20 */ /* 0x000fe20008410000 */
[----:B------:R-:W-:Y:S01]  /*a690*/  FMUL.FTZ R166, R166, UR47 ;  /* 0x0000002fa6a67c20 */ /* 0x000fe20008410000 */
[----:B------:R-:W4:Y:S01]  /*a6a0*/  MUFU.TANH R160, R160 ;  /* 0x000000a000a07308 */ /* 0x000f220000002400 */
[----:B-----5:R-:W-:Y:S01]  /*a6b0*/  FMNMX.FTZ R20, R156, R21, !PT ;  /* 0x000000159c147209 */ /* 0x020fe20007810000 */
        /* <DEDUP_REMOVED lines=19> */
[----:B------:R-:W-:-:S03]  /*a7f0*/  FMUL.FTZ R199, R199, UR47 ;  /* 0x0000002fc7c77c20 */ /* 0x000fc60008410000 */
[----:B------:R-:W4:Y:S01]  /*a800*/  MUFU.TANH R165, R165 ;  /* 0x000000a500a57308 */ /* 0x000f220000002400 */
[----:B-----5:R-:W-:-:S07]  /*a810*/  FMNMX.FTZ R21, R161, R20, !PT ;  /* 0x00000014a1157209 */ /* 0x020fce0007810000 */
[----:B------:R-:W5:Y:S01]  /*a820*/  MUFU.TANH R168, R168 ;  /* 0x000000a800a87308 */ /* 0x000f620000002400 */
[----:B---3--:R-:W-:-:S07]  /*a830*/  FMNMX.FTZ R20, R164, R21, !PT ;  /* 0x00000015a4147209 */ /* 0x008fce0007810000 */
[----:B------:R-:W3:Y:S01]  /*a840*/  MUFU.TANH R169, R169 ;  /* 0x000000a900a97308 */ /* 0x000ee20000002400 */
[----:B----4-:R-:W-:-:S07]  /*a850*/  FMNMX.FTZ R21, R165, R20, !PT ;  /* 0x00000014a5157209 */ /* 0x010fce0007810000 */
        /* <DEDUP_REMOVED lines=31> */
[----:B-----5:R-:W-:-:S05]  /*aa50*/  FMNMX.FTZ R20, R196, R21, !PT ;  /* 0x00000015c4147209 */ /* 0x020fca0007810000 */
[----:B------:R-:W5:Y:S02]  /*aa60*/  SHFL.BFLY PT, R21, R20, 0x2, 0x1f ;  /* 0x0c401f0014157f89 */ /* 0x000f6400000e0000 */
[----:B------:R-:W0:Y:S08]  /*aa70*/  MUFU.TANH R158, R158 ;  /* 0x0000009e009e7308 */ /* 0x000e300000002400 */
[----:B------:R-:W1:Y:S08]  /*aa80*/  MUFU.TANH R159, R159 ;  /* 0x0000009f009f7308 */ /* 0x000e700000002400 */
[----:B------:R-:W2:Y:S01]  /*aa90*/  MUFU.TANH R162, R162 ;  /* 0x000000a200a27308 */ /* 0x000ea20000002400 */
[----:B-----5:R-:W-:-:S07]  /*aaa0*/  FMNMX.FTZ R21, R20, R21, !PT ;  /* 0x0000001514157209 */ /* 0x020fce0007810000 */
[----:B------:R-:W5:Y:S01]  /*aab0*/  MUFU.TANH R163, R163 ;  /* 0x000000a300a37308 */ /* 0x000f620000002400 */
[----:B------:R-:W3:Y:S07]  /*aac0*/  SHFL.BFLY PT, R20, R21, 0x1, 0x1f ;  /* 0x0c201f0015147f89 */ /* 0x000eee00000e0000 */
[----:B------:R-:W5:Y:S08]  /*aad0*/  MUFU.TANH R166, R166 ;  /* 0x000000a600a67308 */ /* 0x000f700000002400 */
[----:B------:R-:W5:Y:S08]  /*aae0*/  MUFU.TANH R167, R167 ;  /* 0x000000a700a77308 */ /* 0x000f700000002400 */
[----:B------:R-:W5:Y:S01]  /*aaf0*/  MUFU.TANH R170, R170 ;  /* 0x000000aa00aa7308 */ /* 0x000f620000002400 */
[----:B---3--:R-:W-:Y:S01]  /*ab00*/  FMNMX.FTZ R20, R21, R20, !PT ;  /* 0x0000001415147209 */ /* 0x008fe20007810000 */
[----:B------:R-:W-:-:S04]  /*ab10*/  IMAD.U32 R21, RZ, RZ, UR46 ;  /* 0x0000002eff157e24 */ /* 0x000fc8000f8e00ff */
[C---:B------:R-:W-:Y:S02]  /*ab20*/  FADD.FTZ R178, -R20.reuse, R221 ;  /* 0x000000dd14b27221 */ /* 0x040fe40000010100 */
[----:B------:R-:W3:Y:S01]  /*ab30*/  MUFU.TANH R171, R171 ;  /* 0x000000ab00ab7308 */ /* 0x000ee20000002400 */
[-C--:B------:R-:W-:Y:S01]  /*ab40*/  FMUL.FTZ R222, R20, R21.reuse ;  /* 0x0000001514de7220 */ /* 0x080fe20000410000 */
[-C--:B------:R-:W-:Y:S01]  /*ab50*/  FMUL.FTZ R215, R178, R21.reuse ;  /* 0x00000015b2d77220 */ /* 0x080fe20000410000 */
[----:B------:R-:W-:Y:S02]  /*ab60*/  FMNMX.FTZ R178, R154, R220, !PT ;  /* 0x000000dc9ab27209 */ /* 0x000fe40007810000 */
[-CC-:B------:R-:W-:Y:S01]  /*ab70*/  FFMA.FTZ R152, R152, R21.reuse, -R222.reuse ;  /* 0x0000001598987223 */ /* 0x180fe200000108de */
[-CC-:B------:R-:W-:Y:S01]  /*ab80*/  FFMA.FTZ R153, R153, R21.reuse, -R222.reuse ;  /* 0x0000001599997223 */ /* 0x180fe200000108de */
[-CC-:B------:R-:W-:Y:S01]  /*ab90*/  FFMA.FTZ R156, R156, R21.reuse, -R222.reuse ;  /* 0x000000159c9c7223 */ /* 0x180fe200000108de */
[----:B----4-:R-:W-:Y:S01]  /*aba0*/  FMNMX.FTZ R221, R155, R178, !PT ;  /* 0x000000b29bdd7209 */ /* 0x010fe20007810000 */
[----:B------:R-:W4:Y:S01]  /*abb0*/  MUFU.TANH R174, R174 ;  /* 0x000000ae00ae7308 */ /* 0x000f220000002400 */
[-CC-:B------:R-:W-:Y:S01]  /*abc0*/  FFMA.FTZ R157, R157, R21.reuse, -R222.reuse ;  /* 0x000000159d9d7223 */ /* 0x180fe200000108de */
[--C-:B------:R-:W-:Y:S01]  /*abd0*/  FFMA.FTZ R160, R160, R21, -R222.reuse ;  /* 0x00000015a0a07223 */ /* 0x100fe200000108de */
[----:B0-----:R-:W-:Y:S01]  /*abe0*/  FMNMX.FTZ R178, R158, R221, !PT ;  /* 0x000000dd9eb27209 */ /* 0x001fe20007810000 */
[-CC-:B------:R-:W-:Y:S01]  /*abf0*/  FFMA.FTZ R161, R161, R21.reuse, -R222.reuse ;  /* 0x00000015a1a17223 */ /* 0x180fe200000108de */
[-CC-:B------:R-:W-:Y:S01]  /*ac00*/  FFMA.FTZ R164, R164, R21.reuse, -R222.reuse ;  /* 0x00000015a4a47223 */ /* 0x180fe200000108de */
[-CC-:B------:R-:W-:Y:S01]  /*ac10*/  FFMA.FTZ R165, R165, R21.reuse, -R222.reuse ;  /* 0x00000015a5a57223 */ /* 0x180fe200000108de */
[----:B-1----:R-:W-:Y:S01]  /*ac20*/  FMNMX.FTZ R221, R159, R178, !PT ;  /* 0x000000b29fdd7209 */ /* 0x002fe20007810000 */
[----:B------:R-:W0:Y:S01]  /*ac30*/  MUFU.TANH R175, R175 ;  /* 0x000000af00af7308 */ /* 0x000e220000002400 */
[-CC-:B------:R-:W-:Y:S01]  /*ac40*/  FFMA.FTZ R168, R168, R21.reuse, -R222.reuse ;  /* 0x00000015a8a87223 */ /* 0x180fe200000108de */
[--C-:B------:R-:W-:Y:S01]  /*ac50*/  FFMA.FTZ R169, R169, R21, -R222.reuse ;  /* 0x00000015a9a97223 */ /* 0x100fe200000108de */
[----:B--2---:R-:W-:Y:S01]  /*ac60*/  FMNMX.FTZ R178, R162, R221, !PT ;  /* 0x000000dda2b27209 */ /* 0x004fe20007810000 */
[-CC-:B------:R-:W-:Y:S01]  /*ac70*/  FFMA.FTZ R172, R172, R21.reuse, -R222.reuse ;  /* 0x00000015acac7223 */ /* 0x180fe200000108de */
[-CC-:B------:R-:W-:Y:S01]  /*ac80*/  FFMA.FTZ R173, R173, R21.reuse, -R222.reuse ;  /* 0x00000015adad7223 */ /* 0x180fe200000108de */
[-CC-:B------:R-:W-:Y:S01]  /*ac90*/  FFMA.FTZ R176, R176, R21.reuse, -R222.reuse ;  /* 0x00000015b0b07223 */ /* 0x180fe200000108de */
[----:B-----5:R-:W-:Y:S01]  /*aca0*/  FMNMX.FTZ R221, R163, R178, !PT ;  /* 0x000000b2a3dd7209 */ /* 0x020fe20007810000 */
[----:B------:R-:W1:Y:S01]  /*acb0*/  MUFU.TANH R197, R197 ;  /* 0x000000c500c57308 */ /* 0x000e620000002400 */
[-CC-:B------:R-:W-:Y:S01]  /*acc0*/  FFMA.FTZ R177, R177, R21.reuse, -R222.reuse ;  /* 0x00000015b1b17223 */ /* 0x180fe200000108de */
[--C-:B------:R-:W-:Y:S01]  /*acd0*/  FFMA.FTZ R181, R181, R21, -R222.reuse ;  /* 0x00000015b5b57223 */ /* 0x100fe200000108de */
[----:B------:R-:W-:Y:S01]  /*ace0*/  FMNMX.FTZ R178, R166, R221, !PT ;  /* 0x000000dda6b27209 */ /* 0x000fe20007810000 */
[-CC-:B------:R-:W-:Y:S01]  /*acf0*/  FFMA.FTZ R184, R184, R21.reuse, -R222.reuse ;  /* 0x00000015b8b87223 */ /* 0x180fe200000108de */
[-CC-:B------:R-:W-:Y:S01]  /*ad00*/  FFMA.FTZ R185, R185, R21.reuse, -R222.reuse ;  /* 0x00000015b9b97223 */ /* 0x180fe200000108de */
[-CC-:B------:R-:W-:Y:S01]  /*ad10*/  FFMA.FTZ R188, R188, R21.reuse, -R222.reuse ;  /* 0x00000015bcbc7223 */ /* 0x180fe200000108de */
[----:B------:R-:W-:Y:S01]  /*ad20*/  FMNMX.FTZ R221, R167, R178, !PT ;  /* 0x000000b2a7dd7209 */ /* 0x000fe20007810000 */
[----:B------:R-:W2:Y:S01]  /*ad30*/  MUFU.TANH R179, R179 ;  /* 0x000000b300b37308 */ /* 0x000ea20000002400 */
[-CC-:B------:R-:W-:Y:S01]  /*ad40*/  FFMA.FTZ R189, R189, R21.reuse, -R222.reuse ;  /* 0x00000015bdbd7223 */ /* 0x180fe200000108de */
[--C-:B------:R-:W-:Y:S01]  /*ad50*/  FFMA.FTZ R192, R192, R21, -R222.reuse ;  /* 0x00000015c0c07223 */ /* 0x100fe200000108de */
[----:B------:R-:W-:Y:S01]  /*ad60*/  FMNMX.FTZ R178, R170, R221, !PT ;  /* 0x000000ddaab27209 */ /* 0x000fe20007810000 */
[-CC-:B------:R-:W-:Y:S01]  /*ad70*/  FFMA.FTZ R214, R214, R21.reuse, -R222.reuse ;  /* 0x00000015d6d67223 */ /* 0x180fe200000108de */
[-CC-:B------:R-:W-:Y:S01]  /*ad80*/  FFMA.FTZ R193, R193, R21.reuse, -R222.reuse ;  /* 0x00000015c1c17223 */ /* 0x180fe200000108de */
[----:B------:R-:W-:Y:S01]  /*ad90*/  FFMA.FTZ R224, R196, R21, -R222 ;  /* 0x00000015c4e07223 */ /* 0x000fe200000108de */
[----:B---3--:R-:W-:Y:S01]  /*ada0*/  FMNMX.FTZ R221, R171, R178, !PT ;  /* 0x000000b2abdd7209 */ /* 0x008fe20007810000 */
[----:B------:R-:W3:Y:S03]  /*adb0*/  MUFU.TANH R182, R182 ;  /* 0x000000b600b67308 */ /* 0x000ee60000002400 */
[----:B----4-:R-:W-:-:S04]  /*adc0*/  FMNMX.FTZ R178, R174, R221, !PT ;  /* 0x000000ddaeb27209 */ /* 0x010fc80007810000 */
[----:B0-----:R-:W-:Y:S01]  /*add0*/  FMNMX.FTZ R178, R175, R178, !PT ;  /* 0x000000b2afb27209 */ /* 0x001fe20007810000 */
[----:B------:R-:W0:Y:S03]  /*ade0*/  MUFU.TANH R183, R183 ;  /* 0x000000b700b77308 */ /* 0x000e260000002400 */
[----:B-1----:R-:W-:-:S04]  /*adf0*/  FMNMX.FTZ R178, R197, R178, !PT ;  /* 0x000000b2c5b27209 */ /* 0x002fc80007810000 */
[----:B--2---:R-:W-:Y:S01]  /*ae00*/  FMNMX.FTZ R221, R179, R178, !PT ;  /* 0x000000b2b3dd7209 */ /* 0x004fe20007810000 */
[----:B------:R-:W1:Y:S03]  /*ae10*/  MUFU.TANH R186, R186 ;  /* 0x000000ba00ba7308 */ /* 0x000e660000002400 */
[----:B---3--:R-:W-:-:S05]  /*ae20*/  FMNMX.FTZ R178, R182, R221, !PT ;  /* 0x000000ddb6b27209 */ /* 0x008fca0007810000 */
        /* <DEDUP_REMOVED lines=14> */
[----:B------:R-:W0:Y:S01]  /*af10*/  MUFU.EX2 R215, R215 ;  /* 0x000000d700d77308 */ /* 0x000e220000000800 */
[----:B-1----:R-:W-:Y:S01]  /*af20*/  FMNMX.FTZ R178, R198, R221, !PT ;  /* 0x000000ddc6b27209 */ /* 0x002fe20007810000 */
[----:B------:R-:W-:-:S06]  /*af30*/  FFMA.FTZ R221, R180, R21, -R222 ;  /* 0x00000015b4dd7223 */ /* 0x000fcc00000108de */
[----:B------:R-:W1:Y:S01]  /*af40*/  MUFU.EX2 R152, R152 ;  /* 0x0000009800987308 */ /* 0x000e620000000800 */
[----:B--2---:R-:W-:-:S05]  /*af50*/  FMNMX.FTZ R178, R199, R178, !PT ;  /* 0x000000b2c7b27209 */ /* 0x004fca0007810000 */
[----:B------:R-:W2:Y:S02]  /*af60*/  SHFL.BFLY PT, R223, R178, 0x2, 0x1f ;  /* 0x0c401f00b2df7f89 */ /* 0x000ea400000e0000 */
[----:B------:R-:W3:Y:S01]  /*af70*/  MUFU.EX2 R153, R153 ;  /* 0x0000009900997308 */ /* 0x000ee20000000800 */
[-C--:B0-----:R-:W-:Y:S01]  /*af80*/  FMUL.FTZ R24, R24, R215.reuse ;  /* 0x000000d718187220 */ /* 0x081fe20000410000 */
        /* <DEDUP_REMOVED lines=19> */
[----:B------:R-:W-:Y:S01]  /*b0c0*/  FMUL.FTZ R60, R60, R215 ;  /* 0x000000d73c3c7220 */ /* 0x000fe20000410000 */
[----:B--2---:R-:W-:Y:S01]  /*b0d0*/  FMNMX.FTZ R180, R178, R223, !PT ;  /* 0x000000dfb2b47209 */ /* 0x004fe20007810000 */
[-C--:B------:R-:W-:Y:S01]  /*b0e0*/  FMUL.FTZ R61, R61, R215.reuse ;  /* 0x000000d73d3d7220 */ /* 0x080fe20000410000 */
[----:B------:R-:W-:Y:S01]  /*b0f0*/  MUFU.EX2 R160, R160 ;  /* 0x000000a000a07308 */ /* 0x000fe20000000800 */
[-C--:B------:R-:W-:Y:S01]  /*b100*/  FMUL.FTZ R64, R64, R215.reuse ;  /* 0x000000d740407220 */ /* 0x080fe20000410000 */
[-C--:B------:R-:W-:Y:S01]  /*b110*/  FMUL.FTZ R65, R65, R215.reuse ;  /* 0x000000d741417220 */ /* 0x080fe20000410000 */
[----:B------:R-:W0:Y:S01]  /*b120*/  SHFL.BFLY PT, R223, R180, 0x1, 0x1f ;  /* 0x0c201f00b4df7f89 */ /* 0x000e2200000e0000 */
        /* <DEDUP_REMOVED lines=22> */
[----:B------:R-:W-:Y:S01]  /*b290*/  FMUL.FTZ R105, R105, R215 ;  /* 0x000000d769697220 */ /* 0x000fe20000410000 */
[----:B0-----:R-:W-:Y:S01]  /*b2a0*/  FMNMX.FTZ R178, R180, R223, !PT ;  /* 0x000000dfb4b27209 */ /* 0x001fe20007810000 */
[-C--:B------:R-:W-:Y:S01]  /*b2b0*/  FMUL.FTZ R108, R108, R215.reuse ;  /* 0x000000d76c6c7220 */ /* 0x080fe20000410000 */
[-C--:B------:R-:W-:Y:S01]  /*b2c0*/  FMUL.FTZ R109, R109, R215.reuse ;  /* 0x000000d76d6d7220 */ /* 0x080fe20000410000 */
[-C--:B------:R-:W-:Y:S01]  /*b2d0*/  FMUL.FTZ R112, R112, R215.reuse ;  /* 0x000000d770707220 */ /* 0x080fe20000410000 */
[----:B------:R-:W-:Y:S01]  /*b2e0*/  FMUL.FTZ R113, R113, R215 ;  /* 0x000000d771717220 */ /* 0x000fe20000410000 */
[C---:B------:R-:W-:Y:S01]  /*b2f0*/  FMUL.FTZ R228, R178.reuse, R21 ;  /* 0x00000015b2e47220 */ /* 0x040fe20000410000 */
[----:B------:R-:W-:Y:S01]  /*b300*/  FADD.FTZ R180, -R178, R220 ;  /* 0x000000dcb2b47221 */ /* 0x000fe20000010100 */
[----:B------:R-:W-:Y:S01]  /*b310*/  MUFU.EX2 R168, R168 ;  /* 0x000000a800a87308 */ /* 0x000fe20000000800 */
[----:B------:R-:W-:Y:S01]  /*b320*/  FMUL.FTZ R116, R116, R215 ;  /* 0x000000d774747220 */ /* 0x000fe20000410000 */
[-CC-:B------:R-:W-:Y:S01]  /*b330*/  FFMA.FTZ R222, R154, R21.reuse, -R228.reuse ;  /* 0x000000159ade7223 */ /* 0x180fe200000108e4 */
[-C--:B------:R-:W-:Y:S01]  /*b340*/  FMUL.FTZ R180, R180, R21.reuse ;  /* 0x00000015b4b47220 */ /* 0x080fe20000410000 */
[-CC-:B------:R-:W-:Y:S01]  /*b350*/  FFMA.FTZ R155, R155, R21.reuse, -R228.reuse ;  /* 0x000000159b9b7223 */ /* 0x180fe200000108e4 */
[-CC-:B------:R-:W-:Y:S01]  /*b360*/  FFMA.FTZ R223, R158, R21.reuse, -R228.reuse ;  /* 0x000000159edf7223 */ /* 0x180fe200000108e4 */
[-CC-:B------:R-:W-:Y:S01]  /*b370*/  FFMA.FTZ R159, R159, R21.reuse, -R228.reuse ;  /* 0x000000159f9f7223 */ /* 0x180fe200000108e4 */
[----:B------:R-:W-:Y:S01]  /*b380*/  @!P1 VIADD R154, R12, 0x22840 ;  /* 0x000228400c9a9836 */ /* 0x000fe20000000000 */
[----:B------:R0:W-:Y:S01]  /*b390*/  MUFU.EX2 R196, R180 ;  /* 0x000000b400c47308 */ /* 0x0001e20000000800 */
[-CC-:B------:R-:W-:Y:S01]  /*b3a0*/  FFMA.FTZ R163, R163, R21.reuse, -R228.reuse ;  /* 0x00000015a3a37223 */ /* 0x180fe200000108e4 */
[-CC-:B------:R-:W-:Y:S01]  /*b3b0*/  FFMA.FTZ R225, R166, R21.reuse, -R228.reuse ;  /* 0x00000015a6e17223 */ /* 0x180fe200000108e4 */
[----:B------:R-:W-:Y:S01]  /*b3c0*/  FFMA.FTZ R166, R182, R21, -R228 ;  /* 0x00000015b6a67223 */ /* 0x000fe200000108e4 */
[----:B-1----:R-:W-:Y:S01]  /*b3d0*/  FFMA.FTZ R182, R215, R13, R152 ;  /* 0x0000000dd7b67223 */ /* 0x002fe20000010098 */
[----:B------:R-:W-:Y:S01]  /*b3e0*/  @!P1 PRMT R154, RZ, 0x654, R154 ;  /* 0x00000654ff9a9816 */ /* 0x000fe2000000009a */
[-C--:B------:R-:W-:Y:S01]  /*b3f0*/  FFMA.FTZ R167, R167, R21.reuse, -R228 ;  /* 0x00000015a7a77223 */ /* 0x080fe200000108e4 */
[C---:B---3--:R-:W-:Y:S01]  /*b400*/  F2FP.F16.F32.PACK_AB R152, R153.reuse, R152 ;  /* 0x000000989998723e */ /* 0x048fe200000000ff */
[----:B------:R-:W1:Y:S01]  /*b410*/  MUFU.EX2 R222, R222 ;  /* 0x000000de00de7308 */ /* 0x000e620000000800 */
[----:B0-----:R-:W-:Y:S01]  /*b420*/  SHF.R.U32.HI R180, RZ, 0x7, R226 ;  /* 0x00000007ffb47819 */ /* 0x001fe200000116e2 */
[----:B------:R-:W-:Y:S01]  /*b430*/  FADD.FTZ R13, R153, R182 ;  /* 0x000000b6990d7221 */ /* 0x000fe20000010000 */
[-CC-:B------:R-:W-:Y:S01]  /*b440*/  FFMA.FTZ R226, R171, R21.reuse, -R228.reuse ;  /* 0x00000015abe27223 */ /* 0x180fe200000108e4 */
[-CC-:B------:R-:W-:Y:S01]  /*b450*/  FFMA.FTZ R174, R174, R21.reuse, -R228.reuse ;  /* 0x00000015aeae7223 */ /* 0x180fe200000108e4 */
[----:B------:R-:W-:Y:S01]  /*b460*/  IADD3 R180, -R180, 0xb, RZ ;  /* 0x0000000bb4b47810 */ /* 0x000fe20007ffe1ff */
[-CC-:B------:R-:W-:Y:S01]  /*b470*/  FFMA.FTZ R197, R197, R21.reuse, -R228.reuse ;  /* 0x00000015c5c57223 */ /* 0x180fe200000108e4 */
[----:B------:R-:W-:Y:S01]  /*b480*/  FFMA.FTZ R158, R183, R21, -R228 ;  /* 0x00000015b79e7223 */ /* 0x000fe200000108e4 */
[----:B------:R-:W0:Y:S01]  /*b490*/  MUFU.EX2 R155, R155 ;  /* 0x0000009b009b7308 */ /* 0x000e220000000800 */
[-C--:B------:R-:W-:Y:S01]  /*b4a0*/  FMUL.FTZ R117, R117, R215.reuse ;  /* 0x000000d775757220 */ /* 0x080fe20000410000 */
[----:B------:R2:W-:Y:S06]  /*b4b0*/  BAR.ARV R180, 0x100 ;  /* 0x000400b40000751d */ /* 0x0005ec0000002000 */
[----:B------:R-:W3:Y:S01]  /*b4c0*/  MUFU.EX2 R223, R223 ;  /* 0x000000df00df7308 */ /* 0x000ee20000000800 */
[----:B-1----:R-:W-:Y:S01]  /*b4d0*/  FFMA.FTZ R14, R196, R14, R222 ;  /* 0x0000000ec40e7223 */ /* 0x002fe200000100de */
[----:B------:R1:W-:Y:S01]  /*b4e0*/  @!P1 SYNCS.ARRIVE.TRANS64.RED.A1T0 RZ, [R154+URZ], RZ ;  /* 0x000000ff9aff99a7 */ /* 0x0003e2000810043f */
[-C--:B------:R-:W-:Y:S01]  /*b4f0*/  FMUL.FTZ R120, R120, R215.reuse ;  /* 0x000000d778787220 */ /* 0x080fe20000410000 */
[-C--:B------:R-:W-:Y:S01]  /*b500*/  FMUL.FTZ R121, R121, R215.reuse ;  /* 0x000000d779797220 */ /* 0x080fe20000410000 */
[-C--:B------:R-:W-:Y:S01]  /*b510*/  FMUL.FTZ R124, R124, R215.reuse ;  /* 0x000000d77c7c7220 */ /* 0x080fe20000410000 */
[-C--:B------:R-:W-:Y:S01]  /*b520*/  FMUL.FTZ R125, R125, R215.reuse ;  /* 0x000000d77d7d7220 */ /* 0x080fe20000410000 */
[----:B------:R-:W-:Y:S01]  /*b530*/  FMUL.FTZ R128, R128, R215 ;  /* 0x000000d780807220 */ /* 0x000fe20000410000 */
[----:B------:R4:W-:Y:S01]  /*b540*/  MUFU.EX2 R220, R224 ;  /* 0x000000e000dc7308 */ /* 0x0009e20000000800 */
[----:B0-----:R-:W-:Y:S01]  /*b550*/  FADD.FTZ R14, R155, R14 ;  /* 0x0000000e9b0e7221 */ /* 0x001fe20000010000 */
[--C-:B-1----:R-:W-:Y:S01]  /*b560*/  FFMA.FTZ R154, R179, R21, -R228.reuse ;  /* 0x00000015b39a7223 */ /* 0x102fe200000108e4 */
[-C--:B------:R-:W-:Y:S01]  /*b570*/  FMUL.FTZ R129, R129, R215.reuse ;  /* 0x000000d781817220 */ /* 0x080fe20000410000 */
[-C--:B------:R-:W-:Y:S01]  /*b580*/  FMUL.FTZ R132, R132, R215.reuse ;  /* 0x000000d784847220 */ /* 0x080fe20000410000 */
[-C--:B------:R-:W-:Y:S01]  /*b590*/  FMUL.FTZ R133, R133, R215.reuse ;  /* 0x000000d785857220 */ /* 0x080fe20000410000 */
[-C--:B------:R-:W-:Y:S01]  /*b5a0*/  FMUL.FTZ R136, R136, R215.reuse ;  /* 0x000000d788887220 */ /* 0x080fe20000410000 */
[----:B------:R-:W-:Y:S01]  /*b5b0*/  FMUL.FTZ R137, R137, R215 ;  /* 0x000000d789897220 */ /* 0x000fe20000410000 */
[----:B------:R-:W0:Y:S01]  /*b5c0*/  MUFU.EX2 R159, R159 ;  /* 0x0000009f009f7308 */ /* 0x000e220000000800 */
[-CC-:B----4-:R-:W-:Y:S01]  /*b5d0*/  FFMA.FTZ R224, R162, R21.reuse, -R228.reuse ;  /* 0x00000015a2e07223 */ /* 0x190fe200000108e4 */
[-CC-:B------:R-:W-:Y:S01]  /*b5e0*/  FFMA.FTZ R162, R170, R21.reuse, -R228.reuse ;  /* 0x00000015aaa27223 */ /* 0x180fe200000108e4 */
[----:B------:R-:W-:Y:S01]  /*b5f0*/  FFMA.FTZ R170, R175, R21, -R228 ;  /* 0x00000015afaa7223 */ /* 0x000fe200000108e4 */
[----:B---3--:R-:W-:Y:S01]  /*b600*/  FADD.FTZ R14, R223, R14 ;  /* 0x0000000edf0e7221 */ /* 0x008fe20000010000 */
[-C--:B------:R-:W-:Y:S01]  /*b610*/  FMUL.FTZ R140, R140, R215.reuse ;  /* 0x000000d78c8c7220 */ /* 0x080fe20000410000 */
[-C--:B------:R-:W-:Y:S01]  /*b620*/  FMUL.FTZ R141, R141, R215.reuse ;  /* 0x000000d78d8d7220 */ /* 0x080fe20000410000 */
[-C--:B------:R-:W-:Y:S01]  /*b630*/  FMUL.FTZ R144, R144, R215.reuse ;  /* 0x000000d790907220 */ /* 0x080fe20000410000 */
[----:B------:R-:W1:Y:S01]  /*b640*/  MUFU.EX2 R224, R224 ;  /* 0x000000e000e07308 */ /* 0x000e620000000800 */
[-C--:B------:R-:W-:Y:S01]  /*b650*/  FMUL.FTZ R145, R145, R215.reuse ;  /* 0x000000d791917220 */ /* 0x080fe20000410000 */
[-C--:B------:R-:W-:Y:S01]  /*b660*/  FMUL.FTZ R148, R148, R215.reuse ;  /* 0x000000d794947220 */ /* 0x080fe20000410000 */
[----:B------:R-:W-:Y:S01]  /*b670*/  FMUL.FTZ R149, R149, R215 ;  /* 0x000000d795957220 */ /* 0x000fe20000410000 */
[-CC-:B------:R-:W-:Y:S01]  /*b680*/  FFMA.FTZ R187, R187, R21.reuse, -R228.reuse ;  /* 0x00000015bbbb7223 */ /* 0x180fe200000108e4 */
[-CC-:B------:R-:W-:Y:S01]  /*b690*/  FFMA.FTZ R190, R190, R21.reuse, -R228.reuse ;  /* 0x00000015bebe7223 */ /* 0x180fe200000108e4 */
[-CC-:B------:R-:W-:Y:S01]  /*b6a0*/  FFMA.FTZ R191, R191, R21.reuse, -R228.reuse ;  /* 0x00000015bfbf7223 */ /* 0x180fe200000108e4 */
[-C--:B------:R-:W-:Y:S01]  /*b6b0*/  FFMA.FTZ R194, R194, R21.reuse, -R228 ;  /* 0x00000015c2c27223 */ /* 0x080fe200000108e4 */
[----:B------:R-:W3:Y:S01]  /*b6c0*/  MUFU.EX2 R163, R163 ;  /* 0x000000a300a37308 */ /* 0x000ee20000000800 */
[----:B0-----:R-:W-:Y:S01]  /*b6d0*/  FADD.FTZ R153, R159, R14 ;  /* 0x0000000e9f997221 */ /* 0x001fe20000010000 */
[-CC-:B------:R-:W-:Y:S01]  /*b6e0*/  FFMA.FTZ R195, R195, R21.reuse, -R228.reuse ;  /* 0x00000015c3c37223 */ /* 0x180fe200000108e4 */
[-CC-:B------:R-:W-:Y:S01]  /*b6f0*/  FFMA.FTZ R198, R198, R21.reuse, -R228.reuse ;  /* 0x00000015c6c67223 */ /* 0x180fe200000108e4 */
[-C--:B------:R-:W-:Y:S01]  /*b700*/  FFMA.FTZ R199, R199, R21.reuse, -R228 ;  /* 0x00000015c7c77223 */ /* 0x080fe200000108e4 */
        /* <DEDUP_REMOVED lines=21> */
[----:B0-----:R-:W-:Y:S01]  /*b860*/  FADD.FTZ R14, R225, R14 ;  /* 0x0000000ee10e7221 */ /* 0x001fe20000010000 */
[-C--:B------:R-:W-:Y:S01]  /*b870*/  FMUL.FTZ R55, R55, R196.reuse ;  /* 0x000000c437377220 */ /* 0x080fe20000410000 */
[-C--:B------:R-:W-:Y:S01]  /*b880*/  FMUL.FTZ R58, R58, R196.reuse ;  /* 0x000000c43a3a7220 */ /* 0x080fe20000410000 */
[----:B------:R-:W-:Y:S01]  /*b890*/  FADD.FTZ R13, R157, R170 ;  /* 0x000000aa9d0d7221 */ /* 0x000fe20000010000 */
[-C--:B------:R-:W-:Y:S01]  /*b8a0*/  FMUL.FTZ R59, R59, R196.reuse ;  /* 0x000000c43b3b7220 */ /* 0x080fe20000410000 */
[-C--:B------:R-:W-:Y:S01]  /*b8b0*/  FMUL.FTZ R62, R62, R196.reuse ;  /* 0x000000c43e3e7220 */ /* 0x080fe20000410000 */
[----:B------:R0:W1:Y:S01]  /*b8c0*/  MUFU.EX2 R171, R162 ;  /* 0x000000a200ab7308 */ /* 0x0000620000000800 */
[----:B------:R-:W-:Y:S01]  /*b8d0*/  FADD.FTZ R170, R160, R13 ;  /* 0x0000000da0aa7221 */ /* 0x000fe20000010000 */
[-C--:B------:R-:W-:Y:S01]  /*b8e0*/  FMUL.FTZ R63, R63, R196.reuse ;  /* 0x000000c43f3f7220 */ /* 0x080fe20000410000 */
[-C--:B------:R-:W-:Y:S01]  /*b8f0*/  FMUL.FTZ R66, R66, R196.reuse ;  /* 0x000000c442427220 */ /* 0x080fe20000410000 */
[-C--:B------:R-:W-:Y:S01]  /*b900*/  FMUL.FTZ R67, R67, R196.reuse ;  /* 0x000000c443437220 */ /* 0x080fe20000410000 */
[----:B------:R-:W-:Y:S01]  /*b910*/  FADD.FTZ R13, R161, R170 ;  /* 0x000000aaa10d7221 */ /* 0x000fe20000010000 */
[-C--:B------:R-:W-:Y:S01]  /*b920*/  FMUL.FTZ R70, R70, R196.reuse ;  /* 0x000000c446467220 */ /* 0x080fe20000410000 */
[-C--:B------:R-:W-:Y:S01]  /*b930*/  FMUL.FTZ R71, R71, R196.reuse ;  /* 0x000000c447477220 */ /* 0x080fe20000410000 */
[----:B------:R-:W-:Y:S01]  /*b940*/  MUFU.EX2 R169, R169 ;  /* 0x000000a900a97308 */ /* 0x000fe20000000800 */
[----:B------:R-:W-:Y:S01]  /*b950*/  FADD.FTZ R170, R164, R13 ;  /* 0x0000000da4aa7221 */ /* 0x000fe20000010000 */
[----:B---3--:R-:W-:Y:S01]  /*b960*/  FADD.FTZ R14, R167, R14 ;  /* 0x0000000ea70e7221 */ /* 0x008fe20000010000 */
[----:B0-----:R-:W-:Y:S01]  /*b970*/  FFMA.FTZ R162, R186, R21, -R228 ;  /* 0x00000015baa27223 */ /* 0x001fe200000108e4 */
[-C--:B------:R-:W-:Y:S01]  /*b980*/  FMUL.FTZ R74, R74, R196.reuse ;  /* 0x000000c44a4a7220 */ /* 0x080fe20000410000 */
[----:B------:R-:W-:Y:S01]  /*b990*/  FADD.FTZ R13, R165, R170 ;  /* 0x000000aaa50d7221 */ /* 0x000fe20000010000 */
        /* <DEDUP_REMOVED lines=19> */
[----:B0-----:R-:W-:Y:S01]  /*bad0*/  FADD.FTZ R14, R226, R153 ;  /* 0x00000099e20e7221 */ /* 0x001fe20000010000 */
        /* <DEDUP_REMOVED lines=14> */
[----:B------:R0:W-:Y:S01]  /*bbc0*/  MUFU.EX2 R183, R154 ;  /* 0x0000009a00b77308 */ /* 0x0001e20000000800 */
[----:B-1----:R-:W-:Y:S01]  /*bbd0*/  FADD.FTZ R14, R175, R14 ;  /* 0x0000000eaf0e7221 */ /* 0x002fe20000010000 */
[-C--:B------:R-:W-:Y:S01]  /*bbe0*/  FMUL.FTZ R131, R131, R196.reuse ;  /* 0x000000c483837220 */ /* 0x080fe20000410000 */
[-C--:B------:R-:W-:Y:S01]  /*bbf0*/  FMUL.FTZ R134, R134, R196.reuse ;  /* 0x000000c486867220 */ /* 0x080fe20000410000 */
[-C--:B------:R-:W-:Y:S01]  /*bc00*/  FMUL.FTZ R135, R135, R196.reuse ;  /* 0x000000c487877220 */ /* 0x080fe20000410000 */
[----:B------:R-:W-:Y:S01]  /*bc10*/  FADD.FTZ R153, R179, R14 ;  /* 0x0000000eb3997221 */ /* 0x000fe20000010000 */
[-C--:B------:R-:W-:Y:S01]  /*bc20*/  FMUL.FTZ R138, R138, R196.reuse ;  /* 0x000000c48a8a7220 */ /* 0x080fe20000410000 */
[----:B------:R-:W-:Y:S01]  /*bc30*/  FMUL.FTZ R139, R139, R196 ;  /* 0x000000c48b8b7220 */ /* 0x000fe20000410000 */
[----:B------:R-:W-:Y:S01]  /*bc40*/  MUFU.EX2 R176, R176 ;  /* 0x000000b000b07308 */ /* 0x000fe20000000800 */
[----:B0-----:R-:W-:Y:S01]  /*bc50*/  F2FP.F16.F32.PACK_AB R154, R157, R156 ;  /* 0x0000009c9d9a723e */ /* 0x001fe200000000ff */
[----:B------:R-:W-:Y:S01]  /*bc60*/  FMUL.FTZ R142, R142, R196 ;  /* 0x000000c48e8e7220 */ /* 0x000fe20000410000 */
[----:B------:R-:W-:Y:S01]  /*bc70*/  F2FP.F16.F32.PACK_AB R156, R161, R160 ;  /* 0x000000a0a19c723e */ /* 0x000fe200000000ff */
[----:B------:R-:W-:Y:S01]  /*bc80*/  FADD.FTZ R160, R168, R13 ;  /* 0x0000000da8a07221 */ /* 0x000fe20000010000 */
[----:B------:R-:W-:Y:S01]  /*bc90*/  F2FP.F16.F32.PACK_AB R161, R226, R171 ;  /* 0x000000abe2a1723e */ /* 0x000fe200000000ff */
[----:B------:R-:W-:Y:S01]  /*bca0*/  FMUL.FTZ R143, R143, R196 ;  /* 0x000000c48f8f7220 */ /* 0x000fe20000410000 */
[----:B------:R-:W-:Y:S01]  /*bcb0*/  F2FP.F16.F32.PACK_AB R157, R163, R224 ;  /* 0x000000e0a39d723e */ /* 0x000fe200000000ff */
[----:B------:R-:W0:Y:S01]  /*bcc0*/  MUFU.EX2 R182, R197 ;  /* 0x000000c500b67308 */ /* 0x000e220000000800 */
[C---:B------:R-:W-:Y:S01]  /*bcd0*/  FADD.FTZ R13, R169.reuse, R160 ;  /* 0x000000a0a90d7221 */ /* 0x040fe20000010000 */
[----:B------:R-:W-:Y:S01]  /*bce0*/  F2FP.F16.F32.PACK_AB R160, R169, R168 ;  /* 0x000000a8a9a0723e */ /* 0x000fe200000000ff */
[-C--:B------:R-:W-:Y:S01]  /*bcf0*/  FMUL.FTZ R146, R146, R196.reuse ;  /* 0x000000c492927220 */ /* 0x080fe20000410000 */
[----:B------:R-:W-:Y:S01]  /*bd00*/  F2FP.F16.F32.PACK_AB R163, R179, R175 ;  /* 0x000000afb3a3723e */ /* 0x000fe200000000ff */
[-C--:B------:R-:W-:Y:S01]  /*bd10*/  FMUL.FTZ R147, R147, R196.reuse ;  /* 0x000000c493937220 */ /* 0x080fe20000410000 */
[-C--:B------:R-:W-:Y:S01]  /*bd20*/  FMUL.FTZ R150, R150, R196.reuse ;  /* 0x000000c496967220 */ /* 0x080fe20000410000 */
[----:B------:R-:W-:Y:S01]  /*bd30*/  FMUL.FTZ R151, R151, R196 ;  /* 0x000000c497977220 */ /* 0x000fe20000410000 */
[----:B------:R-:W1:Y:S08]  /*bd40*/  MUFU.EX2 R177, R177 ;  /* 0x000000b100b17308 */ /* 0x000e700000000800 */
[----:B------:R3:W-:Y:S01]  /*bd50*/  MUFU.EX2 R197, R158 ;  /* 0x0000009e00c57308 */ /* 0x0007e20000000800 */
[----:B0-----:R-:W-:-:S04]  /*bd60*/  FADD.FTZ R14, R182, R153 ;  /* 0x00000099b60e7221 */ /* 0x001fc80000010000 */
[----:B------:R-:W-:-:S03]  /*bd70*/  FADD.FTZ R153, R183, R14 ;  /* 0x0000000eb7997221 */ /* 0x000fc60000010000 */
[----:B------:R-:W0:Y:S01]  /*bd80*/  MUFU.EX2 R221, R221 ;  /* 0x000000dd00dd7308 */ /* 0x000e220000000800 */
[----:B---3--:R-:W-:Y:S01]  /*bd90*/  F2FP.F16.F32.PACK_AB R158, R165, R164 ;  /* 0x000000a4a59e723e */ /* 0x008fe200000000ff */
[----:B------:R-:W-:-:S04]  /*bda0*/  FADD.FTZ R164, R172, R13 ;  /* 0x0000000daca47221 */ /* 0x000fc80000010000 */
[----:B------:R-:W-:Y:S02]  /*bdb0*/  FADD.FTZ R13, R173, R164 ;  /* 0x000000a4ad0d7221 */ /* 0x000fe40000010000 */
[----:B------:R0:W3:Y:S02]  /*bdc0*/  MUFU.EX2 R186, R166 ;  /* 0x000000a600ba7308 */ /* 0x0000e40000000800 */
[----:B------:R-:W-:-:S04]  /*bdd0*/  FADD.FTZ R164, R176, R13 ;  /* 0x0000000db0a47221 */ /* 0x000fc80000010000 */
[----:B-1----:R-:W-:Y:S02]  /*bde0*/  FADD.FTZ R164, R177, R164 ;  /* 0x000000a4b1a47221 */ /* 0x002fe40000010000 */
[----:B------:R-:W1:Y:S02]  /*bdf0*/  MUFU.EX2 R181, R181 ;  /* 0x000000b500b57308 */ /* 0x000e640000000800 */
[----:B0-----:R-:W-:Y:S01]  /*be00*/  FADD.FTZ R166, R221, R164 ;  /* 0x000000a4dda67221 */ /* 0x001fe20000010000 */
[----:B------:R-:W-:-:S05]  /*be10*/  F2FP.F16.F32.PACK_AB R164, R177, R176 ;  /* 0x000000b0b1a4723e */ /* 0x000fca00000000ff */
[----:B------:R-:W0:Y:S01]  /*be20*/  MUFU.EX2 R184, R184 ;  /* 0x000000b800b87308 */ /* 0x000e220000000800 */
[----:B---3--:R-:W-:-:S04]  /*be30*/  FADD.FTZ R14, R186, R153 ;  /* 0x00000099ba0e7221 */ /* 0x008fc80000010000 */
[----:B------:R-:W-:-:S03]  /*be40*/  FADD.FTZ R14, R197, R14 ;  /* 0x0000000ec50e7221 */ /* 0x000fc60000010000 */
[----:B------:R3:W4:Y:S01]  /*be50*/  MUFU.EX2 R215, R162 ;  /* 0x000000a200d77308 */ /* 0x0007220000000800 */
[C---:B-1----:R-:W-:Y:S01]  /*be60*/  FADD.FTZ R13, R181.reuse, R166 ;  /* 0x000000a6b50d7221 */ /* 0x042fe20000010000 */
[----:B------:R-:W-:-:S06]  /*be70*/  F2FP.F16.F32.PACK_AB R166, R181, R221 ;  /* 0x000000ddb5a6723e */ /* 0x000fcc00000000ff */
[----:B------:R-:W1:Y:S01]  /*be80*/  MUFU.EX2 R185, R185 ;  /* 0x000000b900b97308 */ /* 0x000e620000000800 */
[----:B---3--:R-:W-:Y:S01]  /*be90*/  F2FP.F16.F32.PACK_AB R162, R173, R172 ;  /* 0x000000acada2723e */ /* 0x008fe200000000ff */
[----:B0-----:R-:W-:-:S06]  /*bea0*/  FADD.FTZ R168, R184, R13 ;  /* 0x0000000db8a87221 */ /* 0x001fcc0000010000 */
[----:B------:R-:W0:Y:S01]  /*beb0*/  MUFU.EX2 R169, R187 ;  /* 0x000000bb00a97308 */ /* 0x000e220000000800 */
[----:B----4-:R-:W-:-:S07]  /*bec0*/  FADD.FTZ R14, R215, R14 ;  /* 0x0000000ed70e7221 */ /* 0x010fce0000010000 */
[----:B------:R-:W3:Y:S01]  /*bed0*/  MUFU.EX2 R188, R188 ;  /* 0x000000bc00bc7308 */ /* 0x000ee20000000800 */
[C---:B-1----:R-:W-:Y:S01]  /*bee0*/  FADD.FTZ R13, R185.reuse, R168 ;  /* 0x000000a8b90d7221 */ /* 0x042fe20000010000 */
[----:B------:R-:W-:-:S06]  /*bef0*/  F2FP.F16.F32.PACK_AB R168, R185, R184 ;  /* 0x000000b8b9a8723e */ /* 0x000fcc00000000ff */
[----:B------:R-:W1:Y:S01]  /*bf00*/  MUFU.EX2 R190, R190 ;  /* 0x000000be00be7308 */ /* 0x000e620000000800 */
[C---:B0-----:R-:W-:Y:S01]  /*bf10*/  FADD.FTZ R153, R169.reuse, R14 ;  /* 0x0000000ea9997221 */ /* 0x041fe20000010000 */
[----:B------:R-:W-:-:S06]  /*bf20*/  F2FP.F16.F32.PACK_AB R169, R169, R215 ;  /* 0x000000d7a9a9723e */ /* 0x000fcc00000000ff */
[----:B------:R-:W0:Y:S01]  /*bf30*/  MUFU.EX2 R189, R189 ;  /* 0x000000bd00bd7308 */ /* 0x000e220000000800 */
[----:B---3--:R-:W-:-:S07]  /*bf40*/  FADD.FTZ R170, R188, R13 ;  /* 0x0000000dbcaa7221 */ /* 0x008fce0000010000 */
[----:B------:R-:W3:Y:S01]  /*bf50*/  MUFU.EX2 R191, R191 ;  /* 0x000000bf00bf7308 */ /* 0x000ee20000000800 */
[----:B-1----:R-:W-:Y:S01]  /*bf60*/  FADD.FTZ R14, R190, R153 ;  /* 0x00000099be0e7221 */ /* 0x002fe20000010000 */
[----:B------:R-:W-:Y:S02]  /*bf70*/  F2FP.F16.F32.PACK_AB R153, R155, R222 ;  /* 0x000000de9b99723e */ /* 0x000fe400000000ff */
[----:B------:R-:W-:Y:S02]  /*bf80*/  F2FP.F16.F32.PACK_AB R155, R159, R223 ;  /* 0x000000df9f9b723e */ /* 0x000fe400000000ff */
[----:B------:R-:W-:Y:S02]  /*bf90*/  F2FP.F16.F32.PACK_AB R159, R167, R225 ;  /* 0x000000e1a79f723e */ /* 0x000fe400000000ff */
[----:B------:R-:W1:Y:S01]  /*bfa0*/  MUFU.EX2 R192, R192 ;  /* 0x000000c000c07308 */ /* 0x000e620000000800 */
[C---:B0-----:R-:W-:Y:S01]  /*bfb0*/  FADD.FTZ R13, R189.reuse, R170 ;  /* 0x000000aabd0d7221 */ /* 0x041fe20000010000 */
[----:B------:R-:W-:-:S02]  /*bfc0*/  F2FP.F16.F32.PACK_AB R170, R189, R188 ;  /* 0x000000bcbdaa723e */ /* 0x000fc400000000ff */
[----:B------:R-:W-:-:S04]  /*bfd0*/  F2FP.F16.F32.PACK_AB R167, R197, R186 ;  /* 0x000000bac5a7723e */ /* 0x000fc800000000ff */
[----:B------:R-:W0:Y:S01]  /*bfe0*/  MUFU.EX2 R173, R194 ;  /* 0x000000c200ad7308 */ /* 0x000e220000000800 */
[----:B---3--:R-:W-:-:S07]  /*bff0*/  FADD.FTZ R14, R191, R14 ;  /* 0x0000000ebf0e7221 */ /* 0x008fce0000010000 */
[----:B------:R-:W3:Y:S01]  /*c000*/  MUFU.EX2 R214, R214 ;  /* 0x000000d600d67308 */ /* 0x000ee20000000800 */
[----:B-1----:R-:W-:-:S07]  /*c010*/  FADD.FTZ R13, R192, R13 ;  /* 0x0000000dc00d7221 */ /* 0x002fce0000010000 */
[----:B------:R-:W1:Y:S01]  /*c020*/  MUFU.EX2 R176, R195 ;  /* 0x000000c300b07308 */ /* 0x000e620000000800 */
[----:B0-----:R-:W-:-:S07]  /*c030*/  FADD.FTZ R165, R173, R14 ;  /* 0x0000000eada57221 */ /* 0x001fce0000010000 */
[----:B------:R-:W0:Y:S01]  /*c040*/  MUFU.EX2 R193, R193 ;  /* 0x000000c100c17308 */ /* 0x000e220000000800 */
[----:B---3--:R-:W-:-:S07]  /*c050*/  FADD.FTZ R172, R214, R13 ;  /* 0x0000000dd6ac7221 */ /* 0x008fce0000010000 */
[----:B------:R-:W3:Y:S01]  /*c060*/  MUFU.EX2 R198, R198 ;  /* 0x000000c600c67308 */ /* 0x000ee20000000800 */
[C---:B-1----:R-:W-:Y:S01]  /*c070*/  FADD.FTZ R171, R176.reuse, R165 ;  /* 0x000000a5b0ab7221 */ /* 0x042fe20000010000 */
[----:B------:R-:W-:Y:S02]  /*c080*/  F2FP.F16.F32.PACK_AB R165, R183, R182 ;  /* 0x000000b6b7a5723e */ /* 0x000fe400000000ff */
[----:B------:R-:W-:-:S04]  /*c090*/  F2FP.F16.F32.PACK_AB R173, R176, R173 ;  /* 0x000000adb0ad723e */ /* 0x000fc800000000ff */
[----:B------:R-:W1:Y:S01]  /*c0a0*/  MUFU.EX2 R199, R199 ;  /* 0x000000c700c77308 */ /* 0x000e620000000800 */
[----:B0-----:R-:W-:Y:S01]  /*c0b0*/  FADD.FTZ R13, R193, R172 ;  /* 0x000000acc10d7221 */ /* 0x001fe20000010000 */
[----:B------:R-:W-:Y:S02]  /*c0c0*/  F2FP.F16.F32.PACK_AB R172, R214, R192 ;  /* 0x000000c0d6ac723e */ /* 0x000fe400000000ff */
[C---:B------:R-:W-:Y:S01]  /*c0d0*/  F2FP.F16.F32.PACK_AB R174, R220.reuse, R193 ;  /* 0x000000c1dcae723e */ /* 0x040fe200000000ff */
[----:B------:R-:W-:Y:S01]  /*c0e0*/  FADD.FTZ R13, R220, R13 ;  /* 0x0000000ddc0d7221 */ /* 0x000fe20000010000 */
[----:B---3--:R-:W-:Y:S01]  /*c0f0*/  FADD.FTZ R14, R198, R171 ;  /* 0x000000abc60e7221 */ /* 0x008fe20000010000 */
[----:B------:R-:W-:-:S03]  /*c100*/  F2FP.F16.F32.PACK_AB R171, R191, R190 ;  /* 0x000000bebfab723e */ /* 0x000fc600000000ff */
[C---:B-1----:R-:W-:Y:S01]  /*c110*/  FADD.FTZ R14, R199.reuse, R14 ;  /* 0x0000000ec70e7221 */ /* 0x042fe20000010000 */
[----:B------:R-:W-:Y:S01]  /*c120*/  F2FP.F16.F32.PACK_AB R175, R199, R198 ;  /* 0x000000c6c7af723e */ /* 0x000fe200000000ff */
[----:B--2---:R-:W-:Y:S06]  /*c130*/  @!P0 BRA `(.L_x_537) ;  /* 0x0000000000048947 */ /* 0x004fec0003800000 */
[----:B------:R-:W-:Y:S01]  /*c140*/  BPT.TRAP 0x1 ;  /* 0x000000040000795c */ /* 0x000fe20000300000 */
.L_x_537:
[----:B------:R0:W1:Y:S01]  /*c150*/  SYNCS.PHASECHK.TRANS64.TRYWAIT P3, [R12+URZ+0x22850], R15 ;  /* 0x0228500f0c0075a7 */ /* 0x000062000806017f */
[----:B------:R-:W-:Y:S05]  /*c160*/  @!P0 BRA `(.L_x_538) ;  /* 0x0000000000048947 */ /* 0x000fea0003800000 */
[----:B------:R-:W-:Y:S01]  /*c170*/  BPT.TRAP 0x1 ;  /* 0x000000040000795c */ /* 0x000fe20000300000 */
.L_x_538:
[----:B------:R-:W-:Y:S04]  /*c180*/  BSSY B0, `(.L_x_539) ;  /* 0x0000004000007945 */ /* 0x000fe80003800000 */
[----:B-1----:R-:W-:Y:S05]  /*c190*/  @P3 BRA `(.L_x_540) ;  /* 0x0000000000083947 */ /* 0x002fea0003800000 */
[----:B------:R-:W1:Y:S02]  /*c1a0*/  SYNCS.PHASECHK.TRANS64.TRYWAIT P3, [R12+URZ+0x22850], R15 ;  /* 0x0228500f0c0075a7 */ /* 0x000e64000806017f */
[----:B-1----:R-:W-:Y:S05]  /*c1b0*/  @!P3 BRA `(.L_x_541) ;  /* 0x000000940070b947 */ /* 0x002fea0003800000 */
.L_x_540:
[----:B------:R-:W-:Y:S05]  /*c1c0*/  BSYNC B0 ;  /* 0x0000000000007941 */ /* 0x000fea0003800000 */
.L_x_539:
[----:B------:R-:W2:Y:S01]  /*c1d0*/  S2R R179, SR_TID.X ;  /* 0x0000000000b37919 */ /* 0x000ea20000002100 */
[----:B------:R-:W-:Y:S05]  /*c1e0*/  WARPSYNC.ALL ;  /* 0x0000000000007948 */ /* 0x000fea0003800000 */
[----:B------:R-:W-:Y:S01]  /*c1f0*/  IMAD.MOV.U32 R177, RZ, RZ, 0xc00 ;  /* 0x00000c00ffb17424 */ /* 0x000fe200078e00ff */
[----:B01----:R-:W-:Y:S01]  /*c200*/  @!P1 IADD3 R12, R12, 0x22860, RZ ;  /* 0x000228600c0c9810 */ /* 0x003fe20007ffe0ff */
[----:B------:R-:W-:Y:S02]  /*c210*/  IMAD.MOV.U32 R220, RZ, RZ, R178 ;  /* 0x000000ffffdc7224 */ /* 0x000fe400078e00b2 */
[----:B------:R-:W-:Y:S01]  /*c220*/  IMAD R176, R22, R177, UR37 ;  /* 0x0000002516b07e24 */ /* 0x000fe2000f8e02b1 */
[----:B------:R-:W-:Y:S01]  /*c230*/  MOV R177, 0x40000040 ;  /* 0x4000004000b17802 */ /* 0x000fe20000000f00 */
[----:B------:R-:W-:Y:S01]  /*c240*/  IMAD.MOV.U32 R221, RZ, RZ, R20 ;  /* 0x000000ffffdd7224 */ /* 0x000fe200078e0014 */
[----:B------:R-:W-:-:S02]  /*c250*/  @!P1 PRMT R12, RZ, 0x654, R12 ;  /* 0x00000654ff0c9816 */ /* 0x000fc4000000000c */
[----:B------:R-:W-:Y:S02]  /*c260*/  R2UR UR6, R176 ;  /* 0x00000000b00672ca */ /* 0x000fe400000e0000 */
[----:B------:R-:W-:Y:S01]  /*c270*/  R2UR UR7, R177 ;  /* 0x00000000b10772ca */ /* 0x000fe200000e0000 */
[----:B------:R-:W-:Y:S01]  /*c280*/  IMAD.MOV.U32 R177, RZ, RZ, 0x40000040 ;  /* 0x40000040ffb17424 */ /* 0x000fe200078e00ff */
[----:B--2---:R-:W-:-:S05]  /*c290*/  SHF.R.U32.HI R179, RZ, 0x7, R179 ;  /* 0x00000007ffb37819 */ /* 0x004fca00000116b3 */
[----:B------:R-:W-:-:S05]  /*c2a0*/  VIADD R15, R179, 0x8 ;  /* 0x00000008b30f7836 */ /* 0x000fca0000000000 */
[----:B------:R0:W-:Y:S06]  /*c2b0*/  BAR.SYNC.DEFER_BLOCKING R15, 0x100 ;  /* 0x0004000f0000751d */ /* 0x0001ec0000010000 */
[----:B------:R-:W-:-:S06]  /*c2c0*/  WARPGROUP.ARRIVE ;  /* 0x00000000000079c5 */ /* 0x000fcc0000000000 */
[----:B------:R-:W-:Y:S03]  /*c2d0*/  HGMMA.64x256x16.F32 R24, R152, gdesc[UR4].tnspB, R24, gsb0 ;  /* 0x43e0000498187df0 */ /* 0x000fe60008000818 */
[----:B------:R-:W-:Y:S02]  /*c2e0*/  WARPGROUP.DEPBAR.LE gsb0, 0x0 ;  /* 0x00008000000079c5 */ /* 0x000fe40000010000 */
[----:B------:R-:W-:Y:S01]  /*c2f0*/  VIADD R152, R176, 0x80 ;  /* 0x00000080b0987836 */ /* 0x000fe20000000000 */
[----:B------:R-:W-:Y:S01]  /*c300*/  WARPGROUP.ARRIVE ;  /* 0x00000000000079c5 */ /* 0x000fe20000000000 */
[----:B------:R-:W-:-:S03]  /*c310*/  IMAD.MOV.U32 R153, RZ, RZ, 0x40000040 ;  /* 0x40000040ff997424 */ /* 0x000fc600078e00ff */
[----:B------:R-:W-:Y:S02]  /*c320*/  R2UR UR6, R152 ;  /* 0x00000000980672ca */ /* 0x000fe400000e0000 */
[----:B------:R-:W-:Y:S01]  /*c330*/  R2UR UR7, R153 ;  /* 0x00000000990772ca */ /* 0x000fe200000e0000 */
[----:B------:R-:W-:Y:S01]  /*c340*/  IMAD.MOV.U32 R153, RZ, RZ, 0x40000040 ;  /* 0x40000040ff997424 */ /* 0x000fe200078e00ff */
[----:B------:R-:W-:-:S14]  /*c350*/  IADD3 R152, R176, 0x100, RZ ;  /* 0x00000100b0987810 */ /* 0x000fdc0007ffe0ff */
        /* <DEDUP_REMOVED lines=9> */
[----:B------:R-:W-:Y:S02]  /*c3f0*/  R2UR UR6, R152 ;  /* 0x00000000980672ca */ /* 0x000fe400000e0000 */
[----:B------:R-:W-:Y:S01]  /*c400*/  R2UR UR7, R153 ;  /* 0x00000000990772ca */ /* 0x000fe200000e0000 */
[----:B------:R-:W-:Y:S01]  /*c410*/  IMAD.MOV.U32 R153, RZ, RZ, 0x40000040 ;  /* 0x40000040ff997424 */ /* 0x000fe200078e00ff */
[C---:B------:R-:W-:Y:S01]  /*c420*/  IADD3 R152, R176.reuse, 0x200, RZ ;  /* 0x00000200b0987810 */ /* 0x040fe20007ffe0ff */
[----:B------:R-:W-:Y:S01]  /*c430*/  VIADD R176, R176, 0x280 ;  /* 0x00000280b0b07836 */ /* 0x000fe20000000000 */
[----:B------:R-:W-:Y:S02]  /*c440*/  WARPGROUP.DEPBAR.LE gsb0, 0x0 ;  /* 0x00008000000079c5 */ /* 0x000fe40000010000 */
[----:B------:R-:W-:-:S15]  /*c450*/  WARPGROUP.ARRIVE ;  /* 0x00000000000079c5 */ /* 0x000fde0000000000 */
[----:B------:R-:W-:-:S04]  /*c460*/  NOP ;  /* 0x0000000000007918 */ /* 0x000fc80000000000 */
        /* <DEDUP_REMOVED lines=15> */
[----:B------:R-:W-:Y:S05]  /*c560*/  @P2 BRA `(.L_x_542) ;  /* 0xffffffd800d42947 */ /* 0x000fea000383ffff */
.L_x_532:
[----:B------:R-:W-:Y:S05]  /*c570*/  WARPSYNC.ALL ;  /* 0x0000000000007948 */ /* 0x000fea0003800000 */
[----:B------:R-:W1:Y:S01]  /*c580*/  SHFL.BFLY PT, R0, R13, 0x2, 0x1f ;  /* 0x0c401f000d007f89 */ /* 0x000e6200000e0000 */
[----:B------:R-:W-:Y:S01]  /*c590*/  IMAD.MOV.U32 R4, RZ, RZ, RZ ;  /* 0x000000ffff047224 */ /* 0x000fe200078e00ff */
[----:B------:R-:W-:Y:S02]  /*c5a0*/  IADD3 R22, R22, 0x1, RZ ;  /* 0x0000000116167810 */ /* 0x000fe40007ffe0ff */
[----:B--2---:R-:W2:Y:S01]  /*c5b0*/  SHFL.BFLY PT, R3, R14, 0x2, 0x1f ;  /* 0x0c401f000e037f89 */ /* 0x004ea200000e0000 */
[----:B------:R3:W-:Y:S08]  /*c5c0*/  BAR.ARV R180, 0x100 ;  /* 0x000400b40000751d */ /* 0x0007f00000002000 */
[----:B------:R-:W-:Y:S06]  /*c5d0*/  BAR.ARV 0x8, 0x120 ;  /* 0x0204800000007b1d */ /* 0x000fec0000002000 */
[----:B------:R-:W-:Y:S01]  /*c5e0*/  ISETP.NE.AND P0, PT, R22, 0x2, PT ;  /* 0x000000021600780c */ /* 0x000fe20003f05270 */
[----:B-1----:R-:W-:Y:S01]  /*c5f0*/  FADD.FTZ R0, R0, R13 ;  /* 0x0000000d00007221 */ /* 0x002fe20000010000 */
[----:B------:R-:W-:-:S02]  /*c600*/  PLOP3.LUT P1, PT, PT, PT, PT, 0x8, 0x0 ;  /* 0x000000000000781c */ /* 0x000fc40003f2e170 */
[----:B------:R-:W-:Y:S01]  /*c610*/  SEL R5, RZ, 0x1, P0 ;  /* 0x00000001ff057807 */ /* 0x000fe20000000000 */
[----:B--2---:R-:W-:Y:S01]  /*c620*/  FADD.FTZ R3, R3, R14 ;  /* 0x0000000e03037221 */ /* 0x004fe20000010000 */
[----:B------:R-:W1:Y:S01]  /*c630*/  SHFL.BFLY PT, R7, R0, 0x1, 0x1f ;  /* 0x0c201f0000077f89 */ /* 0x000e6200000e0000 */
[----:B------:R-:W-:Y:S02]  /*c640*/  IADD3 R212, R212, 0x1, RZ ;  /* 0x00000001d4d47810 */ /* 0x000fe40007ffe0ff */
[----:B------:R-:W-:Y:S01]  /*c650*/  LOP3.LUT R200, R200, R5, RZ, 0x3c, !PT ;  /* 0x00000005c8c87212 */ /* 0x000fe200078e3cff */
[----:B------:R-:W2:Y:S01]  /*c660*/  SHFL.BFLY PT, R6, R3, 0x1, 0x1f ;  /* 0x0c201f0003067f89 */ /* 0x000ea200000e0000 */
[----:B------:R-:W-:Y:S01]  /*c670*/  IMAD.MOV.U32 R5, RZ, RZ, -0x800000 ;  /* 0xff800000ff057424 */ /* 0x000fe200078e00ff */
[----:B------:R-:W-:Y:S01]  /*c680*/  SEL R22, R22, RZ, P0 ;  /* 0x000000ff16167207 */ /* 0x000fe20000000000 */
[----:B-1----:R-:W-:Y:S01]  /*c690*/  FADD.FTZ R7, R0, R7 ;  /* 0x0000000700077221 */ /* 0x002fe20000010000 */
[----:B------:R-:W-:-:S02]  /*c6a0*/  IMAD.MOV.U32 R0, RZ, RZ, RZ ;  /* 0x000000ffff007224 */ /* 0x000fc400078e00ff */
[----:B--2---:R-:W-:Y:S02]  /*c6b0*/  FADD.FTZ R6, R3, R6 ;  /* 0x0000000603067221 */ /* 0x004fe40000010000 */
[----:B------:R-:W-:-:S03]  /*c6c0*/  FSETP.NE.FTZ.AND P2, PT, R7, RZ, PT ;  /* 0x000000ff0700720b */ /* 0x000fc60003f55000 */
[----:B------:R-:W-:-:S10]  /*c6d0*/  FSETP.NE.FTZ.AND P3, PT, R6, RZ, PT ;  /* 0x000000ff0600720b */ /* 0x000fd40003f75000 */
[----:B------:R-:W1:Y:S01]  /*c6e0*/  @P2 MUFU.LG2 R10, R7 ;  /* 0x00000007000a2308 */ /* 0x000e620000000c00 */
[C---:B------:R-:W-:Y:S02]  /*c6f0*/  @P2 FMUL.FTZ R11, R21.reuse, 0.69314718246459960938 ;  /* 0x3f317218150b2820 */ /* 0x040fe40000410000 */
[----:B------:R-:W-:-:S05]  /*c700*/  @P3 FMUL.FTZ R21, R21, 0.69314718246459960938 ;  /* 0x3f31721815153820 */ /* 0x000fca0000410000 */
[----:B0-----:R-:W0:Y:S08]  /*c710*/  @P3 MUFU.LG2 R12, R6 ;  /* 0x00000006000c3308 */ /* 0x001e300000000c00 */
[----:B------:R-:W2:Y:S01]  /*c720*/  @P2 MUFU.RCP R4, R7 ;  /* 0x0000000700042308 */ /* 0x000ea20000001000 */
[----:B-1----:R-:W-:-:S04]  /*c730*/  @P2 FMUL.FTZ R10, R10, 0.69314718246459960938 ;  /* 0x3f3172180a0a2820 */ /* 0x002fc80000410000 */
[----:B------:R-:W-:-:S03]  /*c740*/  @P2 FFMA.FTZ R5, R11, R20, R10 ;  /* 0x000000140b052223 */ /* 0x000fc6000001000a */
[----:B------:R-:W1:Y:S01]  /*c750*/  @P3 MUFU.RCP R0, R6 ;  /* 0x0000000600003308 */ /* 0x000e620000001000 */
[----:B0-----:R-:W-:Y:S01]  /*c760*/  @P3 FMUL.FTZ R12, R12, 0.69314718246459960938 ;  /* 0x3f3172180c0c3820 */ /* 0x001fe20000410000 */
[-C--:B--2---:R-:W-:Y:S01]  /*c770*/  FMUL.FTZ R164, R80, R4.reuse ;  /* 0x0000000450a47220 */ /* 0x084fe20000410000 */
[-C--:B------:R-:W-:Y:S01]  /*c780*/  FMUL.FTZ R167, R92, R4.reuse ;  /* 0x000000045ca77220 */ /* 0x080fe20000410000 */
[-C--:B------:R-:W-:Y:S01]  /*c790*/  FMUL.FTZ R24, R24, R4.reuse ;  /* 0x0000000418187220 */ /* 0x080fe20000410000 */
[-C--:B------:R-:W-:Y:S01]  /*c7a0*/  FMUL.FTZ R25, R25, R4.reuse ;  /* 0x0000000419197220 */ /* 0x080fe20000410000 */
[-C--:B------:R-:W-:Y:S01]  /*c7b0*/  FMUL.FTZ R28, R28, R4.reuse ;  /* 0x000000041c1c7220 */ /* 0x080fe20000410000 */
[-C--:B------:R-:W-:Y:S01]  /*c7c0*/  FMUL.FTZ R29, R29, R4.reuse ;  /* 0x000000041d1d7220 */ /* 0x080fe20000410000 */
[-C--:B------:R-:W-:Y:S01]  /*c7d0*/  FMUL.FTZ R32, R32, R4.reuse ;  /* 0x0000000420207220 */ /* 0x080fe20000410000 */
[----:B------:R-:W-:Y:S01]  /*c7e0*/  FMUL.FTZ R33, R33, R4 ;  /* 0x0000000421217220 */ /* 0x000fe20000410000 */
[-C--:B-1----:R-:W-:Y:S01]  /*c7f0*/  FMUL.FTZ R9, R43, R0.reuse ;  /* 0x000000002b097220 */ /* 0x082fe20000410000 */
[-C--:B------:R-:W-:Y:S01]  /*c800*/  FMUL.FTZ R8, R51, R0.reuse ;  /* 0x0000000033087220 */ /* 0x080fe20000410000 */
[-C--:B------:R-:W-:Y:S01]  /*c810*/  FMUL.FTZ R7, R59, R0.reuse ;  /* 0x000000003b077220 */ /* 0x080fe20000410000 */
[----:B------:R-:W-:Y:S01]  /*c820*/  FMUL.FTZ R6, R67, R0 ;  /* 0x0000000043067220 */ /* 0x000fe20000410000 */
        /* <DEDUP_REMOVED lines=61> */
[----:B------:R-:W-:Y:S01]  /*cc00*/  FMUL.FTZ R67, R71, R0 ;  /* 0x0000000047437220 */ /* 0x000fe20000410000 */
[----:B------:R-:W-:-:S02]  /*cc10*/  IMAD.MOV.U32 R4, RZ, RZ, -0x800000 ;  /* 0xff800000ff047424 */ /* 0x000fc400078e00ff */
        /* <DEDUP_REMOVED lines=54> */
[----:B---3--:R-:W-:-:S07]  /*cf80*/  @P3 FFMA.FTZ R4, R21, R178, R12 ;  /* 0x000000b215043223 */ /* 0x008fce000001000c */
.L_x_487:
[----:B------:R-:W-:Y:S05]  /*cf90*/  WARPSYNC.ALL ;  /* 0x0000000000007948 */ /* 0x000fea0003800000 */
[----:B------:R-:W0:Y:S08]  /*cfa0*/  S2UR UR5, SR_CgaCtaId ;  /* 0x00000000000579c3 */ /* 0x000e300000008800 */
[----:B------:R-:W-:Y:S06]  /*cfb0*/  BAR.SYNC.DEFER_BLOCKING 0x5, 0x120 ;  /* 0x0144800000007b1d */ /* 0x000fec0000010000 */
[----:B------:R-:W-:Y:S01]  /*cfc0*/  UMOV UR4, 0x400 ;  /* 0x0000040000047882 */ /* 0x000fe20000000000 */
[----:B------:R-:W-:Y:S01]  /*cfd0*/  BSSY B0, `(.L_x_543) ;  /* 0x000028f000007945 */ /* 0x000fe20003800000 */
[----:B0-----:R-:W-:-:S06]  /*cfe0*/  ULEA UR4, UR5, UR4, 0x18 ;  /* 0x0000000405047291 */ /* 0x001fcc000f8ec03f */
[----:B------:R-:W-:-:S05]  /*cff0*/  IMAD.U32 R18, RZ, RZ, UR4 ;  /* 0x00000004ff127e24 */ /* 0x000fca000f8e00ff */
[----:B------:R0:W1:Y:S01]  /*d000*/  LDS.128 R84, [R18+0x228d0] ;  /* 0x0228d00012547984 */ /* 0x0000620000000c00 */
[----:B------:R-:W-:Y:S06]  /*d010*/  BAR.ARV 0x4, 0x120 ;  /* 0x0104800000007b1d */ /* 0x000fec0000002000 */
[----:B------:R-:W-:Y:S05]  /*d020*/  @P1 BRA `(.L_x_544) ;  /* 0x0000001c00481947 */ /* 0x000fea0003800000 */
[----:B------:R-:W2:Y:S01]  /*d030*/  S2R R13, SR_SWINHI ;  /* 0x00000000000d7919 */ /* 0x000ea20000002f00 */
[----:B------:R-:W-:Y:S05]  /*d040*/  WARPSYNC.ALL ;  /* 0x0000000000007948 */ /* 0x000fea0003800000 */
[----:B------:R-:W-:Y:S01]  /*d050*/  BAR.SYNC.DEFER_BLOCKING 0x1, 0x100 ;  /* 0x0044000000007b1d */ /* 0x000fe20000010000 */
[----:B------:R-:W-:Y:S02]  /*d060*/  F2FP.F16.F32.PACK_AB R24, R25, R24 ;  /* 0x000000181918723e */ /* 0x000fe400000000ff */
[----:B------:R-:W-:Y:S02]  /*d070*/  F2FP.F16.F32.PACK_AB R25, R92, R26 ;  /* 0x0000001a5c19723e */ /* 0x000fe400000000ff */
[----:B------:R-:W-:Y:S01]  /*d080*/  F2FP.F16.F32.PACK_AB R32, R33, R32 ;  /* 0x000000202120723e */ /* 0x000fe200000000ff */
[----:B------:R-:W-:Y:S01]  /*d090*/  ULDC.64 UR4, c[0x0][0xbd8] ;  /* 0x0002f60000047ab9 */ /* 0x000fe20000000a00 */
[----:B------:R-:W-:-:S02]  /*d0a0*/  F2FP.F16.F32.PACK_AB R26, R29, R28 ;  /* 0x0000001c1d1a723e */ /* 0x000fc400000000ff */
[----:B------:R-:W-:Y:S02]  /*d0b0*/  F2FP.F16.F32.PACK_AB R27, R88, R27 ;  /* 0x0000001b581b723e */ /* 0x000fe400000000ff */
[----:B------:R-:W-:Y:S02]  /*d0c0*/  F2FP.F16.F32.PACK_AB R33, R80, R34 ;  /* 0x000000225021723e */ /* 0x000fe400000000ff */
[----:B------:R-:W-:Y:S02]  /*d0d0*/  F2FP.F16.F32.PACK_AB R40, R41, R40 ;  /* 0x000000282928723e */ /* 0x000fe400000000ff */
[----:B------:R-:W-:Y:S02]  /*d0e0*/  F2FP.F16.F32.PACK_AB R34, R37, R36 ;  /* 0x000000242522723e */ /* 0x000fe400000000ff */
[----:B------:R-:W-:Y:S02]  /*d0f0*/  F2FP.F16.F32.PACK_AB R35, R76, R35 ;  /* 0x000000234c23723e */ /* 0x000fe400000000ff */
[----:B------:R-:W-:-:S02]  /*d100*/  F2FP.F16.F32.PACK_AB R41, R9, R42 ;  /* 0x0000002a0929723e */ /* 0x000fc400000000ff */
[----:B------:R-:W-:Y:S02]  /*d110*/  F2FP.F16.F32.PACK_AB R48, R49, R48 ;  /* 0x000000303130723e */ /* 0x000fe400000000ff */
[----:B------:R-:W-:Y:S02]  /*d120*/  F2FP.F16.F32.PACK_AB R42, R45, R44 ;  /* 0x0000002c2d2a723e */ /* 0x000fe400000000ff */
[----:B------:R-:W-:Y:S02]  /*d130*/  F2FP.F16.F32.PACK_AB R43, R47, R43 ;  /* 0x0000002b2f2b723e */ /* 0x000fe400000000ff */
[----:B------:R-:W-:Y:S02]  /*d140*/  MOV R10, R18 ;  /* 0x00000012000a7202 */ /* 0x000fe40000000f00 */
[----:B--2---:R-:W-:Y:S02]  /*d150*/  MOV R11, R13 ;  /* 0x0000000d000b7202 */ /* 0x004fe40000000f00 */
[----:B------:R-:W-:-:S02]  /*d160*/  F2FP.F16.F32.PACK_AB R49, R8, R50 ;  /* 0x000000320831723e */ /* 0x000fc400000000ff */
[----:B------:R-:W-:Y:S01]  /*d170*/  F2FP.F16.F32.PACK_AB R56, R57, R56 ;  /* 0x000000383938723e */ /* 0x000fe200000000ff */
[----:B------:R-:W-:Y:S01]  /*d180*/  IMAD.WIDE R130, R233, 0x2, R10 ;  /* 0x00000002e9827825 */ /* 0x000fe200078e020a */
[----:B------:R-:W-:Y:S02]  /*d190*/  F2FP.F16.F32.PACK_AB R50, R53, R52 ;  /* 0x000000343532723e */ /* 0x000fe400000000ff */
[----:B------:R-:W-:Y:S02]  /*d1a0*/  F2FP.F16.F32.PACK_AB R51, R55, R51 ;  /* 0x000000333733723e */ /* 0x000fe400000000ff */
[C---:B------:R-:W-:Y:S02]  /*d1b0*/  IADD3 R177, P1, R130.reuse, 0x20, RZ ;  /* 0x0000002082b17810 */ /* 0x040fe40007f3e0ff */
[C---:B------:R-:W-:Y:S02]  /*d1c0*/  IADD3 R183, P3, R130.reuse, 0x60, RZ ;  /* 0x0000006082b77810 */ /* 0x040fe40007f7e0ff */
[C---:B------:R-:W-:Y:S01]  /*d1d0*/  IADD3 R181, P2, R130.reuse, 0x40, RZ ;  /* 0x0000004082b57810 */ /* 0x040fe20007f5e0ff */
[----:B------:R-:W-:Y:S01]  /*d1e0*/  IMAD.X R21, RZ, RZ, R131, P1 ;  /* 0x000000ffff157224 */ /* 0x000fe200008e0683 */
[----:B------:R-:W-:-:S02]  /*d1f0*/  IADD3 R185, P4, R130, 0x4000, RZ ;  /* 0x0000400082b97810 */ /* 0x000fc40007f9e0ff */
[----:B------:R-:W-:Y:S01]  /*d200*/  LOP3.LUT R20, R177, 0x380, RZ, 0xc0, !PT ;  /* 0x00000380b1147812 */ /* 0x000fe200078ec0ff */
[--C-:B-----5:R-:W-:Y:S01]  /*d210*/  IMAD.X R31, RZ, RZ, R131.reuse, P2 ;  /* 0x000000ffff1f7224 */ /* 0x120fe200010e0683 */
[----:B------:R-:W-:Y:S01]  /*d220*/  LOP3.LUT R38, R183, 0x380, RZ, 0xc0, !PT ;  /* 0x00000380b7267812 */ /* 0x000fe200078ec0ff */
[--C-:B------:R-:W-:Y:S01]  /*d230*/  IMAD.X R91, RZ, RZ, R131.reuse, P4 ;  /* 0x000000ffff5b7224 */ /* 0x100fe200020e0683 */
[----:B------:R-:W-:Y:S02]  /*d240*/  SHF.R.U64 R20, R20, 0x3, RZ ;  /* 0x0000000314147819 */ /* 0x000fe400000012ff */
[----:B------:R-:W-:Y:S02]  /*d250*/  IADD3 R106, P2, R130, 0x8000, RZ ;  /* 0x00008000826a7810 */ /* 0x000fe40007f5e0ff */
[----:B------:R-:W-:Y:S02]  /*d260*/  SHF.R.U64 R38, R38, 0x3, RZ ;  /* 0x0000000326267819 */ /* 0x000fe400000012ff */
[C---:B------:R-:W-:Y:S01]  /*d270*/  IADD3 R114, P4, R130.reuse, 0x8040, RZ ;  /* 0x0000804082727810 */ /* 0x040fe20007f9e0ff */
[----:B------:R-:W-:Y:S01]  /*d280*/  IMAD.X R107, RZ, RZ, R131, P2 ;  /* 0x000000ffff6b7224 */ /* 0x000fe200010e0683 */
[----:B------:R-:W-:-:S02]  /*d290*/  IADD3 R189, P0, R130, 0x4040, RZ ;  /* 0x0000404082bd7810 */ /* 0x000fc40007f1e0ff */
[----:B------:R-:W-:Y:S01]  /*d2a0*/  IADD3.X R39, RZ, R131, RZ, P3, !PT ;  /* 0x00000083ff277210 */ /* 0x000fe20001ffe4ff */
[--C-:B------:R-:W-:Y:S01]  /*d2b0*/  IMAD.X R115, RZ, RZ, R131.reuse, P4 ;  /* 0x000000ffff737224 */ /* 0x100fe200020e0683 */
[----:B------:R-:W-:Y:S01]  /*d2c0*/  LOP3.LUT R20, R20, R177, RZ, 0x3c, !PT ;  /* 0x000000b114147212 */ /* 0x000fe200078e3cff */
[--C-:B------:R-:W-:Y:S01]  /*d2d0*/  IMAD.X R99, RZ, RZ, R131.reuse, P0 ;  /* 0x000000ffff637224 */ /* 0x100fe200000e0683 */
[----:B------:R-:W-:Y:S02]  /*d2e0*/  IADD3 R110, P3, R130, 0x8020, RZ ;  /* 0x00008020826e7810 */ /* 0x000fe40007f7e0ff */
[----:B------:R-:W-:Y:S02]  /*d2f0*/  LOP3.LUT R38, R38, R183, RZ, 0x3c, !PT ;  /* 0x000000b726267212 */ /* 0x000fe400078e3cff */
[----:B------:R-:W-:Y:S01]  /*d300*/  LOP3.LUT R177, R106, 0x380, RZ, 0xc0, !PT ;  /* 0x000003806ab17812 */ /* 0x000fe200078ec0ff */
[----:B------:R-:W-:Y:S01]  /*d310*/  IMAD.X R111, RZ, RZ, R131, P3 ;  /* 0x000000ffff6f7224 */ /* 0x000fe200018e0683 */
[----:B------:R-:W-:-:S02]  /*d320*/  LOP3.LUT R183, R114, 0x380, RZ, 0xc0, !PT ;  /* 0x0000038072b77812 */ /* 0x000fc400078ec0ff */
[----:B------:R-:W-:Y:S02]  /*d330*/  LOP3.LUT R30, R181, 0x380, RZ, 0xc0, !PT ;  /* 0x00000380b51e7812 */ /* 0x000fe400078ec0ff */
[C---:B------:R-:W-:Y:S02]  /*d340*/  LOP3.LUT R15, R130.reuse, 0x380, RZ, 0xc0, !PT ;  /* 0x00000380820f7812 */ /* 0x040fe400078ec0ff */
[----:B------:R-:W-:Y:S02]  /*d350*/  SHF.R.U64 R177, R177, 0x3, RZ ;  /* 0x00000003b1b17819 */ /* 0x000fe400000012ff */
[C---:B------:R-:W-:Y:S02]  /*d360*/  IADD3 R187, P5, R130.reuse, 0x4020, RZ ;  /* 0x0000402082bb7810 */ /* 0x040fe40007fbe0ff */
[C---:B------:R-:W-:Y:S02]  /*d370*/  IADD3 R12, P0, R130.reuse, 0xc000, RZ ;  /* 0x0000c000820c7810 */ /* 0x040fe40007f1e0ff */
[----:B------:R-:W-:Y:S01]  /*d380*/  SHF.R.U64 R183, R183, 0x3, RZ ;  /* 0x00000003b7b77819 */ /* 0x000fe200000012ff */
[--C-:B------:R-:W-:Y:S01]  /*d390*/  IMAD.X R95, RZ, RZ, R131.reuse, P5 ;  /* 0x000000ffff5f7224 */ /* 0x100fe200028e0683 */
[C---:B------:R-:W-:Y:S01]  /*d3a0*/  IADD3 R191, P1, R130.reuse, 0x4060, RZ ;  /* 0x0000406082bf7810 */ /* 0x040fe20007f3e0ff */
[----:B------:R-:W-:Y:S01]  /*d3b0*/  IMAD.X R123, RZ, RZ, R131, P0 ;  /* 0x000000ffff7b7224 */ /* 0x000fe200000e0683 */
[----:B------:R-:W-:-:S02]  /*d3c0*/  IADD3 R151, P2, R130, 0xc040, RZ ;  /* 0x0000c04082977810 */ /* 0x000fc40007f5e0ff */
[----:B------:R-:W-:Y:S02]  /*d3d0*/  IADD3 R14, P3, R130, 0xc060, RZ ;  /* 0x0000c060820e7810 */ /* 0x000fe40007f7e0ff */
[----:B------:R-:W-:Y:S01]  /*d3e0*/  SHF.R.U64 R30, R30, 0x3, RZ ;  /* 0x000000031e1e7819 */ /* 0x000fe200000012ff */
[----:B------:R-:W-:Y:S01]  /*d3f0*/  IMAD.X R13, RZ, RZ, R131, P2 ;  /* 0x000000ffff0d7224 */ /* 0x000fe200010e0683 */
[----:B------:R-:W-:Y:S02]  /*d400*/  SHF.R.U64 R15, R15, 0x3, RZ ;  /* 0x000000030f0f7819 */ /* 0x000fe400000012ff */
[----:B------:R-:W-:Y:S02]  /*d410*/  LOP3.LUT R90, R185, 0x380, RZ, 0xc0, !PT ;  /* 0x00000380b95a7812 */ /* 0x000fe400078ec0ff */
[----:B------:R-:W-:Y:S02]  /*d420*/  LOP3.LUT R106, R177, R106, RZ, 0x3c, !PT ;  /* 0x0000006ab16a7212 */ /* 0x000fe400078e3cff */
[----:B------:R-:W-:-:S02]  /*d430*/  LOP3.LUT R94, R187, 0x380, RZ, 0xc0, !PT ;  /* 0x00000380bb5e7812 */ /* 0x000fc400078ec0ff */
[----:B------:R-:W-:Y:S02]  /*d440*/  LOP3.LUT R114, R183, R114, RZ, 0x3c, !PT ;  /* 0x00000072b7727212 */ /* 0x000fe400078e3cff */
[----:B------:R-:W-:Y:S02]  /*d450*/  LOP3.LUT R177, R12, 0x380, RZ, 0xc0, !PT ;  /* 0x000003800cb17812 */ /* 0x000fe400078ec0ff */
[----:B------:R-:W-:Y:S02]  /*d460*/  IADD3.X R103, RZ, R131, RZ, P1, !PT ;  /* 0x00000083ff677210 */ /* 0x000fe40000ffe4ff */
[----:B------:R-:W-:Y:S02]  /*d470*/  LOP3.LUT R30, R30, R181, RZ, 0x3c, !PT ;  /* 0x000000b51e1e7212 */ /* 0x000fe400078e3cff */
[----:B------:R-:W-:Y:S02]  /*d480*/  LOP3.LUT R98, R189, 0x380, RZ, 0xc0, !PT ;  /* 0x00000380bd627812 */ /* 0x000fe400078ec0ff */
[----:B------:R-:W-:-:S02]  /*d490*/  LOP3.LUT R176, R151, 0x380, RZ, 0xc0, !PT ;  /* 0x0000038097b07812 */ /* 0x000fc400078ec0ff */
[----:B------:R-:W-:Y:S02]  /*d4a0*/  LOP3.LUT R183, R14, 0x380, RZ, 0xc0, !PT ;  /* 0x000003800eb77812 */ /* 0x000fe400078ec0ff */
[C---:B------:R-:W-:Y:S02]  /*d4b0*/  IADD3 R118, P5, R130.reuse, 0x8060, RZ ;  /* 0x0000806082767810 */ /* 0x040fe40007fbe0ff */
[----:B-1----:R-:W-:Y:S02]  /*d4c0*/  IADD3 R84, P1, R130, 0xc020, RZ ;  /* 0x0000c02082547810 */ /* 0x002fe40007f3e0ff */
[----:B------:R-:W-:Y:S02]  /*d4d0*/  LOP3.LUT R102, R191, 0x380, RZ, 0xc0, !PT ;  /* 0x00000380bf667812 */ /* 0x000fe400078ec0ff */
[----:B------:R-:W-:Y:S01]  /*d4e0*/  LOP3.LUT R181, R110, 0x380, RZ, 0xc0, !PT ;  /* 0x000003806eb57812 */ /* 0x000fe200078ec0ff */
[----:B------:R-:W-:Y:S01]  /*d4f0*/  IMAD.X R127, RZ, RZ, R131, P1 ;  /* 0x000000ffff7f7224 */ /* 0x000fe200008e0683 */
[----:B------:R-:W-:-:S02]  /*d500*/  LOP3.LUT R130, R15, R130, RZ, 0x3c, !PT ;  /* 0x000000820f827212 */ /* 0x000fc400078e3cff */
[----:B------:R-:W-:Y:S02]  /*d510*/  SHF.R.U64 R90, R90, 0x3, RZ ;  /* 0x000000035a5a7819 */ /* 0x000fe400000012ff */
[----:B------:R-:W-:Y:S02]  /*d520*/  SHF.R.U64 R94, R94, 0x3, RZ ;  /* 0x000000035e5e7819 */ /* 0x000fe400000012ff */
[----:B------:R-:W-:Y:S02]  /*d530*/  SHF.R.U64 R177, R177, 0x3, RZ ;  /* 0x00000003b1b17819 */ /* 0x000fe400000012ff */
[----:B------:R-:W-:Y:S02]  /*d540*/  SHF.R.U64 R98, R98, 0x3, RZ ;  /* 0x0000000362627819 */ /* 0x000fe400000012ff */
[----:B------:R-:W-:Y:S02]  /*d550*/  SHF.R.U64 R176, R176, 0x3, RZ ;  /* 0x00000003b0b07819 */ /* 0x000fe400000012ff */
[----:B------:R-:W-:-:S02]  /*d560*/  SHF.R.U64 R183, R183, 0x3, RZ ;  /* 0x00000003b7b77819 */ /* 0x000fc400000012ff */
[----:B------:R-:W-:Y:S02]  /*d570*/  SHF.R.U64 R102, R102, 0x3, RZ ;  /* 0x0000000366667819 */ /* 0x000fe400000012ff */
[----:B------:R-:W-:Y:S02]  /*d580*/  SHF.R.U64 R181, R181, 0x3, RZ ;  /* 0x00000003b5b57819 */ /* 0x000fe400000012ff */
[----:B------:R-:W-:Y:S02]  /*d590*/  LOP3.LUT R90, R90, R185, RZ, 0x3c, !PT ;  /* 0x000000b95a5a7212 */ /* 0x000fe400078e3cff */
[----:B------:R-:W-:Y:S02]  /*d5a0*/  MOV R130, R130 ;  /* 0x0000008200827202 */ /* 0x000fe40000000f00 */
[----:B------:R-:W-:Y:S02]  /*d5b0*/  LOP3.LUT R94, R94, R187, RZ, 0x3c, !PT ;  /* 0x000000bb5e5e7212 */ /* 0x000fe400078e3cff */
[----:B------:R-:W-:Y:S01]  /*d5c0*/  LOP3.LUT R122, R177, R12, RZ, 0x3c, !PT ;  /* 0x0000000cb17a7212 */ /* 0x000fe200078e3cff */
[----:B------:R1:W-:Y:S01]  /*d5d0*/  STSM.16.M88.4 [R130], R24 ;  /* 0x0000001882007844 */ /* 0x0003e20000000200 */
[----:B------:R-:W-:-:S02]  /*d5e0*/  MOV R28, R20 ;  /* 0x00000014001c7202 */ /* 0x000fc40000000f00 */
[----:B------:R-:W-:Y:S02]  /*d5f0*/  IADD3.X R15, RZ, R131, RZ, P3, !PT ;  /* 0x00000083ff0f7210 */ /* 0x000fe40001ffe4ff */
[----:B------:R-:W-:Y:S01]  /*d600*/  LOP3.LUT R98, R98, R189, RZ, 0x3c, !PT ;  /* 0x000000bd62627212 */ /* 0x000fe200078e3cff */
[----:B------:R2:W-:Y:S01]  /*d610*/  STSM.16.M88.4 [R28], R32 ;  /* 0x000000201c007844 */ /* 0x0005e20000000200 */
[----:B------:R-:W-:Y:S02]  /*d620*/  LOP3.LUT R185, R118, 0x380, RZ, 0xc0, !PT ;  /* 0x0000038076b97812 */ /* 0x000fe400078ec0ff */
[----:B------:R-:W-:Y:S02]  /*d630*/  LOP3.LUT R12, R176, R151, RZ, 0x3c, !PT ;  /* 0x00000097b00c7212 */ /* 0x000fe400078e3cff */
[----:B------:R-:W-:Y:S02]  /*d640*/  LOP3.LUT R14, R183, R14, RZ, 0x3c, !PT ;  /* 0x0000000eb70e7212 */ /* 0x000fe400078e3cff */
[----:B------:R-:W-:-:S02]  /*d650*/  MOV R30, R30 ;  /* 0x0000001e001e7202 */ /* 0x000fc40000000f00 */
[----:B------:R-:W-:Y:S02]  /*d660*/  LOP3.LUT R102, R102, R191, RZ, 0x3c, !PT ;  /* 0x000000bf66667212 */ /* 0x000fe400078e3cff */
[----:B------:R-:W-:Y:S01]  /*d670*/  LOP3.LUT R110, R181, R110, RZ, 0x3c, !PT ;  /* 0x0000006eb56e7212 */ /* 0x000fe200078e3cff */
[----:B------:R3:W-:Y:S01]  /*d680*/  STSM.16.M88.4 [R30], R40 ;  /* 0x000000281e007844 */ /* 0x0007e20000000200 */
[----:B------:R-:W-:Y:S02]  /*d690*/  MOV R38, R38 ;  /* 0x0000002600267202 */ /* 0x000fe40000000f00 */
[----:B------:R-:W-:Y:S02]  /*d6a0*/  F2FP.F16.F32.PACK_AB R57, R7, R58 ;  /* 0x0000003a0739723e */ /* 0x000fe400000000ff */
[----:B------:R-:W-:Y:S01]  /*d6b0*/  F2FP.F16.F32.PACK_AB R64, R65, R64 ;  /* 0x000000404140723e */ /* 0x000fe200000000ff */
[----:B------:R-:W-:Y:S01]  /*d6c0*/  STSM.16.M88.4 [R38], R48 ;  /* 0x0000003026007844 */ /* 0x000fe20000000200 */
[----:B------:R-:W-:-:S02]  /*d6d0*/  LOP3.LUT R181, R84, 0x380, RZ, 0xc0, !PT ;  /* 0x0000038054b57812 */ /* 0x000fc400078ec0ff */
[----:B------:R-:W-:Y:S02]  /*d6e0*/  MOV R90, R90 ;  /* 0x0000005a005a7202 */ /* 0x000fe40000000f00 */
[----:B------:R-:W-:Y:S02]  /*d6f0*/  F2FP.F16.F32.PACK_AB R58, R61, R60 ;  /* 0x0000003c3d3a723e */ /* 0x000fe400000000ff */
[----:B------:R-:W-:Y:S02]  /*d700*/  F2FP.F16.F32.PACK_AB R59, R63, R59 ;  /* 0x0000003b3f3b723e */ /* 0x000fe400000000ff */
[----:B------:R-:W-:Y:S02]  /*d710*/  F2FP.F16.F32.PACK_AB R65, R6, R66 ;  /* 0x000000420641723e */ /* 0x000fe400000000ff */
[----:B------:R-:W-:Y:S01]  /*d720*/  F2FP.F16.F32.PACK_AB R72, R73, R72 ;  /* 0x000000484948723e */ /* 0x000fe200000000ff */
[----:B------:R-:W-:Y:S01]  /*d730*/  STSM.16.M88.4 [R90], R56 ;  /* 0x000000385a007844 */ /* 0x000fe20000000200 */
[----:B------:R-:W-:-:S02]  /*d740*/  MOV R94, R94 ;  /* 0x0000005e005e7202 */ /* 0x000fc40000000f00 */
[----:B------:R-:W-:Y:S02]  /*d750*/  F2FP.F16.F32.PACK_AB R66, R69, R68 ;  /* 0x000000444542723e */ /* 0x000fe400000000ff */
[----:B------:R-:W-:Y:S02]  /*d760*/  F2FP.F16.F32.PACK_AB R67, R67, R70 ;  /* 0x000000464343723e */ /* 0x000fe400000000ff */
[----:B------:R-:W-:Y:S02]  /*d770*/  F2FP.F16.F32.PACK_AB R73, R75, R74 ;  /* 0x0000004a4b49723e */ /* 0x000fe400000000ff */
[----:B------:R-:W-:Y:S01]  /*d780*/  SHF.R.U64 R185, R185, 0x3, RZ ;  /* 0x00000003b9b97819 */ /* 0x000fe200000012ff */
[----:B------:R-:W-:Y:S01]  /*d790*/  STSM.16.M88.4 [R94], R64 ;  /* 0x000000405e007844 */ /* 0x000fe20000000200 */
[----:B------:R-:W-:Y:S02]  /*d7a0*/  MOV R98, R98 ;  /* 0x0000006200627202 */ /* 0x000fe40000000f00 */
[----:B------:R-:W-:-:S02]  /*d7b0*/  MOV R21, R12 ;  /* 0x0000000c00157202 */ /* 0x000fc40000000f00 */
[----:B------:R-:W-:Y:S02]  /*d7c0*/  MOV R20, R14 ;  /* 0x0000000e00147202 */ /* 0x000fe40000000f00 */
[----:B------:R-:W-:Y:S02]  /*d7d0*/  F2FP.F16.F32.PACK_AB R74, R77, R163 ;  /* 0x000000a34d4a723e */ /* 0x000fe400000000ff */
[----:B------:R-:W-:Y:S02]  /*d7e0*/  F2FP.F16.F32.PACK_AB R75, R79, R78 ;  /* 0x0000004e4f4b723e */ /* 0x000fe400000000ff */
[----:B------:R-:W-:Y:S02]  /*d7f0*/  MOV R102, R102 ;  /* 0x0000006600667202 */ /* 0x000fe40000000f00 */
[----:B------:R-:W-:Y:S01]  /*d800*/  F2FP.F16.F32.PACK_AB R12, R81, R164 ;  /* 0x000000a4510c723e */ /* 0x000fe200000000ff */
[----:B------:R-:W-:Y:S01]  /*d810*/  STSM.16.M88.4 [R98], R72 ;  /* 0x0000004862007844 */ /* 0x000fe20000000200 */
[----:B------:R-:W-:-:S02]  /*d820*/  F2FP.F16.F32.PACK_AB R13, R83, R82 ;  /* 0x00000052530d723e */ /* 0x000fc400000000ff */
[----:B------:R-:W-:Y:S01]  /*d830*/  F2FP.F16.F32.PACK_AB R14, R3, R165 ;  /* 0x000000a5030e723e */ /* 0x000fe200000000ff */
[----:B------:R-:W-:Y:S01]  /*d840*/  IMAD.MOV.U32 R3, RZ, RZ, RZ ;  /* 0x000000ffff037224 */ /* 0x000fe200078e00ff */
[----:B------:R-:W-:Y:S02]  /*d850*/  F2FP.F16.F32.PACK_AB R15, R54, R46 ;  /* 0x0000002e360f723e */ /* 0x000fe400000000ff */
[----:B------:R-:W-:Y:S02]  /*d860*/  SHF.R.U64 R181, R181, 0x3, RZ ;  /* 0x00000003b5b57819 */ /* 0x000fe400000012ff */
[----:B------:R-:W-:Y:S01]  /*d870*/  IADD3.X R119, RZ, R131, RZ, P5, !PT ;  /* 0x00000083ff777210 */ /* 0x000fe20002ffe4ff */
[----:B------:R4:W-:Y:S01]  /*d880*/  STSM.16.M88.4 [R102], R12 ;  /* 0x0000000c66007844 */ /* 0x0009e20000000200 */
[----:B------:R-:W-:Y:S02]  /*d890*/  LOP3.LUT R118, R185, R118, RZ, 0x3c, !PT ;  /* 0x00000076b9767212 */ /* 0x000fe400078e3cff */
[----:B------:R-:W-:-:S02]  /*d8a0*/  MOV R106, R106 ;  /* 0x0000006a006a7202 */ /* 0x000fc40000000f00 */
[----:B-1----:R-:W-:Y:S02]  /*d8b0*/  F2FP.F16.F32.PACK_AB R24, R89, R166 ;  /* 0x000000a65918723e */ /* 0x002fe400000000ff */
[----:B------:R-:W-:Y:S02]  /*d8c0*/  F2FP.F16.F32.PACK_AB R25, R71, R62 ;  /* 0x0000003e4719723e */ /* 0x000fe400000000ff */
[----:B------:R-:W-:Y:S02]  /*d8d0*/  F2FP.F16.F32.PACK_AB R26, R93, R167 ;  /* 0x000000a75d1a723e */ /* 0x000fe400000000ff */
[----:B------:R-:W-:Y:S02]  /*d8e0*/  F2FP.F16.F32.PACK_AB R27, R100, R96 ;  /* 0x00000060641b723e */ /* 0x000fe400000000ff */
[----:B------:R-:W-:Y:S02]  /*d8f0*/  LOP3.LUT R126, R181, R84, RZ, 0x3c, !PT ;  /* 0x00000054b57e7212 */ /* 0x000fe400078e3cff */
[----:B------:R-:W-:Y:S01]  /*d900*/  MOV R110, R110 ;  /* 0x0000006e006e7202 */ /* 0x000fe20000000f00 */
[----:B------:R-:W-:Y:S01]  /*d910*/  STSM.16.M88.4 [R106], R24 ;  /* 0x000000186a007844 */ /* 0x000fe20000000200 */
[----:B--2---:R-:W-:-:S02]  /*d920*/  F2FP.F16.F32.PACK_AB R28, R97, R168 ;  /* 0x000000a8611c723e */ /* 0x004fc400000000ff */
[----:B------:R-:W-:Y:S02]  /*d930*/  F2FP.F16.F32.PACK_AB R29, R108, R104 ;  /* 0x000000686c1d723e */ /* 0x000fe400000000ff */
[----:B---3--:R-:W-:Y:S02]  /*d940*/  F2FP.F16.F32.PACK_AB R30, R101, R169 ;  /* 0x000000a9651e723e */ /* 0x008fe400000000ff */
[----:B------:R-:W-:Y:S02]  /*d950*/  F2FP.F16.F32.PACK_AB R31, R116, R112 ;  /* 0x00000070741f723e */ /* 0x000fe400000000ff */
[----:B------:R-:W-:Y:S02]  /*d960*/  MOV R114, R114 ;  /* 0x0000007200727202 */ /* 0x000fe40000000f00 */
[----:B----4-:R-:W-:Y:S01]  /*d970*/  F2FP.F16.F32.PACK_AB R12, R105, R170 ;  /* 0x000000aa690c723e */ /* 0x010fe200000000ff */
[----:B------:R-:W-:Y:S01]  /*d980*/  STSM.16.M88.4 [R110], R28 ;  /* 0x0000001c6e007844 */ /* 0x000fe20000000200 */
[----:B------:R-:W-:-:S02]  /*d990*/  F2FP.F16.F32.PACK_AB R13, R124, R120 ;  /* 0x000000787c0d723e */ /* 0x000fc400000000ff */
[----:B------:R-:W-:Y:S02]  /*d9a0*/  F2FP.F16.F32.PACK_AB R14, R109, R171 ;  /* 0x000000ab6d0e723e */ /* 0x000fe400000000ff */
[----:B------:R-:W-:Y:S02]  /*d9b0*/  F2FP.F16.F32.PACK_AB R15, R152, R128 ;  /* 0x00000080980f723e */ /* 0x000fe400000000ff */
[----:B------:R-:W-:Y:S02]  /*d9c0*/  F2FP.F16.F32.PACK_AB R153, R154, R153 ;  /* 0x000000999a99723e */ /* 0x000fe400000000ff */
[----:B------:R-:W-:Y:S01]  /*d9d0*/  MOV R118, R118 ;  /* 0x0000007600767202 */ /* 0x000fe20000000f00 */
[----:B------:R1:W-:Y:S01]  /*d9e0*/  STSM.16.M88.4 [R114], R12 ;  /* 0x0000000c72007844 */ /* 0x0003e20000000200 */
[----:B------:R-:W-:Y:S02]  /*d9f0*/  F2FP.F16.F32.PACK_AB R152, R113, R172 ;  /* 0x000000ac7198723e */ /* 0x000fe400000000ff */
[----:B------:R-:W-:-:S02]  /*da00*/  F2FP.F16.F32.PACK_AB R154, R117, R173 ;  /* 0x000000ad759a723e */ /* 0x000fc400000000ff */
[----:B------:R-:W-:Y:S02]  /*da10*/  F2FP.F16.F32.PACK_AB R155, R156, R155 ;  /* 0x0000009b9c9b723e */ /* 0x000fe400000000ff */
[----:B------:R-:W-:Y:S02]  /*da20*/  F2FP.F16.F32.PACK_AB R157, R158, R157 ;  /* 0x0000009d9e9d723e */ /* 0x000fe400000000ff */
[----:B------:R-:W-:Y:S01]  /*da30*/  MOV R122, R122 ;  /* 0x0000007a007a7202 */ /* 0x000fe20000000f00 */
[----:B------:R2:W-:Y:S01]  /*da40*/  STSM.16.M88.4 [R118], R152 ;  /* 0x0000009876007844 */ /* 0x0005e20000000200 */
[----:B------:R-:W-:Y:S02]  /*da50*/  F2FP.F16.F32.PACK_AB R156, R121, R174 ;  /* 0x000000ae799c723e */ /* 0x000fe400000000ff */
[----:B------:R-:W-:Y:S02]  /*da60*/  F2FP.F16.F32.PACK_AB R158, R125, R175 ;  /* 0x000000af7d9e723e */ /* 0x000fe400000000ff */
[----:B------:R-:W-:-:S02]  /*da70*/  F2FP.F16.F32.PACK_AB R159, R160, R159 ;  /* 0x0000009fa09f723e */ /* 0x000fc400000000ff */
[----:B------:R-:W-:Y:S02]  /*da80*/  F2FP.F16.F32.PACK_AB R161, R162, R161 ;  /* 0x000000a1a2a1723e */ /* 0x000fe400000000ff */
[----:B------:R-:W-:Y:S01]  /*da90*/  F2FP.F16.F32.PACK_AB R136, R137, R136 ;  /* 0x000000888988723e */ /* 0x000fe200000000ff */
[----:B------:R2:W-:Y:S01]  /*daa0*/  STSM.16.M88.4 [R122], R156 ;  /* 0x0000009c7a007844 */ /* 0x0005e20000000200 */
[----:B------:R-:W-:Y:S02]  /*dab0*/  ISETP.NE.U32.AND P0, PT, RZ, UR4, PT ;  /* 0x00000004ff007c0c */ /* 0x000fe4000bf05070 */
[----:B------:R-:W-:Y:S02]  /*dac0*/  IADD3 R6, P1, R208, UR4, RZ ;  /* 0x00000004d0067c10 */ /* 0x000fe4000ff3e0ff */
[----:B------:R-:W-:Y:S02]  /*dad0*/  MOV R126, R126 ;  /* 0x0000007e007e7202 */ /* 0x000fe40000000f00 */
[----:B------:R-:W-:-:S02]  /*dae0*/  F2FP.F16.F32.PACK_AB R160, R129, R179 ;  /* 0x000000b381a0723e */ /* 0x000fc400000000ff */
[----:B------:R-:W-:Y:S02]  /*daf0*/  F2FP.F16.F32.PACK_AB R162, R133, R132 ;  /* 0x0000008485a2723e */ /* 0x000fe400000000ff */
[----:B------:R-:W-:Y:S02]  /*db00*/  F2FP.F16.F32.PACK_AB R163, R135, R134 ;  /* 0x0000008687a3723e */ /* 0x000fe400000000ff */
[----:B------:R-:W-:Y:S02]  /*db10*/  F2FP.F16.F32.PACK_AB R137, R139, R138 ;  /* 0x0000008a8b89723e */ /* 0x000fe400000000ff */
[----:B------:R-:W-:Y:S01]  /*db20*/  F2FP.F16.F32.PACK_AB R144, R145, R144 ;  /* 0x000000909190723e */ /* 0x000fe200000000ff */
[----:B------:R2:W-:Y:S01]  /*db30*/  STSM.16.M88.4 [R126], R160 ;  /* 0x000000a07e007844 */ /* 0x0005e20000000200 */
[----:B------:R-:W-:Y:S02]  /*db40*/  F2FP.F16.F32.PACK_AB R138, R141, R140 ;  /* 0x0000008c8d8a723e */ /* 0x000fe400000000ff */
[----:B------:R-:W-:-:S02]  /*db50*/  F2FP.F16.F32.PACK_AB R139, R143, R142 ;  /* 0x0000008e8f8b723e */ /* 0x000fc400000000ff */
[----:B------:R-:W-:Y:S02]  /*db60*/  F2FP.F16.F32.PACK_AB R145, R147, R146 ;  /* 0x000000929391723e */ /* 0x000fe400000000ff */
[----:B------:R-:W-:Y:S01]  /*db70*/  F2FP.F16.F32.PACK_AB R146, R149, R148 ;  /* 0x000000949592723e */ /* 0x000fe200000000ff */
[----:B------:R2:W-:Y:S01]  /*db80*/  STSM.16.M88.4 [R21], R136 ;  /* 0x0000008815007844 */ /* 0x0005e20000000200 */
[----:B------:R-:W-:Y:S02]  /*db90*/  F2FP.F16.F32.PACK_AB R147, R0, R150 ;  /* 0x000000960093723e */ /* 0x000fe400000000ff */
[----:B------:R-:W-:Y:S02]  /*dba0*/  ISETP.NE.AND.EX P0, PT, RZ, UR5, PT, P0 ;  /* 0x00000005ff007c0c */ /* 0x000fe4000bf05300 */
[----:B------:R-:W-:Y:S01]  /*dbb0*/  IADD3.X R7, R209, UR5, RZ, P1, !PT ;  /* 0x00000005d1077c10 */ /* 0x000fe20008ffe4ff */
[----:B------:R-:W-:Y:S01]  /*dbc0*/  ULDC.64 UR4, c[0x0][0xbe0] ;  /* 0x0002f80000047ab9 */ /* 0x000fe20000000a00 */
[----:B------:R2:W-:Y:S01]  /*dbd0*/  STSM.16.M88.4 [R20], R144 ;  /* 0x0000009014007844 */ /* 0x0005e20000000200 */
[----:B------:R-:W-:Y:S01]  /*dbe0*/  BAR.SYNC.DEFER_BLOCKING 0x1, 0x100 ;  /* 0x0044000000007b1d */ /* 0x000fe20000010000 */
[----:B------:R-:W-:-:S04]  /*dbf0*/  ISETP.NE.U32.AND P1, PT, RZ, UR4, PT ;  /* 0x00000004ff007c0c */ /* 0x000fc8000bf25070 */
[----:B------:R-:W-:-:S13]  /*dc00*/  ISETP.NE.AND.EX P1, PT, RZ, UR5, PT, P1 ;  /* 0x00000005ff007c0c */ /* 0x000fda000bf25310 */
[----:B------:R-:W-:Y:S01]  /*dc10*/  @P1 IADD3 R208, P2, R208, UR4, RZ ;  /* 0x00000004d0d01c10 */ /* 0x000fe2000ff5e0ff */
[----:B------:R-:W-:Y:S02]  /*dc20*/  ULDC UR4, c[0x0][0xa88] ;  /* 0x0002a20000047ab9 */ /* 0x000fe40000000800 */
[----:B------:R-:W-:Y:S01]  /*dc30*/  IMAD.U32 R0, RZ, RZ, UR4 ;  /* 0x00000004ff007e24 */ /* 0x000fe2000f8e00ff */
[----:B------:R-:W-:Y:S01]  /*dc40*/  @P1 IADD3.X R209, R209, UR5, RZ, P2, !PT ;  /* 0x00000005d1d11c10 */ /* 0x000fe200097fe4ff */
[----:B------:R2:W5:Y:S01]  /*dc50*/  @P0 LDG.E R3, desc[UR40][R6.64] ;  /* 0x0000002806030981 */ /* 0x000562000c1e1900 */
[----:B------:R-:W-:-:S03]  /*dc60*/  IMAD R9, R202, 0x40, R201 ;  /* 0x00000040ca097824 */ /* 0x000fc600078e02c9 */
[----:B------:R2:W5:Y:S01]  /*dc70*/  @P1 LDG.E R0, desc[UR40][R208.64] ;  /* 0x00000028d0001981 */ /* 0x000562000c1e1900 */
[----:B------:R-:W-:-:S03]  /*dc80*/  IMAD.WIDE R10, R9, 0x2, R10 ;  /* 0x00000002090a7825 */ /* 0x000fc600078e020a */
[----:B-1----:R-:W-:Y:S01]  /*dc90*/  IADD3 R13, P4, R10, 0x1000, RZ ;  /* 0x000010000a0d7810 */ /* 0x002fe20007f9e0ff */
[----:B------:R-:W-:-:S12]  /*dca0*/  @P1 BRA `(.L_x_545) ;  /* 0x0000000000101947 */ /* 0x000fd80003800000 */
[----:B------:R-:W-:Y:S05]  /*dcb0*/  @!P0 BRA `(.L_x_545) ;  /* 0x00000000000c8947 */ /* 0x000fea0003800000 */
[----:B------:R-:W3:Y:S04]  /*dcc0*/  LDG.E R9, desc[UR40][R6.64] ;  /* 0x0000002806097981 */ /* 0x000ee8000c1e1900 */
[----:B-----5:R-:W3:Y:S02]  /*dcd0*/  LDG.E R0, desc[UR40][R6.64+0x4] ;  /* 0x0000042806007981 */ /* 0x020ee4000c1e1900 */
[----:B---3--:R-:W-:-:S07]  /*dce0*/  IADD3 R0, -R9, R0, RZ ;  /* 0x0000000009007210 */ /* 0x008fce0007ffe1ff */
.L_x_545:
[----:B------:R-:W-:Y:S01]  /*dcf0*/  SHF.R.S32.HI R79, RZ, 0x1f, R207 ;  /* 0x0000001fff4f7819 */ /* 0x000fe200000114cf */
[----:B------:R-:W-:Y:S01]  /*dd00*/  ULDC.64 UR4, c[0x0][0xb70] ;  /* 0x0002dc0000047ab9 */ /* 0x000fe20000000a00 */
[--C-:B--2--5:R-:W-:Y:S01]  /*dd10*/  SHF.R.S32.HI R21, RZ, 0x1f, R3.reuse ;  /* 0x0000001fff157819 */ /* 0x124fe20000011403 */
[----:B------:R-:W-:Y:S01]  /*dd20*/  IMAD.MOV.U32 R20, RZ, RZ, R3 ;  /* 0x000000ffff147224 */ /* 0x000fe200078e0003 */
[----:B------:R-:W-:Y:S01]  /*dd30*/  SEL R219, R219, RZ, !P0 ;  /* 0x000000ffdbdb7207 */ /* 0x000fe20004000000 */
[----:B------:R-:W-:Y:S01]  /*dd40*/  IMAD R6, R79, UR4, RZ ;  /* 0x000000044f067c24 */ /* 0x000fe2000f8e02ff */
[----:B------:R-:W-:Y:S01]  /*dd50*/  SEL R81, R210, RZ, !P0 ;  /* 0x000000ffd2517207 */ /* 0x000fe20004000000 */
[----:B------:R-:W-:Y:S01]  /*dd60*/  IMAD R15, R213, 0x80, R232 ;  /* 0x00000080d50f7824 */ /* 0x000fe200078e02e8 */
[C---:B------:R-:W-:Y:S01]  /*dd70*/  IADD3 R29, P0, R10.reuse, 0x3000, RZ ;  /* 0x000030000a1d7810 */ /* 0x040fe20007f1e0ff */
[C---:B------:R-:W-:Y:S01]  /*dd80*/  IMAD R9, R207.reuse, UR5, R6 ;  /* 0x00000005cf097c24 */ /* 0x040fe2000f8e0206 */
[C---:B------:R-:W-:Y:S01]  /*dd90*/  IADD3 R25, P5, R10.reuse, 0x2000, RZ ;  /* 0x000020000a197810 */ /* 0x040fe20007fbe0ff */
[----:B------:R-:W-:Y:S01]  /*dda0*/  IMAD.WIDE.U32 R6, R207, UR4, R20 ;  /* 0x00000004cf067c25 */ /* 0x000fe2000f8e0014 */
[----:B------:R-:W-:Y:S01]  /*ddb0*/  ULDC.64 UR4, c[0x0][0xb78] ;  /* 0x0002de0000047ab9 */ /* 0x000fe20000000a00 */
[----:B------:R-:W-:-:S02]  /*ddc0*/  IADD3 R33, P1, R10, 0x4000, RZ ;  /* 0x000040000a217810 */ /* 0x000fc40007f3e0ff */
[----:B------:R-:W-:Y:S01]  /*ddd0*/  IMAD.IADD R7, R7, 0x1, R9 ;  /* 0x0000000107077824 */ /* 0x000fe200078e0209 */
[----:B------:R-:W-:Y:S01]  /*dde0*/  LOP3.LUT R28, R29, 0x380, RZ, 0xc0, !PT ;  /* 0x000003801d1c7812 */ /* 0x000fe200078ec0ff */
[----:B------:R-:W-:Y:S01]  /*ddf0*/  IMAD R8, R219, UR4, RZ ;  /* 0x00000004db087c24 */ /* 0x000fe2000f8e02ff */
[----:B------:R-:W-:Y:S01]  /*de00*/  IADD3 R37, P2, R10, 0x5000, RZ ;  /* 0x000050000a257810 */ /* 0x000fe20007f5e0ff */
[----:B------:R-:W-:Y:S01]  /*de10*/  IMAD.WIDE.U32 R6, R81, UR4, R6 ;  /* 0x0000000451067c25 */ /* 0x000fe2000f8e0006 */
[----:B------:R-:W-:Y:S02]  /*de20*/  LOP3.LUT R12, R13, 0x380, RZ, 0xc0, !PT ;  /* 0x000003800d0c7812 */ /* 0x000fe400078ec0ff */
[----:B------:R-:W-:Y:S01]  /*de30*/  LOP3.LUT R24, R25, 0x380, RZ, 0xc0, !PT ;  /* 0x0000038019187812 */ /* 0x000fe200078ec0ff */
[----:B------:R-:W-:Y:S01]  /*de40*/  IMAD R8, R81, UR5, R8 ;  /* 0x0000000551087c24 */ /* 0x000fe2000f8e0208 */
[----:B------:R-:W-:Y:S01]  /*de50*/  SHF.R.S32.HI R9, RZ, 0x1f, R15 ;  /* 0x0000001fff097819 */ /* 0x000fe2000001140f */
[----:B------:R-:W-:Y:S01]  /*de60*/  ULDC.64 UR4, c[0x0][0xb40] ;  /* 0x0002d00000047ab9 */ /* 0x000fe20000000a00 */
[----:B------:R-:W-:-:S02]  /*de70*/  IADD3 R6, P3, R15, R6, RZ ;  /* 0x000000060f067210 */ /* 0x000fc40007f7e0ff */
[----:B------:R-:W-:Y:S02]  /*de80*/  LOP3.LUT R32, R33, 0x380, RZ, 0xc0, !PT ;  /* 0x0000038021207812 */ /* 0x000fe400078ec0ff */
[----:B------:R-:W-:Y:S02]  /*de90*/  SHF.R.U64 R28, R28, 0x3, RZ ;  /* 0x000000031c1c7819 */ /* 0x000fe400000012ff */
[----:B------:R-:W-:Y:S02]  /*dea0*/  LOP3.LUT R36, R37, 0x380, RZ, 0xc0, !PT ;  /* 0x0000038025247812 */ /* 0x000fe400078ec0ff */
[----:B------:R-:W-:Y:S02]  /*deb0*/  SHF.R.U64 R12, R12, 0x3, RZ ;  /* 0x000000030c0c7819 */ /* 0x000fe400000012ff */
[----:B------:R-:W-:Y:S02]  /*dec0*/  SHF.R.U64 R24, R24, 0x3, RZ ;  /* 0x0000000318187819 */ /* 0x000fe400000012ff */
[----:B------:R-:W-:-:S02]  /*ded0*/  IADD3.X R9, R9, R7, R8, P3, !PT ;  /* 0x0000000709097210 */ /* 0x000fc40001ffe408 */
[----:B------:R-:W-:Y:S02]  /*dee0*/  SHF.R.U64 R32, R32, 0x3, RZ ;  /* 0x0000000320207819 */ /* 0x000fe400000012ff */
[----:B------:R-:W-:Y:S01]  /*def0*/  LOP3.LUT R28, R28, R29, RZ, 0x3c, !PT ;  /* 0x0000001d1c1c7212 */ /* 0x000fe200078e3cff */
[----:B------:R-:W-:Y:S01]  /*df00*/  IMAD.X R29, RZ, RZ, R11, P0 ;  /* 0x000000ffff1d7224 */ /* 0x000fe200000e060b */
[----:B------:R-:W-:Y:S02]  /*df10*/  SHF.R.U64 R36, R36, 0x3, RZ ;  /* 0x0000000324247819 */ /* 0x000fe400000012ff */
[----:B------:R-:W-:Y:S02]  /*df20*/  LEA R58, P3, R6, UR4, 0x2 ;  /* 0x00000004063a7c11 */ /* 0x000fe4000f8610ff */
[----:B------:R-:W-:Y:S02]  /*df30*/  IADD3 R53, P0, R10, 0x9000, RZ ;  /* 0x000090000a357810 */ /* 0x000fe40007f1e0ff */
[----:B------:R-:W-:-:S02]  /*df40*/  LOP3.LUT R12, R12, R13, RZ, 0x3c, !PT ;  /* 0x0000000d0c0c7212 */ /* 0x000fc400078e3cff */
[----:B------:R-:W-:Y:S01]  /*df50*/  LOP3.LUT R24, R24, R25, RZ, 0x3c, !PT ;  /* 0x0000001918187212 */ /* 0x000fe200078e3cff */
[--C-:B------:R-:W-:Y:S01]  /*df60*/  IMAD.X R25, RZ, RZ, R11.reuse, P5 ;  /* 0x000000ffff197224 */ /* 0x100fe200028e060b */
[----:B------:R-:W-:Y:S01]  /*df70*/  LOP3.LUT R32, R32, R33, RZ, 0x3c, !PT ;  /* 0x0000002120207212 */ /* 0x000fe200078e3cff */
[----:B------:R-:W-:Y:S01]  /*df80*/  IMAD.X R33, RZ, RZ, R11, P1 ;  /* 0x000000ffff217224 */ /* 0x000fe200008e060b */
[----:B------:R-:W-:Y:S02]  /*df90*/  LOP3.LUT R36, R36, R37, RZ, 0x3c, !PT ;  /* 0x0000002524247212 */ /* 0x000fe400078e3cff */
[----:B------:R-:W-:Y:S01]  /*dfa0*/  LEA.HI.X R59, R6, UR5, R9, 0x2, P3 ;  /* 0x00000005063b7c11 */ /* 0x000fe200098f1409 */
[----:B------:R-:W-:Y:S01]  /*dfb0*/  VIADD R9, R15, 0x8 ;  /* 0x000000080f097836 */ /* 0x000fe20000000000 */
[----:B------:R-:W-:Y:S01]  /*dfc0*/  IADD3.X R13, RZ, R11, RZ, P4, !PT ;  /* 0x0000000bff0d7210 */ /* 0x000fe200027fe4ff */
[----:B------:R-:W-:Y:S01]  /*dfd0*/  ULDC.64 UR4, c[0x0][0xaa0] ;  /* 0x0002a80000047ab9 */ /* 0x000fe20000000a00 */
[----:B------:R-:W-:-:S02]  /*dfe0*/  IADD3 R41, P3, R10, 0x6000, RZ ;  /* 0x000060000a297810 */ /* 0x000fc40007f7e0ff */
[C---:B------:R-:W-:Y:S02]  /*dff0*/  IADD3 R45, P4, R10.reuse, 0x7000, RZ ;  /* 0x000070000a2d7810 */ /* 0x040fe40007f9e0ff */
[C---:B------:R-:W-:Y:S02]  /*e000*/  IADD3 R49, P5, R10.reuse, 0x8000, RZ ;  /* 0x000080000a317810 */ /* 0x040fe40007fbe0ff */
[----:B------:R-:W-:Y:S02]  /*e010*/  LOP3.LUT R52, R53, 0x380, RZ, 0xc0, !PT ;  /* 0x0000038035347812 */ /* 0x000fe400078ec0ff */
[C---:B------:R-:W-:Y:S02]  /*e020*/  IADD3 R7, P1, R10.reuse, 0xa000, RZ ;  /* 0x0000a0000a077810 */ /* 0x040fe40007f3e0ff */
[----:B------:R-:W-:Y:S02]  /*e030*/  IADD3.X R37, RZ, R11, RZ, P2, !PT ;  /* 0x0000000bff257210 */ /* 0x000fe400017fe4ff */
[----:B------:R-:W-:-:S02]  /*e040*/  IADD3 R57, P2, R10, 0xb000, RZ ;  /* 0x0000b0000a397810 */ /* 0x000fc40007f5e0ff */
[----:B------:R-:W-:Y:S02]  /*e050*/  LOP3.LUT R40, R41, 0x380, RZ, 0xc0, !PT ;  /* 0x0000038029287812 */ /* 0x000fe400078ec0ff */
[----:B------:R-:W-:Y:S02]  /*e060*/  LOP3.LUT R44, R45, 0x380, RZ, 0xc0, !PT ;  /* 0x000003802d2c7812 */ /* 0x000fe400078ec0ff */
[----:B------:R-:W-:Y:S02]  /*e070*/  LOP3.LUT R48, R49, 0x380, RZ, 0xc0, !PT ;  /* 0x0000038031307812 */ /* 0x000fe400078ec0ff */
[----:B------:R-:W-:Y:S02]  /*e080*/  SHF.R.U64 R52, R52, 0x3, RZ ;  /* 0x0000000334347819 */ /* 0x000fe400000012ff */
[----:B------:R-:W-:Y:S02]  /*e090*/  LOP3.LUT R6, R7, 0x380, RZ, 0xc0, !PT ;  /* 0x0000038007067812 */ /* 0x000fe400078ec0ff */
[----:B------:R-:W-:-:S02]  /*e0a0*/  LOP3.LUT R56, R57, 0x380, RZ, 0xc0, !PT ;  /* 0x0000038039387812 */ /* 0x000fc400078ec0ff */
[----:B------:R-:W-:Y:S02]  /*e0b0*/  SHF.R.U64 R40, R40, 0x3, RZ ;  /* 0x0000000328287819 */ /* 0x000fe400000012ff */
[----:B------:R-:W-:Y:S02]  /*e0c0*/  SHF.R.U64 R44, R44, 0x3, RZ ;  /* 0x000000032c2c7819 */ /* 0x000fe400000012ff */
[----:B------:R-:W-:Y:S02]  /*e0d0*/  SHF.R.U64 R48, R48, 0x3, RZ ;  /* 0x0000000330307819 */ /* 0x000fe400000012ff */
[----:B------:R-:W-:Y:S02]  /*e0e0*/  LOP3.LUT R52, R52, R53, RZ, 0x3c, !PT ;  /* 0x0000003534347212 */ /* 0x000fe400078e3cff */
[----:B------:R-:W-:Y:S02]  /*e0f0*/  SHF.R.U64 R6, R6, 0x3, RZ ;  /* 0x0000000306067819 */ /* 0x000fe400000012ff */
[----:B------:R-:W-:-:S02]  /*e100*/  SHF.R.U64 R56, R56, 0x3, RZ ;  /* 0x0000000338387819 */ /* 0x000fc400000012ff */
[----:B------:R-:W-:Y:S02]  /*e110*/  IADD3.X R53, RZ, R11, RZ, P0, !PT ;  /* 0x0000000bff357210 */ /* 0x000fe400007fe4ff */
        /* <DEDUP_REMOVED lines=11> */
[----:B------:R-:W-:-:S02]  /*e1d0*/  IADD3 R73, P3, R10, 0xc000, RZ ;  /* 0x0000c0000a497810 */ /* 0x000fc40007f7e0ff */
[C---:B------:R-:W-:Y:S02]  /*e1e0*/  IADD3 R69, P4, R10.reuse, 0xd000, RZ ;  /* 0x0000d0000a457810 */ /* 0x040fe40007f9e0ff */
[C---:B------:R-:W-:Y:S02]  /*e1f0*/  IADD3 R65, P5, R10.reuse, 0xe000, RZ ;  /* 0x0000e0000a417810 */ /* 0x040fe40007fbe0ff */
[-C--:B------:R-:W-:Y:S02]  /*e200*/  ISETP.GE.OR P1, PT, R15, R0.reuse, P0 ;  /* 0x000000000f00720c */ /* 0x080fe40000726670 */
[C---:B------:R-:W-:Y:S02]  /*e210*/  LOP3.LUT R8, R10.reuse, 0x380, RZ, 0xc0, !PT ;  /* 0x000003800a087812 */ /* 0x040fe400078ec0ff */
[----:B------:R-:W-:Y:S02]  /*e220*/  IADD3 R15, P2, R10, 0xf000, RZ ;  /* 0x0000f0000a0f7810 */ /* 0x000fe40007f5e0ff */
[----:B------:R-:W-:-:S02]  /*e230*/  ISETP.GE.OR P0, PT, R9, R0, P0 ;  /* 0x000000000900720c */ /* 0x000fc40000706670 */
[----:B------:R-:W-:Y:S01]  /*e240*/  LOP3.LUT R72, R73, 0x380, RZ, 0xc0, !PT ;  /* 0x0000038049487812 */ /* 0x000fe200078ec0ff */
[----:B------:R-:W-:Y:S01]  /*e250*/  IMAD.X R61, RZ, RZ, R11, P2 ;  /* 0x000000ffff3d7224 */ /* 0x000fe200010e060b */
[----:B------:R-:W-:Y:S02]  /*e260*/  LOP3.LUT R68, R69, 0x380, RZ, 0xc0, !PT ;  /* 0x0000038045447812 */ /* 0x000fe400078ec0ff */
[----:B------:R-:W-:Y:S01]  /*e270*/  LOP3.LUT R64, R65, 0x380, RZ, 0xc0, !PT ;  /* 0x0000038041407812 */ /* 0x000fe200078ec0ff */
[----:B------:R-:W-:Y:S01]  /*e280*/  @!P1 STG.E desc[UR40][R58.64], R5 ;  /* 0x000000053a009986 */ /* 0x000fe2000c101928 */
[----:B------:R-:W-:Y:S02]  /*e290*/  SHF.R.U64 R9, R8, 0x3, RZ ;  /* 0x0000000308097819 */ /* 0x000fe400000012ff */
[----:B------:R-:W-:Y:S02]  /*e2a0*/  LOP3.LUT R8, R15, 0x380, RZ, 0xc0, !PT ;  /* 0x000003800f087812 */ /* 0x000fe400078ec0ff */
[----:B------:R-:W-:Y:S01]  /*e2b0*/  SHF.R.U64 R72, R72, 0x3, RZ ;  /* 0x0000000348487819 */ /* 0x000fe200000012ff */
[----:B------:R1:W-:Y:S01]  /*e2c0*/  @!P0 STG.E desc[UR40][R58.64+0x20], R4 ;  /* 0x000020043a008986 */ /* 0x0003e2000c101928 */
[----:B------:R-:W-:-:S02]  /*e2d0*/  SHF.R.U64 R68, R68, 0x3, RZ ;  /* 0x0000000344447819 */ /* 0x000fc400000012ff */
[----:B------:R-:W-:Y:S01]  /*e2e0*/  SHF.R.U64 R64, R64, 0x3, RZ ;  /* 0x0000000340407819 */ /* 0x000fe200000012ff */
[----:B------:R-:W5:Y:S01]  /*e2f0*/  LD.E.128 R24, desc[UR40][R24.64] ;  /* 0x0000002818187980 */ /* 0x000f62000c101d00 */
[----:B------:R-:W-:Y:S02]  /*e300*/  SHF.R.U64 R8, R8, 0x3, RZ ;  /* 0x0000000308087819 */ /* 0x000fe400000012ff */
[----:B------:R-:W-:Y:S01]  /*e310*/  LOP3.LUT R72, R72, R73, RZ, 0x3c, !PT ;  /* 0x0000004948487212 */ /* 0x000fe200078e3cff */
[----:B------:R-:W5:Y:S01]  /*e320*/  LD.E.128 R28, desc[UR40][R28.64] ;  /* 0x000000281c1c7980 */ /* 0x000f62000c101d00 */
[----:B------:R-:W-:Y:S01]  /*e330*/  LOP3.LUT R68, R68, R69, RZ, 0x3c, !PT ;  /* 0x0000004544447212 */ /* 0x000fe200078e3cff */
[--C-:B------:R-:W-:Y:S01]  /*e340*/  IMAD.X R69, RZ, RZ, R11.reuse, P4 ;  /* 0x000000ffff457224 */ /* 0x100fe200020e060b */
[----:B------:R-:W-:Y:S01]  /*e350*/  LOP3.LUT R64, R64, R65, RZ, 0x3c, !PT ;  /* 0x0000004140407212 */ /* 0x000fe200078e3cff */
[----:B------:R-:W-:Y:S01]  /*e360*/  IMAD.X R65, RZ, RZ, R11, P5 ;  /* 0x000000ffff417224 */ /* 0x000fe200028e060b */
[----:B------:R-:W-:Y:S01]  /*e370*/  IADD3.X R73, RZ, R11, RZ, P3, !PT ;  /* 0x0000000bff497210 */ /* 0x000fe20001ffe4ff */
[----:B------:R-:W5:Y:S01]  /*e380*/  LD.E.128 R32, desc[UR40][R32.64] ;  /* 0x0000002820207980 */ /* 0x000f62000c101d00 */
[----:B------:R-:W-:-:S02]  /*e390*/  LOP3.LUT R10, R9, R10, RZ, 0x3c, !PT ;  /* 0x0000000a090a7212 */ /* 0x000fc400078e3cff */
[----:B------:R-:W-:Y:S01]  /*e3a0*/  LOP3.LUT R60, R8, R15, RZ, 0x3c, !PT ;  /* 0x0000000f083c7212 */ /* 0x000fe200078e3cff */
[----:B------:R-:W5:Y:S01]  /*e3b0*/  LD.E.128 R36, desc[UR40][R36.64] ;  /* 0x0000002824247980 */ /* 0x000f62000c101d00 */
[----:B------:R-:W-:Y:S02]  /*e3c0*/  SHF.R.S32.HI R77, RZ, 0x1f, R201 ;  /* 0x0000001fff4d7819 */ /* 0x000fe400000114c9 */
[----:B------:R-:W-:Y:S01]  /*e3d0*/  MOV R76, R201 ;  /* 0x000000c9004c7202 */ /* 0x000fe20000000f00 */
[----:B------:R-:W5:Y:S01]  /*e3e0*/  LD.E.128 R8, desc[UR40][R10.64] ;  /* 0x000000280a087980 */ /* 0x000f62000c101d00 */
[----:B------:R-:W-:-:S03]  /*e3f0*/  IMAD R78, R21, UR4, RZ ;  /* 0x00000004154e7c24 */ /* 0x000fc6000f8e02ff */
[----:B------:R-:W5:Y:S01]  /*e400*/  LD.E.128 R12, desc[UR40][R12.64] ;  /* 0x000000280c0c7980 */ /* 0x000f62000c101d00 */
[----:B------:R-:W-:-:S03]  /*e410*/  IMAD.WIDE.U32 R20, R3, UR4, R76 ;  /* 0x0000000403147c25 */ /* 0x000fc6000f8e004c */
[----:B------:R-:W5:Y:S04]  /*e420*/  LD.E.128 R40, desc[UR40][R40.64] ;  /* 0x0000002828287980 */ /* 0x000f68000c101d00 */
[----:B------:R-:W5:Y:S04]  /*e430*/  LD.E.128 R44, desc[UR40][R44.64] ;  /* 0x000000282c2c7980 */ /* 0x000f68000c101d00 */
[----:B------:R-:W5:Y:S04]  /*e440*/  LD.E.128 R48, desc[UR40][R48.64] ;  /* 0x0000002830307980 */ /* 0x000f68000c101d00 */
[----:B------:R-:W5:Y:S04]  /*e450*/  LD.E.128 R52, desc[UR40][R52.64] ;  /* 0x0000002834347980 */ /* 0x000f68000c101d00 */
[----:B-1----:R-:W5:Y:S04]  /*e460*/  LD.E.128 R4, desc[UR40][R6.64] ;  /* 0x0000002806047980 */ /* 0x002f68000c101d00 */
[----:B------:R-:W5:Y:S04]  /*e470*/  LD.E.128 R56, desc[UR40][R56.64] ;  /* 0x0000002838387980 */ /* 0x000f68000c101d00 */
[----:B------:R-:W5:Y:S04]  /*e480*/  LD.E.128 R72, desc[UR40][R72.64] ;  /* 0x0000002848487980 */ /* 0x000f68000c101d00 */
[----:B------:R-:W5:Y:S04]  /*e490*/  LD.E.128 R68, desc[UR40][R68.64] ;  /* 0x0000002844447980 */ /* 0x000f68000c101d00 */
[----:B------:R-:W5:Y:S04]  /*e4a0*/  LD.E.128 R64, desc[UR40][R64.64] ;  /* 0x0000002840407980 */ /* 0x000f68000c101d00 */
[----:B------:R-:W5:Y:S01]  /*e4b0*/  LD.E.128 R60, desc[UR40][R60.64] ;  /* 0x000000283c3c7980 */ /* 0x000f62000c101d00 */
[----:B------:R-:W-:Y:S01]  /*e4c0*/  IMAD R3, R3, UR5, R78 ;  /* 0x0000000503037c24 */ /* 0x000fe2000f8e024e */
[----:B------:R-:W-:Y:S01]  /*e4d0*/  ULDC.64 UR4, c[0x0][0xae0] ;  /* 0x0002b80000047ab9 */ /* 0x000fe20000000a00 */
[----:B------:R-:W-:Y:S01]  /*e4e0*/  @!PT LDS RZ, [RZ] ;  /* 0x00000000fffff984 */ /* 0x000fe20000000800 */
[----:B------:R-:W-:Y:S01]  /*e4f0*/  @!PT LDS RZ, [RZ] ;  /* 0x00000000fffff984 */ /* 0x000fe20000000800 */
[----:B------:R-:W-:Y:S01]  /*e500*/  @!PT LDS RZ, [RZ] ;  /* 0x00000000fffff984 */ /* 0x000fe20000000800 */
[----:B------:R-:W-:Y:S01]  /*e510*/  @!PT LDS RZ, [RZ] ;  /* 0x00000000fffff984 */ /* 0x000fe20000000800 */
[----:B------:R1:W-:Y:S06]  /*e520*/  MEMBAR.ALL.CTA ;  /* 0x0000000000007992 */ /* 0x0003ec0000008000 */
[----:B-1----:R-:W1:Y:S01]  /*e530*/  FENCE.VIEW.ASYNC.S ;  /* 0x00000000000073c6 */ /* 0x002e620000000000 */
[----:B------:R-:W-:-:S02]  /*e540*/  IMAD R78, R79, UR4, RZ ;  /* 0x000000044f4e7c24 */ /* 0x000fc4000f8e02ff */
[----:B------:R-:W-:Y:S02]  /*e550*/  IMAD R79, R213, -0x80, R0 ;  /* 0xffffff80d54f7824 */ /* 0x000fe400078e0200 */
[C---:B------:R-:W-:Y:S02]  /*e560*/  VIADD R0, R202.reuse, 0x40 ;  /* 0x00000040ca007836 */ /* 0x040fe40000000000 */
[----:B------:R-:W-:Y:S01]  /*e570*/  IMAD.IADD R21, R21, 0x1, R3 ;  /* 0x0000000115157824 */ /* 0x000fe200078e0203 */
[CC--:B------:R-:W-:Y:S01]  /*e580*/  ISETP.GE.AND P3, PT, R202.reuse, R79.reuse, PT ;  /* 0x0000004fca00720c */ /* 0x0c0fe20003f66270 */
[----:B------:R-:W-:Y:S01]  /*e590*/  VIADD R3, R202, 0x20 ;  /* 0x00000020ca037836 */ /* 0x000fe20000000000 */
[----:B------:R-:W-:Y:S01]  /*e5a0*/  ISETP.GE.AND P0, PT, R0, R79, PT ;  /* 0x0000004f0000720c */ /* 0x000fe20003f06270 */
[C---:B------:R-:W-:Y:S02]  /*e5b0*/  IMAD R77, R207.reuse, UR5, R78 ;  /* 0x00000005cf4d7c24 */ /* 0x040fe4000f8e024e */
[----:B------:R-:W-:Y:S01]  /*e5c0*/  IMAD.WIDE.U32 R20, R207, UR4, R20 ;  /* 0x00000004cf147c25 */ /* 0x000fe2000f8e0014 */
[----:B------:R-:W-:-:S03]  /*e5d0*/  ULDC.64 UR4, c[0x0][0xae8] ;  /* 0x0002ba0000047ab9 */ /* 0x000fc60000000a00 */
[----:B------:R-:W-:Y:S01]  /*e5e0*/  VIADD R0, R18, 0x22820 ;  /* 0x0002282012007836 */ /* 0x000fe20000000000 */
[----:B------:R-:W-:Y:S01]  /*e5f0*/  IADD3 R76, R202, 0x60, RZ ;  /* 0x00000060ca4c7810 */ /* 0x000fe20007ffe0ff */
[----:B------:R-:W-:Y:S01]  /*e600*/  IMAD.IADD R21, R21, 0x1, R77 ;  /* 0x0000000115157824 */ /* 0x000fe200078e024d */
[-C--:B------:R-:W-:Y:S01]  /*e610*/  ISETP.GE.AND P2, PT, R3, R79.reuse, PT ;  /* 0x0000004f0300720c */ /* 0x080fe20003f46270 */
[----:B------:R-:W-:Y:S01]  /*e620*/  IMAD R3, R219, UR4, RZ ;  /* 0x00000004db037c24 */ /* 0x000fe2000f8e02ff */
[----:B------:R-:W-:Y:S02]  /*e630*/  PRMT R0, RZ, 0x654, R0 ;  /* 0x00000654ff007816 */ /* 0x000fe40000000000 */
[----:B------:R-:W-:Y:S01]  /*e640*/  ISETP.GE.AND P1, PT, R76, R79, PT ;  /* 0x0000004f4c00720c */ /* 0x000fe20003f26270 */
[C---:B------:R-:W-:Y:S01]  /*e650*/  IMAD R3, R81.reuse, UR5, R3 ;  /* 0x0000000551037c24 */ /* 0x040fe2000f8e0203 */
[----:B------:R-:W-:Y:S01]  /*e660*/  SHF.R.S32.HI R203, RZ, 0x1f, R202 ;  /* 0x0000001fffcb7819 */ /* 0x000fe200000114ca */
[----:B------:R-:W-:Y:S01]  /*e670*/  IMAD.WIDE.U32 R78, R81, UR4, R20 ;  /* 0x00000004514e7c25 */ /* 0x000fe2000f8e0014 */
[----:B-1----:R1:W-:Y:S01]  /*e680*/  SYNCS.ARRIVE.TRANS64.RED.A1T0 RZ, [R0+URZ], RZ ;  /* 0x000000ff00ff79a7 */ /* 0x0023e2000810043f */
[----:B------:R-:W-:Y:S02]  /*e690*/  BSSY B1, `(.L_x_546) ;  /* 0x000001a000017945 */ /* 0x000fe40003800000 */
[----:B------:R-:W-:-:S04]  /*e6a0*/  IMAD.WIDE R76, R213, 0x80, R202 ;  /* 0x00000080d54c7825 */ /* 0x000fc800078e02ca */
[----:B------:R-:W-:Y:S01]  /*e6b0*/  IMAD.IADD R83, R79, 0x1, R3 ;  /* 0x000000014f537824 */ /* 0x000fe200078e0203 */
[----:B-1----:R-:W-:Y:S06]  /*e6c0*/  @P3 BRA `(.L_x_547) ;  /* 0x0000000000583947 */ /* 0x002fec0003800000 */
[----:B------:R-:W-:Y:S01]  /*e6d0*/  MOV R20, R78 ;  /* 0x0000004e00147202 */ /* 0x000fe20000000f00 */
[----:B------:R-:W-:Y:S01]  /*e6e0*/  ULDC.64 UR4, c[0x0][0xad8] ;  /* 0x0002b60000047ab9 */ /* 0x000fe20000000a00 */
[----:B------:R-:W-:Y:S01]  /*e6f0*/  IMAD.MOV.U32 R21, RZ, RZ, R83 ;  /* 0x000000ffff157224 */ /* 0x000fe200078e0053 */
[----:B------:R-:W-:Y:S01]  /*e700*/  ULDC.64 UR6, c[0x0][0xa80] ;  /* 0x0002a00000067ab9 */ /* 0x000fe20000000a00 */
[----:B------:R-:W-:Y:S02]  /*e710*/  IMAD R3, R77, UR4, RZ ;  /* 0x000000044d037c24 */ /* 0x000fe4000f8e02ff */
[C---:B------:R-:W-:Y:S01]  /*e720*/  IMAD.WIDE.U32 R20, R76.reuse, UR4, R20 ;  /* 0x000000044c147c25 */ /* 0x040fe2000f8e0014 */
[----:B------:R-:W-:Y:S02]  /*e730*/  ULDC UR4, c[0x0][0xa8c] ;  /* 0x0002a30000047ab9 */ /* 0x000fe40000000800 */
[C---:B------:R-:W-:Y:S01]  /*e740*/  ISETP.GE.AND P5, PT, R201.reuse, UR4, PT ;  /* 0x00000004c9007c0c */ /* 0x040fe2000bfa6270 */
[----:B------:R-:W-:Y:S01]  /*e750*/  IMAD R3, R76, UR5, R3 ;  /* 0x000000054c037c24 */ /* 0x000fe2000f8e0203 */
[----:B------:R-:W-:Y:S01]  /*e760*/  LEA R80, P3, R20, UR6, 0x1 ;  /* 0x0000000614507c11 */ /* 0x000fe2000f8608ff */
[----:B------:R-:W-:-:S02]  /*e770*/  VIADD R0, R201, 0x40 ;  /* 0x00000040c9007836 */ /* 0x000fc40000000000 */
[----:B------:R-:W-:-:S03]  /*e780*/  IMAD.IADD R3, R21, 0x1, R3 ;  /* 0x0000000115037824 */ /* 0x000fc600078e0203 */
[----:B------:R-:W-:Y:S01]  /*e790*/  ISETP.GE.AND P4, PT, R0, UR4, PT ;  /* 0x0000000400007c0c */ /* 0x000fe2000bf86270 */
[C---:B------:R-:W-:Y:S01]  /*e7a0*/  VIADD R0, R201.reuse, 0xc0 ;  /* 0x000000c0c9007836 */ /* 0x040fe20000000000 */
[----:B------:R-:W-:Y:S02]  /*e7b0*/  LEA.HI.X R81, R20, UR7, R3, 0x1, P3 ;  /* 0x0000000714517c11 */ /* 0x000fe400098f0c03 */
[----:B------:R-:W-:-:S03]  /*e7c0*/  IADD3 R3, R201, 0x80, RZ ;  /* 0x00000080c9037810 */ /* 0x000fc60007ffe0ff */
[----:B-----5:R1:W-:Y:S01]  /*e7d0*/  @!P5 STG.E.128 desc[UR40][R80.64], R8 ;  /* 0x000000085000d986 */ /* 0x0203e2000c101d28 */
[----:B------:R-:W-:Y:S02]  /*e7e0*/  ISETP.GE.AND P3, PT, R3, UR4, PT ;  /* 0x0000000403007c0c */ /* 0x000fe4000bf66270 */
[----:B------:R-:W-:-:S03]  /*e7f0*/  ISETP.GE.AND P5, PT, R0, UR4, PT ;  /* 0x0000000400007c0c */ /* 0x000fc6000bfa6270 */
[----:B------:R1:W-:Y:S08]  /*e800*/  @!P4 STG.E.128 desc[UR40][R80.64+0x80], R32 ;  /* 0x000080205000c986 */ /* 0x0003f0000c101d28 */
[----:B------:R1:W-:Y:S04]  /*e810*/  @!P3 STG.E.128 desc[UR40][R80.64+0x100], R48 ;  /* 0x000100305000b986 */ /* 0x0003e8000c101d28 */
[----:B------:R1:W-:Y:S02]  /*e820*/  @!P5 STG.E.128 desc[UR40][R80.64+0x180], R72 ;  /* 0x000180485000d986 */ /* 0x0003e4000c101d28 */
.L_x_547:
[----:B------:R-:W-:Y:S05]  /*e830*/  BSYNC B1 ;  /* 0x0000000000017941 */ /* 0x000fea0003800000 */
.L_x_546:
[----:B------:R-:W-:Y:S04]  /*e840*/  BSSY B1, `(.L_x_548) ;  /* 0x000001a000017945 */ /* 0x000fe80003800000 */
[----:B------:R-:W-:Y:S05]  /*e850*/  @P2 BRA `(.L_x_549) ;  /* 0x0000000000602947 */ /* 0x000fea0003800000 */
[----:B------:R-:W-:Y:S01]  /*e860*/  IADD3 R3, P2, R76, 0x20, RZ ;  /* 0x000000204c037810 */ /* 0x000fe20007f5e0ff */
[----:B------:R-:W-:Y:S01]  /*e870*/  ULDC.64 UR6, c[0x0][0xad8] ;  /* 0x0002b60000067ab9 */ /* 0x000fe20000000a00 */
[----:B-1---5:R-:W-:Y:S01]  /*e880*/  MOV R8, R78 ;  /* 0x0000004e00087202 */ /* 0x022fe20000000f00 */
[----:B------:R-:W-:Y:S01]  /*e890*/  IMAD.MOV.U32 R9, RZ, RZ, R83 ;  /* 0x000000ffff097224 */ /* 0x000fe200078e0053 */
[----:B------:R-:W-:Y:S01]  /*e8a0*/  ULDC UR4, c[0x0][0xa8c] ;  /* 0x0002a30000047ab9 */ /* 0x000fe20000000800 */
[----:B------:R-:W-:Y:S01]  /*e8b0*/  IMAD.X R0, RZ, RZ, R77, P2 ;  /* 0x000000ffff007224 */ /* 0x000fe200010e064d */
[C---:B------:R-:W-:Y:S01]  /*e8c0*/  ISETP.GE.AND P4, PT, R201.reuse, UR4, PT ;  /* 0x00000004c9007c0c */ /* 0x040fe2000bf86270 */
[----:B------:R-:W-:Y:S02]  /*e8d0*/  VIADD R10, R201, 0x40 ;  /* 0x00000040c90a7836 */ /* 0x000fe40000000000 */
[----:B------:R-:W-:Y:S02]  /*e8e0*/  IMAD R0, R0, UR6, RZ ;  /* 0x0000000600007c24 */ /* 0x000fe4000f8e02ff */
[----:B------:R-:W-:Y:S01]  /*e8f0*/  IMAD.WIDE.U32 R8, R3, UR6, R8 ;  /* 0x0000000603087c25 */ /* 0x000fe2000f8e0008 */
[----:B------:R-:W-:-:S03]  /*e900*/  ISETP.GE.AND P3, PT, R10, UR4, PT ;  /* 0x000000040a007c0c */ /* 0x000fc6000bf66270 */
[----:B------:R-:W-:Y:S01]  /*e910*/  IMAD R3, R3, UR7, R0 ;  /* 0x0000000703037c24 */ /* 0x000fe2000f8e0200 */
[----:B------:R-:W-:Y:S01]  /*e920*/  ULDC.64 UR6, c[0x0][0xa80] ;  /* 0x0002a00000067ab9 */ /* 0x000fe20000000a00 */
[----:B------:R-:W-:Y:S01]  /*e930*/  VIADD R0, R201, 0x80 ;  /* 0x00000080c9007836 */ /* 0x000fe20000000000 */
[----:B------:R-:W-:Y:S01]  /*e940*/  LEA R10, P5, R8, UR6, 0x1 ;  /* 0x00000006080a7c11 */ /* 0x000fe2000f8a08ff */
[----:B------:R-:W-:Y:S01]  /*e950*/  IMAD.IADD R3, R9, 0x1, R3 ;  /* 0x0000000109037824 */ /* 0x000fe200078e0203 */
[----:B------:R-:W-:Y:S02]  /*e960*/  IADD3 R9, R201, 0xc0, RZ ;  /* 0x000000c0c9097810 */ /* 0x000fe40007ffe0ff */
[----:B------:R-:W-:Y:S02]  /*e970*/  ISETP.GE.AND P2, PT, R0, UR4, PT ;  /* 0x0000000400007c0c */ /* 0x000fe4000bf46270 */
[----:B------:R-:W-:Y:S02]  /*e980*/  LEA.HI.X R11, R8, UR7, R3, 0x1, P5 ;  /* 0x00000007080b7c11 */ /* 0x000fe4000a8f0c03 */
[----:B------:R-:W-:-:S03]  /*e990*/  ISETP.GE.AND P5, PT, R9, UR4, PT ;  /* 0x0000000409007c0c */ /* 0x000fc6000bfa6270 */
[----:B------:R2:W-:Y:S04]  /*e9a0*/  @!P4 STG.E.128 desc[UR40][R10.64], R12 ;  /* 0x0000000c0a00c986 */ /* 0x0005e8000c101d28 */
[----:B------:R2:W-:Y:S04]  /*e9b0*/  @!P3 STG.E.128 desc[UR40][R10.64+0x80], R36 ;  /* 0x000080240a00b986 */ /* 0x0005e8000c101d28 */
[----:B------:R2:W-:Y:S04]  /*e9c0*/  @!P2 STG.E.128 desc[UR40][R10.64+0x100], R52 ;  /* 0x000100340a00a986 */ /* 0x0005e8000c101d28 */
[----:B------:R2:W-:Y:S02]  /*e9d0*/  @!P5 STG.E.128 desc[UR40][R10.64+0x180], R68 ;  /* 0x000180440a00d986 */ /* 0x0005e4000c101d28 */
.L_x_549:
[----:B------:R-:W-:Y:S05]  /*e9e0*/  BSYNC B1 ;  /* 0x0000000000017941 */ /* 0x000fea0003800000 */
.L_x_548:
        /* <DEDUP_REMOVED lines=12> */
[C---:B--2---:R-:W-:Y:S01]  /*eab0*/  IADD3 R10, R201.reuse, 0xc0, RZ ;  /* 0x000000c0c90a7810 */ /* 0x044fe20007ffe0ff */
[----:B------:R-:W-:Y:S01]  /*eac0*/  IMAD R0, R0, UR6, RZ ;  /* 0x0000000600007c24 */ /* 0x000fe2000f8e02ff */
[----:B------:R-:W-:Y:S01]  /*ead0*/  ISETP.GE.AND P2, PT, R201, UR4, PT ;  /* 0x00000004c9007c0c */ /* 0x000fe2000bf46270 */
[----:B------:R-:W-:Y:S01]  /*eae0*/  IMAD.WIDE.U32 R8, R3, UR6, R8 ;  /* 0x0000000603087c25 */ /* 0x000fe2000f8e0008 */
[----:B------:R-:W-:-:S03]  /*eaf0*/  ISETP.GE.AND P5, PT, R10, UR4, PT ;  /* 0x000000040a007c0c */ /* 0x000fc6000bfa6270 */
[----:B------:R-:W-:Y:S01]  /*eb00*/  IMAD R3, R3, UR7, R0 ;  /* 0x0000000703037c24 */ /* 0x000fe2000f8e0200 */
[----:B------:R-:W-:Y:S02]  /*eb10*/  ULDC.64 UR6, c[0x0][0xa80] ;  /* 0x0002a00000067ab9 */ /* 0x000fe40000000a00 */
[----:B------:R-:W-:Y:S01]  /*eb20*/  LEA R10, P0, R8, UR6, 0x1 ;  /* 0x00000006080a7c11 */ /* 0x000fe2000f8008ff */
[----:B------:R-:W-:-:S05]  /*eb30*/  IMAD.IADD R3, R9, 0x1, R3 ;  /* 0x0000000109037824 */ /* 0x000fca00078e0203 */
[----:B------:R-:W-:-:S05]  /*eb40*/  LEA.HI.X R11, R8, UR7, R3, 0x1, P0 ;  /* 0x00000007080b7c11 */ /* 0x000fca00080f0c03 */
[----:B------:R3:W-:Y:S04]  /*eb50*/  @!P2 STG.E.128 desc[UR40][R10.64], R24 ;  /* 0x000000180a00a986 */ /* 0x0007e8000c101d28 */
[----:B------:R3:W-:Y:S04]  /*eb60*/  @!P3 STG.E.128 desc[UR40][R10.64+0x80], R40 ;  /* 0x000080280a00b986 */ /* 0x0007e8000c101d28 */
[----:B------:R3:W-:Y:S04]  /*eb70*/  @!P4 STG.E.128 desc[UR40][R10.64+0x100], R4 ;  /* 0x000100040a00c986 */ /* 0x0007e8000c101d28 */
[----:B------:R3:W-:Y:S02]  /*eb80*/  @!P5 STG.E.128 desc[UR40][R10.64+0x180], R64 ;  /* 0x000180400a00d986 */ /* 0x0007e4000c101d28 */
.L_x_551:
[----:B------:R-:W-:Y:S05]  /*eb90*/  BSYNC B1 ;  /* 0x0000000000017941 */ /* 0x000fea0003800000 */
.L_x_550:
[----:B------:R-:W-:Y:S05]  /*eba0*/  @P1 BRA `(.L_x_552) ;  /* 0x0000000c00441947 */ /* 0x000fea0003800000 */
[----:B------:R-:W-:Y:S01]  /*ebb0*/  IADD3 R3, P0, R76, 0x60, RZ ;  /* 0x000000604c037810 */ /* 0x000fe20007f1e0ff */
[C---:B------:R-:W-:Y:S01]  /*ebc0*/  VIADD R0, R201.reuse, 0x40 ;  /* 0x00000040c9007836 */ /* 0x040fe20000000000 */
[----:B------:R-:W-:Y:S01]  /*ebd0*/  ULDC.64 UR6, c[0x0][0xad8] ;  /* 0x0002b60000067ab9 */ /* 0x000fe20000000a00 */
[----:B------:R-:W-:Y:S01]  /*ebe0*/  ULDC UR4, c[0x0][0xa8c] ;  /* 0x0002a30000047ab9 */ /* 0x000fe20000000800 */
[----:B------:R-:W-:Y:S01]  /*ebf0*/  IADD3.X R76, RZ, R77, RZ, P0, !PT ;  /* 0x0000004dff4c7210 */ /* 0x000fe200007fe4ff */
[----:B---3-5:R-:W-:Y:S01]  /*ec00*/  IMAD.MOV.U32 R4, RZ, RZ, R78 ;  /* 0x000000ffff047224 */ /* 0x028fe200078e004e */
[----:B------:R-:W-:Y:S01]  /*ec10*/  ISETP.GE.AND P2, PT, R0, UR4, PT ;  /* 0x0000000400007c0c */ /* 0x000fe2000bf46270 */
[----:B------:R-:W-:Y:S01]  /*ec20*/  IMAD.MOV.U32 R5, RZ, RZ, R83 ;  /* 0x000000ffff057224 */ /* 0x000fe200078e0053 */
[C---:B------:R-:W-:Y:S01]  /*ec30*/  IADD3 R0, R201.reuse, 0x80, RZ ;  /* 0x00000080c9007810 */ /* 0x040fe20007ffe0ff */
[----:B------:R-:W-:Y:S01]  /*ec40*/  IMAD R76, R76, UR6, RZ ;  /* 0x000000064c4c7c24 */ /* 0x000fe2000f8e02ff */
[----:B------:R-:W-:Y:S01]  /*ec50*/  ISETP.GE.AND P1, PT, R201, UR4, PT ;  /* 0x00000004c9007c0c */ /* 0x000fe2000bf26270 */
[----:B------:R-:W-:Y:S01]  /*ec60*/  IMAD.WIDE.U32 R4, R3, UR6, R4 ;  /* 0x0000000603047c25 */ /* 0x000fe2000f8e0004 */
[----:B------:R-:W-:-:S03]  /*ec70*/  ISETP.GE.AND P3, PT, R0, UR4, PT ;  /* 0x0000000400007c0c */ /* 0x000fc6000bf66270 */
        /* <DEDUP_REMOVED lines=13> */
.L_x_544:
[----:B------:R-:W-:Y:S01]  /*ed50*/  ULDC.64 UR4, c[0x0][0xbd8] ;  /* 0x0002f60000047ab9 */ /* 0x000fe20000000a00 */
[----:B------:R-:W-:Y:S01]  /*ed60*/  IMAD.MOV.U32 R3, RZ, RZ, RZ ;  /* 0x000000ffff037224 */ /* 0x000fe200078e00ff */
[----:B------:R-:W-:Y:S02]  /*ed70*/  ISETP.NE.U32.AND P0, PT, RZ, UR4, PT ;  /* 0x00000004ff007c0c */ /* 0x000fe4000bf05070 */
[----:B------:R-:W-:Y:S02]  /*ed80*/  IADD3 R4, P1, R208, UR4, RZ ;  /* 0x00000004d0047c10 */ /* 0x000fe4000ff3e0ff */
[----:B------:R-:W-:Y:S02]  /*ed90*/  ISETP.NE.AND.EX P0, PT, RZ, UR5, PT, P0 ;  /* 0x00000005ff007c0c */ /* 0x000fe4000bf05300 */
[----:B------:R-:W-:Y:S01]  /*eda0*/  IADD3.X R5, R209, UR5, RZ, P1, !PT ;  /* 0x00000005d1057c10 */ /* 0x000fe20008ffe4ff */
[----:B------:R-:W-:Y:S02]  /*edb0*/  ULDC.64 UR4, c[0x0][0xbe0] ;  /* 0x0002f80000047ab9 */ /* 0x000fe40000000a00 */
[----:B------:R-:W-:-:S04]  /*edc0*/  ISETP.NE.U32.AND P1, PT, RZ, UR4, PT ;  /* 0x00000004ff007c0c */ /* 0x000fc8000bf25070 */
[----:B------:R-:W-:-:S04]  /*edd0*/  ISETP.NE.AND.EX P1, PT, RZ, UR5, PT, P1 ;  /* 0x00000005ff007c0c */ /* 0x000fc8000bf25310 */
[----:B------:R2:W5:Y:S09]  /*ede0*/  @P0 LDG.E R3, desc[UR40][R4.64] ;  /* 0x0000002804030981 */ /* 0x000572000c1e1900 */
[----:B------:R-:W-:Y:S01]  /*edf0*/  @P1 IADD3 R208, P2, R208, UR4, RZ ;  /* 0x00000004d0d01c10 */ /* 0x000fe2000ff5e0ff */
[----:B------:R-:W-:-:S02]  /*ee00*/  ULDC UR4, c[0x0][0xa88] ;  /* 0x0002a20000047ab9 */ /* 0x000fc40000000800 */
[----:B------:R-:W-:Y:S02]  /*ee10*/  MOV R0, UR4 ;  /* 0x0000000400007c02 */ /* 0x000fe40008000f00 */
[----:B------:R-:W-:-:S05]  /*ee20*/  @P1 IADD3.X R209, R209, UR5, RZ, P2, !PT ;  /* 0x00000005d1d11c10 */ /* 0x000fca00097fe4ff */
[----:B------:R2:W5:Y:S01]  /*ee30*/  @P1 LDG.E R0, desc[UR40][R208.64] ;  /* 0x00000028d0001981 */ /* 0x000562000c1e1900 */
[----:B------:R-:W-:Y:S01]  /*ee40*/  ISETP.GE.AND P2, PT, R235, 0x80, PT ;  /* 0x00000080eb00780c */ /* 0x000fe20003f46270 */
[----:B------:R-:W-:-:S12]  /*ee50*/  @P1 BRA `(.L_x_553) ;  /* 0x0000000000101947 */ /* 0x000fd80003800000 */
[----:B------:R-:W-:Y:S05]  /*ee60*/  @!P0 BRA `(.L_x_553) ;  /* 0x00000000000c8947 */ /* 0x000fea0003800000 */
[----:B------:R-:W3:Y:S04]  /*ee70*/  LDG.E R7, desc[UR40][R4.64] ;  /* 0x0000002804077981 */ /* 0x000ee8000c1e1900 */
[----:B-----5:R-:W3:Y:S02]  /*ee80*/  LDG.E R0, desc[UR40][R4.64+0x4] ;  /* 0x0000042804007981 */ /* 0x020ee4000c1e1900 */
[----:B---3--:R-:W-:-:S07]  /*ee90*/  IMAD.IADD R0, R0, 0x1, -R7 ;  /* 0x0000000100007824 */ /* 0x008fce00078e0a07 */
.L_x_553:
[----:B------:R-:W-:Y:S01]  /*eea0*/  BSSY B1, `(.L_x_554) ;  /* 0x000001d000017945 */ /* 0x000fe20003800000 */
[----:B------:R-:W-:Y:S02]  /*eeb0*/  SHF.R.S32.HI R9, RZ, 0x1f, R207 ;  /* 0x0000001fff097819 */ /* 0x000fe400000114cf */
[----:B------:R-:W-:Y:S02]  /*eec0*/  SHF.R.S32.HI R10, RZ, 0x1f, R201 ;  /* 0x0000001fff0a7819 */ /* 0x000fe400000114c9 */
[----:B------:R-:W-:Y:S02]  /*eed0*/  SEL R13, R210, RZ, !P0 ;  /* 0x000000ffd20d7207 */ /* 0x000fe40004000000 */
[----:B------:R-:W-:Y:S02]  /*eee0*/  SEL R219, R219, RZ, !P0 ;  /* 0x000000ffdbdb7207 */ /* 0x000fe40004000000 */
[----:B-----5:R-:W-:Y:S01]  /*eef0*/  SHF.R.S32.HI R8, RZ, 0x1f, R3 ;  /* 0x0000001fff087819 */ /* 0x020fe20000011403 */
[----:B------:R-:W-:Y:S06]  /*ef00*/  @P2 BRA `(.L_x_555) ;  /* 0x0000000000582947 */ /* 0x000fec0003800000 */
[----:B--2---:R-:W2:Y:S02]  /*ef10*/  S2R R4, SR_TID.X ;  /* 0x0000000000047919 */ /* 0x004ea40000002100 */
[----:B--2---:R-:W-:-:S04]  /*ef20*/  IMAD R4, R213, 0x80, R4 ;  /* 0x00000080d5047824 */ /* 0x004fc800078e0204 */
[----:B------:R-:W-:-:S05]  /*ef30*/  VIADD R5, R4, 0xffffff80 ;  /* 0xffffff8004057836 */ /* 0x000fca0000000000 */
[----:B------:R-:W-:-:S13]  /*ef40*/  ISETP.GE.AND P0, PT, R5, R0, PT ;  /* 0x000000000500720c */ /* 0x000fda0003f06270 */
[----:B------:R-:W-:Y:S05]  /*ef50*/  @P0 BRA `(.L_x_555) ;  /* 0x0000000000440947 */ /* 0x000fea0003800000 */
[----:B------:R-:W-:Y:S01]  /*ef60*/  IADD3 R4, P0, R5, R3, RZ ;  /* 0x0000000305047210 */ /* 0x000fe20007f1e0ff */
[----:B------:R-:W-:Y:S02]  /*ef70*/  ULDC.64 UR4, c[0x0][0xb70] ;  /* 0x0002dc0000047ab9 */ /* 0x000fe40000000a00 */
[----:B------:R-:W-:Y:S01]  /*ef80*/  IMAD R6, R9, UR4, RZ ;  /* 0x0000000409067c24 */ /* 0x000fe2000f8e02ff */
[----:B------:R-:W-:-:S03]  /*ef90*/  LEA.HI.X.SX32 R5, R5, R8, 0x1, P0 ;  /* 0x0000000805057211 */ /* 0x000fc600000f0eff */
[C---:B------:R-:W-:Y:S02]  /*efa0*/  IMAD R7, R207.reuse, UR5, R6 ;  /* 0x00000005cf077c24 */ /* 0x040fe4000f8e0206 */
[----:B------:R-:W-:Y:S01]  /*efb0*/  IMAD.WIDE.U32 R4, R207, UR4, R4 ;  /* 0x00000004cf047c25 */ /* 0x000fe2000f8e0004 */
[----:B------:R-:W-:-:S03]  /*efc0*/  ULDC.64 UR4, c[0x0][0xb78] ;  /* 0x0002de0000047ab9 */ /* 0x000fc60000000a00 */
[----:B------:R-:W-:Y:S01]  /*efd0*/  IMAD R6, R219, UR4, RZ ;  /* 0x00000004db067c24 */ /* 0x000fe2000f8e02ff */
[----:B------:R-:W-:-:S03]  /*efe0*/  IADD3 R5, R5, R7, RZ ;  /* 0x0000000705057210 */ /* 0x000fc60007ffe0ff */
[C---:B------:R-:W-:Y:S02]  /*eff0*/  IMAD R7, R13.reuse, UR5, R6 ;  /* 0x000000050d077c24 */ /* 0x040fe4000f8e0206 */
[----:B------:R-:W-:Y:S01]  /*f000*/  IMAD.WIDE.U32 R4, R13, UR4, R4 ;  /* 0x000000040d047c25 */ /* 0x000fe2000f8e0004 */
[----:B------:R-:W-:-:S03]  /*f010*/  ULDC.64 UR4, c[0x0][0xb40] ;  /* 0x0002d00000047ab9 */ /* 0x000fc60000000a00 */
[----:B------:R-:W-:Y:S01]  /*f020*/  IMAD.IADD R5, R5, 0x1, R7 ;  /* 0x0000000105057824 */ /* 0x000fe200078e0207 */
[----:B------:R-:W-:-:S04]  /*f030*/  LEA R6, P0, R4, UR4, 0x2 ;  /* 0x0000000404067c11 */ /* 0x000fc8000f8010ff */
[----:B------:R-:W-:Y:S01]  /*f040*/  LEA.HI.X R7, R4, UR5, R5, 0x2, P0 ;  /* 0x0000000504077c11 */ /* 0x000fe200080f1405 */
[----:B------:R-:W-:-:S05]  /*f050*/  IMAD.MOV.U32 R5, RZ, RZ, -0x800000 ;  /* 0xff800000ff057424 */ /* 0x000fca00078e00ff */
[----:B------:R3:W-:Y:S03]  /*f060*/  STG.E desc[UR40][R6.64], R5 ;  /* 0x0000000506007986 */ /* 0x0007e6000c101928 */
.L_x_555:
[----:B------:R-:W-:Y:S05]  /*f070*/  BSYNC B1 ;  /* 0x0000000000017941 */ /* 0x000fea0003800000 */
.L_x_554:
[----:B------:R-:W-:Y:S01]  /*f080*/  ULDC.64 UR4, c[0x0][0xaa0] ;  /* 0x0002a80000047ab9 */ /* 0x000fe20000000a00 */
[----:B--23--:R-:W-:Y:S01]  /*f090*/  MOV R5, R10 ;  /* 0x0000000a00057202 */ /* 0x00cfe20000000f00 */
[----:B------:R-:W-:Y:S01]  /*f0a0*/  IMAD.MOV.U32 R4, RZ, RZ, R201 ;  /* 0x000000ffff047224 */ /* 0x000fe200078e00c9 */
[----:B------:R-:W-:Y:S01]  /*f0b0*/  BSSY B1, `(.L_x_556) ;  /* 0x000002e000017945 */ /* 0x000fe20003800000 */
[----:B------:R-:W-:Y:S01]  /*f0c0*/  IMAD R6, R8, UR4, RZ ;  /* 0x0000000408067c24 */ /* 0x000fe2000f8e02ff */
[----:B------:R-:W-:Y:S01]  /*f0d0*/  MOV R8, R202 ;  /* 0x000000ca00087202 */ /* 0x000fe20000000f00 */
[----:B------:R-:W-:-:S04]  /*f0e0*/  IMAD.WIDE.U32 R4, R3, UR4, R4 ;  /* 0x0000000403047c25 */ /* 0x000fc8000f8e0004 */
[----:B------:R-:W-:Y:S01]  /*f0f0*/  IMAD R3, R3, UR5, R6 ;  /* 0x0000000503037c24 */ /* 0x000fe2000f8e0206 */
[----:B------:R-:W-:Y:S01]  /*f100*/  ULDC.64 UR4, c[0x0][0xae0] ;  /* 0x0002b80000047ab9 */ /* 0x000fe20000000a00 */
[----:B------:R-:W-:Y:S02]  /*f110*/  IMAD R11, R213, -0x80, R0 ;  /* 0xffffff80d50b7824 */ /* 0x000fe400078e0200 */
[----:B------:R-:W-:Y:S01]  /*f120*/  IMAD R6, R9, UR4, RZ ;  /* 0x0000000409067c24 */ /* 0x000fe2000f8e02ff */
[----:B------:R-:W-:Y:S01]  /*f130*/  SHF.R.S32.HI R9, RZ, 0x1f, R202 ;  /* 0x0000001fff097819 */ /* 0x000fe200000114ca */
[----:B------:R-:W-:Y:S01]  /*f140*/  IMAD.IADD R5, R5, 0x1, R3 ;  /* 0x0000000105057824 */ /* 0x000fe200078e0203 */
[C---:B------:R-:W-:Y:S01]  /*f150*/  ISETP.GE.AND P1, PT, R202.reuse, R11, PT ;  /* 0x0000000bca00720c */ /* 0x040fe20003f26270 */
[----:B------:R-:W-:Y:S02]  /*f160*/  VIADD R0, R202, 0x20 ;  /* 0x00000020ca007836 */ /* 0x000fe40000000000 */
[----:B------:R-:W-:-:S02]  /*f170*/  IMAD R3, R207, UR5, R6 ;  /* 0x00000005cf037c24 */ /* 0x000fc4000f8e0206 */
[----:B------:R-:W-:Y:S01]  /*f180*/  IMAD.WIDE.U32 R4, R207, UR4, R4 ;  /* 0x00000004cf047c25 */ /* 0x000fe2000f8e0004 */
[----:B------:R-:W-:Y:S01]  /*f190*/  ULDC.64 UR4, c[0x0][0xae8] ;  /* 0x0002ba0000047ab9 */ /* 0x000fe20000000a00 */
[----:B------:R-:W-:Y:S02]  /*f1a0*/  ISETP.GE.AND P0, PT, R0, R11, PT ;  /* 0x0000000b0000720c */ /* 0x000fe40003f06270 */
[----:B------:R-:W-:Y:S02]  /*f1b0*/  IMAD.IADD R5, R5, 0x1, R3 ;  /* 0x0000000105057824 */ /* 0x000fe400078e0203 */
[----:B------:R-:W-:Y:S02]  /*f1c0*/  IMAD R0, R219, UR4, RZ ;  /* 0x00000004db007c24 */ /* 0x000fe4000f8e02ff */
[----:B------:R-:W-:-:S04]  /*f1d0*/  IMAD.WIDE.U32 R6, R13, UR4, R4 ;  /* 0x000000040d067c25 */ /* 0x000fc8000f8e0004 */
[----:B------:R-:W-:Y:S02]  /*f1e0*/  IMAD R3, R13, UR5, R0 ;  /* 0x000000050d037c24 */ /* 0x000fe4000f8e0200 */
[----:B------:R-:W-:-:S04]  /*f1f0*/  IMAD.WIDE R8, R213, 0x80, R8 ;  /* 0x00000080d5087825 */ /* 0x000fc800078e0208 */
[----:B------:R-:W-:Y:S02]  /*f200*/  VIADD R0, R202, 0x40 ;  /* 0x00000040ca007836 */ /* 0x000fe40000000000 */
[----:B------:R-:W-:Y:S01]  /*f210*/  IMAD.IADD R13, R7, 0x1, R3 ;  /* 0x00000001070d7824 */ /* 0x000fe200078e0203 */
[----:B------:R-:W-:Y:S06]  /*f220*/  @P1 BRA `(.L_x_557) ;  /* 0x0000000000581947 */ /* 0x000fec0003800000 */
[C---:B------:R-:W-:Y:S01]  /*f230*/  VIADD R3, R201.reuse, 0x40 ;  /* 0x00000040c9037836 */ /* 0x040fe20000000000 */
[C---:B------:R-:W-:Y:S01]  /*f240*/  IADD3 R4, R201.reuse, 0x80, RZ ;  /* 0x00000080c9047810 */ /* 0x040fe20007ffe0ff */
[----:B------:R-:W-:Y:S01]  /*f250*/  ULDC UR4, c[0x0][0xa8c] ;  /* 0x0002a30000047ab9 */ /* 0x000fe20000000800 */
        /* <DEDUP_REMOVED lines=11> */
[----:B------:R-:W-:Y:S02]  /*f310*/  ULDC.64 UR6, c[0x0][0xa80] ;  /* 0x0002a00000067ab9 */ /* 0x000fe40000000a00 */
[----:B------:R-:W-:Y:S02]  /*f320*/  LEA R14, P1, R4, UR6, 0x1 ;  /* 0x00000006040e7c11 */ /* 0x000fe4000f8208ff */
[----:B------:R-:W-:-:S04]  /*f330*/  IADD3 R3, R5, R3, RZ ;  /* 0x0000000305037210 */ /* 0x000fc80007ffe0ff */
[----:B------:R-:W-:-:S05]  /*f340*/  LEA.HI.X R15, R4, UR7, R3, 0x1, P1 ;  /* 0x00000007040f7c11 */ /* 0x000fca00088f0c03 */
[----:B------:R2:W-:Y:S04]  /*f350*/  @!P2 STG.E.128 desc[UR40][R14.64], RZ ;  /* 0x000000ff0e00a986 */ /* 0x0005e8000c101d28 */
[----:B------:R2:W-:Y:S04]  /*f360*/  @!P3 STG.E.128 desc[UR40][R14.64+0x80], RZ ;  /* 0x000080ff0e00b986 */ /* 0x0005e8000c101d28 */
[----:B------:R2:W-:Y:S04]  /*f370*/  @!P4 STG.E.128 desc[UR40][R14.64+0x100], RZ ;  /* 0x000100ff0e00c986 */ /* 0x0005e8000c101d28 */
[----:B------:R2:W-:Y:S02]  /*f380*/  @!P5 STG.E.128 desc[UR40][R14.64+0x180], RZ ;  /* 0x000180ff0e00d986 */ /* 0x0005e4000c101d28 */
.L_x_557:
[----:B------:R-:W-:Y:S05]  /*f390*/  BSYNC B1 ;  /* 0x0000000000017941 */ /* 0x000fea0003800000 */
.L_x_556:
[----:B------:R-:W-:Y:S01]  /*f3a0*/  BSSY B1, `(.L_x_558) ;  /* 0x000001c000017945 */ /* 0x000fe20003800000 */
[----:B------:R-:W-:Y:S01]  /*f3b0*/  ISETP.GE.AND P1, PT, R0, R11, PT ;  /* 0x0000000b0000720c */ /* 0x000fe20003f26270 */
[----:B------:R-:W-:Y:S02]  /*f3c0*/  VIADD R10, R202, 0x60 ;  /* 0x00000060ca0a7836 */ /* 0x000fe40000000000 */
[----:B------:R-:W-:Y:S10]  /*f3d0*/  @P0 BRA `(.L_x_559) ;  /* 0x0000000000600947 */ /* 0x000ff40003800000 */
[----:B------:R-:W-:Y:S01]  /*f3e0*/  IADD3 R3, P0, R8, 0x20, RZ ;  /* 0x0000002008037810 */ /* 0x000fe20007f1e0ff */
[C---:B------:R-:W-:Y:S01]  /*f3f0*/  VIADD R4, R201.reuse, 0x40 ;  /* 0x00000040c9047836 */ /* 0x040fe20000000000 */
[----:B------:R-:W-:Y:S01]  /*f400*/  ULDC UR4, c[0x0][0xa8c] ;  /* 0x0002a30000047ab9 */ /* 0x000fe20000000800 */
[----:B------:R-:W-:Y:S01]  /*f410*/  VIADD R5, R201, 0x80 ;  /* 0x00000080c9057836 */ /* 0x000fe20000000000 */
[----:B------:R-:W-:Y:S01]  /*f420*/  IADD3.X R0, RZ, R9, RZ, P0, !PT ;  /* 0x00000009ff007210 */ /* 0x000fe200007fe4ff */
[----:B------:R-:W-:Y:S01]  /*f430*/  ULDC.64 UR6, c[0x0][0xad8] ;  /* 0x0002b60000067ab9 */ /* 0x000fe20000000a00 */
        /* <DEDUP_REMOVED lines=11> */
[----:B--2---:R-:W-:Y:S02]  /*f4f0*/  LEA R14, P0, R4, UR6, 0x1 ;  /* 0x00000006040e7c11 */ /* 0x004fe4000f8008ff */
[----:B------:R-:W-:-:S04]  /*f500*/  IADD3 R3, R5, R3, RZ ;  /* 0x0000000305037210 */ /* 0x000fc80007ffe0ff */
[----:B------:R-:W-:-:S05]  /*f510*/  LEA.HI.X R15, R4, UR7, R3, 0x1, P0 ;  /* 0x00000007040f7c11 */ /* 0x000fca00080f0c03 */
[----:B------:R3:W-:Y:S04]  /*f520*/  @!P2 STG.E.128 desc[UR40][R14.64], RZ ;  /* 0x000000ff0e00a986 */ /* 0x0007e8000c101d28 */
[----:B------:R3:W-:Y:S04]  /*f530*/  @!P3 STG.E.128 desc[UR40][R14.64+0x80], RZ ;  /* 0x000080ff0e00b986 */ /* 0x0007e8000c101d28 */
[----:B------:R3:W-:Y:S04]  /*f540*/  @!P4 STG.E.128 desc[UR40][R14.64+0x100], RZ ;  /* 0x000100ff0e00c986 */ /* 0x0007e8000c101d28 */
[----:B------:R3:W-:Y:S02]  /*f550*/  @!P5 STG.E.128 desc[UR40][R14.64+0x180], RZ ;  /* 0x000180ff0e00d986 */ /* 0x0007e4000c101d28 */
.L_x_559:
[----:B------:R-:W-:Y:S05]  /*f560*/  BSYNC B1 ;  /* 0x0000000000017941 */ /* 0x000fea0003800000 */
.L_x_558:
        /* <DEDUP_REMOVED lines=27> */
.L_x_561:
[----:B------:R-:W-:Y:S05]  /*f720*/  BSYNC B1 ;  /* 0x0000000000017941 */ /* 0x000fea0003800000 */
.L_x_560:
[----:B------:R-:W-:Y:S05]  /*f730*/  @P0 BRA `(.L_x_552) ;  /* 0x0000000000600947 */ /* 0x000fea0003800000 */
[----:B------:R-:W-:Y:S01]  /*f740*/  IADD3 R3, P0, R8, 0x60, RZ ;  /* 0x0000006008037810 */ /* 0x000fe20007f1e0ff */
[C---:B------:R-:W-:Y:S01]  /*f750*/  VIADD R0, R201.reuse, 0x40 ;  /* 0x00000040c9007836 */ /* 0x040fe20000000000 */
[----:B------:R-:W-:Y:S01]  /*f760*/  ULDC UR4, c[0x0][0xa8c] ;  /* 0x0002a30000047ab9 */ /* 0x000fe20000000800 */
[----:B------:R-:W-:Y:S01]  /*f770*/  MOV R4, R6 ;  /* 0x0000000600047202 */ /* 0x000fe20000000f00 */
[----:B------:R-:W-:Y:S01]  /*f780*/  ULDC.64 UR6, c[0x0][0xad8] ;  /* 0x0002b60000067ab9 */ /* 0x000fe20000000a00 */
[----:B------:R-:W-:Y:S01]  /*f790*/  IMAD.X R8, RZ, RZ, R9, P0 ;  /* 0x000000ffff087224 */ /* 0x000fe200000e0609 */
[----:B------:R-:W-:Y:S01]  /*f7a0*/  ISETP.GE.AND P2, PT, R0, UR4, PT ;  /* 0x0000000400007c0c */ /* 0x000fe2000bf46270 */
[----:B------:R-:W-:Y:S01]  /*f7b0*/  IMAD.MOV.U32 R5, RZ, RZ, R13 ;  /* 0x000000ffff057224 */ /* 0x000fe200078e000d */
[C---:B------:R-:W-:Y:S01]  /*f7c0*/  IADD3 R6, R201.reuse, 0x80, RZ ;  /* 0x00000080c9067810 */ /* 0x040fe20007ffe0ff */
[----:B------:R-:W-:Y:S01]  /*f7d0*/  IMAD R8, R8, UR6, RZ ;  /* 0x0000000608087c24 */ /* 0x000fe2000f8e02ff */
[C---:B------:R-:W-:Y:S01]  /*f7e0*/  ISETP.GE.AND P1, PT, R201.reuse, UR4, PT ;  /* 0x00000004c9007c0c */ /* 0x040fe2000bf26270 */
        /* <DEDUP_REMOVED lines=13> */
.L_x_552:
[----:B------:R-:W-:Y:S05]  /*f8c0*/  BSYNC B0 ;  /* 0x0000000000007941 */ /* 0x000fea0003800000 */
.L_x_543:
[----:B------:R-:W-:Y:S02]  /*f8d0*/  ULDC UR4, c[0x0][0xc14] ;  /* 0x0003050000047ab9 */ /* 0x000fe40000000800 */
[----:B-1----:R-:W-:-:S13]  /*f8e0*/  ISETP.GE.AND P0, PT, R87, UR4, PT ;  /* 0x0000000457007c0c */ /* 0x002fda000bf06270 */
[----:B------:R-:W-:Y:S05]  /*f8f0*/  @!P0 BRA `(.L_x_562) ;  /* 0xffffff14009c8947 */ /* 0x000fea000383ffff */
[----:B------:R-:W-:Y:S05]  /*f900*/  BRA `(.L_x_429) ;  /* 0x0000005400787947 */ /* 0x000fea0003800000 */
.L_x_427:
[----:B------:R-:W-:-:S08]  /*f910*/  NOP ;  /* 0x0000000000007918 */ /* 0x000fd00000000000 */
[----:B------:R-:W0:-:S00]  /*f920*/  USETMAXREG.DEALLOC.CTAPOOL 0x18 ;  /* 0x00000018000079c8 */ /* 0x000e0000080e0500 */
[----:B0-----:R-:W-:-:S06]  /*f930*/  LOP3.LUT R0, R0, 0x3, RZ, 0xc0, !PT ;  /* 0x0000000300007812 */ /* 0x001fcc00078ec0ff */
[----:B------:R-:W0:Y:S02]  /*f940*/  SHFL.IDX PT, R0, R0, RZ, 0x1f ;  /* 0x00001fff00007589 */ /* 0x000e2400000e0000 */
[----:B0-----:R-:W-:-:S13]  /*f950*/  ISETP.NE.AND P0, PT, R0, RZ, PT ;  /* 0x000000ff0000720c */ /* 0x001fda0003f05270 */
[----:B------:R-:W-:Y:S05]  /*f960*/  @P0 BRA `(.L_x_429) ;  /* 0x0000005400600947 */ /* 0x000fea0003800000 */
[----:B------:R-:W0:Y:S01]  /*f970*/  S2R R2, SR_TID.X ;  /* 0x0000000000027919 */ /* 0x000e220000002100 */
[----:B------:R-:W-:Y:S01]  /*f980*/  LOP3.LUT R0, R0, 0xffffffdf, RZ, 0xc0, !PT ;  /* 0xffffffdf00007812 */ /* 0x000fe200078ec0ff */
[----:B------:R-:W-:Y:S01]  /*f990*/  ULDC UR5, c[0x0][0xc14] ;  /* 0x0003050000057ab9 */ /* 0x000fe20000000800 */
[----:B------:R-:W-:Y:S01]  /*f9a0*/  IMAD.MOV.U32 R4, RZ, RZ, RZ ;  /* 0x000000ffff047224 */ /* 0x000fe200078e00ff */
        /* <DEDUP_REMOVED lines=19> */
[----:B0-----:R-:W-:-:S04]  /*fae0*/  SEL R5, R5, RZ, P1 ;  /* 0x000000ff05057207 */ /* 0x001fc80000800000 */
[----:B------:R-:W-:-:S05]  /*faf0*/  IADD3 R5, R4, R5, RZ ;  /* 0x0000000504057210 */ /* 0x000fca0007ffe0ff */
        /* <DEDUP_REMOVED lines=18> */
[----:B0-----:R-:W-:-:S04]  /*fc20*/  SEL R2, R2, RZ, P0 ;  /* 0x000000ff02027207 */ /* 0x001fc80000000000 */
[----:B------:R-:W-:-:S05]  /*fc30*/  IADD3 R2, R3, R2, RZ ;  /* 0x0000000203027210 */ /* 0x000fca0007ffe0ff */
[----:B------:R-:W0:Y:S02]  /*fc40*/  SHFL.IDX PT, R5, R2, 0x1f, 0x1f ;  /* 0x03e01f0002057f89 */ /* 0x000e2400000e0000 */
[----:B0-----:R-:W-:-:S04]  /*fc50*/  IMAD R5, R5, UR4, RZ ;  /* 0x0000000405057c24 */ /* 0x001fc8000f8e02ff */
[----:B------:R-:W-:Y:S01]  /*fc60*/  IMAD.MOV.U32 R6, RZ, RZ, R5 ;  /* 0x000000ffff067224 */ /* 0x000fe200078e0005 */
[----:B-1----:R-:W-:-:S13]  /*fc70*/  ISETP.GT.AND P0, PT, R5, UR6, PT ;  /* 0x0000000605007c0c */ /* 0x002fda000bf04270 */
[----:B------:R-:W-:Y:S05]  /*fc80*/  @P0 BRA `(.L_x_563) ;  /* 0x0000000000c00947 */ /* 0x000fea0003800000 */
[----:B------:R-:W-:Y:S01]  /*fc90*/  MOV R5, R6 ;  /* 0x0000000600057202 */ /* 0x000fe20000000f00 */
[----:B------:R-:W-:Y:S01]  /*fca0*/  IMAD.MOV.U32 R19, RZ, RZ, RZ ;  /* 0x000000ffff137224 */ /* 0x000fe200078e00ff */
[----:B------:R-:W-:Y:S01]  /*fcb0*/  ULDC UR5, c[0x0][0xc14] ;  /* 0x0003050000057ab9 */ /* 0x000fe20000000800 */
[----:B------:R-:W-:Y:S01]  /*fcc0*/  ULDC UR7, c[0x0][0xc14] ;  /* 0x0003050000077ab9 */ /* 0x000fe20000000800 */
[----:B------:R-:W-:-:S05]  /*fcd0*/  ULDC UR4, c[0x0][0xc10] ;  /* 0x0003040000047ab9 */ /* 0x000fca0000000800 */
.L_x_567:
[----:B------:R-:W-:Y:S02]  /*fce0*/  VIADD R2, R19, 0x1f ;  /* 0x0000001f13027836 */ /* 0x000fe40000000000 */
[----:B------:R-:W-:-:S03]  /*fcf0*/  IMAD.U32 R19, RZ, RZ, UR7 ;  /* 0x00000007ff137e24 */ /* 0x000fc6000f8e00ff */
[----:B------:R-:W-:-:S13]  /*fd00*/  ISETP.GE.AND P0, PT, R2, UR5, PT ;  /* 0x0000000502007c0c */ /* 0x000fda000bf06270 */
[----:B------:R-:W-:Y:S05]  /*fd10*/  @P0 BRA `(.L_x_564) ;  /* 0x0000000400400947 */ /* 0x000fea0003800000 */
[----:B------:R-:W0:Y:S01]  /*fd20*/  S2R R3, SR_TID.X ;  /* 0x0000000000037919 */ /* 0x000e220000002100 */
[----:B------:R-:W-:Y:S01]  /*fd30*/  MOV R19, R2 ;  /* 0x0000000200137202 */ /* 0x000fe20000000f00 */
[----:B------:R-:W-:Y:S01]  /*fd40*/  BSSY B0, `(.L_x_565) ;  /* 0x000000a000007945 */ /* 0x000fe20003800000 */
[----:B------:R-:W-:Y:S01]  /*fd50*/  IMAD.MOV.U32 R4, RZ, RZ, RZ ;  /* 0x000000ffff047224 */ /* 0x000fe200078e00ff */
[----:B0-----:R-:W-:-:S04]  /*fd60*/  LOP3.LUT R8, R3, 0x1f, RZ, 0xc0, !PT ;  /* 0x0000001f03087812 */ /* 0x001fc800078ec0ff */
[C---:B------:R-:W-:Y:S01]  /*fd70*/  ISETP.NE.AND P1, PT, R8.reuse, 0x1f, PT ;  /* 0x0000001f0800780c */ /* 0x040fe20003f25270 */
[----:B------:R-:W-:-:S05]  /*fd80*/  IMAD.IADD R7, R8, 0x1, R19 ;  /* 0x0000000108077824 */ /* 0x000fca00078e0213 */
[----:B------:R-:W-:-:S13]  /*fd90*/  ISETP.GE.OR P0, PT, R7, UR5, !P1 ;  /* 0x0000000507007c0c */ /* 0x000fda000cf06670 */
[----:B------:R-:W-:Y:S05]  /*fda0*/  @P0 BRA `(.L_x_566) ;  /* 0x00000000000c0947 */ /* 0x000fea0003800000 */
[----:B------:R-:W0:Y:S02]  /*fdb0*/  LDC.64 R2, c[0x0][0xc58] ;  /* 0x00031600ff027b82 */ /* 0x000e240000000a00 */
[----:B0-----:R-:W-:-:S05]  /*fdc0*/  IMAD.WIDE R2, R7, 0x4, R2 ;  /* 0x0000000407027825 */ /* 0x001fca00078e0202 */
[----:B------:R0:W5:Y:S02]  /*fdd0*/  LDG.E R4, desc[UR40][R2.64] ;  /* 0x0000002802047981 */ /* 0x000164000c1e1900 */
.L_x_566:
[----:B------:R-:W-:Y:S05]  /*fde0*/  BSYNC B0 ;  /* 0x0000000000007941 */ /* 0x000fea0003800000 */
.L_x_565:
        /* <DEDUP_REMOVED lines=8> */
[----:B------:R-:W-:Y:S02]  /*fe70*/  ISETP.GE.U32.AND P1, PT, R8, 0x8, PT ;  /* 0x000000080800780c */ /* 0x000fe40003f26070 */
[----:B------:R-:W-:-:S05]  /*fe80*/  IADD3 R2, R3, R2, RZ ;  /* 0x0000000203027210 */ /* 0x000fca0007ffe0ff */
        /* <DEDUP_REMOVED lines=11> */
[----:B0-----:R-:W-:-:S05]  /*ff40*/  IMAD R6, R3, UR4, RZ ;  /* 0x0000000403067c24 */ /* 0x001fca000f8e02ff */
[----:B------:R-:W-:-:S04]  /*ff50*/  IADD3 R5, R6, R5, RZ ;  /* 0x0000000506057210 */ /* 0x000fc80007ffe0ff */
[----:B------:R-:W-:-:S13]  /*ff60*/  ISETP.GT.AND P0, PT, R5, UR6, PT ;  /* 0x0000000605007c0c */ /* 0x000fda000bf04270 */
[----:B------:R-:W-:Y:S05]  /*ff70*/  @!P0 BRA `(.L_x_567) ;  /* 0xfffffffc00588947 */ /* 0x000fea000383ffff */
[----:B------:R-:W-:-:S07]  /*ff80*/  IMAD.MOV.U32 R2, RZ, RZ, R9 ;  /* 0x000000ffff027224 */ /* 0x000fce00078e0009 */
.L_x_563:
        /* <DEDUP_REMOVED lines=12> */
[----:B0-----:R-:W-:Y:S01]  /*10050*/  IADD3 R11, RZ, -R3, RZ ;  /* 0x80000003ff0b7210 */ /* 0x001fe20007ffe0ff */
[----:B------:R-:W-:Y:S06]  /*10060*/  @!P0 BRA `(.L_x_568) ;  /* 0x0000000000088947 */ /* 0x000fec0003800000 */
[----:B------:R-:W-:-:S05]  /*10070*/  VIADD R9, R5, 0xffffffff ;  /* 0xffffffff05097836 */ /* 0x000fca0000000000 */
[----:B------:R0:W1:Y:S02]  /*10080*/  SHFL.IDX PT, R16, R2, R9, 0x1f ;  /* 0x00001f0902107589 */ /* 0x00006400000e0000 */
.L_x_568:
[----:B-1----:R-:W-:Y:S02]  /*10090*/  IMAD R16, R16, UR4, R7 ;  /* 0x0000000410107c24 */ /* 0x002fe4000f8e0207 */
[----:B------:R-:W-:Y:S02]  /*100a0*/  IMAD R7, R11, R6, RZ ;  /* 0x000000060b077224 */ /* 0x000fe400078e02ff */
[----:B0-----:R-:W-:Y:S01]  /*100b0*/  IMAD.MOV.U32 R2, RZ, RZ, RZ ;  /* 0x000000ffff027224 */ /* 0x001fe200078e00ff */
[----:B------:R-:W-:Y:S01]  /*100c0*/  IADD3 R9, -R16, UR6, RZ ;  /* 0x0000000610097c10 */ /* 0x000fe2000fffe1ff */
[----:B------:R-:W-:Y:S02]  /*100d0*/  IMAD.IADD R19, R5, 0x1, R19 ;  /* 0x0000000105137824 */ /* 0x000fe400078e0213 */
[----:B------:R-:W-:Y:S01]  /*100e0*/  IMAD.HI.U32 R2, R3, R7, R2 ;  /* 0x0000000703027227 */ /* 0x000fe200078e0002 */
[----:B------:R-:W-:Y:S02]  /*100f0*/  IABS R7, R4 ;  /* 0x0000000400077213 */ /* 0x000fe40000000000 */
[----:B------:R-:W-:-:S03]  /*10100*/  IABS R3, R9 ;  /* 0x0000000900037213 */ /* 0x000fc60000000000 */
[----:B------:R-:W-:Y:S02]  /*10110*/  IMAD.MOV R7, RZ, RZ, -R7 ;  /* 0x000000ffff077224 */ /* 0x000fe400078e0a07 */
[----:B------:R-:W-:-:S04]  /*10120*/  IMAD.HI.U32 R2, R2, R3, RZ ;  /* 0x0000000302027227 */ /* 0x000fc800078e00ff */
[----:B------:R-:W-:-:S05]  /*10130*/  IMAD R3, R2, R7, R3 ;  /* 0x0000000702037224 */ /* 0x000fca00078e0203 */
[----:B------:R-:W-:-:S13]  /*10140*/  ISETP.GT.U32.AND P0, PT, R6, R3, PT ;  /* 0x000000030600720c */ /* 0x000fda0003f04070 */
[----:B------:R-:W-:Y:S01]  /*10150*/  @!P0 IMAD.IADD R3, R3, 0x1, -R6 ;  /* 0x0000000103038824 */ /* 0x000fe200078e0a06 */
[----:B------:R-:W-:-:S04]  /*10160*/  @!P0 IADD3 R2, R2, 0x1, RZ ;  /* 0x0000000102028810 */ /* 0x000fc80007ffe0ff */
[----:B------:R-:W-:Y:S02]  /*10170*/  ISETP.GE.U32.AND P0, PT, R3, R6, PT ;  /* 0x000000060300720c */ /* 0x000fe40003f06070 */
[----:B------:R-:W-:-:S11]  /*10180*/  LOP3.LUT R3, R9, R4, RZ, 0x3c, !PT ;  /* 0x0000000409037212 */ /* 0x000fd600078e3cff */
[----:B------:R-:W-:Y:S01]  /*10190*/  @P0 VIADD R2, R2, 0x1 ;  /* 0x0000000102020836 */ /* 0x000fe20000000000 */
[----:B------:R-:W-:-:S13]  /*101a0*/  ISETP.GE.AND P0, PT, R3, RZ, PT ;  /* 0x000000ff0300720c */ /* 0x000fda0003f06270 */
[----:B------:R-:W-:Y:S01]  /*101b0*/  @!P0 IMAD.MOV R2, RZ, RZ, -R2 ;  /* 0x000000ffff028224 */ /* 0x000fe200078e0a02 */
[----:B------:R-:W-:-:S13]  /*101c0*/  ISETP.NE.AND P0, PT, R4, RZ, PT ;  /* 0x000000ff0400720c */ /* 0x000fda0003f05270 */
[----:B------:R-:W-:-:S04]  /*101d0*/  @!P0 LOP3.LUT R2, RZ, R4, RZ, 0x33, !PT ;  /* 0x00000004ff028212 */ /* 0x000fc800078e33ff */
[----:B------:R-:W-:Y:S01]  /*101e0*/  IADD3 R17, -R2, RZ, RZ ;  /* 0x000000ff02117210 */ /* 0x000fe20007ffe1ff */
[----:B------:R-:W-:-:S04]  /*101f0*/  IMAD.MOV.U32 R18, RZ, RZ, R2 ;  /* 0x000000ffff127224 */ /* 0x000fc800078e0002 */
[----:B------:R-:W-:Y:S01]  /*10200*/  IMAD R17, R4, R17, R9 ;  /* 0x0000001104117224 */ /* 0x000fe200078e0209 */
[----:B------:R-:W-:Y:S06]  /*10210*/  BRA `(.L_x_569) ;  /* 0x00000000000c7947 */ /* 0x000fec0003800000 */
.L_x_564:
[----:B------:R-:W-:Y:S01]  /*10220*/  IMAD.MOV.U32 R17, RZ, RZ, RZ ;  /* 0x000000ffff117224 */ /* 0x000fe200078e00ff */
[----:B------:R-:W-:Y:S01]  /*10230*/  MOV R16, UR6 ;  /* 0x0000000600107c02 */ /* 0x000fe20008000f00 */
[----:B------:R-:W-:-:S07]  /*10240*/  IMAD.MOV.U32 R18, RZ, RZ, RZ ;  /* 0x000000ffff127224 */ /* 0x000fce00078e00ff */
.L_x_569:
        /* <DEDUP_REMOVED lines=16> */
[----:B------:R-:W-:Y:S01]  /*10350*/  ULDC.64 UR38, c[0x0][0x198] ;  /* 0x0000660000267ab9 */ /* 0x000fe20000000a00 */
[----:B------:R-:W-:Y:S02]  /*10360*/  ULDC UR37, c[0x0][0xc] ;  /* 0x0000030000257ab9 */ /* 0x000fe40000000800 */
[----:B------:R0:W-:Y:S04]  /*10370*/  STL [R1+0x8], R0 ;  /* 0x0000080001007387 */ /* 0x0001e80000100800 */
[----:B------:R0:W-:Y:S04]  /*10380*/  STL [R1+0x4], RZ ;  /* 0x000004ff01007387 */ /* 0x0001e80000100800 */
[----:B------:R0:W-:Y:S04]  /*10390*/  STL [R1+0xc], R0 ;  /* 0x00000c0001007387 */ /* 0x0001e80000100800 */
[----:B------:R0:W-:Y:S02]  /*103a0*/  STL [R1+0x28], RZ ;  /* 0x000028ff01007387 */ /* 0x0001e40000100800 */
.L_x_652:
[----:B-1-3--:R-:W1:Y:S02]  /*103b0*/  LDC.64 R2, c[0x0][0xc60] ;  /* 0x00031800ff027b82 */ /* 0x00ae640000000a00 */
[----:B-1----:R-:W-:-:S05]  /*103c0*/  IMAD.WIDE R2, R19, 0x4, R2 ;  /* 0x0000000413027825 */ /* 0x002fca00078e0202 */
[----:B--2---:R-:W0:Y:S01]  /*103d0*/  LDG.E R11, desc[UR40][R2.64] ;  /* 0x00000028020b7981 */ /* 0x004e22000c1e1900 */
[----:B------:R-:W-:Y:S05]  /*103e0*/  YIELD ;  /* 0x0000000000007946 */ /* 0x000fea0003800000 */
[----:B------:R-:W-:Y:S01]  /*103f0*/  ULDC.64 UR4, c[0x0][0xa28] ;  /* 0x00028a0000047ab9 */ /* 0x000fe20000000a00 */
[----:B------:R-:W-:Y:S01]  /*10400*/  MOV R6, RZ ;  /* 0x000000ff00067202 */ /* 0x000fe20000000f00 */
[----:B------:R-:W-:Y:S01]  /*10410*/  IMAD.MOV.U32 R4, RZ, RZ, RZ ;  /* 0x000000ffff047224 */ /* 0x000fe200078e00ff */
[----:B------:R-:W-:Y:S01]  /*10420*/  ISETP.NE.U32.AND P0, PT, RZ, UR4, PT ;  /* 0x00000004ff007c0c */ /* 0x000fe2000bf05070 */
[----:B------:R-:W-:Y:S01]  /*10430*/  IMAD.MOV.U32 R10, RZ, RZ, RZ ;  /* 0x000000ffff0a7224 */ /* 0x000fe200078e00ff */
[----:B------:R-:W-:-:S02]  /*10440*/  ULDC.64 UR6, c[0x0][0xa10] ;  /* 0x0002840000067ab9 */ /* 0x000fc40000000a00 */
[----:B------:R-:W-:Y:S02]  /*10450*/  ISETP.NE.AND.EX P0, PT, RZ, UR5, PT, P0 ;  /* 0x00000005ff007c0c */ /* 0x000fe4000bf05300 */
[----:B0-----:R-:W-:Y:S01]  /*10460*/  SHF.R.S32.HI R0, RZ, 0x1f, R11 ;  /* 0x0000001fff007819 */ /* 0x001fe2000001140b */
[----:B------:R-:W-:Y:S10]  /*10470*/  STL [R1+0x14], R11 ;  /* 0x0000140b01007387 */ /* 0x000ff40000100800 */
[----:B------:R-:W-:-:S04]  /*10480*/  @P0 LEA R2, P1, R11, UR4, 0x2 ;  /* 0x000000040b020c11 */ /* 0x000fc8000f8210ff */
        /* <DEDUP_REMOVED lines=9> */
[----:B------:R-:W-:Y:S02]  /*10520*/  ISETP.NE.U32.AND P1, PT, RZ, UR4, PT ;  /* 0x00000004ff007c0c */ /* 0x000fe4000bf25070 */
[C---:B------:R-:W-:Y:S02]  /*10530*/  SHF.L.U64.HI R0, R11.reuse, 0x2, R0 ;  /* 0x000000020b007819 */ /* 0x040fe40000010200 */
[----:B------:R-:W-:Y:S01]  /*10540*/  ISETP.NE.AND.EX P1, PT, RZ, UR5, PT, P1 ;  /* 0x00000005ff007c0c */ /* 0x000fe2000bf25310 */
[----:B--2---:R0:W-:Y:S02]  /*10550*/  STL [R1+0x34], R4 ;  /* 0x0000340401007387 */ /* 0x0041e40000100800 */
[----:B0-----:R-:W-:-:S10]  /*10560*/  IMAD.SHL.U32 R4, R11, 0x4, RZ ;  /* 0x000000040b047824 */ /* 0x001fd400078e00ff */
[----:B------:R-:W-:Y:S01]  /*10570*/  @P1 IADD3 R8, P0, R4, UR4, RZ ;  /* 0x0000000404081c10 */ /* 0x000fe2000ff1e0ff */
[----:B------:R0:W-:Y:S03]  /*10580*/  STL [R1+0x20], R4 ;  /* 0x0000200401007387 */ /* 0x0001e60000100800 */
[----:B------:R-:W-:Y:S01]  /*10590*/  @P1 IADD3.X R9, R0, UR5, RZ, P0, !PT ;  /* 0x0000000500091c10 */ /* 0x000fe200087fe4ff */
[----:B------:R-:W-:Y:S01]  /*105a0*/  ULDC.64 UR4, c[0x0][0xa08] ;  /* 0x0002820000047ab9 */ /* 0x000fe20000000a00 */
[----:B------:R1:W-:Y:S01]  /*105b0*/  STL [R1+0x24], R0 ;  /* 0x0000240001007387 */ /* 0x0003e20000100800 */
[----:B------:R-:W-:Y:S02]  /*105c0*/  IADD3 R2, P0, R4, UR4, RZ ;  /* 0x0000000404027c10 */ /* 0x000fe4000ff1e0ff */
[----:B------:R-:W-:Y:S02]  /*105d0*/  ISETP.NE.U32.AND P2, PT, RZ, UR4, PT ;  /* 0x00000004ff007c0c */ /* 0x000fe4000bf45070 */
[----:B------:R-:W-:-:S02]  /*105e0*/  IADD3.X R3, R0, UR5, RZ, P0, !PT ;  /* 0x0000000500037c10 */ /* 0x000fc400087fe4ff */
[----:B------:R-:W-:Y:S01]  /*105f0*/  ISETP.NE.AND.EX P2, PT, RZ, UR5, PT, P2 ;  /* 0x00000005ff007c0c */ /* 0x000fe2000bf45320 */
[----:B------:R-:W-:Y:S01]  /*10600*/  ULDC.64 UR4, c[0x0][0x3f8] ;  /* 0x0000fe0000047ab9 */ /* 0x000fe20000000a00 */
[----:B0-----:R-:W-:Y:S01]  /*10610*/  IADD3 R4, P0, R4, UR6, RZ ;  /* 0x0000000604047c10 */ /* 0x001fe2000ff1e0ff */
[----:B------:R-:W-:-:S03]  /*10620*/  UISETP.NE.U32.AND UP0, UPT, UR4, URZ, UPT ;  /* 0x0000003f0400728c */ /* 0x000fc6000bf05070 */
[----:B------:R-:W-:Y:S01]  /*10630*/  ULDC UR4, c[0x0][0x404] ;  /* 0x0001010000047ab9 */ /* 0x000fe20000000800 */
[----:B------:R-:W-:Y:S01]  /*10640*/  UISETP.NE.AND.EX UP0, UPT, UR5, URZ, UPT, UP0 ;  /* 0x0000003f0500728c */ /* 0x000fe2000bf05300 */
[----:B------:R-:W-:Y:S02]  /*10650*/  IADD3.X R5, R0, UR7, RZ, P0, !PT ;  /* 0x0000000700057c10 */ /* 0x000fe400087fe4ff */
[----:B------:R-:W-:Y:S01]  /*10660*/  ULDC UR5, c[0x0][0x2e0] ;  /* 0x0000b80000057ab9 */ /* 0x000fe20000000800 */
[----:B------:R-:W-:Y:S02]  /*10670*/  USEL UR4, UR4, 0x1, UP0 ;  /* 0x0000000104047887 */ /* 0x000fe40008000000 */
[----:B------:R0:W5:Y:S02]  /*10680*/  @P2 LDG.E R10, desc[UR40][R2.64] ;  /* 0x00000028020a2981 */ /* 0x000164000c1e1900 */
[----:B------:R-:W-:-:S06]  /*10690*/  UIMAD UR4, UR4, UR5, URZ ;  /* 0x00000005040472a4 */ /* 0x000fcc000f8e023f */
[----:B------:R-:W-:-:S06]  /*106a0*/  MOV R7, UR4 ;  /* 0x0000000400077c02 */ /* 0x000fcc0008000f00 */
[----:B------:R0:W5:Y:S01]  /*106b0*/  @P1 LDG.E R7, desc[UR40][R8.64] ;  /* 0x0000002808071981 */ /* 0x000162000c1e1900 */
[----:B------:R-:W-:Y:S01]  /*106c0*/  ISETP.NE.U32.AND P0, PT, RZ, UR6, PT ;  /* 0x00000006ff007c0c */ /* 0x000fe2000bf05070 */
[----:B------:R-:W-:Y:S02]  /*106d0*/  ULDC UR4, c[0x0][0x338] ;  /* 0x0000ce0000047ab9 */ /* 0x000fe40000000800 */
[----:B-1----:R-:W-:Y:S01]  /*106e0*/  IMAD.U32 R0, RZ, RZ, UR4 ;  /* 0x00000004ff007e24 */ /* 0x002fe2000f8e00ff */
[----:B------:R-:W-:Y:S01]  /*106f0*/  ISETP.NE.AND.EX P0, PT, RZ, UR7, PT, P0 ;  /* 0x00000007ff007c0c */ /* 0x000fe2000bf05300 */
[----:B------:R-:W-:-:S12]  /*10700*/  @P1 BRA `(.L_x_571) ;  /* 0x0000000000101947 */ /* 0x000fd80003800000 */
[----:B------:R-:W-:Y:S05]  /*10710*/  @!P2 BRA `(.L_x_571) ;  /* 0x00000000000ca947 */ /* 0x000fea0003800000 */
[----:B-----5:R-:W2:Y:S04]  /*10720*/  LDG.E R7, desc[UR40][R2.64] ;  /* 0x0000002802077981 */ /* 0x020ea8000c1e1900 */
[----:B0-----:R-:W2:Y:S02]  /*10730*/  LDG.E R2, desc[UR40][R2.64+0x4] ;  /* 0x0000042802027981 */ /* 0x001ea4000c1e1900 */
[----:B--2---:R-:W-:-:S07]  /*10740*/  IMAD.IADD R7, R2, 0x1, -R7 ;  /* 0x0000000102077824 */ /* 0x004fce00078e0a07 */
.L_x_571:
[----:B0-----:R-:W2:Y:S04]  /*10750*/  @P0 LDG.E R2, desc[UR40][R4.64] ;  /* 0x0000002804020981 */ /* 0x001ea8000c1e1900 */
[----:B------:R-:W2:Y:S01]  /*10760*/  @P0 LDG.E R3, desc[UR40][R4.64+0x4] ;  /* 0x0000042804030981 */ /* 0x000ea2000c1e1900 */
[----:B-----5:R-:W-:Y:S01]  /*10770*/  IADD3 R7, -R6, R7, RZ ;  /* 0x0000000706077210 */ /* 0x020fe20007ffe1ff */
[----:B--2---:R-:W-:-:S04]  /*10780*/  @P0 IMAD.IADD R0, R3, 0x1, -R2 ;  /* 0x0000000103000824 */ /* 0x004fc800078e0a02 */
[----:B------:R-:W-:-:S04]  /*10790*/  IMAD.IADD R8, R7, 0x1, R0 ;  /* 0x0000000107087824 */ /* 0x000fc800078e0200 */
[----:B------:R-:W-:Y:S01]  /*107a0*/  VIADD R2, R8, 0x5f ;  /* 0x0000005f08027836 */ /* 0x000fe20000000000 */
[----:B------:R0:W-:Y:S03]  /*107b0*/  STL [R1+0x2c], R8 ;  /* 0x00002c0801007387 */ /* 0x0001e60000100800 */
[----:B------:R-:W-:-:S05]  /*107c0*/  IMAD.HI R2, R2, 0x2aaaaaab, RZ ;  /* 0x2aaaaaab02027827 */ /* 0x000fca00078e02ff */
[----:B------:R-:W-:-:S04]  /*107d0*/  SHF.R.U32.HI R3, RZ, 0x1f, R2 ;  /* 0x0000001fff037819 */ /* 0x000fc80000011602 */
[----:B0-----:R-:W-:-:S05]  /*107e0*/  LEA.HI.SX32 R8, R2, R3, 0x1c ;  /* 0x0000000302087211 */ /* 0x001fca00078fe2ff */
[--C-:B------:R-:W-:Y:S01]  /*107f0*/  IMAD R2, R8, 0x60, -R7.reuse ;  /* 0x0000006008027824 */ /* 0x100fe200078e0a07 */
[----:B------:R0:W-:Y:S01]  /*10800*/  STL [R1+0x1c], R8 ;  /* 0x00001c0801007387 */ /* 0x0001e20000100800 */
[----:B------:R-:W-:-:S03]  /*10810*/  IMAD.MOV R7, RZ, RZ, -R7 ;  /* 0x000000ffff077224 */ /* 0x000fc600078e0a07 */
[----:B------:R-:W-:Y:S02]  /*10820*/  VIMNMX R0, R2, R0, PT ;  /* 0x0000000002007248 */ /* 0x000fe40003fe0100 */
[----:B------:R-:W-:-:S04]  /*10830*/  VIMNMX R2, RZ, R7, !PT ;  /* 0x00000007ff027248 */ /* 0x000fc80007fe0100 */
[----:B------:R-:W-:Y:S01]  /*10840*/  ISETP.GT.AND P1, PT, R0, R2, PT ;  /* 0x000000020000720c */ /* 0x000fe20003f24270 */
[----:B0-----:R-:W-:-:S05]  /*10850*/  IMAD.WIDE.U32 R8, R2, -0x55555555, RZ ;  /* 0xaaaaaaab02087825 */ /* 0x001fca00078e00ff */
[----:B------:R-:W-:-:S07]  /*10860*/  SHF.R.U32.HI R2, RZ, 0x6, R9 ;  /* 0x00000006ff027819 */ /* 0x000fce0000011609 */
[----:B------:R-:W-:Y:S01]  /*10870*/  @P1 IADD3 R3, R0, 0x5f, RZ ;  /* 0x0000005f00031810 */ /* 0x000fe20007ffe0ff */
[----:B------:R-:W-:-:S04]  /*10880*/  IMAD.MOV.U32 R0, RZ, RZ, R2 ;  /* 0x000000ffff007224 */ /* 0x000fc800078e0002 */
[----:B------:R-:W-:-:S05]  /*10890*/  @P1 IMAD.HI R3, R3, 0x2aaaaaab, RZ ;  /* 0x2aaaaaab03031827 */ /* 0x000fca00078e02ff */
[----:B------:R-:W-:-:S04]  /*108a0*/  @P1 SHF.R.U32.HI R7, RZ, 0x1f, R3 ;  /* 0x0000001fff071819 */ /* 0x000fc80000011603 */
[----:B------:R-:W-:Y:S01]  /*108b0*/  @P1 LEA.HI.SX32 R0, R3, R7, 0x1c ;  /* 0x0000000703001211 */ /* 0x000fe200078fe2ff */
[----:B------:R-:W-:-:S06]  /*108c0*/  IMAD.MOV.U32 R7, RZ, RZ, RZ ;  /* 0x000000ffff077224 */ /* 0x000fcc00078e00ff */
[----:B------:R0:W5:Y:S01]  /*108d0*/  @P0 LDG.E R7, desc[UR40][R4.64] ;  /* 0x0000002804070981 */ /* 0x000162000c1e1900 */
[----:B------:R-:W-:Y:S01]  /*108e0*/  IMAD.IADD R3, R10, 0x1, R6 ;  /* 0x000000010a037824 */ /* 0x000fe200078e0206 */
[----:B------:R-:W-:Y:S01]  /*108f0*/  ISETP.GT.AND P1, PT, R0, R2, PT ;  /* 0x000000020000720c */ /* 0x000fe20003f24270 */
[----:B------:R-:W-:Y:S01]  /*10900*/  BSSY B0, `(.L_x_572) ;  /* 0x00000d6000007945 */ /* 0x000fe20003800000 */
[----:B------:R-:W-:Y:S02]  /*10910*/  PLOP3.LUT P2, PT, PT, PT, PT, 0x80, 0x0 ;  /* 0x000000000000781c */ /* 0x000fe40003f4f070 */
[----:B------:R0:W-:Y:S09]  /*10920*/  STL [R1+0x10], R3 ;  /* 0x0000100301007387 */ /* 0x0001f20000100800 */
[----:B------:R-:W-:Y:S05]  /*10930*/  @!P1 BRA `(.L_x_573) ;  /* 0x0000000c00489947 */ /* 0x000fea0003800000 */
[----:B0-----:R-:W0:Y:S01]  /*10940*/  LDC R3, c[0x0][0x428] ;  /* 0x00010a00ff037b82 */ /* 0x001e220000000800 */
[----:B------:R-:W-:Y:S01]  /*10950*/  UMOV UR4, 0xffffffff ;  /* 0xffffffff00047882 */ /* 0x000fe20000000000 */
[----:B------:R-:W-:Y:S02]  /*10960*/  MOV R4, R18 ;  /* 0x0000001200047202 */ /* 0x000fe40000000f00 */
[----:B0-----:R-:W-:-:S13]  /*10970*/  ISETP.NE.AND P1, PT, R3, 0x1, PT ;  /* 0x000000010300780c */ /* 0x001fda0003f25270 */
[----:B------:R-:W0:Y:S08]  /*10980*/  @P1 LDC R3, c[0x0][0x42c] ;  /* 0x00010b00ff031b82 */ /* 0x000e300000000800 */
[----:B------:R-:W1:Y:S01]  /*10990*/  @P1 LDC R5, c[0x0][0x430] ;  /* 0x00010c00ff051b82 */ /* 0x000e620000000800 */
[----:B0-----:R-:W-:-:S05]  /*109a0*/  @P1 IMAD.HI.U32 R3, R18, R3, RZ ;  /* 0x0000000312031227 */ /* 0x001fca00078e00ff */
[----:B-1----:R-:W-:Y:S02]  /*109b0*/  @P1 SHF.R.U32.HI R4, RZ, R5, R3 ;  /* 0x00000005ff041219 */ /* 0x002fe40000011603 */
[----:B------:R-:W-:Y:S01]  /*109c0*/  SEL R3, R11, RZ, !P0 ;  /* 0x000000ff0b037207 */ /* 0x000fe20004000000 */
[----:B------:R-:W-:Y:S06]  /*109d0*/  BRA.DIV UR4, `(.L_x_574) ;  /* 0x0000004e047c7947 */ /* 0x000fec000b800000 */
.L_x_698:
[----:B------:R-:W-:-:S03]  /*109e0*/  UMOV UR4, 0xffffffff ;  /* 0xffffffff00047882 */ /* 0x000fc60000000000 */
[----:B------:R-:W-:Y:S05]  /*109f0*/  BRA.DIV UR4, `(.L_x_575) ;  /* 0x0000004e04a87947 */ /* 0x000fea000b800000 */
[----:B------:R-:W-:-:S13]  /*10a00*/  ELECT P6, URZ, PT ;  /* 0x00000000003f782f */ /* 0x000fda00038c0000 */
.L_x_701:
[----:B------:R-:W2:Y:S01]  /*10a10*/  LDL R5, [R1+0x28] ;  /* 0x0000280001057983 */ /* 0x000ea20000100800 */
[----:B------:R-:W-:Y:S01]  /*10a20*/  MOV R8, 0x400 ;  /* 0x0000040000087802 */ /* 0x000fe20000000f00 */
[----:B------:R-:W-:Y:S01]  /*10a30*/  BSSY B1, `(.L_x_576) ;  /* 0x000000a000017945 */ /* 0x000fe20003800000 */
[----:B--2---:R-:W-:-:S05]  /*10a40*/  VIADD R5, R5, 0x1 ;  /* 0x0000000105057836 */ /* 0x004fca0000000000 */
[----:B------:R-:W-:-:S04]  /*10a50*/  LEA.HI R6, R5, R5, RZ, 0x1 ;  /* 0x0000000505067211 */ /* 0x000fc800078f08ff */
[----:B------:R-:W-:-:S05]  /*10a60*/  LOP3.LUT R6, R6, 0xfffffffe, RZ, 0xc0, !PT ;  /* 0xfffffffe06067812 */ /* 0x000fca00078ec0ff */
[----:B------:R-:W-:Y:S02]  /*10a70*/  IMAD.IADD R6, R5, 0x1, -R6 ;  /* 0x0000000105067824 */ /* 0x000fe400078e0a06 */
[----:B------:R-:W0:Y:S03]  /*10a80*/  S2R R5, SR_CgaCtaId ;  /* 0x0000000000057919 */ /* 0x000e260000008800 */
[----:B------:R-:W-:Y:S02]  /*10a90*/  SHF.L.U32 R6, R6, 0x1f, RZ ;  /* 0x0000001f06067819 */ /* 0x000fe400000006ff */
[----:B0-----:R-:W-:-:S04]  /*10aa0*/  LEA R5, R5, R8, 0x18 ;  /* 0x0000000805057211 */ /* 0x001fc800078ec0ff */
[----:B------:R-:W0:Y:S02]  /*10ab0*/  SYNCS.PHASECHK.TRANS64.TRYWAIT P0, [R5+URZ+0x22820], R6 ;  /* 0x02282006050075a7 */ /* 0x000e24000800017f */
[----:B0-----:R-:W-:Y:S05]  /*10ac0*/  @!P0 BRA `(.L_x_577) ;  /* 0x0000004c00948947 */ /* 0x001fea0003800000 */
.L_x_702:
[----:B------:R-:W-:Y:S05]  /*10ad0*/  BSYNC B1 ;  /* 0x0000000000017941 */ /* 0x000fea0003800000 */
.L_x_576:
[----:B------:R-:W-:Y:S04]  /*10ae0*/  BSSY B1, `(.L_x_578) ;  /* 0x000004d000017945 */ /* 0x000fe80003800000 */
[----:B------:R-:W-:Y:S05]  /*10af0*/  @!P6 BRA `(.L_x_579) ;  /* 0x00000004002ce947 */ /* 0x000fea0003800000 */
[----:B------:R-:W0:Y:S04]  /*10b00*/  LDL R9, [R1+0x4] ;  /* 0x0000040001097983 */ /* 0x000e280000100800 */
[----:B------:R-:W2:Y:S01]  /*10b10*/  LDL R8, [R1+0xc] ;  /* 0x00000c0001087983 */ /* 0x000ea20000100800 */
[----:B0-----:R-:W-:Y:S01]  /*10b20*/  IMAD R6, R9, 0x8, R5 ;  /* 0x0000000809067824 */ /* 0x001fe200078e0205 */
[----:B--2---:R-:W-:-:S04]  /*10b30*/  SHF.L.U32 R9, R8, 0x1f, RZ ;  /* 0x0000001f08097819 */ /* 0x004fc800000006ff */
[----:B------:R-:W0:Y:S02]  /*10b40*/  SYNCS.PHASECHK.TRANS64.TRYWAIT P0, [R6+URZ+0x228a0], R9 ;  /* 0x0228a009060075a7 */ /* 0x000e24000800017f */
[----:B0-----:R-:W-:Y:S05]  /*10b50*/  @!P0 BRA `(.L_x_580) ;  /* 0x0000004c00848947 */ /* 0x001fea0003800000 */
.L_x_703:
[----:B------:R-:W1:Y:S02]  /*10b60*/  S2R R8, SR_TID.X ;  /* 0x0000000000087919 */ /* 0x000e640000002100 */
[----:B-1----:R-:W-:-:S04]  /*10b70*/  LOP3.LUT R8, R8, 0x7f, RZ, 0xc0, !PT ;  /* 0x0000007f08087812 */ /* 0x002fc800078ec0ff */
[----:B------:R-:W-:-:S13]  /*10b80*/  ISETP.NE.AND P1, PT, R8, RZ, PT ;  /* 0x000000ff0800720c */ /* 0x000fda0003f25270 */
[----:B------:R-:W-:Y:S05]  /*10b90*/  @P1 BRA `(.L_x_581) ;  /* 0x00000000001c1947 */ /* 0x000fea0003800000 */
[----:B------:R-:W1:Y:S02]  /*10ba0*/  S2R R8, SR_TID.X ;  /* 0x0000000000087919 */ /* 0x000e640000002100 */
[----:B-1----:R-:W-:-:S04]  /*10bb0*/  LOP3.LUT R8, R8, 0x1f, RZ, 0xc0, !PT ;  /* 0x0000001f08087812 */ /* 0x002fc800078ec0ff */
[----:B------:R-:W-:Y:S02]  /*10bc0*/  ISETP.NE.AND P0, PT, R8, RZ, PT ;  /* 0x000000ff0800720c */ /* 0x000fe40003f05270 */
[----:B------:R-:W-:-:S04]  /*10bd0*/  MOV R8, 0x3000 ;  /* 0x0000300000087802 */ /* 0x000fc80000000f00 */
[----:B------:R1:W-:Y:S07]  /*10be0*/  SYNCS.ARRIVE.TRANS64 RZ, [R6+URZ+0x22890], R8 ;  /* 0x0228900806ff79a7 */ /* 0x0003ee000800003f */
[----:B------:R-:W-:Y:S05]  /*10bf0*/  @!P0 BRA `(.L_x_581) ;  /* 0x0000000000048947 */ /* 0x000fea0003800000 */
[----:B------:R-:W-:Y:S01]  /*10c00*/  BPT.TRAP 0x1 ;  /* 0x000000040000795c */ /* 0x000fe20000300000 */
.L_x_581:
[----:B-1----:R-:W2:Y:S01]  /*10c10*/  LDL R8, [R1+0x4] ;  /* 0x0000040001087983 */ /* 0x002ea20000100800 */
[----:B------:R-:W-:Y:S01]  /*10c20*/  R2UR UR9, R6 ;  /* 0x00000000060972ca */ /* 0x000fe200000e0000 */
[----:B------:R-:W-:Y:S01]  /*10c30*/  UIADD3 UR4, UP0, UR38, 0x570, URZ ;  /* 0x0000057026047890 */ /* 0x000fe2000ff1e03f */
[----:B------:R-:W-:Y:S01]  /*10c40*/  R2UR UR12, R4 ;  /* 0x00000000040c72ca */ /* 0x000fe200000e0000 */
[----:B------:R-:W-:Y:S01]  /*10c50*/  UMOV UR6, 0x0 ;  /* 0x0000000000067882 */ /* 0x000fe20000000000 */
[----:B------:R-:W-:Y:S01]  /*10c60*/  R2UR UR13, R3 ;  /* 0x00000000030d72ca */ /* 0x000fe200000e0000 */
[----:B------:R-:W-:Y:S01]  /*10c70*/  UIADD3.X UR5, URZ, UR39, URZ, UP0, !UPT ;  /* 0x000000273f057290 */ /* 0x000fe200087fe43f */
[----:B------:R-:W-:Y:S01]  /*10c80*/  UMOV UR7, 0x12f00000 ;  /* 0x12f0000000077882 */ /* 0x000fe20000000000 */
[----:B------:R-:W-:-:S06]  /*10c90*/  UMOV UR10, URZ ;  /* 0x0000003f000a7c82 */ /* 0x000fcc0008000000 */
[----:B------:R-:W-:Y:S01]  /*10ca0*/  UIADD3 UR9, UR9, 0x22890, URZ ;  /* 0x0002289009097890 */ /* 0x000fe2000fffe03f */
[----:B--2---:R-:W-:-:S05]  /*10cb0*/  IMAD R8, R8, 0x3000, R5 ;  /* 0x0000300008087824 */ /* 0x004fca00078e0205 */
[----:B------:R-:W-:Y:S01]  /*10cc0*/  R2UR UR8, R8 ;  /* 0x00000000080872ca */ /* 0x000fe200000e0000 */
[----:B-----5:R-:W-:-:S04]  /*10cd0*/  IMAD R8, R0, 0x60, R7 ;  /* 0x0000006000087824 */ /* 0x020fc800078e0207 */
[----:B------:R-:W-:-:S05]  /*10ce0*/  VIADD R8, R8, 0xffffffa0 ;  /* 0xffffffa008087836 */ /* 0x000fca0000000000 */
[----:B------:R-:W-:-:S03]  /*10cf0*/  R2UR UR11, R8 ;  /* 0x00000000080b72ca */ /* 0x000fc600000e0000 */
[----:B------:R-:W-:-:S10]  /*10d00*/  UIADD3 UR8, UR8, 0x1c400, URZ ;  /* 0x0001c40008087890 */ /* 0x000fd4000fffe03f */
[----:B------:R1:W-:Y:S01]  /*10d10*/  UTMALDG.4D [UR8], [UR4], desc[UR6] ;  /* 0x00000608040075b4 */ /* 0x0003e20008019000 */
[----:B------:R-:W2:Y:S02]  /*10d20*/  SYNCS.PHASECHK.TRANS64.TRYWAIT P0, [R6+URZ+0x228c0], R9 ;  /* 0x0228c009060075a7 */ /* 0x000ea4000800017f */
[----:B-12---:R-:W-:Y:S05]  /*10d30*/  @!P0 BRA `(.L_x_582) ;  /* 0x0000004c00208947 */ /* 0x006fea0003800000 */
.L_x_704:
[----:B------:R-:W-:Y:S05]  /*10d40*/  @P1 BRA `(.L_x_583) ;  /* 0x00000000001c1947 */ /* 0x000fea0003800000 */
[----:B------:R-:W2:Y:S01]  /*10d50*/  S2R R10, SR_TID.X ;  /* 0x00000000000a7919 */ /* 0x000ea20000002100 */
[----:B01----:R-:W-:-:S04]  /*10d60*/  IMAD.MOV.U32 R9, RZ, RZ, 0xc000 ;  /* 0x0000c000ff097424 */ /* 0x003fc800078e00ff */
[----:B------:R3:W-:Y:S01]  /*10d70*/  SYNCS.ARRIVE.TRANS64 RZ, [R6+URZ+0x228b0], R9 ;  /* 0x0228b00906ff79a7 */ /* 0x0007e2000800003f */
[----:B--2---:R-:W-:-:S04]  /*10d80*/  LOP3.LUT R10, R10, 0x1f, RZ, 0xc0, !PT ;  /* 0x0000001f0a0a7812 */ /* 0x004fc800078ec0ff */
[----:B------:R-:W-:-:S13]  /*10d90*/  ISETP.NE.AND P0, PT, R10, RZ, PT ;  /* 0x000000ff0a00720c */ /* 0x000fda0003f05270 */
[----:B---3--:R-:W-:Y:S05]  /*10da0*/  @!P0 BRA `(.L_x_583) ;  /* 0x0000000000048947 */ /* 0x008fea0003800000 */
[----:B------:R-:W-:Y:S01]  /*10db0*/  BPT.TRAP 0x1 ;  /* 0x000000040000795c */ /* 0x000fe20000300000 */
.L_x_583:
[----:B01----:R-:W2:Y:S01]  /*10dc0*/  LDL R9, [R1+0x4] ;  /* 0x0000040001097983 */ /* 0x003ea20000100800 */
[----:B------:R-:W-:Y:S01]  /*10dd0*/  R2UR UR9, R6 ;  /* 0x00000000060972ca */ /* 0x000fe200000e0000 */
[----:B------:R-:W-:Y:S01]  /*10de0*/  UIADD3 UR4, UP0, UR38, 0x670, URZ ;  /* 0x0000067026047890 */ /* 0x000fe2000ff1e03f */
[----:B------:R-:W-:Y:S01]  /*10df0*/  R2UR UR11, R8 ;  /* 0x00000000080b72ca */ /* 0x000fe200000e0000 */
[----:B------:R-:W-:Y:S01]  /*10e00*/  UMOV UR10, URZ ;  /* 0x0000003f000a7c82 */ /* 0x000fe20008000000 */
[----:B------:R-:W-:Y:S01]  /*10e10*/  R2UR UR12, R4 ;  /* 0x00000000040c72ca */ /* 0x000fe200000e0000 */
[----:B------:R-:W-:Y:S01]  /*10e20*/  UIADD3.X UR5, URZ, UR39, URZ, UP0, !UPT ;  /* 0x000000273f057290 */ /* 0x000fe200087fe43f */
[----:B------:R-:W-:Y:S01]  /*10e30*/  R2UR UR13, R3 ;  /* 0x00000000030d72ca */ /* 0x000fe200000e0000 */
[----:B------:R-:W-:Y:S01]  /*10e40*/  UMOV UR6, 0x0 ;  /* 0x0000000000067882 */ /* 0x000fe20000000000 */
[----:B------:R-:W-:Y:S01]  /*10e50*/  UMOV UR7, 0x12f00000 ;  /* 0x12f0000000077882 */ /* 0x000fe20000000000 */
[----:B------:R-:W-:-:S04]  /*10e60*/  UMOV UR16, 0x40 ;  /* 0x0000004000107882 */ /* 0x000fc80000000000 */
[----:B------:R-:W-:Y:S01]  /*10e70*/  UIADD3 UR9, UR9, 0x228b0, URZ ;  /* 0x000228b009097890 */ /* 0x000fe2000fffe03f */
        /* <DEDUP_REMOVED lines=19> */
.L_x_579:
[----:B------:R-:W-:Y:S05]  /*10fb0*/  BSYNC B1 ;  /* 0x0000000000017941 */ /* 0x000fea0003800000 */
.L_x_578:
[----:B0-----:R-:W2:Y:S04]  /*10fc0*/  LDL.LU R6, [R1+0x4] ;  /* 0x0000040001067983 */ /* 0x001ea80000300800 */
[----:B------:R-:W3:Y:S01]  /*10fd0*/  LDL.LU R9, [R1+0xc] ;  /* 0x00000c0001097983 */ /* 0x000ee20000300800 */
[----:B------:R-:W-:Y:S01]  /*10fe0*/  PLOP3.LUT P2, PT, PT, PT, PT, 0x8, 0x0 ;  /* 0x000000000000781c */ /* 0x000fe20003f4e170 */
[----:B--2---:R-:W-:-:S05]  /*10ff0*/  VIADD R6, R6, 0x1 ;  /* 0x0000000106067836 */ /* 0x004fca0000000000 */
[----:B------:R-:W-:-:S04]  /*11000*/  ISETP.NE.AND P0, PT, R6, 0x2, PT ;  /* 0x000000020600780c */ /* 0x000fc80003f05270 */
[----:B------:R-:W-:Y:S02]  /*11010*/  SEL R8, RZ, 0x1, P0 ;  /* 0x00000001ff087807 */ /* 0x000fe40000000000 */
[----:B------:R-:W-:Y:S02]  /*11020*/  SEL R10, R6, RZ, P0 ;  /* 0x000000ff060a7207 */ /* 0x000fe40000000000 */
[----:B---3--:R-:W-:Y:S02]  /*11030*/  LOP3.LUT R9, R9, R8, RZ, 0x3c, !PT ;  /* 0x0000000809097212 */ /* 0x008fe400078e3cff */
[----:B------:R-:W-:Y:S01]  /*11040*/  IADD3 R6, R0, -0x2, RZ ;  /* 0xfffffffe00067810 */ /* 0x000fe20007ffe0ff */
[----:B------:R1:W-:Y:S03]  /*11050*/  STL [R1+0x4], R10 ;  /* 0x0000040a01007387 */ /* 0x0003e60000100800 */
[----:B------:R-:W-:Y:S01]  /*11060*/  ISETP.GE.AND P0, PT, R6, R2, PT ;  /* 0x000000020600720c */ /* 0x000fe20003f06270 */
[----:B------:R1:W-:-:S12]  /*11070*/  STL [R1+0xc], R9 ;  /* 0x00000c0901007387 */ /* 0x0003d80000100800 */
[----:B-1----:R-:W-:Y:S05]  /*11080*/  @!P0 BRA `(.L_x_573) ;  /* 0x0000000400748947 */ /* 0x002fea0003800000 */
[C---:B-----5:R-:W-:Y:S02]  /*11090*/  IMAD R6, R0.reuse, 0x60, R7 ;  /* 0x0000006000067824 */ /* 0x060fe400078e0207 */
[----:B------:R-:W-:Y:S02]  /*110a0*/  VIADD R0, R0, 0xffffffff ;  /* 0xffffffff00007836 */ /* 0x000fe40000000000 */
[----:B------:R-:W-:-:S07]  /*110b0*/  VIADD R6, R6, 0xffffff40 ;  /* 0xffffff4006067836 */ /* 0x000fce0000000000 */
.L_x_590:
[----:B------:R-:W-:Y:S05]  /*110c0*/  YIELD ;  /* 0x0000000000007946 */ /* 0x000fea0003800000 */
[----:B------:R-:W-:Y:S04]  /*110d0*/  BSSY B1, `(.L_x_584) ;  /* 0x000004b000017945 */ /* 0x000fe80003800000 */
[----:B-1----:R-:W-:Y:S05]  /*110e0*/  @!P6 BRA `(.L_x_585) ;  /* 0x000000040024e947 */ /* 0x002fea0003800000 */
[----:B------:R-:W2:Y:S04]  /*110f0*/  LDL R7, [R1+0x4] ;  /* 0x0000040001077983 */ /* 0x000ea80000100800 */
[----:B------:R-:W3:Y:S01]  /*11100*/  LDL R8, [R1+0xc] ;  /* 0x00000c0001087983 */ /* 0x000ee20000100800 */
[----:B--2---:R-:W-:Y:S01]  /*11110*/  IMAD R7, R7, 0x8, R5 ;  /* 0x0000000807077824 */ /* 0x004fe200078e0205 */
[----:B---3--:R-:W-:-:S04]  /*11120*/  SHF.L.U32 R8, R8, 0x1f, RZ ;  /* 0x0000001f08087819 */ /* 0x008fc800000006ff */
[----:B------:R-:W0:Y:S02]  /*11130*/  SYNCS.PHASECHK.TRANS64.TRYWAIT P0, [R7+URZ+0x228a0], R8 ;  /* 0x0228a008070075a7 */ /* 0x000e24000800017f */
[----:B0-----:R-:W-:Y:S05]  /*11140*/  @!P0 BRA `(.L_x_586) ;  /* 0x0000004800308947 */ /* 0x001fea0003800000 */
.L_x_705:
        /* <DEDUP_REMOVED lines=11> */
.L_x_587:
[----:B-1----:R-:W2:Y:S01]  /*11200*/  LDL R9, [R1+0x4] ;  /* 0x0000040001097983 */ /* 0x002ea20000100800 */
[----:B------:R-:W-:Y:S01]  /*11210*/  R2UR UR9, R7 ;  /* 0x00000000070972ca */ /* 0x000fe200000e0000 */
[----:B------:R-:W-:Y:S01]  /*11220*/  UIADD3 UR4, UP0, UR38, 0x570, URZ ;  /* 0x0000057026047890 */ /* 0x000fe2000ff1e03f */
[----:B------:R-:W-:Y:S01]  /*11230*/  R2UR UR11, R6 ;  /* 0x00000000060b72ca */ /* 0x000fe200000e0000 */
[----:B------:R-:W-:Y:S01]  /*11240*/  UMOV UR6, 0x0 ;  /* 0x0000000000067882 */ /* 0x000fe20000000000 */
[----:B------:R-:W-:Y:S01]  /*11250*/  R2UR UR12, R4 ;  /* 0x00000000040c72ca */ /* 0x000fe200000e0000 */
[----:B------:R-:W-:Y:S01]  /*11260*/  UIADD3.X UR5, URZ, UR39, URZ, UP0, !UPT ;  /* 0x000000273f057290 */ /* 0x000fe200087fe43f */
[----:B------:R-:W-:Y:S01]  /*11270*/  R2UR UR13, R3 ;  /* 0x00000000030d72ca */ /* 0x000fe200000e0000 */
[----:B------:R-:W-:Y:S01]  /*11280*/  UMOV UR7, 0x12f00000 ;  /* 0x12f0000000077882 */ /* 0x000fe20000000000 */
[----:B------:R-:W-:-:S05]  /*11290*/  UMOV UR10, URZ ;  /* 0x0000003f000a7c82 */ /* 0x000fca0008000000 */
[----:B------:R-:W-:Y:S01]  /*112a0*/  UIADD3 UR9, UR9, 0x22890, URZ ;  /* 0x0002289009097890 */ /* 0x000fe2000fffe03f */
[----:B--2---:R-:W-:-:S05]  /*112b0*/  IMAD R9, R9, 0x3000, R5 ;  /* 0x0000300009097824 */ /* 0x004fca00078e0205 */
[----:B------:R-:W-:-:S13]  /*112c0*/  R2UR UR8, R9 ;  /* 0x00000000090872ca */ /* 0x000fda00000e0000 */
[----:B------:R-:W-:-:S09]  /*112d0*/  UIADD3 UR8, UR8, 0x1c400, URZ ;  /* 0x0001c40008087890 */ /* 0x000fd2000fffe03f */
[----:B------:R1:W-:Y:S01]  /*112e0*/  UTMALDG.4D [UR8], [UR4], desc[UR6] ;  /* 0x00000608040075b4 */ /* 0x0003e20008019000 */
[----:B------:R-:W2:Y:S02]  /*112f0*/  SYNCS.PHASECHK.TRANS64.TRYWAIT P1, [R7+URZ+0x228c0], R8 ;  /* 0x0228c008070075a7 */ /* 0x000ea4000802017f */
[----:B-12---:R-:W-:Y:S05]  /*11300*/  @!P1 BRA `(.L_x_588) ;  /* 0x0000004400d49947 */ /* 0x006fea0003800000 */
.L_x_706:
        /* <DEDUP_REMOVED lines=8> */
.L_x_589:
        /* <DEDUP_REMOVED lines=18> */
[----:B------:R0:W-:Y:S02]  /*114b0*/  UTMALDG.4D [UR8], [UR4], desc[UR6] ;  /* 0x00000608040075b4 */ /* 0x0001e40008019000 */
[----:B0-----:R-:W-:Y:S01]  /*114c0*/  UMOV UR8, UR15 ;  /* 0x0000000f00087c82 */ /* 0x001fe20008000000 */
[----:B------:R-:W-:Y:S01]  /*114d0*/  UMOV UR10, UR17 ;  /* 0x00000011000a7c82 */ /* 0x000fe20008000000 */
[----:B------:R-:W-:Y:S01]  /*114e0*/  UMOV UR15, 0x80 ;  /* 0x00000080000f7882 */ /* 0x000fe20000000000 */
        /* <DEDUP_REMOVED lines=8> */
[----:B0-----:R-:W-:Y:S01]  /*11570*/  NOP ;  /* 0x0000000000007918 */ /* 0x001fe20000000000 */
.L_x_585:
[----:B------:R-:W-:Y:S05]  /*11580*/  BSYNC B1 ;  /* 0x0000000000017941 */ /* 0x000fea0003800000 */
.L_x_584:
[----:B------:R-:W2:Y:S04]  /*11590*/  LDL.LU R7, [R1+0x4] ;  /* 0x0000040001077983 */ /* 0x000ea80000300800 */
[----:B------:R-:W3:Y:S01]  /*115a0*/  LDL.LU R8, [R1+0xc] ;  /* 0x00000c0001087983 */ /* 0x000ee20000300800 */
[----:B------:R-:W-:Y:S01]  /*115b0*/  VIADD R0, R0, 0xffffffff ;  /* 0xffffffff00007836 */ /* 0x000fe20000000000 */
[----:B------:R-:W-:Y:S01]  /*115c0*/  IADD3 R6, R6, -0x60, RZ ;  /* 0xffffffa006067810 */ /* 0x000fe20007ffe0ff */
[----:B--2---:R-:W-:-:S05]  /*115d0*/  VIADD R7, R7, 0x1 ;  /* 0x0000000107077836 */ /* 0x004fca0000000000 */
[----:B------:R-:W-:-:S04]  /*115e0*/  ISETP.NE.AND P0, PT, R7, 0x2, PT ;  /* 0x000000020700780c */ /* 0x000fc80003f05270 */
[----:B------:R-:W-:Y:S02]  /*115f0*/  SEL R9, R7, RZ, P0 ;  /* 0x000000ff07097207 */ /* 0x000fe40000000000 */
[----:B------:R-:W-:Y:S02]  /*11600*/  SEL R7, RZ, 0x1, P0 ;  /* 0x00000001ff077807 */ /* 0x000fe40000000000 */
[----:B------:R-:W-:Y:S01]  /*11610*/  ISETP.GT.AND P0, PT, R0, R2, PT ;  /* 0x000000020000720c */ /* 0x000fe20003f04270 */
[----:B------:R1:W-:Y:S01]  /*11620*/  STL [R1+0x4], R9 ;  /* 0x0000040901007387 */ /* 0x0003e20000100800 */
[----:B---3--:R-:W-:-:S05]  /*11630*/  LOP3.LUT R8, R8, R7, RZ, 0x3c, !PT ;  /* 0x0000000708087212 */ /* 0x008fca00078e3cff */
[----:B------:R1:W-:Y:S06]  /*11640*/  STL [R1+0xc], R8 ;  /* 0x00000c0801007387 */ /* 0x0003ec0000100800 */
[----:B------:R-:W-:Y:S05]  /*11650*/  @P0 BRA `(.L_x_590) ;  /* 0xfffffff800980947 */ /* 0x000fea000383ffff */
.L_x_573:
[----:B------:R-:W-:Y:S05]  /*11660*/  BSYNC B0 ;  /* 0x0000000000007941 */ /* 0x000fea0003800000 */
.L_x_572:
[----:B-----5:R-:W2:Y:S01]  /*11670*/  LDL R7, [R1+0x2c] ;  /* 0x00002c0001077983 */ /* 0x020ea20000100800 */
[----:B------:R-:W-:Y:S05]  /*11680*/  @!P2 WARPSYNC.ALL ;  /* 0x000000000000a948 */ /* 0x000fea0003800000 */
[----:B------:R-:W-:Y:S01]  /*11690*/  BSSY B6, `(.L_x_591) ;  /* 0x00002ae000067945 */ /* 0x000fe20003800000 */
[----:B------:R-:W-:Y:S01]  /*116a0*/  @!P2 BAR.SYNC.DEFER_BLOCKING 0xc, 0x120 ;  /* 0x030480000000ab1d */ /* 0x000fe20000010000 */
[----:B--2---:R-:W-:-:S13]  /*116b0*/  ISETP.GT.AND P0, PT, R7, RZ, PT ;  /* 0x000000ff0700720c */ /* 0x004fda0003f04270 */
[----:B------:R-:W-:Y:S05]  /*116c0*/  @P0 BRA `(.L_x_592) ;  /* 0x0000000000440947 */ /* 0x000fea0003800000 */
[----:B------:R-:W2:Y:S02]  /*116d0*/  S2R R7, SR_TID.X ;  /* 0x0000000000077919 */ /* 0x000ea40000002100 */
[----:B--2---:R-:W-:-:S04]  /*116e0*/  LOP3.LUT R7, R7, 0x1f, RZ, 0xc0, !PT ;  /* 0x0000001f07077812 */ /* 0x004fc800078ec0ff */
[----:B------:R-:W-:-:S13]  /*116f0*/  ISETP.NE.AND P1, PT, R7, RZ, PT ;  /* 0x000000ff0700720c */ /* 0x000fda0003f25270 */
[----:B------:R-:W-:Y:S05]  /*11700*/  @P1 BRA `(.L_x_593) ;  /* 0x0000002800981947 */ /* 0x000fea0003800000 */
[----:B------:R-:W2:Y:S01]  /*11710*/  S2R R7, SR_LANEID ;  /* 0x0000000000077919 */ /* 0x000ea20000000000 */
[----:B------:R-:W-:Y:S01]  /*11720*/  VOTEU.ANY UR4, UPT, PT ;  /* 0x0000000000047886 */ /* 0x000fe200038e0100 */
[----:B0-----:R-:W0:Y:S01]  /*11730*/  LDC.64 R2, c[0x0][0xc38] ;  /* 0x00030e00ff027b82 */ /* 0x001e220000000a00 */
[----:B------:R-:W2:Y:S08]  /*11740*/  FLO.U32 R0, UR4 ;  /* 0x0000000400007d00 */ /* 0x000eb000080e0000 */
[----:B------:R-:W0:Y:S01]  /*11750*/  POPC R5, UR4 ;  /* 0x0000000400057d09 */ /* 0x000e220008000000 */
[----:B--2---:R-:W-:-:S13]  /*11760*/  ISETP.EQ.U32.AND P0, PT, R0, R7, PT ;  /* 0x000000070000720c */ /* 0x004fda0003f02070 */
[----:B0-----:R-:W2:Y:S01]  /*11770*/  @P0 ATOMG.E.ADD.STRONG.GPU PT, R3, desc[UR40][R2.64], R5 ;  /* 0x00000005020309a8 */ /* 0x001ea200081ee1e8 */
[----:B------:R-:W0:Y:S02]  /*11780*/  S2R R4, SR_LTMASK ;  /* 0x0000000000047919 */ /* 0x000e240000003900 */
[----:B0-----:R-:W-:-:S04]  /*11790*/  LOP3.LUT R4, R4, UR4, RZ, 0xc0, !PT ;  /* 0x0000000404047c12 */ /* 0x001fc8000f8ec0ff */
[----:B------:R-:W0:Y:S01]  /*117a0*/  POPC R7, R4 ;  /* 0x0000000400077309 */ /* 0x000e220000000000 */
[----:B--2---:R-:W0:Y:S02]  /*117b0*/  SHFL.IDX PT, R0, R3, R0, 0x1f ;  /* 0x00001f0003007589 */ /* 0x004e2400000e0000 */
[----:B0-----:R-:W-:Y:S01]  /*117c0*/  IADD3 R16, R0, UR37, R7 ;  /* 0x0000002500107c10 */ /* 0x001fe2000fffe007 */
[----:B------:R-:W-:Y:S06]  /*117d0*/  BRA `(.L_x_593) ;  /* 0x0000002800647947 */ /* 0x000fec0003800000 */
.L_x_592:
[----:B------:R-:W0:Y:S01]  /*117e0*/  S2R R0, SR_CgaCtaId ;  /* 0x0000000000007919 */ /* 0x000e220000008800 */
[----:B------:R-:W-:-:S04]  /*117f0*/  MOV R2, 0x400 ;  /* 0x0000040000027802 */ /* 0x000fc80000000f00 */
[----:B0-----:R-:W-:-:S05]  /*11800*/  LEA R3, R0, R2, 0x18 ;  /* 0x0000000200037211 */ /* 0x001fca00078ec0ff */
        /* <DEDUP_REMOVED lines=11> */
[----:B------:R-:W-:Y:S01]  /*118c0*/  IMAD.U32 R5, RZ, RZ, UR7 ;  /* 0x00000007ff057e24 */ /* 0x000fe2000f8e00ff */
[----:B-1----:R-:W-:Y:S01]  /*118d0*/  MOV R8, 0x70 ;  /* 0x0000007000087802 */ /* 0x002fe20000000f00 */
[----:B------:R-:W-:Y:S02]  /*118e0*/  IMAD.U32 R7, RZ, RZ, UR9 ;  /* 0x00000009ff077e24 */ /* 0x000fe4000f8e00ff */
[----:B------:R-:W-:-:S02]  /*118f0*/  IMAD.U32 R10, RZ, RZ, UR4 ;  /* 0x00000004ff0a7e24 */ /* 0x000fc4000f8e00ff */
[----:B------:R-:W-:Y:S02]  /*11900*/  IMAD.U32 R11, RZ, RZ, UR5 ;  /* 0x00000005ff0b7e24 */ /* 0x000fe4000f8e00ff */
[----:B------:R-:W-:Y:S02]  /*11910*/  IMAD.MOV.U32 R12, RZ, RZ, 0x1 ;  /* 0x00000001ff0c7424 */ /* 0x000fe400078e00ff */
[----:B------:R-:W-:-:S07]  /*11920*/  IMAD.MOV.U32 R13, RZ, RZ, RZ ;  /* 0x000000ffff0d7224 */ /* 0x000fce00078e00ff */
[----:B------:R-:W-:-:S07]  /*11930*/  LEPC R20, `(.L_x_594) ;  /* 0x000000001014794e */ /* 0x000fce0000000000 */
[----:B0-----:R-:W-:Y:S05]  /*11940*/  CALL.ABS.NOINC R2 ;  /* 0x0000000002007343 */ /* 0x001fea0003c00000 */
.L_x_594:
        /* <DEDUP_REMOVED lines=13> */
[----:B------:R-:W-:Y:S01]  /*11a20*/  MOV R13, RZ ;  /* 0x000000ff000d7202 */ /* 0x000fe20000000f00 */
[----:B------:R-:W-:-:S02]  /*11a30*/  IMAD.U32 R7, RZ, RZ, UR9 ;  /* 0x00000009ff077e24 */ /* 0x000fc4000f8e00ff */
[----:B------:R-:W-:Y:S02]  /*11a40*/  IMAD.U32 R11, RZ, RZ, UR5 ;  /* 0x00000005ff0b7e24 */ /* 0x000fe4000f8e00ff */
[----:B-1----:R-:W-:Y:S02]  /*11a50*/  IMAD.MOV.U32 R8, RZ, RZ, 0x70 ;  /* 0x00000070ff087424 */ /* 0x002fe400078e00ff */
[----:B0-----:R-:W-:-:S07]  /*11a60*/  IMAD.MOV.U32 R12, RZ, RZ, 0x1 ;  /* 0x00000001ff0c7424 */ /* 0x001fce00078e00ff */
[----:B------:R-:W-:-:S07]  /*11a70*/  LEPC R20, `(.L_x_596) ;  /* 0x000000001014794e */ /* 0x000fce0000000000 */
[----:B--2---:R-:W-:Y:S05]  /*11a80*/  CALL.ABS.NOINC R2 ;  /* 0x0000000002007343 */ /* 0x004fea0003c00000 */
.L_x_596:
        /* <DEDUP_REMOVED lines=8> */
[----:B------:R-:W-:Y:S01]  /*11b10*/  MOV R12, 0x1 ;  /* 0x00000001000c7802 */ /* 0x000fe20000000f00 */
[----:B------:R-:W-:Y:S02]  /*11b20*/  IMAD.U32 R6, RZ, RZ, UR6 ;  /* 0x00000006ff067e24 */ /* 0x000fe4000f8e00ff */
[----:B------:R-:W-:-:S02]  /*11b30*/  IMAD.U32 R10, RZ, RZ, UR8 ;  /* 0x00000008ff0a7e24 */ /* 0x000fc4000f8e00ff */
[----:B------:R-:W-:Y:S02]  /*11b40*/  IMAD.U32 R11, RZ, RZ, UR9 ;  /* 0x00000009ff0b7e24 */ /* 0x000fe4000f8e00ff */
[----:B------:R-:W-:Y:S02]  /*11b50*/  IMAD.MOV.U32 R8, RZ, RZ, 0x70 ;  /* 0x00000070ff087424 */ /* 0x000fe400078e00ff */
[----:B------:R-:W-:-:S07]  /*11b60*/  IMAD.MOV.U32 R13, RZ, RZ, RZ ;  /* 0x000000ffff0d7224 */ /* 0x000fce00078e00ff */
[----:B------:R-:W-:-:S07]  /*11b70*/  LEPC R20, `(.L_x_595) ;  /* 0x000000001014794e */ /* 0x000fce0000000000 */
[----:B0-----:R-:W-:Y:S05]  /*11b80*/  CALL.ABS.NOINC R2 ;  /* 0x0000000002007343 */ /* 0x001fea0003c00000 */
.L_x_595:
        /* <DEDUP_REMOVED lines=22> */
[----:B0-----:R-:W-:Y:S02]  /*11cf0*/  ISETP.NE.AND P0, PT, R4, 0x1, PT ;  /* 0x000000010400780c */ /* 0x001fe40003f05270 */
[----:B------:R-:W-:-:S11]  /*11d00*/  MOV R4, R18 ;  /* 0x0000001200047202 */ /* 0x000fd60000000f00 */
[----:B------:R-:W0:Y:S08]  /*11d10*/  @P0 LDC R5, c[0x0][0x42c] ;  /* 0x00010b00ff050b82 */ /* 0x000e300000000800 */
[----:B--2---:R-:W2:Y:S01]  /*11d20*/  @P0 LDC R2, c[0x0][0x430] ;  /* 0x00010c00ff020b82 */ /* 0x004ea20000000800 */
[----:B0-----:R-:W-:-:S05]  /*11d30*/  @P0 IMAD.HI.U32 R3, R18, R5, RZ ;  /* 0x0000000512030227 */ /* 0x001fca00078e00ff */
[----:B--2---:R-:W-:Y:S02]  /*11d40*/  @P0 SHF.R.U32.HI R4, RZ, R2, R3 ;  /* 0x00000002ff040219 */ /* 0x004fe40000011603 */
[----:B------:R-:W-:-:S04]  /*11d50*/  ISETP.NE.U32.AND P0, PT, RZ, UR4, PT ;  /* 0x00000004ff007c0c */ /* 0x000fc8000bf05070 */
[----:B------:R-:W-:-:S04]  /*11d60*/  ISETP.NE.AND.EX P0, PT, RZ, UR5, PT, P0 ;  /* 0x00000005ff007c0c */ /* 0x000fc8000bf05300 */
[----:B------:R-:W-:-:S09]  /*11d70*/  SEL R2, R6, RZ, !P0 ;  /* 0x000000ff06027207 */ /* 0x000fd20004000000 */
.L_x_597:
        /* <DEDUP_REMOVED lines=17> */
.L_x_709:
[----:B------:R-:W2:Y:S01]  /*11e90*/  LDL R3, [R1+0x1c] ;  /* 0x00001c0001037983 */ /* 0x000ea20000100800 */
[----:B------:R-:W-:Y:S01]  /*11ea0*/  UMOV UR4, 0xffffffff ;  /* 0xffffffff00047882 */ /* 0x000fe20000000000 */
[----:B-1----:R-:W-:Y:S01]  /*11eb0*/  SHF.R.S32.HI R8, RZ, 0x1f, R0 ;  /* 0x0000001fff087819 */ /* 0x002fe20000011400 */
[----:B--2---:R-:W-:Y:S01]  /*11ec0*/  VIADD R3, R3, 0xffffffff ;  /* 0xffffffff03037836 */ /* 0x004fe20000000000 */
[----:B------:R-:W-:Y:S06]  /*11ed0*/  BRA.DIV UR4, `(.L_x_599) ;  /* 0x0000003e04287947 */ /* 0x000fec000b800000 */
[----:B------:R-:W-:-:S13]  /*11ee0*/  ELECT P6, URZ, PT ;  /* 0x00000000003f782f */ /* 0x000fda00038c0000 */
.L_x_712:
        /* <DEDUP_REMOVED lines=11> */
[----:B------:R-:W-:-:S05]  /*11fa0*/  @P0 SHF.R.U32.HI R5, RZ, R7, R6 ;  /* 0x00000007ff050219 */ /* 0x000fca0000011606 */
[----:B------:R-:W-:-:S04]  /*11fb0*/  IMAD.MOV R6, RZ, RZ, -R5 ;  /* 0x000000ffff067224 */ /* 0x000fc800078e0a05 */
[----:B------:R-:W-:Y:S02]  /*11fc0*/  IMAD R7, R9, R6, R3 ;  /* 0x0000000609077224 */ /* 0x000fe400078e0203 */
[----:B------:R-:W-:-:S03]  /*11fd0*/  IMAD R6, R8, UR4, RZ ;  /* 0x0000000408067c24 */ /* 0x000fc6000f8e02ff */
[----:B------:R0:W-:Y:S01]  /*11fe0*/  STL [R1+0x30], R7 ;  /* 0x0000300701007387 */ /* 0x0001e20000100800 */
[----:B------:R-:W-:Y:S01]  /*11ff0*/  IMAD R9, R0, UR5, R6 ;  /* 0x0000000500097c24 */ /* 0x000fe2000f8e0206 */
[----:B------:R-:W-:Y:S02]  /*12000*/  MOV R6, R5 ;  /* 0x0000000500067202 */ /* 0x000fe40000000f00 */
[----:B0-----:R-:W-:-:S03]  /*12010*/  SHF.R.S32.HI R7, RZ, 0x1f, R5 ;  /* 0x0000001fff077819 */ /* 0x001fc60000011405 */
[----:B------:R-:W-:-:S04]  /*12020*/  IMAD.WIDE.U32 R6, R0, UR4, R6 ;  /* 0x0000000400067c25 */ /* 0x000fc8000f8e0006 */
[----:B------:R-:W-:Y:S01]  /*12030*/  IMAD.IADD R5, R7, 0x1, R9 ;  /* 0x0000000107057824 */ /* 0x000fe200078e0209 */
[----:B------:R-:W-:-:S04]  /*12040*/  LEA R10, P0, R6, R20, 0x2 ;  /* 0x00000014060a7211 */ /* 0x000fc800078010ff */
[----:B------:R-:W-:-:S05]  /*12050*/  LEA.HI.X R11, R6, R21, R5, 0x2, P0 ;  /* 0x00000015060b7211 */ /* 0x000fca00000f1405 */
[----:B------:R0:W5:Y:S04]  /*12060*/  LDG.E R6, desc[UR40][R10.64] ;  /* 0x000000280a067981 */ /* 0x000168000c1e1900 */
.L_x_601:
        /* <DEDUP_REMOVED lines=9> */
.L_x_713:
        /* <DEDUP_REMOVED lines=11> */
.L_x_603:
        /* <DEDUP_REMOVED lines=23> */
.L_x_600:
        /* <DEDUP_REMOVED lines=14> */
[----:B------:R-:W-:Y:S02]  /*12400*/  @P0 MOV R5, 0x4000 ;  /* 0x0000400000050802 */ /* 0x000fe40000000f00 */
        /* <DEDUP_REMOVED lines=15> */
.L_x_714:
[----:B------:R-:W-:Y:S05]  /*12500*/  BSYNC B0 ;  /* 0x0000000000007941 */ /* 0x000fea0003800000 */
.L_x_604:
[----:B------:R-:W-:Y:S04]  /*12510*/  BSSY B0, `(.L_x_606) ;  /* 0x000003c000007945 */ /* 0x000fe80003800000 */
[----:B------:R-:W-:Y:S05]  /*12520*/  @!P6 BRA `(.L_x_607) ;  /* 0x0000000000e8e947 */ /* 0x000fea0003800000 */
[----:B------:R-:W2:Y:S01]  /*12530*/  LDL R7, [R1] ;  /* 0x0000000001077983 */ /* 0x000ea20000100800 */
[----:B------:R-:W-:-:S03]  /*12540*/  MOV R9, 0x400 ;  /* 0x0000040000097802 */ /* 0x000fc60000000f00 */
[----:B0-----:R-:W3:Y:S01]  /*12550*/  LDL R5, [R1+0x8] ;  /* 0x0000080001057983 */ /* 0x001ee20000100800 */
[----:B------:R-:W0:Y:S02]  /*12560*/  S2R R10, SR_CgaCtaId ;  /* 0x00000000000a7919 */ /* 0x000e240000008800 */
[----:B0-----:R-:W-:-:S05]  /*12570*/  LEA R9, R10, R9, 0x18 ;  /* 0x000000090a097211 */ /* 0x001fca00078ec0ff */
[----:B--2---:R-:W-:Y:S01]  /*12580*/  IMAD R2, R7, 0x8, R9 ;  /* 0x0000000807027824 */ /* 0x004fe200078e0209 */
[----:B---3--:R-:W-:-:S04]  /*12590*/  SHF.L.U32 R5, R5, 0x1f, RZ ;  /* 0x0000001f05057819 */ /* 0x008fc800000006ff */
[----:B------:R-:W0:Y:S02]  /*125a0*/  SYNCS.PHASECHK.TRANS64.TRYWAIT P0, [R2+URZ+0x22860], R5 ;  /* 0x02286005020075a7 */ /* 0x000e24000800017f */
[----:B0-----:R-:W-:Y:S05]  /*125b0*/  @!P0 BRA `(.L_x_608) ;  /* 0x0000003400c48947 */ /* 0x001fea0003800000 */
.L_x_715:
[----:B------:R-:W1:Y:S02]  /*125c0*/  S2R R7, SR_TID.X ;  /* 0x0000000000077919 */ /* 0x000e640000002100 */
[----:B-1----:R-:W-:-:S04]  /*125d0*/  LOP3.LUT R7, R7, 0x7f, RZ, 0xc0, !PT ;  /* 0x0000007f07077812 */ /* 0x002fc800078ec0ff */
[----:B------:R-:W-:-:S13]  /*125e0*/  ISETP.NE.AND P0, PT, R7, RZ, PT ;  /* 0x000000ff0700720c */ /* 0x000fda0003f05270 */
[----:B------:R-:W-:Y:S05]  /*125f0*/  @P0 BRA `(.L_x_609) ;  /* 0x00000000001c0947 */ /* 0x000fea0003800000 */
[----:B------:R-:W1:Y:S01]  /*12600*/  S2R R7, SR_TID.X ;  /* 0x0000000000077919 */ /* 0x000e620000002100 */
[----:B0-----:R-:W-:-:S04]  /*12610*/  MOV R5, 0xc000 ;  /* 0x0000c00000057802 */ /* 0x001fc80000000f00 */
[----:B------:R2:W-:Y:S01]  /*12620*/  SYNCS.ARRIVE.TRANS64 RZ, [R2+URZ+0x22850], R5 ;  /* 0x0228500502ff79a7 */ /* 0x0005e2000800003f */
[----:B-1----:R-:W-:-:S04]  /*12630*/  LOP3.LUT R7, R7, 0x1f, RZ, 0xc0, !PT ;  /* 0x0000001f07077812 */ /* 0x002fc800078ec0ff */
[----:B------:R-:W-:-:S13]  /*12640*/  ISETP.NE.AND P1, PT, R7, RZ, PT ;  /* 0x000000ff0700720c */ /* 0x000fda0003f25270 */
[----:B--2---:R-:W-:Y:S05]  /*12650*/  @!P1 BRA `(.L_x_609) ;  /* 0x0000000000049947 */ /* 0x004fea0003800000 */
[----:B------:R-:W-:Y:S01]  /*12660*/  BPT.TRAP 0x1 ;  /* 0x000000040000795c */ /* 0x000fe20000300000 */
.L_x_609:
        /* <DEDUP_REMOVED lines=38> */
.L_x_607:
[----:B------:R-:W-:Y:S05]  /*128d0*/  BSYNC B0 ;  /* 0x0000000000007941 */ /* 0x000fea0003800000 */
.L_x_606:
        /* <DEDUP_REMOVED lines=9> */
[C---:B------:R-:W-:Y:S01]  /*12970*/  IMAD.IADD R2, R5.reuse, 0x1, R9 ;  /* 0x0000000105027824 */ /* 0x040fe200078e0209 */
[----:B------:R-:W-:-:S04]  /*12980*/  IADD3 R5, R5, -0x2, RZ ;  /* 0xfffffffe05057810 */ /* 0x000fc80007ffe0ff */
[----:B------:R-:W-:-:S04]  /*12990*/  LOP3.LUT R2, R2, 0x1, RZ, 0xc0, !PT ;  /* 0x0000000102027812 */ /* 0x000fc800078ec0ff */
[----:B------:R-:W-:-:S13]  /*129a0*/  ISETP.NE.U32.AND P0, PT, R2, 0x1, PT ;  /* 0x000000010200780c */ /* 0x000fda0003f05070 */
[----:B------:R-:W-:Y:S05]  /*129b0*/  @P0 BRA `(.L_x_613) ;  /* 0x0000000400d40947 */ /* 0x000fea0003800000 */
[----:B------:R-:W2:Y:S04]  /*129c0*/  LDL.LU R7, [R1] ;  /* 0x0000000001077983 */ /* 0x000ea80000300800 */
[----:B------:R-:W3:Y:S01]  /*129d0*/  LDL.LU R12, [R1+0x8] ;  /* 0x00000800010c7983 */ /* 0x000ee20000300800 */
[----:B------:R-:W-:Y:S01]  /*129e0*/  BSSY B2, `(.L_x_614) ;  /* 0x0000070000027945 */ /* 0x000fe20003800000 */
[----:B--2---:R-:W-:-:S05]  /*129f0*/  VIADD R2, R7, 0x1 ;  /* 0x0000000107027836 */ /* 0x004fca0000000000 */
        /* <DEDUP_REMOVED lines=19> */
[C---:B------:R-:W-:Y:S02]  /*12b30*/  IMAD R10, R0.reuse, UR5, R6 ;  /* 0x00000005000a7c24 */ /* 0x040fe4000f8e0206 */
[--C-:B------:R-:W-:Y:S02]  /*12b40*/  IMAD.MOV.U32 R6, RZ, RZ, R2.reuse ;  /* 0x000000ffff067224 */ /* 0x100fe400078e0002 */
[----:B------:R-:W-:Y:S02]  /*12b50*/  IMAD.MOV R2, RZ, RZ, -R2 ;  /* 0x000000ffff027224 */ /* 0x000fe400078e0a02 */
[----:B------:R-:W-:-:S04]  /*12b60*/  IMAD.WIDE.U32 R6, R0, UR4, R6 ;  /* 0x0000000400067c25 */ /* 0x000fc8000f8e0006 */
[----:B------:R-:W-:Y:S01]  /*12b70*/  IMAD R5, R11, R2, R5 ;  /* 0x000000020b057224 */ /* 0x000fe200078e0205 */
[----:B------:R-:W-:Y:S02]  /*12b80*/  IADD3 R10, R10, R7, RZ ;  /* 0x000000070a0a7210 */ /* 0x000fe40007ffe0ff */
[----:B------:R-:W-:-:S04]  /*12b90*/  LEA R20, P0, R6, R20, 0x2 ;  /* 0x0000001406147211 */ /* 0x000fc800078010ff */
[----:B------:R-:W-:-:S05]  /*12ba0*/  LEA.HI.X R21, R6, R21, R10, 0x2, P0 ;  /* 0x0000001506157211 */ /* 0x000fca00000f140a */
[----:B------:R1:W5:Y:S04]  /*12bb0*/  LDG.E R6, desc[UR40][R20.64] ;  /* 0x0000002814067981 */ /* 0x000368000c1e1900 */
.L_x_616:
[----:B------:R-:W2:Y:S01]  /*12bc0*/  S2R R7, SR_CgaCtaId ;  /* 0x0000000000077919 */ /* 0x000ea20000008800 */
[----:B------:R-:W-:-:S04]  /*12bd0*/  MOV R2, 0x400 ;  /* 0x0000040000027802 */ /* 0x000fc80000000f00 */
[----:B--2---:R-:W-:Y:S02]  /*12be0*/  LEA R2, R7, R2, 0x18 ;  /* 0x0000000207027211 */ /* 0x004fe400078ec0ff */
[----:B------:R-:W-:-:S03]  /*12bf0*/  SHF.L.U32 R7, R12, 0x1f, RZ ;  /* 0x0000001f0c077819 */ /* 0x000fc600000006ff */
[----:B------:R-:W-:-:S04]  /*12c00*/  IMAD R2, R13, 0x8, R2 ;  /* 0x000000080d027824 */ /* 0x000fc800078e0202 */
[----:B------:R-:W2:Y:S02]  /*12c10*/  SYNCS.PHASECHK.TRANS64.TRYWAIT P0, [R2+URZ+0x22840], R7 ;  /* 0x02284007020075a7 */ /* 0x000ea4000800017f */
[----:B--2---:R-:W-:Y:S05]  /*12c20*/  @!P0 BRA `(.L_x_617) ;  /* 0x00000030003c8947 */ /* 0x004fea0003800000 */
.L_x_716:
[----:B------:R-:W3:Y:S02]  /*12c30*/  S2R R10, SR_TID.X ;  /* 0x00000000000a7919 */ /* 0x000ee40000002100 */
[----:B---3--:R-:W-:-:S04]  /*12c40*/  LOP3.LUT R10, R10, 0x7f, RZ, 0xc0, !PT ;  /* 0x0000007f0a0a7812 */ /* 0x008fc800078ec0ff */
[----:B------:R-:W-:-:S13]  /*12c50*/  ISETP.NE.AND P1, PT, R10, RZ, PT ;  /* 0x000000ff0a00720c */ /* 0x000fda0003f25270 */
        /* <DEDUP_REMOVED lines=8> */
.L_x_618:
[----:B---3--:R-:W3:Y:S01]  /*12ce0*/  LDL R10, [R1] ;  /* 0x00000000010a7983 */ /* 0x008ee20000100800 */
[----:B0-----:R-:W-:-:S03]  /*12cf0*/  MOV R12, 0x400 ;  /* 0x00000400000c7802 */ /* 0x001fc60000000f00 */
[----:B------:R-:W4:Y:S01]  /*12d00*/  LDL R11, [R1+0x10] ;  /* 0x00001000010b7983 */ /* 0x000f220000100800 */
        /* <DEDUP_REMOVED lines=9> */
[----:B------:R-:W-:Y:S01]  /*12da0*/  UMOV UR7, 0x14f00000 ;  /* 0x14f0000000077882 */ /* 0x000fe20000000000 */
[----:B------:R-:W-:Y:S01]  /*12db0*/  UMOV UR10, URZ ;  /* 0x0000003f000a7c82 */ /* 0x000fe20008000000 */
[----:B---3--:R-:W-:-:S05]  /*12dc0*/  IMAD R10, R10, 0x3000, R12 ;  /* 0x000030000a0a7824 */ /* 0x008fca00078e020c */
[----:B------:R-:W-:Y:S01]  /*12dd0*/  R2UR UR8, R10 ;  /* 0x000000000a0872ca */ /* 0x000fe200000e0000 */
[----:B----4-:R-:W-:-:S05]  /*12de0*/  IMAD R5, R5, 0x60, R11 ;  /* 0x0000006005057824 */ /* 0x010fca00078e020b */
[----:B------:R-:W-:-:S07]  /*12df0*/  R2UR UR11, R5 ;  /* 0x00000000050b72ca */ /* 0x000fce00000e0000 */
[----:B------:R-:W-:-:S09]  /*12e00*/  UIADD3 UR8, UR8, 0x1c400, URZ ;  /* 0x0001c40008087890 */ /* 0x000fd2000fffe03f */
[----:B------:R0:W-:Y:S01]  /*12e10*/  UTMALDG.4D [UR8], [UR4], desc[UR6] ;  /* 0x00000608040075b4 */ /* 0x0001e20008019000 */
[----:B------:R-:W3:Y:S02]  /*12e20*/  SYNCS.PHASECHK.TRANS64.TRYWAIT P0, [R2+URZ+0x22860], R7 ;  /* 0x02286007020075a7 */ /* 0x000ee4000800017f */
[----:B0--3--:R-:W-:Y:S05]  /*12e30*/  @!P0 BRA `(.L_x_619) ;  /* 0x0000002c00cc8947 */ /* 0x009fea0003800000 */
.L_x_717:
[----:B------:R-:W-:Y:S05]  /*12e40*/  @P1 BRA `(.L_x_620) ;  /* 0x00000000001c1947 */ /* 0x000fea0003800000 */
[----:B------:R-:W3:Y:S01]  /*12e50*/  S2R R10, SR_TID.X ;  /* 0x00000000000a7919 */ /* 0x000ee20000002100 */
[----:B0-2---:R-:W-:-:S04]  /*12e60*/  MOV R7, 0xc000 ;  /* 0x0000c00000077802 */ /* 0x005fc80000000f00 */
[----:B------:R4:W-:Y:S01]  /*12e70*/  SYNCS.ARRIVE.TRANS64 RZ, [R2+URZ+0x22850], R7 ;  /* 0x0228500702ff79a7 */ /* 0x0009e2000800003f */
[----:B---3--:R-:W-:-:S04]  /*12e80*/  LOP3.LUT R10, R10, 0x1f, RZ, 0xc0, !PT ;  /* 0x0000001f0a0a7812 */ /* 0x008fc800078ec0ff */
[----:B------:R-:W-:-:S13]  /*12e90*/  ISETP.NE.AND P0, PT, R10, RZ, PT ;  /* 0x000000ff0a00720c */ /* 0x000fda0003f05270 */
[----:B----4-:R-:W-:Y:S05]  /*12ea0*/  @!P0 BRA `(.L_x_620) ;  /* 0x0000000000048947 */ /* 0x010fea0003800000 */
[----:B------:R-:W-:Y:S01]  /*12eb0*/  BPT.TRAP 0x1 ;  /* 0x000000040000795c */ /* 0x000fe20000300000 */
.L_x_620:
[----:B0-2---:R-:W2:Y:S01]  /*12ec0*/  LDL R7, [R1] ;  /* 0x0000000001077983 */ /* 0x005ea20000100800 */
[----:B------:R-:W-:Y:S01]  /*12ed0*/  MOV R10, 0x400 ;  /* 0x00000400000a7802 */ /* 0x000fe20000000f00 */
[----:B------:R-:W0:Y:S01]  /*12ee0*/  S2R R11, SR_CgaCtaId ;  /* 0x00000000000b7919 */ /* 0x000e220000008800 */
[----:B------:R-:W-:Y:S01]  /*12ef0*/  R2UR UR9, R2 ;  /* 0x00000000020972ca */ /* 0x000fe200000e0000 */
[----:B------:R-:W-:Y:S01]  /*12f00*/  UIADD3 UR4, UP0, UR38, 0x470, URZ ;  /* 0x0000047026047890 */ /* 0x000fe2000ff1e03f */
[----:B------:R-:W-:Y:S02]  /*12f10*/  R2UR UR11, R5 ;  /* 0x00000000050b72ca */ /* 0x000fe400000e0000 */
[----:B------:R-:W-:Y:S02]  /*12f20*/  R2UR UR12, R4 ;  /* 0x00000000040c72ca */ /* 0x000fe400000e0000 */
[----:B------:R-:W-:Y:S01]  /*12f30*/  R2UR UR13, R6 ;  /* 0x00000000060d72ca */ /* 0x000fe200000e0000 */
[----:B------:R-:W-:Y:S01]  /*12f40*/  UIADD3.X UR5, URZ, UR39, URZ, UP0, !UPT ;  /* 0x000000273f057290 */ /* 0x000fe200087fe43f */
[----:B0-----:R-:W-:-:S05]  /*12f50*/  LEA R10, R11, R10, 0x18 ;  /* 0x0000000a0b0a7211 */ /* 0x001fca00078ec0ff */
        /* <DEDUP_REMOVED lines=23> */
[----:B--2---:R-:W-:Y:S01]  /*130d0*/  NOP ;  /* 0x0000000000007918 */ /* 0x004fe20000000000 */
.L_x_615:
[----:B------:R-:W-:Y:S05]  /*130e0*/  BSYNC B2 ;  /* 0x0000000000027941 */ /* 0x000fea0003800000 */
.L_x_614:
[----:B------:R-:W2:Y:S02]  /*130f0*/  LDL.LU R2, [R1+0x1c] ;  /* 0x00001c0001027983 */ /* 0x000ea40000300800 */
[----:B--2---:R-:W-:-:S07]  /*13100*/  VIADD R5, R2, 0xfffffffd ;  /* 0xfffffffd02057836 */ /* 0x004fce0000000000 */
.L_x_613:
[----:B------:R-:W-:Y:S05]  /*13110*/  BSYNC B1 ;  /* 0x0000000000017941 */ /* 0x000fea0003800000 */
.L_x_612:
[----:B------:R-:W-:-:S05]  /*13120*/  IMAD.MOV R2, RZ, RZ, -R9 ;  /* 0x000000ffff027224 */ /* 0x000fca00078e0a09 */
[----:B------:R-:W-:-:S13]  /*13130*/  ISETP.NE.AND P0, PT, R3, R2, PT ;  /* 0x000000020300720c */ /* 0x000fda0003f05270 */
[----:B------:R-:W-:Y:S05]  /*13140*/  @!P0 BRA `(.L_x_611) ;  /* 0x0000000c00988947 */ /* 0x000fea0003800000 */
.L_x_635:
[----:B--2---:R-:W2:Y:S04]  /*13150*/  LDL.LU R3, [R1] ;  /* 0x0000000001037983 */ /* 0x004ea80000300800 */
        /* <DEDUP_REMOVED lines=8> */
[----:B------:R-:W-:Y:S06]  /*131e0*/  @!P6 BRA `(.L_x_622) ;  /* 0x000000040098e947 */ /* 0x000fec0003800000 */
[----:B------:R-:W-:Y:S01]  /*131f0*/  ULDC.64 UR4, c[0x0][0x3f8] ;  /* 0x0000fe0000047ab9 */ /* 0x000fe20000000a00 */
[----:B------:R-:W-:Y:S02]  /*13200*/  MOV R11, R5 ;  /* 0x00000005000b7202 */ /* 0x000fe40000000f00 */
[----:B------:R-:W-:-:S04]  /*13210*/  ISETP.NE.U32.AND P0, PT, RZ, UR4, PT ;  /* 0x00000004ff007c0c */ /* 0x000fc8000bf05070 */
[----:B------:R-:W-:-:S13]  /*13220*/  ISETP.NE.AND.EX P0, PT, RZ, UR5, PT, P0 ;  /* 0x00000005ff007c0c */ /* 0x000fda000bf05300 */
[----:B------:R-:W-:Y:S05]  /*13230*/  @!P0 BRA `(.L_x_623) ;  /* 0x0000000000448947 */ /* 0x000fea0003800000 */
[----:B------:R-:W2:Y:S01]  /*13240*/  LDC R6, c[0x0][0x41c] ;  /* 0x00010700ff067b82 */ /* 0x000ea20000000800 */
[----:B------:R-:W-:Y:S01]  /*13250*/  ULDC.64 UR6, c[0x0][0x408] ;  /* 0x0001020000067ab9 */ /* 0x000fe20000000a00 */
[----:B--2---:R-:W-:-:S13]  /*13260*/  ISETP.NE.AND P0, PT, R6, 0x1, PT ;  /* 0x000000010600780c */ /* 0x004fda0003f05270 */
[----:B------:R-:W0:Y:S02]  /*13270*/  @P0 LDC.64 R2, c[0x0][0x420] ;  /* 0x00010800ff020b82 */ /* 0x000e240000000a00 */
[----:B0-----:R-:W-:-:S04]  /*13280*/  @P0 IMAD.HI.U32 R12, R5, R2, RZ ;  /* 0x00000002050c0227 */ /* 0x001fc800078e00ff */
[----:B------:R-:W-:Y:S01]  /*13290*/  IMAD.MOV.U32 R2, RZ, RZ, R5 ;  /* 0x000000ffff027224 */ /* 0x000fe200078e0005 */
[----:B------:R-:W-:-:S04]  /*132a0*/  @P0 SHF.R.U32.HI R2, RZ, R3, R12 ;  /* 0x00000003ff020219 */ /* 0x000fc8000001160c */
[--C-:B------:R-:W-:Y:S01]  /*132b0*/  SHF.R.S32.HI R3, RZ, 0x1f, R2.reuse ;  /* 0x0000001fff037819 */ /* 0x100fe20000011402 */
[----:B------:R-:W-:-:S04]  /*132c0*/  IMAD.MOV R11, RZ, RZ, -R2 ;  /* 0x000000ffff0b7224 */ /* 0x000fc800078e0a02 */
[----:B------:R-:W-:Y:S02]  /*132d0*/  IMAD R11, R6, R11, R5 ;  /* 0x0000000b060b7224 */ /* 0x000fe400078e0205 */
[----:B------:R-:W-:Y:S02]  /*132e0*/  IMAD R6, R8, UR6, RZ ;  /* 0x0000000608067c24 */ /* 0x000fe4000f8e02ff */
[----:B------:R-:W-:-:S04]  /*132f0*/  IMAD.WIDE.U32 R2, R0, UR6, R2 ;  /* 0x0000000600027c25 */ /* 0x000fc8000f8e0002 */
[----:B------:R-:W-:-:S04]  /*13300*/  IMAD R6, R0, UR7, R6 ;  /* 0x0000000700067c24 */ /* 0x000fc8000f8e0206 */
[----:B------:R-:W-:Y:S01]  /*13310*/  IMAD.IADD R3, R6, 0x1, R3 ;  /* 0x0000000106037824 */ /* 0x000fe200078e0203 */
[----:B------:R-:W-:-:S04]  /*13320*/  LEA R6, P0, R2, UR4, 0x2 ;  /* 0x0000000402067c11 */ /* 0x000fc8000f8010ff */
[----:B------:R-:W-:-:S05]  /*13330*/  LEA.HI.X R7, R2, UR5, R3, 0x2, P0 ;  /* 0x0000000502077c11 */ /* 0x000fca00080f1403 */
[----:B------:R2:W5:Y:S04]  /*13340*/  LDG.E R6, desc[UR40][R6.64] ;  /* 0x0000002806067981 */ /* 0x000568000c1e1900 */
.L_x_623:
[----:B------:R-:W3:Y:S01]  /*13350*/  S2R R3, SR_CgaCtaId ;  /* 0x0000000000037919 */ /* 0x000ee20000008800 */
[----:B------:R-:W-:Y:S02]  /*13360*/  MOV R2, 0x400 ;  /* 0x0000040000027802 */ /* 0x000fe40000000f00 */
[----:B--2---:R-:W-:Y:S02]  /*13370*/  SHF.L.U32 R7, R10, 0x1f, RZ ;  /* 0x0000001f0a077819 */ /* 0x004fe400000006ff */
[----:B---3--:R-:W-:-:S04]  /*13380*/  LEA R2, R3, R2, 0x18 ;  /* 0x0000000203027211 */ /* 0x008fc800078ec0ff */
[----:B------:R-:W-:-:S04]  /*13390*/  LEA R3, R9, R2, 0x3 ;  /* 0x0000000209037211 */ /* 0x000fc800078e18ff */
[----:B------:R-:W2:Y:S02]  /*133a0*/  SYNCS.PHASECHK.TRANS64.TRYWAIT P0, [R3+URZ+0x22840], R7 ;  /* 0x02284007030075a7 */ /* 0x000ea4000800017f */
[----:B--2---:R-:W-:Y:S05]  /*133b0*/  @!P0 BRA `(.L_x_624) ;  /* 0x0000002800808947 */ /* 0x004fea0003800000 */
.L_x_718:
        /* <DEDUP_REMOVED lines=11> */
.L_x_625:
[----:B0-----:R-:W4:Y:S01]  /*13470*/  LDL R12, [R1+0x10] ;  /* 0x00001000010c7983 */ /* 0x001f220000100800 */
[----:B---3--:R-:W-:Y:S01]  /*13480*/  MOV R2, 0x400 ;  /* 0x0000040000027802 */ /* 0x008fe20000000f00 */
[----:B------:R-:W0:Y:S01]  /*13490*/  S2R R13, SR_CgaCtaId ;  /* 0x00000000000d7919 */ /* 0x000e220000008800 */
[----:B------:R-:W-:Y:S01]  /*134a0*/  R2UR UR9, R3 ;  /* 0x00000000030972ca */ /* 0x000fe200000e0000 */
[----:B------:R-:W-:Y:S01]  /*134b0*/  UIADD3 UR4, UP0, UR38, 0x370, URZ ;  /* 0x0000037026047890 */ /* 0x000fe2000ff1e03f */
[----:B------:R-:W-:Y:S02]  /*134c0*/  R2UR UR12, R4 ;  /* 0x00000000040c72ca */ /* 0x000fe400000e0000 */
[----:B-----5:R-:W-:Y:S01]  /*134d0*/  R2UR UR13, R6 ;  /* 0x00000000060d72ca */ /* 0x020fe200000e0000 */
[----:B------:R-:W-:Y:S01]  /*134e0*/  UIADD3.X UR5, URZ, UR39, URZ, UP0, !UPT ;  /* 0x000000273f057290 */ /* 0x000fe200087fe43f */
[----:B0-----:R-:W-:-:S05]  /*134f0*/  LEA R2, R13, R2, 0x18 ;  /* 0x000000020d027211 */ /* 0x001fca00078ec0ff */
[----:B------:R-:W-:-:S05]  /*13500*/  IMAD R2, R9, 0x3000, R2 ;  /* 0x0000300009027824 */ /* 0x000fca00078e0202 */
[----:B------:R-:W-:Y:S01]  /*13510*/  R2UR UR8, R2 ;  /* 0x00000000020872ca */ /* 0x000fe200000e0000 */
[----:B------:R-:W-:Y:S01]  /*13520*/  UIADD3 UR9, UR9, 0x22830, URZ ;  /* 0x0002283009097890 */ /* 0x000fe2000fffe03f */
[----:B------:R-:W-:Y:S01]  /*13530*/  UMOV UR6, 0x0 ;  /* 0x0000000000067882 */ /* 0x000fe20000000000 */
[----:B------:R-:W-:Y:S01]  /*13540*/  UMOV UR7, 0x14f00000 ;  /* 0x14f0000000077882 */ /* 0x000fe20000000000 */
[----:B------:R-:W-:-:S09]  /*13550*/  UMOV UR10, URZ ;  /* 0x0000003f000a7c82 */ /* 0x000fd20008000000 */
[----:B------:R-:W-:Y:S01]  /*13560*/  UIADD3 UR8, UR8, 0x1c400, URZ ;  /* 0x0001c40008087890 */ /* 0x000fe2000fffe03f */
[----:B----4-:R-:W-:-:S05]  /*13570*/  IMAD R2, R11, 0x60, R12 ;  /* 0x000000600b027824 */ /* 0x010fca00078e020c */
[----:B------:R-:W-:-:S13]  /*13580*/  R2UR UR11, R2 ;  /* 0x00000000020b72ca */ /* 0x000fda00000e0000 */
[----:B------:R0:W-:Y:S01]  /*13590*/  UTMALDG.4D [UR8], [UR4], desc[UR6] ;  /* 0x00000608040075b4 */ /* 0x0001e20008019000 */
[----:B------:R-:W3:Y:S02]  /*135a0*/  SYNCS.PHASECHK.TRANS64.TRYWAIT P1, [R3+URZ+0x22860], R7 ;  /* 0x02286007030075a7 */ /* 0x000ee4000802017f */
[----:B0--3--:R-:W-:Y:S05]  /*135b0*/  @!P1 BRA `(.L_x_626) ;  /* 0x0000002800149947 */ /* 0x009fea0003800000 */
.L_x_719:
        /* <DEDUP_REMOVED lines=8> */
.L_x_627:
[----:B------:R-:W3:Y:S01]  /*13640*/  S2R R11, SR_CgaCtaId ;  /* 0x00000000000b7919 */ /* 0x000ee20000008800 */
[----:B0-2---:R-:W-:Y:S01]  /*13650*/  MOV R7, 0x400 ;  /* 0x0000040000077802 */ /* 0x005fe20000000f00 */
        /* <DEDUP_REMOVED lines=9> */
[----:B------:R-:W-:-:S07]  /*136f0*/  UMOV UR17, 0x40 ;  /* 0x0000004000117882 */ /* 0x000fce0000000000 */
        /* <DEDUP_REMOVED lines=21> */
.L_x_622:
[----:B------:R-:W-:Y:S05]  /*13850*/  BSYNC B1 ;  /* 0x0000000000017941 */ /* 0x000fea0003800000 */
.L_x_621:
        /* <DEDUP_REMOVED lines=10> */
[----:B------:R-:W-:Y:S02]  /*13900*/  IADD3 R9, R5, -0x1, RZ ;  /* 0xffffffff05097810 */ /* 0x000fe40007ffe0ff */
[----:B------:R-:W-:-:S04]  /*13910*/  ISETP.NE.U32.AND P0, PT, RZ, UR4, PT ;  /* 0x00000004ff007c0c */ /* 0x000fc8000bf05070 */
[----:B------:R-:W-:-:S13]  /*13920*/  ISETP.NE.AND.EX P0, PT, RZ, UR5, PT, P0 ;  /* 0x00000005ff007c0c */ /* 0x000fda000bf05300 */
[----:B------:R-:W-:Y:S05]  /*13930*/  @!P0 BRA `(.L_x_630) ;  /* 0x0000000000448947 */ /* 0x000fea0003800000 */
[----:B------:R-:W3:Y:S01]  /*13940*/  LDC R6, c[0x0][0x41c] ;  /* 0x00010700ff067b82 */ /* 0x000ee20000000800 */
[----:B------:R-:W-:Y:S01]  /*13950*/  ULDC.64 UR6, c[0x0][0x408] ;  /* 0x0001020000067ab9 */ /* 0x000fe20000000a00 */
[----:B---3--:R-:W-:-:S13]  /*13960*/  ISETP.NE.AND P0, PT, R6, 0x1, PT ;  /* 0x000000010600780c */ /* 0x008fda0003f05270 */
[----:B------:R-:W3:Y:S02]  /*13970*/  @P0 LDC.64 R2, c[0x0][0x420] ;  /* 0x00010800ff020b82 */ /* 0x000ee40000000a00 */
[----:B---3--:R-:W-:-:S04]  /*13980*/  @P0 IMAD.HI.U32 R7, R9, R2, RZ ;  /* 0x0000000209070227 */ /* 0x008fc800078e00ff */
[----:B------:R-:W-:Y:S01]  /*13990*/  IMAD.MOV.U32 R2, RZ, RZ, R9 ;  /* 0x000000ffff027224 */ /* 0x000fe200078e0009 */
[----:B------:R-:W-:-:S05]  /*139a0*/  @P0 SHF.R.U32.HI R2, RZ, R3, R7 ;  /* 0x00000003ff020219 */ /* 0x000fca0000011607 */
[----:B------:R-:W-:-:S04]  /*139b0*/  IMAD.MOV R3, RZ, RZ, -R2 ;  /* 0x000000ffff037224 */ /* 0x000fc800078e0a02 */
[----:B------:R-:W-:Y:S01]  /*139c0*/  IMAD R9, R6, R3, R9 ;  /* 0x0000000306097224 */ /* 0x000fe200078e0209 */
[----:B------:R-:W-:Y:S01]  /*139d0*/  SHF.R.S32.HI R3, RZ, 0x1f, R2 ;  /* 0x0000001fff037819 */ /* 0x000fe20000011402 */
[----:B------:R-:W-:-:S04]  /*139e0*/  IMAD R6, R8, UR6, RZ ;  /* 0x0000000608067c24 */ /* 0x000fc8000f8e02ff */
[C---:B------:R-:W-:Y:S02]  /*139f0*/  IMAD R6, R0.reuse, UR7, R6 ;  /* 0x0000000700067c24 */ /* 0x040fe4000f8e0206 */
[----:B------:R-:W-:-:S04]  /*13a00*/  IMAD.WIDE.U32 R2, R0, UR6, R2 ;  /* 0x0000000600027c25 */ /* 0x000fc8000f8e0002 */
[----:B------:R-:W-:Y:S01]  /*13a10*/  IMAD.IADD R3, R6, 0x1, R3 ;  /* 0x0000000106037824 */ /* 0x000fe200078e0203 */
[----:B------:R-:W-:-:S04]  /*13a20*/  LEA R6, P0, R2, UR4, 0x2 ;  /* 0x0000000402067c11 */ /* 0x000fc8000f8010ff */
[----:B------:R-:W-:-:S05]  /*13a30*/  LEA.HI.X R7, R2, UR5, R3, 0x2, P0 ;  /* 0x0000000502077c11 */ /* 0x000fca00080f1403 */
[----:B------:R3:W5:Y:S04]  /*13a40*/  LDG.E R6, desc[UR40][R6.64] ;  /* 0x0000002806067981 */ /* 0x000768000c1e1900 */
.L_x_630:
[----:B------:R-:W4:Y:S01]  /*13a50*/  S2R R3, SR_CgaCtaId ;  /* 0x0000000000037919 */ /* 0x000f220000008800 */
[----:B------:R-:W-:Y:S02]  /*13a60*/  MOV R2, 0x400 ;  /* 0x0000040000027802 */ /* 0x000fe40000000f00 */
[----:B---3--:R-:W-:Y:S02]  /*13a70*/  SHF.L.U32 R7, R10, 0x1f, RZ ;  /* 0x0000001f0a077819 */ /* 0x008fe400000006ff */
[----:B----4-:R-:W-:-:S04]  /*13a80*/  LEA R2, R3, R2, 0x18 ;  /* 0x0000000203027211 */ /* 0x010fc800078ec0ff */
[----:B------:R-:W-:-:S04]  /*13a90*/  LEA R3, R11, R2, 0x3 ;  /* 0x000000020b037211 */ /* 0x000fc800078e18ff */
[----:B------:R-:W3:Y:S02]  /*13aa0*/  SYNCS.PHASECHK.TRANS64.TRYWAIT P0, [R3+URZ+0x22840], R7 ;  /* 0x02284007030075a7 */ /* 0x000ee4000800017f */
[----:B---3--:R-:W-:Y:S05]  /*13ab0*/  @!P0 BRA `(.L_x_631) ;  /* 0x0000002000e88947 */ /* 0x008fea0003800000 */
.L_x_720:
[----:B------:R-:W4:Y:S02]  /*13ac0*/  S2R R2, SR_TID.X ;  /* 0x0000000000027919 */ /* 0x000f240000002100 */
[----:B----4-:R-:W-:-:S04]  /*13ad0*/  LOP3.LUT R2, R2, 0x7f, RZ, 0xc0, !PT ;  /* 0x0000007f02027812 */ /* 0x010fc800078ec0ff */
[----:B------:R-:W-:-:S13]  /*13ae0*/  ISETP.NE.AND P0, PT, R2, RZ, PT ;  /* 0x000000ff0200720c */ /* 0x000fda0003f05270 */
[----:B------:R-:W-:Y:S05]  /*13af0*/  @P0 BRA `(.L_x_632) ;  /* 0x00000000001c0947 */ /* 0x000fea0003800000 */
[----:B------:R-:W4:Y:S02]  /*13b00*/  S2R R2, SR_TID.X ;  /* 0x0000000000027919 */ /* 0x000f240000002100 */
[----:B----4-:R-:W-:-:S04]  /*13b10*/  LOP3.LUT R2, R2, 0x1f, RZ, 0xc0, !PT ;  /* 0x0000001f02027812 */ /* 0x010fc800078ec0ff */
[----:B------:R-:W-:Y:S01]  /*13b20*/  ISETP.NE.AND P1, PT, R2, RZ, PT ;  /* 0x000000ff0200720c */ /* 0x000fe20003f25270 */
[----:B------:R-:W-:-:S04]  /*13b30*/  IMAD.MOV.U32 R2, RZ, RZ, 0x3000 ;  /* 0x00003000ff027424 */ /* 0x000fc800078e00ff */
[----:B------:R4:W-:Y:S08]  /*13b40*/  SYNCS.ARRIVE.TRANS64 RZ, [R3+URZ+0x22830], R2 ;  /* 0x0228300203ff79a7 */ /* 0x0009f0000800003f */
[----:B------:R-:W-:Y:S05]  /*13b50*/  @!P1 BRA `(.L_x_632) ;  /* 0x0000000000049947 */ /* 0x000fea0003800000 */
[----:B------:R-:W-:Y:S01]  /*13b60*/  BPT.TRAP 0x1 ;  /* 0x000000040000795c */ /* 0x000fe20000300000 */
.L_x_632:
[----:B----4-:R-:W4:Y:S01]  /*13b70*/  LDL R2, [R1] ;  /* 0x0000000001027983 */ /* 0x010f220000100800 */
[----:B--2---:R-:W-:-:S03]  /*13b80*/  MOV R11, 0x400 ;  /* 0x00000400000b7802 */ /* 0x004fc60000000f00 */
[----:B------:R-:W2:Y:S01]  /*13b90*/  LDL R10, [R1+0x10] ;  /* 0x00001000010a7983 */ /* 0x000ea20000100800 */
[----:B0-----:R-:W0:Y:S01]  /*13ba0*/  S2R R12, SR_CgaCtaId ;  /* 0x00000000000c7919 */ /* 0x001e220000008800 */
        /* <DEDUP_REMOVED lines=10> */
[----:B----4-:R-:W-:-:S05]  /*13c50*/  IMAD R2, R2, 0x3000, R11 ;  /* 0x0000300002027824 */ /* 0x010fca00078e020b */
[----:B------:R-:W-:Y:S01]  /*13c60*/  R2UR UR8, R2 ;  /* 0x00000000020872ca */ /* 0x000fe200000e0000 */
[----:B--2---:R-:W-:-:S05]  /*13c70*/  IMAD R9, R9, 0x60, R10 ;  /* 0x0000006009097824 */ /* 0x004fca00078e020a */
[----:B------:R-:W-:-:S07]  /*13c80*/  R2UR UR11, R9 ;  /* 0x00000000090b72ca */ /* 0x000fce00000e0000 */
[----:B------:R-:W-:-:S09]  /*13c90*/  UIADD3 UR8, UR8, 0x1c400, URZ ;  /* 0x0001c40008087890 */ /* 0x000fd2000fffe03f */
[----:B------:R0:W-:Y:S01]  /*13ca0*/  UTMALDG.4D [UR8], [UR4], desc[UR6] ;  /* 0x00000608040075b4 */ /* 0x0001e20008019000 */
[----:B------:R-:W2:Y:S02]  /*13cb0*/  SYNCS.PHASECHK.TRANS64.TRYWAIT P1, [R3+URZ+0x22860], R7 ;  /* 0x02286007030075a7 */ /* 0x000ea4000802017f */
[----:B0-2---:R-:W-:Y:S05]  /*13cc0*/  @!P1 BRA `(.L_x_633) ;  /* 0x0000002000789947 */ /* 0x005fea0003800000 */
.L_x_721:
        /* <DEDUP_REMOVED lines=8> */
.L_x_634:
[----:B--2---:R-:W2:Y:S01]  /*13d50*/  LDL R2, [R1] ;  /* 0x0000000001027983 */ /* 0x004ea20000100800 */
[----:B0--3--:R-:W-:Y:S01]  /*13d60*/  MOV R7, 0x400 ;  /* 0x0000040000077802 */ /* 0x009fe20000000f00 */
        /* <DEDUP_REMOVED lines=31> */
[----:B---3--:R-:W-:Y:S01]  /*13f60*/  NOP ;  /* 0x0000000000007918 */ /* 0x008fe20000000000 */
.L_x_629:
[----:B------:R-:W-:Y:S05]  /*13f70*/  BSYNC B1 ;  /* 0x0000000000017941 */ /* 0x000fea0003800000 */
.L_x_628:
[C---:B------:R-:W-:Y:S01]  /*13f80*/  ISETP.GT.AND P0, PT, R5.reuse, 0x1, PT ;  /* 0x000000010500780c */ /* 0x040fe20003f04270 */
[----:B------:R-:W-:-:S12]  /*13f90*/  VIADD R5, R5, 0xfffffffe ;  /* 0xfffffffe05057836 */ /* 0x000fd80000000000 */
[----:B------:R-:W-:Y:S05]  /*13fa0*/  @P0 BRA `(.L_x_635) ;  /* 0xfffffff000680947 */ /* 0x000fea000383ffff */
.L_x_611:
[----:B------:R-:W-:Y:S05]  /*13fb0*/  BSYNC B0 ;  /* 0x0000000000007941 */ /* 0x000fea0003800000 */
.L_x_610:
[----:B------:R-:W3:Y:S01]  /*13fc0*/  LDL.LU R3, [R1] ;  /* 0x0000000001037983 */ /* 0x000ee20000300800 */
[----:B------:R-:W-:Y:S01]  /*13fd0*/  BSSY B0, `(.L_x_636) ;  /* 0x0000016000007945 */ /* 0x000fe20003800000 */
[----:B------:R-:W4:Y:S02]  /*13fe0*/  S2R R2, SR_TID.X ;  /* 0x0000000000027919 */ /* 0x000f240000002100 */
[----:B----4-:R-:W-:-:S04]  /*13ff0*/  LOP3.LUT R2, R2, 0x1f, RZ, 0xc0, !PT ;  /* 0x0000001f02027812 */ /* 0x010fc800078ec0ff */
[----:B------:R-:W-:Y:S02]  /*14000*/  ISETP.NE.AND P1, PT, R2, RZ, PT ;  /* 0x000000ff0200720c */ /* 0x000fe40003f25270 */
[----:B---3--:R-:W-:-:S04]  /*14010*/  IADD3 R0, R3, 0x1, RZ ;  /* 0x0000000103007810 */ /* 0x008fc80007ffe0ff */
[----:B------:R-:W-:-:S04]  /*14020*/  ISETP.NE.AND P0, PT, R0, 0x2, PT ;  /* 0x000000020000780c */ /* 0x000fc80003f05270 */
[----:B------:R-:W-:Y:S02]  /*14030*/  SEL R2, R0, RZ, P0 ;  /* 0x000000ff00027207 */ /* 0x000fe40000000000 */
[----:B------:R-:W-:-:S03]  /*14040*/  SEL R0, RZ, 0x1, P0 ;  /* 0x00000001ff007807 */ /* 0x000fc60000000000 */
[----:B------:R3:W-:Y:S01]  /*14050*/  STL [R1], R2 ;  /* 0x0000000201007387 */ /* 0x0007e20000100800 */
[----:B------:R-:W-:Y:S05]  /*14060*/  @P1 BRA `(.L_x_637) ;  /* 0x0000000000301947 */ /* 0x000fea0003800000 */
[----:B------:R-:W4:Y:S01]  /*14070*/  S2R R7, SR_LANEID ;  /* 0x0000000000077919 */ /* 0x000f220000000000 */
[----:B------:R-:W-:Y:S01]  /*14080*/  VOTEU.ANY UR4, UPT, PT ;  /* 0x0000000000047886 */ /* 0x000fe200038e0100 */
[----:B---3--:R-:W3:Y:S01]  /*14090*/  LDC.64 R2, c[0x0][0xc38] ;  /* 0x00030e00ff027b82 */ /* 0x008ee20000000a00 */
[----:B------:R-:W4:Y:S08]  /*140a0*/  FLO.U32 R4, UR4 ;  /* 0x0000000400047d00 */ /* 0x000f3000080e0000 */
[----:B------:R-:W3:Y:S01]  /*140b0*/  POPC R5, UR4 ;  /* 0x0000000400057d09 */ /* 0x000ee20008000000 */
[----:B----4-:R-:W-:-:S13]  /*140c0*/  ISETP.EQ.U32.AND P0, PT, R4, R7, PT ;  /* 0x000000070400720c */ /* 0x010fda0003f02070 */
[----:B---3--:R-:W3:Y:S01]  /*140d0*/  @P0 ATOMG.E.ADD.STRONG.GPU PT, R3, desc[UR40][R2.64], R5 ;  /* 0x00000005020309a8 */ /* 0x008ee200081ee1e8 */
[----:B------:R-:W4:Y:S02]  /*140e0*/  S2R R6, SR_LTMASK ;  /* 0x0000000000067919 */ /* 0x000f240000003900 */
[----:B----4-:R-:W-:-:S04]  /*140f0*/  LOP3.LUT R6, R6, UR4, RZ, 0xc0, !PT ;  /* 0x0000000406067c12 */ /* 0x010fc8000f8ec0ff */
[----:B------:R-:W4:Y:S01]  /*14100*/  POPC R7, R6 ;  /* 0x0000000600077309 */ /* 0x000f220000000000 */
[----:B---3--:R-:W4:Y:S02]  /*14110*/  SHFL.IDX PT, R4, R3, R4, 0x1f ;  /* 0x00001f0403047589 */ /* 0x008f2400000e0000 */
[----:B----4-:R-:W-:-:S07]  /*14120*/  IADD3 R16, R4, UR37, R7 ;  /* 0x0000002504107c10 */ /* 0x010fce000fffe007 */
.L_x_637:
[----:B------:R-:W-:Y:S05]  /*14130*/  BSYNC B0 ;  /* 0x0000000000007941 */ /* 0x000fea0003800000 */
.L_x_636:
[----:B---3--:R-:W3:Y:S02]  /*14140*/  LDL.LU R2, [R1+0x8] ;  /* 0x0000080001027983 */ /* 0x008ee40000300800 */
[----:B---3--:R-:W-:-:S05]  /*14150*/  LOP3.LUT R2, R2, R0, RZ, 0x3c, !PT ;  /* 0x0000000002027212 */ /* 0x008fca00078e3cff */
[----:B------:R3:W-:Y:S02]  /*14160*/  STL [R1+0x8], R2 ;  /* 0x0000080201007387 */ /* 0x0007e40000100800 */
.L_x_593:
[----:B------:R-:W-:Y:S05]  /*14170*/  BSYNC B6 ;  /* 0x0000000000067941 */ /* 0x000fea0003800000 */
.L_x_591:
[----:B------:R-:W-:-:S03]  /*14180*/  UMOV UR4, 0xffffffff ;  /* 0xffffffff00047882 */ /* 0x000fc60000000000 */
[----:B------:R-:W-:Y:S05]  /*14190*/  BRA.DIV UR4, `(.L_x_638) ;  /* 0x0000001e04587947 */ /* 0x000fea000b800000 */
[----:B0-----:R0:W4:Y:S04]  /*141a0*/  SHFL.IDX PT, R4, R16, RZ, 0x1f ;  /* 0x00001fff10047589 */ /* 0x00112800000e0000 */
[----:B------:R0:W0:Y:S02]  /*141b0*/  SHFL.IDX PT, R6, R16, 0x1, 0x1f ;  /* 0x00201f0010067f89 */ /* 0x00002400000e0000 */
.L_x_725:
[----:B------:R-:W1:Y:S01]  /*141c0*/  S2R R0, SR_TID.X ;  /* 0x0000000000007919 */ /* 0x000e620000002100 */
[----:B------:R-:W-:Y:S01]  /*141d0*/  ULDC UR4, c[0x0][0xc14] ;  /* 0x0003050000047ab9 */ /* 0x000fe20000000800 */
[----:B------:R-:W-:Y:S01]  /*141e0*/  BSSY B0, `(.L_x_639) ;  /* 0x000000b000007945 */ /* 0x000fe20003800000 */
[----:B------:R-:W-:Y:S01]  /*141f0*/  IMAD.MOV.U32 R17, RZ, RZ, RZ ;  /* 0x000000ffff117224 */ /* 0x000fe200078e00ff */
[----:B-1----:R-:W-:Y:S01]  /*14200*/  LOP3.LUT R8, R0, 0x1f, RZ, 0xc0, !PT ;  /* 0x0000001f00087812 */ /* 0x002fe200078ec0ff */
[----:B------:R-:W-:-:S03]  /*14210*/  IMAD.U32 R0, RZ, RZ, UR4 ;  /* 0x00000004ff007e24 */ /* 0x000fc6000f8e00ff */
[C---:B------:R-:W-:Y:S01]  /*14220*/  ISETP.NE.AND P0, PT, R8.reuse, 0x1f, PT ;  /* 0x0000001f0800780c */ /* 0x040fe20003f05270 */
[----:B------:R-:W-:-:S05]  /*14230*/  IMAD.IADD R5, R8, 0x1, R19 ;  /* 0x0000000108057824 */ /* 0x000fca00078e0213 */
[----:B------:R-:W-:-:S13]  /*14240*/  ISETP.GE.OR P0, PT, R5, R0, !P0 ;  /* 0x000000000500720c */ /* 0x000fda0004706670 */
[----:B------:R-:W-:Y:S05]  /*14250*/  @P0 BRA `(.L_x_640) ;  /* 0x00000000000c0947 */ /* 0x000fea0003800000 */
[----:B---3--:R-:W1:Y:S02]  /*14260*/  LDC.64 R2, c[0x0][0xc58] ;  /* 0x00031600ff027b82 */ /* 0x008e640000000a00 */
[----:B-1----:R-:W-:-:S05]  /*14270*/  IMAD.WIDE R2, R5, 0x4, R2 ;  /* 0x0000000405027825 */ /* 0x002fca00078e0202 */
[----:B------:R1:W5:Y:S02]  /*14280*/  LDG.E R17, desc[UR40][R2.64] ;  /* 0x0000002802117981 */ /* 0x000364000c1e1900 */
.L_x_640:
[----:B------:R-:W-:Y:S05]  /*14290*/  BSYNC B0 ;  /* 0x0000000000007941 */ /* 0x000fea0003800000 */
.L_x_639:
[----:B------:R-:W-:-:S03]  /*142a0*/  UMOV UR4, 0xffffffff ;  /* 0xffffffff00047882 */ /* 0x000fc60000000000 */
[----:B------:R-:W-:Y:S05]  /*142b0*/  BRA.DIV UR4, `(.L_x_641) ;  /* 0x0000001e045c7947 */ /* 0x000fea000b800000 */
[----:B-----5:R-:W0:Y:S01]  /*142c0*/  SHFL.UP PT, R14, R17, 0x1, RZ ;  /* 0x04200000110e7989 */ /* 0x020e2200000e00ff */
[C---:B------:R-:W-:Y:S02]  /*142d0*/  ISETP.NE.AND P0, PT, R8.reuse, RZ, PT ;  /* 0x000000ff0800720c */ /* 0x040fe40003f05270 */
[----:B------:R-:W-:Y:S02]  /*142e0*/  ISETP.GE.U32.AND P1, PT, R8, 0x2, PT ;  /* 0x000000020800780c */ /* 0x000fe40003f26070 */
[----:B0-----:R-:W-:Y:S02]  /*142f0*/  SEL R14, R14, RZ, P0 ;  /* 0x000000ff0e0e7207 */ /* 0x001fe40000000000 */
[----:B------:R-:W-:Y:S02]  /*14300*/  ISETP.GE.U32.AND P0, PT, R8, 0x4, PT ;  /* 0x000000040800780c */ /* 0x000fe40003f06070 */
[----:B------:R-:W-:-:S05]  /*14310*/  IADD3 R13, R17, R14, RZ ;  /* 0x0000000e110d7210 */ /* 0x000fca0007ffe0ff */
[----:B------:R-:W0:Y:S02]  /*14320*/  SHFL.UP PT, R14, R13, 0x2, RZ ;  /* 0x044000000d0e7989 */ /* 0x000e2400000e00ff */
[----:B0-----:R-:W-:Y:S02]  /*14330*/  SEL R14, R14, RZ, P1 ;  /* 0x000000ff0e0e7207 */ /* 0x001fe40000800000 */
[----:B------:R-:W-:-:S03]  /*14340*/  ISETP.GE.U32.AND P1, PT, R8, 0x8, PT ;  /* 0x000000080800780c */ /* 0x000fc60003f26070 */
[----:B-1----:R-:W-:-:S05]  /*14350*/  IMAD.IADD R3, R13, 0x1, R14 ;  /* 0x000000010d037824 */ /* 0x002fca00078e020e */
[----:B------:R-:W0:Y:S02]  /*14360*/  SHFL.UP PT, R14, R3, 0x4, RZ ;  /* 0x04800000030e7989 */ /* 0x000e2400000e00ff */
[----:B0-----:R-:W-:Y:S02]  /*14370*/  SEL R14, R14, RZ, P0 ;  /* 0x000000ff0e0e7207 */ /* 0x001fe40000000000 */
[----:B------:R-:W-:-:S03]  /*14380*/  ISETP.GE.U32.AND P0, PT, R8, 0x10, PT ;  /* 0x000000100800780c */ /* 0x000fc60003f06070 */
[----:B------:R-:W-:-:S05]  /*14390*/  IMAD.IADD R5, R3, 0x1, R14 ;  /* 0x0000000103057824 */ /* 0x000fca00078e020e */
[----:B------:R-:W0:Y:S02]  /*143a0*/  SHFL.UP PT, R14, R5, 0x8, RZ ;  /* 0x05000000050e7989 */ /* 0x000e2400000e00ff */
[----:B0-----:R-:W-:-:S05]  /*143b0*/  SEL R14, R14, RZ, P1 ;  /* 0x000000ff0e0e7207 */ /* 0x001fca0000800000 */
[----:B------:R-:W-:-:S05]  /*143c0*/  IMAD.IADD R7, R5, 0x1, R14 ;  /* 0x0000000105077824 */ /* 0x000fca00078e020e */
[----:B------:R-:W3:Y:S02]  /*143d0*/  SHFL.UP PT, R14, R7, 0x10, RZ ;  /* 0x06000000070e7989 */ /* 0x000ee400000e00ff */
[----:B---3--:R-:W-:-:S04]  /*143e0*/  SEL R2, R14, RZ, P0 ;  /* 0x000000ff0e027207 */ /* 0x008fc80000000000 */
[----:B------:R-:W-:-:S05]  /*143f0*/  IADD3 R2, R7, R2, RZ ;  /* 0x0000000207027210 */ /* 0x000fca0007ffe0ff */
[----:B------:R0:W1:Y:S02]  /*14400*/  SHFL.IDX PT, R14, R2, 0x1f, 0x1f ;  /* 0x03e01f00020e7f89 */ /* 0x00006400000e0000 */
.L_x_733:
[----:B------:R-:W-:Y:S02]  /*14410*/  ULDC UR4, c[0x0][0xc10] ;  /* 0x0003040000047ab9 */ /* 0x000fe40000000800 */
[----:B------:R-:W-:-:S04]  /*14420*/  IMAD.U32 R16, RZ, RZ, UR4 ;  /* 0x00000004ff107e24 */ /* 0x000fc8000f8e00ff */
[----:B-1----:R-:W-:-:S04]  /*14430*/  IMAD R3, R14, R16, RZ ;  /* 0x000000100e037224 */ /* 0x002fc800078e02ff */
[----:B------:R-:W-:-:S05]  /*14440*/  IMAD.IADD R6, R6, 0x1, R3 ;  /* 0x0000000106067824 */ /* 0x000fca00078e0203 */
[----:B----4-:R-:W-:-:S13]  /*14450*/  ISETP.GT.AND P0, PT, R6, R4, PT ;  /* 0x000000040600720c */ /* 0x010fda0003f04270 */
[----:B------:R-:W-:Y:S05]  /*14460*/  @P0 BRA `(.L_x_642) ;  /* 0x0000000000b40947 */ /* 0x000fea0003800000 */
[----:B------:R-:W1:Y:S02]  /*14470*/  LDC R0, c[0x0][0xc14] ;  /* 0x00030500ff007b82 */ /* 0x000e640000000800 */
.L_x_647:
[----:B------:R-:W-:-:S05]  /*14480*/  VIADD R19, R19, 0x1f ;  /* 0x0000001f13137836 */ /* 0x000fca0000000000 */
[----:B-1----:R-:W-:-:S13]  /*14490*/  ISETP.GE.AND P0, PT, R19, R0, PT ;  /* 0x000000001300720c */ /* 0x002fda0003f06270 */
[----:B------:R-:W-:Y:S05]  /*144a0*/  @P0 BRA `(.L_x_643) ;  /* 0x00000004005c0947 */ /* 0x000fea0003800000 */
[----:B0-----:R-:W0:Y:S01]  /*144b0*/  S2R R2, SR_TID.X ;  /* 0x0000000000027919 */ /* 0x001e220000002100 */
[----:B------:R-:W-:Y:S01]  /*144c0*/  BSSY B0, `(.L_x_644) ;  /* 0x000000a000007945 */ /* 0x000fe20003800000 */
[----:B------:R-:W-:Y:S01]  /*144d0*/  IMAD.MOV.U32 R17, RZ, RZ, RZ ;  /* 0x000000ffff117224 */ /* 0x000fe200078e00ff */
[----:B0-----:R-:W-:-:S04]  /*144e0*/  LOP3.LUT R8, R2, 0x1f, RZ, 0xc0, !PT ;  /* 0x0000001f02087812 */ /* 0x001fc800078ec0ff */
[C---:B------:R-:W-:Y:S02]  /*144f0*/  ISETP.NE.AND P1, PT, R8.reuse, 0x1f, PT ;  /* 0x0000001f0800780c */ /* 0x040fe40003f25270 */
[----:B------:R-:W-:-:S04]  /*14500*/  IADD3 R5, R8, R19, RZ ;  /* 0x0000001308057210 */ /* 0x000fc80007ffe0ff */
[----:B------:R-:W-:-:S13]  /*14510*/  ISETP.GE.OR P0, PT, R5, R0, !P1 ;  /* 0x000000000500720c */ /* 0x000fda0004f06670 */
[----:B------:R-:W-:Y:S05]  /*14520*/  @P0 BRA `(.L_x_645) ;  /* 0x00000000000c0947 */ /* 0x000fea0003800000 */
[----:B------:R-:W0:Y:S02]  /*14530*/  LDC.64 R2, c[0x0][0xc58] ;  /* 0x00031600ff027b82 */ /* 0x000e240000000a00 */
[----:B0-----:R-:W-:-:S05]  /*14540*/  IMAD.WIDE R2, R5, 0x4, R2 ;  /* 0x0000000405027825 */ /* 0x001fca00078e0202 */
[----:B------:R0:W5:Y:S02]  /*14550*/  LDG.E R17, desc[UR40][R2.64] ;  /* 0x0000002802117981 */ /* 0x000164000c1e1900 */
.L_x_645:
[----:B------:R-:W-:Y:S05]  /*14560*/  BSYNC B0 ;  /* 0x0000000000007941 */ /* 0x000fea0003800000 */
.L_x_644:
[----:B------:R-:W-:-:S03]  /*14570*/  UMOV UR4, 0xffffffff ;  /* 0xffffffff00047882 */ /* 0x000fc60000000000 */
[----:B------:R-:W-:Y:S05]  /*14580*/  BRA.DIV UR4, `(.L_x_646) ;  /* 0x0000001e04787947 */ /* 0x000fea000b800000 */
[----:B-----5:R-:W1:Y:S01]  /*14590*/  SHFL.UP PT, R14, R17, 0x1, RZ ;  /* 0x04200000110e7989 */ /* 0x020e6200000e00ff */
[C---:B------:R-:W-:Y:S02]  /*145a0*/  ISETP.NE.AND P0, PT, R8.reuse, RZ, PT ;  /* 0x000000ff0800720c */ /* 0x040fe40003f05270 */
[----:B------:R-:W-:Y:S02]  /*145b0*/  ISETP.GE.U32.AND P1, PT, R8, 0x2, PT ;  /* 0x000000020800780c */ /* 0x000fe40003f26070 */
[----:B-1----:R-:W-:Y:S02]  /*145c0*/  SEL R14, R14, RZ, P0 ;  /* 0x000000ff0e0e7207 */ /* 0x002fe40000000000 */
[----:B------:R-:W-:-:S03]  /*145d0*/  ISETP.GE.U32.AND P0, PT, R8, 0x4, PT ;  /* 0x000000040800780c */ /* 0x000fc60003f06070 */
[----:B------:R-:W-:-:S05]  /*145e0*/  IMAD.IADD R13, R17, 0x1, R14 ;  /* 0x00000001110d7824 */ /* 0x000fca00078e020e */
[----:B------:R-:W1:Y:S02]  /*145f0*/  SHFL.UP PT, R14, R13, 0x2, RZ ;  /* 0x044000000d0e7989 */ /* 0x000e6400000e00ff */
[----:B-1----:R-:W-:Y:S02]  /*14600*/  SEL R14, R14, RZ, P1 ;  /* 0x000000ff0e0e7207 */ /* 0x002fe40000800000 */
[----:B------:R-:W-:-:S03]  /*14610*/  ISETP.GE.U32.AND P1, PT, R8, 0x8, PT ;  /* 0x000000080800780c */ /* 0x000fc60003f26070 */
[----:B0-----:R-:W-:-:S05]  /*14620*/  IMAD.IADD R3, R13, 0x1, R14 ;  /* 0x000000010d037824 */ /* 0x001fca00078e020e */
[----:B------:R-:W0:Y:S02]  /*14630*/  SHFL.UP PT, R14, R3, 0x4, RZ ;  /* 0x04800000030e7989 */ /* 0x000e2400000e00ff */
[----:B0-----:R-:W-:Y:S02]  /*14640*/  SEL R14, R14, RZ, P0 ;  /* 0x000000ff0e0e7207 */ /* 0x001fe40000000000 */
[----:B------:R-:W-:Y:S02]  /*14650*/  ISETP.GE.U32.AND P0, PT, R8, 0x10, PT ;  /* 0x000000100800780c */ /* 0x000fe40003f06070 */
[----:B------:R-:W-:-:S05]  /*14660*/  IADD3 R5, R3, R14, RZ ;  /* 0x0000000e03057210 */ /* 0x000fca0007ffe0ff */
[----:B------:R-:W0:Y:S02]  /*14670*/  SHFL.UP PT, R14, R5, 0x8, RZ ;  /* 0x05000000050e7989 */ /* 0x000e2400000e00ff */
[----:B0-----:R-:W-:-:S05]  /*14680*/  SEL R14, R14, RZ, P1 ;  /* 0x000000ff0e0e7207 */ /* 0x001fca0000800000 */
[----:B------:R-:W-:-:S05]  /*14690*/  IMAD.IADD R7, R5, 0x1, R14 ;  /* 0x0000000105077824 */ /* 0x000fca00078e020e */
[----:B------:R-:W0:Y:S02]  /*146a0*/  SHFL.UP PT, R14, R7, 0x10, RZ ;  /* 0x06000000070e7989 */ /* 0x000e2400000e00ff */
[----:B0-----:R-:W-:-:S05]  /*146b0*/  SEL R2, R14, RZ, P0 ;  /* 0x000000ff0e027207 */ /* 0x001fca0000000000 */
[----:B------:R-:W-:-:S05]  /*146c0*/  IMAD.IADD R2, R7, 0x1, R2 ;  /* 0x0000000107027824 */ /* 0x000fca00078e0202 */
[----:B------:R0:W1:Y:S02]  /*146d0*/  SHFL.IDX PT, R14, R2, 0x1f, 0x1f ;  /* 0x03e01f00020e7f89 */ /* 0x00006400000e0000 */
.L_x_741:
[----:B------:R-:W-:Y:S02]  /*146e0*/  ULDC UR4, c[0x0][0xc10] ;  /* 0x0003040000047ab9 */ /* 0x000fe40000000800 */
[----:B------:R-:W-:-:S04]  /*146f0*/  IMAD.U32 R16, RZ, RZ, UR4 ;  /* 0x00000004ff107e24 */ /* 0x000fc8000f8e00ff */
[----:B-1----:R-:W-:-:S05]  /*14700*/  IMAD R3, R14, R16, RZ ;  /* 0x000000100e037224 */ /* 0x002fca00078e02ff */
[----:B------:R-:W-:-:S04]  /*14710*/  IADD3 R6, R3, R6, RZ ;  /* 0x0000000603067210 */ /* 0x000fc80007ffe0ff */
[----:B------:R-:W-:-:S13]  /*14720*/  ISETP.GT.AND P0, PT, R6, R4, PT ;  /* 0x000000040600720c */ /* 0x000fda0003f04270 */
[----:B------:R-:W-:Y:S05]  /*14730*/  @!P0 BRA `(.L_x_647) ;  /* 0xfffffffc00508947 */ /* 0x000fea000383ffff */
.L_x_642:
[----:B------:R-:W-:Y:S01]  /*14740*/  IMAD.IADD R6, R6, 0x1, -R3 ;  /* 0x0000000106067824 */ /* 0x000fe200078e0a03 */
[----:B------:R-:W-:-:S03]  /*14750*/  UMOV UR4, 0xffffffff ;  /* 0xffffffff00047882 */ /* 0x000fc60000000000 */
[----:B------:R-:W-:-:S05]  /*14760*/  IMAD R3, R2, R16, R6 ;  /* 0x0000001002037224 */ /* 0x000fca00078e0206 */
[----:B------:R-:W-:Y:S01]  /*14770*/  ISETP.GT.AND P6, PT, R3, R4, PT ;  /* 0x000000040300720c */ /* 0x000fe20003fc4270 */
[----:B------:R-:W-:-:S12]  /*14780*/  BRA.DIV UR4, `(.L_x_648) ;  /* 0x0000001e04c87947 */ /* 0x000fd8000b800000 */
[----:B------:R-:W-:-:S04]  /*14790*/  VOTE.ANY R3, PT, !P6 ;  /* 0x0000000000037806 */ /* 0x000fc800070e0100 */
[----:B------:R-:W1:Y:S02]  /*147a0*/  POPC R5, R3 ;  /* 0x0000000300057309 */ /* 0x000e640000000000 */
[----:B-1----:R1:W3:Y:S02]  /*147b0*/  SHFL.IDX PT, R17, R17, R5, 0x1f ;  /* 0x00001f0511117589 */ /* 0x0022e400000e0000 */
.L_x_745:
[----:B------:R-:W-:Y:S01]  /*147c0*/  ISETP.NE.AND P0, PT, R3, RZ, PT ;  /* 0x000000ff0300720c */ /* 0x000fe20003f05270 */
[----:B------:R-:W-:-:S12]  /*147d0*/  IMAD.MOV.U32 R14, RZ, RZ, RZ ;  /* 0x000000ffff0e7224 */ /* 0x000fd800078e00ff */
[----:B------:R-:W-:Y:S05]  /*147e0*/  @!P0 BRA `(.L_x_649) ;  /* 0x0000000000108947 */ /* 0x000fea0003800000 */
[----:B------:R-:W-:Y:S01]  /*147f0*/  UMOV UR4, 0xffffffff ;  /* 0xffffffff00047882 */ /* 0x000fe20000000000 */
[----:B------:R-:W-:Y:S02]  /*14800*/  VIADD R12, R5, 0xffffffff ;  /* 0xffffffff050c7836 */ /* 0x000fe40000000000 */
[----:B------:R-:W-:Y:S05]  /*14810*/  BRA.DIV UR4, `(.L_x_650) ;  /* 0x0000001e04ec7947 */ /* 0x000fea000b800000 */
[----:B------:R4:W0:Y:S02]  /*14820*/  SHFL.IDX PT, R14, R2, R12, 0x1f ;  /* 0x00001f0c020e7589 */ /* 0x00082400000e0000 */
.L_x_649:
[----:B0-----:R-:W-:Y:S01]  /*14830*/  IMAD R16, R14, R16, R6 ;  /* 0x000000100e107224 */ /* 0x001fe200078e0206 */
[----:B---3--:R-:W-:Y:S01]  /*14840*/  IABS R6, R17 ;  /* 0x0000001100067213 */ /* 0x008fe20000000000 */
[----:B----4-:R-:W-:Y:S02]  /*14850*/  IMAD.MOV.U32 R2, RZ, RZ, RZ ;  /* 0x000000ffff027224 */ /* 0x010fe400078e00ff */
[----:B------:R-:W-:Y:S01]  /*14860*/  IMAD.IADD R19, R5, 0x1, R19 ;  /* 0x0000000105137824 */ /* 0x000fe200078e0213 */
[----:B------:R-:W0:Y:S08]  /*14870*/  I2F.RP R7, R6 ;  /* 0x0000000600077306 */ /* 0x000e300000209400 */
[----:B0-----:R-:W0:Y:S02]  /*14880*/  MUFU.RCP R7, R7 ;  /* 0x0000000700077308 */ /* 0x001e240000001000 */
[----:B0-----:R-:W-:-:S06]  /*14890*/  IADD3 R8, R7, 0xffffffe, RZ ;  /* 0x0ffffffe07087810 */ /* 0x001fcc0007ffe0ff */
[----:B------:R-:W0:Y:S02]  /*148a0*/  F2I.FTZ.U32.TRUNC.NTZ R3, R8 ;  /* 0x0000000800037305 */ /* 0x000e24000021f000 */
[----:B0-----:R-:W-:-:S04]  /*148b0*/  IMAD.MOV R9, RZ, RZ, -R3 ;  /* 0x000000ffff097224 */ /* 0x001fc800078e0a03 */
[----:B------:R-:W-:-:S04]  /*148c0*/  IMAD R9, R9, R6, RZ ;  /* 0x0000000609097224 */ /* 0x000fc800078e02ff */
[----:B------:R-:W-:Y:S01]  /*148d0*/  IMAD.HI.U32 R3, R3, R9, R2 ;  /* 0x0000000903037227 */ /* 0x000fe200078e0002 */
[----:B------:R-:W-:-:S03]  /*148e0*/  IABS R9, R17 ;  /* 0x0000001100097213 */ /* 0x000fc60000000000 */
[----:B------:R-:W-:Y:S01]  /*148f0*/  IMAD.IADD R2, R4, 0x1, -R16 ;  /* 0x0000000104027824 */ /* 0x000fe200078e0a10 */
[----:B------:R-:W-:-:S04]  /*14900*/  IADD3 R7, RZ, -R9, RZ ;  /* 0x80000009ff077210 */ /* 0x000fc80007ffe0ff */
[----:B------:R-:W-:-:S05]  /*14910*/  IABS R4, R2 ;  /* 0x0000000200047213 */ /* 0x000fca0000000000 */
        /* <DEDUP_REMOVED lines=9> */
[----:B------:R-:W-:Y:S02]  /*149b0*/  @!P0 IADD3 R3, -R3, RZ, RZ ;  /* 0x000000ff03038210 */ /* 0x000fe40007ffe1ff */
[----:B------:R-:W-:-:S13]  /*149c0*/  ISETP.NE.AND P0, PT, R17, RZ, PT ;  /* 0x000000ff1100720c */ /* 0x000fda0003f05270 */
[----:B------:R-:W-:-:S05]  /*149d0*/  @!P0 LOP3.LUT R3, RZ, R17, RZ, 0x33, !PT ;  /* 0x00000011ff038212 */ /* 0x000fca00078e33ff */
[--C-:B------:R-:W-:Y:S02]  /*149e0*/  IMAD.MOV R4, RZ, RZ, -R3.reuse ;  /* 0x000000ffff047224 */ /* 0x100fe400078e0a03 */
[----:B------:R-:W-:Y:S02]  /*149f0*/  IMAD.MOV.U32 R18, RZ, RZ, R3 ;  /* 0x000000ffff127224 */ /* 0x000fe400078e0003 */
[----:B------:R-:W-:Y:S01]  /*14a00*/  IMAD R17, R17, R4, R2 ;  /* 0x0000000411117224 */ /* 0x000fe200078e0202 */
[----:B------:R-:W-:Y:S06]  /*14a10*/  BRA `(.L_x_651) ;  /* 0x00000000001c7947 */ /* 0x000fec0003800000 */
.L_x_643:
[----:B------:R-:W-:Y:S01]  /*14a20*/  UMOV UR4, URZ ;  /* 0x0000003f00047c82 */ /* 0x000fe20008000000 */
[----:B------:R-:W-:Y:S01]  /*14a30*/  UMOV UR5, URZ ;  /* 0x0000003f00057c82 */ /* 0x000fe20008000000 */
[----:B------:R-:W-:Y:S01]  /*14a40*/  ULDC UR6, c[0x0][0xc14] ;  /* 0x0003050000067ab9 */ /* 0x000fe20000000800 */
[----:B------:R-:W-:Y:S01]  /*14a50*/  MOV R16, R4 ;  /* 0x0000000400107202 */ /* 0x000fe20000000f00 */
[----:B------:R-:W-:Y:S02]  /*14a60*/  IMAD.U32 R17, RZ, RZ, UR4 ;  /* 0x00000004ff117e24 */ /* 0x000fe4000f8e00ff */
[----:B------:R-:W-:Y:S02]  /*14a70*/  IMAD.U32 R18, RZ, RZ, UR5 ;  /* 0x00000005ff127e24 */ /* 0x000fe4000f8e00ff */
[----:B------:R-:W-:-:S07]  /*14a80*/  IMAD.U32 R19, RZ, RZ, UR6 ;  /* 0x00000006ff137e24 */ /* 0x000fce000f8e00ff */
.L_x_651:
        /* <DEDUP_REMOVED lines=12> */
.L_x_570:
[----:B0-----:R-:W4:Y:S01]  /*14b50*/  LDL.LU R0, [R1+0x28] ;  /* 0x0000280001007983 */ /* 0x001f220000300800 */
[----:B------:R-:W-:Y:S01]  /*14b60*/  BSSY B0, `(.L_x_653) ;  /* 0x000000b000007945 */ /* 0x000fe20003800000 */
[----:B-1----:R-:W0:Y:S01]  /*14b70*/  S2R R5, SR_CgaCtaId ;  /* 0x0000000000057919 */ /* 0x002e220000008800 */
[----:B----4-:R-:W-:-:S04]  /*14b80*/  IADD3 R0, R0, 0x1, RZ ;  /* 0x0000000100007810 */ /* 0x010fc80007ffe0ff */
[----:B---3--:R-:W-:-:S04]  /*14b90*/  LEA.HI R2, R0, R0, RZ, 0x1 ;  /* 0x0000000000027211 */ /* 0x008fc800078f08ff */
[----:B------:R-:W-:-:S05]  /*14ba0*/  LOP3.LUT R3, R2, 0xfffffffe, RZ, 0xc0, !PT ;  /* 0xfffffffe02037812 */ /* 0x000fca00078ec0ff */
[----:B------:R-:W-:Y:S01]  /*14bb0*/  IMAD.IADD R3, R0, 0x1, -R3 ;  /* 0x0000000100037824 */ /* 0x000fe200078e0a03 */
[----:B------:R-:W-:-:S04]  /*14bc0*/  MOV R0, 0x400 ;  /* 0x0000040000007802 */ /* 0x000fc80000000f00 */
[----:B0-----:R-:W-:Y:S02]  /*14bd0*/  LEA R0, R5, R0, 0x18 ;  /* 0x0000000005007211 */ /* 0x001fe400078ec0ff */
[----:B------:R-:W-:-:S04]  /*14be0*/  SHF.L.U32 R3, R3, 0x1f, RZ ;  /* 0x0000001f03037819 */ /* 0x000fc800000006ff */
[----:B------:R-:W0:Y:S02]  /*14bf0*/  SYNCS.PHASECHK.TRANS64.TRYWAIT P0, [R0+URZ+0x22820], R3 ;  /* 0x02282003000075a7 */ /* 0x000e24000800017f */
[----:B0-----:R-:W-:Y:S05]  /*14c00*/  @!P0 BRA `(.L_x_654) ;  /* 0x0000001c00148947 */ /* 0x001fea0003800000 */
.L_x_748:
[----:B------:R-:W-:Y:S05]  /*14c10*/  BSYNC B0 ;  /* 0x0000000000007941 */ /* 0x000fea0003800000 */
.L_x_653:
[----:B------:R-:W-:-:S03]  /*14c20*/  UMOV UR4, 0xffffffff ;  /* 0xffffffff00047882 */ /* 0x000fc60000000000 */
[----:B------:R-:W-:Y:S05]  /*14c30*/  BRA.DIV UR4, `(.L_x_655) ;  /* 0x0000001e041c7947 */ /* 0x000fea000b800000 */
[----:B------:R-:W1:Y:S02]  /*14c40*/  S2R R2, SR_TID.X ;  /* 0x0000000000027919 */ /* 0x000e640000002100 */
[----:B-1----:R-:W-:-:S04]  /*14c50*/  SHF.R.U32.HI R2, RZ, 0x5, R2 ;  /* 0x00000005ff027819 */ /* 0x002fc80000011602 */
[----:B------:R-:W-:-:S05]  /*14c60*/  LOP3.LUT R2, R2, 0x3, RZ, 0xc0, !PT ;  /* 0x0000000302027812 */ /* 0x000fca00078ec0ff */
[----:B------:R1:W3:Y:S02]  /*14c70*/  SHFL.IDX PT, R14, R2, RZ, 0x1f ;  /* 0x00001fff020e7589 */ /* 0x0002e400000e0000 */
.L_x_751:
[----:B---3--:R-:W-:-:S13]  /*14c80*/  ISETP.NE.AND P0, PT, R14, RZ, PT ;  /* 0x000000ff0e00720c */ /* 0x008fda0003f05270 */
[----:B------:R-:W-:Y:S05]  /*14c90*/  @P0 BRA `(.L_x_429) ;  /* 0x0000000000940947 */ /* 0x000fea0003800000 */
[----:B------:R-:W-:-:S03]  /*14ca0*/  UMOV UR4, 0xffffffff ;  /* 0xffffffff00047882 */ /* 0x000fc60000000000 */
[----:B------:R-:W-:Y:S05]  /*14cb0*/  BRA.DIV UR4, `(.L_x_656) ;  /* 0x0000001e04307947 */ /* 0x000fea000b800000 */
[----:B------:R-:W-:-:S13]  /*14cc0*/  ELECT P6, URZ, PT ;  /* 0x00000000003f782f */ /* 0x000fda00038c0000 */
.L_x_754:
[----:B------:R-:W-:Y:S05]  /*14cd0*/  @!P6 BRA `(.L_x_429) ;  /* 0x000000000084e947 */ /* 0x000fea0003800000 */
[----:B------:R-:W-:-:S06]  /*14ce0*/  ULOP3.LUT UR4, UR36, 0x2, URZ, 0xfc, !UPT ;  /* 0x0000000224047892 */ /* 0x000fcc000f8efc3f */
[----:B-1----:R-:W-:-:S05]  /*14cf0*/  IMAD.U32 R2, RZ, RZ, UR4 ;  /* 0x00000004ff027e24 */ /* 0x002fca000f8e00ff */
[----:B------:R-:W-:-:S13]  /*14d00*/  ISETP.NE.AND P2, PT, R2, 0x3, PT ;  /* 0x000000030200780c */ /* 0x000fda0003f45270 */
[----:B------:R-:W-:Y:S05]  /*14d10*/  @!P2 BRA `(.L_x_657) ;  /* 0x000000000004a947 */ /* 0x000fea0003800000 */
[----:B------:R-:W-:Y:S01]  /*14d20*/  BPT.TRAP 0x1 ;  /* 0x000000040000795c */ /* 0x000fe20000300000 */
.L_x_657:
[----:B0-----:R-:W3:Y:S04]  /*14d30*/  LDL R3, [R1] ;  /* 0x0000000001037983 */ /* 0x001ee80000100800 */
[----:B------:R-:W4:Y:S01]  /*14d40*/  LDL.LU R7, [R1+0x8] ;  /* 0x0000080001077983 */ /* 0x000f220000300800 */
[----:B------:R-:W-:-:S05]  /*14d50*/  VIADD R2, R0, 0x22840 ;  /* 0x0002284000027836 */ /* 0x000fca0000000000 */
[C---:B---3--:R-:W-:Y:S01]  /*14d60*/  LEA R6, R3.reuse, R2, 0x3 ;  /* 0x0000000203067211 */ /* 0x048fe200078e18ff */
[----:B------:R-:W-:Y:S01]  /*14d70*/  VIADD R3, R3, 0x1 ;  /* 0x0000000103037836 */ /* 0x000fe20000000000 */
[----:B----4-:R-:W-:-:S04]  /*14d80*/  SHF.L.U32 R5, R7, 0x1f, RZ ;  /* 0x0000001f07057819 */ /* 0x010fc800000006ff */
        /* <DEDUP_REMOVED lines=8> */
.L_x_755:
[----:B------:R-:W1:Y:S02]  /*14e10*/  SYNCS.PHASECHK.TRANS64.TRYWAIT P0, [R7+URZ], R2 ;  /* 0x00000002070075a7 */ /* 0x000e64000800017f */
[----:B-1----:R-:W-:Y:S05]  /*14e20*/  @!P0 BRA `(.L_x_659) ;  /* 0x0000001c00088947 */ /* 0x002fea0003800000 */
.L_x_756:
[----:B------:R-:W-:Y:S05]  /*14e30*/  @!P2 BRA `(.L_x_660) ;  /* 0x000000000004a947 */ /* 0x000fea0003800000 */
[----:B------:R-:W-:Y:S01]  /*14e40*/  BPT.TRAP 0x1 ;  /* 0x000000040000795c */ /* 0x000fe20000300000 */
.L_x_660:
[----:B------:R-:W3:Y:S01]  /*14e50*/  LDL.LU R4, [R1] ;  /* 0x0000000001047983 */ /* 0x000ee20000300800 */
[----:B------:R-:W-:-:S05]  /*14e60*/  VIADD R0, R0, 0x22860 ;  /* 0x0002286000007836 */ /* 0x000fca0000000000 */
[----:B---3--:R-:W-:-:S04]  /*14e70*/  LEA R4, R4, R0, 0x3 ;  /* 0x0000000004047211 */ /* 0x008fc800078e18ff */
[----:B------:R-:W3:Y:S02]  /*14e80*/  SYNCS.PHASECHK.TRANS64.TRYWAIT P0, [R4+URZ], R5 ;  /* 0x00000005040075a7 */ /* 0x000ee4000800017f */
[----:B---3--:R-:W-:Y:S05]  /*14e90*/  @!P0 BRA `(.L_x_661) ;  /* 0x0000001c00008947 */ /* 0x008fea0003800000 */
.L_x_757:
[----:B------:R-:W-:-:S07]  /*14ea0*/  IMAD R3, R3, 0x8, R0 ;  /* 0x0000000803037824 */ /* 0x000fce00078e0200 */
.L_x_662:
[----:B----4-:R4:W0:Y:S02]  /*14eb0*/  SYNCS.PHASECHK.TRANS64.TRYWAIT P0, [R3+URZ], R2 ;  /* 0x00000002030075a7 */ /* 0x010824000800017f */
[----:B0-----:R-:W-:Y:S05]  /*14ec0*/  @!P0 NANOSLEEP.SYNCS 0x989680 ;  /* 0x009896800000895d */ /* 0x001fea0003900000 */
[----:B------:R-:W0:Y:S02]  /*14ed0*/  @!P0 SYNCS.PHASECHK.TRANS64 P0, [R3+URZ], R2 ;  /* 0x00000002030085a7 */ /* 0x000e24000800007f */
[----:B0-----:R-:W-:Y:S05]  /*14ee0*/  @!P0 BRA `(.L_x_662) ;  /* 0xfffffffc00f08947 */ /* 0x001fea000383ffff */
.L_x_429:
[----:B------:R-:W-:Y:S05]  /*14ef0*/  BSYNC B7 ;  /* 0x0000000000077941 */ /* 0x000fea0003800000 */
.L_x_426:
[----:B------:R-:W-:Y:S05]  /*14f00*/  EXIT ;  /* 0x000000000000794d */ /* 0x000fea0003800000 */
.L_x_447:
[----:B0-----:R0:W1:Y:S02]  /*14f10*/  SYNCS.PHASECHK.TRANS64.TRYWAIT P6, [R90+URZ+0x22890], R101 ;  /* 0x022890655a0075a7 */ /* 0x00106400080c017f */
[----:B-1----:R-:W-:Y:S05]  /*14f20*/  @!P6 NANOSLEEP.SYNCS 0x989680 ;  /* 0x009896800000e95d */ /* 0x002fea0003900000 */
[----:B------:R-:W1:Y:S02]  /*14f30*/  @!P6 SYNCS.PHASECHK.TRANS64 P6, [R90+URZ+0x22890], R101 ;  /* 0x022890655a00e5a7 */ /* 0x000e6400080c007f */
[----:B-1----:R-:W-:Y:S05]  /*14f40*/  @!P6 BRA `(.L_x_447) ;  /* 0xfffffffc00f0e947 */ /* 0x002fea000383ffff */
[----:B------:R-:W-:Y:S05]  /*14f50*/  BRA `(.L_x_663) ;  /* 0xfffffed800dc7947 */ /* 0x000fea000383ffff */
.L_x_465:
[----:B0-----:R0:W1:Y:S02]  /*14f60*/  SYNCS.PHASECHK.TRANS64.TRYWAIT P5, [R90+URZ+0x22890], R101 ;  /* 0x022890655a0075a7 */ /* 0x00106400080a017f */
[----:B-1----:R-:W-:Y:S05]  /*14f70*/  @!P5 NANOSLEEP.SYNCS 0x989680 ;  /* 0x009896800000d95d */ /* 0x002fea0003900000 */
[----:B------:R-:W1:Y:S02]  /*14f80*/  @!P5 SYNCS.PHASECHK.TRANS64 P5, [R90+URZ+0x22890], R101 ;  /* 0x022890655a00d5a7 */ /* 0x000e6400080a007f */
[----:B-1----:R-:W-:Y:S05]  /*14f90*/  @!P5 BRA `(.L_x_465) ;  /* 0xfffffffc00f0d947 */ /* 0x002fea000383ffff */
[----:B------:R-:W-:Y:S05]  /*14fa0*/  BRA `(.L_x_664) ;  /* 0xfffffeec00307947 */ /* 0x000fea000383ffff */
.L_x_474:
[----:B0-----:R0:W1:Y:S02]  /*14fb0*/  SYNCS.PHASECHK.TRANS64.TRYWAIT P4, [R90+URZ+0x22890], R101 ;  /* 0x022890655a0075a7 */ /* 0x001064000808017f */
[----:B-1----:R-:W-:Y:S05]  /*14fc0*/  @!P4 NANOSLEEP.SYNCS 0x989680 ;  /* 0x009896800000c95d */ /* 0x002fea0003900000 */
[----:B------:R-:W1:Y:S02]  /*14fd0*/  @!P4 SYNCS.PHASECHK.TRANS64 P4, [R90+URZ+0x22890], R101 ;  /* 0x022890655a00c5a7 */ /* 0x000e64000808007f */
[----:B-1----:R-:W-:Y:S05]  /*14fe0*/  @!P4 BRA `(.L_x_474) ;  /* 0xfffffffc00f0c947 */ /* 0x002fea000383ffff */
[----:B------:R-:W-:Y:S05]  /*14ff0*/  BRA `(.L_x_665) ;  /* 0xfffffefc000c7947 */ /* 0x000fea000383ffff */
.L_x_480:
[----:B-1----:R1:W2:Y:S02]  /*15000*/  SYNCS.PHASECHK.TRANS64.TRYWAIT P3, [R90+URZ+0x228b0], R101 ;  /* 0x0228b0655a0075a7 */ /* 0x0022a4000806017f */
[----:B--2---:R-:W-:Y:S05]  /*15010*/  @!P3 NANOSLEEP.SYNCS 0x989680 ;  /* 0x009896800000b95d */ /* 0x004fea0003900000 */
[----:B------:R-:W2:Y:S02]  /*15020*/  @!P3 SYNCS.PHASECHK.TRANS64 P3, [R90+URZ+0x228b0], R101 ;  /* 0x0228b0655a00b5a7 */ /* 0x000ea4000806007f */
[----:B--2---:R-:W-:Y:S05]  /*15030*/  @!P3 BRA `(.L_x_480) ;  /* 0xfffffffc00f0b947 */ /* 0x004fea000383ffff */
[----:B------:R-:W-:Y:S05]  /*15040*/  BRA `(.L_x_666) ;  /* 0xfffffefc009c7947 */ /* 0x000fea000383ffff */
.L_x_488:
[----:B------:R-:W-:Y:S01]  /*15050*/  BSSY B0, `(.L_x_667) ;  /* 0x0000008000007945 */ /* 0x000fe20003800000 */
[----:B------:R-:W-:Y:S01]  /*15060*/  IMAD.MOV.U32 R13, RZ, RZ, R230 ;  /* 0x000000ffff0d7224 */ /* 0x000fe200078e00e6 */
[----:B------:R-:W-:Y:S01]  /*15070*/  MOV R11, 0x1f ;  /* 0x0000001f000b7802 */ /* 0x000fe20000000f00 */
[----:B------:R-:W-:Y:S02]  /*15080*/  IMAD.MOV.U32 R12, RZ, RZ, RZ ;  /* 0x000000ffff0c7224 */ /* 0x000fe400078e00ff */
[----:B------:R-:W-:-:S07]  /*15090*/  IMAD.MOV.U32 R15, RZ, RZ, -0x1 ;  /* 0xffffffffff0f7424 */ /* 0x000fce00078e00ff */
[----:B-----5:R-:W-:Y:S05]  /*150a0*/  WARPSYNC.COLLECTIVE R15, `(.L_x_668) ;  /* 0x000000000f087348 */ /* 0x020fea0003c00000 */
[----:B------:R0:W1:Y:S02]  /*150b0*/  SHFL.IDX P6, R14, R13, R12, R11 ;  /* 0x0000000c0d0e7389 */ /* 0x00006400000c000b */
[----:B01---5:R-:W-:Y:S01]  /*150c0*/  ENDCOLLECTIVE ;  /* 0x000000000000791b */ /* 0x023fe20003800000 */
.L_x_668:
[----:B------:R-:W-:Y:S05]  /*150d0*/  BSYNC B0 ;  /* 0x0000000000007941 */ /* 0x000fea0003800000 */
.L_x_667:
[----:B------:R-:W-:Y:S05]  /*150e0*/  BRA `(.L_x_669) ;  /* 0xffffff08003c7947 */ /* 0x000fea000383ffff */
.L_x_502:
[----:B------:R-:W-:Y:S01]  /*150f0*/  BSSY B1, `(.L_x_670) ;  /* 0x0000008000017945 */ /* 0x000fe20003800000 */
[----:B------:R-:W-:Y:S01]  /*15100*/  IMAD.MOV.U32 R13, RZ, RZ, R25 ;  /* 0x000000ffff0d7224 */ /* 0x000fe200078e0019 */
[----:B------:R-:W-:Y:S01]  /*15110*/  MOV R11, 0x1c1f ;  /* 0x00001c1f000b7802 */ /* 0x000fe20000000f00 */
[----:B------:R-:W-:Y:S02]  /*15120*/  IMAD.MOV.U32 R12, RZ, RZ, RZ ;  /* 0x000000ffff0c7224 */ /* 0x000fe400078e00ff */
[----:B------:R-:W-:-:S07]  /*15130*/  IMAD.MOV.U32 R15, RZ, RZ, -0x1 ;  /* 0xffffffffff0f7424 */ /* 0x000fce00078e00ff */
[----:B01---5:R-:W-:Y:S05]  /*15140*/  WARPSYNC.COLLECTIVE R15, `(.L_x_671) ;  /* 0x000000000f087348 */ /* 0x023fea0003c00000 */
[----:B------:R2:W3:Y:S02]  /*15150*/  SHFL.IDX P6, R14, R13, R12, R11 ;  /* 0x0000000c0d0e7389 */ /* 0x0004e400000c000b */
[----:B0123-5:R-:W-:Y:S01]  /*15160*/  ENDCOLLECTIVE ;  /* 0x000000000000791b */ /* 0x02ffe20003800000 */
.L_x_671:
[----:B------:R-:W-:Y:S05]  /*15170*/  BSYNC B1 ;  /* 0x0000000000017941 */ /* 0x000fea0003800000 */
.L_x_670:
[----:B------:R-:W-:Y:S05]  /*15180*/  BRA `(.L_x_672) ;  /* 0xffffff1000387947 */ /* 0x000fea000383ffff */
.L_x_503:
        /* <DEDUP_REMOVED lines=8> */
.L_x_674:
[----:B------:R-:W-:Y:S05]  /*15210*/  BSYNC B1 ;  /* 0x0000000000017941 */ /* 0x000fea0003800000 */
.L_x_673:
[----:B------:R-:W-:Y:S05]  /*15220*/  BRA `(.L_x_675) ;  /* 0xffffff1000187947 */ /* 0x000fea000383ffff */
.L_x_504:
        /* <DEDUP_REMOVED lines=8> */
.L_x_677:
[----:B------:R-:W-:Y:S05]  /*152b0*/  BSYNC B1 ;  /* 0x0000000000017941 */ /* 0x000fea0003800000 */
.L_x_676:
[----:B------:R-:W-:Y:S05]  /*152c0*/  BRA `(.L_x_678) ;  /* 0xffffff0c00f87947 */ /* 0x000fea000383ffff */
.L_x_505:
        /* <DEDUP_REMOVED lines=8> */
.L_x_680:
[----:B------:R-:W-:Y:S05]  /*15350*/  BSYNC B1 ;  /* 0x0000000000017941 */ /* 0x000fea0003800000 */
.L_x_679:
[----:B------:R-:W-:Y:S05]  /*15360*/  BRA `(.L_x_681) ;  /* 0xffffff0c00d87947 */ /* 0x000fea000383ffff */
.L_x_507:
[----:B-1----:R1:W2:Y:S02]  /*15370*/  SYNCS.PHASECHK.TRANS64.TRYWAIT P1, [R18+URZ+0x22800], R29 ;  /* 0x0228001d120075a7 */ /* 0x0022a4000802017f */
[----:B--2---:R-:W-:Y:S05]  /*15380*/  @!P1 NANOSLEEP.SYNCS 0x989680 ;  /* 0x009896800000995d */ /* 0x004fea0003900000 */
[----:B------:R-:W2:Y:S02]  /*15390*/  @!P1 SYNCS.PHASECHK.TRANS64 P1, [R18+URZ+0x22800], R29 ;  /* 0x0228001d120095a7 */ /* 0x000ea4000802007f */
[----:B--2---:R-:W-:Y:S05]  /*153a0*/  @!P1 BRA `(.L_x_507) ;  /* 0xfffffffc00f09947 */ /* 0x004fea000383ffff */
[----:B------:R-:W-:Y:S05]  /*153b0*/  BRA `(.L_x_682) ;  /* 0xffffff1000447947 */ /* 0x000fea000383ffff */
.L_x_515:
        /* <DEDUP_REMOVED lines=8> */
.L_x_684:
[----:B------:R-:W-:Y:S05]  /*15440*/  BSYNC B1 ;  /* 0x0000000000017941 */ /* 0x000fea0003800000 */
.L_x_683:
[----:B------:R-:W-:Y:S05]  /*15450*/  BRA `(.L_x_685) ;  /* 0xffffff1c00147947 */ /* 0x000fea000383ffff */
.L_x_516:
        /* <DEDUP_REMOVED lines=8> */
.L_x_687:
[----:B------:R-:W-:Y:S05]  /*154e0*/  BSYNC B1 ;  /* 0x0000000000017941 */ /* 0x000fea0003800000 */
.L_x_686:
[----:B------:R-:W-:Y:S05]  /*154f0*/  BRA `(.L_x_688) ;  /* 0xffffff1800f87947 */ /* 0x000fea000383ffff */
.L_x_517:
        /* <DEDUP_REMOVED lines=8> */
.L_x_690:
[----:B------:R-:W-:Y:S05]  /*15580*/  BSYNC B1 ;  /* 0x0000000000017941 */ /* 0x000fea0003800000 */
.L_x_689:
[----:B------:R-:W-:Y:S05]  /*15590*/  BRA `(.L_x_691) ;  /* 0xffffff1800dc7947 */ /* 0x000fea000383ffff */
.L_x_518:
        /* <DEDUP_REMOVED lines=8> */
.L_x_693:
[----:B------:R-:W-:Y:S05]  /*15620*/  BSYNC B1 ;  /* 0x0000000000017941 */ /* 0x000fea0003800000 */
.L_x_692:
[----:B------:R-:W-:Y:S05]  /*15630*/  BRA `(.L_x_694) ;  /* 0xffffff1800c07947 */ /* 0x000fea000383ffff */
.L_x_520:
[----:B-1----:R1:W2:Y:S02]  /*15640*/  SYNCS.PHASECHK.TRANS64.TRYWAIT P1, [R18+URZ+0x22800], R3 ;  /* 0x02280003120075a7 */ /* 0x0022a4000802017f */
[----:B--2---:R-:W-:Y:S05]  /*15650*/  @!P1 NANOSLEEP.SYNCS 0x989680 ;  /* 0x009896800000995d */ /* 0x004fea0003900000 */
[----:B------:R-:W2:Y:S02]  /*15660*/  @!P1 SYNCS.PHASECHK.TRANS64 P1, [R18+URZ+0x22800], R3 ;  /* 0x02280003120095a7 */ /* 0x000ea4000802007f */
[----:B--2---:R-:W-:Y:S05]  /*15670*/  @!P1 BRA `(.L_x_520) ;  /* 0xfffffffc00f09947 */ /* 0x004fea000383ffff */
[----:B------:R-:W-:Y:S05]  /*15680*/  BRA `(.L_x_695) ;  /* 0xffffff1c00247947 */ /* 0x000fea000383ffff */
.L_x_526:
[----:B--2---:R2:W3:Y:S02]  /*15690*/  SYNCS.PHASECHK.TRANS64.TRYWAIT P1, [R3+URZ+0x22830], R72 ;  /* 0x02283048030075a7 */ /* 0x0044e4000802017f */
[----:B---3--:R-:W-:Y:S05]  /*156a0*/  @!P1 NANOSLEEP.SYNCS 0x989680 ;  /* 0x009896800000995d */ /* 0x008fea0003900000 */
[----:B------:R-:W3:Y:S02]  /*156b0*/  @!P1 SYNCS.PHASECHK.TRANS64 P1, [R3+URZ+0x22830], R72 ;  /* 0x02283048030095a7 */ /* 0x000ee4000802007f */
[----:B---3--:R-:W-:Y:S05]  /*156c0*/  @!P1 BRA `(.L_x_526) ;  /* 0xfffffffc00f09947 */ /* 0x008fea000383ffff */
[----:B------:R-:W-:Y:S05]  /*156d0*/  BRA `(.L_x_525) ;  /* 0xffffff28003c7947 */ /* 0x000fea000383ffff */
.L_x_531:
[----:B-1----:R1:W2:Y:S02]  /*156e0*/  SYNCS.PHASECHK.TRANS64.TRYWAIT P2, [R3+URZ+0x22850], R72 ;  /* 0x02285048030075a7 */ /* 0x0022a4000804017f */
[----:B--2---:R-:W-:Y:S05]  /*156f0*/  @!P2 NANOSLEEP.SYNCS 0x989680 ;  /* 0x009896800000a95d */ /* 0x004fea0003900000 */
[----:B------:R-:W2:Y:S02]  /*15700*/  @!P2 SYNCS.PHASECHK.TRANS64 P2, [R3+URZ+0x22850], R72 ;  /* 0x022850480300a5a7 */ /* 0x000ea4000804007f */
[----:B--2---:R-:W-:Y:S05]  /*15710*/  @!P2 BRA `(.L_x_531) ;  /* 0xfffffffc00f0a947 */ /* 0x004fea000383ffff */
[----:B------:R-:W-:Y:S05]  /*15720*/  BRA `(.L_x_530) ;  /* 0xffffff4400607947 */ /* 0x000fea000383ffff */
.L_x_536:
[----:B-1----:R1:W2:Y:S02]  /*15730*/  SYNCS.PHASECHK.TRANS64.TRYWAIT P3, [R12+URZ+0x22830], R15 ;  /* 0x0228300f0c0075a7 */ /* 0x0022a4000806017f */
[----:B--2---:R-:W-:Y:S05]  /*15740*/  @!P3 NANOSLEEP.SYNCS 0x989680 ;  /* 0x009896800000b95d */ /* 0x004fea0003900000 */
[----:B------:R-:W2:Y:S02]  /*15750*/  @!P3 SYNCS.PHASECHK.TRANS64 P3, [R12+URZ+0x22830], R15 ;  /* 0x0228300f0c00b5a7 */ /* 0x000ea4000806007f */
[----:B--2---:R-:W-:Y:S05]  /*15760*/  @!P3 BRA `(.L_x_536) ;  /* 0xfffffffc00f0b947 */ /* 0x004fea000383ffff */
[----:B------:R-:W-:Y:S05]  /*15770*/  BRA `(.L_x_535) ;  /* 0xffffff4800a07947 */ /* 0x000fea000383ffff */
.L_x_541:
[----:B-1----:R1:W2:Y:S02]  /*15780*/  SYNCS.PHASECHK.TRANS64.TRYWAIT P3, [R12+URZ+0x22850], R15 ;  /* 0x0228500f0c0075a7 */ /* 0x0022a4000806017f */
[----:B--2---:R-:W-:Y:S05]  /*15790*/  @!P3 NANOSLEEP.SYNCS 0x989680 ;  /* 0x009896800000b95d */ /* 0x004fea0003900000 */
[----:B------:R-:W2:Y:S02]  /*157a0*/  @!P3 SYNCS.PHASECHK.TRANS64 P3, [R12+URZ+0x22850], R15 ;  /* 0x0228500f0c00b5a7 */ /* 0x000ea4000806007f */
[----:B--2---:R-:W-:Y:S05]  /*157b0*/  @!P3 BRA `(.L_x_541) ;  /* 0xfffffffc00f0b947 */ /* 0x004fea000383ffff */
[----:B------:R-:W-:Y:S05]  /*157c0*/  BRA `(.L_x_540) ;  /* 0xffffff68007c7947 */ /* 0x000fea000383ffff */
.L_x_574:
[----:B------:R-:W0:Y:S01]  /*157d0*/  S2R R11, SR_TID.X ;  /* 0x00000000000b7919 */ /* 0x000e220000002100 */
[----:B------:R-:W-:Y:S01]  /*157e0*/  BSSY B1, `(.L_x_696) ;  /* 0x000000a000017945 */ /* 0x000fe20003800000 */
[----:B------:R-:W-:Y:S02]  /*157f0*/  IMAD.MOV.U32 R12, RZ, RZ, RZ ;  /* 0x000000ffff0c7224 */ /* 0x000fe400078e00ff */
[----:B------:R-:W-:Y:S01]  /*15800*/  IMAD.MOV.U32 R15, RZ, RZ, -0x1 ;  /* 0xffffffffff0f7424 */ /* 0x000fe200078e00ff */
[----:B0-----:R-:W-:-:S04]  /*15810*/  SHF.R.U32.HI R11, RZ, 0x5, R11 ;  /* 0x00000005ff0b7819 */ /* 0x001fc8000001160b */
[----:B------:R-:W-:-:S05]  /*15820*/  LOP3.LUT R11, R11, 0x3, RZ, 0xc0, !PT ;  /* 0x000000030b0b7812 */ /* 0x000fca00078ec0ff */
[----:B------:R-:W-:Y:S01]  /*15830*/  IMAD.MOV.U32 R13, RZ, RZ, R11 ;  /* 0x000000ffff0d7224 */ /* 0x000fe200078e000b */
[----:B------:R-:W-:-:S07]  /*15840*/  MOV R11, 0x1f ;  /* 0x0000001f000b7802 */ /* 0x000fce0000000f00 */
[----:B-----5:R-:W-:Y:S05]  /*15850*/  WARPSYNC.COLLECTIVE R15, `(.L_x_697) ;  /* 0x000000000f087348 */ /* 0x020fea0003c00000 */
[----:B------:R0:W1:Y:S02]  /*15860*/  SHFL.IDX P6, R14, R13, R12, R11 ;  /* 0x0000000c0d0e7389 */ /* 0x00006400000c000b */
[----:B01---5:R-:W-:Y:S01]  /*15870*/  ENDCOLLECTIVE ;  /* 0x000000000000791b */ /* 0x023fe20003800000 */
.L_x_697:
[----:B------:R-:W-:Y:S05]  /*15880*/  BSYNC B1 ;  /* 0x0000000000017941 */ /* 0x000fea0003800000 */
.L_x_696:
[----:B------:R-:W-:Y:S05]  /*15890*/  BRA `(.L_x_698) ;  /* 0xffffffb000507947 */ /* 0x000fea000383ffff */
.L_x_575:
[----:B------:R-:W-:Y:S01]  /*158a0*/  BSSY B1, `(.L_x_699) ;  /* 0x0000006000017945 */ /* 0x000fe20003800000 */
[----:B------:R-:W-:-:S07]  /*158b0*/  IMAD.MOV.U32 R15, RZ, RZ, -0x1 ;  /* 0xffffffffff0f7424 */ /* 0x000fce00078e00ff */
[----:B-----5:R-:W-:Y:S05]  /*158c0*/  WARPSYNC.COLLECTIVE R15, `(.L_x_700) ;  /* 0x000000000f0c7348 */ /* 0x020fea0003c00000 */
[----:B------:R-:W-:Y:S02]  /*158d0*/  ELECT P6, UR62, PT ;  /* 0x00000000003e782f */ /* 0x000fe400038c0000 */
[----:B------:R-:W-:Y:S01]  /*158e0*/  MOV R14, UR62 ;  /* 0x0000003e000e7c02 */ /* 0x000fe20008000f00 */
[----:B-----5:R-:W-:Y:S10]  /*158f0*/  ENDCOLLECTIVE ;  /* 0x000000000000791b */ /* 0x020ff40003800000 */
.L_x_700:
[----:B------:R-:W-:Y:S05]  /*15900*/  BSYNC B1 ;  /* 0x0000000000017941 */ /* 0x000fea0003800000 */
.L_x_699:
[----:B------:R-:W-:Y:S05]  /*15910*/  BRA `(.L_x_701) ;  /* 0xffffffb0003c7947 */ /* 0x000fea000383ffff */
.L_x_577:
[----:B0-----:R0:W1:Y:S02]  /*15920*/  SYNCS.PHASECHK.TRANS64.TRYWAIT P0, [R5+URZ+0x22820], R6 ;  /* 0x02282006050075a7 */ /* 0x001064000800017f */
[----:B-1----:R-:W-:Y:S05]  /*15930*/  @!P0 NANOSLEEP.SYNCS 0x989680 ;  /* 0x009896800000895d */ /* 0x002fea0003900000 */
[----:B------:R-:W1:Y:S02]  /*15940*/  @!P0 SYNCS.PHASECHK.TRANS64 P0, [R5+URZ+0x22820], R6 ;  /* 0x02282006050085a7 */ /* 0x000e64000800007f */
[----:B-1----:R-:W-:Y:S05]  /*15950*/  @!P0 BRA `(.L_x_577) ;  /* 0xfffffffc00f08947 */ /* 0x002fea000383ffff */
[----:B------:R-:W-:Y:S05]  /*15960*/  BRA `(.L_x_702) ;  /* 0xffffffb000587947 */ /* 0x000fea000383ffff */
.L_x_580:
[----:B0-----:R0:W1:Y:S02]  /*15970*/  SYNCS.PHASECHK.TRANS64.TRYWAIT P0, [R6+URZ+0x228a0], R9 ;  /* 0x0228a009060075a7 */ /* 0x001064000800017f */
[----:B-1----:R-:W-:Y:S05]  /*15980*/  @!P0 NANOSLEEP.SYNCS 0x989680 ;  /* 0x009896800000895d */ /* 0x002fea0003900000 */
[----:B------:R-:W1:Y:S02]  /*15990*/  @!P0 SYNCS.PHASECHK.TRANS64 P0, [R6+URZ+0x228a0], R9 ;  /* 0x0228a009060085a7 */ /* 0x000e64000800007f */
[----:B-1----:R-:W-:Y:S05]  /*159a0*/  @!P0 BRA `(.L_x_580) ;  /* 0xfffffffc00f08947 */ /* 0x002fea000383ffff */
[----:B------:R-:W-:Y:S05]  /*159b0*/  BRA `(.L_x_703) ;  /* 0xffffffb000687947 */ /* 0x000fea000383ffff */
.L_x_582:
[----:B-1----:R1:W2:Y:S02]  /*159c0*/  SYNCS.PHASECHK.TRANS64.TRYWAIT P0, [R6+URZ+0x228c0], R9 ;  /* 0x0228c009060075a7 */ /* 0x0022a4000800017f */
[----:B--2---:R-:W-:Y:S05]  /*159d0*/  @!P0 NANOSLEEP.SYNCS 0x989680 ;  /* 0x009896800000895d */ /* 0x004fea0003900000 */
[----:B------:R-:W2:Y:S02]  /*159e0*/  @!P0 SYNCS.PHASECHK.TRANS64 P0, [R6+URZ+0x228c0], R9 ;  /* 0x0228c009060085a7 */ /* 0x000ea4000800007f */
[----:B--2---:R-:W-:Y:S05]  /*159f0*/  @!P0 BRA `(.L_x_582) ;  /* 0xfffffffc00f08947 */ /* 0x004fea000383ffff */
[----:B------:R-:W-:Y:S05]  /*15a00*/  BRA `(.L_x_704) ;  /* 0xffffffb000cc7947 */ /* 0x000fea000383ffff */
.L_x_586:
[----:B0-----:R0:W1:Y:S02]  /*15a10*/  SYNCS.PHASECHK.TRANS64.TRYWAIT P0, [R7+URZ+0x228a0], R8 ;  /* 0x0228a008070075a7 */ /* 0x001064000800017f */
[----:B-1----:R-:W-:Y:S05]  /*15a20*/  @!P0 NANOSLEEP.SYNCS 0x989680 ;  /* 0x009896800000895d */ /* 0x002fea0003900000 */
[----:B------:R-:W1:Y:S02]  /*15a30*/  @!P0 SYNCS.PHASECHK.TRANS64 P0, [R7+URZ+0x228a0], R8 ;  /* 0x0228a008070085a7 */ /* 0x000e64000800007f */
[----:B-1----:R-:W-:Y:S05]  /*15a40*/  @!P0 BRA `(.L_x_586) ;  /* 0xfffffffc00f08947 */ /* 0x002fea000383ffff */
[----:B------:R-:W-:Y:S05]  /*15a50*/  BRA `(.L_x_705) ;  /* 0xffffffb400bc7947 */ /* 0x000fea000383ffff */
.L_x_588:
[----:B-1----:R1:W2:Y:S02]  /*15a60*/  SYNCS.PHASECHK.TRANS64.TRYWAIT P1, [R7+URZ+0x228c0], R8 ;  /* 0x0228c008070075a7 */ /* 0x0022a4000802017f */
[----:B--2---:R-:W-:Y:S05]  /*15a70*/  @!P1 NANOSLEEP.SYNCS 0x989680 ;  /* 0x009896800000995d */ /* 0x004fea0003900000 */
[----:B------:R-:W2:Y:S02]  /*15a80*/  @!P1 SYNCS.PHASECHK.TRANS64 P1, [R7+URZ+0x228c0], R8 ;  /* 0x0228c008070095a7 */ /* 0x000ea4000802007f */
[----:B--2---:R-:W-:Y:S05]  /*15a90*/  @!P1 BRA `(.L_x_588) ;  /* 0xfffffffc00f09947 */ /* 0x004fea000383ffff */
[----:B------:R-:W-:Y:S05]  /*15aa0*/  BRA `(.L_x_706) ;  /* 0xffffffb800187947 */ /* 0x000fea000383ffff */
.L_x_598:
[----:B------:R-:W0:Y:S01]  /*15ab0*/  S2R R3, SR_TID.X ;  /* 0x0000000000037919 */ /* 0x000e220000002100 */
[----:B------:R-:W-:Y:S01]  /*15ac0*/  BSSY B0, `(.L_x_707) ;  /* 0x000000a000007945 */ /* 0x000fe20003800000 */
[----:B------:R-:W-:Y:S01]  /*15ad0*/  MOV R12, RZ ;  /* 0x000000ff000c7202 */ /* 0x000fe20000000f00 */
[----:B------:R-:W-:Y:S02]  /*15ae0*/  IMAD.MOV.U32 R11, RZ, RZ, 0x1f ;  /* 0x0000001fff0b7424 */ /* 0x000fe400078e00ff */
[----:B------:R-:W-:Y:S01]  /*15af0*/  IMAD.MOV.U32 R15, RZ, RZ, -0x1 ;  /* 0xffffffffff0f7424 */ /* 0x000fe200078e00ff */
[----:B0-----:R-:W-:-:S04]  /*15b00*/  SHF.R.U32.HI R3, RZ, 0x5, R3 ;  /* 0x00000005ff037819 */ /* 0x001fc80000011603 */
[----:B------:R-:W-:-:S05]  /*15b10*/  LOP3.LUT R3, R3, 0x3, RZ, 0xc0, !PT ;  /* 0x0000000303037812 */ /* 0x000fca00078ec0ff */
[----:B------:R-:W-:-:S07]  /*15b20*/  IMAD.MOV.U32 R13, RZ, RZ, R3 ;  /* 0x000000ffff0d7224 */ /* 0x000fce00078e0003 */
[----:B-1----:R-:W-:Y:S05]  /*15b30*/  WARPSYNC.COLLECTIVE R15, `(.L_x_708) ;  /* 0x000000000f087348 */ /* 0x002fea0003c00000 */
[----:B------:R0:W2:Y:S02]  /*15b40*/  SHFL.IDX P6, R14, R13, R12, R11 ;  /* 0x0000000c0d0e7389 */ /* 0x0000a400000c000b */
[----:B012---:R-:W-:Y:S01]  /*15b50*/  ENDCOLLECTIVE ;  /* 0x000000000000791b */ /* 0x007fe20003800000 */
.L_x_708:
[----:B------:R-:W-:Y:S05]  /*15b60*/  BSYNC B0 ;  /* 0x0000000000007941 */ /* 0x000fea0003800000 */
.L_x_707:
[----:B------:R-:W-:Y:S05]  /*15b70*/  BRA `(.L_x_709) ;  /* 0xffffffc000c47947 */ /* 0x000fea000383ffff */
.L_x_599:
[----:B------:R-:W-:Y:S01]  /*15b80*/  BSSY B0, `(.L_x_710) ;  /* 0x0000006000007945 */ /* 0x000fe20003800000 */
[----:B------:R-:W-:-:S07]  /*15b90*/  IMAD.MOV.U32 R15, RZ, RZ, -0x1 ;  /* 0xffffffffff0f7424 */ /* 0x000fce00078e00ff */
[----:B------:R-:W-:Y:S05]  /*15ba0*/  WARPSYNC.COLLECTIVE R15, `(.L_x_711) ;  /* 0x000000000f0c7348 */ /* 0x000fea0003c00000 */
[----:B------:R-:W-:Y:S02]  /*15bb0*/  ELECT P6, UR62, PT ;  /* 0x00000000003e782f */ /* 0x000fe400038c0000 */
[----:B------:R-:W-:Y:S01]  /*15bc0*/  MOV R14, UR62 ;  /* 0x0000003e000e7c02 */ /* 0x000fe20008000f00 */
[----:B------:R-:W-:Y:S10]  /*15bd0*/  ENDCOLLECTIVE ;  /* 0x000000000000791b */ /* 0x000ff40003800000 */
.L_x_711:
[----:B------:R-:W-:Y:S05]  /*15be0*/  BSYNC B0 ;  /* 0x0000000000007941 */ /* 0x000fea0003800000 */
.L_x_710:
[----:B------:R-:W-:Y:S05]  /*15bf0*/  BRA `(.L_x_712) ;  /* 0xffffffc000bc7947 */ /* 0x000fea000383ffff */
.L_x_602:
[----:B0-----:R0:W1:Y:S02]  /*15c00*/  SYNCS.PHASECHK.TRANS64.TRYWAIT P0, [R5+URZ+0x22840], R7 ;  /* 0x02284007050075a7 */ /* 0x001064000800017f */
[----:B-1----:R-:W-:Y:S05]  /*15c10*/  @!P0 NANOSLEEP.SYNCS 0x989680 ;  /* 0x009896800000895d */ /* 0x002fea0003900000 */
[----:B------:R-:W1:Y:S02]  /*15c20*/  @!P0 SYNCS.PHASECHK.TRANS64 P0, [R5+URZ+0x22840], R7 ;  /* 0x02284007050085a7 */ /* 0x000e64000800007f */
[----:B-1----:R-:W-:Y:S05]  /*15c30*/  @!P0 BRA `(.L_x_602) ;  /* 0xfffffffc00f08947 */ /* 0x002fea000383ffff */
[----:B------:R-:W-:Y:S05]  /*15c40*/  BRA `(.L_x_713) ;  /* 0xffffffc4002c7947 */ /* 0x000fea000383ffff */
.L_x_605:
        /* <DEDUP_REMOVED lines=8> */
.L_x_608:
[----:B0-----:R0:W1:Y:S02]  /*15cd0*/  SYNCS.PHASECHK.TRANS64.TRYWAIT P0, [R2+URZ+0x22860], R5 ;  /* 0x02286005020075a7 */ /* 0x001064000800017f */
[----:B-1----:R-:W-:Y:S05]  /*15ce0*/  @!P0 NANOSLEEP.SYNCS 0x989680 ;  /* 0x009896800000895d */ /* 0x002fea0003900000 */
[----:B------:R-:W1:Y:S02]  /*15cf0*/  @!P0 SYNCS.PHASECHK.TRANS64 P0, [R2+URZ+0x22860], R5 ;  /* 0x02286005020085a7 */ /* 0x000e64000800007f */
[----:B-1----:R-:W-:Y:S05]  /*15d00*/  @!P0 BRA `(.L_x_608) ;  /* 0xfffffffc00f08947 */ /* 0x002fea000383ffff */
[----:B------:R-:W-:Y:S05]  /*15d10*/  BRA `(.L_x_715) ;  /* 0xffffffc800287947 */ /* 0x000fea000383ffff */
.L_x_617:
[----:B--2---:R2:W3:Y:S02]  /*15d20*/  SYNCS.PHASECHK.TRANS64.TRYWAIT P0, [R2+URZ+0x22840], R7 ;  /* 0x02284007020075a7 */ /* 0x0044e4000800017f */
[----:B---3--:R-:W-:Y:S05]  /*15d30*/  @!P0 NANOSLEEP.SYNCS 0x989680 ;  /* 0x009896800000895d */ /* 0x008fea0003900000 */
[----:B------:R-:W3:Y:S02]  /*15d40*/  @!P0 SYNCS.PHASECHK.TRANS64 P0, [R2+URZ+0x22840], R7 ;  /* 0x02284007020085a7 */ /* 0x000ee4000800007f */
[----:B---3--:R-:W-:Y:S05]  /*15d50*/  @!P0 BRA `(.L_x_617) ;  /* 0xfffffffc00f08947 */ /* 0x008fea000383ffff */
[----:B------:R-:W-:Y:S05]  /*15d60*/  BRA `(.L_x_716) ;  /* 0xffffffcc00b07947 */ /* 0x000fea000383ffff */
.L_x_619:
[----:B0-----:R0:W3:Y:S02]  /*15d70*/  SYNCS.PHASECHK.TRANS64.TRYWAIT P0, [R2+URZ+0x22860], R7 ;  /* 0x02286007020075a7 */ /* 0x0010e4000800017f */
[----:B---3--:R-:W-:Y:S05]  /*15d80*/  @!P0 NANOSLEEP.SYNCS 0x989680 ;  /* 0x009896800000895d */ /* 0x008fea0003900000 */
[----:B------:R-:W3:Y:S02]  /*15d90*/  @!P0 SYNCS.PHASECHK.TRANS64 P0, [R2+URZ+0x22860], R7 ;  /* 0x02286007020085a7 */ /* 0x000ee4000800007f */
[----:B---3--:R-:W-:Y:S05]  /*15da0*/  @!P0 BRA `(.L_x_619) ;  /* 0xfffffffc00f08947 */ /* 0x008fea000383ffff */
[----:B------:R-:W-:Y:S05]  /*15db0*/  BRA `(.L_x_717) ;  /* 0xffffffd000207947 */ /* 0x000fea000383ffff */
.L_x_624:
[----:B--2---:R2:W3:Y:S02]  /*15dc0*/  SYNCS.PHASECHK.TRANS64.TRYWAIT P0, [R3+URZ+0x22840], R7 ;  /* 0x02284007030075a7 */ /* 0x0044e4000800017f */
[----:B---3--:R-:W-:Y:S05]  /*15dd0*/  @!P0 NANOSLEEP.SYNCS 0x989680 ;  /* 0x009896800000895d */ /* 0x008fea0003900000 */
[----:B------:R-:W3:Y:S02]  /*15de0*/  @!P0 SYNCS.PHASECHK.TRANS64 P0, [R3+URZ+0x22840], R7 ;  /* 0x02284007030085a7 */ /* 0x000ee4000800007f */
[----:B---3--:R-:W-:Y:S05]  /*15df0*/  @!P0 BRA `(.L_x_624) ;  /* 0xfffffffc00f08947 */ /* 0x008fea000383ffff */
[----:B------:R-:W-:Y:S05]  /*15e00*/  BRA `(.L_x_718) ;  /* 0xffffffd4006c7947 */ /* 0x000fea000383ffff */
.L_x_626:
[----:B0-----:R0:W3:Y:S02]  /*15e10*/  SYNCS.PHASECHK.TRANS64.TRYWAIT P1, [R3+URZ+0x22860], R7 ;  /* 0x02286007030075a7 */ /* 0x0010e4000802017f */
[----:B---3--:R-:W-:Y:S05]  /*15e20*/  @!P1 NANOSLEEP.SYNCS 0x989680 ;  /* 0x009896800000995d */ /* 0x008fea0003900000 */
[----:B------:R-:W3:Y:S02]  /*15e30*/  @!P1 SYNCS.PHASECHK.TRANS64 P1, [R3+URZ+0x22860], R7 ;  /* 0x02286007030095a7 */ /* 0x000ee4000802007f */
[----:B---3--:R-:W-:Y:S05]  /*15e40*/  @!P1 BRA `(.L_x_626) ;  /* 0xfffffffc00f09947 */ /* 0x008fea000383ffff */
[----:B------:R-:W-:Y:S05]  /*15e50*/  BRA `(.L_x_719) ;  /* 0xffffffd400d87947 */ /* 0x000fea000383ffff */
.L_x_631:
[----:B---3--:R3:W4:Y:S02]  /*15e60*/  SYNCS.PHASECHK.TRANS64.TRYWAIT P0, [R3+URZ+0x22840], R7 ;  /* 0x02284007030075a7 */ /* 0x008724000800017f */
[----:B----4-:R-:W-:Y:S05]  /*15e70*/  @!P0 NANOSLEEP.SYNCS 0x989680 ;  /* 0x009896800000895d */ /* 0x010fea0003900000 */
[----:B------:R-:W4:Y:S02]  /*15e80*/  @!P0 SYNCS.PHASECHK.TRANS64 P0, [R3+URZ+0x22840], R7 ;  /* 0x02284007030085a7 */ /* 0x000f24000800007f */
[----:B----4-:R-:W-:Y:S05]  /*15e90*/  @!P0 BRA `(.L_x_631) ;  /* 0xfffffffc00f08947 */ /* 0x010fea000383ffff */
[----:B------:R-:W-:Y:S05]  /*15ea0*/  BRA `(.L_x_720) ;  /* 0xffffffdc00047947 */ /* 0x000fea000383ffff */
.L_x_633:
[----:B0-----:R0:W2:Y:S02]  /*15eb0*/  SYNCS.PHASECHK.TRANS64.TRYWAIT P1, [R3+URZ+0x22860], R7 ;  /* 0x02286007030075a7 */ /* 0x0010a4000802017f */
[----:B--2---:R-:W-:Y:S05]  /*15ec0*/  @!P1 NANOSLEEP.SYNCS 0x989680 ;  /* 0x009896800000995d */ /* 0x004fea0003900000 */
[----:B------:R-:W2:Y:S02]  /*15ed0*/  @!P1 SYNCS.PHASECHK.TRANS64 P1, [R3+URZ+0x22860], R7 ;  /* 0x02286007030095a7 */ /* 0x000ea4000802007f */
[----:B--2---:R-:W-:Y:S05]  /*15ee0*/  @!P1 BRA `(.L_x_633) ;  /* 0xfffffffc00f09947 */ /* 0x004fea000383ffff */
[----:B------:R-:W-:Y:S05]  /*15ef0*/  BRA `(.L_x_721) ;  /* 0xffffffdc00747947 */ /* 0x000fea000383ffff */
.L_x_638:
[----:B------:R-:W-:Y:S01]  /*15f00*/  BSSY B0, `(.L_x_722) ;  /* 0x0000008000007945 */ /* 0x000fe20003800000 */
[----:B0-----:R-:W-:Y:S01]  /*15f10*/  MOV R13, R16 ;  /* 0x00000010000d7202 */ /* 0x001fe20000000f00 */
[----:B------:R-:W-:Y:S02]  /*15f20*/  IMAD.MOV.U32 R12, RZ, RZ, RZ ;  /* 0x000000ffff0c7224 */ /* 0x000fe400078e00ff */
[----:B--2---:R-:W-:Y:S02]  /*15f30*/  IMAD.MOV.U32 R11, RZ, RZ, 0x1f ;  /* 0x0000001fff0b7424 */ /* 0x004fe400078e00ff */
[----:B------:R-:W-:-:S07]  /*15f40*/  IMAD.MOV.U32 R15, RZ, RZ, -0x1 ;  /* 0xffffffffff0f7424 */ /* 0x000fce00078e00ff */
[----:B-1-3--:R-:W-:Y:S05]  /*15f50*/  WARPSYNC.COLLECTIVE R15, `(.L_x_723) ;  /* 0x000000000f087348 */ /* 0x00afea0003c00000 */
[----:B------:R0:W2:Y:S02]  /*15f60*/  SHFL.IDX P6, R14, R13, R12, R11 ;  /* 0x0000000c0d0e7389 */ /* 0x0000a400000c000b */
[----:B0123--:R-:W-:Y:S01]  /*15f70*/  ENDCOLLECTIVE ;  /* 0x000000000000791b */ /* 0x00ffe20003800000 */
.L_x_723:
[----:B------:R-:W-:Y:S05]  /*15f80*/  BSYNC B0 ;  /* 0x0000000000007941 */ /* 0x000fea0003800000 */
.L_x_722:
[----:B------:R-:W-:Y:S01]  /*15f90*/  IMAD.MOV.U32 R13, RZ, RZ, R16 ;  /* 0x000000ffff0d7224 */ /* 0x000fe200078e0010 */
[----:B------:R-:W-:Y:S01]  /*15fa0*/  MOV R15, 0xffffffff ;  /* 0xffffffff000f7802 */ /* 0x000fe20000000f00 */
[----:B------:R-:W-:Y:S01]  /*15fb0*/  IMAD.MOV.U32 R12, RZ, RZ, 0x1 ;  /* 0x00000001ff0c7424 */ /* 0x000fe200078e00ff */
[----:B------:R-:W-:Y:S01]  /*15fc0*/  MOV R4, R14 ;  /* 0x0000000e00047202 */ /* 0x000fe20000000f00 */
[----:B------:R-:W-:-:S07]  /*15fd0*/  IMAD.MOV.U32 R11, RZ, RZ, 0x1f ;  /* 0x0000001fff0b7424 */ /* 0x000fce00078e00ff */
[----:B------:R-:W-:Y:S05]  /*15fe0*/  WARPSYNC.COLLECTIVE R15, `(.L_x_724) ;  /* 0x000000000f087348 */ /* 0x000fea0003c00000 */
[----:B------:R0:W1:Y:S02]  /*15ff0*/  SHFL.IDX P6, R14, R13, R12, R11 ;  /* 0x0000000c0d0e7389 */ /* 0x00006400000c000b */
[----:B01----:R-:W-:Y:S01]  /*16000*/  ENDCOLLECTIVE ;  /* 0x000000000000791b */ /* 0x003fe20003800000 */
.L_x_724:
[----:B------:R-:W-:Y:S01]  /*16010*/  IMAD.MOV.U32 R6, RZ, RZ, R14 ;  /* 0x000000ffff067224 */ /* 0x000fe200078e000e */
[----:B------:R-:W-:Y:S06]  /*16020*/  BRA `(.L_x_725) ;  /* 0xffffffe000647947 */ /* 0x000fec000383ffff */
.L_x_641:
[----:B------:R-:W-:Y:S01]  /*16030*/  BSSY B0, `(.L_x_726) ;  /* 0x0000008000007945 */ /* 0x000fe20003800000 */
[----:B-----5:R-:W-:Y:S01]  /*16040*/  IMAD.MOV.U32 R13, RZ, RZ, R17 ;  /* 0x000000ffff0d7224 */ /* 0x020fe200078e0011 */
[----:B--2---:R-:W-:Y:S01]  /*16050*/  MOV R11, RZ ;  /* 0x000000ff000b7202 */ /* 0x004fe20000000f00 */
[----:B------:R-:W-:Y:S02]  /*16060*/  IMAD.MOV.U32 R12, RZ, RZ, 0x1 ;  /* 0x00000001ff0c7424 */ /* 0x000fe400078e00ff */
[----:B------:R-:W-:-:S07]  /*16070*/  IMAD.MOV.U32 R15, RZ, RZ, -0x1 ;  /* 0xffffffffff0f7424 */ /* 0x000fce00078e00ff */
[----:B01-34-:R-:W-:Y:S05]  /*16080*/  WARPSYNC.COLLECTIVE R15, `(.L_x_727) ;  /* 0x000000000f087348 */ /* 0x01bfea0003c00000 */
[----:B------:R2:W0:Y:S02]  /*16090*/  SHFL.UP P6, R14, R13, R12, R11 ;  /* 0x0400000c0d0e7389 */ /* 0x00042400000c000b */
[----:B01234-:R-:W-:Y:S01]  /*160a0*/  ENDCOLLECTIVE ;  /* 0x000000000000791b */ /* 0x01ffe20003800000 */
.L_x_727:
[----:B------:R-:W-:Y:S05]  /*160b0*/  BSYNC B0 ;  /* 0x0000000000007941 */ /* 0x000fea0003800000 */
.L_x_726:
[----:B------:R-:W-:Y:S01]  /*160c0*/  ISETP.NE.AND P0, PT, R8, RZ, PT ;  /* 0x000000ff0800720c */ /* 0x000fe20003f05270 */
[----:B------:R-:W-:Y:S01]  /*160d0*/  IMAD.MOV.U32 R12, RZ, RZ, 0x2 ;  /* 0x00000002ff0c7424 */ /* 0x000fe200078e00ff */
[----:B------:R-:W-:Y:S01]  /*160e0*/  MOV R11, RZ ;  /* 0x000000ff000b7202 */ /* 0x000fe20000000f00 */
[----:B------:R-:W-:Y:S01]  /*160f0*/  IMAD.MOV.U32 R15, RZ, RZ, -0x1 ;  /* 0xffffffffff0f7424 */ /* 0x000fe200078e00ff */
[----:B------:R-:W-:Y:S02]  /*16100*/  SEL R14, R14, RZ, P0 ;  /* 0x000000ff0e0e7207 */ /* 0x000fe40000000000 */
[----:B------:R-:W-:-:S03]  /*16110*/  ISETP.GE.U32.AND P0, PT, R8, 0x2, PT ;  /* 0x000000020800780c */ /* 0x000fc60003f06070 */
[----:B------:R-:W-:-:S10]  /*16120*/  IMAD.IADD R13, R17, 0x1, R14 ;  /* 0x00000001110d7824 */ /* 0x000fd400078e020e */
[----:B------:R-:W-:Y:S05]  /*16130*/  WARPSYNC.COLLECTIVE R15, `(.L_x_728) ;  /* 0x000000000f087348 */ /* 0x000fea0003c00000 */
[----:B------:R0:W1:Y:S02]  /*16140*/  SHFL.UP P6, R14, R13, R12, R11 ;  /* 0x0400000c0d0e7389 */ /* 0x00006400000c000b */
[----:B01----:R-:W-:Y:S01]  /*16150*/  ENDCOLLECTIVE ;  /* 0x000000000000791b */ /* 0x003fe20003800000 */
.L_x_728:
        /* <DEDUP_REMOVED lines=8> */
.L_x_729:
        /* <DEDUP_REMOVED lines=8> */
.L_x_730:
[----:B------:R-:W-:Y:S01]  /*16260*/  IMAD.MOV.U32 R12, RZ, RZ, 0x10 ;  /* 0x00000010ff0c7424 */ /* 0x000fe200078e00ff */
[----:B------:R-:W-:Y:S02]  /*16270*/  SEL R14, R14, RZ, P0 ;  /* 0x000000ff0e0e7207 */ /* 0x000fe40000000000 */
[----:B------:R-:W-:Y:S02]  /*16280*/  ISETP.GE.U32.AND P0, PT, R8, 0x10, PT ;  /* 0x000000100800780c */ /* 0x000fe40003f06070 */
[----:B------:R-:W-:-:S05]  /*16290*/  IADD3 R7, R5, R14, RZ ;  /* 0x0000000e05077210 */ /* 0x000fca0007ffe0ff */
[----:B------:R-:W-:-:S07]  /*162a0*/  IMAD.MOV.U32 R13, RZ, RZ, R7 ;  /* 0x000000ffff0d7224 */ /* 0x000fce00078e0007 */
[----:B------:R-:W-:Y:S05]  /*162b0*/  WARPSYNC.COLLECTIVE R15, `(.L_x_731) ;  /* 0x000000000f087348 */ /* 0x000fea0003c00000 */
[----:B------:R0:W1:Y:S02]  /*162c0*/  SHFL.UP P6, R14, R13, R12, R11 ;  /* 0x0400000c0d0e7389 */ /* 0x00006400000c000b */
[----:B01----:R-:W-:Y:S01]  /*162d0*/  ENDCOLLECTIVE ;  /* 0x000000000000791b */ /* 0x003fe20003800000 */
.L_x_731:
[----:B------:R-:W-:Y:S02]  /*162e0*/  IMAD.MOV.U32 R12, RZ, RZ, 0x1f ;  /* 0x0000001fff0c7424 */ /* 0x000fe400078e00ff */
[----:B------:R-:W-:Y:S01]  /*162f0*/  IMAD.MOV.U32 R11, RZ, RZ, 0x1f ;  /* 0x0000001fff0b7424 */ /* 0x000fe200078e00ff */
[----:B------:R-:W-:-:S05]  /*16300*/  SEL R2, R14, RZ, P0 ;  /* 0x000000ff0e027207 */ /* 0x000fca0000000000 */
[----:B------:R-:W-:-:S05]  /*16310*/  IMAD.IADD R2, R7, 0x1, R2 ;  /* 0x0000000107027824 */ /* 0x000fca00078e0202 */
[----:B------:R-:W-:-:S07]  /*16320*/  MOV R13, R2 ;  /* 0x00000002000d7202 */ /* 0x000fce0000000f00 */
[----:B------:R-:W-:Y:S05]  /*16330*/  WARPSYNC.COLLECTIVE R15, `(.L_x_732) ;  /* 0x000000000f087348 */ /* 0x000fea0003c00000 */
[----:B------:R0:W1:Y:S02]  /*16340*/  SHFL.IDX P6, R14, R13, R12, R11 ;  /* 0x0000000c0d0e7389 */ /* 0x00006400000c000b */
[----:B01----:R-:W-:Y:S01]  /*16350*/  ENDCOLLECTIVE ;  /* 0x000000000000791b */ /* 0x003fe20003800000 */
.L_x_732:
[----:B------:R-:W-:Y:S05]  /*16360*/  BRA `(.L_x_733) ;  /* 0xffffffe000287947 */ /* 0x000fea000383ffff */
.L_x_646:
[----:B------:R-:W-:Y:S01]  /*16370*/  BSSY B0, `(.L_x_734) ;  /* 0x0000008000007945 */ /* 0x000fe20003800000 */
[----:B-----5:R-:W-:Y:S01]  /*16380*/  IMAD.MOV.U32 R13, RZ, RZ, R17 ;  /* 0x000000ffff0d7224 */ /* 0x020fe200078e0011 */
[----:B------:R-:W-:Y:S01]  /*16390*/  MOV R12, 0x1 ;  /* 0x00000001000c7802 */ /* 0x000fe20000000f00 */
[----:B--2---:R-:W-:Y:S02]  /*163a0*/  IMAD.MOV.U32 R11, RZ, RZ, RZ ;  /* 0x000000ffff0b7224 */ /* 0x004fe400078e00ff */
[----:B------:R-:W-:-:S07]  /*163b0*/  IMAD.MOV.U32 R15, RZ, RZ, -0x1 ;  /* 0xffffffffff0f7424 */ /* 0x000fce00078e00ff */
[----:B0-----:R-:W-:Y:S05]  /*163c0*/  WARPSYNC.COLLECTIVE R15, `(.L_x_735) ;  /* 0x000000000f087348 */ /* 0x001fea0003c00000 */
[----:B------:R1:W2:Y:S02]  /*163d0*/  SHFL.UP P6, R14, R13, R12, R11 ;  /* 0x0400000c0d0e7389 */ /* 0x0002a400000c000b */
[----:B012---:R-:W-:Y:S01]  /*163e0*/  ENDCOLLECTIVE ;  /* 0x000000000000791b */ /* 0x007fe20003800000 */
.L_x_735:
[----:B------:R-:W-:Y:S05]  /*163f0*/  BSYNC B0 ;  /* 0x0000000000007941 */ /* 0x000fea0003800000 */
.L_x_734:
[----:B------:R-:W-:Y:S01]  /*16400*/  ISETP.NE.AND P0, PT, R8, RZ, PT ;  /* 0x000000ff0800720c */ /* 0x000fe20003f05270 */
[----:B------:R-:W-:Y:S01]  /*16410*/  IMAD.MOV.U32 R11, RZ, RZ, RZ ;  /* 0x000000ffff0b7224 */ /* 0x000fe200078e00ff */
[----:B------:R-:W-:Y:S01]  /*16420*/  MOV R12, 0x2 ;  /* 0x00000002000c7802 */ /* 0x000fe20000000f00 */
[----:B------:R-:W-:Y:S01]  /*16430*/  IMAD.MOV.U32 R15, RZ, RZ, -0x1 ;  /* 0xffffffffff0f7424 */ /* 0x000fe200078e00ff */
[----:B------:R-:W-:Y:S02]  /*16440*/  SEL R14, R14, RZ, P0 ;  /* 0x000000ff0e0e7207 */ /* 0x000fe40000000000 */
[----:B------:R-:W-:-:S03]  /*16450*/  ISETP.GE.U32.AND P0, PT, R8, 0x2, PT ;  /* 0x000000020800780c */ /* 0x000fc60003f06070 */
[----:B------:R-:W-:-:S10]  /*16460*/  IMAD.IADD R13, R17, 0x1, R14 ;  /* 0x00000001110d7824 */ /* 0x000fd400078e020e */
[----:B------:R-:W-:Y:S05]  /*16470*/  WARPSYNC.COLLECTIVE R15, `(.L_x_736) ;  /* 0x000000000f087348 */ /* 0x000fea0003c00000 */
[----:B------:R0:W1:Y:S02]  /*16480*/  SHFL.UP P6, R14, R13, R12, R11 ;  /* 0x0400000c0d0e7389 */ /* 0x00006400000c000b */
[----:B01----:R-:W-:Y:S01]  /*16490*/  ENDCOLLECTIVE ;  /* 0x000000000000791b */ /* 0x003fe20003800000 */
.L_x_736:
        /* <DEDUP_REMOVED lines=8> */
.L_x_737:
        /* <DEDUP_REMOVED lines=8> */
.L_x_738:
        /* <DEDUP_REMOVED lines=8> */
.L_x_739:
[----:B------:R-:W-:Y:S02]  /*16620*/  IMAD.MOV.U32 R12, RZ, RZ, 0x1f ;  /* 0x0000001fff0c7424 */ /* 0x000fe400078e00ff */
[----:B------:R-:W-:Y:S01]  /*16630*/  IMAD.MOV.U32 R11, RZ, RZ, 0x1f ;  /* 0x0000001fff0b7424 */ /* 0x000fe200078e00ff */
[----:B------:R-:W-:-:S04]  /*16640*/  SEL R2, R14, RZ, P0 ;  /* 0x000000ff0e027207 */ /* 0x000fc80000000000 */
[----:B------:R-:W-:-:S05]  /*16650*/  IADD3 R2, R7, R2, RZ ;  /* 0x0000000207027210 */ /* 0x000fca0007ffe0ff */
[----:B------:R-:W-:-:S07]  /*16660*/  IMAD.MOV.U32 R13, RZ, RZ, R2 ;  /* 0x000000ffff0d7224 */ /* 0x000fce00078e0002 */
[----:B------:R-:W-:Y:S05]  /*16670*/  WARPSYNC.COLLECTIVE R15, `(.L_x_740) ;  /* 0x000000000f087348 */ /* 0x000fea0003c00000 */
[----:B------:R0:W1:Y:S02]  /*16680*/  SHFL.IDX P6, R14, R13, R12, R11 ;  /* 0x0000000c0d0e7389 */ /* 0x00006400000c000b */
[----:B01----:R-:W-:Y:S01]  /*16690*/  ENDCOLLECTIVE ;  /* 0x000000000000791b */ /* 0x003fe20003800000 */
.L_x_740:
[----:B------:R-:W-:Y:S05]  /*166a0*/  BRA `(.L_x_741) ;  /* 0xffffffe0000c7947 */ /* 0x000fea000383ffff */
.L_x_648:
[----:B------:R-:W-:Y:S01]  /*166b0*/  BSSY B0, `(.L_x_742) ;  /* 0x0000006000007945 */ /* 0x000fe20003800000 */
[----:B------:R-:W-:Y:S02]  /*166c0*/  PLOP3.LUT P6, PT, P6, PT, PT, 0x8, 0x0 ;  /* 0x000000000000781c */ /* 0x000fe400037ce170 */
[----:B------:R-:W-:-:S11]  /*166d0*/  MOV R15, 0xffffffff ;  /* 0xffffffff000f7802 */ /* 0x000fd60000000f00 */
[----:B0-2---:R-:W-:Y:S05]  /*166e0*/  WARPSYNC.COLLECTIVE R15, `(.L_x_743) ;  /* 0x000000000f087348 */ /* 0x005fea0003c00000 */
[----:B------:R-:W-:Y:S01]  /*166f0*/  VOTE.ANY R14, PT, P6 ;  /* 0x00000000000e7806 */ /* 0x000fe200030e0100 */
[----:B0-2---:R-:W-:Y:S06]  /*16700*/  ENDCOLLECTIVE ;  /* 0x000000000000791b */ /* 0x005fec0003800000 */
.L_x_743:
[----:B------:R-:W-:Y:S05]  /*16710*/  BSYNC B0 ;  /* 0x0000000000007941 */ /* 0x000fea0003800000 */
.L_x_742:
[----:B------:R-:W-:Y:S01]  /*16720*/  IMAD.MOV.U32 R3, RZ, RZ, R14 ;  /* 0x000000ffff037224 */ /* 0x000fe200078e000e */
[----:B------:R-:W-:Y:S01]  /*16730*/  MOV R11, 0x1f ;  /* 0x0000001f000b7802 */ /* 0x000fe20000000f00 */
[----:B------:R-:W-:Y:S02]  /*16740*/  IMAD.MOV.U32 R13, RZ, RZ, R17 ;  /* 0x000000ffff0d7224 */ /* 0x000fe400078e0011 */
[----:B------:R-:W0:Y:S01]  /*16750*/  POPC R5, R3 ;  /* 0x0000000300057309 */ /* 0x000e220000000000 */
[----:B------:R-:W-:Y:S02]  /*16760*/  IMAD.MOV.U32 R15, RZ, RZ, -0x1 ;  /* 0xffffffffff0f7424 */ /* 0x000fe400078e00ff */
[----:B0-----:R-:W-:-:S07]  /*16770*/  IMAD.MOV.U32 R12, RZ, RZ, R5 ;  /* 0x000000ffff0c7224 */ /* 0x001fce00078e0005 */
[----:B------:R-:W-:Y:S05]  /*16780*/  WARPSYNC.COLLECTIVE R15, `(.L_x_744) ;  /* 0x000000000f087348 */ /* 0x000fea0003c00000 */
[----:B------:R0:W1:Y:S02]  /*16790*/  SHFL.IDX P6, R14, R13, R12, R11 ;  /* 0x0000000c0d0e7389 */ /* 0x00006400000c000b */
[----:B01----:R-:W-:Y:S01]  /*167a0*/  ENDCOLLECTIVE ;  /* 0x000000000000791b */ /* 0x003fe20003800000 */
.L_x_744:
[----:B------:R-:W-:Y:S01]  /*167b0*/  IMAD.MOV.U32 R17, RZ, RZ, R14 ;  /* 0x000000ffff117224 */ /* 0x000fe200078e000e */
[----:B------:R-:W-:Y:S06]  /*167c0*/  BRA `(.L_x_745) ;  /* 0xffffffdc00fc7947 */ /* 0x000fec000383ffff */
.L_x_650:
[----:B------:R-:W-:Y:S01]  /*167d0*/  BSSY B0, `(.L_x_746) ;  /* 0x0000007000007945 */ /* 0x000fe20003800000 */
[----:B------:R-:W-:Y:S01]  /*167e0*/  IMAD.MOV.U32 R13, RZ, RZ, R2 ;  /* 0x000000ffff0d7224 */ /* 0x000fe200078e0002 */
[----:B--2---:R-:W-:Y:S01]  /*167f0*/  MOV R11, 0x1f ;  /* 0x0000001f000b7802 */ /* 0x004fe20000000f00 */
[----:B------:R-:W-:-:S07]  /*16800*/  IMAD.MOV.U32 R15, RZ, RZ, -0x1 ;  /* 0xffffffffff0f7424 */ /* 0x000fce00078e00ff */
[----:B01-3--:R-:W-:Y:S05]  /*16810*/  WARPSYNC.COLLECTIVE R15, `(.L_x_747) ;  /* 0x000000000f087348 */ /* 0x00bfea0003c00000 */
[----:B------:R2:W4:Y:S02]  /*16820*/  SHFL.IDX P6, R14, R13, R12, R11 ;  /* 0x0000000c0d0e7389 */ /* 0x00052400000c000b */
[----:B01234-:R-:W-:Y:S01]  /*16830*/  ENDCOLLECTIVE ;  /* 0x000000000000791b */ /* 0x01ffe20003800000 */
.L_x_747:
[----:B------:R-:W-:Y:S05]  /*16840*/  BSYNC B0 ;  /* 0x0000000000007941 */ /* 0x000fea0003800000 */
.L_x_746:
[----:B------:R-:W-:Y:S05]  /*16850*/  BRA `(.L_x_649) ;  /* 0xffffffdc00f47947 */ /* 0x000fea000383ffff */
.L_x_654:
[----:B0-----:R0:W1:Y:S02]  /*16860*/  SYNCS.PHASECHK.TRANS64.TRYWAIT P0, [R0+URZ+0x22820], R3 ;  /* 0x02282003000075a7 */ /* 0x001064000800017f */
[----:B-1----:R-:W-:Y:S05]  /*16870*/  @!P0 NANOSLEEP.SYNCS 0x989680 ;  /* 0x009896800000895d */ /* 0x002fea0003900000 */
[----:B------:R-:W1:Y:S02]  /*16880*/  @!P0 SYNCS.PHASECHK.TRANS64 P0, [R0+URZ+0x22820], R3 ;  /* 0x02282003000085a7 */ /* 0x000e64000800007f */
[----:B-1----:R-:W-:Y:S05]  /*16890*/  @!P0 BRA `(.L_x_654) ;  /* 0xfffffffc00f08947 */ /* 0x002fea000383ffff */
[----:B------:R-:W-:Y:S05]  /*168a0*/  BRA `(.L_x_748) ;  /* 0xffffffe000d87947 */ /* 0x000fea000383ffff */
.L_x_655:
[----:B------:R-:W1:Y:S01]  /*168b0*/  S2R R2, SR_TID.X ;  /* 0x0000000000027919 */ /* 0x000e620000002100 */
[----:B------:R-:W-:Y:S01]  /*168c0*/  BSSY B0, `(.L_x_749) ;  /* 0x000000a000007945 */ /* 0x000fe20003800000 */
[----:B------:R-:W-:Y:S01]  /*168d0*/  IMAD.MOV.U32 R12, RZ, RZ, RZ ;  /* 0x000000ffff0c7224 */ /* 0x000fe200078e00ff */
[----:B--2---:R-:W-:Y:S01]  /*168e0*/  MOV R11, 0x1f ;  /* 0x0000001f000b7802 */ /* 0x004fe20000000f00 */
[----:B------:R-:W-:Y:S01]  /*168f0*/  IMAD.MOV.U32 R15, RZ, RZ, -0x1 ;  /* 0xffffffffff0f7424 */ /* 0x000fe200078e00ff */
[----:B-1----:R-:W-:-:S04]  /*16900*/  SHF.R.U32.HI R2, RZ, 0x5, R2 ;  /* 0x00000005ff027819 */ /* 0x002fc80000011602 */
[----:B------:R-:W-:-:S05]  /*16910*/  LOP3.LUT R2, R2, 0x3, RZ, 0xc0, !PT ;  /* 0x0000000302027812 */ /* 0x000fca00078ec0ff */
[----:B------:R-:W-:-:S07]  /*16920*/  IMAD.MOV.U32 R13, RZ, RZ, R2 ;  /* 0x000000ffff0d7224 */ /* 0x000fce00078e0002 */
[----:B0-----:R-:W-:Y:S05]  /*16930*/  WARPSYNC.COLLECTIVE R15, `(.L_x_750) ;  /* 0x000000000f087348 */ /* 0x001fea0003c00000 */
[----:B------:R1:W2:Y:S02]  /*16940*/  SHFL.IDX P6, R14, R13, R12, R11 ;  /* 0x0000000c0d0e7389 */ /* 0x0002a400000c000b */
[----:B012---:R-:W-:Y:S01]  /*16950*/  ENDCOLLECTIVE ;  /* 0x000000000000791b */ /* 0x007fe20003800000 */
.L_x_750:
[----:B------:R-:W-:Y:S05]  /*16960*/  BSYNC B0 ;  /* 0x0000000000007941 */ /* 0x000fea0003800000 */
.L_x_749:
[----:B------:R-:W-:Y:S05]  /*16970*/  BRA `(.L_x_751) ;  /* 0xffffffe000c07947 */ /* 0x000fea000383ffff */
.L_x_656:
[----:B------:R-:W-:Y:S01]  /*16980*/  BSSY B0, `(.L_x_752) ;  /* 0x0000006000007945 */ /* 0x000fe20003800000 */
[----:B------:R-:W-:-:S07]  /*16990*/  IMAD.MOV.U32 R15, RZ, RZ, -0x1 ;  /* 0xffffffffff0f7424 */ /* 0x000fce00078e00ff */
[----:B012---:R-:W-:Y:S05]  /*169a0*/  WARPSYNC.COLLECTIVE R15, `(.L_x_753) ;  /* 0x000000000f0c7348 */ /* 0x007fea0003c00000 */
[----:B------:R-:W-:Y:S02]  /*169b0*/  ELECT P6, UR62, PT ;  /* 0x00000000003e782f */ /* 0x000fe400038c0000 */
[----:B------:R-:W-:Y:S01]  /*169c0*/  MOV R14, UR62 ;  /* 0x0000003e000e7c02 */ /* 0x000fe20008000f00 */
[----:B012---:R-:W-:Y:S10]  /*169d0*/  ENDCOLLECTIVE ;  /* 0x000000000000791b */ /* 0x007ff40003800000 */
.L_x_753:
[----:B------:R-:W-:Y:S05]  /*169e0*/  BSYNC B0 ;  /* 0x0000000000007941 */ /* 0x000fea0003800000 */
.L_x_752:
[----:B------:R-:W-:Y:S05]  /*169f0*/  BRA `(.L_x_754) ;  /* 0xffffffe000b47947 */ /* 0x000fea000383ffff */
.L_x_658:
[----:B0-----:R0:W1:Y:S02]  /*16a00*/  SYNCS.PHASECHK.TRANS64.TRYWAIT P0, [R6+URZ], R5 ;  /* 0x00000005060075a7 */ /* 0x001064000800017f */
[----:B-1----:R-:W-:Y:S05]  /*16a10*/  @!P0 NANOSLEEP.SYNCS 0x989680 ;  /* 0x009896800000895d */ /* 0x002fea0003900000 */
[----:B------:R-:W1:Y:S02]  /*16a20*/  @!P0 SYNCS.PHASECHK.TRANS64 P0, [R6+URZ], R5 ;  /* 0x00000005060085a7 */ /* 0x000e64000800007f */
[----:B-1----:R-:W-:Y:S05]  /*16a30*/  @!P0 BRA `(.L_x_658) ;  /* 0xfffffffc00f08947 */ /* 0x002fea000383ffff */
[----:B------:R-:W-:Y:S05]  /*16a40*/  BRA `(.L_x_755) ;  /* 0xffffffe000f07947 */ /* 0x000fea000383ffff */
.L_x_659:
[----:B-1----:R1:W3:Y:S02]  /*16a50*/  SYNCS.PHASECHK.TRANS64.TRYWAIT P0, [R7+URZ], R2 ;  /* 0x00000002070075a7 */ /* 0x0022e4000800017f */
[----:B---3--:R-:W-:Y:S05]  /*16a60*/  @!P0 NANOSLEEP.SYNCS 0x989680 ;  /* 0x009896800000895d */ /* 0x008fea0003900000 */
[----:B------:R-:W3:Y:S02]  /*16a70*/  @!P0 SYNCS.PHASECHK.TRANS64 P0, [R7+URZ], R2 ;  /* 0x00000002070085a7 */ /* 0x000ee4000800007f */
[----:B---3--:R-:W-:Y:S05]  /*16a80*/  @!P0 BRA `(.L_x_659) ;  /* 0xfffffffc00f08947 */ /* 0x008fea000383ffff */
[----:B------:R-:W-:Y:S05]  /*16a90*/  BRA `(.L_x_756) ;  /* 0xffffffe000e47947 */ /* 0x000fea000383ffff */
.L_x_661:
[----:B---3--:R3:W4:Y:S02]  /*16aa0*/  SYNCS.PHASECHK.TRANS64.TRYWAIT P0, [R4+URZ], R5 ;  /* 0x00000005040075a7 */ /* 0x008724000800017f */
[----:B----4-:R-:W-:Y:S05]  /*16ab0*/  @!P0 NANOSLEEP.SYNCS 0x989680 ;  /* 0x009896800000895d */ /* 0x010fea0003900000 */
[----:B------:R-:W4:Y:S02]  /*16ac0*/  @!P0 SYNCS.PHASECHK.TRANS64 P0, [R4+URZ], R5 ;  /* 0x00000005040085a7 */ /* 0x000f24000800007f */
[----:B----4-:R-:W-:Y:S05]  /*16ad0*/  @!P0 BRA `(.L_x_661) ;  /* 0xfffffffc00f08947 */ /* 0x010fea000383ffff */
[----:B------:R-:W-:Y:S05]  /*16ae0*/  BRA `(.L_x_757) ;  /* 0xffffffe000ec7947 */ /* 0x000fea000383ffff */
.L_x_758:
        /* <DEDUP_REMOVED lines=9> */
.L_x_4717:


//--------------------- .text._ZN7cutlass13device_kernelIN5flash11enable_sm90INS1_16FlashAttnFwdSm90INS1_25CollectiveMainloopFwdSm90ILi2EN4cute5tupleIJNS5_1CILi1EEES8_S8_EEENS6_IJNS7_ILi128EEENS7_ILi96EEENS7_ILi64EEEEEELi256ENS_6half_tEfNS_4arch4Sm90ELb0ELb0ELb1ELb1ELb0ELb0ELb1ELb1ELb0ELb0ELb0ELb0EEENS1_21CollectiveEpilogueFwdINS6_IJSA_NS7_ILi256EEESB_EEES9_SE_SG_Li256ELb1ELb0ELb0ELb0EEENS1_36VarlenDynamicPersistentTileSchedulerILi128ELi96ELi256ELi32ELb0ELb0ELb1ELb0ELb1ELb1EEEEEEEEEvNT_6ParamsE --------------------------
	.section	.text._ZN7cutlass13device_kernelIN5flash11enable_sm90INS1_16FlashAttnFwdSm90INS1_25CollectiveMainloopFwdSm90ILi2EN4cute5tupleIJNS5_1CILi1EEES8_S8_EEENS6_IJNS7_ILi128EEENS7_ILi96EEENS7_ILi64EEEEEELi256ENS_6half_tEfNS_4arch4Sm90ELb0ELb0ELb1ELb1ELb0ELb0ELb1ELb1ELb0ELb0ELb0ELb0EEENS1_21CollectiveEpilogueFwdINS6_IJSA_NS7_ILi256EEESB_EEES9_SE_SG_Li256ELb1ELb0ELb0ELb0EEENS1_36VarlenDynamicPersistentTileSchedulerILi128ELi96ELi256ELi32ELb0ELb0ELb1ELb0ELb1ELb1EEEEEEEEEvNT_6ParamsE,"ax",@progbits
	.align	128
.text._ZN7cutlass13device_kernelIN5flash11enable_sm90INS1_16FlashAttnFwdSm90INS1_25CollectiveMainloopFwdSm90ILi2EN4cute5tupleIJNS5_1CILi1EEES8_S8_EEENS6_IJNS7_ILi128EEENS7_ILi96EEENS7_ILi64EEEEEELi256ENS_6half_tEfNS_4arch4Sm90ELb0ELb0ELb1ELb1ELb0ELb0ELb1ELb1ELb0ELb0ELb0ELb0EEENS1_21CollectiveEpilogueFwdINS6_IJSA_NS7_ILi256EEESB_EEES9_SE_SG_Li256ELb1ELb0ELb0ELb0EEENS1_36VarlenDynamicPersistentTileSchedulerILi128ELi96ELi256ELi32ELb0ELb0ELb1ELb0ELb1ELb1EEEEEEEEEvNT_6ParamsE:
        .type           _ZN7cutlass13device_kernelIN5flash11enable_sm90INS1_16FlashAttnFwdSm90INS1_25CollectiveMainloopFwdSm90ILi2EN4cute5tupleIJNS5_1CILi1EEES8_S8_EEENS6_IJNS7_ILi128EEENS7_ILi96EEENS7_ILi64EEEEEELi256ENS_6half_tEfNS_4arch4Sm90ELb0ELb0ELb1ELb1ELb0ELb0ELb1ELb1ELb0ELb0ELb0ELb0EEENS1_21CollectiveEpilogueFwdINS6_IJSA_NS7_ILi256EEESB_EEES9_SE_SG_Li256ELb1ELb0ELb0ELb0EEENS1_36VarlenDynamicPersistentTileSchedulerILi128ELi96ELi256ELi32ELb0ELb0ELb1ELb0ELb1ELb1EEEEEEEEEvNT_6ParamsE,@function
        .size           _ZN7cutlass13device_kernelIN5flash11enable_sm90INS1_16FlashAttnFwdSm90INS1_25CollectiveMainloopFwdSm90ILi2EN4cute5tupleIJNS5_1CILi1EEES8_S8_EEENS6_IJNS7_ILi128EEENS7_ILi96EEENS7_ILi64EEEEEELi256ENS_6half_tEfNS_4arch4Sm90ELb0ELb0ELb1ELb1ELb0ELb0ELb1ELb1ELb0ELb0ELb0ELb0EEENS1_21CollectiveEpilogueFwdINS6_IJSA_NS7_ILi256EEESB_EEES9_SE_SG_Li256ELb1ELb0ELb0ELb0EEENS1_36VarlenDynamicPersistentTileSchedulerILi128ELi96ELi256ELi32ELb0ELb0ELb1ELb0ELb1ELb1EEEEEEEEEvNT_6ParamsE,(.L_x_4718 - _ZN7cutlass13device_kernelIN5flash11enable_sm90INS1_16FlashAttnFwdSm90INS1_25CollectiveMainloopFwdSm90ILi2EN4cute5tupleIJNS5_1CILi1EEES8_S8_EEENS6_IJNS7_ILi128EEENS7_ILi96EEENS7_ILi64EEEEEELi256ENS_6half_tEfNS_4arch4Sm90ELb0ELb0ELb1ELb1ELb0ELb0ELb1ELb1ELb0ELb0ELb0ELb0EEENS1_21CollectiveEpilogueFwdINS6_IJSA_NS7_ILi256EEESB_EEES9_SE_SG_Li256ELb1ELb0ELb0ELb0EEENS1_36VarlenDynamicPersistentTileSchedulerILi128ELi96ELi256ELi32ELb0ELb0ELb1ELb0ELb1ELb1EEEEEEEEEvNT_6ParamsE)
        .other          _ZN7cutlass13device_kernelIN5flash11enable_sm90INS1_16FlashAttnFwdSm90INS1_25CollectiveMainloopFwdSm90ILi2EN4cute5tupleIJNS5_1CILi1EEES8_S8_EEENS6_IJNS7_ILi128EEENS7_ILi96EEENS7_ILi64EEEEEELi256ENS_6half_tEfNS_4arch4Sm90ELb0ELb0ELb1ELb1ELb0ELb0ELb1ELb1ELb0ELb0ELb0ELb0EEENS1_21CollectiveEpilogueFwdINS6_IJSA_NS7_ILi256EEESB_EEES9_SE_SG_Li256ELb1ELb0ELb0ELb0EEENS1_36VarlenDynamicPersistentTileSchedulerILi128ELi96ELi256ELi32ELb0ELb0ELb1ELb0ELb1ELb1EEEEEEEEEvNT_6ParamsE,@"STO_CUDA_ENTRY STV_DEFAULT"
_ZN7cutlass13device_kernelIN5flash11enable_sm90INS1_16FlashAttnFwdSm90INS1_25CollectiveMainloopFwdSm90ILi2EN4cute5tupleIJNS5_1CILi1EEES8_S8_EEENS6_IJNS7_ILi128EEENS7_ILi96EEENS7_ILi64EEEEEELi256ENS_6half_tEfNS_4arch4Sm90ELb0ELb0ELb1ELb1ELb0ELb0ELb1ELb1ELb0ELb0ELb0ELb0EEENS1_21CollectiveEpilogueFwdINS6_IJSA_NS7_ILi256EEESB_EEES9_SE_SG_Li256ELb1ELb0ELb0ELb0EEENS1_36VarlenDynamicPersistentTileSchedulerILi128ELi96ELi256ELi32ELb0ELb0ELb1ELb0ELb1ELb1EEEEEEEEEvNT_6ParamsE:
        /* <DEDUP_REMOVED lines=23> */
[----:B0-----:R-:W-:Y:S01]  /*0170*/  NOP ;  /* 0x0000000000007918 */ /* 0x001fe20000000000 */
.L_x_760:
[----:B------:R-:W-:Y:S05]  /*0180*/  BSYNC B0 ;  /* 0x0000000000007941 */ /* 0x000fea0003800000 */
.L_x_759:
        /* <DEDUP_REMOVED lines=21> */
[----:B0-----:R0:W1:Y:S01]  /*02e0*/  @UP1 SYNCS.EXCH.64 URZ, [UR8+0x32400], UR4 ;  /* 0x03240004083f15b2 */ /* 0x0010620008000100 */
[----:B------:R0:W2:Y:S04]  /*02f0*/  @UP2 SYNCS.EXCH.64 URZ, [UR8+0x32410], UR4 ;  /* 0x03241004083f25b2 */ /* 0x0000a80008000100 */
[----:B------:R0:W3:Y:S01]  /*0300*/  @UP3 SYNCS.EXCH.64 URZ, [UR8+0x32420], UR6 ;  /* 0x03242006083f35b2 */ /* 0x0000e20008000100 */
        /* <DEDUP_REMOVED lines=18> */
[----:B----4-:R-:W-:Y:S01]  /*0430*/  NOP ;  /* 0x0000000000007918 */ /* 0x010fe20000000000 */
.L_x_761:
[----:B------:R-:W4:Y:S01]  /*0440*/  SHFL.IDX PT, R2, R0, RZ, 0x1f ;  /* 0x00001fff00027589 */ /* 0x000f2200000e0000 */
[----:B------:R-:W-:Y:S01]  /*0450*/  NOP ;  /* 0x0000000000007918 */ /* 0x000fe20000000000 */
[----:B----4-:R-:W-:-:S13]  /*0460*/  ISETP.NE.AND P0, PT, R2, RZ, PT ;  /* 0x000000ff0200720c */ /* 0x010fda0003f05270 */
        /* <DEDUP_REMOVED lines=19> */
.L_x_762:
[----:B------:R-:W4:Y:S01]  /*05a0*/  SHFL.IDX PT, R2, R0, RZ, 0x1f ;  /* 0x00001fff00027589 */ /* 0x000f2200000e0000 */
[----:B------:R-:W-:Y:S01]  /*05b0*/  NOP ;  /* 0x0000000000007918 */ /* 0x000fe20000000000 */
[----:B----4-:R-:W-:-:S13]  /*05c0*/  ISETP.NE.AND P0, PT, R2, RZ, PT ;  /* 0x000000ff0200720c */ /* 0x010fda0003f05270 */
        /* <DEDUP_REMOVED lines=14> */
[----:B----4-:R-:W-:Y:S01]  /*06b0*/  NOP ;  /* 0x0000000000007918 */ /* 0x010fe20000000000 */
.L_x_763:
        /* <DEDUP_REMOVED lines=22> */
.L_x_764:
        /* <DEDUP_REMOVED lines=22> */
.L_x_765:
[----:B0-----:R-:W-:Y:S01]  /*0980*/  UMOV UR4, 0x1 ;  /* 0x0000000100047882 */ /* 0x001fe20000000000 */
[----:B------:R-:W-:Y:S01]  /*0990*/  PLOP3.LUT P0, PT, PT, PT, UP0, 0x80, 0x0 ;  /* 0x000000000000781c */ /* 0x000fe20003f0f008 */
[----:B------:R-:W-:Y:S01]  /*09a0*/  USEL UR4, UR4, 0x2, !UP0 ;  /* 0x0000000204047887 */ /* 0x000fe2000c000000 */
[----:B------:R-:W-:Y:S01]  /*09b0*/  NOP ;  /* 0x0000000000007918 */ /* 0x000fe20000000000 */
[----:B------:R-:W-:-:S04]  /*09c0*/  ULDC.64 UR60, c[0x0][0x208] ;  /* 0x00008200003c7ab9 */ /* 0x000fc80000000a00 */
[----:B------:R-:W-:-:S05]  /*09d0*/  IMAD.U32 R2, RZ, RZ, UR4 ;  /* 0x00000004ff027e24 */ /* 0x000fca000f8e00ff */
[----:B------:R0:W-:Y:S01]  /*09e0*/  STL [R1+0x2c], R2 ;  /* 0x00002c0201007387 */ /* 0x0001e20000100800 */
[----:B-123--:R-:W-:Y:S06]  /*09f0*/  BAR.SYNC.DEFER_BLOCKING 0x0 ;  /* 0x0000000000007b1d */ /* 0x00efec0000010000 */
[----:B------:R-:W-:Y:S05]  /*0a00*/  @!P0 BRA `(.L_x_766) ;  /* 0x0000009400f08947 */ /* 0x000fea0003800000 */
.L_x_767:
[----:B------:R-:W-:-:S08]  /*0a10*/  NOP ;  /* 0x0000000000007918 */ /* 0x000fd00000000000 */
[----:B------:R-:W1:Y:S02]  /*0a20*/  USETMAXREG.TRY_ALLOC.CTAPOOL UP0, 0xf0 ;  /* 0x000000f0000079c8 */ /* 0x000e640008000600 */
[----:B-1----:R-:W-:-:S13]  /*0a30*/  PLOP3.LUT P0, PT, PT, PT, UP0, 0x80, 0x0 ;  /* 0x000000000000781c */ /* 0x002fda0003f0f008 */
[----:B------:R-:W-:Y:S05]  /*0a40*/  @!P0 BRA `(.L_x_767) ;  /* 0xfffffffc00f08947 */ /* 0x000fea000383ffff */
[----:B------:R-:W1:Y:S01]  /*0a50*/  S2R R0, SR_TID.X ;  /* 0x0000000000007919 */ /* 0x000e620000002100 */
[----:B------:R-:W2:Y:S01]  /*0a60*/  S2UR UR5, SR_CgaCtaId ;  /* 0x00000000000579c3 */ /* 0x000ea20000008800 */
[----:B------:R-:W-:-:S07]  /*0a70*/  UMOV UR4, 0x400 ;  /* 0x0000040000047882 */ /* 0x000fce0000000000 */
[----:B------:R-:W-:Y:S06]  /*0a80*/  BAR.ARV 0x8, 0x120 ;  /* 0x0204800000007b1d */ /* 0x000fec0000002000 */
[----:B--2---:R-:W-:Y:S01]  /*0a90*/  ULEA UR4, UR5, UR4, 0x18 ;  /* 0x0000000405047291 */ /* 0x004fe2000f8ec03f */
[----:B-1----:R-:W-:-:S04]  /*0aa0*/  SHF.R.U32.HI R0, RZ, 0x7, R0 ;  /* 0x00000007ff007819 */ /* 0x002fc80000011600 */
[----:B------:R-:W-:-:S13]  /*0ab0*/  ISETP.NE.AND P0, PT, R0, 0x1, PT ;  /* 0x000000010000780c */ /* 0x000fda0003f05270 */
[----:B------:R-:W-:Y:S08]  /*0ac0*/  @!P0 BAR.ARV 0x9, 0x100 ;  /* 0x0244000000008b1d */ /* 0x000ff00000002000 */
[----:B------:R-:W-:Y:S06]  /*0ad0*/  BAR.SYNC.DEFER_BLOCKING 0x5, 0x120 ;  /* 0x0144800000007b1d */ /* 0x000fec0000010000 */
[----:B------:R-:W1:Y:S01]  /*0ae0*/  LDS.128 R12, [UR4+0x324d0] ;  /* 0x0324d004ff0c7984 */ /* 0x000e620008000c00 */
[----:B------:R-:W-:Y:S01]  /*0af0*/  ULDC UR4, c[0x0][0xd14] ;  /* 0x0003450000047ab9 */ /* 0x000fe20000000800 */
[----:B------:R-:W-:Y:S06]  /*0b00*/  BAR.ARV 0x4, 0x120 ;  /* 0x0104800000007b1d */ /* 0x000fec0000002000 */
[----:B-1----:R-:W-:-:S13]  /*0b10*/  ISETP.GE.AND P0, PT, R15, UR4, PT ;  /* 0x000000040f007c0c */ /* 0x002fda000bf06270 */
[----:B------:R-:W-:Y:S05]  /*0b20*/  @P0 EXIT ;  /* 0x000000000000094d */ /* 0x000fea0003800000 */
[----:B0-----:R-:W2:Y:S01]  /*0b30*/  LDL R2, [R1+0x2c] ;  /* 0x00002c0001027983 */ /* 0x001ea20000100800 */
[----:B------:R-:W-:Y:S01]  /*0b40*/  R2UR UR5, R14 ;  /* 0x000000000e0572ca */ /* 0x000fe200000e0000 */
[----:B------:R-:W-:Y:S01]  /*0b50*/  UMOV UR37, URZ ;  /* 0x0000003f00257c82 */ /* 0x000fe20008000000 */
[----:B------:R-:W-:Y:S01]  /*0b60*/  UMOV UR36, URZ ;  /* 0x0000003f00247c82 */ /* 0x000fe20008000000 */
[----:B------:R-:W0:Y:S02]  /*0b70*/  S2R R0, SR_TID.X ;  /* 0x0000000000007919 */ /* 0x000e240000002100 */
[----:B0-----:R-:W-:-:S05]  /*0b80*/  VIADD R223, R0, 0xffffff80 ;  /* 0xffffff8000df7836 */ /* 0x001fca0000000000 */
[----:B------:R-:W-:-:S04]  /*0b90*/  SHF.R.S32.HI R0, RZ, 0x1f, R223 ;  /* 0x0000001fff007819 */ /* 0x000fc800000114df */
[CC--:B------:R-:W-:Y:S02]  /*0ba0*/  LEA.HI R3, R0.reuse, R223.reuse, RZ, 0x7 ;  /* 0x000000df00037211 */ /* 0x0c0fe400078f38ff */
[----:B------:R-:W-:Y:S02]  /*0bb0*/  LEA.HI R4, R0, R223, RZ, 0x5 ;  /* 0x000000df00047211 */ /* 0x000fe400078f28ff */
[----:B------:R-:W-:-:S03]  /*0bc0*/  SHF.R.S32.HI R218, RZ, 0x7, R3 ;  /* 0x00000007ffda7819 */ /* 0x000fc60000011403 */
[----:B------:R-:W-:Y:S01]  /*0bd0*/  IMAD.SHL.U32 R6, R4, 0x20, RZ ;  /* 0x0000002004067824 */ /* 0x000fe200078e00ff */
[----:B--2---:R-:W-:Y:S02]  /*0be0*/  R2UR UR4, R2 ;  /* 0x00000000020472ca */ /* 0x004fe400000e0000 */
[C---:B------:R-:W-:Y:S02]  /*0bf0*/  LOP3.LUT R2, R3.reuse, 0xffffff80, RZ, 0xc0, !PT ;  /* 0xffffff8003027812 */ /* 0x040fe400078ec0ff */
[----:B------:R-:W-:-:S03]  /*0c00*/  LEA.HI R3, R3, R218, RZ, 0x1 ;  /* 0x000000da03037211 */ /* 0x000fc600078f08ff */
[----:B------:R-:W-:Y:S01]  /*0c10*/  IMAD.IADD R205, R223, 0x1, -R2 ;  /* 0x00000001dfcd7824 */ /* 0x000fe200078e0a02 */
[----:B------:R-:W-:-:S04]  /*0c20*/  LOP3.LUT R3, R3, 0x3fffffe, RZ, 0xc0, !PT ;  /* 0x03fffffe03037812 */ /* 0x000fc800078ec0ff */
[----:B------:R-:W-:Y:S01]  /*0c30*/  SHF.R.S32.HI R8, RZ, 0x1f, R205 ;  /* 0x0000001fff087819 */ /* 0x000fe200000114cd */
[----:B------:R-:W-:Y:S01]  /*0c40*/  ULOP3.LUT UR4, UR4, 0x1, URZ, 0xfc, !UPT ;  /* 0x0000000104047892 */ /* 0x000fe2000f8efc3f */
[----:B------:R-:W-:Y:S02]  /*0c50*/  IMAD.IADD R3, R218, 0x1, -R3 ;  /* 0x00000001da037824 */ /* 0x000fe400078e0a03 */
[CC--:B------:R-:W-:Y:S02]  /*0c60*/  LEA.HI R9, R8.reuse, R205.reuse, RZ, 0x2 ;  /* 0x000000cd08097211 */ /* 0x0c0fe400078f10ff */
[----:B------:R-:W-:Y:S01]  /*0c70*/  LEA.HI R8, R8, R205, RZ, 0x5 ;  /* 0x000000cd08087211 */ /* 0x000fe200078f28ff */
[----:B------:R-:W-:Y:S01]  /*0c80*/  IMAD.U32 R222, RZ, RZ, UR4 ;  /* 0x00000004ffde7e24 */ /* 0x000fe2000f8e00ff */
[--C-:B------:R-:W-:Y:S01]  /*0c90*/  SHF.R.S32.HI R7, RZ, 0x2, R9.reuse ;  /* 0x00000002ff077819 */ /* 0x100fe20000011409 */
[----:B------:R-:W-:Y:S01]  /*0ca0*/  UMOV UR4, URZ ;  /* 0x0000003f00047c82 */ /* 0x000fe20008000000 */
[----:B------:R-:W-:Y:S01]  /*0cb0*/  SHF.R.S32.HI R2, RZ, 0x1f, R9 ;  /* 0x0000001fff027819 */ /* 0x000fe20000011409 */
[----:B------:R-:W-:Y:S01]  /*0cc0*/  IMAD.U32 R204, RZ, RZ, UR4 ;  /* 0x00000004ffcc7e24 */ /* 0x000fe2000f8e00ff */
[----:B------:R-:W-:-:S02]  /*0cd0*/  SHF.R.S32.HI R8, RZ, 0x5, R8 ;  /* 0x00000005ff087819 */ /* 0x000fc40000011408 */
[----:B------:R-:W-:Y:S02]  /*0ce0*/  LEA.HI R5, R2, R7, RZ, 0x3 ;  /* 0x0000000702057211 */ /* 0x000fe400078f18ff */
[----:B------:R-:W-:Y:S02]  /*0cf0*/  LEA.HI R2, R0, R223, RZ, 0x4 ;  /* 0x000000df00027211 */ /* 0x000fe400078f20ff */
[----:B------:R-:W-:Y:S02]  /*0d00*/  LOP3.LUT R10, R5, 0xfffffff8, RZ, 0xc0, !PT ;  /* 0xfffffff8050a7812 */ /* 0x000fe400078ec0ff */
[----:B------:R-:W-:Y:S02]  /*0d10*/  SHF.R.S32.HI R5, RZ, 0x4, R2 ;  /* 0x00000004ff057819 */ /* 0x000fe40000011402 */
[C---:B------:R-:W-:Y:S01]  /*0d20*/  LOP3.LUT R4, R2.reuse, 0x3fffff0, RZ, 0xc0, !PT ;  /* 0x03fffff002047812 */ /* 0x040fe200078ec0ff */
[----:B------:R-:W-:Y:S01]  /*0d30*/  IMAD.IADD R11, R7, 0x1, -R10 ;  /* 0x00000001070b7824 */ /* 0x000fe200078e0a0a */
[----:B------:R-:W-:-:S02]  /*0d40*/  LEA.HI R2, R2, R5, RZ, 0x1 ;  /* 0x0000000502027211 */ /* 0x000fc400078f08ff */
[----:B------:R-:W-:Y:S01]  /*0d50*/  LOP3.LUT R7, R6, 0xfffffc00, RZ, 0xc0, !PT ;  /* 0xfffffc0006077812 */ /* 0x000fe200078ec0ff */
[----:B------:R-:W-:Y:S01]  /*0d60*/  IMAD.IADD R4, R223, 0x1, -R4 ;  /* 0x00000001df047824 */ /* 0x000fe200078e0a04 */
[----:B------:R-:W-:Y:S01]  /*0d70*/  LOP3.LUT R2, R2, 0x1ffffffe, RZ, 0xc0, !PT ;  /* 0x1ffffffe02027812 */ /* 0x000fe200078ec0ff */
[----:B------:R-:W-:Y:S01]  /*0d80*/  IMAD R8, R8, 0x10, R11 ;  /* 0x0000001008087824 */ /* 0x000fe200078e020b */
[----:B------:R-:W-:Y:S01]  /*0d90*/  LEA.HI R0, R0, R223, RZ, 0x3 ;  /* 0x000000df00007211 */ /* 0x000fe200078f18ff */
[----:B------:R-:W-:Y:S01]  /*0da0*/  IMAD R7, R4, 0x40, R7 ;  /* 0x0000004004077824 */ /* 0x000fe200078e0207 */
[----:B------:R-:W-:Y:S01]  /*0db0*/  LOP3.LUT R4, R9, 0x7ffffffc, RZ, 0xc0, !PT ;  /* 0x7ffffffc09047812 */ /* 0x000fe200078ec0ff */
[----:B------:R-:W-:Y:S01]  /*0dc0*/  IMAD.IADD R2, R5, 0x1, -R2 ;  /* 0x0000000105027824 */ /* 0x000fe200078e0a02 */
[----:B------:R-:W-:Y:S01]  /*0dd0*/  SHF.R.S32.HI R22, RZ, 0x3, R0 ;  /* 0x00000003ff167819 */ /* 0x000fe20000011400 */
[----:B------:R-:W-:Y:S02]  /*0de0*/  IMAD R220, R3, 0x40, R8 ;  /* 0x0000004003dc7824 */ /* 0x000fe400078e0208 */
[----:B------:R-:W-:Y:S01]  /*0df0*/  IMAD R221, R2, 0x8, R7 ;  /* 0x0000000802dd7824 */ /* 0x000fe200078e0207 */
[----:B------:R-:W-:Y:S01]  /*0e00*/  LOP3.LUT R2, R0, 0x1ffffff8, RZ, 0xc0, !PT ;  /* 0x1ffffff800027812 */ /* 0x000fe200078ec0ff */
[----:B------:R-:W-:-:S02]  /*0e10*/  IMAD.MOV.U32 R5, RZ, RZ, R13 ;  /* 0x000000ffff057224 */ /* 0x000fc400078e000d */
[----:B------:R-:W-:Y:S02]  /*0e20*/  IMAD.MOV.U32 R7, RZ, RZ, R15 ;  /* 0x000000ffff077224 */ /* 0x000fe400078e000f */
[----:B------:R-:W-:Y:S02]  /*0e30*/  IMAD.IADD R2, R223, 0x1, -R2 ;  /* 0x00000001df027824 */ /* 0x000fe400078e0a02 */
[----:B------:R-:W-:-:S03]  /*0e40*/  IMAD.IADD R219, R205, 0x1, -R4 ;  /* 0x00000001cddb7824 */ /* 0x000fc600078e0a04 */
[----:B------:R-:W-:-:S07]  /*0e50*/  SHF.L.U32 R2, R2, 0x3, RZ ;  /* 0x0000000302027819 */ /* 0x000fce00000006ff */
.L_x_810:
[----:B0---45:R-:W0:Y:S01]  /*0e60*/  LDC.64 R8, c[0x0][0xd60] ;  /* 0x00035800ff087b82 */ /* 0x031e220000000a00 */
[----:B------:R-:W-:Y:S01]  /*0e70*/  ULDC.64 UR6, c[0x0][0xb20] ;  /* 0x0002c80000067ab9 */ /* 0x000fe20000000a00 */
[----:B------:R-:W-:Y:S01]  /*0e80*/  ULDC.64 UR8, c[0x0][0xb18] ;  /* 0x0002c60000087ab9 */ /* 0x000fe20000000a00 */
        /* <DEDUP_REMOVED lines=10> */
[----:B------:R-:W-:Y:S01]  /*0f30*/  IMAD.U32 R202, RZ, RZ, UR4 ;  /* 0x00000004ffca7e24 */ /* 0x000fe2000f8e00ff */
[----:B------:R-:W-:Y:S02]  /*0f40*/  @UP0 ULEA UR6, UP2, UR4, UR6, 0x2 ;  /* 0x0000000604060291 */ /* 0x000fe4000f84103f */
[----:B------:R-:W-:Y:S02]  /*0f50*/  @UP1 ULEA UR8, UP3, UR4, UR8, 0x2 ;  /* 0x0000000804081291 */ /* 0x000fe4000f86103f */
[----:B------:R-:W-:Y:S02]  /*0f60*/  @UP0 ULEA.HI.X UR7, UR4, UR7, UR10, 0x2, UP2 ;  /* 0x0000000704070291 */ /* 0x000fe400090f140a */
[----:B------:R-:W-:Y:S01]  /*0f70*/  IMAD.U32 R203, RZ, RZ, UR10 ;  /* 0x0000000affcb7e24 */ /* 0x000fe2000f8e00ff */
[----:B------:R-:W-:Y:S01]  /*0f80*/  @UP1 ULEA.HI.X UR9, UR4, UR9, UR10, 0x2, UP3 ;  /* 0x0000000904091291 */ /* 0x000fe200098f140a */
[----:B------:R-:W-:-:S02]  /*0f90*/  IMAD.U32 R6, RZ, RZ, UR6 ;  /* 0x00000006ff067e24 */ /* 0x000fc4000f8e00ff */
[----:B------:R-:W-:Y:S01]  /*0fa0*/  IMAD.U32 R8, RZ, RZ, UR8 ;  /* 0x00000008ff087e24 */ /* 0x000fe2000f8e00ff */
[----:B------:R-:W-:Y:S01]  /*0fb0*/  ULDC UR4, c[0x0][0x404] ;  /* 0x0001010000047ab9 */ /* 0x000fe20000000800 */
[----:B------:R-:W-:Y:S01]  /*0fc0*/  IMAD.U32 R7, RZ, RZ, UR7 ;  /* 0x00000007ff077e24 */ /* 0x000fe2000f8e00ff */
[----:B------:R-:W-:Y:S01]  /*0fd0*/  ULDC.64 UR6, c[0x0][0x3f8] ;  /* 0x0000fe0000067ab9 */ /* 0x000fe20000000a00 */
[----:B------:R-:W-:-:S03]  /*0fe0*/  IMAD.U32 R9, RZ, RZ, UR9 ;  /* 0x00000009ff097e24 */ /* 0x000fc6000f8e00ff */
[----:B------:R-:W2:Y:S04]  /*0ff0*/  @P0 LDG.E R6, desc[UR60][R6.64] ;  /* 0x0000003c06060981 */ /* 0x000ea8000c1e1900 */
[----:B---3--:R-:W3:Y:S01]  /*1000*/  @P1 LDG.E R8, desc[UR60][R8.64] ;  /* 0x0000003c08081981 */ /* 0x008ee2000c1e1900 */
[----:B------:R-:W-:Y:S01]  /*1010*/  UISETP.NE.U32.AND UP0, UPT, UR6, URZ, UPT ;  /* 0x0000003f0600728c */ /* 0x000fe2000bf05070 */
[----:B------:R-:W-:Y:S01]  /*1020*/  IMAD.MOV.U32 R200, RZ, RZ, R5 ;  /* 0x000000ffffc87224 */ /* 0x000fe200078e0005 */
[----:B------:R-:W-:Y:S01]  /*1030*/  UMOV UR52, URZ ;  /* 0x0000003f00347c82 */ /* 0x000fe20008000000 */
[----:B------:R-:W-:Y:S01]  /*1040*/  ULDC UR6, c[0x0][0x2e0] ;  /* 0x0000b80000067ab9 */ /* 0x000fe20000000800 */
[----:B------:R-:W-:Y:S01]  /*1050*/  UISETP.NE.AND.EX UP0, UPT, UR7, URZ, UPT, UP0 ;  /* 0x0000003f0700728c */ /* 0x000fe2000bf05300 */
[----:B------:R-:W-:Y:S01]  /*1060*/  IMAD.MOV.U32 R3, RZ, RZ, RZ ;  /* 0x000000ffff037224 */ /* 0x000fe200078e00ff */
[----:B------:R-:W-:Y:S01]  /*1070*/  CS2R R148, SRZ ;  /* 0x0000000000947805 */ /* 0x000fe2000001ff00 */
[----:B------:R-:W-:Y:S01]  /*1080*/  IMAD.MOV.U32 R0, RZ, RZ, RZ ;  /* 0x000000ffff007224 */ /* 0x000fe200078e00ff */
[----:B------:R-:W-:Y:S01]  /*1090*/  USEL UR4, UR4, 0x1, UP0 ;  /* 0x0000000104047887 */ /* 0x000fe20008000000 */
[----:B------:R-:W-:Y:S01]  /*10a0*/  IMAD.MOV.U32 R150, RZ, RZ, RZ ;  /* 0x000000ffff967224 */ /* 0x000fe200078e00ff */
[----:B------:R-:W-:-:S02]  /*10b0*/  CS2R R146, SRZ ;  /* 0x0000000000927805 */ /* 0x000fc4000001ff00 */
[----:B------:R-:W-:Y:S01]  /*10c0*/  CS2R R144, SRZ ;  /* 0x0000000000907805 */ /* 0x000fe2000001ff00 */
[----:B------:R-:W-:Y:S01]  /*10d0*/  UIMAD UR4, UR4, UR6, URZ ;  /* 0x00000006040472a4 */ /* 0x000fe2000f8e023f */
        /* <DEDUP_REMOVED lines=17> */
[----:B------:R-:W-:Y:S01]  /*11f0*/  CS2R R108, SRZ ;  /* 0x00000000006c7805 */ /* 0x000fe2000001ff00 */
[----:B------:R-:W-:Y:S01]  /*1200*/  IMAD.MOV.U32 R172, RZ, RZ, RZ ;  /* 0x000000ffffac7224 */ /* 0x000fe200078e00ff */
        /* <DEDUP_REMOVED lines=31> */
[----:B------:R-:W-:Y:S01]  /*1400*/  CS2R R44, SRZ ;  /* 0x00000000002c7805 */ /* 0x000fe2000001ff00 */
[----:B------:R-:W-:Y:S01]  /*1410*/  IMAD.MOV.U32 R162, RZ, RZ, RZ ;  /* 0x000000ffffa27224 */ /* 0x000fe200078e00ff */
[----:B------:R-:W-:Y:S01]  /*1420*/  MOV R201, UR5 ;  /* 0x0000000500c97c02 */ /* 0x000fe20008000f00 */
[----:B------:R-:W-:Y:S01]  /*1430*/  IMAD.MOV.U32 R41, RZ, RZ, RZ ;  /* 0x000000ffff297224 */ /* 0x000fe200078e00ff */
[----:B--2---:R-:W-:Y:S02]  /*1440*/  @P0 R2UR UR52, R6 ;  /* 0x00000000063402ca */ /* 0x004fe400000e0000 */
[----:B------:R-:W-:Y:S02]  /*1450*/  PLOP3.LUT P0, PT, PT, PT, PT, 0x80, 0x0 ;  /* 0x000000000000781c */ /* 0x000fe40003f0f070 */
[----:B---3--:R-:W-:-:S02]  /*1460*/  @P1 R2UR UR4, R8 ;  /* 0x00000000080412ca */ /* 0x008fc400000e0000 */
[----:B------:R-:W-:Y:S01]  /*1470*/  CS2R R8, SRZ ;  /* 0x0000000000087805 */ /* 0x000fe2000001ff00 */
[----:B-1----:R-:W-:-:S12]  /*1480*/  @P1 BRA `(.L_x_768) ;  /* 0x0000000000381947 */ /* 0x002fd80003800000 */
[----:B------:R-:W-:Y:S02]  /*1490*/  ULDC.64 UR6, c[0x0][0xb00] ;  /* 0x0002c00000067ab9 */ /* 0x000fe40000000a00 */
[----:B------:R-:W-:-:S04]  /*14a0*/  ISETP.NE.U32.AND P1, PT, RZ, UR6, PT ;  /* 0x00000006ff007c0c */ /* 0x000fc8000bf25070 */
[----:B------:R-:W-:-:S13]  /*14b0*/  ISETP.NE.AND.EX P1, PT, RZ, UR7, PT, P1 ;  /* 0x00000007ff007c0c */ /* 0x000fda000bf25310 */
[----:B------:R-:W-:Y:S05]  /*14c0*/  @!P1 BRA `(.L_x_768) ;  /* 0x0000000000289947 */ /* 0x000fea0003800000 */
[----:B------:R-:W-:Y:S01]  /*14d0*/  R2UR UR6, R202 ;  /* 0x00000000ca0672ca */ /* 0x000fe200000e0000 */
[----:B------:R-:W-:-:S12]  /*14e0*/  ULDC.64 UR4, c[0x0][0xb00] ;  /* 0x0002c00000047ab9 */ /* 0x000fd80000000a00 */
        /* <DEDUP_REMOVED lines=8> */
.L_x_768:
[----:B------:R-:W-:Y:S01]  /*1570*/  UIADD3 UR52, -UR52, UR4, URZ ;  /* 0x0000000434347290 */ /* 0x000fe2000fffe13f */
[----:B------:R-:W-:Y:S01]  /*1580*/  IMAD.MOV.U32 R40, RZ, RZ, RZ ;  /* 0x000000ffff287224 */ /* 0x000fe200078e00ff */
[----:B------:R-:W-:Y:S01]  /*1590*/  CS2R R34, SRZ ;  /* 0x0000000000227805 */ /* 0x000fe2000001ff00 */
[----:B------:R-:W-:Y:S01]  /*15a0*/  IMAD.MOV.U32 R163, RZ, RZ, RZ ;  /* 0x000000ffffa37224 */ /* 0x000fe200078e00ff */
        /* <DEDUP_REMOVED lines=8> */
[----:B------:R-:W-:-:S02]  /*1630*/  CS2R R26, SRZ ;  /* 0x00000000001a7805 */ /* 0x000fc4000001ff00 */
[----:B------:R-:W-:Y:S02]  /*1640*/  CS2R R28, SRZ ;  /* 0x00000000001c7805 */ /* 0x000fe4000001ff00 */
[----:B------:R-:W-:Y:S01]  /*1650*/  CS2R R24, SRZ ;  /* 0x0000000000187805 */ /* 0x000fe2000001ff00 */
[----:B------:R-:W-:-:S04]  /*1660*/  USHF.R.U32.HI UR53, URZ, 0x1f, UR5 ;  /* 0x0000001f3f357899 */ /* 0x000fc80008011605 */
[----:B------:R-:W-:Y:S02]  /*1670*/  ULEA.HI.SX32 UR53, UR5, UR53, 0x1c ;  /* 0x0000003505357291 */ /* 0x000fe4000f8fe23f */
[----:B------:R-:W-:Y:S10]  /*1680*/  @!P1 BRA `(.L_x_769) ;  /* 0x0000005c00f49947 */ /* 0x000ff40003800000 */
[----:B------:R-:W0:Y:S01]  /*1690*/  S2R R4, SR_CgaCtaId ;  /* 0x0000000000047919 */ /* 0x000e220000008800 */
[----:B------:R-:W-:Y:S01]  /*16a0*/  MOV R3, 0x400 ;  /* 0x0000040000037802 */ /* 0x000fe20000000f00 */
[----:B------:R-:W1:Y:S03]  /*16b0*/  SHFL.IDX PT, R0, R218, RZ, 0x1f ;  /* 0x00001fffda007589 */ /* 0x000e6600000e0000 */
[----:B0-----:R-:W-:Y:S02]  /*16c0*/  LEA R4, R4, R3, 0x18 ;  /* 0x0000000304047211 */ /* 0x001fe400078ec0ff */
[----:B-1----:R-:W-:-:S03]  /*16d0*/  LEA.HI R3, R0, R0, RZ, 0x1 ;  /* 0x0000000000037211 */ /* 0x002fc600078f08ff */
[----:B------:R-:W-:Y:S01]  /*16e0*/  VIADD R4, R4, 0x18400 ;  /* 0x0001840004047836 */ /* 0x000fe20000000000 */
[----:B------:R-:W-:-:S04]  /*16f0*/  LOP3.LUT R3, R3, 0xffffe, RZ, 0xc0, !PT ;  /* 0x000ffffe03037812 */ /* 0x000fc800078ec0ff */
[----:B------:R-:W-:Y:S01]  /*1700*/  LOP3.LUT P0, RZ, R4, 0x1bf, RZ, 0xc0, !PT ;  /* 0x000001bf04ff7812 */ /* 0x000fe2000780c0ff */
[----:B------:R-:W-:-:S12]  /*1710*/  IMAD.IADD R16, R0, 0x1, -R3 ;  /* 0x0000000100107824 */ /* 0x000fd800078e0a03 */
        /* <DEDUP_REMOVED lines=17> */
.L_x_770:
[----:B------:R-:W0:Y:S01]  /*1830*/  S2R R3, SR_CgaCtaId ;  /* 0x0000000000037919 */ /* 0x000e220000008800 */
[----:B------:R-:W-:Y:S02]  /*1840*/  R2UR UR5, R204 ;  /* 0x00000000cc0572ca */ /* 0x000fe400000e0000 */
[----:B------:R-:W-:Y:S01]  /*1850*/  MOV R0, 0x400 ;  /* 0x0000040000007802 */ /* 0x000fe20000000f00 */
[----:B------:R-:W1:Y:S10]  /*1860*/  S2R R17, SR_TID.X ;  /* 0x0000000000117919 */ /* 0x000e740000002100 */
[----:B------:R-:W-:-:S04]  /*1870*/  ULEA.HI UR4, UR5, UR5, URZ, 0x1 ;  /* 0x0000000505047291 */ /* 0x000fc8000f8f083f */
[----:B------:R-:W-:-:S04]  /*1880*/  ULOP3.LUT UR4, UR4, 0xfffffffe, URZ, 0xc0, !UPT ;  /* 0xfffffffe04047892 */ /* 0x000fc8000f8ec03f */
[----:B------:R-:W-:-:S06]  /*1890*/  UIADD3 UR4, UR5, -UR4, URZ ;  /* 0x8000000405047290 */ /* 0x000fcc000fffe03f */
[----:B------:R-:W-:Y:S02]  /*18a0*/  MOV R5, UR4 ;  /* 0x0000000400057c02 */ /* 0x000fe40008000f00 */
[----:B0-----:R-:W-:Y:S02]  /*18b0*/  LEA R4, R3, R0, 0x18 ;  /* 0x0000000003047211 */ /* 0x001fe400078ec0ff */
[----:B------:R-:W-:Y:S02]  /*18c0*/  SHF.L.U32 R3, R5, 0x1f, RZ ;  /* 0x0000001f05037819 */ /* 0x000fe400000006ff */
[----:B-1----:R-:W-:Y:S02]  /*18d0*/  SHF.R.U32.HI R17, RZ, 0x7, R17 ;  /* 0x00000007ff117819 */ /* 0x002fe40000011611 */
[----:B------:R-:W0:Y:S03]  /*18e0*/  SYNCS.PHASECHK.TRANS64.TRYWAIT P0, [R4+URZ+0x32400], R3 ;  /* 0x03240003040075a7 */ /* 0x000e26000800017f */
[----:B------:R-:W-:Y:S01]  /*18f0*/  VIADD R185, R17, 0x8 ;  /* 0x0000000811b97836 */ /* 0x000fe20000000000 */
[----:B0-----:R-:W-:Y:S06]  /*1900*/  @!P0 BRA `(.L_x_771) ;  /* 0x000000d000648947 */ /* 0x001fec0003800000 */
.L_x_894:
[----:B------:R-:W-:Y:S05]  /*1910*/  WARPSYNC.ALL ;  /* 0x0000000000007948 */ /* 0x000fea0003800000 */
[----:B------:R-:W-:Y:S01]  /*1920*/  R2UR UR4, R222 ;  /* 0x00000000de0472ca */ /* 0x000fe200000e0000 */
[----:B------:R1:W-:-:S12]  /*1930*/  BAR.SYNC.DEFER_BLOCKING R185, 0x100 ;  /* 0x000400b90000751d */ /* 0x0003d80000010000 */
[----:B------:R-:W-:-:S05]  /*1940*/  IMAD.U32 R0, RZ, RZ, UR4 ;  /* 0x00000004ff007e24 */ /* 0x000fca000f8e00ff */
[----:B------:R-:W-:-:S13]  /*1950*/  ISETP.NE.AND P0, PT, R0, 0x3, PT ;  /* 0x000000030000780c */ /* 0x000fda0003f05270 */
[----:B-1----:R-:W-:Y:S05]  /*1960*/  @!P0 BRA `(.L_x_772) ;  /* 0x0000000000048947 */ /* 0x002fea0003800000 */
[----:B------:R-:W-:Y:S01]  /*1970*/  BPT.TRAP 0x1 ;  /* 0x000000040000795c */ /* 0x000fe20000300000 */
.L_x_772:
[----:B------:R-:W-:Y:S02]  /*1980*/  IMAD.U32 R5, RZ, RZ, UR36 ;  /* 0x00000024ff057e24 */ /* 0x000fe4000f8e00ff */
[----:B------:R-:W-:Y:S02]  /*1990*/  IMAD.U32 R6, RZ, RZ, UR37 ;  /* 0x00000025ff067e24 */ /* 0x000fe4000f8e00ff */
[----:B------:R-:W-:-:S03]  /*19a0*/  IMAD R0, R5, 0x8, R4 ;  /* 0x0000000805007824 */ /* 0x000fc600078e0204 */
[----:B------:R-:W-:-:S04]  /*19b0*/  SHF.L.U32 R5, R6, 0x1f, RZ ;  /* 0x0000001f06057819 */ /* 0x000fc800000006ff */
[----:B------:R1:W2:Y:S01]  /*19c0*/  SYNCS.PHASECHK.TRANS64.TRYWAIT P1, [R0+URZ+0x32430], R5 ;  /* 0x03243005000075a7 */ /* 0x0002a2000802017f */
[----:B------:R-:W-:Y:S05]  /*19d0*/  @!P0 BRA `(.L_x_773) ;  /* 0x0000000000048947 */ /* 0x000fea0003800000 */
[----:B------:R-:W-:Y:S01]  /*19e0*/  BPT.TRAP 0x1 ;  /* 0x000000040000795c */ /* 0x000fe20000300000 */
.L_x_773:
[----:B------:R-:W-:Y:S01]  /*19f0*/  IMAD R16, R16, 0x2000, R4 ;  /* 0x0000200010107824 */ /* 0x000fe200078e0204 */
[----:B--2---:R-:W-:Y:S06]  /*1a00*/  @P1 BRA `(.L_x_774) ;  /* 0x0000000000081947 */ /* 0x004fec0003800000 */
[----:B------:R-:W2:Y:S02]  /*1a10*/  SYNCS.PHASECHK.TRANS64.TRYWAIT P1, [R0+URZ+0x32430], R5 ;  /* 0x03243005000075a7 */ /* 0x000ea4000802017f */
[----:B--2---:R-:W-:Y:S05]  /*1a20*/  @!P1 BRA `(.L_x_775) ;  /* 0x000000d000309947 */ /* 0x004fea0003800000 */
.L_x_774:
[----:B------:R-:W-:Y:S01]  /*1a30*/  R2UR UR4, R4 ;  /* 0x00000000040472ca */ /* 0x000fe200000e0000 */
[----:B------:R-:W-:Y:S01]  /*1a40*/  WARPGROUP.ARRIVE ;  /* 0x00000000000079c5 */ /* 0x000fe20000000000 */
[----:B------:R-:W-:Y:S01]  /*1a50*/  R2UR UR5, R16 ;  /* 0x00000000100572ca */ /* 0x000fe200000e0000 */
[----:B------:R-:W-:Y:S01]  /*1a60*/  UMOV UR13, 0x40000040 ;  /* 0x40000040000d7882 */ /* 0x000fe20000000000 */
[----:B------:R-:W-:Y:S01]  /*1a70*/  UMOV UR15, 0x40000040 ;  /* 0x40000040000f7882 */ /* 0x000fe20000000000 */
[----:B------:R-:W-:-:S08]  /*1a80*/  IMAD.U32 R21, RZ, RZ, UR13 ;  /* 0x0000000dff157e24 */ /* 0x000fd0000f8e00ff */
[----:B------:R-:W-:Y:S02]  /*1a90*/  UIADD3 UR4, UR4, 0x1c400, URZ ;  /* 0x0001c40004047890 */ /* 0x000fe4000fffe03f */
[----:B------:R-:W-:Y:S02]  /*1aa0*/  UIADD3 UR6, UR5, 0x18400, URZ ;  /* 0x0001840005067890 */ /* 0x000fe4000fffe03f */
[----:B------:R-:W-:Y:S02]  /*1ab0*/  USHF.R.U32.HI UR4, URZ, 0x4, UR4 ;  /* 0x000000043f047899 */ /* 0x000fe40008011604 */
[----:B------:R-:W-:Y:S02]  /*1ac0*/  USHF.R.U32.HI UR6, URZ, 0x4, UR6 ;  /* 0x000000043f067899 */ /* 0x000fe40008011606 */
[----:B------:R-:W-:Y:S02]  /*1ad0*/  ULOP3.LUT UR4, UR4, 0x3fff, URZ, 0xc0, !UPT ;  /* 0x00003fff04047892 */ /* 0x000fe4000f8ec03f */
[----:B------:R-:W-:-:S02]  /*1ae0*/  ULOP3.LUT UR6, UR6, 0x3fff, URZ, 0xc0, !UPT ;  /* 0x00003fff06067892 */ /* 0x000fc4000f8ec03f */
[----:B------:R-:W-:Y:S02]  /*1af0*/  ULOP3.LUT UR39, UR4, 0x10000, URZ, 0xfc, !UPT ;  /* 0x0001000004277892 */ /* 0x000fe4000f8efc3f */
[----:B------:R-:W-:Y:S02]  /*1b00*/  ULOP3.LUT UR8, UR6, 0x10000, URZ, 0xfc, !UPT ;  /* 0x0001000006087892 */ /* 0x000fe4000f8efc3f */
[----:B------:R-:W-:Y:S02]  /*1b10*/  UIMAD UR4, UR36, 0x300, UR39 ;  /* 0x00000300240478a4 */ /* 0x000fe4000f8e0227 */
[----:B------:R-:W-:Y:S02]  /*1b20*/  UIADD3 UR6, UR8, 0x2, URZ ;  /* 0x0000000208067890 */ /* 0x000fe4000fffe03f */
[----:B------:R-:W-:Y:S01]  /*1b30*/  UIADD3 UR7, UR4, 0x2, URZ ;  /* 0x0000000204077890 */ /* 0x000fe2000fffe03f */
[----:B------:R-:W-:Y:S02]  /*1b40*/  UMOV UR12, UR8 ;  /* 0x00000008000c7c82 */ /* 0x000fe40008000000 */
[----:B------:R-:W-:Y:S01]  /*1b50*/  UMOV UR14, UR4 ;  /* 0x00000004000e7c82 */ /* 0x000fe20008000000 */
[----:B------:R-:W-:Y:S01]  /*1b60*/  IMAD.U32 R20, RZ, RZ, UR12 ;  /* 0x0000000cff147e24 */ /* 0x000fe2000f8e00ff */
[----:B------:R-:W-:Y:S01]  /*1b70*/  HGMMA.64x96x16.F32 R24, gdesc[UR12], RZ, !UPT, gsb0 ;  /* 0x016000000c1879f0 */ /* 0x000fe2000c0008ff */
[----:B------:R-:W-:Y:S01]  /*1b80*/  UMOV UR12, UR6 ;  /* 0x00000006000c7c82 */ /* 0x000fe20008000000 */
[----:B------:R-:W-:Y:S01]  /*1b90*/  UMOV UR13, 0x40000040 ;  /* 0x40000040000d7882 */ /* 0x000fe20000000000 */
[----:B------:R-:W-:Y:S01]  /*1ba0*/  UMOV UR14, UR7 ;  /* 0x00000007000e7c82 */ /* 0x000fe20008000000 */
[----:B------:R-:W-:Y:S01]  /*1bb0*/  UMOV UR15, 0x40000040 ;  /* 0x40000040000f7882 */ /* 0x000fe20000000000 */
[----:B------:R-:W-:Y:S01]  /*1bc0*/  UIADD3 UR6, UR8, 0x4, URZ ;  /* 0x0000000408067890 */ /* 0x000fe2000fffe03f */
[----:B------:R-:W-:Y:S01]  /*1bd0*/  IMAD.U32 R18, RZ, RZ, UR12 ;  /* 0x0000000cff127e24 */ /* 0x000fe2000f8e00ff */
[----:B------:R-:W-:Y:S01]  /*1be0*/  UIADD3 UR7, UR4, 0x4, URZ ;  /* 0x0000000404077890 */ /* 0x000fe2000fffe03f */
[----:B------:R-:W-:Y:S01]  /*1bf0*/  IMAD.U32 R19, RZ, RZ, UR13 ;  /* 0x0000000dff137e24 */ /* 0x000fe2000f8e00ff */
[----:B------:R-:W-:Y:S01]  /*1c00*/  UIADD3 UR4, UR4, 0x6, URZ ;  /* 0x0000000604047890 */ /* 0x000fe2000fffe03f */
[----:B------:R-:W-:-:S02]  /*1c10*/  WARPGROUP.DEPBAR.LE gsb0, 0x0 ;  /* 0x00008000000079c5 */ /* 0x000fc40000010000 */
[----:B------:R-:W-:-:S06]  /*1c20*/  WARPGROUP.ARRIVE ;  /* 0x00000000000079c5 */ /* 0x000fcc0000000000 */
[----:B------:R-:W-:Y:S01]  /*1c30*/  HGMMA.64x96x16.F32 R24, gdesc[UR12], R24, gsb0 ;  /* 0x016000000c1879f0 */ /* 0x000fe20008000818 */
[----:B------:R-:W-:Y:S01]  /*1c40*/  UMOV UR12, UR6 ;  /* 0x00000006000c7c82 */ /* 0x000fe20008000000 */
[----:B------:R-:W-:Y:S01]  /*1c50*/  UMOV UR13, 0x40000040 ;  /* 0x40000040000d7882 */ /* 0x000fe20000000000 */
[----:B------:R-:W-:Y:S01]  /*1c60*/  UMOV UR14, UR7 ;  /* 0x00000007000e7c82 */ /* 0x000fe20008000000 */
[----:B------:R-:W-:Y:S01]  /*1c70*/  UMOV UR15, 0x40000040 ;  /* 0x40000040000f7882 */ /* 0x000fe20000000000 */
[----:B------:R-:W-:Y:S01]  /*1c80*/  UIADD3 UR6, UR8, 0x6, URZ ;  /* 0x0000000608067890 */ /* 0x000fe2000fffe03f */
[----:B------:R-:W-:Y:S02]  /*1c90*/  IMAD.U32 R16, RZ, RZ, UR12 ;  /* 0x0000000cff107e24 */ /* 0x000fe4000f8e00ff */
[----:B------:R-:W-:Y:S01]  /*1ca0*/  IMAD.U32 R17, RZ, RZ, UR13 ;  /* 0x0000000dff117e24 */ /* 0x000fe2000f8e00ff */
[----:B------:R-:W-:Y:S02]  /*1cb0*/  WARPGROUP.DEPBAR.LE gsb0, 0x0 ;  /* 0x00008000000079c5 */ /* 0x000fe40000010000 */
[----:B------:R-:W-:-:S06]  /*1cc0*/  WARPGROUP.ARRIVE ;  /* 0x00000000000079c5 */ /* 0x000fcc0000000000 */
[----:B------:R-:W-:Y:S01]  /*1cd0*/  HGMMA.64x96x16.F32 R24, gdesc[UR12], R24, gsb0 ;  /* 0x016000000c1879f0 */ /* 0x000fe20008000818 */
[----:B------:R-:W-:Y:S01]  /*1ce0*/  UMOV UR12, UR6 ;  /* 0x00000006000c7c82 */ /* 0x000fe20008000000 */
[----:B------:R-:W-:Y:S01]  /*1cf0*/  UMOV UR13, 0x40000040 ;  /* 0x40000040000d7882 */ /* 0x000fe20000000000 */
[----:B------:R-:W-:Y:S01]  /*1d00*/  UMOV UR14, UR4 ;  /* 0x00000004000e7c82 */ /* 0x000fe20008000000 */
[----:B------:R-:W-:Y:S01]  /*1d10*/  UMOV UR15, 0x40000040 ;  /* 0x40000040000f7882 */ /* 0x000fe20000000000 */
[----:B------:R-:W-:Y:S02]  /*1d20*/  IMAD.U32 R14, RZ, RZ, UR12 ;  /* 0x0000000cff0e7e24 */ /* 0x000fe4000f8e00ff */
[----:B------:R-:W-:Y:S01]  /*1d30*/  IMAD.U32 R15, RZ, RZ, UR13 ;  /* 0x0000000dff0f7e24 */ /* 0x000fe2000f8e00ff */
[----:B------:R-:W-:Y:S02]  /*1d40*/  WARPGROUP.DEPBAR.LE gsb0, 0x0 ;  /* 0x00008000000079c5 */ /* 0x000fe40000010000 */
[----:B------:R-:W-:-:S06]  /*1d50*/  WARPGROUP.ARRIVE ;  /* 0x00000000000079c5 */ /* 0x000fcc0000000000 */
[----:B------:R-:W-:Y:S03]  /*1d60*/  HGMMA.64x96x16.F32 R24, gdesc[UR12], R24, gsb0 ;  /* 0x016000000c1879f0 */ /* 0x000fe60008000818 */
[----:B------:R-:W-:Y:S02]  /*1d70*/  WARPGROUP.DEPBAR.LE gsb0, 0x0 ;  /* 0x00008000000079c5 */ /* 0x000fe40000010000 */
[----:B------:R-:W3:Y:S02]  /*1d80*/  SYNCS.PHASECHK.TRANS64.TRYWAIT P1, [R4+URZ+0x32410], R3 ;  /* 0x03241003040075a7 */ /* 0x000ee4000802017f */
[----:B---3--:R-:W-:Y:S05]  /*1d90*/  @!P1 BRA `(.L_x_776) ;  /* 0x000000cc00689947 */ /* 0x008fea0003800000 */
.L_x_895:
[----:B------:R-:W-:Y:S05]  /*1da0*/  @!P0 BRA `(.L_x_777) ;  /* 0x0000000000048947 */ /* 0x000fea0003800000 */
[----:B------:R-:W-:Y:S01]  /*1db0*/  BPT.TRAP 0x1 ;  /* 0x000000040000795c */ /* 0x000fe20000300000 */
.L_x_777:
[----:B------:R4:W0:Y:S01]  /*1dc0*/  SYNCS.PHASECHK.TRANS64.TRYWAIT P1, [R0+URZ+0x32450], R5 ;  /* 0x03245005000075a7 */ /* 0x000822000802017f */
[----:B------:R-:W-:Y:S05]  /*1dd0*/  @!P0 BRA `(.L_x_778) ;  /* 0x0000000000048947 */ /* 0x000fea0003800000 */
[----:B------:R-:W-:Y:S01]  /*1de0*/  BPT.TRAP 0x1 ;  /* 0x000000040000795c */ /* 0x000fe20000300000 */
.L_x_778:
[----:B0-----:R-:W-:Y:S05]  /*1df0*/  @P1 BRA `(.L_x_779) ;  /* 0x0000000000081947 */ /* 0x001fea0003800000 */
[----:B------:R-:W0:Y:S02]  /*1e00*/  SYNCS.PHASECHK.TRANS64.TRYWAIT P1, [R0+URZ+0x32450], R5 ;  /* 0x03245005000075a7 */ /* 0x000e24000802017f */
[----:B0-----:R-:W-:Y:S05]  /*1e10*/  @!P1 BRA `(.L_x_780) ;  /* 0x000000cc005c9947 */ /* 0x001fea0003800000 */
.L_x_779:
[----:B------:R-:W-:Y:S01]  /*1e20*/  R2UR UR4, R4 ;  /* 0x00000000040472ca */ /* 0x000fe200000e0000 */
[----:B------:R-:W-:Y:S01]  /*1e30*/  UIADD3 UR5, UR5, 0x22400, URZ ;  /* 0x0002240005057890 */ /* 0x000fe2000fffe03f */
[----:B------:R-:W-:Y:S01]  /*1e40*/  WARPGROUP.ARRIVE ;  /* 0x00000000000079c5 */ /* 0x000fe20000000000 */
[----:B------:R-:W-:Y:S01]  /*1e50*/  UMOV UR9, 0x40000040 ;  /* 0x4000004000097882 */ /* 0x000fe20000000000 */
[----:B------:R-:W-:Y:S01]  /*1e60*/  UMOV UR11, 0x40000040 ;  /* 0x40000040000b7882 */ /* 0x000fe20000000000 */
[----:B------:R-:W-:Y:S01]  /*1e70*/  USHF.R.U32.HI UR5, URZ, 0x4, UR5 ;  /* 0x000000043f057899 */ /* 0x000fe20008011605 */
[----:B-12-4-:R-:W-:Y:S01]  /*1e80*/  IMAD.U32 R5, RZ, RZ, UR9 ;  /* 0x00000009ff057e24 */ /* 0x016fe2000f8e00ff */
[----:B------:R-:W-:Y:S01]  /*1e90*/  UMOV UR13, 0x40000040 ;  /* 0x40000040000d7882 */ /* 0x000fe20000000000 */
[----:B------:R-:W-:Y:S01]  /*1ea0*/  UMOV UR15, 0x40000040 ;  /* 0x40000040000f7882 */ /* 0x000fe20000000000 */
[----:B------:R-:W-:Y:S01]  /*1eb0*/  IMAD.U32 R7, RZ, RZ, UR13 ;  /* 0x0000000dff077e24 */ /* 0x000fe2000f8e00ff */
[----:B------:R-:W-:Y:S01]  /*1ec0*/  UMOV UR17, 0x40000040 ;  /* 0x4000004000117882 */ /* 0x000fe20000000000 */
[----:B------:R-:W-:Y:S01]  /*1ed0*/  UMOV UR19, 0x40000040 ;  /* 0x4000004000137882 */ /* 0x000fe20000000000 */
[----:B------:R-:W-:Y:S01]  /*1ee0*/  UMOV UR21, 0x40000040 ;  /* 0x4000004000157882 */ /* 0x000fe20000000000 */
[----:B------:R-:W-:Y:S01]  /*1ef0*/  UIADD3 UR4, UR4, 0x400, URZ ;  /* 0x0000040004047890 */ /* 0x000fe2000fffe03f */
[----:B------:R-:W0:Y:S01]  /*1f00*/  S2R R74, SR_TID.X ;  /* 0x00000000004a7919 */ /* 0x000e220000002100 */
[----:B------:R-:W-:Y:S01]  /*1f10*/  UMOV UR23, 0x40000040 ;  /* 0x4000004000177882 */ /* 0x000fe20000000000 */
[----:B------:R-:W-:Y:S01]  /*1f20*/  UMOV UR25, 0x40000040 ;  /* 0x4000004000197882 */ /* 0x000fe20000000000 */
[----:B------:R-:W-:Y:S01]  /*1f30*/  USHF.R.U32.HI UR4, URZ, 0x4, UR4 ;  /* 0x000000043f047899 */ /* 0x000fe20008011604 */
[----:B------:R-:W-:Y:S01]  /*1f40*/  UMOV UR27, 0x40000040 ;  /* 0x40000040001b7882 */ /* 0x000fe20000000000 */
[----:B------:R-:W-:-:S02]  /*1f50*/  UMOV UR29, 0x40000040 ;  /* 0x40000040001d7882 */ /* 0x000fc40000000000 */
[----:B------:R-:W-:Y:S02]  /*1f60*/  ULOP3.LUT UR7, UR4, 0x3fff, URZ, 0xc0, !UPT ;  /* 0x00003fff04077892 */ /* 0x000fe4000f8ec03f */
[----:B------:R-:W-:Y:S02]  /*1f70*/  ULOP3.LUT UR4, UR5, 0x3fff, URZ, 0xc0, !UPT ;  /* 0x00003fff05047892 */ /* 0x000fe4000f8ec03f */
[----:B------:R-:W-:Y:S02]  /*1f80*/  ULOP3.LUT UR38, UR7, 0x10000, URZ, 0xfc, !UPT ;  /* 0x0001000007267892 */ /* 0x000fe4000f8efc3f */
[----:B------:R-:W-:Y:S02]  /*1f90*/  ULOP3.LUT UR4, UR4, 0x10000, URZ, 0xfc, !UPT ;  /* 0x0001000004047892 */ /* 0x000fe4000f8efc3f */
[----:B------:R-:W-:Y:S02]  /*1fa0*/  UIMAD UR5, UR36, 0xc00, UR38 ;  /* 0x00000c00240578a4 */ /* 0x000fe4000f8e0226 */
[----:B------:R-:W-:-:S02]  /*1fb0*/  UIADD3 UR6, UR4, 0x2, URZ ;  /* 0x0000000204067890 */ /* 0x000fc4000fffe03f */
[----:B------:R-:W-:Y:S02]  /*1fc0*/  UIADD3 UR16, UR4, 0x406, URZ ;  /* 0x0000040604107890 */ /* 0x000fe4000fffe03f */
[----:B------:R-:W-:Y:S01]  /*1fd0*/  UMOV UR8, UR4 ;  /* 0x0000000400087c82 */ /* 0x000fe20008000000 */
[----:B------:R-:W-:Y:S01]  /*1fe0*/  UMOV UR10, UR5 ;  /* 0x00000005000a7c82 */ /* 0x000fe20008000000 */
[----:B---3--:R-:W-:Y:S01]  /*1ff0*/  IMAD.U32 R4, RZ, RZ, UR8 ;  /* 0x00000008ff047e24 */ /* 0x008fe2000f8e00ff */
[----:B------:R-:W-:Y:S01]  /*2000*/  HGMMA.64x96x16.F32 R24, gdesc[UR8], R24, gsb0 ;  /* 0x01600000081879f0 */ /* 0x000fe20008000818 */
[----:B------:R-:W-:Y:S01]  /*2010*/  UIADD3 UR8, UR5, 0x2, URZ ;  /* 0x0000000205087890 */ /* 0x000fe2000fffe03f */
[----:B------:R-:W-:Y:S01]  /*2020*/  UMOV UR12, UR6 ;  /* 0x00000006000c7c82 */ /* 0x000fe20008000000 */
[----:B------:R-:W-:Y:S01]  /*2030*/  UIADD3 UR6, UR4, 0x4, URZ ;  /* 0x0000000404067890 */ /* 0x000fe2000fffe03f */
[----:B------:R-:W-:Y:S01]  /*2040*/  MOV R6, UR12 ;  /* 0x0000000c00067c02 */ /* 0x000fe20008000f00 */
[----:B------:R-:W-:-:S03]  /*2050*/  UIADD3 UR10, UR5, 0x302, URZ ;  /* 0x00000302050a7890 */ /* 0x000fc6000fffe03f */
[----:B------:R-:W-:Y:S01]  /*2060*/  UMOV UR14, UR8 ;  /* 0x00000008000e7c82 */ /* 0x000fe20008000000 */
[----:B------:R-:W-:Y:S01]  /*2070*/  UIADD3 UR8, UR5, 0x4, URZ ;  /* 0x0000000405087890 */ /* 0x000fe2000fffe03f */
[----:B------:R-:W-:Y:S01]  /*2080*/  UMOV UR9, 0x40000040 ;  /* 0x4000004000097882 */ /* 0x000fe20000000000 */
[----:B------:R-:W-:Y:S01]  /*2090*/  UMOV UR11, 0x40000040 ;  /* 0x40000040000b7882 */ /* 0x000fe20000000000 */
[----:B------:R-:W-:Y:S02]  /*20a0*/  UIADD3 UR18, UR5, 0x306, URZ ;  /* 0x0000030605127890 */ /* 0x000fe4000fffe03f */
[----:B------:R-:W-:Y:S02]  /*20b0*/  UIADD3 UR20, UR4, 0x800, URZ ;  /* 0x0000080004147890 */ /* 0x000fe4000fffe03f */
[----:B------:R-:W-:Y:S02]  /*20c0*/  UIADD3 UR22, UR5, 0x600, URZ ;  /* 0x0000060005167890 */ /* 0x000fe4000fffe03f */
[----:B------:R-:W-:-:S02]  /*20d0*/  UIADD3 UR24, UR4, 0x802, URZ ;  /* 0x0000080204187890 */ /* 0x000fc4000fffe03f */
[----:B------:R-:W-:Y:S02]  /*20e0*/  UIADD3 UR26, UR5, 0x602, URZ ;  /* 0x00000602051a7890 */ /* 0x000fe4000fffe03f */
[----:B------:R-:W-:Y:S02]  /*20f0*/  UIADD3 UR28, UR4, 0x804, URZ ;  /* 0x00000804041c7890 */ /* 0x000fe4000fffe03f */
[----:B------:R-:W-:Y:S01]  /*2100*/  UIADD3 UR30, UR5, 0x604, URZ ;  /* 0x00000604051e7890 */ /* 0x000fe2000fffe03f */
[----:B------:R-:W-:Y:S01]  /*2110*/  UMOV UR31, 0x40000040 ;  /* 0x40000040001f7882 */ /* 0x000fe20000000000 */
[----:B------:R-:W-:Y:S02]  /*2120*/  UIADD3 UR32, UR4, 0x806, URZ ;  /* 0x0000080604207890 */ /* 0x000fe4000fffe03f */
[----:B------:R-:W-:Y:S01]  /*2130*/  UIADD3 UR34, UR5, 0x606, URZ ;  /* 0x0000060605227890 */ /* 0x000fe2000fffe03f */
[----:B------:R-:W-:Y:S01]  /*2140*/  UMOV UR33, 0x40000040 ;  /* 0x4000004000217882 */ /* 0x000fe20000000000 */
[----:B------:R-:W-:Y:S01]  /*2150*/  UMOV UR35, 0x40000040 ;  /* 0x4000004000237882 */ /* 0x000fe20000000000 */
[----:B------:R-:W-:-:S02]  /*2160*/  UIADD3 UR40, UR4, 0xc00, URZ ;  /* 0x00000c0004287890 */ /* 0x000fc4000fffe03f */
[----:B------:R-:W-:Y:S01]  /*2170*/  UIADD3 UR42, UR5, 0x900, URZ ;  /* 0x00000900052a7890 */ /* 0x000fe2000fffe03f */
[----:B------:R-:W-:Y:S01]  /*2180*/  UMOV UR41, 0x40000040 ;  /* 0x4000004000297882 */ /* 0x000fe20000000000 */
        /* <DEDUP_REMOVED lines=13> */
[----:B------:R-:W-:Y:S02]  /*2260*/  ULOP3.LUT UR7, UR7, 0x3000000, URZ, 0xfc, !UPT ;  /* 0x0300000007077892 */ /* 0x000fe4000f8efc3f */
[----:B------:R-:W-:Y:S01]  /*2270*/  UISETP.GE.AND UP0, UPT, UR52, 0x61, UPT ;  /* 0x000000613400788c */ /* 0x000fe2000bf06270 */
[----:B------:R-:W-:Y:S02]  /*2280*/  WARPGROUP.DEPBAR.LE gsb0, 0x0 ;  /* 0x00008000000079c5 */ /* 0x000fe40000010000 */
[----:B------:R-:W-:-:S06]  /*2290*/  WARPGROUP.ARRIVE ;  /* 0x00000000000079c5 */ /* 0x000fcc0000000000 */
[----:B------:R-:W-:Y:S01]  /*22a0*/  HGMMA.64x96x16.F32 R24, gdesc[UR12], R24, gsb0 ;  /* 0x016000000c1879f0 */ /* 0x000fe20008000818 */
        /* <DEDUP_REMOVED lines=28> */
[----:B------:R-:W-:Y:S01]  /*2470*/  ULDC UR6, c[0x0][0xa80] ;  /* 0x0002a00000067ab9 */ /* 0x000fe20000000800 */
[----:B------:R-:W-:Y:S01]  /*2480*/  IMAD.U32 R13, RZ, RZ, UR13 ;  /* 0x0000000dff0d7e24 */ /* 0x000fe2000f8e00ff */
        /* <DEDUP_REMOVED lines=10> */
[----:B------:R-:W-:Y:S01]  /*2530*/  IMAD.U32 R72, RZ, RZ, UR4 ;  /* 0x00000004ff487e24 */ /* 0x000fe2000f8e00ff */
[----:B------:R-:W-:-:S03]  /*2540*/  UIMAD UR4, UR36, 0xc00, UR7 ;  /* 0x00000c00240478a4 */ /* 0x000fc6000f8e0207 */
        /* <DEDUP_REMOVED lines=10> */
[----:B------:R-:W-:Y:S01]  /*25f0*/  UMOV UR10, UR4 ;  /* 0x00000004000a7c82 */ /* 0x000fe20008000000 */
[----:B------:R-:W-:Y:S01]  /*2600*/  UMOV UR11, 0x40000040 ;  /* 0x40000040000b7882 */ /* 0x000fe20000000000 */
[----:B------:R-:W-:Y:S02]  /*2610*/  WARPGROUP.DEPBAR.LE gsb0, 0x0 ;  /* 0x00008000000079c5 */ /* 0x000fe40000010000 */
        /* <DEDUP_REMOVED lines=53> */
[----:B-1----:R-:W-:Y:S01]  /*2970*/  FSEL R73, R26, -INF , P4 ;  /* 0xff8000001a497808 */ /* 0x002fe20002000000 */
[----:B------:R-:W-:Y:S01]  /*2980*/  FMUL.FTZ R42, R42, UR5 ;  /* 0x000000052a2a7c20 */ /* 0x000fe20008410000 */
[----:B------:R-:W-:Y:S01]  /*2990*/  FMUL.FTZ R48, R48, UR5 ;  /* 0x0000000530307c20 */ /* 0x000fe20008410000 */
[----:B------:R-:W-:Y:S01]  /*29a0*/  FMUL.FTZ R43, R43, UR5 ;  /* 0x000000052b2b7c20 */ /* 0x000fe20008410000 */
[----:B------:R-:W-:Y:S01]  /*29b0*/  FMUL.FTZ R49, R49, UR5 ;  /* 0x0000000531317c20 */ /* 0x000fe20008410000 */
[----:B------:R-:W-:Y:S01]  /*29c0*/  FMUL.FTZ R46, R46, UR5 ;  /* 0x000000052e2e7c20 */ /* 0x000fe20008410000 */
[----:B------:R-:W-:Y:S01]  /*29d0*/  FMUL.FTZ R52, R52, UR5 ;  /* 0x0000000534347c20 */ /* 0x000fe20008410000 */
[----:B------:R-:W1:Y:S01]  /*29e0*/  MUFU.TANH R30, R30 ;  /* 0x0000001e001e7308 */ /* 0x000e620000002400 */
        /* <DEDUP_REMOVED lines=26> */
[----:B------:R-:W-:Y:S01]  /*2b90*/  FMNMX.FTZ R29, R24, R26, !PT ;  /* 0x0000001a181d7209 */ /* 0x000fe20007810000 */
[----:B------:R-:W-:Y:S01]  /*2ba0*/  FMUL.FTZ R67, R67, UR5 ;  /* 0x0000000543437c20 */ /* 0x000fe20008410000 */
[----:B------:R-:W-:Y:S01]  /*2bb0*/  FMUL.FTZ R69, R69, UR5 ;  /* 0x0000000545457c20 */ /* 0x000fe20008410000 */
[----:B------:R-:W-:Y:S01]  /*2bc0*/  FMUL.FTZ R70, R70, UR5 ;  /* 0x0000000546467c20 */ /* 0x000fe20008410000 */
[----:B------:R-:W-:Y:S01]  /*2bd0*/  FMUL.FTZ R71, R71, UR5 ;  /* 0x0000000547477c20 */ /* 0x000fe20008410000 */
[----:B------:R-:W2:Y:S01]  /*2be0*/  MUFU.TANH R27, R27 ;  /* 0x0000001b001b7308 */ /* 0x000ea20000002400 */
[----:B---3--:R-:W-:-:S02]  /*2bf0*/  FSEL R28, R28, -INF , P6 ;  /* 0xff8000001c1c7808 */ /* 0x008fc40003000000 */
[----:B------:R-:W-:Y:S02]  /*2c00*/  ISETP.GT.AND P6, PT, R3, 0x20, PT ;  /* 0x000000200300780c */ /* 0x000fe40003fc4270 */
[----:B------:R-:W-:-:S03]  /*2c10*/  FMNMX.FTZ R29, R28, R29, !PT ;  /* 0x0000001d1c1d7209 */ /* 0x000fc60007810000 */
[----:B------:R-:W3:Y:S01]  /*2c20*/  MUFU.TANH R33, R33 ;  /* 0x0000002100217308 */ /* 0x000ee20000002400 */
[----:B-1----:R-:W-:Y:S02]  /*2c30*/  FSEL R182, R32, -INF , P2 ;  /* 0xff80000020b67808 */ /* 0x002fe40001000000 */
[----:B------:R-:W-:-:S04]  /*2c40*/  FMNMX.FTZ R29, R30, R29, !PT ;  /* 0x0000001d1e1d7209 */ /* 0x000fc80007810000 */
[----:B------:R-:W-:Y:S01]  /*2c50*/  FMNMX.FTZ R29, R182, R29, !PT ;  /* 0x0000001db61d7209 */ /* 0x000fe20007810000 */
[----:B------:R-:W1:Y:S01]  /*2c60*/  MUFU.TANH R36, R36 ;  /* 0x0000002400247308 */ /* 0x000e620000002400 */
[----:B--2---:R-:W-:Y:S02]  /*2c70*/  FSEL R27, R27, -INF , P5 ;  /* 0xff8000001b1b7808 */ /* 0x004fe40002800000 */
[----:B------:R-:W-:Y:S02]  /*2c80*/  ISETP.GT.AND P5, PT, R3, 0x19, PT ;  /* 0x000000190300780c */ /* 0x000fe40003fa4270 */
[----:B------:R-:W-:-:S03]  /*2c90*/  FMNMX.FTZ R32, R73, R27, !PT ;  /* 0x0000001b49207209 */ /* 0x000fc60007810000 */
[----:B------:R-:W2:Y:S01]  /*2ca0*/  MUFU.TANH R31, R31 ;  /* 0x0000001f001f7308 */ /* 0x000ea20000002400 */
[----:B---3--:R-:W-:Y:S02]  /*2cb0*/  FSEL R184, R33, -INF , P3 ;  /* 0xff80000021b87808 */ /* 0x008fe40001800000 */
[----:B------:R-:W-:Y:S02]  /*2cc0*/  FMNMX.FTZ R32, R25, R32, !PT ;  /* 0x0000002019207209 */ /* 0x000fe40007810000 */
[----:B------:R-:W-:-:S03]  /*2cd0*/  FMNMX.FTZ R29, R184, R29, !PT ;  /* 0x0000001db81d7209 */ /* 0x000fc60007810000 */
[----:B------:R-:W3:Y:S01]  /*2ce0*/  MUFU.TANH R37, R37 ;  /* 0x0000002500257308 */ /* 0x000ee20000002400 */
[----:B-1----:R-:W-:-:S04]  /*2cf0*/  FSEL R188, R36, -INF , P4 ;  /* 0xff80000024bc7808 */ /* 0x002fc80002000000 */
[----:B------:R-:W-:-:S03]  /*2d00*/  FMNMX.FTZ R29, R188, R29, !PT ;  /* 0x0000001dbc1d7209 */ /* 0x000fc60007810000 */
[----:B------:R-:W1:Y:S01]  /*2d10*/  MUFU.TANH R34, R34 ;  /* 0x0000002200227308 */ /* 0x000e620000002400 */
[----:B--2---:R-:W-:Y:S02]  /*2d20*/  FSEL R31, R31, -INF , P1 ;  /* 0xff8000001f1f7808 */ /* 0x004fe40000800000 */
[----:B------:R-:W-:Y:S02]  /*2d30*/  ISETP.GT.AND P1, PT, R3, 0x21, PT ;  /* 0x000000210300780c */ /* 0x000fe40003f24270 */
[----:B------:R-:W-:-:S03]  /*2d40*/  FMNMX.FTZ R32, R31, R32, !PT ;  /* 0x000000201f207209 */ /* 0x000fc60007810000 */
[----:B------:R-:W2:Y:S01]  /*2d50*/  MUFU.TANH R40, R40 ;  /* 0x0000002800287308 */ /* 0x000ea20000002400 */
[----:B---3--:R-:W-:-:S04]  /*2d60*/  FSEL R186, R37, -INF , P5 ;  /* 0xff80000025ba7808 */ /* 0x008fc80002800000 */
[----:B------:R-:W-:-:S03]  /*2d70*/  FMNMX.FTZ R29, R186, R29, !PT ;  /* 0x0000001dba1d7209 */ /* 0x000fc60007810000 */
[----:B------:R-:W3:Y:S01]  /*2d80*/  MUFU.TANH R35, R35 ;  /* 0x0000002300237308 */ /* 0x000ee20000002400 */
[----:B-1----:R-:W-:Y:S02]  /*2d90*/  FSEL R217, R34, -INF , P2 ;  /* 0xff80000022d97808 */ /* 0x002fe40001000000 */
[----:B------:R-:W-:Y:S02]  /*2da0*/  ISETP.GT.AND P2, PT, R3, 0x28, PT ;  /* 0x000000280300780c */ /* 0x000fe40003f44270 */
[----:B------:R-:W-:-:S03]  /*2db0*/  FMNMX.FTZ R32, R217, R32, !PT ;  /* 0x00000020d9207209 */ /* 0x000fc60007810000 */
[----:B------:R-:W1:Y:S01]  /*2dc0*/  MUFU.TANH R41, R41 ;  /* 0x0000002900297308 */ /* 0x000e620000002400 */
[----:B--2---:R-:W-:-:S04]  /*2dd0*/  FSEL R198, R40, -INF , P6 ;  /* 0xff80000028c67808 */ /* 0x004fc80003000000 */
[----:B------:R-:W-:-:S03]  /*2de0*/  FMNMX.FTZ R29, R198, R29, !PT ;  /* 0x0000001dc61d7209 */ /* 0x000fc60007810000 */
[----:B------:R-:W2:Y:S01]  /*2df0*/  MUFU.TANH R38, R38 ;  /* 0x0000002600267308 */ /* 0x000ea20000002400 */
[----:B---3--:R-:W-:Y:S02]  /*2e00*/  FSEL R187, R35, -INF , P3 ;  /* 0xff80000023bb7808 */ /* 0x008fe40001800000 */
[----:B------:R-:W-:Y:S02]  /*2e10*/  ISETP.GT.AND P3, PT, R3, 0x29, PT ;  /* 0x000000290300780c */ /* 0x000fe40003f64270 */
        /* <DEDUP_REMOVED lines=89> */
[----:B--2---:R-:W-:-:S04]  /*33b0*/  FSEL R213, R62, -INF , P4 ;  /* 0xff8000003ed57808 */ /* 0x004fc80002000000 */
[----:B------:R-:W-:-:S03]  /*33c0*/  FMNMX.FTZ R32, R213, R32, !PT ;  /* 0x00000020d5207209 */ /* 0x000fc60007810000 */
[----:B------:R-:W2:Y:S01]  /*33d0*/  MUFU.TANH R66, R66 ;  /* 0x0000004200427308 */ /* 0x000ea20000002400 */
[----:B---3--:R-:W-:-:S04]  /*33e0*/  FSEL R174, R68, -INF , P2 ;  /* 0xff80000044ae7808 */ /* 0x008fc80001000000 */
        /* <DEDUP_REMOVED lines=12> */
[----:B------:R-:W-:Y:S02]  /*34b0*/  FMNMX.FTZ R34, R175, R34, !PT ;  /* 0x00000022af227209 */ /* 0x000fe40007810000 */
[----:B--2---:R-:W-:-:S03]  /*34c0*/  FSEL R178, R70, -INF , P2 ;  /* 0xff80000046b27808 */ /* 0x004fc60001000000 */
        /* <DEDUP_REMOVED lines=27> */
[----:B0-----:R-:W-:Y:S01]  /*3680*/  LOP3.LUT P1, RZ, R74, 0x7f, RZ, 0xc0, !PT ;  /* 0x0000007f4aff7812 */ /* 0x001fe2000782c0ff */
[--C-:B------:R-:W-:Y:S01]  /*3690*/  FFMA.FTZ R166, R166, UR6, -R181.reuse ;  /* 0x00000006a6a67c23 */ /* 0x100fe200080108b5 */
[----:B------:R-:W-:Y:S01]  /*36a0*/  SHF.R.U32.HI R74, RZ, 0x7, R74 ;  /* 0x00000007ff4a7819 */ /* 0x000fe2000001164a */
[--C-:B------:R-:W-:Y:S01]  /*36b0*/  FFMA.FTZ R157, R73, UR6, -R180.reuse ;  /* 0x00000006499d7c23 */ /* 0x100fe200080108b4 */
[--C-:B------:R-:W-:Y:S01]  /*36c0*/  FFMA.FTZ R164, R27, UR6, -R180.reuse ;  /* 0x000000061ba47c23 */ /* 0x100fe200080108b4 */
[--C-:B------:R-:W-:Y:S01]  /*36d0*/  FFMA.FTZ R160, R25, UR6, -R180.reuse ;  /* 0x0000000619a07c23 */ /* 0x100fe200080108b4 */
[----:B------:R-:W-:Y:S01]  /*36e0*/  IADD3 R209, -R74, 0xb, RZ ;  /* 0x0000000b4ad17810 */ /* 0x000fe20007ffe1ff */
[--C-:B------:R-:W-:Y:S01]  /*36f0*/  FFMA.FTZ R161, R31, UR6, -R180.reuse ;  /* 0x000000061fa17c23 */ /* 0x100fe200080108b4 */
[----:B------:R-:W0:Y:S01]  /*3700*/  MUFU.EX2 R3, R3 ;  /* 0x0000000300037308 */ /* 0x000e220000000800 */
[--C-:B------:R-:W-:Y:S01]  /*3710*/  FFMA.FTZ R187, R187, UR6, -R180.reuse ;  /* 0x00000006bbbb7c23 */ /* 0x100fe200080108b4 */
[--C-:B------:R-:W-:Y:S01]  /*3720*/  FFMA.FTZ R188, R211, UR6, -R180.reuse ;  /* 0x00000006d3bc7c23 */ /* 0x100fe200080108b4 */
[----:B------:R-:W-:Y:S01]  /*3730*/  FFMA.FTZ R189, R189, UR6, -R180 ;  /* 0x00000006bdbd7c23 */ /* 0x000fe200080108b4 */
[----:B------:R-:W-:Y:S01]  /*3740*/  FFMA.FTZ R211, R206, UR6, -R181 ;  /* 0x00000006ced37c23 */ /* 0x000fe200080108b5 */
[----:B------:R-:W-:-:S02]  /*3750*/  @!P1 VIADD R24, R0, 0x32440 ;  /* 0x0003244000189836 */ /* 0x000fc40000000000 */
[--C-:B------:R-:W-:Y:S01]  /*3760*/  FFMA.FTZ R206, R210, UR6, -R181.reuse ;  /* 0x00000006d2ce7c23 */ /* 0x100fe200080108b5 */
[--C-:B------:R-:W-:Y:S01]  /*3770*/  FFMA.FTZ R197, R197, UR6, -R180.reuse ;  /* 0x00000006c5c57c23 */ /* 0x100fe200080108b4 */
[----:B------:R-:W-:Y:S01]  /*3780*/  MUFU.EX2 R159, R159 ;  /* 0x0000009f009f7308 */ /* 0x000fe20000000800 */
[----:B------:R-:W-:Y:S01]  /*3790*/  FFMA.FTZ R207, R207, UR6, -R180 ;  /* 0x00000006cfcf7c23 */ /* 0x000fe200080108b4 */
[----:B------:R-:W-:Y:S01]  /*37a0*/  @!P1 PRMT R24, RZ, 0x654, R24 ;  /* 0x00000654ff189816 */ /* 0x000fe20000000018 */
[----:B------:R1:W-:Y:S06]  /*37b0*/  BAR.ARV R209, 0x100 ;  /* 0x000400d10000751d */ /* 0x0003ec0000002000 */
[----:B------:R2:W-:Y:S01]  /*37c0*/  @!P1 SYNCS.ARRIVE.TRANS64.RED.A1T0 RZ, [R24+URZ], RZ ;  /* 0x000000ff18ff99a7 */ /* 0x0005e2000810043f */
[----:B------:R-:W3:Y:S01]  /*37d0*/  MUFU.EX2 R162, R162 ;  /* 0x000000a200a27308 */ /* 0x000ee20000000800 */
[----:B------:R4:W-:Y:S01]  /*37e0*/  BAR.SYNC.DEFER_BLOCKING R185, 0x100 ;  /* 0x000400b90000751d */ /* 0x0009e20000010000 */
[----:B0-----:R-:W-:Y:S01]  /*37f0*/  F2FP.F16.F32.PACK_AB R152, R3, R158 ;  /* 0x0000009e0398723e */ /* 0x001fe200000000ff */
[--C-:B------:R-:W-:Y:S01]  /*3800*/  FFMA.FTZ R210, R199, UR6, -R180.reuse ;  /* 0x00000006c7d27c23 */ /* 0x100fe200080108b4 */
[--C-:B------:R-:W-:Y:S01]  /*3810*/  FFMA.FTZ R199, R168, UR6, -R181.reuse ;  /* 0x00000006a8c77c23 */ /* 0x100fe200080108b5 */
[--C-:B------:R-:W-:Y:S01]  /*3820*/  FFMA.FTZ R168, R190, UR6, -R181.reuse ;  /* 0x00000006bea87c23 */ /* 0x100fe200080108b5 */
[--C-:B------:R-:W-:Y:S01]  /*3830*/  FFMA.FTZ R190, R167, UR6, -R180.reuse ;  /* 0x00000006a7be7c23 */ /* 0x100fe200080108b4 */
[--C-:B------:R-:W-:Y:S01]  /*3840*/  FFMA.FTZ R165, R165, UR6, -R180.reuse ;  /* 0x00000006a5a57c23 */ /* 0x100fe200080108b4 */
[----:B------:R-:W-:Y:S01]  /*3850*/  MUFU.EX2 R157, R157 ;  /* 0x0000009d009d7308 */ /* 0x000fe20000000800 */
[--C-:B----4-:R-:W-:Y:S01]  /*3860*/  FFMA.FTZ R185, R186, UR6, -R181.reuse ;  /* 0x00000006bab97c23 */ /* 0x110fe200080108b5 */
[--C-:B------:R-:W-:Y:S01]  /*3870*/  FFMA.FTZ R186, R217, UR6, -R180.reuse ;  /* 0x00000006d9ba7c23 */ /* 0x100fe200080108b4 */
[--C-:B------:R-:W-:Y:S01]  /*3880*/  FFMA.FTZ R217, R208, UR6, -R181.reuse ;  /* 0x00000006d0d97c23 */ /* 0x100fe200080108b5 */
[--C-:B------:R-:W-:Y:S01]  /*3890*/  FFMA.FTZ R208, R225, UR6, -R180.reuse ;  /* 0x00000006e1d07c23 */ /* 0x100fe200080108b4 */
[--C-:B------:R-:W-:Y:S01]  /*38a0*/  FFMA.FTZ R225, R192, UR6, -R181.reuse ;  /* 0x00000006c0e17c23 */ /* 0x100fe200080108b5 */
[--C-:B------:R-:W-:Y:S01]  /*38b0*/  FFMA.FTZ R167, R193, UR6, -R180.reuse ;  /* 0x00000006c1a77c23 */ /* 0x100fe200080108b4 */
[--C-:B------:R-:W-:Y:S01]  /*38c0*/  FFMA.FTZ R192, R195, UR6, -R180.reuse ;  /* 0x00000006c3c07c23 */ /* 0x100fe200080108b4 */
[----:B------:R-:W0:Y:S01]  /*38d0*/  MUFU.EX2 R164, R164 ;  /* 0x000000a400a47308 */ /* 0x000e220000000800 */
[----:B---3--:R-:W-:Y:S01]  /*38e0*/  F2FP.F16.F32.PACK_AB R154, R162, R159 ;  /* 0x0000009fa29a723e */ /* 0x008fe200000000ff */
        /* <DEDUP_REMOVED lines=14> */
[----:B------:R-:W3:Y:S01]  /*39d0*/  MUFU.EX2 R161, R161 ;  /* 0x000000a100a17308 */ /* 0x000ee20000000800 */
[----:B0-----:R-:W-:Y:S01]  /*39e0*/  F2FP.F16.F32.PACK_AB R153, R164, R157 ;  /* 0x0000009da499723e */ /* 0x001fe200000000ff */
[--C-:B------:R-:W-:Y:S01]  /*39f0*/  FFMA.FTZ R177, R178, UR6, -R180.reuse ;  /* 0x00000006b2b17c23 */ /* 0x100fe200080108b4 */
[----:B------:R-:W-:Y:S01]  /*3a00*/  FFMA.FTZ R163, R163, UR6, -R181 ;  /* 0x00000006a3a37c23 */ /* 0x000fe200080108b5 */
[----:B------:R-:W-:Y:S01]  /*3a10*/  FFMA.FTZ R178, R179, UR6, -R180 ;  /* 0x00000006b3b27c23 */ /* 0x000fe200080108b4 */
[----:B------:R-:W-:Y:S01]  /*3a20*/  FADD.FTZ R158, R158, R3 ;  /* 0x000000039e9e7221 */ /* 0x000fe20000010000 */
[----:B------:R-:W-:Y:S01]  /*3a30*/  FADD.FTZ R157, R157, R164 ;  /* 0x000000a49d9d7221 */ /* 0x000fe20000010000 */
[----:B------:R-:W-:Y:S01]  /*3a40*/  @!P1 VIADD R0, R0, 0x32460 ;  /* 0x0003246000009836 */ /* 0x000fe20000000000 */
[----:B------:R-:W-:Y:S01]  /*3a50*/  MUFU.EX2 R182, R182 ;  /* 0x000000b600b67308 */ /* 0x000fe20000000800 */
[----:B------:R-:W-:-:S03]  /*3a60*/  FADD.FTZ R159, R159, R158 ;  /* 0x0000009e9f9f7221 */ /* 0x000fc60000010000 */
[----:B------:R-:W-:Y:S01]  /*3a70*/  @!P1 PRMT R0, RZ, 0x654, R0 ;  /* 0x00000654ff009816 */ /* 0x000fe20000000000 */
[----:B------:R-:W-:-:S03]  /*3a80*/  FADD.FTZ R159, R162, R159 ;  /* 0x0000009fa29f7221 */ /* 0x000fc60000010000 */
[----:B------:R-:W0:Y:S01]  /*3a90*/  MUFU.EX2 R183, R183 ;  /* 0x000000b700b77308 */ /* 0x000e220000000800 */
[----:B---3--:R-:W-:Y:S01]  /*3aa0*/  F2FP.F16.F32.PACK_AB R155, R161, R160 ;  /* 0x000000a0a19b723e */ /* 0x008fe200000000ff */
[----:B------:R-:W-:-:S03]  /*3ab0*/  FADD.FTZ R160, R160, R157 ;  /* 0x0000009da0a07221 */ /* 0x000fc60000010000 */
[----:B--2---:R-:W-:Y:S01]  /*3ac0*/  WARPGROUP.ARRIVE ;  /* 0x00000000000079c5 */ /* 0x004fe20000000000 */
[----:B------:R-:W-:Y:S02]  /*3ad0*/  FADD.FTZ R161, R161, R160 ;  /* 0x000000a0a1a17221 */ /* 0x000fe40000010000 */
[----:B------:R-:W-:Y:S03]  /*3ae0*/  MUFU.EX2 R184, R184 ;  /* 0x000000b800b87308 */ /* 0x000fe60000000800 */
[----:B------:R-:W-:Y:S01]  /*3af0*/  HGMMA.64x256x16.F32 R24, R152, gdesc[UR8].tnspB, RZ, !UPT, gsb0 ;  /* 0x43e0000898187df0 */ /* 0x000fe2000c0008ff */
[----:B------:R-:W-:Y:S01]  /*3b00*/  UIADD3 UR10, UR4, 0x80, URZ ;  /* 0x00000080040a7890 */ /* 0x000fe2000fffe03f */
[----:B------:R-:W-:-:S03]  /*3b10*/  UMOV UR11, 0x40000040 ;  /* 0x40000040000b7882 */ /* 0x000fc60000000000 */
[----:B------:R-:W-:Y:S08]  /*3b20*/  MUFU.EX2 R185, R185 ;  /* 0x000000b900b97308 */ /* 0x000ff00000000800 */
[----:B------:R-:W-:Y:S08]  /*3b30*/  MUFU.EX2 R186, R186 ;  /* 0x000000ba00ba7308 */ /* 0x000ff00000000800 */
[----:B------:R-:W2:Y:S08]  /*3b40*/  MUFU.EX2 R187, R187 ;  /* 0x000000bb00bb7308 */ /* 0x000eb00000000800 */
[----:B------:R-:W-:Y:S08]  /*3b50*/  MUFU.EX2 R188, R188 ;  /* 0x000000bc00bc7308 */ /* 0x000ff00000000800 */
        /* <DEDUP_REMOVED lines=8> */
[----:B------:R-:W1:Y:S08]  /*3be0*/  MUFU.EX2 R210, R210 ;  /* 0x000000d200d27308 */ /* 0x000e700000000800 */
[----:B------:R-:W-:Y:S08]  /*3bf0*/  MUFU.EX2 R166, R166 ;  /* 0x000000a600a67308 */ /* 0x000ff00000000800 */
[----:B------:R-:W1:Y:S08]  /*3c00*/  MUFU.EX2 R199, R199 ;  /* 0x000000c700c77308 */ /* 0x000e700000000800 */
[----:B------:R-:W-:Y:S08]  /*3c10*/  MUFU.EX2 R168, R168 ;  /* 0x000000a800a87308 */ /* 0x000ff00000000800 */
[----:B------:R-:W-:Y:S08]  /*3c20*/  MUFU.EX2 R225, R225 ;  /* 0x000000e100e17308 */ /* 0x000ff00000000800 */
[----:B------:R-:W-:Y:S08]  /*3c30*/  MUFU.EX2 R165, R165 ;  /* 0x000000a500a57308 */ /* 0x000ff00000000800 */
[----:B------:R-:W1:Y:S08]  /*3c40*/  MUFU.EX2 R190, R190 ;  /* 0x000000be00be7308 */ /* 0x000e700000000800 */
        /* <DEDUP_REMOVED lines=14> */
[----:B------:R-:W-:Y:S01]  /*3d30*/  MUFU.EX2 R175, R175 ;  /* 0x000000af00af7308 */ /* 0x000fe20000000800 */
[----:B------:R-:W-:-:S02]  /*3d40*/  WARPGROUP.DEPBAR.LE gsb0, 0x0 ;  /* 0x00008000000079c5 */ /* 0x000fc40000010000 */
[----:B0-----:R-:W-:Y:S01]  /*3d50*/  F2FP.F16.F32.PACK_AB R152, R183, R182 ;  /* 0x000000b6b798723e */ /* 0x001fe200000000ff */
[----:B------:R-:W-:Y:S01]  /*3d60*/  FADD.FTZ R182, R182, R159 ;  /* 0x0000009fb6b67221 */ /* 0x000fe20000010000 */
[----:B--2---:R-:W-:Y:S01]  /*3d70*/  F2FP.F16.F32.PACK_AB R153, R187, R186 ;  /* 0x000000babb99723e */ /* 0x004fe200000000ff */
[----:B------:R-:W-:Y:S01]  /*3d80*/  FADD.FTZ R186, R186, R161 ;  /* 0x000000a1baba7221 */ /* 0x000fe20000010000 */
[----:B------:R-:W-:Y:S01]  /*3d90*/  F2FP.F16.F32.PACK_AB R154, R185, R184 ;  /* 0x000000b8b99a723e */ /* 0x000fe200000000ff */
[----:B------:R-:W0:Y:S01]  /*3da0*/  MUFU.EX2 R176, R176 ;  /* 0x000000b000b07308 */ /* 0x000e220000000800 */
[----:B---3--:R-:W-:Y:S01]  /*3db0*/  F2FP.F16.F32.PACK_AB R155, R189, R188 ;  /* 0x000000bcbd9b723e */ /* 0x008fe200000000ff */
        /* <DEDUP_REMOVED lines=19> */
[----:B-1----:R-:W-:Y:S01]  /*3ef0*/  F2FP.F16.F32.PACK_AB R155, R210, R207 ;  /* 0x000000cfd29b723e */ /* 0x002fe200000000ff */
        /* <DEDUP_REMOVED lines=46> */
[----:B0-----:R-:W-:Y:S01]  /*41e0*/  F2FP.F16.F32.PACK_AB R153, R176, R175 ;  /* 0x000000afb099723e */ /* 0x001fe200000000ff */
[----:B------:R-:W-:Y:S01]  /*41f0*/  FADD.FTZ R175, R175, R196 ;  /* 0x000000c4afaf7221 */ /* 0x000fe20000010000 */
[----:B------:R-:W-:Y:S01]  /*4200*/  F2FP.F16.F32.PACK_AB R154, R174, R173 ;  /* 0x000000adae9a723e */ /* 0x000fe200000000ff */
[----:B------:R-:W-:Y:S01]  /*4210*/  FADD.FTZ R212, R212, R163 ;  /* 0x000000a3d4d47221 */ /* 0x000fe20000010000 */
[----:B--2---:R-:W-:Y:S01]  /*4220*/  F2FP.F16.F32.PACK_AB R155, R178, R177 ;  /* 0x000000b1b29b723e */ /* 0x004fe200000000ff */
[----:B------:R-:W-:-:S02]  /*4230*/  FADD.FTZ R176, R176, R175 ;  /* 0x000000afb0b07221 */ /* 0x000fc40000010000 */
[----:B------:R-:W-:Y:S01]  /*4240*/  FADD.FTZ R173, R173, R212 ;  /* 0x000000d4adad7221 */ /* 0x000fe20000010000 */
[----:B------:R-:W-:Y:S01]  /*4250*/  WARPGROUP.ARRIVE ;  /* 0x00000000000079c5 */ /* 0x000fe20000000000 */
[----:B------:R-:W-:-:S04]  /*4260*/  FADD.FTZ R3, R177, R176 ;  /* 0x000000b0b1037221 */ /* 0x000fc80000010000 */
[----:B------:R-:W-:-:S08]  /*4270*/  FADD.FTZ R3, R178, R3 ;  /* 0x00000003b2037221 */ /* 0x000fd00000010000 */
[----:B------:R-:W-:Y:S03]  /*4280*/  HGMMA.64x256x16.F32 R24, R152, gdesc[UR8].tnspB, R24, gsb0 ;  /* 0x43e0000898187df0 */ /* 0x000fe60008000818 */
[----:B------:R-:W-:Y:S02]  /*4290*/  WARPGROUP.DEPBAR.LE gsb0, 0x0 ;  /* 0x00008000000079c5 */ /* 0x000fe40000010000 */
[----:B------:R0:W-:Y:S02]  /*42a0*/  @!P1 SYNCS.ARRIVE.TRANS64.RED.A1T0 RZ, [R0+URZ], RZ ;  /* 0x000000ff00ff99a7 */ /* 0x0001e4000810043f */
[----:B0-----:R-:W-:Y:S01]  /*42b0*/  FADD.FTZ R0, R174, R173 ;  /* 0x000000adae007221 */ /* 0x001fe20000010000 */
[----:B------:R-:W-:Y:S06]  /*42c0*/  @!P2 BRA `(.L_x_781) ;  /* 0x000000280050a947 */ /* 0x000fec0003800000 */
[----:B------:R-:W-:Y:S01]  /*42d0*/  IMAD.MOV.U32 R207, RZ, RZ, R156 ;  /* 0x000000ffffcf7224 */ /* 0x000fe200078e009c */
[----:B------:R-:W-:Y:S01]  /*42e0*/  UIADD3 UR4, UR53, -0x2, URZ ;  /* 0xfffffffe35047890 */ /* 0x000fe2000fffe03f */
[----:B------:R-:W-:-:S11]  /*42f0*/  IMAD.MOV.U32 R206, RZ, RZ, R191 ;  /* 0x000000ffffce7224 */ /* 0x000fd600078e00bf */
.L_x_790:
        /* <DEDUP_REMOVED lines=10> */
.L_x_782:
[----:B------:R-:W0:Y:S01]  /*43a0*/  S2UR UR6, SR_CgaCtaId ;  /* 0x00000000000679c3 */ /* 0x000e220000008800 */
[----:B------:R-:W-:Y:S01]  /*43b0*/  UMOV UR5, 0x400 ;  /* 0x0000040000057882 */ /* 0x000fe20000000000 */
[----:B------:R-:W-:-:S05]  /*43c0*/  IMAD.U32 R208, RZ, RZ, UR37 ;  /* 0x00000025ffd07e24 */ /* 0x000fca000f8e00ff */
[----:B------:R-:W-:Y:S01]  /*43d0*/  SHF.L.U32 R208, R208, 0x1f, RZ ;  /* 0x0000001fd0d07819 */ /* 0x000fe200000006ff */
[----:B0-----:R-:W-:-:S04]  /*43e0*/  ULEA UR5, UR6, UR5, 0x18 ;  /* 0x0000000506057291 */ /* 0x001fc8000f8ec03f */
[----:B------:R-:W-:-:S09]  /*43f0*/  ULEA UR5, UR36, UR5, 0x3 ;  /* 0x0000000524057291 */ /* 0x000fd2000f8e183f */
[----:B------:R0:W1:Y:S01]  /*4400*/  SYNCS.PHASECHK.TRANS64.TRYWAIT P3, [UR5+0x32430], R208 ;  /* 0x032430d0ff0075a7 */ /* 0x0000620008060145 */
[----:B------:R-:W-:Y:S05]  /*4410*/  @!P0 BRA `(.L_x_783) ;  /* 0x0000000000048947 */ /* 0x000fea0003800000 */
[----:B------:R-:W-:Y:S01]  /*4420*/  BPT.TRAP 0x1 ;  /* 0x000000040000795c */ /* 0x000fe20000300000 */
.L_x_783:
[----:B-1----:R-:W-:Y:S05]  /*4430*/  @P3 BRA `(.L_x_784) ;  /* 0x0000000000083947 */ /* 0x002fea0003800000 */
[----:B------:R-:W1:Y:S02]  /*4440*/  SYNCS.PHASECHK.TRANS64.TRYWAIT P3, [UR5+0x32430], R208 ;  /* 0x032430d0ff0075a7 */ /* 0x000e640008060145 */
[----:B-1----:R-:W-:Y:S05]  /*4450*/  @!P3 BRA `(.L_x_785) ;  /* 0x000000a400e0b947 */ /* 0x002fea0003800000 */
.L_x_784:
[----:B------:R-:W-:Y:S01]  /*4460*/  R2UR UR52, R20 ;  /* 0x00000000143472ca */ /* 0x000fe200000e0000 */
[----:B------:R-:W-:Y:S01]  /*4470*/  UIMAD UR6, UR36, 0x300, UR39 ;  /* 0x00000300240678a4 */ /* 0x000fe2000f8e0227 */
[----:B------:R-:W-:Y:S01]  /*4480*/  R2UR UR53, R21 ;  /* 0x00000000153572ca */ /* 0x000fe200000e0000 */
[----:B-1----:R-:W-:Y:S01]  /*4490*/  WARPGROUP.ARRIVE ;  /* 0x00000000000079c5 */ /* 0x002fe20000000000 */
[----:B------:R-:W-:-:S04]  /*44a0*/  UMOV UR55, 0x40000040 ;  /* 0x4000004000377882 */ /* 0x000fc80000000000 */
[----:B------:R-:W-:-:S07]  /*44b0*/  UMOV UR54, UR6 ;  /* 0x0000000600367c82 */ /* 0x000fce0008000000 */
[----:B------:R-:W-:Y:S01]  /*44c0*/  HGMMA.64x96x16.F32 R152, gdesc[UR52], RZ, !UPT, gsb0 ;  /* 0x01600000349879f0 */ /* 0x000fe2000c0008ff */
[----:B------:R-:W-:Y:S01]  /*44d0*/  R2UR UR52, R18 ;  /* 0x00000000123472ca */ /* 0x000fe200000e0000 */
[----:B------:R-:W-:Y:S01]  /*44e0*/  UIADD3 UR54, UR6, 0x2, URZ ;  /* 0x0000000206367890 */ /* 0x000fe2000fffe03f */
[----:B------:R-:W-:Y:S01]  /*44f0*/  R2UR UR53, R19 ;  /* 0x00000000133572ca */ /* 0x000fe200000e0000 */
[----:B------:R-:W-:Y:S01]  /*4500*/  UMOV UR55, 0x40000040 ;  /* 0x4000004000377882 */ /* 0x000fe20000000000 */
[----:B------:R-:W-:Y:S02]  /*4510*/  WARPGROUP.DEPBAR.LE gsb0, 0x0 ;  /* 0x00008000000079c5 */ /* 0x000fe40000010000 */
[----:B------:R-:W-:-:S09]  /*4520*/  WARPGROUP.ARRIVE ;  /* 0x00000000000079c5 */ /* 0x000fd20000000000 */
[----:B------:R-:W-:Y:S01]  /*4530*/  HGMMA.64x96x16.F32 R152, gdesc[UR52], R152, gsb0 ;  /* 0x01600000349879f0 */ /* 0x000fe20008000898 */
        /* <DEDUP_REMOVED lines=13> */
[----:B------:R-:W-:Y:S03]  /*4610*/  HGMMA.64x96x16.F32 R152, gdesc[UR52], R152, gsb0 ;  /* 0x01600000349879f0 */ /* 0x000fe60008000898 */
[----:B------:R-:W-:Y:S02]  /*4620*/  WARPGROUP.DEPBAR.LE gsb0, 0x0 ;  /* 0x00008000000079c5 */ /* 0x000fe40000010000 */
[----:B------:R-:W-:Y:S05]  /*4630*/  @!P0 BRA `(.L_x_786) ;  /* 0x0000000000048947 */ /* 0x000fea0003800000 */
[----:B------:R-:W-:Y:S01]  /*4640*/  BPT.TRAP 0x1 ;  /* 0x000000040000795c */ /* 0x000fe20000300000 */
.L_x_786:
[----:B------:R1:W2:Y:S01]  /*4650*/  SYNCS.PHASECHK.TRANS64.TRYWAIT P3, [UR5+0x32450], R208 ;  /* 0x032450d0ff0075a7 */ /* 0x0002a20008060145 */
[----:B------:R-:W-:Y:S05]  /*4660*/  @!P0 BRA `(.L_x_787) ;  /* 0x0000000000048947 */ /* 0x000fea0003800000 */
[----:B------:R-:W-:Y:S01]  /*4670*/  BPT.TRAP 0x1 ;  /* 0x000000040000795c */ /* 0x000fe20000300000 */
.L_x_787:
[----:B--2---:R-:W-:Y:S05]  /*4680*/  @P3 BRA `(.L_x_788) ;  /* 0x0000000000083947 */ /* 0x004fea0003800000 */
[----:B------:R-:W2:Y:S02]  /*4690*/  SYNCS.PHASECHK.TRANS64.TRYWAIT P3, [UR5+0x32450], R208 ;  /* 0x032450d0ff0075a7 */ /* 0x000ea40008060145 */
[----:B--2---:R-:W-:Y:S05]  /*46a0*/  @!P3 BRA `(.L_x_789) ;  /* 0x000000a40064b947 */ /* 0x004fea0003800000 */
.L_x_788:
[----:B------:R-:W-:Y:S01]  /*46b0*/  R2UR UR52, R4 ;  /* 0x00000000043472ca */ /* 0x000fe200000e0000 */
[----:B------:R-:W-:Y:S01]  /*46c0*/  UIMAD UR6, UR36, 0xc00, UR38 ;  /* 0x00000c00240678a4 */ /* 0x000fe2000f8e0226 */
[----:B------:R-:W-:Y:S01]  /*46d0*/  R2UR UR53, R5 ;  /* 0x00000000053572ca */ /* 0x000fe200000e0000 */
[----:B------:R-:W-:Y:S01]  /*46e0*/  WARPGROUP.ARRIVE ;  /* 0x00000000000079c5 */ /* 0x000fe20000000000 */
[----:B------:R-:W-:Y:S01]  /*46f0*/  UMOV UR55, 0x40000040 ;  /* 0x4000004000377882 */ /* 0x000fe20000000000 */
[----:B------:R-:W-:-:S04]  /*4700*/  UIADD3 UR10, UR6, 0x302, URZ ;  /* 0x00000302060a7890 */ /* 0x000fc8000fffe03f */
[----:B------:R-:W3:Y:S01]  /*4710*/  S2R R224, SR_TID.X ;  /* 0x0000000000e07919 */ /* 0x000ee20000002100 */
[----:B------:R-:W-:Y:S01]  /*4720*/  UMOV UR11, 0x40000040 ;  /* 0x40000040000b7882 */ /* 0x000fe20000000000 */
[----:B------:R-:W-:Y:S01]  /*4730*/  UMOV UR54, UR6 ;  /* 0x0000000600367c82 */ /* 0x000fe20008000000 */
[----:B------:R-:W-:Y:S01]  /*4740*/  UIADD3 UR14, UR6, 0x304, URZ ;  /* 0x00000304060e7890 */ /* 0x000fe2000fffe03f */
[----:B------:R-:W-:Y:S01]  /*4750*/  UMOV UR15, 0x40000040 ;  /* 0x40000040000f7882 */ /* 0x000fe20000000000 */
[----:B------:R-:W-:Y:S01]  /*4760*/  UIADD3 UR18, UR6, 0x306, URZ ;  /* 0x0000030606127890 */ /* 0x000fe2000fffe03f */
[----:B------:R-:W-:Y:S01]  /*4770*/  UMOV UR19, 0x40000040 ;  /* 0x4000004000137882 */ /* 0x000fe20000000000 */
[----:B------:R-:W-:Y:S01]  /*4780*/  HGMMA.64x96x16.F32 R152, gdesc[UR52], R152, gsb0 ;  /* 0x01600000349879f0 */ /* 0x000fe20008000898 */
[----:B------:R-:W-:Y:S01]  /*4790*/  R2UR UR52, R6 ;  /* 0x00000000063472ca */ /* 0x000fe200000e0000 */
[----:B------:R-:W-:Y:S01]  /*47a0*/  UIADD3 UR54, UR6, 0x2, URZ ;  /* 0x0000000206367890 */ /* 0x000fe2000fffe03f */
[----:B------:R-:W-:Y:S01]  /*47b0*/  R2UR UR53, R7 ;  /* 0x00000000073572ca */ /* 0x000fe200000e0000 */
[----:B------:R-:W-:Y:S01]  /*47c0*/  UMOV UR55, 0x40000040 ;  /* 0x4000004000377882 */ /* 0x000fe20000000000 */
[----:B------:R-:W-:Y:S01]  /*47d0*/  UIADD3 UR22, UR6, 0x600, URZ ;  /* 0x0000060006167890 */ /* 0x000fe2000fffe03f */
        /* <DEDUP_REMOVED lines=12> */
[----:B---3--:R-:W-:Y:S01]  /*48a0*/  SHF.R.U32.HI R224, RZ, 0x7, R224 ;  /* 0x00000007ffe07819 */ /* 0x008fe200000116e0 */
[----:B------:R-:W-:Y:S01]  /*48b0*/  UMOV UR51, 0x40000040 ;  /* 0x4000004000337882 */ /* 0x000fe20000000000 */
[----:B------:R-:W-:-:S02]  /*48c0*/  WARPGROUP.DEPBAR.LE gsb0, 0x0 ;  /* 0x00008000000079c5 */ /* 0x000fc40000010000 */
[----:B------:R-:W-:-:S06]  /*48d0*/  WARPGROUP.ARRIVE ;  /* 0x00000000000079c5 */ /* 0x000fcc0000000000 */
        /* <DEDUP_REMOVED lines=22> */
[----:B------:R-:W-:Y:S01]  /*4a40*/  UIADD3 UR54, UR6, 0x906, URZ ;  /* 0x0000090606367890 */ /* 0x000fe2000fffe03f */
[----:B------:R-:W-:Y:S01]  /*4a50*/  UMOV UR52, UR56 ;  /* 0x0000003800347c82 */ /* 0x000fe20008000000 */
[----:B------:R-:W-:Y:S01]  /*4a60*/  UMOV UR53, UR57 ;  /* 0x0000003900357c82 */ /* 0x000fe20008000000 */
[----:B------:R-:W-:Y:S01]  /*4a70*/  UMOV UR55, 0x40000040 ;  /* 0x4000004000377882 */ /* 0x000fe20000000000 */
[----:B------:R-:W-:Y:S01]  /*4a80*/  ULDC UR6, c[0x0][0xad0] ;  /* 0x0002b40000067ab9 */ /* 0x000fe20000000800 */
[----:B------:R-:W-:Y:S02]  /*4a90*/  WARPGROUP.DEPBAR.LE gsb0, 0x0 ;  /* 0x00008000000079c5 */ /* 0x000fe40000010000 */
[----:B------:R-:W-:-:S06]  /*4aa0*/  WARPGROUP.ARRIVE ;  /* 0x00000000000079c5 */ /* 0x000fcc0000000000 */
[----:B------:R-:W-:Y:S01]  /*4ab0*/  HGMMA.64x96x16.F32 R152, gdesc[UR8], R152, gsb0 ;  /* 0x01600000089879f0 */ /* 0x000fe20008000898 */
[----:B------:R-:W-:Y:S02]  /*4ac0*/  UMOV UR11, 0x40000040 ;  /* 0x40000040000b7882 */ /* 0x000fe40000000000 */
        /* <DEDUP_REMOVED lines=34> */
[----:B012---:R-:W-:Y:S01]  /*4cf0*/  FMUL.FTZ R208, R157, UR6 ;  /* 0x000000069dd07c20 */ /* 0x007fe20008410000 */
        /* <DEDUP_REMOVED lines=22> */
[----:B0-----:R-:W-:Y:S01]  /*4e60*/  FMNMX.FTZ R186, R152, R206, !PT ;  /* 0x000000ce98ba7209 */ /* 0x001fe20007810000 */
[----:B------:R-:W-:Y:S01]  /*4e70*/  FMUL.FTZ R161, R164, UR6 ;  /* 0x00000006a4a17c20 */ /* 0x000fe20008410000 */
[----:B------:R-:W-:Y:S01]  /*4e80*/  FMUL.FTZ R174, R178, UR6 ;  /* 0x00000006b2ae7c20 */ /* 0x000fe20008410000 */
[----:B------:R-:W-:Y:S01]  /*4e90*/  FMUL.FTZ R155, R155, UR6 ;  /* 0x000000069b9b7c20 */ /* 0x000fe20008410000 */
[----:B------:R-:W0:Y:S01]  /*4ea0*/  MUFU.TANH R208, R208 ;  /* 0x000000d000d07308 */ /* 0x000e220000002400 */
[----:B------:R-:W-:Y:S01]  /*4eb0*/  FMUL.FTZ R178, R184, UR6 ;  /* 0x00000006b8b27c20 */ /* 0x000fe20008410000 */
[----:B------:R-:W-:Y:S01]  /*4ec0*/  FMUL.FTZ R184, R187, UR6 ;  /* 0x00000006bbb87c20 */ /* 0x000fe20008410000 */
[----:B-1----:R-:W-:Y:S01]  /*4ed0*/  FMNMX.FTZ R187, R153, R186, !PT ;  /* 0x000000ba99bb7209 */ /* 0x002fe20007810000 */
        /* <DEDUP_REMOVED lines=14> */
[----:B------:R-:W-:-:S06]  /*4fc0*/  FMUL.FTZ R187, R189, UR6 ;  /* 0x00000006bdbb7c20 */ /* 0x000fcc0008410000 */
        /* <DEDUP_REMOVED lines=15> */
[----:B------:R-:W-:-:S06]  /*50c0*/  FMUL.FTZ R186, R192, UR6 ;  /* 0x00000006c0ba7c20 */ /* 0x000fcc0008410000 */
        /* <DEDUP_REMOVED lines=38> */
[----:B-1----:R-:W-:Y:S01]  /*5330*/  FMNMX.FTZ R191, R175, R194, !PT ;  /* 0x000000c2afbf7209 */ /* 0x002fe20007810000 */
[----:B------:R-:W-:Y:S01]  /*5340*/  FMUL.FTZ R194, R197, UR6 ;  /* 0x00000006c5c27c20 */ /* 0x000fe20008410000 */
[----:B------:R-:W-:-:S05]  /*5350*/  FMUL.FTZ R197, R198, UR6 ;  /* 0x00000006c6c57c20 */ /* 0x000fca0008410000 */
        /* <DEDUP_REMOVED lines=10> */
[----:B------:R-:W-:-:S06]  /*5400*/  FMUL.FTZ R196, R195, UR6 ;  /* 0x00000006c3c47c20 */ /* 0x000fcc0008410000 */
[----:B------:R-:W0:Y:S01]  /*5410*/  MUFU.TANH R183, R183 ;  /* 0x000000b700b77308 */ /* 0x000e220000002400 */
[----:B-1----:R-:W-:-:S07]  /*5420*/  FMNMX.FTZ R212, R181, R212, !PT ;  /* 0x000000d4b5d47209 */ /* 0x002fce0007810000 */
[----:B------:R-:W1:Y:S01]  /*5430*/  MUFU.TANH R182, R182 ;  /* 0x000000b600b67308 */ /* 0x000e620000002400 */
[----:B--2---:R-:W-:-:S07]  /*5440*/  FMNMX.FTZ R193, R186, R191, !PT ;  /* 0x000000bfbac17209 */ /* 0x004fce0007810000 */
[----:B------:R-:W2:Y:S01]  /*5450*/  MUFU.TANH R184, R184 ;  /* 0x000000b800b87308 */ /* 0x000ea20000002400 */
[----:B0-----:R-:W-:Y:S01]  /*5460*/  FMNMX.FTZ R191, R183, R212, !PT ;  /* 0x000000d4b7bf7209 */ /* 0x001fe20007810000 */
[----:B------:R-:W-:Y:S01]  /*5470*/  FMUL.FTZ R212, R199, UR6 ;  /* 0x00000006c7d47c20 */ /* 0x000fe20008410000 */
[----:B------:R-:W-:-:S05]  /*5480*/  ULDC UR6, c[0x0][0xa80] ;  /* 0x0002a00000067ab9 */ /* 0x000fca0000000800 */
        /* <DEDUP_REMOVED lines=15> */
[----:B--2---:R-:W-:-:S05]  /*5580*/  FMNMX.FTZ R193, R194, R193, !PT ;  /* 0x000000c1c2c17209 */ /* 0x004fca0007810000 */
[----:B------:R-:W2:Y:S02]  /*5590*/  SHFL.BFLY PT, R214, R193, 0x2, 0x1f ;  /* 0x0c401f00c1d67f89 */ /* 0x000ea400000e0000 */
[----:B------:R-:W3:Y:S01]  /*55a0*/  MUFU.TANH R212, R212 ;  /* 0x000000d400d47308 */ /* 0x000ee20000002400 */
[----:B0-----:R-:W-:-:S04]  /*55b0*/  FMNMX.FTZ R198, R196, R191, !PT ;  /* 0x000000bfc4c67209 */ /* 0x001fc80007810000 */
[----:B-1----:R-:W-:-:S04]  /*55c0*/  FMNMX.FTZ R191, R197, R198, !PT ;  /* 0x000000c6c5bf7209 */ /* 0x002fc80007810000 */
[----:B---3--:R-:W-:-:S05]  /*55d0*/  FMNMX.FTZ R195, R212, R191, !PT ;  /* 0x000000bfd4c37209 */ /* 0x008fca0007810000 */
[----:B------:R-:W0:Y:S01]  /*55e0*/  SHFL.BFLY PT, R198, R195, 0x2, 0x1f ;  /* 0x0c401f00c3c67f89 */ /* 0x000e2200000e0000 */
[----:B--2---:R-:W-:-:S05]  /*55f0*/  FMNMX.FTZ R214, R193, R214, !PT ;  /* 0x000000d6c1d67209 */ /* 0x004fca0007810000 */
[----:B------:R-:W1:Y:S01]  /*5600*/  SHFL.BFLY PT, R191, R214, 0x1, 0x1f ;  /* 0x0c201f00d6bf7f89 */ /* 0x000e6200000e0000 */
[----:B0-----:R-:W-:-:S05]  /*5610*/  FMNMX.FTZ R199, R195, R198, !PT ;  /* 0x000000c6c3c77209 */ /* 0x001fca0007810000 */
[----:B------:R-:W0:Y:S01]  /*5620*/  SHFL.BFLY PT, R216, R199, 0x1, 0x1f ;  /* 0x0c201f00c7d87f89 */ /* 0x000e2200000e0000 */
[----:B-1----:R-:W-:Y:S01]  /*5630*/  FMNMX.FTZ R191, R214, R191, !PT ;  /* 0x000000bfd6bf7209 */ /* 0x002fe20007810000 */
[----:B------:R-:W-:Y:S01]  /*5640*/  IMAD.U32 R214, RZ, RZ, UR5 ;  /* 0x00000005ffd67e24 */ /* 0x000fe2000f8e00ff */
[----:B------:R-:W-:-:S03]  /*5650*/  UIMAD UR5, UR36, 0xc00, UR7 ;  /* 0x00000c00240578a4 */ /* 0x000fc6000f8e0207 */
[C---:B------:R-:W-:Y:S01]  /*5660*/  FADD.FTZ R193, -R191.reuse, R206 ;  /* 0x000000cebfc17221 */ /* 0x040fe20000010100 */
[----:B------:R-:W-:-:S03]  /*5670*/  FMUL.FTZ R206, R191, UR6 ;  /* 0x00000006bfce7c20 */ /* 0x000fc60008410000 */
[----:B------:R-:W-:Y:S01]  /*5680*/  FMUL.FTZ R193, R193, UR6 ;  /* 0x00000006c1c17c20 */ /* 0x000fe20008410000 */
[--C-:B------:R-:W-:Y:S01]  /*5690*/  FFMA.FTZ R198, R153, UR6, -R206.reuse ;  /* 0x0000000699c67c23 */ /* 0x100fe200080108ce */
[--C-:B------:R-:W-:Y:S01]  /*56a0*/  FFMA.FTZ R153, R156, UR6, -R206.reuse ;  /* 0x000000069c997c23 */ /* 0x100fe200080108ce */
[--C-:B------:R-:W-:Y:S01]  /*56b0*/  FFMA.FTZ R213, R152, UR6, -R206.reuse ;  /* 0x0000000698d57c23 */ /* 0x100fe200080108ce */
[--C-:B------:R-:W-:Y:S01]  /*56c0*/  FFMA.FTZ R208, R208, UR6, -R206.reuse ;  /* 0x00000006d0d07c23 */ /* 0x100fe200080108ce */
[----:B------:R-:W-:Y:S01]  /*56d0*/  UMOV UR10, UR5 ;  /* 0x00000005000a7c82 */ /* 0x000fe20008000000 */
[----:B------:R-:W1:Y:S01]  /*56e0*/  MUFU.EX2 R193, R193 ;  /* 0x000000c100c17308 */ /* 0x000e620000000800 */
[--C-:B------:R-:W-:Y:S01]  /*56f0*/  FFMA.FTZ R157, R157, UR6, -R206.reuse ;  /* 0x000000069d9d7c23 */ /* 0x100fe200080108ce */
[--C-:B------:R-:W-:Y:S01]  /*5700*/  FFMA.FTZ R158, R158, UR6, -R206.reuse ;  /* 0x000000069e9e7c23 */ /* 0x100fe200080108ce */
[--C-:B------:R-:W-:Y:S01]  /*5710*/  FFMA.FTZ R161, R161, UR6, -R206.reuse ;  /* 0x00000006a1a17c23 */ /* 0x100fe200080108ce */
[--C-:B------:R-:W-:Y:S01]  /*5720*/  FFMA.FTZ R163, R163, UR6, -R206.reuse ;  /* 0x00000006a3a37c23 */ /* 0x100fe200080108ce */
[--C-:B------:R-:W-:Y:S01]  /*5730*/  FFMA.FTZ R162, R162, UR6, -R206.reuse ;  /* 0x00000006a2a27c23 */ /* 0x100fe200080108ce */
[--C-:B------:R-:W-:Y:S01]  /*5740*/  FFMA.FTZ R164, R164, UR6, -R206.reuse ;  /* 0x00000006a4a47c23 */ /* 0x100fe200080108ce */
[--C-:B------:R-:W-:Y:S01]  /*5750*/  FFMA.FTZ R169, R169, UR6, -R206.reuse ;  /* 0x00000006a9a97c23 */ /* 0x100fe200080108ce */
[----:B0-----:R-:W-:Y:S01]  /*5760*/  FMNMX.FTZ R156, R199, R216, !PT ;  /* 0x000000d8c79c7209 */ /* 0x001fe20007810000 */
[----:B------:R0:W-:Y:S01]  /*5770*/  MUFU.EX2 R195, R213 ;  /* 0x000000d500c37308 */ /* 0x0001e20000000800 */
[--C-:B------:R-:W-:Y:S01]  /*5780*/  FFMA.FTZ R171, R171, UR6, -R206.reuse ;  /* 0x00000006abab7c23 */ /* 0x100fe200080108ce */
[--C-:B------:R-:W-:Y:S01]  /*5790*/  FFMA.FTZ R225, R172, UR6, -R206.reuse ;  /* 0x00000006ace17c23 */ /* 0x100fe200080108ce */
[--C-:B------:R-:W-:Y:S01]  /*57a0*/  FFMA.FTZ R172, R177, UR6, -R206.reuse ;  /* 0x00000006b1ac7c23 */ /* 0x100fe200080108ce */
[C---:B------:R-:W-:Y:S01]  /*57b0*/  FADD.FTZ R152, -R156.reuse, R207 ;  /* 0x000000cf9c987221 */ /* 0x040fe20000010100 */
[----:B------:R-:W-:Y:S01]  /*57c0*/  FMUL.FTZ R217, R156, UR6 ;  /* 0x000000069cd97c20 */ /* 0x000fe20008410000 */
[--C-:B------:R-:W-:Y:S01]  /*57d0*/  FFMA.FTZ R177, R179, UR6, -R206.reuse ;  /* 0x00000006b3b17c23 */ /* 0x100fe200080108ce */
[----:B------:R-:W-:Y:S01]  /*57e0*/  FFMA.FTZ R170, R170, UR6, -R206 ;  /* 0x00000006aaaa7c23 */ /* 0x000fe200080108ce */
[----:B------:R-:W-:Y:S01]  /*57f0*/  FMUL.FTZ R207, R152, UR6 ;  /* 0x0000000698cf7c20 */ /* 0x000fe20008410000 */
[----:B------:R-:W-:-:S02]  /*5800*/  @!P1 VIADD R152, R214, 0x32440 ;  /* 0x00032440d6989836 */ /* 0x000fc40000000000 */
[--C-:B------:R-:W-:Y:S01]  /*5810*/  FFMA.FTZ R216, R209, UR6, -R217.reuse ;  /* 0x00000006d1d87c23 */ /* 0x100fe200080108d9 */
[----:B------:R-:W-:Y:S01]  /*5820*/  IADD3 R209, -R224, 0xb, RZ ;  /* 0x0000000be0d17810 */ /* 0x000fe20007ffe1ff */
[----:B------:R2:W-:Y:S01]  /*5830*/  MUFU.EX2 R199, R153 ;  /* 0x0000009900c77308 */ /* 0x0005e20000000800 */
[--C-:B0-----:R-:W-:Y:S01]  /*5840*/  FFMA.FTZ R213, R154, UR6, -R217.reuse ;  /* 0x000000069ad57c23 */ /* 0x101fe200080108d9 */
[----:B------:R-:W-:Y:S01]  /*5850*/  @!P1 PRMT R152, RZ, 0x654, R152 ;  /* 0x00000654ff989816 */ /* 0x000fe20000000098 */
[--C-:B------:R-:W-:Y:S01]  /*5860*/  FFMA.FTZ R215, R155, UR6, -R217.reuse ;  /* 0x000000069bd77c23 */ /* 0x100fe200080108d9 */
[--C-:B------:R-:W-:Y:S01]  /*5870*/  FFMA.FTZ R210, R210, UR6, -R217.reuse ;  /* 0x00000006d2d27c23 */ /* 0x100fe200080108d9 */
[----:B------:R0:W-:Y:S06]  /*5880*/  BAR.ARV R209, 0x100 ;  /* 0x000400d10000751d */ /* 0x0001ec0000002000 */
[----:B--2---:R-:W-:Y:S01]  /*5890*/  IADD3 R153, R224, 0x8, RZ ;  /* 0x00000008e0997810 */ /* 0x004fe20007ffe0ff */
[----:B------:R2:W-:Y:S01]  /*58a0*/  @!P1 SYNCS.ARRIVE.TRANS64.RED.A1T0 RZ, [R152+URZ], RZ ;  /* 0x000000ff98ff99a7 */ /* 0x0005e2000810043f */
        /* <DEDUP_REMOVED lines=32> */
[----:B------:R-:W4:Y:S01]  /*5ab0*/  MUFU.EX2 R215, R215 ;  /* 0x000000d700d77308 */ /* 0x000f220000000800 */
        /* <DEDUP_REMOVED lines=39> */
[-C--:B---3--:R-:W-:Y:S01]  /*5d30*/  FMUL.FTZ R26, R26, R207.reuse ;  /* 0x000000cf1a1a7220 */ /* 0x088fe20000410000 */
        /* <DEDUP_REMOVED lines=63> */
[----:B--2---:R-:W-:Y:S01]  /*6130*/  F2FP.F16.F32.PACK_AB R152, R198, R195 ;  /* 0x000000c3c698723e */ /* 0x004fe200000000ff */
[--C-:B------:R-:W-:Y:S01]  /*6140*/  FFMA.FTZ R159, R159, UR6, -R217.reuse ;  /* 0x000000069f9f7c23 */ /* 0x100fe200080108d9 */
[----:B-1----:R-:W-:Y:S01]  /*6150*/  F2FP.F16.F32.PACK_AB R154, R208, R199 ;  /* 0x000000c7d09a723e */ /* 0x002fe200000000ff */
[--C-:B------:R-:W-:Y:S01]  /*6160*/  FFMA.FTZ R160, R160, UR6, -R217.reuse ;  /* 0x00000006a0a07c23 */ /* 0x100fe200080108d9 */
[----:B----4-:R-:W-:Y:S01]  /*6170*/  F2FP.F16.F32.PACK_AB R153, R215, R213 ;  /* 0x000000d5d799723e */ /* 0x010fe200000000ff */
[--C-:B------:R-:W-:Y:S01]  /*6180*/  FFMA.FTZ R165, R165, UR6, -R217.reuse ;  /* 0x00000006a5a57c23 */ /* 0x100fe200080108d9 */
[----:B-----5:R-:W-:Y:S01]  /*6190*/  F2FP.F16.F32.PACK_AB R155, R210, R216 ;  /* 0x000000d8d29b723e */ /* 0x020fe200000000ff */
        /* <DEDUP_REMOVED lines=26> */
[----:B------:R-:W2:Y:S01]  /*6340*/  MUFU.EX2 R163, R163 ;  /* 0x000000a300a37308 */ /* 0x000ea20000000800 */
[--C-:B------:R-:W-:Y:S01]  /*6350*/  FFMA.FTZ R192, R197, UR6, -R217.reuse ;  /* 0x00000006c5c07c23 */ /* 0x100fe200080108d9 */
[--C-:B------:R-:W-:Y:S01]  /*6360*/  FFMA.FTZ R186, R186, UR6, -R206.reuse ;  /* 0x00000006baba7c23 */ /* 0x100fe200080108ce */
[----:B------:R-:W-:Y:S01]  /*6370*/  FFMA.FTZ R227, R194, UR6, -R206 ;  /* 0x00000006c2e37c23 */ /* 0x000fe200080108ce */
[--C-:B------:R-:W-:Y:S01]  /*6380*/  FFMA.FTZ R190, R190, UR6, -R217.reuse ;  /* 0x00000006bebe7c23 */ /* 0x100fe200080108d9 */
[--C-:B------:R-:W-:Y:S01]  /*6390*/  FFMA.FTZ R229, R196, UR6, -R217.reuse ;  /* 0x00000006c4e57c23 */ /* 0x100fe200080108d9 */
[----:B------:R-:W-:Y:S01]  /*63a0*/  FFMA.FTZ R197, R212, UR6, -R217 ;  /* 0x00000006d4c57c23 */ /* 0x000fe200080108d9 */
[----:B------:R-:W-:Y:S01]  /*63b0*/  FFMA.FTZ R193, R193, R0, R195 ;  /* 0x00000000c1c17223 */ /* 0x000fe200000100c3 */
[----:B------:R-:W-:Y:S01]  /*63c0*/  MUFU.EX2 R159, R159 ;  /* 0x0000009f009f7308 */ /* 0x000fe20000000800 */
[----:B------:R-:W-:Y:S01]  /*63d0*/  FFMA.FTZ R0, R207, R3, R213 ;  /* 0x00000003cf007223 */ /* 0x000fe200000100d5 */
[----:B------:R-:W-:-:S02]  /*63e0*/  @!P1 VIADD R214, R214, 0x32460 ;  /* 0x00032460d6d69836 */ /* 0x000fc40000000000 */
[----:B------:R-:W-:Y:S01]  /*63f0*/  FADD.FTZ R198, R198, R193 ;  /* 0x000000c1c6c67221 */ /* 0x000fe20000010000 */
[----:B------:R-:W-:Y:S02]  /*6400*/  IMAD.MOV.U32 R207, RZ, RZ, R156 ;  /* 0x000000ffffcf7224 */ /* 0x000fe400078e009c */
[----:B------:R-:W-:Y:S01]  /*6410*/  FADD.FTZ R215, R215, R0 ;  /* 0x00000000d7d77221 */ /* 0x000fe20000010000 */
[----:B------:R-:W-:Y:S02]  /*6420*/  IMAD.MOV.U32 R206, RZ, RZ, R191 ;  /* 0x000000ffffce7224 */ /* 0x000fe400078e00bf */
[----:B------:R-:W-:Y:S01]  /*6430*/  FADD.FTZ R199, R199, R198 ;  /* 0x000000c6c7c77221 */ /* 0x000fe20000010000 */
[----:B------:R-:W3:Y:S01]  /*6440*/  MUFU.EX2 R160, R160 ;  /* 0x000000a000a07308 */ /* 0x000ee20000000800 */
[----:B------:R-:W-:Y:S01]  /*6450*/  FADD.FTZ R215, R216, R215 ;  /* 0x000000d7d8d77221 */ /* 0x000fe20000010000 */
[----:B------:R-:W-:Y:S01]  /*6460*/  @!P1 PRMT R214, RZ, 0x654, R214 ;  /* 0x00000654ffd69816 */ /* 0x000fe200000000d6 */
[----:B------:R-:W-:-:S02]  /*6470*/  FADD.FTZ R208, R208, R199 ;  /* 0x000000c7d0d07221 */ /* 0x000fc40000010000 */
[----:B------:R-:W-:-:S03]  /*6480*/  FADD.FTZ R210, R210, R215 ;  /* 0x000000d7d2d27221 */ /* 0x000fc60000010000 */
[----:B------:R-:W-:Y:S08]  /*6490*/  MUFU.EX2 R165, R165 ;  /* 0x000000a500a57308 */ /* 0x000ff00000000800 */
[----:B------:R-:W4:Y:S08]  /*64a0*/  MUFU.EX2 R167, R167 ;  /* 0x000000a700a77308 */ /* 0x000f300000000800 */
[----:B------:R-:W5:Y:S08]  /*64b0*/  MUFU.EX2 R162, R162 ;  /* 0x000000a200a27308 */ /* 0x000f700000000800 */
[----:B------:R-:W-:Y:S08]  /*64c0*/  MUFU.EX2 R164, R164 ;  /* 0x000000a400a47308 */ /* 0x000ff00000000800 */
[----:B------:R-:W-:Y:S08]  /*64d0*/  MUFU.EX2 R169, R169 ;  /* 0x000000a900a97308 */ /* 0x000ff00000000800 */
[----:B------:R-:W-:Y:S08]  /*64e0*/  MUFU.EX2 R171, R171 ;  /* 0x000000ab00ab7308 */ /* 0x000ff00000000800 */
[----:B------:R-:W0:Y:S08]  /*64f0*/  MUFU.EX2 R166, R166 ;  /* 0x000000a600a67308 */ /* 0x000e300000000800 */
[----:B------:R-:W0:Y:S08]  /*6500*/  MUFU.EX2 R168, R168 ;  /* 0x000000a800a87308 */ /* 0x000e300000000800 */
[----:B------:R-:W-:Y:S08]  /*6510*/  MUFU.EX2 R173, R173 ;  /* 0x000000ad00ad7308 */ /* 0x000ff00000000800 */
        /* <DEDUP_REMOVED lines=19> */
[----:B------:R-:W-:Y:S01]  /*6650*/  MUFU.EX2 R188, R188 ;  /* 0x000000bc00bc7308 */ /* 0x000fe20000000800 */
[----:B------:R-:W-:-:S02]  /*6660*/  WARPGROUP.DEPBAR.LE gsb0, 0x0 ;  /* 0x00008000000079c5 */ /* 0x000fc40000010000 */
[----:B-1----:R-:W-:-:S05]  /*6670*/  F2FP.F16.F32.PACK_AB R152, R158, R157 ;  /* 0x0000009d9e98723e */ /* 0x002fca00000000ff */
[----:B------:R-:W1:Y:S01]  /*6680*/  MUFU.EX2 R227, R227 ;  /* 0x000000e300e37308 */ /* 0x000e620000000800 */
[----:B--2---:R-:W-:Y:S01]  /*6690*/  F2FP.F16.F32.PACK_AB R154, R163, R161 ;  /* 0x000000a1a39a723e */ /* 0x004fe200000000ff */
[----:B------:R-:W-:Y:S01]  /*66a0*/  FADD.FTZ R157, R157, R208 ;  /* 0x000000d09d9d7221 */ /* 0x000fe20000010000 */
[----:B---3--:R-:W-:Y:S01]  /*66b0*/  F2FP.F16.F32.PACK_AB R153, R160, R159 ;  /* 0x0000009fa099723e */ /* 0x008fe200000000ff */
[----:B------:R-:W-:Y:S01]  /*66c0*/  FADD.FTZ R159, R159, R210 ;  /* 0x000000d29f9f7221 */ /* 0x000fe20000010000 */
[----:B----4-:R-:W-:Y:S01]  /*66d0*/  F2FP.F16.F32.PACK_AB R155, R167, R165 ;  /* 0x000000a5a79b723e */ /* 0x010fe200000000ff */
        /* <DEDUP_REMOVED lines=8> */
[----:B------:R-:W2:Y:S01]  /*6760*/  MUFU.EX2 R229, R229 ;  /* 0x000000e500e57308 */ /* 0x000ea20000000800 */
[----:B------:R-:W-:Y:S01]  /*6770*/  UMOV UR11, 0x40000040 ;  /* 0x40000040000b7882 */ /* 0x000fe20000000000 */
[----:B------:R-:W-:Y:S01]  /*6780*/  FADD.FTZ R163, R163, R158 ;  /* 0x0000009ea3a37221 */ /* 0x000fe20000010000 */
[----:B------:R-:W-:-:S03]  /*6790*/  FADD.FTZ R167, R167, R160 ;  /* 0x000000a0a7a77221 */ /* 0x000fc60000010000 */
[----:B-----5:R-:W-:Y:S01]  /*67a0*/  FADD.FTZ R163, R162, R163 ;  /* 0x000000a3a2a37221 */ /* 0x020fe20000010000 */
[----:B0-----:R-:W-:Y:S01]  /*67b0*/  FADD.FTZ R167, R166, R167 ;  /* 0x000000a7a6a77221 */ /* 0x001fe20000010000 */
[----:B------:R-:W-:Y:S08]  /*67c0*/  MUFU.EX2 R192, R192 ;  /* 0x000000c000c07308 */ /* 0x000ff00000000800 */
[----:B------:R-:W0:Y:S01]  /*67d0*/  MUFU.EX2 R197, R197 ;  /* 0x000000c500c57308 */ /* 0x000e220000000800 */
[----:B------:R-:W-:-:S02]  /*67e0*/  WARPGROUP.DEPBAR.LE gsb0, 0x0 ;  /* 0x00008000000079c5 */ /* 0x000fc40000010000 */
[C---:B------:R-:W-:Y:S01]  /*67f0*/  F2FP.F16.F32.PACK_AB R152, R164.reuse, R162 ;  /* 0x000000a2a498723e */ /* 0x040fe200000000ff */
[----:B------:R-:W-:Y:S01]  /*6800*/  FADD.FTZ R164, R164, R163 ;  /* 0x000000a3a4a47221 */ /* 0x000fe20000010000 */
[----:B------:R-:W-:Y:S02]  /*6810*/  F2FP.F16.F32.PACK_AB R154, R171, R169 ;  /* 0x000000a9ab9a723e */ /* 0x000fe400000000ff */
[C---:B------:R-:W-:Y:S01]  /*6820*/  F2FP.F16.F32.PACK_AB R153, R168.reuse, R166 ;  /* 0x000000a6a899723e */ /* 0x040fe200000000ff */
[----:B------:R-:W-:Y:S01]  /*6830*/  FADD.FTZ R168, R168, R167 ;  /* 0x000000a7a8a87221 */ /* 0x000fe20000010000 */
[----:B------:R-:W-:Y:S01]  /*6840*/  F2FP.F16.F32.PACK_AB R155, R175, R173 ;  /* 0x000000adaf9b723e */ /* 0x000fe200000000ff */
[----:B------:R-:W-:Y:S02]  /*6850*/  FADD.FTZ R164, R169, R164 ;  /* 0x000000a4a9a47221 */ /* 0x000fe40000010000 */
[----:B------:R-:W-:Y:S01]  /*6860*/  FADD.FTZ R168, R173, R168 ;  /* 0x000000a8ada87221 */ /* 0x000fe20000010000 */
[----:B------:R-:W-:Y:S01]  /*6870*/  WARPGROUP.ARRIVE ;  /* 0x00000000000079c5 */ /* 0x000fe20000000000 */
[----:B------:R-:W-:-:S02]  /*6880*/  FADD.FTZ R171, R171, R164 ;  /* 0x000000a4abab7221 */ /* 0x000fc40000010000 */
[----:B------:R-:W-:-:S03]  /*6890*/  FADD.FTZ R175, R175, R168 ;  /* 0x000000a8afaf7221 */ /* 0x000fc60000010000 */
[----:B------:R-:W-:Y:S01]  /*68a0*/  HGMMA.64x256x16.F32 R24, R152, gdesc[UR8].tnspB, R24, gsb0 ;  /* 0x43e0000898187df0 */ /* 0x000fe20008000818 */
[----:B------:R-:W-:Y:S01]  /*68b0*/  UIADD3 UR10, UR5, 0x180, URZ ;  /* 0x00000180050a7890 */ /* 0x000fe2000fffe03f */
[----:B------:R-:W-:Y:S01]  /*68c0*/  UMOV UR11, 0x40000040 ;  /* 0x40000040000b7882 */ /* 0x000fe20000000000 */
[----:B------:R-:W-:Y:S02]  /*68d0*/  WARPGROUP.DEPBAR.LE gsb0, 0x0 ;  /* 0x00008000000079c5 */ /* 0x000fe40000010000 */
[----:B------:R-:W-:Y:S01]  /*68e0*/  F2FP.F16.F32.PACK_AB R152, R225, R170 ;  /* 0x000000aae198723e */ /* 0x000fe200000000ff */
[----:B------:R-:W-:Y:S01]  /*68f0*/  FADD.FTZ R170, R170, R171 ;  /* 0x000000abaaaa7221 */ /* 0x000fe20000010000 */
[----:B------:R-:W-:Y:S02]  /*6900*/  F2FP.F16.F32.PACK_AB R154, R177, R172 ;  /* 0x000000acb19a723e */ /* 0x000fe400000000ff */
        /* <DEDUP_REMOVED lines=11> */
[----:B------:R-:W-:Y:S01]  /*69c0*/  FADD.FTZ R181, R181, R176 ;  /* 0x000000b0b5b57221 */ /* 0x000fe20000010000 */
        /* <DEDUP_REMOVED lines=13> */
[----:B------:R-:W-:-:S07]  /*6aa0*/  FADD.FTZ R185, R185, R180 ;  /* 0x000000b4b9b97221 */ /* 0x000fce0000010000 */
[----:B------:R-:W-:Y:S01]  /*6ab0*/  HGMMA.64x256x16.F32 R24, R152, gdesc[UR8].tnspB, R24, gsb0 ;  /* 0x43e0000898187df0 */ /* 0x000fe20008000818 */
[----:B------:R-:W-:Y:S01]  /*6ac0*/  UIADD3 UR10, UR5, 0x280, URZ ;  /* 0x00000280050a7890 */ /* 0x000fe2000fffe03f */
[----:B------:R-:W-:Y:S01]  /*6ad0*/  FADD.FTZ R189, R189, R184 ;  /* 0x000000b8bdbd7221 */ /* 0x000fe20000010000 */
[----:B------:R-:W-:Y:S01]  /*6ae0*/  UMOV UR11, 0x40000040 ;  /* 0x40000040000b7882 */ /* 0x000fe20000000000 */
[----:B------:R-:W-:Y:S02]  /*6af0*/  WARPGROUP.DEPBAR.LE gsb0, 0x0 ;  /* 0x00008000000079c5 */ /* 0x000fe40000010000 */
[----:B------:R-:W-:Y:S01]  /*6b00*/  F2FP.F16.F32.PACK_AB R152, R211, R186 ;  /* 0x000000bad398723e */ /* 0x000fe200000000ff */
[----:B------:R-:W-:Y:S01]  /*6b10*/  FADD.FTZ R186, R186, R185 ;  /* 0x000000b9baba7221 */ /* 0x000fe20000010000 */
[----:B-1----:R-:W-:Y:S02]  /*6b20*/  F2FP.F16.F32.PACK_AB R154, R227, R188 ;  /* 0x000000bce39a723e */ /* 0x002fe400000000ff */
[----:B--2---:R-:W-:Y:S01]  /*6b30*/  F2FP.F16.F32.PACK_AB R153, R229, R190 ;  /* 0x000000bee599723e */ /* 0x004fe200000000ff */
[----:B------:R-:W-:Y:S01]  /*6b40*/  FADD.FTZ R190, R190, R189 ;  /* 0x000000bdbebe7221 */ /* 0x000fe20000010000 */
[----:B0-----:R-:W-:Y:S01]  /*6b50*/  F2FP.F16.F32.PACK_AB R155, R197, R192 ;  /* 0x000000c0c59b723e */ /* 0x001fe200000000ff */
[----:B------:R-:W-:-:S02]  /*6b60*/  FADD.FTZ R211, R211, R186 ;  /* 0x000000bad3d37221 */ /* 0x000fc40000010000 */
[----:B------:R-:W-:Y:S01]  /*6b70*/  FADD.FTZ R229, R229, R190 ;  /* 0x000000bee5e57221 */ /* 0x000fe20000010000 */
[----:B------:R-:W-:Y:S01]  /*6b80*/  WARPGROUP.ARRIVE ;  /* 0x00000000000079c5 */ /* 0x000fe20000000000 */
[----:B------:R-:W-:Y:S02]  /*6b90*/  FADD.FTZ R0, R188, R211 ;  /* 0x000000d3bc007221 */ /* 0x000fe40000010000 */
[----:B------:R-:W-:Y:S02]  /*6ba0*/  FADD.FTZ R192, R192, R229 ;  /* 0x000000e5c0c07221 */ /* 0x000fe40000010000 */
[----:B------:R-:W-:-:S07]  /*6bb0*/  FADD.FTZ R0, R227, R0 ;  /* 0x00000000e3007221 */ /* 0x000fce0000010000 */
[----:B------:R-:W-:Y:S01]  /*6bc0*/  HGMMA.64x256x16.F32 R24, R152, gdesc[UR8].tnspB, R24, gsb0 ;  /* 0x43e0000898187df0 */ /* 0x000fe20008000818 */
[----:B------:R-:W-:Y:S02]  /*6bd0*/  FADD.FTZ R3, R197, R192 ;  /* 0x000000c0c5037221 */ /* 0x000fe40000010000 */
[----:B------:R-:W-:Y:S02]  /*6be0*/  WARPGROUP.DEPBAR.LE gsb0, 0x0 ;  /* 0x00008000000079c5 */ /* 0x000fe40000010000 */
[----:B------:R0:W-:Y:S01]  /*6bf0*/  @!P1 SYNCS.ARRIVE.TRANS64.RED.A1T0 RZ, [R214+URZ], RZ ;  /* 0x000000ffd6ff99a7 */ /* 0x0001e2000810043f */
[----:B------:R-:W-:Y:S05]  /*6c00*/  @P2 BRA `(.L_x_790) ;  /* 0xffffffd400bc2947 */ /* 0x000fea000383ffff */
.L_x_781:
[----:B------:R-:W1:Y:S01]  /*6c10*/  SHFL.BFLY PT, R5, R0, 0x2, 0x1f ;  /* 0x0c401f0000057f89 */ /* 0x000e6200000e0000 */
[----:B------:R-:W-:Y:S01]  /*6c20*/  R2UR UR4, R204 ;  /* 0x00000000cc0472ca */ /* 0x000fe200000e0000 */
[----:B------:R-:W-:Y:S01]  /*6c30*/  UIADD3 UR36, UR36, 0x1, URZ ;  /* 0x0000000124247890 */ /* 0x000fe2000fffe03f */
[----:B------:R-:W-:Y:S01]  /*6c40*/  IMAD.U32 R10, RZ, RZ, UR6 ;  /* 0x00000006ff0a7e24 */ /* 0x000fe2000f8e00ff */
[----:B------:R-:W2:Y:S01]  /*6c50*/  SHFL.BFLY PT, R6, R3, 0x2, 0x1f ;  /* 0x0c401f0003067f89 */ /* 0x000ea200000e0000 */
[----:B------:R-:W-:Y:S01]  /*6c60*/  IMAD.MOV.U32 R8, RZ, RZ, -0x800000 ;  /* 0xff800000ff087424 */ /* 0x000fe200078e00ff */
[----:B------:R-:W-:Y:S01]  /*6c70*/  UISETP.NE.AND UP0, UPT, UR36, 0x2, UPT ;  /* 0x000000022400788c */ /* 0x000fe2000bf05270 */
[----:B------:R3:W-:Y:S07]  /*6c80*/  BAR.ARV R209, 0x100 ;  /* 0x000400d10000751d */ /* 0x0007ee0000002000 */
[----:B------:R-:W-:Y:S01]  /*6c90*/  UIADD3 UR4, UR4, 0x1, URZ ;  /* 0x0000000104047890 */ /* 0x000fe2000fffe03f */
[----:B------:R-:W-:Y:S06]  /*6ca0*/  BAR.ARV 0x8, 0x120 ;  /* 0x0204800000007b1d */ /* 0x000fec0000002000 */
[----:B------:R-:W-:Y:S01]  /*6cb0*/  IMAD.U32 R204, RZ, RZ, UR4 ;  /* 0x00000004ffcc7e24 */ /* 0x000fe2000f8e00ff */
[----:B------:R-:W-:Y:S01]  /*6cc0*/  USEL UR4, URZ, 0x1, UP0 ;  /* 0x000000013f047887 */ /* 0x000fe20008000000 */
[----:B-1----:R-:W-:Y:S01]  /*6cd0*/  FADD.FTZ R5, R5, R0 ;  /* 0x0000000005057221 */ /* 0x002fe20000010000 */
[----:B------:R-:W-:Y:S01]  /*6ce0*/  IMAD.MOV.U32 R0, RZ, RZ, RZ ;  /* 0x000000ffff007224 */ /* 0x000fe200078e00ff */
[----:B------:R-:W-:Y:S01]  /*6cf0*/  PLOP3.LUT P0, PT, PT, PT, PT, 0x8, 0x0 ;  /* 0x000000000000781c */ /* 0x000fe20003f0e170 */
[----:B------:R-:W-:Y:S01]  /*6d00*/  USEL UR36, UR36, URZ, UP0 ;  /* 0x0000003f24247287 */ /* 0x000fe20008000000 */
[----:B--2---:R-:W-:Y:S01]  /*6d10*/  FADD.FTZ R6, R6, R3 ;  /* 0x0000000306067221 */ /* 0x004fe20000010000 */
[----:B------:R-:W1:Y:S01]  /*6d20*/  SHFL.BFLY PT, R4, R5, 0x1, 0x1f ;  /* 0x0c201f0005047f89 */ /* 0x000e6200000e0000 */
[----:B------:R-:W-:Y:S01]  /*6d30*/  IMAD.MOV.U32 R3, RZ, RZ, -0x800000 ;  /* 0xff800000ff037424 */ /* 0x000fe200078e00ff */
[----:B------:R-:W-:-:S02]  /*6d40*/  ULOP3.LUT UR37, UR37, UR4, URZ, 0x3c, !UPT ;  /* 0x0000000425257292 */ /* 0x000fc4000f8e3c3f */
[----:B------:R-:W2:Y:S01]  /*6d50*/  SHFL.BFLY PT, R7, R6, 0x1, 0x1f ;  /* 0x0c201f0006077f89 */ /* 0x000ea200000e0000 */
[----:B-1----:R-:W-:Y:S01]  /*6d60*/  FADD.FTZ R9, R5, R4 ;  /* 0x0000000405097221 */ /* 0x002fe20000010000 */
[----:B------:R-:W-:Y:S02]  /*6d70*/  IMAD.MOV.U32 R4, RZ, RZ, RZ ;  /* 0x000000ffff047224 */ /* 0x000fe400078e00ff */
[----:B--2---:R-:W-:Y:S02]  /*6d80*/  FADD.FTZ R7, R6, R7 ;  /* 0x0000000706077221 */ /* 0x004fe40000010000 */
[----:B------:R-:W-:-:S03]  /*6d90*/  FSETP.NE.FTZ.AND P1, PT, R9, RZ, PT ;  /* 0x000000ff0900720b */ /* 0x000fc60003f35000 */
[----:B------:R-:W-:-:S10]  /*6da0*/  FSETP.NE.FTZ.AND P2, PT, R7, RZ, PT ;  /* 0x000000ff0700720b */ /* 0x000fd40003f55000 */
[----:B------:R-:W1:Y:S03]  /*6db0*/  @P1 MUFU.RCP R4, R9 ;  /* 0x0000000900041308 */ /* 0x000e660000001000 */
[----:B------:R-:W-:-:S05]  /*6dc0*/  @P2 FMUL.FTZ R10, R10, 0.69314718246459960938 ;  /* 0x3f3172180a0a2820 */ /* 0x000fca0000410000 */
[----:B------:R-:W2:Y:S08]  /*6dd0*/  @P1 MUFU.LG2 R5, R9 ;  /* 0x0000000900051308 */ /* 0x000eb00000000c00 */
[----:B------:R-:W4:Y:S01]  /*6de0*/  @P2 MUFU.LG2 R6, R7 ;  /* 0x0000000700062308 */ /* 0x000f220000000c00 */
[-C--:B-1----:R-:W-:Y:S01]  /*6df0*/  FMUL.FTZ R24, R24, R4.reuse ;  /* 0x0000000418187220 */ /* 0x082fe20000410000 */
[-C--:B------:R-:W-:Y:S01]  /*6e00*/  FMUL.FTZ R25, R25, R4.reuse ;  /* 0x0000000419197220 */ /* 0x080fe20000410000 */
[-C--:B------:R-:W-:Y:S01]  /*6e10*/  FMUL.FTZ R28, R28, R4.reuse ;  /* 0x000000041c1c7220 */ /* 0x080fe20000410000 */
[-C--:B------:R-:W-:Y:S01]  /*6e20*/  FMUL.FTZ R29, R29, R4.reuse ;  /* 0x000000041d1d7220 */ /* 0x080fe20000410000 */
[-C--:B------:R-:W-:Y:S01]  /*6e30*/  FMUL.FTZ R32, R32, R4.reuse ;  /* 0x0000000420207220 */ /* 0x080fe20000410000 */
[-C--:B------:R-:W-:Y:S01]  /*6e40*/  FMUL.FTZ R33, R33, R4.reuse ;  /* 0x0000000421217220 */ /* 0x080fe20000410000 */
[-C--:B------:R-:W-:Y:S01]  /*6e50*/  FMUL.FTZ R36, R36, R4.reuse ;  /* 0x0000000424247220 */ /* 0x080fe20000410000 */
[----:B------:R4:W1:Y:S01]  /*6e60*/  @P2 MUFU.RCP R0, R7 ;  /* 0x0000000700002308 */ /* 0x0008620000001000 */
        /* <DEDUP_REMOVED lines=58> */
[----:B--2---:R-:W-:Y:S01]  /*7210*/  @P1 FMUL.FTZ R5, R5, 0.69314718246459960938 ;  /* 0x3f31721805051820 */ /* 0x004fe20000410000 */
[----:B----4-:R-:W-:Y:S01]  /*7220*/  @P2 FMUL.FTZ R7, R6, 0.69314718246459960938 ;  /* 0x3f31721806072820 */ /* 0x010fe20000410000 */
[-C--:B-1----:R-:W-:Y:S01]  /*7230*/  FMUL.FTZ R9, R83, R0.reuse ;  /* 0x0000000053097220 */ /* 0x082fe20000410000 */
[----:B------:R-:W-:Y:S01]  /*7240*/  @P1 FMUL.FTZ R4, R4, 0.69314718246459960938 ;  /* 0x3f31721804041820 */ /* 0x000fe20000410000 */
        /* <DEDUP_REMOVED lines=64> */
[----:B---3--:R-:W-:-:S07]  /*7650*/  @P2 FFMA.FTZ R3, R10, R156, R7 ;  /* 0x0000009c0a032223 */ /* 0x008fce0000010007 */
.L_x_769:
[----:B------:R-:W1:Y:S01]  /*7660*/  S2R R4, SR_CgaCtaId ;  /* 0x0000000000047919 */ /* 0x000e620000008800 */
[----:B------:R-:W-:Y:S01]  /*7670*/  MOV R151, 0x400 ;  /* 0x0000040000977802 */ /* 0x000fe20000000f00 */
[----:B------:R-:W-:Y:S01]  /*7680*/  BSSY B0, `(.L_x_791) ;  /* 0x00002b0000007945 */ /* 0x000fe20003800000 */
[----:B------:R-:W-:Y:S02]  /*7690*/  BAR.SYNC.DEFER_BLOCKING 0x5, 0x120 ;  /* 0x0144800000007b1d */ /* 0x000fe40000010000 */
[----:B-1----:R-:W-:-:S05]  /*76a0*/  LEA R151, R4, R151, 0x18 ;  /* 0x0000009704977211 */ /* 0x002fca00078ec0ff */
[----:B------:R-:W1:Y:S02]  /*76b0*/  LDS.128 R4, [R151+0x324d0] ;  /* 0x0324d00097047984 */ /* 0x000e640000000c00 */
[----:B-1----:R-:W-:Y:S01]  /*76c0*/  R2UR UR5, R6 ;  /* 0x00000000060572ca */ /* 0x002fe200000e0000 */
[----:B------:R-:W-:Y:S06]  /*76d0*/  BAR.ARV 0x4, 0x120 ;  /* 0x0104800000007b1d */ /* 0x000fec0000002000 */
[----:B------:R-:W-:Y:S08]  /*76e0*/  @P0 BRA `(.L_x_792) ;  /* 0x0000001c00840947 */ /* 0x000ff00003800000 */
[----:B------:R-:W1:Y:S01]  /*76f0*/  S2R R4, SR_SWINHI ;  /* 0x0000000000047919 */ /* 0x000e620000002f00 */
[----:B------:R-:W-:Y:S02]  /*7700*/  R2UR UR4, R202 ;  /* 0x00000000ca0472ca */ /* 0x000fe400000e0000 */
[----:B------:R-:W-:Y:S01]  /*7710*/  R2UR UR6, R203 ;  /* 0x00000000cb0672ca */ /* 0x000fe200000e0000 */
[----:B------:R-:W-:Y:S01]  /*7720*/  BAR.SYNC.DEFER_BLOCKING 0x1, 0x100 ;  /* 0x0044000000007b1d */ /* 0x000fe20000010000 */
[----:B------:R-:W-:Y:S02]  /*7730*/  F2FP.F16.F32.PACK_AB R24, R25, R24 ;  /* 0x000000181918723e */ /* 0x000fe400000000ff */
[----:B------:R-:W-:Y:S02]  /*7740*/  F2FP.F16.F32.PACK_AB R25, R165, R26 ;  /* 0x0000001aa519723e */ /* 0x000fe400000000ff */
[----:B------:R-:W-:Y:S02]  /*7750*/  F2FP.F16.F32.PACK_AB R26, R29, R28 ;  /* 0x0000001c1d1a723e */ /* 0x000fe400000000ff */
[----:B------:R-:W-:-:S02]  /*7760*/  F2FP.F16.F32.PACK_AB R32, R33, R32 ;  /* 0x000000202120723e */ /* 0x000fc400000000ff */
[----:B------:R-:W-:Y:S01]  /*7770*/  F2FP.F16.F32.PACK_AB R27, R12, R27 ;  /* 0x0000001b0c1b723e */ /* 0x000fe200000000ff */
[----:B------:R-:W-:Y:S01]  /*7780*/  USHF.L.U32 UR8, UR4, 0x2, URZ ;  /* 0x0000000204087899 */ /* 0x000fe2000800063f */
        /* <DEDUP_REMOVED lines=15> */
[----:B------:R-:W-:Y:S02]  /*7880*/  MOV R10, R151 ;  /* 0x00000097000a7202 */ /* 0x000fe40000000f00 */
[----:B-1----:R-:W-:Y:S02]  /*7890*/  MOV R11, R4 ;  /* 0x00000004000b7202 */ /* 0x002fe40000000f00 */
[----:B------:R-:W-:Y:S02]  /*78a0*/  F2FP.F16.F32.PACK_AB R56, R57, R56 ;  /* 0x000000383938723e */ /* 0x000fe400000000ff */
[----:B------:R-:W-:Y:S01]  /*78b0*/  F2FP.F16.F32.PACK_AB R50, R53, R52 ;  /* 0x000000343532723e */ /* 0x000fe200000000ff */
[----:B------:R-:W-:Y:S01]  /*78c0*/  IMAD.WIDE R106, R221, 0x2, R10 ;  /* 0x00000002dd6a7825 */ /* 0x000fe200078e020a */
[----:B------:R-:W-:-:S02]  /*78d0*/  F2FP.F16.F32.PACK_AB R51, R159, R51 ;  /* 0x000000339f33723e */ /* 0x000fc400000000ff */
[----:B------:R-:W-:Y:S02]  /*78e0*/  F2FP.F16.F32.PACK_AB R57, R158, R58 ;  /* 0x0000003a9e39723e */ /* 0x000fe400000000ff */
[C---:B------:R-:W-:Y:S02]  /*78f0*/  IADD3 R173, P1, R106.reuse, 0x20, RZ ;  /* 0x000000206aad7810 */ /* 0x040fe40007f3e0ff */
[C---:B------:R-:W-:Y:S02]  /*7900*/  IADD3 R175, P0, R106.reuse, 0x40, RZ ;  /* 0x000000406aaf7810 */ /* 0x040fe40007f1e0ff */
[C---:B------:R-:W-:Y:S01]  /*7910*/  IADD3 R183, P5, R106.reuse, 0x4040, RZ ;  /* 0x000040406ab77810 */ /* 0x040fe20007fbe0ff */
[--C-:B------:R-:W-:Y:S01]  /*7920*/  IMAD.X R15, RZ, RZ, R107.reuse, P1 ;  /* 0x000000ffff0f7224 */ /* 0x100fe200008e066b */
[C---:B------:R-:W-:Y:S01]  /*7930*/  IADD3 R177, P4, R106.reuse, 0x60, RZ ;  /* 0x000000606ab17810 */ /* 0x040fe20007f9e0ff */
[--C-:B------:R-:W-:Y:S01]  /*7940*/  IMAD.X R17, RZ, RZ, R107.reuse, P0 ;  /* 0x000000ffff117224 */ /* 0x100fe200000e066b */
[C---:B------:R-:W-:Y:S01]  /*7950*/  LOP3.LUT R13, R106.reuse, 0x380, RZ, 0xc0, !PT ;  /* 0x000003806a0d7812 */ /* 0x040fe200078ec0ff */
[--C-:B------:R-:W-:Y:S01]  /*7960*/  IMAD.X R39, RZ, RZ, R107.reuse, P5 ;  /* 0x000000ffff277224 */ /* 0x100fe200028e066b */
[C---:B------:R-:W-:Y:S01]  /*7970*/  IADD3 R179, P3, R106.reuse, 0x4000, RZ ;  /* 0x000040006ab37810 */ /* 0x040fe20007f7e0ff */
[----:B------:R-:W-:Y:S01]  /*7980*/  IMAD.X R19, RZ, RZ, R107, P4 ;  /* 0x000000ffff137224 */ /* 0x000fe200020e066b */
[----:B------:R-:W-:-:S02]  /*7990*/  IADD3 R181, P6, R106, 0x4020, RZ ;  /* 0x000040206ab57810 */ /* 0x000fc40007fde0ff */
[C---:B------:R-:W-:Y:S01]  /*79a0*/  IADD3 R187, P1, R106.reuse, 0x8000, RZ ;  /* 0x000080006abb7810 */ /* 0x040fe20007f3e0ff */
[--C-:B------:R-:W-:Y:S01]  /*79b0*/  IMAD.X R21, RZ, RZ, R107.reuse, P3 ;  /* 0x000000ffff157224 */ /* 0x100fe200018e066b */
[----:B------:R-:W-:Y:S01]  /*79c0*/  LOP3.LUT R14, R173, 0x380, RZ, 0xc0, !PT ;  /* 0x00000380ad0e7812 */ /* 0x000fe200078ec0ff */
[--C-:B------:R-:W-:Y:S01]  /*79d0*/  IMAD.X R31, RZ, RZ, R107.reuse, P6 ;  /* 0x000000ffff1f7224 */ /* 0x100fe200030e066b */
[C---:B------:R-:W-:Y:S01]  /*79e0*/  IADD3 R185, P2, R106.reuse, 0x4060, RZ ;  /* 0x000040606ab97810 */ /* 0x040fe20007f5e0ff */
[----:B------:R-:W-:Y:S01]  /*79f0*/  IMAD.X R55, RZ, RZ, R107, P1 ;  /* 0x000000ffff377224 */ /* 0x000fe200008e066b */
[----:B------:R-:W-:Y:S02]  /*7a00*/  LOP3.LUT R16, R175, 0x380, RZ, 0xc0, !PT ;  /* 0x00000380af107812 */ /* 0x000fe400078ec0ff */
[----:B------:R-:W-:Y:S02]  /*7a10*/  LOP3.LUT R18, R177, 0x380, RZ, 0xc0, !PT ;  /* 0x00000380b1127812 */ /* 0x000fe400078ec0ff */
[----:B------:R-:W-:-:S02]  /*7a20*/  IADD3 R4, P5, R106, 0xc020, RZ ;  /* 0x0000c0206a047810 */ /* 0x000fc40007fbe0ff */
[----:B------:R-:W-:Y:S02]  /*7a30*/  SHF.R.U64 R13, R13, 0x3, RZ ;  /* 0x000000030d0d7819 */ /* 0x000fe400000012ff */
[----:B------:R-:W-:Y:S01]  /*7a40*/  LOP3.LUT R20, R179, 0x380, RZ, 0xc0, !PT ;  /* 0x00000380b3147812 */ /* 0x000fe200078ec0ff */
[--C-:B------:R-:W-:Y:S01]  /*7a50*/  IMAD.X R99, RZ, RZ, R107.reuse, P5 ;  /* 0x000000ffff637224 */ /* 0x100fe200028e066b */
[----:B------:R-:W-:Y:S02]  /*7a60*/  IADD3 R189, P0, R106, 0x8020, RZ ;  /* 0x000080206abd7810 */ /* 0x000fe40007f1e0ff */
[----:B------:R-:W-:Y:S02]  /*7a70*/  SHF.R.U64 R14, R14, 0x3, RZ ;  /* 0x000000030e0e7819 */ /* 0x000fe400000012ff */
[----:B------:R-:W-:Y:S01]  /*7a80*/  LOP3.LUT R30, R181, 0x380, RZ, 0xc0, !PT ;  /* 0x00000380b51e7812 */ /* 0x000fe200078ec0ff */
[----:B------:R-:W-:Y:S01]  /*7a90*/  IMAD.X R63, RZ, RZ, R107, P0 ;  /* 0x000000ffff3f7224 */ /* 0x000fe200000e066b */
[----:B------:R-:W-:-:S02]  /*7aa0*/  IADD3 R191, P4, R106, 0x8040, RZ ;  /* 0x000080406abf7810 */ /* 0x000fc40007f9e0ff */
[----:B------:R-:W-:Y:S02]  /*7ab0*/  IADD3.X R47, RZ, R107, RZ, P2, !PT ;  /* 0x0000006bff2f7210 */ /* 0x000fe400017fe4ff */
[----:B------:R-:W-:Y:S01]  /*7ac0*/  SHF.R.U64 R16, R16, 0x3, RZ ;  /* 0x0000000310107819 */ /* 0x000fe200000012ff */
[--C-:B------:R-:W-:Y:S01]  /*7ad0*/  IMAD.X R71, RZ, RZ, R107.reuse, P4 ;  /* 0x000000ffff477224 */ /* 0x100fe200020e066b */
[----:B------:R-:W-:Y:S02]  /*7ae0*/  LOP3.LUT R38, R183, 0x380, RZ, 0xc0, !PT ;  /* 0x00000380b7267812 */ /* 0x000fe400078ec0ff */
[C---:B------:R-:W-:Y:S02]  /*7af0*/  IADD3 R193, P3, R106.reuse, 0x8060, RZ ;  /* 0x000080606ac17810 */ /* 0x040fe40007f7e0ff */
[C---:B------:R-:W-:Y:S02]  /*7b00*/  IADD3 R195, P6, R106.reuse, 0xc000, RZ ;  /* 0x0000c0006ac37810 */ /* 0x040fe40007fde0ff */
[C---:B------:R-:W-:Y:S01]  /*7b10*/  IADD3 R102, P2, R106.reuse, 0xc040, RZ ;  /* 0x0000c0406a667810 */ /* 0x040fe20007f5e0ff */
[--C-:B------:R-:W-:Y:S01]  /*7b20*/  IMAD.X R79, RZ, RZ, R107.reuse, P3 ;  /* 0x000000ffff4f7224 */ /* 0x100fe200018e066b */
[----:B------:R-:W-:Y:S01]  /*7b30*/  IADD3 R6, P1, R106, 0xc060, RZ ;  /* 0x0000c0606a067810 */ /* 0x000fe20007f3e0ff */
[--C-:B------:R-:W-:Y:S01]  /*7b40*/  IMAD.X R95, RZ, RZ, R107.reuse, P6 ;  /* 0x000000ffff5f7224 */ /* 0x100fe200030e066b */
[----:B------:R-:W-:Y:S01]  /*7b50*/  SHF.R.U64 R18, R18, 0x3, RZ ;  /* 0x0000000312127819 */ /* 0x000fe200000012ff */
[----:B------:R-:W-:Y:S01]  /*7b60*/  IMAD.X R103, RZ, RZ, R107, P2 ;  /* 0x000000ffff677224 */ /* 0x000fe200010e066b */
[----:B------:R-:W-:-:S02]  /*7b70*/  LOP3.LUT R46, R185, 0x380, RZ, 0xc0, !PT ;  /* 0x00000380b92e7812 */ /* 0x000fc400078ec0ff */
[----:B------:R-:W-:Y:S01]  /*7b80*/  LOP3.LUT R106, R13, R106, RZ, 0x3c, !PT ;  /* 0x0000006a0d6a7212 */ /* 0x000fe200078e3cff */
[----:B------:R-:W-:Y:S01]  /*7b90*/  IMAD.X R13, RZ, RZ, R107, P1 ;  /* 0x000000ffff0d7224 */ /* 0x000fe200008e066b */
[----:B------:R-:W-:Y:S02]  /*7ba0*/  SHF.R.U64 R20, R20, 0x3, RZ ;  /* 0x0000000314147819 */ /* 0x000fe400000012ff */
[----:B------:R-:W-:Y:S02]  /*7bb0*/  LOP3.LUT R54, R187, 0x380, RZ, 0xc0, !PT ;  /* 0x00000380bb367812 */ /* 0x000fe400078ec0ff */
[----:B------:R-:W-:Y:S02]  /*7bc0*/  LOP3.LUT R98, R4, 0x380, RZ, 0xc0, !PT ;  /* 0x0000038004627812 */ /* 0x000fe400078ec0ff */
[----:B------:R-:W-:Y:S02]  /*7bd0*/  LOP3.LUT R14, R14, R173, RZ, 0x3c, !PT ;  /* 0x000000ad0e0e7212 */ /* 0x000fe400078e3cff */
[----:B------:R-:W-:-:S02]  /*7be0*/  SHF.R.U64 R30, R30, 0x3, RZ ;  /* 0x000000031e1e7819 */ /* 0x000fc400000012ff */
[----:B------:R-:W-:Y:S02]  /*7bf0*/  LOP3.LUT R62, R189, 0x380, RZ, 0xc0, !PT ;  /* 0x00000380bd3e7812 */ /* 0x000fe400078ec0ff */
[----:B------:R-:W-:Y:S02]  /*7c00*/  LOP3.LUT R16, R16, R175, RZ, 0x3c, !PT ;  /* 0x000000af10107212 */ /* 0x000fe400078e3cff */
[----:B------:R-:W-:Y:S02]  /*7c10*/  SHF.R.U64 R38, R38, 0x3, RZ ;  /* 0x0000000326267819 */ /* 0x000fe400000012ff */
[----:B------:R-:W-:Y:S02]  /*7c20*/  LOP3.LUT R70, R191, 0x380, RZ, 0xc0, !PT ;  /* 0x00000380bf467812 */ /* 0x000fe400078ec0ff */
[----:B------:R-:W-:Y:S02]  /*7c30*/  LOP3.LUT R18, R18, R177, RZ, 0x3c, !PT ;  /* 0x000000b112127212 */ /* 0x000fe400078e3cff */
[----:B------:R-:W-:-:S02]  /*7c40*/  SHF.R.U64 R46, R46, 0x3, RZ ;  /* 0x000000032e2e7819 */ /* 0x000fc400000012ff */
[----:B------:R-:W-:Y:S02]  /*7c50*/  LOP3.LUT R78, R193, 0x380, RZ, 0xc0, !PT ;  /* 0x00000380c14e7812 */ /* 0x000fe400078ec0ff */
[----:B------:R-:W-:Y:S02]  /*7c60*/  LOP3.LUT R165, R6, 0x380, RZ, 0xc0, !PT ;  /* 0x0000038006a57812 */ /* 0x000fe400078ec0ff */
[----:B------:R-:W-:Y:S02]  /*7c70*/  LOP3.LUT R20, R20, R179, RZ, 0x3c, !PT ;  /* 0x000000b314147212 */ /* 0x000fe400078e3cff */
[----:B------:R-:W-:Y:S02]  /*7c80*/  SHF.R.U64 R54, R54, 0x3, RZ ;  /* 0x0000000336367819 */ /* 0x000fe400000012ff */
[----:B------:R-:W-:Y:S02]  /*7c90*/  LOP3.LUT R94, R195, 0x380, RZ, 0xc0, !PT ;  /* 0x00000380c35e7812 */ /* 0x000fe400078ec0ff */
[----:B------:R-:W-:-:S02]  /*7ca0*/  MOV R106, R106 ;  /* 0x0000006a006a7202 */ /* 0x000fc40000000f00 */
[----:B------:R-:W-:Y:S02]  /*7cb0*/  SHF.R.U64 R29, R98, 0x3, RZ ;  /* 0x00000003621d7819 */ /* 0x000fe400000012ff */
[----:B------:R-:W-:Y:S01]  /*7cc0*/  LOP3.LUT R30, R30, R181, RZ, 0x3c, !PT ;  /* 0x000000b51e1e7212 */ /* 0x000fe200078e3cff */
[----:B------:R1:W-:Y:S01]  /*7cd0*/  STSM.16.M88.4 [R106], R24 ;  /* 0x000000186a007844 */ /* 0x0003e20000000200 */
[----:B------:R-:W-:Y:S02]  /*7ce0*/  SHF.R.U64 R62, R62, 0x3, RZ ;  /* 0x000000033e3e7819 */ /* 0x000fe400000012ff */
[----:B------:R-:W-:Y:S02]  /*7cf0*/  LOP3.LUT R107, R102, 0x380, RZ, 0xc0, !PT ;  /* 0x00000380666b7812 */ /* 0x000fe400078ec0ff */
[----:B------:R-:W-:Y:S02]  /*7d00*/  MOV R14, R14 ;  /* 0x0000000e000e7202 */ /* 0x000fe40000000f00 */
[----:B------:R-:W-:-:S02]  /*7d10*/  LOP3.LUT R38, R38, R183, RZ, 0x3c, !PT ;  /* 0x000000b726267212 */ /* 0x000fc400078e3cff */
[----:B------:R-:W-:Y:S01]  /*7d20*/  SHF.R.U64 R70, R70, 0x3, RZ ;  /* 0x0000000346467819 */ /* 0x000fe200000012ff */
[----:B------:R2:W-:Y:S01]  /*7d30*/  STSM.16.M88.4 [R14], R32 ;  /* 0x000000200e007844 */ /* 0x0005e20000000200 */
[----:B------:R-:W-:Y:S02]  /*7d40*/  MOV R16, R16 ;  /* 0x0000001000107202 */ /* 0x000fe40000000f00 */
[----:B------:R-:W-:Y:S02]  /*7d50*/  LOP3.LUT R46, R46, R185, RZ, 0x3c, !PT ;  /* 0x000000b92e2e7212 */ /* 0x000fe400078e3cff */
[----:B------:R-:W-:Y:S01]  /*7d60*/  SHF.R.U64 R78, R78, 0x3, RZ ;  /* 0x000000034e4e7819 */ /* 0x000fe200000012ff */
[----:B------:R3:W-:Y:S01]  /*7d70*/  STSM.16.M88.4 [R16], R40 ;  /* 0x0000002810007844 */ /* 0x0007e20000000200 */
[----:B------:R-:W-:Y:S02]  /*7d80*/  SHF.R.U64 R165, R165, 0x3, RZ ;  /* 0x00000003a5a57819 */ /* 0x000fe400000012ff */
[----:B------:R-:W-:-:S02]  /*7d90*/  MOV R18, R18 ;  /* 0x0000001200127202 */ /* 0x000fc40000000f00 */
[----:B------:R-:W-:Y:S02]  /*7da0*/  F2FP.F16.F32.PACK_AB R64, R65, R64 ;  /* 0x000000404140723e */ /* 0x000fe400000000ff */
[----:B------:R-:W-:Y:S01]  /*7db0*/  LOP3.LUT R54, R54, R187, RZ, 0x3c, !PT ;  /* 0x000000bb36367212 */ /* 0x000fe200078e3cff */
[----:B------:R3:W-:Y:S01]  /*7dc0*/  STSM.16.M88.4 [R18], R48 ;  /* 0x0000003012007844 */ /* 0x0007e20000000200 */
[----:B------:R-:W-:Y:S02]  /*7dd0*/  SHF.R.U64 R94, R94, 0x3, RZ ;  /* 0x000000035e5e7819 */ /* 0x000fe400000012ff */
[----:B------:R-:W-:Y:S02]  /*7de0*/  LOP3.LUT R98, R29, R4, RZ, 0x3c, !PT ;  /* 0x000000041d627212 */ /* 0x000fe400078e3cff */
[----:B------:R-:W-:Y:S02]  /*7df0*/  MOV R20, R20 ;  /* 0x0000001400147202 */ /* 0x000fe40000000f00 */
[----:B------:R-:W-:-:S02]  /*7e00*/  F2FP.F16.F32.PACK_AB R58, R61, R60 ;  /* 0x0000003c3d3a723e */ /* 0x000fc400000000ff */
[----:B------:R-:W-:Y:S02]  /*7e10*/  F2FP.F16.F32.PACK_AB R59, R157, R59 ;  /* 0x0000003b9d3b723e */ /* 0x000fe400000000ff */
[----:B------:R-:W-:Y:S02]  /*7e20*/  F2FP.F16.F32.PACK_AB R65, R155, R66 ;  /* 0x000000429b41723e */ /* 0x000fe400000000ff */
[----:B------:R-:W-:Y:S01]  /*7e30*/  F2FP.F16.F32.PACK_AB R72, R73, R72 ;  /* 0x000000484948723e */ /* 0x000fe200000000ff */
[----:B------:R3:W-:Y:S01]  /*7e40*/  STSM.16.M88.4 [R20], R56 ;  /* 0x0000003814007844 */ /* 0x0007e20000000200 */
[----:B------:R-:W-:Y:S02]  /*7e50*/  LOP3.LUT R62, R62, R189, RZ, 0x3c, !PT ;  /* 0x000000bd3e3e7212 */ /* 0x000fe400078e3cff */
[----:B------:R-:W-:Y:S02]  /*7e60*/  SHF.R.U64 R107, R107, 0x3, RZ ;  /* 0x000000036b6b7819 */ /* 0x000fe400000012ff */
[----:B------:R-:W-:-:S02]  /*7e70*/  MOV R30, R30 ;  /* 0x0000001e001e7202 */ /* 0x000fc40000000f00 */
[----:B------:R-:W-:Y:S02]  /*7e80*/  F2FP.F16.F32.PACK_AB R66, R69, R68 ;  /* 0x000000444542723e */ /* 0x000fe400000000ff */
[----:B------:R-:W-:Y:S02]  /*7e90*/  F2FP.F16.F32.PACK_AB R67, R154, R67 ;  /* 0x000000439a43723e */ /* 0x000fe400000000ff */
[----:B------:R-:W-:Y:S02]  /*7ea0*/  F2FP.F16.F32.PACK_AB R73, R153, R74 ;  /* 0x0000004a9949723e */ /* 0x000fe400000000ff */
[----:B------:R-:W-:Y:S01]  /*7eb0*/  F2FP.F16.F32.PACK_AB R80, R81, R80 ;  /* 0x000000505150723e */ /* 0x000fe200000000ff */
[----:B------:R3:W-:Y:S01]  /*7ec0*/  STSM.16.M88.4 [R30], R64 ;  /* 0x000000401e007844 */ /* 0x0007e20000000200 */
[----:B------:R-:W-:Y:S02]  /*7ed0*/  LOP3.LUT R70, R70, R191, RZ, 0x3c, !PT ;  /* 0x000000bf46467212 */ /* 0x000fe400078e3cff */
[----:B------:R-:W-:-:S02]  /*7ee0*/  MOV R38, R38 ;  /* 0x0000002600267202 */ /* 0x000fc40000000f00 */
[----:B------:R-:W-:Y:S02]  /*7ef0*/  F2FP.F16.F32.PACK_AB R74, R77, R76 ;  /* 0x0000004c4d4a723e */ /* 0x000fe400000000ff */
[----:B------:R-:W-:Y:S02]  /*7f00*/  F2FP.F16.F32.PACK_AB R75, R152, R75 ;  /* 0x0000004b984b723e */ /* 0x000fe400000000ff */
[----:B------:R-:W-:Y:S02]  /*7f10*/  F2FP.F16.F32.PACK_AB R81, R9, R82 ;  /* 0x000000520951723e */ /* 0x000fe400000000ff */
[----:B------:R-:W-:Y:S01]  /*7f20*/  LOP3.LUT R78, R78, R193, RZ, 0x3c, !PT ;  /* 0x000000c14e4e7212 */ /* 0x000fe200078e3cff */
[----:B------:R3:W-:Y:S01]  /*7f30*/  STSM.16.M88.4 [R38], R72 ;  /* 0x0000004826007844 */ /* 0x0007e20000000200 */
[----:B------:R-:W-:Y:S02]  /*7f40*/  LOP3.LUT R12, R165, R6, RZ, 0x3c, !PT ;  /* 0x00000006a50c7212 */ /* 0x000fe400078e3cff */
[----:B------:R-:W-:-:S02]  /*7f50*/  MOV R46, R46 ;  /* 0x0000002e002e7202 */ /* 0x000fc40000000f00 */
[----:B------:R-:W-:Y:S02]  /*7f60*/  F2FP.F16.F32.PACK_AB R82, R85, R84 ;  /* 0x000000545552723e */ /* 0x000fe400000000ff */
[----:B------:R-:W-:Y:S02]  /*7f70*/  F2FP.F16.F32.PACK_AB R83, R83, R86 ;  /* 0x000000565353723e */ /* 0x000fe400000000ff */
[----:B------:R-:W-:Y:S02]  /*7f80*/  LOP3.LUT R94, R94, R195, RZ, 0x3c, !PT ;  /* 0x000000c35e5e7212 */ /* 0x000fe400078e3cff */
[----:B------:R-:W-:Y:S01]  /*7f90*/  MOV R54, R54 ;  /* 0x0000003600367202 */ /* 0x000fe20000000f00 */
[----:B------:R3:W-:Y:S01]  /*7fa0*/  STSM.16.M88.4 [R46], R80 ;  /* 0x000000502e007844 */ /* 0x0007e20000000200 */
[----:B------:R-:W-:Y:S02]  /*7fb0*/  MOV R6, R98 ;  /* 0x0000006200067202 */ /* 0x000fe40000000f00 */
[----:B------:R-:W-:-:S02]  /*7fc0*/  F2FP.F16.F32.PACK_AB R84, R89, R88 ;  /* 0x000000585954723e */ /* 0x000fc400000000ff */
[----:B------:R-:W-:Y:S02]  /*7fd0*/  F2FP.F16.F32.PACK_AB R85, R91, R90 ;  /* 0x0000005a5b55723e */ /* 0x000fe400000000ff */
[----:B------:R-:W-:Y:S02]  /*7fe0*/  F2FP.F16.F32.PACK_AB R86, R93, R92 ;  /* 0x0000005c5d56723e */ /* 0x000fe400000000ff */
[----:B------:R-:W-:Y:S02]  /*7ff0*/  F2FP.F16.F32.PACK_AB R87, R166, R87 ;  /* 0x00000057a657723e */ /* 0x000fe400000000ff */
[----:B------:R-:W-:Y:S02]  /*8000*/  F2FP.F16.F32.PACK_AB R96, R97, R96 ;  /* 0x000000606160723e */ /* 0x000fe400000000ff */
[----:B------:R-:W-:Y:S01]  /*8010*/  LOP3.LUT R102, R107, R102, RZ, 0x3c, !PT ;  /* 0x000000666b667212 */ /* 0x000fe200078e3cff */
[----:B------:R3:W-:Y:S01]  /*8020*/  STSM.16.M88.4 [R54], R84 ;  /* 0x0000005436007844 */ /* 0x0007e20000000200 */
[----:B------:R-:W-:-:S02]  /*8030*/  MOV R62, R62 ;  /* 0x0000003e003e7202 */ /* 0x000fc40000000f00 */
[----:B------:R-:W-:Y:S02]  /*8040*/  F2FP.F16.F32.PACK_AB R97, R168, R167 ;  /* 0x000000a7a861723e */ /* 0x000fe400000000ff */
[----:B------:R-:W-:Y:S02]  /*8050*/  F2FP.F16.F32.PACK_AB R98, R101, R100 ;  /* 0x000000646562723e */ /* 0x000fe400000000ff */
[----:B------:R-:W-:Y:S02]  /*8060*/  F2FP.F16.F32.PACK_AB R99, R170, R169 ;  /* 0x000000a9aa63723e */ /* 0x000fe400000000ff */
[----:B------:R-:W-:Y:S02]  /*8070*/  F2FP.F16.F32.PACK_AB R104, R105, R104 ;  /* 0x000000686968723e */ /* 0x000fe400000000ff */
[----:B------:R-:W-:Y:S01]  /*8080*/  F2FP.F16.F32.PACK_AB R112, R113, R112 ;  /* 0x000000707170723e */ /* 0x000fe200000000ff */
[----:B------:R3:W-:Y:S01]  /*8090*/  STSM.16.M88.4 [R62], R96 ;  /* 0x000000603e007844 */ /* 0x0007e20000000200 */
[----:B------:R-:W-:-:S02]  /*80a0*/  MOV R70, R70 ;  /* 0x0000004600467202 */ /* 0x000fc40000000f00 */
[----:B------:R-:W-:Y:S02]  /*80b0*/  F2FP.F16.F32.PACK_AB R105, R172, R171 ;  /* 0x000000abac69723e */ /* 0x000fe400000000ff */
[----:B-1----:R-:W-:Y:S02]  /*80c0*/  F2FP.F16.F32.PACK_AB R106, R109, R108 ;  /* 0x0000006c6d6a723e */ /* 0x002fe400000000ff */
        /* <DEDUP_REMOVED lines=25> */
[----:B------:R-:W-:Y:S01]  /*8260*/  MOV R4, R12 ;  /* 0x0000000c00047202 */ /* 0x000fe20000000f00 */
[----:B------:R-:W-:Y:S01]  /*8270*/  IMAD.U32 R13, RZ, RZ, UR6 ;  /* 0x00000006ff0d7e24 */ /* 0x000fe2000f8e00ff */
[----:B------:R-:W-:Y:S01]  /*8280*/  F2FP.F16.F32.PACK_AB R146, R149, R148 ;  /* 0x000000949592723e */ /* 0x000fe200000000ff */
[----:B------:R3:W-:Y:S01]  /*8290*/  STSM.16.M88.4 [R102], R136 ;  /* 0x0000008866007844 */ /* 0x0007e20000000200 */
[----:B------:R-:W-:Y:S01]  /*82a0*/  F2FP.F16.F32.PACK_AB R147, R0, R150 ;  /* 0x000000960093723e */ /* 0x000fe200000000ff */
[----:B------:R-:W-:Y:S01]  /*82b0*/  ULDC.64 UR6, c[0x0][0xce0] ;  /* 0x0003380000067ab9 */ /* 0x000fe20000000a00 */
[----:B------:R-:W1:Y:S01]  /*82c0*/  LDC R77, c[0x0][0xb88] ;  /* 0x0002e200ff4d7b82 */ /* 0x000e620000000800 */
[----:B------:R-:W-:Y:S01]  /*82d0*/  UISETP.NE.U32.AND UP1, UPT, UR6, URZ, UPT ;  /* 0x0000003f0600728c */ /* 0x000fe2000bf25070 */
[----:B------:R-:W-:Y:S01]  /*82e0*/  PLOP3.LUT P1, PT, PT, PT, UP0, 0x80, 0x0 ;  /* 0x000000000000781c */ /* 0x000fe20003f2f008 */
[----:B------:R3:W-:Y:S01]  /*82f0*/  STSM.16.M88.4 [R4], R144 ;  /* 0x0000009004007844 */ /* 0x0007e20000000200 */
[----:B------:R-:W-:-:S04]  /*8300*/  IMAD.U32 R12, RZ, RZ, UR4 ;  /* 0x00000004ff0c7e24 */ /* 0x000fc8000f8e00ff */
[----:B------:R-:W-:Y:S01]  /*8310*/  BAR.SYNC.DEFER_BLOCKING 0x1, 0x100 ;  /* 0x0044000000007b1d */ /* 0x000fe20000010000 */
[----:B------:R-:W-:-:S06]  /*8320*/  UISETP.NE.AND.EX UP1, UPT, UR7, URZ, UPT, UP1 ;  /* 0x0000003f0700728c */ /* 0x000fcc000bf25310 */
[----:B------:R-:W-:-:S05]  /*8330*/  PLOP3.LUT P2, PT, PT, PT, UP1, 0x80, 0x0 ;  /* 0x000000000000781c */ /* 0x000fca0003f4f018 */
[----:B------:R-:W-:-:S04]  /*8340*/  @UP1 UIADD3 UR6, UP2, UR8, UR6, URZ ;  /* 0x0000000608061290 */ /* 0x000fc8000ff5e03f */
[----:B------:R-:W-:Y:S02]  /*8350*/  @UP1 UIADD3.X UR7, UR9, UR7, URZ, UP2, !UPT ;  /* 0x0000000709071290 */ /* 0x000fe400097fe43f */
[----:B--2---:R-:W-:-:S04]  /*8360*/  IMAD.U32 R14, RZ, RZ, UR6 ;  /* 0x00000006ff0e7e24 */ /* 0x004fc8000f8e00ff */
[----:B------:R-:W-:Y:S01]  /*8370*/  IMAD.U32 R15, RZ, RZ, UR7 ;  /* 0x00000007ff0f7e24 */ /* 0x000fe2000f8e00ff */
[----:B------:R-:W2:Y:S01]  /*8380*/  @P1 LDG.E R0, desc[UR60][R12.64] ;  /* 0x0000003c0c001981 */ /* 0x000ea2000c1e1900 */
[----:B------:R-:W-:Y:S01]  /*8390*/  IMAD R9, R22, 0x40, R2 ;  /* 0x0000004016097824 */ /* 0x000fe200078e0202 */
[----:B------:R-:W-:Y:S02]  /*83a0*/  UMOV UR4, URZ ;  /* 0x0000003f00047c82 */ /* 0x000fe40008000000 */
[----:B-1----:R3:W5:Y:S01]  /*83b0*/  @P2 LDG.E R77, desc[UR60][R14.64] ;  /* 0x0000003c0e4d2981 */ /* 0x002762000c1e1900 */
[----:B------:R-:W-:-:S03]  /*83c0*/  IMAD.WIDE R10, R9, 0x2, R10 ;  /* 0x00000002090a7825 */ /* 0x000fc600078e020a */
[----:B------:R-:W-:Y:S02]  /*83d0*/  IADD3 R25, P0, R10, 0x1000, RZ ;  /* 0x000010000a197810 */ /* 0x000fe40007f1e0ff */
[----:B--2---:R-:W-:Y:S01]  /*83e0*/  @P1 R2UR UR4, R0 ;  /* 0x00000000000412ca */ /* 0x004fe200000e0000 */
[----:B---3--:R-:W-:-:S14]  /*83f0*/  @P2 BRA `(.L_x_793) ;  /* 0x0000000000102947 */ /* 0x008fdc0003800000 */
[----:B------:R-:W-:Y:S05]  /*8400*/  @!P1 BRA `(.L_x_793) ;  /* 0x00000000000c9947 */ /* 0x000fea0003800000 */
[----:B------:R-:W2:Y:S04]  /*8410*/  LDG.E R0, desc[UR60][R12.64] ;  /* 0x0000003c0c007981 */ /* 0x000ea8000c1e1900 */
[----:B-----5:R-:W2:Y:S02]  /*8420*/  LDG.E R77, desc[UR60][R12.64+0x4] ;  /* 0x0000043c0c4d7981 */ /* 0x020ea4000c1e1900 */
[----:B--2---:R-:W-:-:S07]  /*8430*/  IMAD.IADD R77, R77, 0x1, -R0 ;  /* 0x000000014d4d7824 */ /* 0x004fce00078e0a00 */
.L_x_793:
[----:B------:R-:W-:Y:S01]  /*8440*/  R2UR UR16, R201 ;  /* 0x00000000c91072ca */ /* 0x000fe200000e0000 */
[----:B------:R-:W-:Y:S01]  /*8450*/  ULDC.64 UR12, c[0x0][0xc70] ;  /* 0x00031c00000c7ab9 */ /* 0x000fe20000000a00 */
[----:B------:R-:W-:Y:S01]  /*8460*/  R2UR UR15, R203 ;  /* 0x00000000cb0f72ca */ /* 0x000fe200000e0000 */
[----:B------:R-:W-:Y:S01]  /*8470*/  USHF.R.S32.HI UR9, URZ, 0x1f, UR4 ;  /* 0x0000001f3f097899 */ /* 0x000fe20008011404 */
[----:B------:R-:W-:Y:S01]  /*8480*/  R2UR UR14, R202 ;  /* 0x00000000ca0e72ca */ /* 0x000fe200000e0000 */
[----:B------:R-:W-:Y:S01]  /*8490*/  UMOV UR8, UR4 ;  /* 0x0000000400087c82 */ /* 0x000fe20008000000 */
[----:B------:R-:W-:Y:S01]  /*84a0*/  LOP3.LUT R24, R25, 0x380, RZ, 0xc0, !PT ;  /* 0x0000038019187812 */ /* 0x000fe200078ec0ff */
[----:B------:R-:W-:Y:S01]  /*84b0*/  IMAD R6, R200, 0x80, R220 ;  /* 0x00000080c8067824 */ /* 0x000fe200078e02dc */
[----:B------:R-:W-:Y:S02]  /*84c0*/  IADD3 R17, P1, R10, 0x2000, RZ ;  /* 0x000020000a117810 */ /* 0x000fe40007f3e0ff */
[----:B------:R-:W-:-:S02]  /*84d0*/  SHF.R.U64 R24, R24, 0x3, RZ ;  /* 0x0000000318187819 */ /* 0x000fc400000012ff */
[----:B------:R-:W-:Y:S01]  /*84e0*/  LOP3.LUT R16, R17, 0x380, RZ, 0xc0, !PT ;  /* 0x0000038011107812 */ /* 0x000fe200078ec0ff */
[----:B------:R-:W-:Y:S01]  /*84f0*/  USHF.R.S32.HI UR11, URZ, 0x1f, UR16 ;  /* 0x0000001f3f0b7899 */ /* 0x000fe20008011410 */
[----:B------:R-:W-:Y:S01]  /*8500*/  IADD3 R13, P2, R10, 0x3000, RZ ;  /* 0x000030000a0d7810 */ /* 0x000fe20007f5e0ff */
[----:B------:R-:W-:Y:S01]  /*8510*/  USEL UR15, UR15, URZ, !UP0 ;  /* 0x0000003f0f0f7287 */ /* 0x000fe2000c000000 */
[----:B------:R-:W-:Y:S01]  /*8520*/  SHF.R.S32.HI R0, RZ, 0x1f, R6 ;  /* 0x0000001fff007819 */ /* 0x000fe20000011406 */
[----:B------:R-:W-:Y:S01]  /*8530*/  UIMAD UR10, UR11, UR12, URZ ;  /* 0x0000000c0b0a72a4 */ /* 0x000fe2000f8e023f */
[----:B------:R-:W-:Y:S01]  /*8540*/  LOP3.LUT R24, R24, R25, RZ, 0x3c, !PT ;  /* 0x0000001918187212 */ /* 0x000fe200078e3cff */
[----:B------:R-:W-:Y:S01]  /*8550*/  UIMAD.WIDE.U32 UR6, UR16, UR12, UR8 ;  /* 0x0000000c100672a5 */ /* 0x000fe2000f8e0008 */
[----:B------:R-:W-:Y:S01]  /*8560*/  SHF.R.U64 R16, R16, 0x3, RZ ;  /* 0x0000000310107819 */ /* 0x000fe200000012ff */
[----:B------:R-:W-:Y:S01]  /*8570*/  UIMAD UR10, UR16, UR13, UR10 ;  /* 0x0000000d100a72a4 */ /* 0x000fe2000f8e020a */
[----:B------:R-:W-:Y:S01]  /*8580*/  LOP3.LUT R12, R13, 0x380, RZ, 0xc0, !PT ;  /* 0x000003800d0c7812 */ /* 0x000fe200078ec0ff */
[----:B------:R-:W-:Y:S01]  /*8590*/  USEL UR14, UR14, URZ, !UP0 ;  /* 0x0000003f0e0e7287 */ /* 0x000fe2000c000000 */
[----:B------:R-:W-:Y:S01]  /*85a0*/  IADD3.X R25, RZ, R11, RZ, P0, !PT ;  /* 0x0000000bff197210 */ /* 0x000fe200007fe4ff */
[----:B------:R-:W-:Y:S01]  /*85b0*/  ULDC.64 UR12, c[0x0][0xc78] ;  /* 0x00031e00000c7ab9 */ /* 0x000fe20000000a00 */
[----:B------:R-:W-:Y:S01]  /*85c0*/  UIADD3 UR7, UR7, UR10, URZ ;  /* 0x0000000a07077290 */ /* 0x000fe2000fffe03f */
[----:B------:R-:W-:Y:S01]  /*85d0*/  IADD3 R69, P0, R10, 0x8000, RZ ;  /* 0x000080000a457810 */ /* 0x000fe20007f1e0ff */
[----:B------:R-:W-:Y:S01]  /*85e0*/  UIMAD UR8, UR15, UR12, URZ ;  /* 0x0000000c0f0872a4 */ /* 0x000fe2000f8e023f */
[----:B------:R-:W-:Y:S01]  /*85f0*/  LOP3.LUT R16, R16, R17, RZ, 0x3c, !PT ;  /* 0x0000001110107212 */ /* 0x000fe200078e3cff */
[----:B------:R-:W-:Y:S01]  /*8600*/  UIMAD.WIDE.U32 UR6, UR14, UR12, UR6 ;  /* 0x0000000c0e0672a5 */ /* 0x000fe2000f8e0006 */
[----:B------:R-:W-:Y:S01]  /*8610*/  SHF.R.U64 R12, R12, 0x3, RZ ;  /* 0x000000030c0c7819 */ /* 0x000fe200000012ff */
[----:B------:R-:W-:Y:S01]  /*8620*/  UIMAD UR8, UR14, UR13, UR8 ;  /* 0x0000000d0e0872a4 */ /* 0x000fe2000f8e0208 */
[----:B------:R-:W-:Y:S01]  /*8630*/  IMAD.X R17, RZ, RZ, R11, P1 ;  /* 0x000000ffff117224 */ /* 0x000fe200008e060b */
[----:B------:R-:W-:Y:S01]  /*8640*/  IADD3 R61, P1, R10, 0x9000, RZ ;  /* 0x000090000a3d7810 */ /* 0x000fe20007f3e0ff */
[----:B------:R-:W-:Y:S01]  /*8650*/  ULDC.64 UR12, c[0x0][0xba0] ;  /* 0x0002e800000c7ab9 */ /* 0x000fe20000000a00 */
[----:B------:R-:W-:-:S02]  /*8660*/  IADD3 R4, P3, R6, UR6, RZ ;  /* 0x0000000606047c10 */ /* 0x000fc4000ff7e0ff */
[----:B------:R-:W-:Y:S01]  /*8670*/  IMAD.U32 R9, RZ, RZ, UR8 ;  /* 0x00000008ff097e24 */ /* 0x000fe2000f8e00ff */
[----:B------:R-:W-:Y:S02]  /*8680*/  LOP3.LUT R68, R69, 0x380, RZ, 0xc0, !PT ;  /* 0x0000038045447812 */ /* 0x000fe400078ec0ff */
[----:B------:R-:W-:Y:S02]  /*8690*/  IADD3 R45, P6, R10, 0x4000, RZ ;  /* 0x000040000a2d7810 */ /* 0x000fe40007fde0ff */
[----:B------:R-:W-:Y:S01]  /*86a0*/  IADD3.X R9, R0, UR7, R9, P3, !PT ;  /* 0x0000000700097c10 */ /* 0x000fe20009ffe409 */
[----:B------:R-:W-:Y:S01]  /*86b0*/  ULDC.64 UR6, c[0x0][0xc40] ;  /* 0x0003100000067ab9 */ /* 0x000fe20000000a00 */
[----:B------:R-:W-:Y:S01]  /*86c0*/  LOP3.LUT R12, R12, R13, RZ, 0x3c, !PT ;  /* 0x0000000d0c0c7212 */ /* 0x000fe200078e3cff */
[----:B------:R-:W-:Y:S01]  /*86d0*/  IMAD.X R13, RZ, RZ, R11, P2 ;  /* 0x000000ffff0d7224 */ /* 0x000fe200010e060b */
[----:B------:R-:W-:Y:S01]  /*86e0*/  LEA R50, P3, R4, UR6, 0x2 ;  /* 0x0000000604327c11 */ /* 0x000fe2000f8610ff */
[----:B------:R-:W-:Y:S01]  /*86f0*/  VIADD R0, R6, 0x8 ;  /* 0x0000000806007836 */ /* 0x000fe20000000000 */
[----:B------:R-:W-:-:S02]  /*8700*/  IADD3 R41, P5, R10, 0x5000, RZ ;  /* 0x000050000a297810 */ /* 0x000fc40007fbe0ff */
[----:B------:R-:W-:Y:S02]  /*8710*/  LEA.HI.X R51, R4, UR7, R9, 0x2, P3 ;  /* 0x0000000704337c11 */ /* 0x000fe400098f1409 */
[C---:B------:R-:W-:Y:S02]  /*8720*/  IADD3 R37, P4, R10.reuse, 0x6000, RZ ;  /* 0x000060000a257810 */ /* 0x040fe40007f9e0ff */
[----:B------:R-:W-:Y:S02]  /*8730*/  IADD3 R29, P3, R10, 0x7000, RZ ;  /* 0x000070000a1d7810 */ /* 0x000fe40007f7e0ff */
[----:B------:R-:W-:Y:S02]  /*8740*/  LOP3.LUT R60, R61, 0x380, RZ, 0xc0, !PT ;  /* 0x000003803d3c7812 */ /* 0x000fe400078ec0ff */
[----:B------:R-:W-:Y:S02]  /*8750*/  SHF.R.U64 R68, R68, 0x3, RZ ;  /* 0x0000000344447819 */ /* 0x000fe400000012ff */
[----:B------:R-:W-:-:S02]  /*8760*/  LOP3.LUT R44, R45, 0x380, RZ, 0xc0, !PT ;  /* 0x000003802d2c7812 */ /* 0x000fc400078ec0ff */
[----:B------:R-:W-:Y:S02]  /*8770*/  IADD3 R49, P2, R10, 0xa000, RZ ;  /* 0x0000a0000a317810 */ /* 0x000fe40007f5e0ff */
[----:B------:R-:W-:Y:S02]  /*8780*/  LOP3.LUT R40, R41, 0x380, RZ, 0xc0, !PT ;  /* 0x0000038029287812 */ /* 0x000fe400078ec0ff */
[----:B------:R-:W-:Y:S02]  /*8790*/  LOP3.LUT R36, R37, 0x380, RZ, 0xc0, !PT ;  /* 0x0000038025247812 */ /* 0x000fe400078ec0ff */
[----:B------:R-:W-:Y:S02]  /*87a0*/  LOP3.LUT R28, R29, 0x380, RZ, 0xc0, !PT ;  /* 0x000003801d1c7812 */ /* 0x000fe400078ec0ff */
[----:B------:R-:W-:Y:S02]  /*87b0*/  SHF.R.U64 R60, R60, 0x3, RZ ;  /* 0x000000033c3c7819 */ /* 0x000fe400000012ff */
[----:B------:R-:W-:Y:S01]  /*87c0*/  LOP3.LUT R68, R68, R69, RZ, 0x3c, !PT ;  /* 0x0000004544447212 */ /* 0x000fe200078e3cff */
[----:B------:R-:W-:Y:S01]  /*87d0*/  IMAD.X R69, RZ, RZ, R11, P0 ;  /* 0x000000ffff457224 */ /* 0x000fe200000e060b */
[----:B------:R-:W-:-:S02]  /*87e0*/  SHF.R.U64 R44, R44, 0x3, RZ ;  /* 0x000000032c2c7819 */ /* 0x000fc400000012ff */
[----:B------:R-:W-:Y:S02]  /*87f0*/  LOP3.LUT R48, R49, 0x380, RZ, 0xc0, !PT ;  /* 0x0000038031307812 */ /* 0x000fe400078ec0ff */
[----:B------:R-:W-:Y:S02]  /*8800*/  LOP3.LUT P0, RZ, R205, 0x3, RZ, 0xc0, !PT ;  /* 0x00000003cdff7812 */ /* 0x000fe4000780c0ff */
[----:B------:R-:W-:Y:S02]  /*8810*/  SHF.R.U64 R40, R40, 0x3, RZ ;  /* 0x0000000328287819 */ /* 0x000fe400000012ff */
[----:B------:R-:W-:Y:S02]  /*8820*/  SHF.R.U64 R36, R36, 0x3, RZ ;  /* 0x0000000324247819 */ /* 0x000fe400000012ff */
[----:B------:R-:W-:Y:S02]  /*8830*/  SHF.R.U64 R28, R28, 0x3, RZ ;  /* 0x000000031c1c7819 */ /* 0x000fe400000012ff */
[----:B------:R-:W-:Y:S01]  /*8840*/  LOP3.LUT R60, R60, R61, RZ, 0x3c, !PT ;  /* 0x0000003d3c3c7212 */ /* 0x000fe200078e3cff */
[--C-:B------:R-:W-:Y:S01]  /*8850*/  IMAD.X R61, RZ, RZ, R11.reuse, P1 ;  /* 0x000000ffff3d7224 */ /* 0x100fe200008e060b */
[----:B------:R-:W-:Y:S01]  /*8860*/  LOP3.LUT R44, R44, R45, RZ, 0x3c, !PT ;  /* 0x0000002d2c2c7212 */ /* 0x000fe200078e3cff */
[----:B------:R-:W-:Y:S01]  /*8870*/  IMAD.X R45, RZ, RZ, R11, P6 ;  /* 0x000000ffff2d7224 */ /* 0x000fe200030e060b */
[----:B------:R-:W-:-:S02]  /*8880*/  SHF.R.U64 R48, R48, 0x3, RZ ;  /* 0x0000000330307819 */ /* 0x000fc400000012ff */
[-C--:B-----5:R-:W-:Y:S02]  /*8890*/  ISETP.GE.OR P1, PT, R6, R77.reuse, P0 ;  /* 0x0000004d0600720c */ /* 0x0a0fe40000726670 */
[----:B------:R-:W-:Y:S02]  /*88a0*/  IADD3 R21, P6, R10, 0xb000, RZ ;  /* 0x0000b0000a157810 */ /* 0x000fe40007fde0ff */
[----:B------:R-:W-:Y:S02]  /*88b0*/  ISETP.GE.OR P0, PT, R0, R77, P0 ;  /* 0x0000004d0000720c */ /* 0x000fe40000706670 */
        /* <DEDUP_REMOVED lines=9> */
[C---:B------:R-:W-:Y:S01]  /*8950*/  LOP3.LUT R15, R10.reuse, 0x380, RZ, 0xc0, !PT ;  /* 0x000003800a0f7812 */ /* 0x040fe200078ec0ff */
[----:B------:R1:W-:Y:S01]  /*8960*/  @!P0 STG.E desc[UR60][R50.64+0x20], R3 ;  /* 0x0000200332008986 */ /* 0x0003e2000c10193c */
[C---:B------:R-:W-:Y:S02]  /*8970*/  IADD3 R65, P4, R10.reuse, 0xd000, RZ ;  /* 0x0000d0000a417810 */ /* 0x040fe40007f9e0ff */
[C---:B------:R-:W-:Y:S01]  /*8980*/  IADD3 R57, P3, R10.reuse, 0xe000, RZ ;  /* 0x0000e0000a397810 */ /* 0x040fe20007f7e0ff */
[----:B------:R-:W-:Y:S01]  /*8990*/  UIMAD UR6, UR9, UR12, URZ ;  /* 0x0000000c090672a4 */ /* 0x000fe2000f8e023f */
[----:B------:R-:W-:Y:S01]  /*89a0*/  LOP3.LUT R20, R21, 0x380, RZ, 0xc0, !PT ;  /* 0x0000038015147812 */ /* 0x000fe200078ec0ff */
[----:B------:R-:W-:Y:S01]  /*89b0*/  IMAD.U32 R23, RZ, RZ, UR12 ;  /* 0x0000000cff177e24 */ /* 0x000fe2000f8e00ff */
[----:B------:R-:W-:Y:S01]  /*89c0*/  IADD3 R9, P2, R10, 0xf000, RZ ;  /* 0x0000f0000a097810 */ /* 0x000fe20007f5e0ff */
[----:B------:R2:W-:Y:S01]  /*89d0*/  @!P1 STG.E desc[UR60][R50.64], R8 ;  /* 0x0000000832009986 */ /* 0x0005e2000c10193c */
[----:B------:R-:W-:-:S02]  /*89e0*/  LOP3.LUT R72, R73, 0x380, RZ, 0xc0, !PT ;  /* 0x0000038049487812 */ /* 0x000fc400078ec0ff */
[----:B------:R-:W-:Y:S01]  /*89f0*/  LOP3.LUT R64, R65, 0x380, RZ, 0xc0, !PT ;  /* 0x0000038041407812 */ /* 0x000fe200078ec0ff */
[----:B------:R-:W-:Y:S01]  /*8a00*/  IMAD.X R53, RZ, RZ, R11, P2 ;  /* 0x000000ffff357224 */ /* 0x000fe200010e060b */
[----:B------:R-:W-:Y:S02]  /*8a10*/  LOP3.LUT R56, R57, 0x380, RZ, 0xc0, !PT ;  /* 0x0000038039387812 */ /* 0x000fe400078ec0ff */
[----:B------:R-:W-:Y:S02]  /*8a20*/  SHF.R.U64 R15, R15, 0x3, RZ ;  /* 0x000000030f0f7819 */ /* 0x000fe400000012ff */
[----:B-1----:R-:W-:Y:S01]  /*8a30*/  SHF.R.S32.HI R3, RZ, 0x1f, R2 ;  /* 0x0000001fff037819 */ /* 0x002fe20000011402 */
[----:B------:R-:W-:Y:S01]  /*8a40*/  UIMAD UR6, UR4, UR13, UR6 ;  /* 0x0000000d040672a4 */ /* 0x000fe2000f8e0206 */
[----:B------:R-:W-:Y:S01]  /*8a50*/  SHF.R.U64 R20, R20, 0x3, RZ ;  /* 0x0000000314147819 */ /* 0x000fe200000012ff */
[----:B------:R-:W5:Y:S01]  /*8a60*/  LD.E.128 R24, desc[UR60][R24.64] ;  /* 0x0000003c18187980 */ /* 0x000f62000c101d00 */
[----:B------:R-:W-:-:S02]  /*8a70*/  LOP3.LUT R0, R9, 0x380, RZ, 0xc0, !PT ;  /* 0x0000038009007812 */ /* 0x000fc400078ec0ff */
[----:B------:R-:W-:Y:S01]  /*8a80*/  SHF.R.U64 R72, R72, 0x3, RZ ;  /* 0x0000000348487819 */ /* 0x000fe200000012ff */
[----:B------:R-:W5:Y:S01]  /*8a90*/  LD.E.128 R16, desc[UR60][R16.64] ;  /* 0x0000003c10107980 */ /* 0x000f62000c101d00 */
[----:B------:R-:W-:Y:S02]  /*8aa0*/  SHF.R.U64 R64, R64, 0x3, RZ ;  /* 0x0000000340407819 */ /* 0x000fe400000012ff */
[----:B------:R-:W-:Y:S01]  /*8ab0*/  SHF.R.U64 R56, R56, 0x3, RZ ;  /* 0x0000000338387819 */ /* 0x000fe200000012ff */
[----:B------:R-:W5:Y:S01]  /*8ac0*/  LD.E.128 R44, desc[UR60][R44.64] ;  /* 0x0000003c2c2c7980 */ /* 0x000f62000c101d00 */
[----:B------:R-:W-:Y:S01]  /*8ad0*/  LOP3.LUT R20, R20, R21, RZ, 0x3c, !PT ;  /* 0x0000001514147212 */ /* 0x000fe200078e3cff */
[----:B------:R-:W-:Y:S01]  /*8ae0*/  IMAD.X R21, RZ, RZ, R11, P6 ;  /* 0x000000ffff157224 */ /* 0x000fe200030e060b */
[----:B------:R-:W-:Y:S01]  /*8af0*/  LOP3.LUT R10, R15, R10, RZ, 0x3c, !PT ;  /* 0x0000000a0f0a7212 */ /* 0x000fe200078e3cff */
[----:B------:R-:W5:Y:S01]  /*8b00*/  LD.E.128 R40, desc[UR60][R40.64] ;  /* 0x0000003c28287980 */ /* 0x000f62000c101d00 */
[----:B------:R-:W-:-:S02]  /*8b10*/  SHF.R.U64 R0, R0, 0x3, RZ ;  /* 0x0000000300007819 */ /* 0x000fc400000012ff */
[----:B------:R-:W-:Y:S01]  /*8b20*/  LOP3.LUT R72, R72, R73, RZ, 0x3c, !PT ;  /* 0x0000004948487212 */ /* 0x000fe200078e3cff */
[--C-:B------:R-:W-:Y:S01]  /*8b30*/  IMAD.X R73, RZ, RZ, R11.reuse, P5 ;  /* 0x000000ffff497224 */ /* 0x100fe200028e060b */
[----:B------:R-:W-:Y:S01]  /*8b40*/  LOP3.LUT R64, R64, R65, RZ, 0x3c, !PT ;  /* 0x0000004140407212 */ /* 0x000fe200078e3cff */
[--C-:B------:R-:W-:Y:S01]  /*8b50*/  IMAD.X R65, RZ, RZ, R11.reuse, P4 ;  /* 0x000000ffff417224 */ /* 0x100fe200020e060b */
[----:B------:R-:W-:Y:S01]  /*8b60*/  LOP3.LUT R56, R56, R57, RZ, 0x3c, !PT ;  /* 0x0000003938387212 */ /* 0x000fe200078e3cff */
[----:B------:R-:W-:Y:S01]  /*8b70*/  IMAD.X R57, RZ, RZ, R11, P3 ;  /* 0x000000ffff397224 */ /* 0x000fe200018e060b */
[----:B------:R-:W-:Y:S01]  /*8b80*/  LOP3.LUT R52, R0, R9, RZ, 0x3c, !PT ;  /* 0x0000000900347212 */ /* 0x000fe200078e3cff */
[----:B------:R-:W5:Y:S04]  /*8b90*/  LD.E.128 R32, desc[UR60][R10.64] ;  /* 0x0000003c0a207980 */ /* 0x000f68000c101d00 */
[----:B------:R-:W5:Y:S04]  /*8ba0*/  LD.E.128 R12, desc[UR60][R12.64] ;  /* 0x0000003c0c0c7980 */ /* 0x000f68000c101d00 */
[----:B------:R-:W5:Y:S04]  /*8bb0*/  LD.E.128 R36, desc[UR60][R36.64] ;  /* 0x0000003c24247980 */ /* 0x000f68000c101d00 */
[----:B--2---:R1:W5:Y:S04]  /*8bc0*/  LD.E.128 R8, desc[UR60][R20.64] ;  /* 0x0000003c14087980 */ /* 0x004368000c101d00 */
[----:B------:R-:W5:Y:S04]  /*8bd0*/  LD.E.128 R28, desc[UR60][R28.64] ;  /* 0x0000003c1c1c7980 */ /* 0x000f68000c101d00 */
[----:B------:R-:W5:Y:S01]  /*8be0*/  LD.E.128 R68, desc[UR60][R68.64] ;  /* 0x0000003c44447980 */ /* 0x000f62000c101d00 */
[----:B-1----:R-:W-:-:S03]  /*8bf0*/  IMAD.WIDE.U32 R20, R23, UR4, R2 ;  /* 0x0000000417147c25 */ /* 0x002fc6000f8e0002 */
[----:B------:R-:W5:Y:S01]  /*8c00*/  LD.E.128 R60, desc[UR60][R60.64] ;  /* 0x0000003c3c3c7980 */ /* 0x000f62000c101d00 */
[----:B------:R-:W-:Y:S01]  /*8c10*/  VIADD R21, R21, UR6 ;  /* 0x0000000615157c36 */ /* 0x000fe20008000000 */
[----:B------:R-:W-:Y:S02]  /*8c20*/  ULDC.64 UR6, c[0x0][0xbe0] ;  /* 0x0002f80000067ab9 */ /* 0x000fe40000000a00 */
[----:B------:R-:W5:Y:S04]  /*8c30*/  LD.E.128 R48, desc[UR60][R48.64] ;  /* 0x0000003c30307980 */ /* 0x000f68000c101d00 */
        /* <DEDUP_REMOVED lines=10> */
[----:B-1----:R-:W1:Y:S01]  /*8ce0*/  FENCE.VIEW.ASYNC.S ;  /* 0x00000000000073c6 */ /* 0x002e620000000000 */
[----:B------:R-:W-:Y:S01]  /*8cf0*/  IMAD.U32 R23, RZ, RZ, UR6 ;  /* 0x00000006ff177e24 */ /* 0x000fe2000f8e00ff */
[----:B------:R-:W-:Y:S01]  /*8d00*/  UIMAD UR4, UR16, UR7, UR4 ;  /* 0x00000007100472a4 */ /* 0x000fe2000f8e0204 */
[----:B------:R-:W-:-:S02]  /*8d10*/  IMAD R77, R200, -0x80, R77 ;  /* 0xffffff80c84d7824 */ /* 0x000fc400078e024d */
[----:B------:R-:W-:Y:S01]  /*8d20*/  IMAD.WIDE.U32 R20, R23, UR16, R20 ;  /* 0x0000001017147c25 */ /* 0x000fe2000f8e0014 */
[----:B------:R-:W-:Y:S02]  /*8d30*/  ULDC.64 UR6, c[0x0][0xbe8] ;  /* 0x0002fa0000067ab9 */ /* 0x000fe40000000a00 */
[CC--:B------:R-:W-:Y:S01]  /*8d40*/  ISETP.GE.AND P3, PT, R22.reuse, R77.reuse, PT ;  /* 0x0000004d1600720c */ /* 0x0c0fe20003f66270 */
[----:B------:R-:W-:Y:S01]  /*8d50*/  VIADD R21, R21, UR4 ;  /* 0x0000000415157c36 */ /* 0x000fe20008000000 */
[----:B------:R-:W-:Y:S01]  /*8d60*/  UIMAD UR4, UR15, UR6, URZ ;  /* 0x000000060f0472a4 */ /* 0x000fe2000f8e023f */
[----:B------:R-:W-:Y:S01]  /*8d70*/  VIADD R151, R151, 0x32420 ;  /* 0x0003242097977836 */ /* 0x000fe20000000000 */
[C---:B------:R-:W-:Y:S01]  /*8d80*/  IADD3 R0, R22.reuse, 0x20, RZ ;  /* 0x0000002016007810 */ /* 0x040fe20007ffe0ff */
[----:B------:R-:W-:Y:S01]  /*8d90*/  IMAD.U32 R79, RZ, RZ, UR6 ;  /* 0x00000006ff4f7e24 */ /* 0x000fe2000f8e00ff */
[----:B------:R-:W-:Y:S01]  /*8da0*/  UIMAD UR4, UR14, UR7, UR4 ;  /* 0x000000070e0472a4 */ /* 0x000fe2000f8e0204 */
[----:B------:R-:W-:Y:S01]  /*8db0*/  VIADD R3, R22, 0x60 ;  /* 0x0000006016037836 */ /* 0x000fe20000000000 */
[----:B------:R-:W-:Y:S01]  /*8dc0*/  ISETP.GE.AND P0, PT, R0, R77, PT ;  /* 0x0000004d0000720c */ /* 0x000fe20003f06270 */
[----:B------:R-:W-:Y:S01]  /*8dd0*/  IMAD.WIDE.U32 R78, R79, UR14, R20 ;  /* 0x0000000e4f4e7c25 */ /* 0x000fe2000f8e0014 */
[----:B------:R-:W-:-:S02]  /*8de0*/  PRMT R151, RZ, 0x654, R151 ;  /* 0x00000654ff977816 */ /* 0x000fc40000000097 */
[--C-:B------:R-:W-:Y:S01]  /*8df0*/  SHF.R.S32.HI R23, RZ, 0x1f, R22.reuse ;  /* 0x0000001fff177819 */ /* 0x100fe20000011416 */
[----:B------:R-:W-:Y:S01]  /*8e00*/  VIADD R0, R22, 0x40 ;  /* 0x0000004016007836 */ /* 0x000fe20000000000 */
[----:B------:R-:W-:Y:S01]  /*8e10*/  BSSY B1, `(.L_x_794) ;  /* 0x000001d000017945 */ /* 0x000fe20003800000 */
[----:B------:R-:W-:Y:S01]  /*8e20*/  VIADD R83, R79, UR4 ;  /* 0x000000044f537c36 */ /* 0x000fe20008000000 */
[----:B-1----:R1:W-:Y:S01]  /*8e30*/  SYNCS.ARRIVE.TRANS64.RED.A1T0 RZ, [R151+URZ], RZ ;  /* 0x000000ff97ff79a7 */ /* 0x0023e2000810043f */
[-C--:B------:R-:W-:Y:S02]  /*8e40*/  ISETP.GE.AND P2, PT, R3, R77.reuse, PT ;  /* 0x0000004d0300720c */ /* 0x080fe40003f46270 */
[----:B------:R-:W-:Y:S01]  /*8e50*/  ISETP.GE.AND P1, PT, R0, R77, PT ;  /* 0x0000004d0000720c */ /* 0x000fe20003f26270 */
[----:B------:R-:W-:Y:S01]  /*8e60*/  IMAD.WIDE R76, R200, 0x80, R22 ;  /* 0x00000080c84c7825 */ /* 0x000fe200078e0216 */
[----:B------:R-:W-:Y:S11]  /*8e70*/  @P3 BRA `(.L_x_795) ;  /* 0x0000000000583947 */ /* 0x000ff60003800000 */
        /* <DEDUP_REMOVED lines=13> */
[----:B------:R-:W-:Y:S02]  /*8f50*/  IMAD.IADD R3, R21, 0x1, R3 ;  /* 0x0000000115037824 */ /* 0x000fe400078e0203 */
[----:B------:R-:W-:Y:S01]  /*8f60*/  VIADD R4, R2, 0xc0 ;  /* 0x000000c002047836 */ /* 0x000fe20000000000 */
[----:B------:R-:W-:Y:S02]  /*8f70*/  ISETP.GE.AND P5, PT, R0, UR4, PT ;  /* 0x0000000400007c0c */ /* 0x000fe4000bfa6270 */
[----:B------:R-:W-:-:S02]  /*8f80*/  LEA.HI.X R81, R20, UR7, R3, 0x1, P6 ;  /* 0x0000000714517c11 */ /* 0x000fc4000b0f0c03 */
[----:B------:R-:W-:-:S03]  /*8f90*/  ISETP.GE.AND P6, PT, R4, UR4, PT ;  /* 0x0000000404007c0c */ /* 0x000fc6000bfc6270 */
[----:B-----5:R2:W-:Y:S04]  /*8fa0*/  @!P4 STG.E.128 desc[UR60][R80.64], R32 ;  /* 0x000000205000c986 */ /* 0x0205e8000c101d3c */
[----:B------:R2:W-:Y:S04]  /*8fb0*/  @!P3 STG.E.128 desc[UR60][R80.64+0x80], R44 ;  /* 0x0000802c5000b986 */ /* 0x0005e8000c101d3c */
[----:B------:R2:W-:Y:S04]  /*8fc0*/  @!P5 STG.E.128 desc[UR60][R80.64+0x100], R68 ;  /* 0x000100445000d986 */ /* 0x0005e8000c101d3c */
[----:B------:R2:W-:Y:S02]  /*8fd0*/  @!P6 STG.E.128 desc[UR60][R80.64+0x180], R72 ;  /* 0x000180485000e986 */ /* 0x0005e4000c101d3c */
.L_x_795:
[----:B------:R-:W-:Y:S05]  /*8fe0*/  BSYNC B1 ;  /* 0x0000000000017941 */ /* 0x000fea0003800000 */
.L_x_794:
[----:B------:R-:W-:Y:S04]  /*8ff0*/  BSSY B1, `(.L_x_796) ;  /* 0x000001a000017945 */ /* 0x000fe80003800000 */
[----:B------:R-:W-:Y:S05]  /*9000*/  @P0 BRA `(.L_x_797) ;  /* 0x0000000000600947 */ /* 0x000fea0003800000 */
[----:B------:R-:W-:Y:S01]  /*9010*/  IADD3 R3, P0, R76, 0x20, RZ ;  /* 0x000000204c037810 */ /* 0x000fe20007f1e0ff */
[----:B------:R-:W-:Y:S01]  /*9020*/  VIADD R4, R2, 0x40 ;  /* 0x0000004002047836 */ /* 0x000fe20000000000 */
[----:B------:R-:W-:Y:S01]  /*9030*/  ULDC UR4, c[0x0][0xb8c] ;  /* 0x0002e30000047ab9 */ /* 0x000fe20000000800 */
[----:B------:R-:W-:Y:S01]  /*9040*/  ULDC.64 UR6, c[0x0][0xbd8] ;  /* 0x0002f60000067ab9 */ /* 0x000fe20000000a00 */
[----:B------:R-:W-:Y:S01]  /*9050*/  IADD3.X R0, RZ, R77, RZ, P0, !PT ;  /* 0x0000004dff007210 */ /* 0x000fe200007fe4ff */
[----:B------:R-:W-:Y:S01]  /*9060*/  IMAD.MOV.U32 R20, RZ, RZ, R78 ;  /* 0x000000ffff147224 */ /* 0x000fe200078e004e */
[----:B------:R-:W-:Y:S01]  /*9070*/  ISETP.GE.AND P4, PT, R4, UR4, PT ;  /* 0x0000000404007c0c */ /* 0x000fe2000bf86270 */
[----:B------:R-:W-:Y:S01]  /*9080*/  IMAD.MOV.U32 R21, RZ, RZ, R83 ;  /* 0x000000ffff157224 */ /* 0x000fe200078e0053 */
[C---:B------:R-:W-:Y:S01]  /*9090*/  ISETP.GE.AND P3, PT, R2.reuse, UR4, PT ;  /* 0x0000000402007c0c */ /* 0x040fe2000bf66270 */
[----:B------:R-:W-:Y:S02]  /*90a0*/  VIADD R6, R2, 0x80 ;  /* 0x0000008002067836 */ /* 0x000fe40000000000 */
[----:B------:R-:W-:-:S02]  /*90b0*/  IMAD R0, R0, UR6, RZ ;  /* 0x0000000600007c24 */ /* 0x000fc4000f8e02ff */
[----:B------:R-:W-:Y:S01]  /*90c0*/  VIADD R4, R2, 0xc0 ;  /* 0x000000c002047836 */ /* 0x000fe20000000000 */
[----:B------:R-:W-:Y:S01]  /*90d0*/  ISETP.GE.AND P5, PT, R6, UR4, PT ;  /* 0x0000000406007c0c */ /* 0x000fe2000bfa6270 */
[----:B------:R-:W-:-:S03]  /*90e0*/  IMAD.WIDE.U32 R20, R3, UR6, R20 ;  /* 0x0000000603147c25 */ /* 0x000fc6000f8e0014 */
[----:B------:R-:W-:Y:S01]  /*90f0*/  ISETP.GE.AND P6, PT, R4, UR4, PT ;  /* 0x0000000404007c0c */ /* 0x000fe2000bfc6270 */
[----:B------:R-:W-:Y:S01]  /*9100*/  IMAD R3, R3, UR7, R0 ;  /* 0x0000000703037c24 */ /* 0x000fe2000f8e0200 */
[----:B------:R-:W-:Y:S02]  /*9110*/  ULDC.64 UR6, c[0x0][0xb80] ;  /* 0x0002e00000067ab9 */ /* 0x000fe40000000a00 */
[----:B--2--5:R-:W-:Y:S01]  /*9120*/  LEA R32, P0, R20, UR6, 0x1 ;  /* 0x0000000614207c11 */ /* 0x024fe2000f8008ff */
[----:B------:R-:W-:-:S05]  /*9130*/  IMAD.IADD R3, R21, 0x1, R3 ;  /* 0x0000000115037824 */ /* 0x000fca00078e0203 */
[----:B------:R-:W-:-:S05]  /*9140*/  LEA.HI.X R33, R20, UR7, R3, 0x1, P0 ;  /* 0x0000000714217c11 */ /* 0x000fca00080f0c03 */
[----:B------:R3:W-:Y:S04]  /*9150*/  @!P3 STG.E.128 desc[UR60][R32.64], R24 ;  /* 0x000000182000b986 */ /* 0x0007e8000c101d3c */
[----:B------:R3:W-:Y:S04]  /*9160*/  @!P4 STG.E.128 desc[UR60][R32.64+0x80], R40 ;  /* 0x000080282000c986 */ /* 0x0007e8000c101d3c */
[----:B------:R3:W-:Y:S04]  /*9170*/  @!P5 STG.E.128 desc[UR60][R32.64+0x100], R60 ;  /* 0x0001003c2000d986 */ /* 0x0007e8000c101d3c */
[----:B------:R3:W-:Y:S02]  /*9180*/  @!P6 STG.E.128 desc[UR60][R32.64+0x180], R64 ;  /* 0x000180402000e986 */ /* 0x0007e4000c101d3c */
.L_x_797:
[----:B------:R-:W-:Y:S05]  /*9190*/  BSYNC B1 ;  /* 0x0000000000017941 */ /* 0x000fea0003800000 */
.L_x_796:
[----:B------:R-:W-:Y:S04]  /*91a0*/  BSSY B1, `(.L_x_798) ;  /* 0x000001a000017945 */ /* 0x000fe80003800000 */
        /* <DEDUP_REMOVED lines=18> */
[----:B---3-5:R-:W-:Y:S01]  /*92d0*/  LEA R24, P0, R20, UR6, 0x1 ;  /* 0x0000000614187c11 */ /* 0x028fe2000f8008ff */
[----:B------:R-:W-:-:S05]  /*92e0*/  IMAD.IADD R3, R21, 0x1, R3 ;  /* 0x0000000115037824 */ /* 0x000fca00078e0203 */
[----:B------:R-:W-:-:S05]  /*92f0*/  LEA.HI.X R25, R20, UR7, R3, 0x1, P0 ;  /* 0x0000000714197c11 */ /* 0x000fca00080f0c03 */
[----:B------:R4:W-:Y:S04]  /*9300*/  @!P1 STG.E.128 desc[UR60][R24.64], R16 ;  /* 0x0000001018009986 */ /* 0x0009e8000c101d3c */
[----:B------:R4:W-:Y:S04]  /*9310*/  @!P3 STG.E.128 desc[UR60][R24.64+0x80], R36 ;  /* 0x000080241800b986 */ /* 0x0009e8000c101d3c */
[----:B------:R4:W-:Y:S04]  /*9320*/  @!P4 STG.E.128 desc[UR60][R24.64+0x100], R48 ;  /* 0x000100301800c986 */ /* 0x0009e8000c101d3c */
[----:B------:R4:W-:Y:S02]  /*9330*/  @!P5 STG.E.128 desc[UR60][R24.64+0x180], R56 ;  /* 0x000180381800d986 */ /* 0x0009e4000c101d3c */
.L_x_799:
[----:B------:R-:W-:Y:S05]  /*9340*/  BSYNC B1 ;  /* 0x0000000000017941 */ /* 0x000fea0003800000 */
.L_x_798:
[----:B------:R-:W-:Y:S05]  /*9350*/  @P2 BRA `(.L_x_800) ;  /* 0x0000000c00882947 */ /* 0x000fea0003800000 */
[----:B------:R-:W-:Y:S01]  /*9360*/  IADD3 R3, P0, R76, 0x60, RZ ;  /* 0x000000604c037810 */ /* 0x000fe20007f1e0ff */
[C---:B------:R-:W-:Y:S01]  /*9370*/  VIADD R0, R2.reuse, 0x40 ;  /* 0x0000004002007836 */ /* 0x040fe20000000000 */
[----:B------:R-:W-:Y:S01]  /*9380*/  ULDC UR4, c[0x0][0xb8c] ;  /* 0x0002e30000047ab9 */ /* 0x000fe20000000800 */
[----:B------:R-:W-:Y:S01]  /*9390*/  ULDC.64 UR6, c[0x0][0xbd8] ;  /* 0x0002f60000067ab9 */ /* 0x000fe20000000a00 */
[----:B----45:R-:W-:Y:S01]  /*93a0*/  IMAD.MOV.U32 R16, RZ, RZ, R78 ;  /* 0x000000ffff107224 */ /* 0x030fe200078e004e */
        /* <DEDUP_REMOVED lines=11> */
[----:B------:R-:W-:Y:S02]  /*9460*/  LEA R18, P0, R16, UR6, 0x1 ;  /* 0x0000000610127c11 */ /* 0x000fe4000f8008ff */
[----:B------:R-:W-:-:S04]  /*9470*/  IADD3 R3, R17, R3, RZ ;  /* 0x0000000311037210 */ /* 0x000fc80007ffe0ff */
        /* <DEDUP_REMOVED lines=8> */
.L_x_792:
[----:B------:R-:W-:Y:S01]  /*9500*/  R2UR UR4, R202 ;  /* 0x00000000ca0472ca */ /* 0x000fe200000e0000 */
[----:B------:R-:W-:Y:S01]  /*9510*/  ULDC.64 UR6, c[0x0][0xcd8] ;  /* 0x0003360000067ab9 */ /* 0x000fe20000000a00 */
[----:B------:R-:W-:Y:S01]  /*9520*/  R2UR UR9, R203 ;  /* 0x00000000cb0972ca */ /* 0x000fe200000e0000 */
[----:B------:R-:W-:Y:S01]  /*9530*/  UISETP.NE.U32.AND UP0, UPT, UR6, URZ, UPT ;  /* 0x0000003f0600728c */ /* 0x000fe2000bf05070 */
[----:B------:R-:W-:-:S03]  /*9540*/  IMAD.MOV.U32 R15, RZ, RZ, RZ ;  /* 0x000000ffff0f7224 */ /* 0x000fc600078e00ff */
[----:B------:R-:W-:-:S06]  /*9550*/  UISETP.NE.AND.EX UP0, UPT, UR7, URZ, UPT, UP0 ;  /* 0x0000003f0700728c */ /* 0x000fcc000bf05300 */
[----:B------:R-:W-:Y:S01]  /*9560*/  USHF.L.U32 UR8, UR4, 0x2, URZ ;  /* 0x0000000204087899 */ /* 0x000fe2000800063f */
[----:B------:R-:W1:Y:S01]  /*9570*/  LDC R13, c[0x0][0xb88] ;  /* 0x0002e200ff0d7b82 */ /* 0x000e620000000800 */
[----:B------:R-:W-:Y:S01]  /*9580*/  USHF.L.U64.HI UR9, UR4, 0x2, UR9 ;  /* 0x0000000204097899 */ /* 0x000fe20008010209 */
[----:B------:R-:W-:Y:S01]  /*9590*/  PLOP3.LUT P1, PT, PT, PT, UP0, 0x80, 0x0 ;  /* 0x000000000000781c */ /* 0x000fe20003f2f008 */
[----:B------:R-:W-:-:S04]  /*95a0*/  UIADD3 UR4, UP1, UR8, UR6, URZ ;  /* 0x0000000608047290 */ /* 0x000fc8000ff3e03f */
[----:B------:R-:W-:Y:S02]  /*95b0*/  UIADD3.X UR6, UR9, UR7, URZ, UP1, !UPT ;  /* 0x0000000709067290 */ /* 0x000fe40008ffe43f */
[----:B------:R-:W-:-:S04]  /*95c0*/  IMAD.U32 R8, RZ, RZ, UR4 ;  /* 0x00000004ff087e24 */ /* 0x000fc8000f8e00ff */
[----:B------:R-:W-:Y:S01]  /*95d0*/  IMAD.U32 R9, RZ, RZ, UR6 ;  /* 0x00000006ff097e24 */ /* 0x000fe2000f8e00ff */
[----:B------:R-:W-:Y:S02]  /*95e0*/  ULDC.64 UR6, c[0x0][0xce0] ;  /* 0x0003380000067ab9 */ /* 0x000fe40000000a00 */
[----:B------:R-:W-:Y:S02]  /*95f0*/  UISETP.NE.U32.AND UP1, UPT, UR6, URZ, UPT ;  /* 0x0000003f0600728c */ /* 0x000fe4000bf25070 */
[----:B------:R2:W5:Y:S02]  /*9600*/  @P1 LDG.E R15, desc[UR60][R8.64] ;  /* 0x0000003c080f1981 */ /* 0x000564000c1e1900 */
[----:B------:R-:W-:-:S06]  /*9610*/  UISETP.NE.AND.EX UP1, UPT, UR7, URZ, UPT, UP1 ;  /* 0x0000003f0700728c */ /* 0x000fcc000bf25310 */
[----:B------:R-:W-:-:S05]  /*9620*/  PLOP3.LUT P2, PT, PT, PT, UP1, 0x80, 0x0 ;  /* 0x000000000000781c */ /* 0x000fca0003f4f018 */
[----:B------:R-:W-:-:S04]  /*9630*/  @UP1 UIADD3 UR6, UP2, UR8, UR6, URZ ;  /* 0x0000000608061290 */ /* 0x000fc8000ff5e03f */
[----:B------:R-:W-:Y:S02]  /*9640*/  @UP1 UIADD3.X UR7, UR9, UR7, URZ, UP2, !UPT ;  /* 0x0000000709071290 */ /* 0x000fe400097fe43f */
[----:B------:R-:W-:-:S04]  /*9650*/  IMAD.U32 R10, RZ, RZ, UR6 ;  /* 0x00000006ff0a7e24 */ /* 0x000fc8000f8e00ff */
[----:B------:R-:W-:-:S05]  /*9660*/  IMAD.U32 R11, RZ, RZ, UR7 ;  /* 0x00000007ff0b7e24 */ /* 0x000fca000f8e00ff */
[----:B-1----:R2:W5:Y:S01]  /*9670*/  @P2 LDG.E R13, desc[UR60][R10.64] ;  /* 0x0000003c0a0d2981 */ /* 0x002562000c1e1900 */
[----:B------:R-:W-:Y:S01]  /*9680*/  ISETP.GE.AND P0, PT, R223, 0x80, PT ;  /* 0x00000080df00780c */ /* 0x000fe20003f06270 */
[----:B------:R-:W-:-:S12]  /*9690*/  @P2 BRA `(.L_x_801) ;  /* 0x0000000000102947 */ /* 0x000fd80003800000 */
[----:B------:R-:W-:Y:S05]  /*96a0*/  @!P1 BRA `(.L_x_801) ;  /* 0x00000000000c9947 */ /* 0x000fea0003800000 */
[----:B------:R-:W3:Y:S04]  /*96b0*/  LDG.E R0, desc[UR60][R8.64] ;  /* 0x0000003c08007981 */ /* 0x000ee8000c1e1900 */
[----:B-----5:R-:W3:Y:S02]  /*96c0*/  LDG.E R13, desc[UR60][R8.64+0x4] ;  /* 0x0000043c080d7981 */ /* 0x020ee4000c1e1900 */
[----:B---3--:R-:W-:-:S07]  /*96d0*/  IMAD.IADD R13, R13, 0x1, -R0 ;  /* 0x000000010d0d7824 */ /* 0x008fce00078e0a00 */
.L_x_801:
[----:B------:R-:W-:Y:S01]  /*96e0*/  R2UR UR7, R201 ;  /* 0x00000000c90772ca */ /* 0x000fe200000e0000 */
[----:B------:R-:W-:Y:S01]  /*96f0*/  BSSY B1, `(.L_x_802) ;  /* 0x0000022000017945 */ /* 0x000fe20003800000 */
[----:B------:R-:W-:Y:S02]  /*9700*/  R2UR UR6, R202 ;  /* 0x00000000ca0672ca */ /* 0x000fe400000e0000 */
[----:B------:R-:W-:Y:S02]  /*9710*/  R2UR UR4, R203 ;  /* 0x00000000cb0472ca */ /* 0x000fe400000e0000 */
[----:B------:R-:W-:Y:S02]  /*9720*/  SHF.R.S32.HI R17, RZ, 0x1f, R2 ;  /* 0x0000001fff117819 */ /* 0x000fe40000011402 */
[----:B-----5:R-:W-:-:S05]  /*9730*/  SHF.R.S32.HI R4, RZ, 0x1f, R15 ;  /* 0x0000001fff047819 */ /* 0x020fca000001140f */
[----:B------:R-:W-:Y:S02]  /*9740*/  USHF.R.S32.HI UR7, URZ, 0x1f, UR7 ;  /* 0x0000001f3f077899 */ /* 0x000fe40008011407 */
[----:B------:R-:W-:Y:S02]  /*9750*/  USEL UR8, UR6, URZ, !UP0 ;  /* 0x0000003f06087287 */ /* 0x000fe4000c000000 */
[----:B------:R-:W-:Y:S01]  /*9760*/  USEL UR9, UR4, URZ, !UP0 ;  /* 0x0000003f04097287 */ /* 0x000fe2000c000000 */
[----:B------:R-:W-:Y:S11]  /*9770*/  @P0 BRA `(.L_x_803) ;  /* 0x0000000000640947 */ /* 0x000ff60003800000 */
[----:B------:R-:W1:Y:S02]  /*9780*/  S2R R0, SR_TID.X ;  /* 0x0000000000007919 */ /* 0x000e640000002100 */
[----:B-1----:R-:W-:-:S04]  /*9790*/  IMAD R0, R200, 0x80, R0 ;  /* 0x00000080c8007824 */ /* 0x002fc800078e0200 */
[----:B------:R-:W-:-:S05]  /*97a0*/  VIADD R0, R0, 0xffffff80 ;  /* 0xffffff8000007836 */ /* 0x000fca0000000000 */
[----:B------:R-:W-:-:S13]  /*97b0*/  ISETP.GE.AND P0, PT, R0, R13, PT ;  /* 0x0000000d0000720c */ /* 0x000fda0003f06270 */
[----:B------:R-:W-:Y:S05]  /*97c0*/  @P0 BRA `(.L_x_803) ;  /* 0x0000000000500947 */ /* 0x000fea0003800000 */
[----:B------:R-:W-:Y:S01]  /*97d0*/  R2UR UR6, R201 ;  /* 0x00000000c90672ca */ /* 0x000fe200000e0000 */
[----:B------:R-:W-:Y:S01]  /*97e0*/  ULDC.64 UR10, c[0x0][0xc70] ;  /* 0x00031c00000a7ab9 */ /* 0x000fe20000000a00 */
[C---:B--2---:R-:W-:Y:S01]  /*97f0*/  IADD3 R8, P0, R0.reuse, R15, RZ ;  /* 0x0000000f00087210 */ /* 0x044fe20007f1e0ff */
[----:B------:R-:W-:Y:S02]  /*9800*/  UIMAD UR4, UR7, UR10, URZ ;  /* 0x0000000a070472a4 */ /* 0x000fe4000f8e023f */
[----:B------:R-:W-:Y:S01]  /*9810*/  IMAD.U32 R3, RZ, RZ, UR10 ;  /* 0x0000000aff037e24 */ /* 0x000fe2000f8e00ff */
[----:B------:R-:W-:-:S07]  /*9820*/  LEA.HI.X.SX32 R9, R0, R4, 0x1, P0 ;  /* 0x0000000400097211 */ /* 0x000fce00000f0eff */
[----:B------:R-:W-:Y:S02]  /*9830*/  UIMAD UR4, UR6, UR11, UR4 ;  /* 0x0000000b060472a4 */ /* 0x000fe4000f8e0204 */
[----:B------:R-:W-:Y:S01]  /*9840*/  IMAD.WIDE.U32 R8, R3, UR6, R8 ;  /* 0x0000000603087c25 */ /* 0x000fe2000f8e0008 */
[----:B------:R-:W-:Y:S02]  /*9850*/  ULDC.64 UR10, c[0x0][0xc78] ;  /* 0x00031e00000a7ab9 */ /* 0x000fe40000000a00 */
        /* <DEDUP_REMOVED lines=11> */
.L_x_803:
[----:B------:R-:W-:Y:S05]  /*9910*/  BSYNC B1 ;  /* 0x0000000000017941 */ /* 0x000fea0003800000 */
.L_x_802:
[----:B------:R-:W-:Y:S01]  /*9920*/  R2UR UR6, R201 ;  /* 0x00000000c90672ca */ /* 0x000fe200000e0000 */
[----:B------:R-:W-:Y:S01]  /*9930*/  ULDC.64 UR10, c[0x0][0xba0] ;  /* 0x0002e800000a7ab9 */ /* 0x000fe20000000a00 */
[----:B-1----:R-:W-:Y:S01]  /*9940*/  IMAD.MOV.U32 R3, RZ, RZ, R17 ;  /* 0x000000ffff037224 */ /* 0x002fe200078e0011 */
[----:B------:R-:W-:Y:S01]  /*9950*/  BSSY B1, `(.L_x_804) ;  /* 0x0000032000017945 */ /* 0x000fe20003800000 */
[----:B------:R-:W-:Y:S02]  /*9960*/  IMAD R0, R4, UR10, RZ ;  /* 0x0000000a04007c24 */ /* 0x000fe4000f8e02ff */
[----:B--2---:R-:W-:-:S04]  /*9970*/  IMAD.WIDE.U32 R8, R15, UR10, R2 ;  /* 0x0000000a0f087c25 */ /* 0x004fc8000f8e0002 */
[----:B------:R-:W-:Y:S01]  /*9980*/  IMAD R15, R15, UR11, R0 ;  /* 0x0000000b0f0f7c24 */ /* 0x000fe2000f8e0200 */
[----:B------:R-:W-:Y:S01]  /*9990*/  ULDC.64 UR10, c[0x0][0xbe0] ;  /* 0x0002f800000a7ab9 */ /* 0x000fe20000000a00 */
[----:B------:R-:W-:Y:S01]  /*99a0*/  VIADD R0, R22, 0x20 ;  /* 0x0000002016007836 */ /* 0x000fe20000000000 */
[----:B------:R-:W-:Y:S02]  /*99b0*/  UIMAD UR4, UR7, UR10, URZ ;  /* 0x0000000a070472a4 */ /* 0x000fe4000f8e023f */
[----:B------:R-:W-:Y:S01]  /*99c0*/  MOV R3, UR10 ;  /* 0x0000000a00037c02 */ /* 0x000fe20008000f00 */
[----:B------:R-:W-:Y:S01]  /*99d0*/  IMAD.IADD R9, R9, 0x1, R15 ;  /* 0x0000000109097824 */ /* 0x000fe200078e020f */
[----:B------:R-:W-:Y:S01]  /*99e0*/  UIMAD UR4, UR6, UR11, UR4 ;  /* 0x0000000b060472a4 */ /* 0x000fe2000f8e0204 */
[----:B------:R-:W-:Y:S01]  /*99f0*/  IMAD R15, R200, -0x80, R13 ;  /* 0xffffff80c80f7824 */ /* 0x000fe200078e020d */
[----:B------:R-:W-:Y:S01]  /*9a00*/  SHF.R.S32.HI R13, RZ, 0x1f, R22 ;  /* 0x0000001fff0d7819 */ /* 0x000fe20000011416 */
[----:B------:R-:W-:Y:S01]  /*9a10*/  IMAD.WIDE.U32 R8, R3, UR6, R8 ;  /* 0x0000000603087c25 */ /* 0x000fe2000f8e0008 */
[----:B------:R-:W-:-:S02]  /*9a20*/  ULDC.64 UR6, c[0x0][0xbe8] ;  /* 0x0002fa0000067ab9 */ /* 0x000fc40000000a00 */
        /* <DEDUP_REMOVED lines=9> */
[----:B------:R-:W-:Y:S02]  /*9ac0*/  IMAD.MOV.U32 R12, RZ, RZ, R22 ;  /* 0x000000ffff0c7224 */ /* 0x000fe400078e0016 */
[----:B------:R-:W-:Y:S02]  /*9ad0*/  VIADD R17, R11, UR4 ;  /* 0x000000040b117c36 */ /* 0x000fe40008000000 */
[----:B------:R-:W-:-:S04]  /*9ae0*/  IMAD.WIDE R12, R200, 0x80, R12 ;  /* 0x00000080c80c7825 */ /* 0x000fc800078e020c */
[----:B------:R-:W-:Y:S01]  /*9af0*/  VIADD R0, R22, 0x60 ;  /* 0x0000006016007836 */ /* 0x000fe20000000000 */
[----:B------:R-:W-:Y:S06]  /*9b00*/  @P2 BRA `(.L_x_805) ;  /* 0x0000000000582947 */ /* 0x000fec0003800000 */
[C---:B------:R-:W-:Y:S01]  /*9b10*/  VIADD R3, R2.reuse, 0x40 ;  /* 0x0000004002037836 */ /* 0x040fe20000000000 */
[----:B------:R-:W-:Y:S01]  /*9b20*/  ULDC UR4, c[0x0][0xb8c] ;  /* 0x0002e30000047ab9 */ /* 0x000fe20000000800 */
[----:B------:R-:W-:Y:S01]  /*9b30*/  VIADD R4, R2, 0x80 ;  /* 0x0000008002047836 */ /* 0x000fe20000000000 */
[----:B------:R-:W-:Y:S01]  /*9b40*/  ULDC.64 UR6, c[0x0][0xbd8] ;  /* 0x0002f60000067ab9 */ /* 0x000fe20000000a00 */
[----:B------:R-:W-:Y:S01]  /*9b50*/  IMAD.MOV.U32 R8, RZ, RZ, R10 ;  /* 0x000000ffff087224 */ /* 0x000fe200078e000a */
[----:B------:R-:W-:Y:S01]  /*9b60*/  ISETP.GE.AND P4, PT, R3, UR4, PT ;  /* 0x0000000403007c0c */ /* 0x000fe2000bf86270 */
[----:B------:R-:W-:Y:S01]  /*9b70*/  IMAD R3, R13, UR6, RZ ;  /* 0x000000060d037c24 */ /* 0x000fe2000f8e02ff */
[----:B------:R-:W-:Y:S01]  /*9b80*/  ISETP.GE.AND P5, PT, R4, UR4, PT ;  /* 0x0000000404007c0c */ /* 0x000fe2000bfa6270 */
[C---:B------:R-:W-:Y:S01]  /*9b90*/  VIADD R4, R2.reuse, 0xc0 ;  /* 0x000000c002047836 */ /* 0x040fe20000000000 */
[----:B------:R-:W-:Y:S01]  /*9ba0*/  ISETP.GE.AND P3, PT, R2, UR4, PT ;  /* 0x0000000402007c0c */ /* 0x000fe2000bf66270 */
[----:B------:R-:W-:-:S02]  /*9bb0*/  IMAD.MOV.U32 R9, RZ, RZ, R17 ;  /* 0x000000ffff097224 */ /* 0x000fc400078e0011 */
[----:B------:R-:W-:Y:S01]  /*9bc0*/  IMAD R3, R12, UR7, R3 ;  /* 0x000000070c037c24 */ /* 0x000fe2000f8e0203 */
[----:B------:R-:W-:Y:S01]  /*9bd0*/  ISETP.GE.AND P6, PT, R4, UR4, PT ;  /* 0x0000000404007c0c */ /* 0x000fe2000bfc6270 */
        /* <DEDUP_REMOVED lines=9> */
.L_x_805:
[----:B------:R-:W-:Y:S05]  /*9c70*/  BSYNC B1 ;  /* 0x0000000000017941 */ /* 0x000fea0003800000 */
.L_x_804:
[----:B------:R-:W-:Y:S01]  /*9c80*/  BSSY B1, `(.L_x_806) ;  /* 0x000001b000017945 */ /* 0x000fe20003800000 */
[----:B------:R-:W-:-:S03]  /*9c90*/  ISETP.GE.AND P2, PT, R0, R15, PT ;  /* 0x0000000f0000720c */ /* 0x000fc60003f46270 */
[----:B------:R-:W-:Y:S10]  /*9ca0*/  @P1 BRA `(.L_x_807) ;  /* 0x0000000000601947 */ /* 0x000ff40003800000 */
        /* <DEDUP_REMOVED lines=8> */
[----:B------:R-:W-:Y:S01]  /*9d30*/  IMAD.MOV.U32 R9, RZ, RZ, R17 ;  /* 0x000000ffff097224 */ /* 0x000fe200078e0011 */
[C---:B------:R-:W-:Y:S01]  /*9d40*/  IADD3 R4, R2.reuse, 0xc0, RZ ;  /* 0x000000c002047810 */ /* 0x040fe20007ffe0ff */
[----:B------:R-:W-:-:S02]  /*9d50*/  VIADD R6, R2, 0x80 ;  /* 0x0000008002067836 */ /* 0x000fc40000000000 */
        /* <DEDUP_REMOVED lines=13> */
.L_x_807:
[----:B------:R-:W-:Y:S05]  /*9e30*/  BSYNC B1 ;  /* 0x0000000000017941 */ /* 0x000fea0003800000 */
.L_x_806:
        /* <DEDUP_REMOVED lines=19> */
[----:B--2---:R-:W-:Y:S01]  /*9f70*/  LEA R14, P0, R8, UR6, 0x1 ;  /* 0x00000006080e7c11 */ /* 0x004fe2000f8008ff */
[----:B------:R-:W-:-:S05]  /*9f80*/  IMAD.IADD R3, R9, 0x1, R3 ;  /* 0x0000000109037824 */ /* 0x000fca00078e0203 */
[----:B------:R-:W-:-:S05]  /*9f90*/  LEA.HI.X R15, R8, UR7, R3, 0x1, P0 ;  /* 0x00000007080f7c11 */ /* 0x000fca00080f0c03 */
[----:B------:R3:W-:Y:S04]  /*9fa0*/  @!P1 STG.E.128 desc[UR60][R14.64], RZ ;  /* 0x000000ff0e009986 */ /* 0x0007e8000c101d3c */
[----:B------:R3:W-:Y:S04]  /*9fb0*/  @!P3 STG.E.128 desc[UR60][R14.64+0x80], RZ ;  /* 0x000080ff0e00b986 */ /* 0x0007e8000c101d3c */
[----:B------:R3:W-:Y:S04]  /*9fc0*/  @!P4 STG.E.128 desc[UR60][R14.64+0x100], RZ ;  /* 0x000100ff0e00c986 */ /* 0x0007e8000c101d3c */
[----:B------:R3:W-:Y:S02]  /*9fd0*/  @!P5 STG.E.128 desc[UR60][R14.64+0x180], RZ ;  /* 0x000180ff0e00d986 */ /* 0x0007e4000c101d3c */
.L_x_809:
[----:B------:R-:W-:Y:S05]  /*9fe0*/  BSYNC B1 ;  /* 0x0000000000017941 */ /* 0x000fea0003800000 */
.L_x_808:
        /* <DEDUP_REMOVED lines=25> */
.L_x_800:
[----:B------:R-:W-:Y:S05]  /*a180*/  BSYNC B0 ;  /* 0x0000000000007941 */ /* 0x000fea0003800000 */
.L_x_791:
[----:B------:R-:W-:Y:S02]  /*a190*/  ULDC UR4, c[0x0][0xd14] ;  /* 0x0003450000047ab9 */ /* 0x000fe40000000800 */
[----:B------:R-:W-:-:S13]  /*a1a0*/  ISETP.GE.AND P0, PT, R7, UR4, PT ;  /* 0x0000000407007c0c */ /* 0x000fda000bf06270 */
[----:B------:R-:W-:Y:S05]  /*a1b0*/  @!P0 BRA `(.L_x_810) ;  /* 0xffffff6c00288947 */ /* 0x000fea000383ffff */
[----:B------:R-:W-:Y:S05]  /*a1c0*/  EXIT ;  /* 0x000000000000794d */ /* 0x000fea0003800000 */
.L_x_766:
[----:B------:R-:W-:-:S08]  /*a1d0*/  NOP ;  /* 0x0000000000007918 */ /* 0x000fd00000000000 */
[----:B0-----:R-:W0:-:S00]  /*a1e0*/  USETMAXREG.DEALLOC.CTAPOOL 0x18 ;  /* 0x00000018000079c8 */ /* 0x001e0000080e0500 */
[----:B0-----:R-:W-:-:S06]  /*a1f0*/  LOP3.LUT R0, R0, 0x3, RZ, 0xc0, !PT ;  /* 0x0000000300007812 */ /* 0x001fcc00078ec0ff */
[----:B------:R-:W0:Y:S02]  /*a200*/  SHFL.IDX PT, R0, R0, RZ, 0x1f ;  /* 0x00001fff00007589 */ /* 0x000e2400000e0000 */
[----:B0-----:R-:W-:-:S13]  /*a210*/  ISETP.NE.AND P0, PT, R0, RZ, PT ;  /* 0x000000ff0000720c */ /* 0x001fda0003f05270 */
[----:B------:R-:W-:Y:S05]  /*a220*/  @P0 EXIT ;  /* 0x000000000000094d */ /* 0x000fea0003800000 */
        /* <DEDUP_REMOVED lines=55> */
.L_x_815:
        /* <DEDUP_REMOVED lines=16> */
.L_x_814:
[----:B------:R-:W-:Y:S05]  /*a6a0*/  BSYNC B0 ;  /* 0x0000000000007941 */ /* 0x000fea0003800000 */
.L_x_813:
[----:B0----5:R-:W0:Y:S01]  /*a6b0*/  SHFL.UP PT, R2, R0, 0x1, RZ ;  /* 0x0420000000027989 */ /* 0x021e2200000e00ff */
        /* <DEDUP_REMOVED lines=25> */
.L_x_811:
        /* <DEDUP_REMOVED lines=16> */
.L_x_816:
        /* <DEDUP_REMOVED lines=25> */
.L_x_812:
[----:B------:R-:W-:Y:S02]  /*aae0*/  IMAD.MOV.U32 R17, RZ, RZ, RZ ;  /* 0x000000ffff117224 */ /* 0x000fe400078e00ff */
[----:B------:R-:W-:Y:S02]  /*aaf0*/  IMAD.U32 R16, RZ, RZ, UR6 ;  /* 0x00000006ff107e24 */ /* 0x000fe4000f8e00ff */
[----:B------:R-:W-:-:S07]  /*ab00*/  IMAD.MOV.U32 R18, RZ, RZ, RZ ;  /* 0x000000ffff127224 */ /* 0x000fce00078e00ff */
.L_x_817:
[----:B------:R-:W0:Y:S01]  /*ab10*/  S2R R0, SR_TID.X ;  /* 0x0000000000007919 */ /* 0x000e220000002100 */
[----:B------:R-:W-:Y:S01]  /*ab20*/  UMOV UR50, URZ ;  /* 0x0000003f00327c82 */ /* 0x000fe20008000000 */
[----:B------:R-:W-:Y:S01]  /*ab30*/  STL [R1], RZ ;  /* 0x000000ff01007387 */ /* 0x000fe20000100800 */
        /* <DEDUP_REMOVED lines=9> */
[----:B------:R0:W-:Y:S07]  /*abd0*/  STL [R1+0x4], R0 ;  /* 0x0000040001007387 */ /* 0x0001ee0000100800 */
[----:B------:R-:W-:Y:S05]  /*abe0*/  @P0 BRA `(.L_x_818) ;  /* 0x0000003800b80947 */ /* 0x000fea0003800000 */
[----:B0-----:R-:W-:Y:S01]  /*abf0*/  IMAD.MOV.U32 R0, RZ, RZ, 0x1 ;  /* 0x00000001ff007424 */ /* 0x001fe200078e00ff */
[----:B------:R0:W-:Y:S01]  /*ac00*/  STL [R1], RZ ;  /* 0x000000ff01007387 */ /* 0x0001e20000100800 */
[----:B------:R-:W-:Y:S01]  /*ac10*/  ULDC UR51, c[0x0][0xc] ;  /* 0x0000030000337ab9 */ /* 0x000fe20000000800 */
[----:B------:R-:W-:Y:S01]  /*ac20*/  ULDC.64 UR48, c[0x0][0x198] ;  /* 0x0000660000307ab9 */ /* 0x000fe20000000a00 */
[----:B------:R-:W-:Y:S01]  /*ac30*/  UMOV UR50, URZ ;  /* 0x0000003f00327c82 */ /* 0x000fe20008000000 */
[----:B------:R0:W-:Y:S04]  /*ac40*/  STL [R1+0x4], R0 ;  /* 0x0000040001007387 */ /* 0x0001e80000100800 */
.L_x_882:
[----:B-12---:R-:W1:Y:S02]  /*ac50*/  LDC.64 R2, c[0x0][0xd60] ;  /* 0x00035800ff027b82 */ /* 0x006e640000000a00 */
[----:B-1----:R-:W-:-:S05]  /*ac60*/  IMAD.WIDE R2, R19, 0x4, R2 ;  /* 0x0000000413027825 */ /* 0x002fca00078e0202 */
[----:B------:R-:W2:Y:S01]  /*ac70*/  LDG.E R5, desc[UR60][R2.64] ;  /* 0x0000003c02057981 */ /* 0x000ea2000c1e1900 */
[----:B------:R-:W-:Y:S05]  /*ac80*/  YIELD ;  /* 0x0000000000007946 */ /* 0x000fea0003800000 */
[----:B------:R-:W-:Y:S01]  /*ac90*/  ULDC.64 UR4, c[0x0][0xb20] ;  /* 0x0002c80000047ab9 */ /* 0x000fe20000000a00 */
[----:B0-----:R-:W-:Y:S01]  /*aca0*/  IMAD.MOV.U32 R0, RZ, RZ, RZ ;  /* 0x000000ffff007224 */ /* 0x001fe200078e00ff */
[----:B------:R-:W-:-:S04]  /*acb0*/  ISETP.NE.U32.AND P0, PT, RZ, UR4, PT ;  /* 0x00000004ff007c0c */ /* 0x000fc8000bf05070 */
[----:B------:R-:W-:Y:S01]  /*acc0*/  ISETP.NE.AND.EX P0, PT, RZ, UR5, PT, P0 ;  /* 0x00000005ff007c0c */ /* 0x000fe2000bf05300 */
[----:B------:R-:W-:Y:S01]  /*acd0*/  IMAD.MOV.U32 R6, RZ, RZ, RZ ;  /* 0x000000ffff067224 */ /* 0x000fe200078e00ff */
[----:B--2---:R-:W-:Y:S01]  /*ace0*/  SHF.R.S32.HI R4, RZ, 0x1f, R5 ;  /* 0x0000001fff047819 */ /* 0x004fe20000011405 */
[----:B------:R-:W-:-:S10]  /*acf0*/  IMAD.SHL.U32 R7, R5, 0x4, RZ ;  /* 0x0000000405077824 */ /* 0x000fd400078e00ff */
        /* <DEDUP_REMOVED lines=40> */
.L_x_819:
        /* <DEDUP_REMOVED lines=29> */
.L_x_821:
[----:B------:R-:W1:Y:S01]  /*b150*/  S2R R3, SR_CgaCtaId ;  /* 0x0000000000037919 */ /* 0x000e620000008800 */
[----:B0-----:R-:W-:-:S04]  /*b160*/  MOV R0, 0x400 ;  /* 0x0000040000007802 */ /* 0x001fc80000000f00 */
[----:B-1----:R-:W-:-:S04]  /*b170*/  LEA R2, R3, R0, 0x18 ;  /* 0x0000000003027211 */ /* 0x002fc800078ec0ff */
[----:B------:R-:W-:Y:S01]  /*b180*/  IADD3 R0, R2, 0x1c400, RZ ;  /* 0x0001c40002007810 */ /* 0x000fe20007ffe0ff */
[----:B------:R0:W-:Y:S03]  /*b190*/  STL [R1+0xc], R2 ;  /* 0x00000c0201007387 */ /* 0x0001e60000100800 */
[----:B------:R-:W-:-:S13]  /*b1a0*/  LOP3.LUT P0, RZ, R0, 0x3ff, RZ, 0xc0, !PT ;  /* 0x000003ff00ff7812 */ /* 0x000fda000780c0ff */
[----:B0-----:R-:W-:Y:S05]  /*b1b0*/  @!P0 BRA `(.L_x_823) ;  /* 0x0000000000408947 */ /* 0x001fea0003800000 */
[----:B------:R-:W-:Y:S01]  /*b1c0*/  MOV R2, 0x0 ;  /* 0x0000000000027802 */ /* 0x000fe20000000f00 */
[----:B------:R-:W-:Y:S01]  /*b1d0*/  ULDC.64 UR6, c[0x4][0x90] ;  /* 0x0100240000067ab9 */ /* 0x000fe20000000a00 */
[----:B------:R-:W-:Y:S01]  /*b1e0*/  ULDC.64 UR8, c[0x4][0x98] ;  /* 0x0100260000087ab9 */ /* 0x000fe20000000a00 */
[----:B------:R-:W-:Y:S01]  /*b1f0*/  ULDC.64 UR4, c[0x4][0x8] ;  /* 0x0100020000047ab9 */ /* 0x000fe20000000a00 */
[----:B------:R-:W-:Y:S02]  /*b200*/  IMAD.U32 R4, RZ, RZ, UR6 ;  /* 0x00000006ff047e24 */ /* 0x000fe4000f8e00ff */
[----:B------:R-:W0:Y:S01]  /*b210*/  LDC.64 R2, c[0x4][R2] ;  /* 0x0100000002027b82 */ /* 0x000e220000000a00 */
[----:B------:R-:W-:Y:S02]  /*b220*/  IMAD.U32 R5, RZ, RZ, UR7 ;  /* 0x00000007ff057e24 */ /* 0x000fe4000f8e00ff */
[----:B------:R-:W-:Y:S02]  /*b230*/  IMAD.U32 R6, RZ, RZ, UR8 ;  /* 0x00000008ff067e24 */ /* 0x000fe4000f8e00ff */
[----:B------:R-:W-:-:S02]  /*b240*/  IMAD.U32 R7, RZ, RZ, UR9 ;  /* 0x00000009ff077e24 */ /* 0x000fc4000f8e00ff */
[----:B------:R-:W-:Y:S02]  /*b250*/  IMAD.U32 R10, RZ, RZ, UR4 ;  /* 0x00000004ff0a7e24 */ /* 0x000fe4000f8e00ff */
[----:B------:R-:W-:Y:S02]  /*b260*/  IMAD.U32 R11, RZ, RZ, UR5 ;  /* 0x00000005ff0b7e24 */ /* 0x000fe4000f8e00ff */
[----:B------:R-:W-:Y:S02]  /*b270*/  IMAD.MOV.U32 R8, RZ, RZ, 0x70 ;  /* 0x00000070ff087424 */ /* 0x000fe400078e00ff */
[----:B------:R-:W-:Y:S02]  /*b280*/  IMAD.MOV.U32 R12, RZ, RZ, 0x1 ;  /* 0x00000001ff0c7424 */ /* 0x000fe400078e00ff */
[----:B------:R-:W-:-:S07]  /*b290*/  IMAD.MOV.U32 R13, RZ, RZ, RZ ;  /* 0x000000ffff0d7224 */ /* 0x000fce00078e00ff */
[----:B------:R-:W-:-:S07]  /*b2a0*/  LEPC R20, `(.L_x_823) ;  /* 0x000000001014794e */ /* 0x000fce0000000000 */
[----:B0-----:R-:W-:Y:S05]  /*b2b0*/  CALL.ABS.NOINC R2 ;  /* 0x0000000002007343 */ /* 0x001fea0003c00000 */
.L_x_823:
        /* <DEDUP_REMOVED lines=9> */
[----:B------:R-:W-:Y:S01]  /*b350*/  IMAD.U32 R4, RZ, RZ, UR6 ;  /* 0x00000006ff047e24 */ /* 0x000fe2000f8e00ff */
[----:B------:R-:W-:Y:S01]  /*b360*/  MOV R8, 0x70 ;  /* 0x0000007000087802 */ /* 0x000fe20000000f00 */
[----:B------:R-:W-:Y:S02]  /*b370*/  IMAD.U32 R5, RZ, RZ, UR7 ;  /* 0x00000007ff057e24 */ /* 0x000fe4000f8e00ff */
[----:B------:R-:W-:Y:S02]  /*b380*/  IMAD.U32 R6, RZ, RZ, UR8 ;  /* 0x00000008ff067e24 */ /* 0x000fe4000f8e00ff */
[----:B------:R-:W-:-:S02]  /*b390*/  IMAD.U32 R7, RZ, RZ, UR9 ;  /* 0x00000009ff077e24 */ /* 0x000fc4000f8e00ff */
[----:B------:R-:W-:Y:S02]  /*b3a0*/  IMAD.U32 R10, RZ, RZ, UR4 ;  /* 0x00000004ff0a7e24 */ /* 0x000fe4000f8e00ff */
[----:B------:R-:W-:Y:S02]  /*b3b0*/  IMAD.U32 R11, RZ, RZ, UR5 ;  /* 0x00000005ff0b7e24 */ /* 0x000fe4000f8e00ff */
[----:B------:R-:W-:Y:S02]  /*b3c0*/  IMAD.MOV.U32 R12, RZ, RZ, 0x1 ;  /* 0x00000001ff0c7424 */ /* 0x000fe400078e00ff */
[----:B0-----:R-:W-:-:S07]  /*b3d0*/  IMAD.MOV.U32 R13, RZ, RZ, RZ ;  /* 0x000000ffff0d7224 */ /* 0x001fce00078e00ff */
[----:B------:R-:W-:-:S07]  /*b3e0*/  LEPC R20, `(.L_x_825) ;  /* 0x000000001014794e */ /* 0x000fce0000000000 */
[----:B-1----:R-:W-:Y:S05]  /*b3f0*/  CALL.ABS.NOINC R2 ;  /* 0x0000000002007343 */ /* 0x002fea0003c00000 */
.L_x_825:
        /* <DEDUP_REMOVED lines=16> */
.L_x_824:
[----:B------:R-:W2:Y:S01]  /*b500*/  LDL.LU R2, [R1+0x18] ;  /* 0x0000180001027983 */ /* 0x000ea20000300800 */
[----:B------:R-:W-:Y:S01]  /*b510*/  ULDC.64 UR4, c[0x0][0xaf0] ;  /* 0x0002bc0000047ab9 */ /* 0x000fe20000000a00 */
[----:B------:R-:W0:Y:S02]  /*b520*/  LDC R4, c[0x0][0x428] ;  /* 0x00010a00ff047b82 */ /* 0x000e240000000800 */
[----:B------:R-:W3:Y:S04]  /*b530*/  LDL.LU R0, [R1+0x1c] ;  /* 0x00001c0001007983 */ /* 0x000ee80000300800 */
[----:B------:R-:W4:Y:S04]  /*b540*/  LDL.LU R9, [R1+0x10] ;  /* 0x0000100001097983 */ /* 0x000f280000300800 */
[----:B------:R-:W4:Y:S01]  /*b550*/  LDL.LU R8, [R1+0x28] ;  /* 0x0000280001087983 */ /* 0x000f220000300800 */
[----:B------:R-:W-:-:S04]  /*b560*/  ISETP.NE.U32.AND P0, PT, RZ, UR4, PT ;  /* 0x00000004ff007c0c */ /* 0x000fc8000bf05070 */
[----:B------:R-:W-:Y:S01]  /*b570*/  ISETP.NE.AND.EX P0, PT, RZ, UR5, PT, P0 ;  /* 0x00000005ff007c0c */ /* 0x000fe2000bf05300 */
[----:B------:R-:W1:Y:S02]  /*b580*/  S2R R10, SR_TID.X ;  /* 0x00000000000a7919 */ /* 0x000e640000002100 */
[----:B-1----:R-:W-:-:S04]  /*b590*/  LOP3.LUT R10, R10, 0x1f, RZ, 0xc0, !PT ;  /* 0x0000001f0a0a7812 */ /* 0x002fc800078ec0ff */
        /* <DEDUP_REMOVED lines=8> */
[----:B----4-:R-:W-:-:S06]  /*b620*/  IMAD.MOV.U32 R0, RZ, RZ, R9 ;  /* 0x000000ffff007224 */ /* 0x010fcc00078e0009 */
[----:B------:R1:W5:Y:S01]  /*b630*/  @P0 LDG.E R0, desc[UR60][R2.64] ;  /* 0x0000003c02000981 */ /* 0x000362000c1e1900 */
[----:B0-----:R-:W-:Y:S01]  /*b640*/  ISETP.NE.AND P0, PT, R4, 0x1, PT ;  /* 0x000000010400780c */ /* 0x001fe20003f05270 */
[----:B------:R-:W-:Y:S01]  /*b650*/  IMAD.MOV.U32 R4, RZ, RZ, R18 ;  /* 0x000000ffff047224 */ /* 0x000fe200078e0012 */
[----:B------:R-:W-:Y:S01]  /*b660*/  PLOP3.LUT P1, PT, P6, PT, PT, 0x8, 0x0 ;  /* 0x000000000000781c */ /* 0x000fe2000372e170 */
[----:B------:R-:W-:-:S10]  /*b670*/  IMAD R17, R17, 0x80, R8 ;  /* 0x0000008011117824 */ /* 0x000fd400078e0208 */
[----:B------:R-:W0:Y:S08]  /*b680*/  @P0 LDC R7, c[0x0][0x42c] ;  /* 0x00010b00ff070b82 */ /* 0x000e300000000800 */
[----:B------:R-:W2:Y:S01]  /*b690*/  @P0 LDC R5, c[0x0][0x430] ;  /* 0x00010c00ff050b82 */ /* 0x000ea20000000800 */
[----:B0-----:R-:W-:-:S05]  /*b6a0*/  @P0 IMAD.HI.U32 R6, R18, R7, RZ ;  /* 0x0000000712060227 */ /* 0x001fca00078e00ff */
[----:B--2---:R-:W-:Y:S02]  /*b6b0*/  @P0 SHF.R.U32.HI R4, RZ, R5, R6 ;  /* 0x00000005ff040219 */ /* 0x004fe40000011606 */
[----:B------:R-:W-:-:S04]  /*b6c0*/  ISETP.NE.U32.AND P0, PT, RZ, UR4, PT ;  /* 0x00000004ff007c0c */ /* 0x000fc8000bf05070 */
[----:B------:R-:W-:-:S04]  /*b6d0*/  ISETP.NE.AND.EX P0, PT, RZ, UR5, PT, P0 ;  /* 0x00000005ff007c0c */ /* 0x000fc8000bf05300 */
[----:B-1----:R-:W-:-:S09]  /*b6e0*/  SEL R6, R9, RZ, !P0 ;  /* 0x000000ff09067207 */ /* 0x002fd20004000000 */
.L_x_826:
        /* <DEDUP_REMOVED lines=17> */
.L_x_898:
[----:B------:R-:W2:Y:S01]  /*b800*/  LDL R8, [R1+0x14] ;  /* 0x0000140001087983 */ /* 0x000ea20000100800 */
[----:B------:R-:W-:Y:S01]  /*b810*/  UMOV UR4, 0xffffffff ;  /* 0xffffffff00047882 */ /* 0x000fe20000000000 */
[----:B------:R-:W-:Y:S01]  /*b820*/  SHF.R.S32.HI R5, RZ, 0x1f, R0 ;  /* 0x0000001fff057819 */ /* 0x000fe20000011400 */
[----:B--2---:R-:W-:Y:S01]  /*b830*/  VIADD R9, R8, 0xffffffff ;  /* 0xffffffff08097836 */ /* 0x004fe20000000000 */
[----:B------:R-:W-:Y:S06]  /*b840*/  BRA.DIV UR4, `(.L_x_828) ;  /* 0x0000003604487947 */ /* 0x000fec000b800000 */
[----:B------:R-:W-:-:S13]  /*b850*/  ELECT P6, URZ, PT ;  /* 0x00000000003f782f */ /* 0x000fda00038c0000 */
.L_x_901:
        /* <DEDUP_REMOVED lines=24> */
.L_x_830:
        /* <DEDUP_REMOVED lines=9> */
.L_x_902:
        /* <DEDUP_REMOVED lines=11> */
.L_x_832:
        /* <DEDUP_REMOVED lines=23> */
.L_x_829:
[----:B------:R-:W0:Y:S01]  /*bc90*/  S2R R10, SR_CgaCtaId ;  /* 0x00000000000a7919 */ /* 0x000e220000008800 */
[----:B------:R-:W-:Y:S05]  /*bca0*/  WARPSYNC.ALL ;  /* 0x0000000000007948 */ /* 0x000fea0003800000 */
[----:B------:R-:W-:Y:S01]  /*bcb0*/  BAR.SYNC.DEFER_BLOCKING 0x8, 0x120 ;  /* 0x0204800000007b1d */ /* 0x000fe20000010000 */
[----:B------:R-:W-:Y:S02]  /*bcc0*/  ELECT P0, URZ, PT ;  /* 0x00000000003f782f */ /* 0x000fe40003800000 */
[----:B------:R-:W-:-:S03]  /*bcd0*/  MOV R8, 0x400 ;  /* 0x0000040000087802 */ /* 0x000fc60000000f00 */
[----:B------:R-:W-:Y:S01]  /*bce0*/  BSSY B0, `(.L_x_833) ;  /* 0x0000032000007945 */ /* 0x000fe20003800000 */
[----:B0-----:R-:W-:-:S07]  /*bcf0*/  LEA R8, R10, R8, 0x18 ;  /* 0x000000080a087211 */ /* 0x001fce00078ec0ff */
[----:B------:R-:W-:Y:S05]  /*bd00*/  @!P0 BRA `(.L_x_834) ;  /* 0x0000000000bc8947 */ /* 0x000fea0003800000 */
[----:B------:R-:W-:Y:S01]  /*bd10*/  R2UR UR16, R8 ;  /* 0x00000000081072ca */ /* 0x000fe200000e0000 */
[----:B------:R-:W-:Y:S01]  /*bd20*/  UIADD3 UR4, UP0, UR48, 0x270, URZ ;  /* 0x0000027030047890 */ /* 0x000fe2000ff1e03f */
[----:B------:R-:W-:Y:S01]  /*bd30*/  R2UR UR11, R17 ;  /* 0x00000000110b72ca */ /* 0x000fe200000e0000 */
[----:B------:R-:W-:Y:S01]  /*bd40*/  UMOV UR14, 0x0 ;  /* 0x00000000000e7882 */ /* 0x000fe20000000000 */
[----:B------:R-:W-:Y:S01]  /*bd50*/  R2UR UR12, R18 ;  /* 0x00000000120c72ca */ /* 0x000fe200000e0000 */
[----:B------:R-:W-:Y:S01]  /*bd60*/  UIADD3.X UR5, URZ, UR49, URZ, UP0, !UPT ;  /* 0x000000313f057290 */ /* 0x000fe200087fe43f */
[----:B------:R-:W-:Y:S01]  /*bd70*/  R2UR UR13, R6 ;  /* 0x00000000060d72ca */ /* 0x000fe200000e0000 */
[----:B------:R-:W-:Y:S01]  /*bd80*/  UIADD3 UR6, UP0, UR48, 0x770, URZ ;  /* 0x0000077030067890 */ /* 0x000fe2000ff1e03f */
[----:B------:R-:W-:Y:S01]  /*bd90*/  IMAD.MOV.U32 R6, RZ, RZ, 0x4000 ;  /* 0x00004000ff067424 */ /* 0x000fe200078e00ff */
[----:B------:R-:W-:Y:S01]  /*bda0*/  UMOV UR15, 0x12f00000 ;  /* 0x12f00000000f7882 */ /* 0x000fe20000000000 */
[----:B------:R-:W-:Y:S01]  /*bdb0*/  UMOV UR10, URZ ;  /* 0x0000003f000a7c82 */ /* 0x000fe20008000000 */
[----:B------:R-:W-:Y:S01]  /*bdc0*/  UIADD3.X UR7, URZ, UR49, URZ, UP0, !UPT ;  /* 0x000000313f077290 */ /* 0x000fe200087fe43f */
[----:B------:R0:W-:Y:S01]  /*bdd0*/  SYNCS.ARRIVE.TRANS64 RZ, [R8+URZ+0x32400], R6 ;  /* 0x0324000608ff79a7 */ /* 0x0001e2000800003f */
[----:B------:R-:W-:-:S02]  /*bde0*/  UIADD3 UR8, UR16, 0x18400, URZ ;  /* 0x0001840010087890 */ /* 0x000fc4000fffe03f */
[----:B------:R-:W-:Y:S02]  /*bdf0*/  UIADD3 UR9, UR16, 0x32400, URZ ;  /* 0x0003240010097890 */ /* 0x000fe4000fffe03f */
[----:B------:R-:W-:Y:S02]  /*be00*/  UIADD3 UR40, UR16, 0x22400, URZ ;  /* 0x0002240010287890 */ /* 0x000fe4000fffe03f */
[----:B------:R-:W-:Y:S02]  /*be10*/  UIADD3 UR41, UR16, 0x32410, URZ ;  /* 0x0003241010297890 */ /* 0x000fe4000fffe03f */
[----:B------:R-:W-:Y:S01]  /*be20*/  UIADD3 UR32, UR16, 0x26400, URZ ;  /* 0x0002640010207890 */ /* 0x000fe2000fffe03f */
[----:B0-----:R-:W-:Y:S01]  /*be30*/  IMAD.MOV.U32 R6, RZ, RZ, 0x10000 ;  /* 0x00010000ff067424 */ /* 0x001fe200078e00ff */
[----:B------:R-:W-:Y:S01]  /*be40*/  UIADD3 UR24, UR16, 0x2a400, URZ ;  /* 0x0002a40010187890 */ /* 0x000fe2000fffe03f */
[----:B------:R0:W-:Y:S01]  /*be50*/  UTMALDG.4D [UR8], [UR4], desc[UR14] ;  /* 0x00000e08040075b4 */ /* 0x0001e20008019000 */
[----:B------:R-:W-:Y:S01]  /*be60*/  UIADD3 UR16, UR16, 0x2e400, URZ ;  /* 0x0002e40010107890 */ /* 0x000fe2000fffe03f */
[----:B------:R-:W-:Y:S01]  /*be70*/  UMOV UR43, UR11 ;  /* 0x0000000b002b7c82 */ /* 0x000fe20008000000 */
        /* <DEDUP_REMOVED lines=23> */
[----:B0-----:R-:W-:Y:S01]  /*bff0*/  NOP ;  /* 0x0000000000007918 */ /* 0x001fe20000000000 */
.L_x_834:
[----:B------:R-:W-:Y:S05]  /*c000*/  BSYNC B0 ;  /* 0x0000000000007941 */ /* 0x000fea0003800000 */
.L_x_833:
[----:B------:R-:W-:-:S04]  /*c010*/  UIADD3 UR50, UR50, 0x1, URZ ;  /* 0x0000000132327890 */ /* 0x000fc8000fffe03f */
[----:B------:R-:W-:-:S04]  /*c020*/  ULEA.HI UR4, UR50, UR50, URZ, 0x1 ;  /* 0x0000003232047291 */ /* 0x000fc8000f8f083f */
[----:B------:R-:W-:-:S04]  /*c030*/  ULOP3.LUT UR4, UR4, 0xfffffffe, URZ, 0xc0, !UPT ;  /* 0xfffffffe04047892 */ /* 0x000fc8000f8ec03f */
[----:B------:R-:W-:-:S06]  /*c040*/  UIADD3 UR4, UR50, -UR4, URZ ;  /* 0x8000000432047290 */ /* 0x000fcc000fffe03f */
[----:B------:R-:W-:-:S05]  /*c050*/  IMAD.U32 R6, RZ, RZ, UR4 ;  /* 0x00000004ff067e24 */ /* 0x000fca000f8e00ff */
[----:B------:R-:W-:-:S04]  /*c060*/  SHF.L.U32 R6, R6, 0x1f, RZ ;  /* 0x0000001f06067819 */ /* 0x000fc800000006ff */
[----:B------:R-:W0:Y:S02]  /*c070*/  SYNCS.PHASECHK.TRANS64.TRYWAIT P0, [R8+URZ+0x32420], R6 ;  /* 0x03242006080075a7 */ /* 0x000e24000800017f */
[----:B0-----:R-:W-:Y:S05]  /*c080*/  @!P0 BRA `(.L_x_835) ;  /* 0x0000002c006c8947 */ /* 0x001fea0003800000 */
.L_x_903:
[----:B------:R-:W-:Y:S01]  /*c090*/  ULDC.64 UR38, c[0x0][0x3f8] ;  /* 0x0000fe0000267ab9 */ /* 0x000fe20000000a00 */
[----:B------:R-:W-:Y:S01]  /*c0a0*/  ULDC.64 UR46, c[0x0][0x408] ;  /* 0x00010200002e7ab9 */ /* 0x000fe20000000a00 */
        /* <DEDUP_REMOVED lines=11> */
.L_x_904:
        /* <DEDUP_REMOVED lines=11> */
.L_x_839:
        /* <DEDUP_REMOVED lines=38> */
.L_x_837:
[----:B------:R-:W-:Y:S05]  /*c470*/  BSYNC B0 ;  /* 0x0000000000007941 */ /* 0x000fea0003800000 */
.L_x_836:
        /* <DEDUP_REMOVED lines=30> */
[----:B------:R-:W-:Y:S02]  /*c660*/  ULDC.64 UR4, c[0x0][0x408] ;  /* 0x0001020000047ab9 */ /* 0x000fe40000000a00 */
[----:B------:R-:W-:-:S04]  /*c670*/  IMAD R12, R5, UR4, RZ ;  /* 0x00000004050c7c24 */ /* 0x000fc8000f8e02ff */
[----:B------:R-:W-:Y:S01]  /*c680*/  IMAD R12, R0, UR5, R12 ;  /* 0x00000005000c7c24 */ /* 0x000fe2000f8e020c */
[----:B-1----:R-:W-:-:S13]  /*c690*/  ISETP.NE.AND P0, PT, R13, 0x1, PT ;  /* 0x000000010d00780c */ /* 0x002fda0003f05270 */
[----:B------:R-:W1:Y:S02]  /*c6a0*/  @P0 LDC.64 R6, c[0x0][0x420] ;  /* 0x00010800ff060b82 */ /* 0x000e640000000a00 */
[----:B-1----:R-:W-:-:S05]  /*c6b0*/  @P0 IMAD.HI.U32 R6, R8, R6, RZ ;  /* 0x0000000608060227 */ /* 0x002fca00078e00ff */
[----:B------:R-:W-:-:S04]  /*c6c0*/  @P0 SHF.R.U32.HI R10, RZ, R7, R6 ;  /* 0x00000007ff0a0219 */ /* 0x000fc80000011606 */
[--C-:B------:R-:W-:Y:S01]  /*c6d0*/  SHF.R.S32.HI R7, RZ, 0x1f, R10.reuse ;  /* 0x0000001fff077819 */ /* 0x100fe2000001140a */
[----:B------:R-:W-:-:S04]  /*c6e0*/  IMAD.MOV.U32 R6, RZ, RZ, R10 ;  /* 0x000000ffff067224 */ /* 0x000fc800078e000a */
[----:B------:R-:W-:-:S05]  /*c6f0*/  IMAD.WIDE.U32 R6, R0, UR4, R6 ;  /* 0x0000000400067c25 */ /* 0x000fca000f8e0006 */
[----:B------:R-:W-:Y:S02]  /*c700*/  IADD3 R12, R12, R7, RZ ;  /* 0x000000070c0c7210 */ /* 0x000fe40007ffe0ff */
[----:B------:R-:W-:-:S04]  /*c710*/  LEA R2, P0, R6, R2, 0x2 ;  /* 0x0000000206027211 */ /* 0x000fc800078010ff */
[----:B------:R-:W-:Y:S01]  /*c720*/  LEA.HI.X R3, R6, R3, R12, 0x2, P0 ;  /* 0x0000000306037211 */ /* 0x000fe200000f140c */
[----:B------:R-:W-:-:S04]  /*c730*/  IMAD.MOV R6, RZ, RZ, -R10 ;  /* 0x000000ffff067224 */ /* 0x000fc800078e0a0a */
[----:B------:R1:W5:Y:S01]  /*c740*/  LDG.E R7, desc[UR60][R2.64] ;  /* 0x0000003c02077981 */ /* 0x000362000c1e1900 */
[----:B------:R-:W-:-:S07]  /*c750*/  IMAD R8, R13, R6, R8 ;  /* 0x000000060d087224 */ /* 0x000fce00078e0208 */
.L_x_846:
[----:B-1----:R-:W1:Y:S01]  /*c760*/  S2R R3, SR_CgaCtaId ;  /* 0x0000000000037919 */ /* 0x002e620000008800 */
[----:B------:R-:W-:Y:S02]  /*c770*/  MOV R2, 0x400 ;  /* 0x0000040000027802 */ /* 0x000fe40000000f00 */
[----:B------:R-:W-:Y:S02]  /*c780*/  SHF.L.U32 R6, R14, 0x1f, RZ ;  /* 0x0000001f0e067819 */ /* 0x000fe400000006ff */
[----:B-1----:R-:W-:-:S05]  /*c790*/  LEA R2, R3, R2, 0x18 ;  /* 0x0000000203027211 */ /* 0x002fca00078ec0ff */
[----:B------:R-:W-:-:S04]  /*c7a0*/  IMAD R3, R15, 0x8, R2 ;  /* 0x000000080f037824 */ /* 0x000fc800078e0202 */
[----:B------:R-:W1:Y:S02]  /*c7b0*/  SYNCS.PHASECHK.TRANS64.TRYWAIT P0, [R3+URZ+0x32440], R6 ;  /* 0x03244006030075a7 */ /* 0x000e64000800017f */
[----:B-1----:R-:W-:Y:S05]  /*c7c0*/  @!P0 BRA `(.L_x_847) ;  /* 0x0000002400d08947 */ /* 0x002fea0003800000 */
.L_x_905:
        /* <DEDUP_REMOVED lines=11> */
.L_x_848:
        /* <DEDUP_REMOVED lines=22> */
.L_x_906:
        /* <DEDUP_REMOVED lines=8> */
.L_x_850:
        /* <DEDUP_REMOVED lines=34> */
.L_x_845:
[----:B------:R-:W-:Y:S05]  /*cc80*/  BSYNC B2 ;  /* 0x0000000000027941 */ /* 0x000fea0003800000 */
.L_x_844:
[----:B------:R-:W2:Y:S02]  /*cc90*/  LDL.LU R2, [R1+0x14] ;  /* 0x0000140001027983 */ /* 0x000ea40000300800 */
[----:B--2---:R-:W-:-:S07]  /*cca0*/  VIADD R8, R2, 0xfffffffd ;  /* 0xfffffffd02087836 */ /* 0x004fce0000000000 */
.L_x_843:
[----:B------:R-:W-:Y:S05]  /*ccb0*/  BSYNC B1 ;  /* 0x0000000000017941 */ /* 0x000fea0003800000 */
.L_x_842:
[----:B------:R-:W-:-:S05]  /*ccc0*/  IMAD.MOV R2, RZ, RZ, -R11 ;  /* 0x000000ffff027224 */ /* 0x000fca00078e0a0b */
[----:B------:R-:W-:-:S13]  /*ccd0*/  ISETP.NE.AND P0, PT, R9, R2, PT ;  /* 0x000000020900720c */ /* 0x000fda0003f05270 */
[----:B------:R-:W-:Y:S05]  /*cce0*/  @!P0 BRA `(.L_x_841) ;  /* 0x0000000c00908947 */ /* 0x000fea0003800000 */
.L_x_865:
        /* <DEDUP_REMOVED lines=10> */
[----:B------:R-:W-:Y:S01]  /*cd90*/  ISETP.NE.U32.AND P0, PT, RZ, UR38, PT ;  /* 0x00000026ff007c0c */ /* 0x000fe2000bf05070 */
[----:B------:R-:W-:-:S03]  /*cda0*/  IMAD.MOV.U32 R12, RZ, RZ, R8 ;  /* 0x000000ffff0c7224 */ /* 0x000fc600078e0008 */
[----:B------:R-:W-:-:S13]  /*cdb0*/  ISETP.NE.AND.EX P0, PT, RZ, UR39, PT, P0 ;  /* 0x00000027ff007c0c */ /* 0x000fda000bf05300 */
[----:B------:R-:W-:Y:S05]  /*cdc0*/  @!P0 BRA `(.L_x_853) ;  /* 0x0000000000448947 */ /* 0x000fea0003800000 */
[----:B------:R-:W1:Y:S01]  /*cdd0*/  LDC R12, c[0x0][0x41c] ;  /* 0x00010700ff0c7b82 */ /* 0x000e620000000800 */
[----:B------:R-:W-:Y:S02]  /*cde0*/  IMAD.MOV.U32 R11, RZ, RZ, R8 ;  /* 0x000000ffff0b7224 */ /* 0x000fe400078e0008 */
        /* <DEDUP_REMOVED lines=8> */
[----:B------:R-:W-:-:S04]  /*ce70*/  IMAD.WIDE.U32 R2, R0, UR46, R2 ;  /* 0x0000002e00027c25 */ /* 0x000fc8000f8e0002 */
[----:B------:R-:W-:Y:S01]  /*ce80*/  IMAD.IADD R3, R6, 0x1, R3 ;  /* 0x0000000106037824 */ /* 0x000fe200078e0203 */
[----:B------:R-:W-:-:S04]  /*ce90*/  LEA R6, P0, R2, UR38, 0x2 ;  /* 0x0000002602067c11 */ /* 0x000fc8000f8010ff */
[----:B------:R-:W-:Y:S01]  /*cea0*/  LEA.HI.X R7, R2, UR39, R3, 0x2, P0 ;  /* 0x0000002702077c11 */ /* 0x000fe200080f1403 */
[----:B------:R-:W-:-:S04]  /*ceb0*/  IMAD.MOV R3, RZ, RZ, -R11 ;  /* 0x000000ffff037224 */ /* 0x000fc800078e0a0b */
[----:B------:R-:W-:Y:S01]  /*cec0*/  IMAD R12, R12, R3, R8 ;  /* 0x000000030c0c7224 */ /* 0x000fe200078e0208 */
[----:B------:R1:W5:Y:S06]  /*ced0*/  LDG.E R7, desc[UR60][R6.64] ;  /* 0x0000003c06077981 */ /* 0x00036c000c1e1900 */
.L_x_853:
[----:B------:R-:W2:Y:S01]  /*cee0*/  S2R R3, SR_CgaCtaId ;  /* 0x0000000000037919 */ /* 0x000ea20000008800 */
[----:B------:R-:W-:-:S04]  /*cef0*/  MOV R2, 0x400 ;  /* 0x0000040000027802 */ /* 0x000fc80000000f00 */
[----:B--2---:R-:W-:Y:S02]  /*cf00*/  LEA R2, R3, R2, 0x18 ;  /* 0x0000000203027211 */ /* 0x004fe400078ec0ff */
[----:B------:R-:W-:-:S03]  /*cf10*/  SHF.L.U32 R3, R10, 0x1f, RZ ;  /* 0x0000001f0a037819 */ /* 0x000fc600000006ff */
[----:B------:R-:W-:-:S04]  /*cf20*/  IMAD R2, R9, 0x8, R2 ;  /* 0x0000000809027824 */ /* 0x000fc800078e0202 */
[----:B------:R-:W2:Y:S02]  /*cf30*/  SYNCS.PHASECHK.TRANS64.TRYWAIT P0, [R2+URZ+0x32440], R3 ;  /* 0x03244003020075a7 */ /* 0x000ea4000800017f */
[----:B--2---:R-:W-:Y:S05]  /*cf40*/  @!P0 BRA `(.L_x_854) ;  /* 0x0000002000188947 */ /* 0x004fea0003800000 */
.L_x_907:
        /* <DEDUP_REMOVED lines=11> */
.L_x_855:
        /* <DEDUP_REMOVED lines=21> */
.L_x_908:
        /* <DEDUP_REMOVED lines=8> */
.L_x_857:
        /* <DEDUP_REMOVED lines=33> */
.L_x_852:
[----:B------:R-:W-:Y:S05]  /*d3e0*/  BSYNC B1 ;  /* 0x0000000000017941 */ /* 0x000fea0003800000 */
.L_x_851:
        /* <DEDUP_REMOVED lines=9> */
[----:B------:R-:W-:Y:S02]  /*d480*/  ISETP.NE.U32.AND P0, PT, RZ, UR38, PT ;  /* 0x00000026ff007c0c */ /* 0x000fe4000bf05070 */
[----:B------:R-:W-:Y:S02]  /*d490*/  IADD3 R9, R8, -0x1, RZ ;  /* 0xffffffff08097810 */ /* 0x000fe40007ffe0ff */
[----:B------:R-:W-:-:S13]  /*d4a0*/  ISETP.NE.AND.EX P0, PT, RZ, UR39, PT, P0 ;  /* 0x00000027ff007c0c */ /* 0x000fda000bf05300 */
[----:B------:R-:W-:Y:S05]  /*d4b0*/  @!P0 BRA `(.L_x_860) ;  /* 0x0000000000408947 */ /* 0x000fea0003800000 */
[----:B------:R-:W2:Y:S01]  /*d4c0*/  LDC R6, c[0x0][0x41c] ;  /* 0x00010700ff067b82 */ /* 0x000ea20000000800 */
        /* <DEDUP_REMOVED lines=15> */
.L_x_860:
[----:B------:R-:W3:Y:S01]  /*d5c0*/  S2R R3, SR_CgaCtaId ;  /* 0x0000000000037919 */ /* 0x000ee20000008800 */
[----:B------:R-:W-:-:S04]  /*d5d0*/  MOV R2, 0x400 ;  /* 0x0000040000027802 */ /* 0x000fc80000000f00 */
[----:B---3--:R-:W-:Y:S02]  /*d5e0*/  LEA R2, R3, R2, 0x18 ;  /* 0x0000000203027211 */ /* 0x008fe400078ec0ff */
[----:B------:R-:W-:-:S03]  /*d5f0*/  SHF.L.U32 R3, R11, 0x1f, RZ ;  /* 0x0000001f0b037819 */ /* 0x000fc600000006ff */
[----:B------:R-:W-:-:S04]  /*d600*/  IMAD R2, R12, 0x8, R2 ;  /* 0x000000080c027824 */ /* 0x000fc800078e0202 */
[----:B------:R-:W3:Y:S02]  /*d610*/  SYNCS.PHASECHK.TRANS64.TRYWAIT P0, [R2+URZ+0x32440], R3 ;  /* 0x03244003020075a7 */ /* 0x000ee4000800017f */
[----:B---3--:R-:W-:Y:S05]  /*d620*/  @!P0 BRA `(.L_x_861) ;  /* 0x0000001800888947 */ /* 0x008fea0003800000 */
.L_x_909:
        /* <DEDUP_REMOVED lines=11> */
.L_x_862:
        /* <DEDUP_REMOVED lines=22> */
.L_x_910:
        /* <DEDUP_REMOVED lines=8> */
.L_x_864:
        /* <DEDUP_REMOVED lines=34> */
.L_x_859:
[----:B------:R-:W-:Y:S05]  /*dae0*/  BSYNC B1 ;  /* 0x0000000000017941 */ /* 0x000fea0003800000 */
.L_x_858:
[C---:B------:R-:W-:Y:S01]  /*daf0*/  ISETP.GT.AND P0, PT, R8.reuse, 0x1, PT ;  /* 0x000000010800780c */ /* 0x040fe20003f04270 */
[----:B------:R-:W-:-:S04]  /*db00*/  VIADD R2, R8, 0xfffffffe ;  /* 0xfffffffe08027836 */ /* 0x000fc80000000000 */
[----:B------:R-:W-:-:S08]  /*db10*/  IMAD.MOV.U32 R8, RZ, RZ, R2 ;  /* 0x000000ffff087224 */ /* 0x000fd000078e0002 */
[----:B------:R-:W-:Y:S05]  /*db20*/  @P0 BRA `(.L_x_865) ;  /* 0xfffffff000700947 */ /* 0x000fea000383ffff */
.L_x_841:
[----:B------:R-:W-:Y:S05]  /*db30*/  BSYNC B0 ;  /* 0x0000000000007941 */ /* 0x000fea0003800000 */
.L_x_840:
[----:B------:R-:W2:Y:S01]  /*db40*/  LDL.LU R3, [R1] ;  /* 0x0000000001037983 */ /* 0x000ea20000300800 */
[----:B------:R-:W-:Y:S01]  /*db50*/  BSSY B0, `(.L_x_866) ;  /* 0x0000016000007945 */ /* 0x000fe20003800000 */
[----:B------:R-:W3:Y:S02]  /*db60*/  S2R R2, SR_TID.X ;  /* 0x0000000000027919 */ /* 0x000ee40000002100 */
[----:B---3--:R-:W-:-:S04]  /*db70*/  LOP3.LUT R2, R2, 0x1f, RZ, 0xc0, !PT ;  /* 0x0000001f02027812 */ /* 0x008fc800078ec0ff */
[----:B------:R-:W-:Y:S01]  /*db80*/  ISETP.NE.AND P1, PT, R2, RZ, PT ;  /* 0x000000ff0200720c */ /* 0x000fe20003f25270 */
[----:B--2---:R-:W-:-:S05]  /*db90*/  VIADD R0, R3, 0x1 ;  /* 0x0000000103007836 */ /* 0x004fca0000000000 */
        /* <DEDUP_REMOVED lines=17> */
.L_x_867:
[----:B------:R-:W-:Y:S05]  /*dcb0*/  BSYNC B0 ;  /* 0x0000000000007941 */ /* 0x000fea0003800000 */
.L_x_866:
[----:B--2---:R-:W2:Y:S02]  /*dcc0*/  LDL.LU R2, [R1+0x4] ;  /* 0x0000040001027983 */ /* 0x004ea40000300800 */
[----:B--2---:R-:W-:-:S05]  /*dcd0*/  LOP3.LUT R2, R2, R0, RZ, 0x3c, !PT ;  /* 0x0000000002027212 */ /* 0x004fca00078e3cff */
[----:B------:R2:W-:Y:S02]  /*dce0*/  STL [R1+0x4], R2 ;  /* 0x0000040201007387 */ /* 0x0005e40000100800 */
.L_x_822:
[----:B------:R-:W-:Y:S05]  /*dcf0*/  BSYNC B6 ;  /* 0x0000000000067941 */ /* 0x000fea0003800000 */
.L_x_820:
[----:B------:R-:W-:-:S03]  /*dd00*/  UMOV UR4, 0xffffffff ;  /* 0xffffffff00047882 */ /* 0x000fc60000000000 */
[----:B------:R-:W-:Y:S05]  /*dd10*/  BRA.DIV UR4, `(.L_x_868) ;  /* 0x0000001204f47947 */ /* 0x000fea000b800000 */
[----:B------:R3:W4:Y:S04]  /*dd20*/  SHFL.IDX PT, R4, R16, RZ, 0x1f ;  /* 0x00001fff10047589 */ /* 0x00072800000e0000 */
[----:B------:R3:W0:Y:S02]  /*dd30*/  SHFL.IDX PT, R5, R16, 0x1, 0x1f ;  /* 0x00201f0010057f89 */ /* 0x00062400000e0000 */
.L_x_914:
        /* <DEDUP_REMOVED lines=13> */
.L_x_870:
[----:B------:R-:W-:Y:S05]  /*de10*/  BSYNC B0 ;  /* 0x0000000000007941 */ /* 0x000fea0003800000 */
.L_x_869:
        /* <DEDUP_REMOVED lines=20> */
[----:B0-----:R-:W-:-:S04]  /*df60*/  SEL R14, R14, RZ, P0 ;  /* 0x000000ff0e0e7207 */ /* 0x001fc80000000000 */
[----:B------:R-:W-:-:S05]  /*df70*/  IADD3 R2, R7, R14, RZ ;  /* 0x0000000e07027210 */ /* 0x000fca0007ffe0ff */
[----:B------:R0:W2:Y:S02]  /*df80*/  SHFL.IDX PT, R14, R2, 0x1f, 0x1f ;  /* 0x03e01f00020e7f89 */ /* 0x0000a400000e0000 */
.L_x_922:
[----:B------:R-:W-:Y:S02]  /*df90*/  ULDC UR4, c[0x0][0xd10] ;  /* 0x0003440000047ab9 */ /* 0x000fe40000000800 */
[----:B---3--:R-:W-:-:S04]  /*dfa0*/  IMAD.U32 R16, RZ, RZ, UR4 ;  /* 0x00000004ff107e24 */ /* 0x008fc8000f8e00ff */
[----:B--2---:R-:W-:-:S04]  /*dfb0*/  IMAD R6, R14, R16, RZ ;  /* 0x000000100e067224 */ /* 0x004fc800078e02ff */
[----:B------:R-:W-:-:S05]  /*dfc0*/  IMAD.IADD R5, R5, 0x1, R6 ;  /* 0x0000000105057824 */ /* 0x000fca00078e0206 */
[----:B----4-:R-:W-:-:S13]  /*dfd0*/  ISETP.GT.AND P0, PT, R5, R4, PT ;  /* 0x000000040500720c */ /* 0x010fda0003f04270 */
[----:B------:R-:W-:Y:S05]  /*dfe0*/  @P0 BRA `(.L_x_872) ;  /* 0x0000000000b40947 */ /* 0x000fea0003800000 */
[----:B------:R-:W2:Y:S02]  /*dff0*/  LDC R0, c[0x0][0xd14] ;  /* 0x00034500ff007b82 */ /* 0x000ea40000000800 */
.L_x_877:
        /* <DEDUP_REMOVED lines=14> */
.L_x_875:
[----:B------:R-:W-:Y:S05]  /*e0e0*/  BSYNC B0 ;  /* 0x0000000000007941 */ /* 0x000fea0003800000 */
.L_x_874:
[----:B------:R-:W-:-:S03]  /*e0f0*/  UMOV UR4, 0xffffffff ;  /* 0xffffffff00047882 */ /* 0x000fc60000000000 */
[----:B------:R-:W-:Y:S05]  /*e100*/  BRA.DIV UR4, `(.L_x_876) ;  /* 0x0000001604147947 */ /* 0x000fea000b800000 */
[----:B-----5:R-:W2:Y:S01]  /*e110*/  SHFL.UP PT, R14, R3, 0x1, RZ ;  /* 0x04200000030e7989 */ /* 0x020ea200000e00ff */
[C---:B------:R-:W-:Y:S02]  /*e120*/  ISETP.NE.AND P0, PT, R8.reuse, RZ, PT ;  /* 0x000000ff0800720c */ /* 0x040fe40003f05270 */
[----:B------:R-:W-:Y:S02]  /*e130*/  ISETP.GE.U32.AND P1, PT, R8, 0x2, PT ;  /* 0x000000020800780c */ /* 0x000fe40003f26070 */
        /* <DEDUP_REMOVED lines=18> */
.L_x_930:
[----:B------:R-:W-:Y:S02]  /*e260*/  ULDC UR4, c[0x0][0xd10] ;  /* 0x0003440000047ab9 */ /* 0x000fe40000000800 */
[----:B------:R-:W-:-:S04]  /*e270*/  IMAD.U32 R16, RZ, RZ, UR4 ;  /* 0x00000004ff107e24 */ /* 0x000fc8000f8e00ff */
[----:B--2---:R-:W-:-:S04]  /*e280*/  IMAD R6, R14, R16, RZ ;  /* 0x000000100e067224 */ /* 0x004fc800078e02ff */
[----:B------:R-:W-:-:S05]  /*e290*/  IMAD.IADD R5, R6, 0x1, R5 ;  /* 0x0000000106057824 */ /* 0x000fca00078e0205 */
[----:B------:R-:W-:-:S13]  /*e2a0*/  ISETP.GT.AND P0, PT, R5, R4, PT ;  /* 0x000000040500720c */ /* 0x000fda0003f04270 */
[----:B------:R-:W-:Y:S05]  /*e2b0*/  @!P0 BRA `(.L_x_877) ;  /* 0xfffffffc00508947 */ /* 0x000fea000383ffff */
.L_x_872:
        /* <DEDUP_REMOVED lines=8> */
.L_x_934:
[----:B------:R-:W-:Y:S01]  /*e340*/  ISETP.NE.AND P0, PT, R7, RZ, PT ;  /* 0x000000ff0700720c */ /* 0x000fe20003f05270 */
[----:B------:R-:W-:-:S12]  /*e350*/  IMAD.MOV.U32 R14, RZ, RZ, RZ ;  /* 0x000000ffff0e7224 */ /* 0x000fd800078e00ff */
[----:B------:R-:W-:Y:S05]  /*e360*/  @!P0 BRA `(.L_x_879) ;  /* 0x0000000000108947 */ /* 0x000fea0003800000 */
[----:B------:R-:W-:Y:S01]  /*e370*/  UMOV UR4, 0xffffffff ;  /* 0xffffffff00047882 */ /* 0x000fe20000000000 */
[----:B-1----:R-:W-:Y:S02]  /*e380*/  VIADD R12, R5, 0xffffffff ;  /* 0xffffffff050c7836 */ /* 0x002fe40000000000 */
[----:B------:R-:W-:Y:S05]  /*e390*/  BRA.DIV UR4, `(.L_x_880) ;  /* 0x0000001604887947 */ /* 0x000fea000b800000 */
[----:B------:R4:W1:Y:S02]  /*e3a0*/  SHFL.IDX PT, R14, R2, R12, 0x1f ;  /* 0x00001f0c020e7589 */ /* 0x00086400000e0000 */
.L_x_879:
[----:B---3--:R-:W-:Y:S01]  /*e3b0*/  IABS R7, R17 ;  /* 0x0000001100077213 */ /* 0x008fe20000000000 */
[----:B-1----:R-:W-:Y:S02]  /*e3c0*/  IMAD R16, R14, R16, R6 ;  /* 0x000000100e107224 */ /* 0x002fe400078e0206 */
[----:B------:R-:W-:Y:S01]  /*e3d0*/  IMAD.IADD R19, R5, 0x1, R19 ;  /* 0x0000000105137824 */ /* 0x000fe200078e0213 */
[----:B------:R-:W1:Y:S08]  /*e3e0*/  I2F.RP R8, R7 ;  /* 0x0000000700087306 */ /* 0x000e700000209400 */
[----:B-1----:R-:W2:Y:S02]  /*e3f0*/  MUFU.RCP R8, R8 ;  /* 0x0000000800087308 */ /* 0x002ea40000001000 */
[----:B--2---:R-:W-:-:S06]  /*e400*/  VIADD R3, R8, 0xffffffe ;  /* 0x0ffffffe08037836 */ /* 0x004fcc0000000000 */
[----:B------:R-:W0:Y:S02]  /*e410*/  F2I.FTZ.U32.TRUNC.NTZ R3, R3 ;  /* 0x0000000300037305 */ /* 0x000e24000021f000 */
[----:B0---4-:R-:W-:-:S05]  /*e420*/  IADD3 R2, RZ, -R3, RZ ;  /* 0x80000003ff027210 */ /* 0x011fca0007ffe0ff */
[----:B------:R-:W-:Y:S02]  /*e430*/  IMAD R9, R2, R7, RZ ;  /* 0x0000000702097224 */ /* 0x000fe400078e02ff */
[----:B------:R-:W-:-:S04]  /*e440*/  IMAD.MOV.U32 R2, RZ, RZ, RZ ;  /* 0x000000ffff027224 */ /* 0x000fc800078e00ff */
[----:B------:R-:W-:-:S04]  /*e450*/  IMAD.HI.U32 R6, R3, R9, R2 ;  /* 0x0000000903067227 */ /* 0x000fc800078e0002 */
[----:B------:R-:W-:Y:S01]  /*e460*/  IMAD.IADD R2, R4, 0x1, -R16 ;  /* 0x0000000104027824 */ /* 0x000fe200078e0a10 */
[----:B------:R-:W-:-:S04]  /*e470*/  IABS R4, R17 ;  /* 0x0000001100047213 */ /* 0x000fc80000000000 */
[----:B------:R-:W-:Y:S01]  /*e480*/  IABS R3, R2 ;  /* 0x0000000200037213 */ /* 0x000fe20000000000 */
[----:B------:R-:W-:-:S04]  /*e490*/  IMAD.MOV R4, RZ, RZ, -R4 ;  /* 0x000000ffff047224 */ /* 0x000fc800078e0a04 */
        /* <DEDUP_REMOVED lines=16> */
.L_x_873:
[----:B------:R-:W-:Y:S01]  /*e5a0*/  UMOV UR4, URZ ;  /* 0x0000003f00047c82 */ /* 0x000fe20008000000 */
[----:B------:R-:W-:Y:S01]  /*e5b0*/  UMOV UR5, URZ ;  /* 0x0000003f00057c82 */ /* 0x000fe20008000000 */
[----:B------:R-:W-:Y:S01]  /*e5c0*/  ULDC UR6, c[0x0][0xd14] ;  /* 0x0003450000067ab9 */ /* 0x000fe20000000800 */
[----:B------:R-:W-:Y:S02]  /*e5d0*/  IMAD.MOV.U32 R16, RZ, RZ, R4 ;  /* 0x000000ffff107224 */ /* 0x000fe400078e0004 */
[----:B------:R-:W-:Y:S02]  /*e5e0*/  IMAD.U32 R17, RZ, RZ, UR4 ;  /* 0x00000004ff117e24 */ /* 0x000fe4000f8e00ff */
[----:B------:R-:W-:Y:S02]  /*e5f0*/  IMAD.U32 R18, RZ, RZ, UR5 ;  /* 0x00000005ff127e24 */ /* 0x000fe4000f8e00ff */
[----:B------:R-:W-:-:S07]  /*e600*/  IMAD.U32 R19, RZ, RZ, UR6 ;  /* 0x00000006ff137e24 */ /* 0x000fce000f8e00ff */
.L_x_881:
        /* <DEDUP_REMOVED lines=12> */
.L_x_818:
[----:B------:R-:W3:Y:S01]  /*e6d0*/  S2R R3, SR_CgaCtaId ;  /* 0x0000000000037919 */ /* 0x000ee20000008800 */
[----:B------:R-:W-:Y:S01]  /*e6e0*/  UIADD3 UR4, UR50, 0x1, URZ ;  /* 0x0000000132047890 */ /* 0x000fe2000fffe03f */
[----:B0-----:R-:W-:-:S03]  /*e6f0*/  MOV R0, 0x400 ;  /* 0x0000040000007802 */ /* 0x001fc60000000f00 */
[----:B------:R-:W-:-:S04]  /*e700*/  ULEA.HI UR5, UR4, UR4, URZ, 0x1 ;  /* 0x0000000404057291 */ /* 0x000fc8000f8f083f */
[----:B------:R-:W-:-:S04]  /*e710*/  ULOP3.LUT UR5, UR5, 0xfffffffe, URZ, 0xc0, !UPT ;  /* 0xfffffffe05057892 */ /* 0x000fc8000f8ec03f */
[----:B------:R-:W-:Y:S01]  /*e720*/  UIADD3 UR5, UR4, -UR5, URZ ;  /* 0x8000000504057290 */ /* 0x000fe2000fffe03f */
[----:B---3--:R-:W-:-:S05]  /*e730*/  LEA R0, R3, R0, 0x18 ;  /* 0x0000000003007211 */ /* 0x008fca00078ec0ff */
[----:B------:R-:W-:-:S05]  /*e740*/  IMAD.U32 R3, RZ, RZ, UR5 ;  /* 0x00000005ff037e24 */ /* 0x000fca000f8e00ff */
[----:B------:R-:W-:-:S04]  /*e750*/  SHF.L.U32 R3, R3, 0x1f, RZ ;  /* 0x0000001f03037819 */ /* 0x000fc800000006ff */
[----:B------:R-:W0:Y:S02]  /*e760*/  SYNCS.PHASECHK.TRANS64.TRYWAIT P0, [R0+URZ+0x32420], R3 ;  /* 0x03242003000075a7 */ /* 0x000e24000800017f */
[----:B0-----:R-:W-:Y:S05]  /*e770*/  @!P0 BRA `(.L_x_883) ;  /* 0x0000001000b48947 */ /* 0x001fea0003800000 */
.L_x_937:
[----:B------:R-:W-:-:S03]  /*e780*/  UMOV UR4, 0xffffffff ;  /* 0xffffffff00047882 */ /* 0x000fc60000000000 */
[----:B------:R-:W-:Y:S05]  /*e790*/  BRA.DIV UR4, `(.L_x_884) ;  /* 0x0000001204c07947 */ /* 0x000fea000b800000 */
[----:B--2---:R-:W2:Y:S02]  /*e7a0*/  S2R R2, SR_TID.X ;  /* 0x0000000000027919 */ /* 0x004ea40000002100 */
[----:B--2---:R-:W-:-:S04]  /*e7b0*/  SHF.R.U32.HI R2, RZ, 0x5, R2 ;  /* 0x00000005ff027819 */ /* 0x004fc80000011602 */
[----:B------:R-:W-:-:S05]  /*e7c0*/  LOP3.LUT R2, R2, 0x3, RZ, 0xc0, !PT ;  /* 0x0000000302027812 */ /* 0x000fca00078ec0ff */
[----:B------:R2:W3:Y:S02]  /*e7d0*/  SHFL.IDX PT, R14, R2, RZ, 0x1f ;  /* 0x00001fff020e7589 */ /* 0x0004e400000e0000 */
.L_x_940:
[----:B---3--:R-:W-:Y:S01]  /*e7e0*/  ISETP.NE.AND P0, PT, R14, RZ, PT ;  /* 0x000000ff0e00720c */ /* 0x008fe20003f05270 */
[----:B------:R-:W-:-:S12]  /*e7f0*/  BSSY B0, `(.L_x_885) ;  /* 0x0000029000007945 */ /* 0x000fd80003800000 */
[----:B------:R-:W-:Y:S05]  /*e800*/  @P0 BRA `(.L_x_886) ;  /* 0x00000000009c0947 */ /* 0x000fea0003800000 */
[----:B------:R-:W-:-:S03]  /*e810*/  UMOV UR4, 0xffffffff ;  /* 0xffffffff00047882 */ /* 0x000fc60000000000 */
[----:B------:R-:W-:Y:S05]  /*e820*/  BRA.DIV UR4, `(.L_x_887) ;  /* 0x0000001204d07947 */ /* 0x000fea000b800000 */
[----:B------:R-:W-:-:S13]  /*e830*/  ELECT P6, URZ, PT ;  /* 0x00000000003f782f */ /* 0x000fda00038c0000 */
.L_x_943:
[----:B------:R-:W-:Y:S05]  /*e840*/  @!P6 BRA `(.L_x_886) ;  /* 0x00000000008ce947 */ /* 0x000fea0003800000 */
[----:B--2---:R-:W2:Y:S02]  /*e850*/  LDL R2, [R1+0x2c] ;  /* 0x00002c0001027983 */ /* 0x004ea40000100800 */
[----:B--2---:R-:W-:-:S13]  /*e860*/  R2UR UR4, R2 ;  /* 0x00000000020472ca */ /* 0x004fda00000e0000 */
[----:B------:R-:W-:-:S06]  /*e870*/  ULOP3.LUT UR4, UR4, 0x2, URZ, 0xfc, !UPT ;  /* 0x0000000204047892 */ /* 0x000fcc000f8efc3f */
[----:B------:R-:W-:-:S05]  /*e880*/  IMAD.U32 R2, RZ, RZ, UR4 ;  /* 0x00000004ff027e24 */ /* 0x000fca000f8e00ff */
[----:B------:R-:W-:-:S13]  /*e890*/  ISETP.NE.AND P2, PT, R2, 0x3, PT ;  /* 0x000000030200780c */ /* 0x000fda0003f45270 */
[----:B------:R-:W-:Y:S05]  /*e8a0*/  @!P2 BRA `(.L_x_888) ;  /* 0x000000000004a947 */ /* 0x000fea0003800000 */
[----:B------:R-:W-:Y:S01]  /*e8b0*/  BPT.TRAP 0x1 ;  /* 0x000000040000795c */ /* 0x000fe20000300000 */
.L_x_888:
[----:B0-----:R-:W2:Y:S04]  /*e8c0*/  LDL R3, [R1] ;  /* 0x0000000001037983 */ /* 0x001ea80000100800 */
[----:B------:R-:W3:Y:S01]  /*e8d0*/  LDL.LU R7, [R1+0x4] ;  /* 0x0000040001077983 */ /* 0x000ee20000300800 */
[----:B------:R-:W-:-:S05]  /*e8e0*/  IADD3 R2, R0, 0x32440, RZ ;  /* 0x0003244000027810 */ /* 0x000fca0007ffe0ff */
        /* <DEDUP_REMOVED lines=11> */
.L_x_944:
[----:B------:R-:W2:Y:S02]  /*e9a0*/  SYNCS.PHASECHK.TRANS64.TRYWAIT P0, [R7+URZ], R2 ;  /* 0x00000002070075a7 */ /* 0x000ea4000800017f */
[----:B--2---:R-:W-:Y:S05]  /*e9b0*/  @!P0 BRA `(.L_x_890) ;  /* 0x0000001000a08947 */ /* 0x004fea0003800000 */
.L_x_945:
[----:B------:R-:W-:Y:S05]  /*e9c0*/  @!P2 BRA `(.L_x_891) ;  /* 0x000000000004a947 */ /* 0x000fea0003800000 */
[----:B------:R-:W-:Y:S01]  /*e9d0*/  BPT.TRAP 0x1 ;  /* 0x000000040000795c */ /* 0x000fe20000300000 */
.L_x_891:
[----:B------:R-:W3:Y:S01]  /*e9e0*/  LDL.LU R4, [R1] ;  /* 0x0000000001047983 */ /* 0x000ee20000300800 */
[----:B------:R-:W-:-:S04]  /*e9f0*/  VIADD R0, R0, 0x32460 ;  /* 0x0003246000007836 */ /* 0x000fc80000000000 */
[----:B---3--:R-:W-:-:S04]  /*ea00*/  IMAD R4, R4, 0x8, R0 ;  /* 0x0000000804047824 */ /* 0x008fc800078e0200 */
[----:B------:R-:W3:Y:S02]  /*ea10*/  SYNCS.PHASECHK.TRANS64.TRYWAIT P0, [R4+URZ], R5 ;  /* 0x00000005040075a7 */ /* 0x000ee4000800017f */
[----:B---3--:R-:W-:Y:S05]  /*ea20*/  @!P0 BRA `(.L_x_892) ;  /* 0x0000001000988947 */ /* 0x008fea0003800000 */
.L_x_946:
[----:B------:R-:W-:-:S07]  /*ea30*/  IMAD R3, R3, 0x8, R0 ;  /* 0x0000000803037824 */ /* 0x000fce00078e0200 */
.L_x_893:
[----:B----4-:R4:W0:Y:S02]  /*ea40*/  SYNCS.PHASECHK.TRANS64.TRYWAIT P0, [R3+URZ], R2 ;  /* 0x00000002030075a7 */ /* 0x010824000800017f */
[----:B0-----:R-:W-:Y:S05]  /*ea50*/  @!P0 NANOSLEEP.SYNCS 0x989680 ;  /* 0x009896800000895d */ /* 0x001fea0003900000 */
[----:B------:R-:W0:Y:S02]  /*ea60*/  @!P0 SYNCS.PHASECHK.TRANS64 P0, [R3+URZ], R2 ;  /* 0x00000002030085a7 */ /* 0x000e24000800007f */
[----:B0-----:R-:W-:Y:S05]  /*ea70*/  @!P0 BRA `(.L_x_893) ;  /* 0xfffffffc00f08947 */ /* 0x001fea000383ffff */
.L_x_886:
[----:B------:R-:W-:Y:S05]  /*ea80*/  BSYNC B0 ;  /* 0x0000000000007941 */ /* 0x000fea0003800000 */
.L_x_885:
[----:B------:R-:W-:Y:S05]  /*ea90*/  EXIT ;  /* 0x000000000000794d */ /* 0x000fea0003800000 */
.L_x_771:
[----:B0-----:R0:W1:Y:S02]  /*eaa0*/  SYNCS.PHASECHK.TRANS64.TRYWAIT P0, [R4+URZ+0x32400], R3 ;  /* 0x03240003040075a7 */ /* 0x001064000800017f */
[----:B-1----:R-:W-:Y:S05]  /*eab0*/  @!P0 NANOSLEEP.SYNCS 0x989680 ;  /* 0x009896800000895d */ /* 0x002fea0003900000 */
[----:B------:R-:W1:Y:S02]  /*eac0*/  @!P0 SYNCS.PHASECHK.TRANS64 P0, [R4+URZ+0x32400], R3 ;  /* 0x03240003040085a7 */ /* 0x000e64000800007f */
[----:B-1----:R-:W-:Y:S05]  /*ead0*/  @!P0 BRA `(.L_x_771) ;  /* 0xfffffffc00f08947 */ /* 0x002fea000383ffff */
[----:B------:R-:W-:Y:S05]  /*eae0*/  BRA `(.L_x_894) ;  /* 0xffffff2c00887947 */ /* 0x000fea000383ffff */
.L_x_775:
[----:B--2---:R2:W3:Y:S02]  /*eaf0*/  SYNCS.PHASECHK.TRANS64.TRYWAIT P1, [R0+URZ+0x32430], R5 ;  /* 0x03243005000075a7 */ /* 0x0044e4000802017f */
[----:B---3--:R-:W-:Y:S05]  /*eb00*/  @!P1 NANOSLEEP.SYNCS 0x989680 ;  /* 0x009896800000995d */ /* 0x008fea0003900000 */
[----:B------:R-:W3:Y:S02]  /*eb10*/  @!P1 SYNCS.PHASECHK.TRANS64 P1, [R0+URZ+0x32430], R5 ;  /* 0x03243005000095a7 */ /* 0x000ee4000802007f */
[----:B---3--:R-:W-:Y:S05]  /*eb20*/  @!P1 BRA `(.L_x_775) ;  /* 0xfffffffc00f09947 */ /* 0x008fea000383ffff */
[----:B------:R-:W-:Y:S05]  /*eb30*/  BRA `(.L_x_774) ;  /* 0xffffff2c00bc7947 */ /* 0x000fea000383ffff */
.L_x_776:
[----:B---3--:R3:W4:Y:S02]  /*eb40*/  SYNCS.PHASECHK.TRANS64.TRYWAIT P1, [R4+URZ+0x32410], R3 ;  /* 0x03241003040075a7 */ /* 0x008724000802017f */
[----:B----4-:R-:W-:Y:S05]  /*eb50*/  @!P1 NANOSLEEP.SYNCS 0x989680 ;  /* 0x009896800000995d */ /* 0x010fea0003900000 */
[----:B------:R-:W4:Y:S02]  /*eb60*/  @!P1 SYNCS.PHASECHK.TRANS64 P1, [R4+URZ+0x32410], R3 ;  /* 0x03241003040095a7 */ /* 0x000f24000802007f */
[----:B----4-:R-:W-:Y:S05]  /*eb70*/  @!P1 BRA `(.L_x_776) ;  /* 0xfffffffc00f09947 */ /* 0x010fea000383ffff */
[----:B------:R-:W-:Y:S05]  /*eb80*/  BRA `(.L_x_895) ;  /* 0xffffff3000847947 */ /* 0x000fea000383ffff */
.L_x_780:
[----:B------:R0:W0:Y:S02]  /*eb90*/  SYNCS.PHASECHK.TRANS64.TRYWAIT P1, [R0+URZ+0x32450], R5 ;  /* 0x03245005000075a7 */ /* 0x000024000802017f */
[----:B0-----:R-:W-:Y:S05]  /*eba0*/  @!P1 NANOSLEEP.SYNCS 0x989680 ;  /* 0x009896800000995d */ /* 0x001fea0003900000 */
[----:B------:R-:W0:Y:S02]  /*ebb0*/  @!P1 SYNCS.PHASECHK.TRANS64 P1, [R0+URZ+0x32450], R5 ;  /* 0x03245005000095a7 */ /* 0x000e24000802007f */
[----:B0-----:R-:W-:Y:S05]  /*ebc0*/  @!P1 BRA `(.L_x_780) ;  /* 0xfffffffc00f09947 */ /* 0x001fea000383ffff */
[----:B------:R-:W-:Y:S05]  /*ebd0*/  BRA `(.L_x_779) ;  /* 0xffffff3000907947 */ /* 0x000fea000383ffff */
.L_x_785:
[----:B-1----:R-:W-:-:S04]  /*ebe0*/  IMAD.U32 R153, RZ, RZ, UR5 ;  /* 0x00000005ff997e24 */ /* 0x002fc8000f8e00ff */
[----:B------:R1:W2:Y:S03]  /*ebf0*/  SYNCS.PHASECHK.TRANS64.TRYWAIT P3, [R153+URZ+0x32430], R208 ;  /* 0x032430d0990075a7 */ /* 0x0002a6000806017f */
[----:B--2---:R-:W-:Y:S05]  /*ec00*/  @!P3 NANOSLEEP.SYNCS 0x989680 ;  /* 0x009896800000b95d */ /* 0x004fea0003900000 */
[----:B------:R-:W2:Y:S02]  /*ec10*/  @!P3 SYNCS.PHASECHK.TRANS64 P3, [R153+URZ+0x32430], R208 ;  /* 0x032430d09900b5a7 */ /* 0x000ea4000806007f */
[----:B--2---:R-:W-:Y:S05]  /*ec20*/  @!P3 BRA `(.L_x_785) ;  /* 0xfffffffc00ecb947 */ /* 0x004fea000383ffff */
[----:B------:R-:W-:Y:S05]  /*ec30*/  BRA `(.L_x_784) ;  /* 0xffffff5800087947 */ /* 0x000fea000383ffff */
.L_x_789:
[----:B--2---:R-:W-:-:S04]  /*ec40*/  IMAD.U32 R209, RZ, RZ, UR5 ;  /* 0x00000005ffd17e24 */ /* 0x004fc8000f8e00ff */
[----:B------:R2:W3:Y:S03]  /*ec50*/  SYNCS.PHASECHK.TRANS64.TRYWAIT P3, [R209+URZ+0x32450], R208 ;  /* 0x032450d0d10075a7 */ /* 0x0004e6000806017f */
[----:B---3--:R-:W-:Y:S05]  /*ec60*/  @!P3 NANOSLEEP.SYNCS 0x989680 ;  /* 0x009896800000b95d */ /* 0x008fea0003900000 */
[----:B------:R-:W3:Y:S02]  /*ec70*/  @!P3 SYNCS.PHASECHK.TRANS64 P3, [R209+URZ+0x32450], R208 ;  /* 0x032450d0d100b5a7 */ /* 0x000ee4000806007f */
[----:B---3--:R-:W-:Y:S05]  /*ec80*/  @!P3 BRA `(.L_x_789) ;  /* 0xfffffffc00ecb947 */ /* 0x008fea000383ffff */
[----:B------:R-:W-:Y:S05]  /*ec90*/  BRA `(.L_x_788) ;  /* 0xffffff5800847947 */ /* 0x000fea000383ffff */
.L_x_827:
[----:B------:R-:W0:Y:S01]  /*eca0*/  S2R R5, SR_TID.X ;  /* 0x0000000000057919 */ /* 0x000e220000002100 */
[----:B------:R-:W-:Y:S01]  /*ecb0*/  BSSY B0, `(.L_x_896) ;  /* 0x000000a000007945 */ /* 0x000fe20003800000 */
[----:B------:R-:W-:Y:S02]  /*ecc0*/  IMAD.MOV.U32 R12, RZ, RZ, RZ ;  /* 0x000000ffff0c7224 */ /* 0x000fe400078e00ff */
[----:B------:R-:W-:Y:S02]  /*ecd0*/  IMAD.MOV.U32 R11, RZ, RZ, 0x1f ;  /* 0x0000001fff0b7424 */ /* 0x000fe400078e00ff */
[----:B------:R-:W-:Y:S01]  /*ece0*/  IMAD.MOV.U32 R15, RZ, RZ, -0x1 ;  /* 0xffffffffff0f7424 */ /* 0x000fe200078e00ff */
[----:B0-----:R-:W-:-:S04]  /*ecf0*/  SHF.R.U32.HI R5, RZ, 0x5, R5 ;  /* 0x00000005ff057819 */ /* 0x001fc80000011605 */
[----:B------:R-:W-:-:S05]  /*ed00*/  LOP3.LUT R5, R5, 0x3, RZ, 0xc0, !PT ;  /* 0x0000000305057812 */ /* 0x000fca00078ec0ff */
[----:B------:R-:W-:-:S07]  /*ed10*/  IMAD.MOV.U32 R13, RZ, RZ, R5 ;  /* 0x000000ffff0d7224 */ /* 0x000fce00078e0005 */
[----:B------:R-:W-:Y:S05]  /*ed20*/  WARPSYNC.COLLECTIVE R15, `(.L_x_897) ;  /* 0x000000000f087348 */ /* 0x000fea0003c00000 */
[----:B------:R0:W1:Y:S02]  /*ed30*/  SHFL.IDX P6, R14, R13, R12, R11 ;  /* 0x0000000c0d0e7389 */ /* 0x00006400000c000b */
[----:B01----:R-:W-:Y:S01]  /*ed40*/  ENDCOLLECTIVE ;  /* 0x000000000000791b */ /* 0x003fe20003800000 */
.L_x_897:
[----:B------:R-:W-:Y:S05]  /*ed50*/  BSYNC B0 ;  /* 0x0000000000007941 */ /* 0x000fea0003800000 */
.L_x_896:
[----:B------:R-:W-:Y:S05]  /*ed60*/  BRA `(.L_x_898) ;  /* 0xffffffc800a47947 */ /* 0x000fea000383ffff */
.L_x_828:
[----:B------:R-:W-:Y:S01]  /*ed70*/  BSSY B0, `(.L_x_899) ;  /* 0x0000006000007945 */ /* 0x000fe20003800000 */
[----:B------:R-:W-:-:S07]  /*ed80*/  IMAD.MOV.U32 R15, RZ, RZ, -0x1 ;  /* 0xffffffffff0f7424 */ /* 0x000fce00078e00ff */
[----:B------:R-:W-:Y:S05]  /*ed90*/  WARPSYNC.COLLECTIVE R15, `(.L_x_900) ;  /* 0x000000000f0c7348 */ /* 0x000fea0003c00000 */
[----:B------:R-:W-:Y:S02]  /*eda0*/  ELECT P6, UR62, PT ;  /* 0x00000000003e782f */ /* 0x000fe400038c0000 */
[----:B------:R-:W-:Y:S01]  /*edb0*/  MOV R14, UR62 ;  /* 0x0000003e000e7c02 */ /* 0x000fe20008000f00 */
[----:B------:R-:W-:Y:S10]  /*edc0*/  ENDCOLLECTIVE ;  /* 0x000000000000791b */ /* 0x000ff40003800000 */
.L_x_900:
[----:B------:R-:W-:Y:S05]  /*edd0*/  BSYNC B0 ;  /* 0x0000000000007941 */ /* 0x000fea0003800000 */
.L_x_899:
[----:B------:R-:W-:Y:S05]  /*ede0*/  BRA `(.L_x_901) ;  /* 0xffffffc8009c7947 */ /* 0x000fea000383ffff */
.L_x_831:
[----:B0-----:R0:W1:Y:S02]  /*edf0*/  SYNCS.PHASECHK.TRANS64.TRYWAIT P0, [R8+URZ+0x32440], R10 ;  /* 0x0324400a080075a7 */ /* 0x001064000800017f */
[----:B-1----:R-:W-:Y:S05]  /*ee00*/  @!P0 NANOSLEEP.SYNCS 0x989680 ;  /* 0x009896800000895d */ /* 0x002fea0003900000 */
[----:B------:R-:W1:Y:S02]  /*ee10*/  @!P0 SYNCS.PHASECHK.TRANS64 P0, [R8+URZ+0x32440], R10 ;  /* 0x0324400a080085a7 */ /* 0x000e64000800007f */
[----:B-1----:R-:W-:Y:S05]  /*ee20*/  @!P0 BRA `(.L_x_831) ;  /* 0xfffffffc00f08947 */ /* 0x002fea000383ffff */
[----:B------:R-:W-:Y:S05]  /*ee30*/  BRA `(.L_x_902) ;  /* 0xffffffcc000c7947 */ /* 0x000fea000383ffff */
.L_x_835:
        /* <DEDUP_REMOVED lines=8> */
.L_x_838:
[----:B0-----:R0:W1:Y:S02]  /*eec0*/  SYNCS.PHASECHK.TRANS64.TRYWAIT P0, [R8+URZ+0x32460], R6 ;  /* 0x03246006080075a7 */ /* 0x001064000800017f */
[----:B-1----:R-:W-:Y:S05]  /*eed0*/  @!P0 NANOSLEEP.SYNCS 0x989680 ;  /* 0x009896800000895d */ /* 0x002fea0003900000 */
[----:B------:R-:W1:Y:S02]  /*eee0*/  @!P0 SYNCS.PHASECHK.TRANS64 P0, [R8+URZ+0x32460], R6 ;  /* 0x03246006080085a7 */ /* 0x000e64000800007f */
[----:B-1----:R-:W-:Y:S05]  /*eef0*/  @!P0 BRA `(.L_x_838) ;  /* 0xfffffffc00f08947 */ /* 0x002fea000383ffff */
[----:B------:R-:W-:Y:S05]  /*ef00*/  BRA `(.L_x_904) ;  /* 0xffffffd000947947 */ /* 0x000fea000383ffff */
.L_x_847:
[----:B-1----:R1:W2:Y:S02]  /*ef10*/  SYNCS.PHASECHK.TRANS64.TRYWAIT P0, [R3+URZ+0x32440], R6 ;  /* 0x03244006030075a7 */ /* 0x0022a4000800017f */
[----:B--2---:R-:W-:Y:S05]  /*ef20*/  @!P0 NANOSLEEP.SYNCS 0x989680 ;  /* 0x009896800000895d */ /* 0x004fea0003900000 */
[----:B------:R-:W2:Y:S02]  /*ef30*/  @!P0 SYNCS.PHASECHK.TRANS64 P0, [R3+URZ+0x32440], R6 ;  /* 0x03244006030085a7 */ /* 0x000ea4000800007f */
[----:B--2---:R-:W-:Y:S05]  /*ef40*/  @!P0 BRA `(.L_x_847) ;  /* 0xfffffffc00f08947 */ /* 0x004fea000383ffff */
[----:B------:R-:W-:Y:S05]  /*ef50*/  BRA `(.L_x_905) ;  /* 0xffffffd8001c7947 */ /* 0x000fea000383ffff */
.L_x_849:
[----:B--2---:R2:W3:Y:S02]  /*ef60*/  SYNCS.PHASECHK.TRANS64.TRYWAIT P0, [R3+URZ+0x32460], R6 ;  /* 0x03246006030075a7 */ /* 0x0044e4000800017f */
[----:B---3--:R-:W-:Y:S05]  /*ef70*/  @!P0 NANOSLEEP.SYNCS 0x989680 ;  /* 0x009896800000895d */ /* 0x008fea0003900000 */
[----:B------:R-:W3:Y:S02]  /*ef80*/  @!P0 SYNCS.PHASECHK.TRANS64 P0, [R3+URZ+0x32460], R6 ;  /* 0x03246006030085a7 */ /* 0x000ee4000800007f */
[----:B---3--:R-:W-:Y:S05]  /*ef90*/  @!P0 BRA `(.L_x_849) ;  /* 0xfffffffc00f08947 */ /* 0x008fea000383ffff */
[----:B------:R-:W-:Y:S05]  /*efa0*/  BRA `(.L_x_906) ;  /* 0xffffffd8008c7947 */ /* 0x000fea000383ffff */
.L_x_854:
[----:B--2---:R2:W3:Y:S02]  /*efb0*/  SYNCS.PHASECHK.TRANS64.TRYWAIT P0, [R2+URZ+0x32440], R3 ;  /* 0x03244003020075a7 */ /* 0x0044e4000800017f */
[----:B---3--:R-:W-:Y:S05]  /*efc0*/  @!P0 NANOSLEEP.SYNCS 0x989680 ;  /* 0x009896800000895d */ /* 0x008fea0003900000 */
[----:B------:R-:W3:Y:S02]  /*efd0*/  @!P0 SYNCS.PHASECHK.TRANS64 P0, [R2+URZ+0x32440], R3 ;  /* 0x03244003020085a7 */ /* 0x000ee4000800007f */
[----:B---3--:R-:W-:Y:S05]  /*efe0*/  @!P0 BRA `(.L_x_854) ;  /* 0xfffffffc00f08947 */ /* 0x008fea000383ffff */
[----:B------:R-:W-:Y:S05]  /*eff0*/  BRA `(.L_x_907) ;  /* 0xffffffdc00d47947 */ /* 0x000fea000383ffff */
.L_x_856:
[----:B-1----:R1:W3:Y:S02]  /*f000*/  SYNCS.PHASECHK.TRANS64.TRYWAIT P1, [R2+URZ+0x32460], R3 ;  /* 0x03246003020075a7 */ /* 0x0022e4000802017f */
[----:B---3--:R-:W-:Y:S05]  /*f010*/  @!P1 NANOSLEEP.SYNCS 0x989680 ;  /* 0x009896800000995d */ /* 0x008fea0003900000 */
[----:B------:R-:W3:Y:S02]  /*f020*/  @!P1 SYNCS.PHASECHK.TRANS64 P1, [R2+URZ+0x32460], R3 ;  /* 0x03246003020095a7 */ /* 0x000ee4000802007f */
[----:B---3--:R-:W-:Y:S05]  /*f030*/  @!P1 BRA `(.L_x_856) ;  /* 0xfffffffc00f09947 */ /* 0x008fea000383ffff */
[----:B------:R-:W-:Y:S05]  /*f040*/  BRA `(.L_x_908) ;  /* 0xffffffe000407947 */ /* 0x000fea000383ffff */
.L_x_861:
[----:B---3--:R3:W4:Y:S02]  /*f050*/  SYNCS.PHASECHK.TRANS64.TRYWAIT P0, [R2+URZ+0x32440], R3 ;  /* 0x03244003020075a7 */ /* 0x008724000800017f */
[----:B----4-:R-:W-:Y:S05]  /*f060*/  @!P0 NANOSLEEP.SYNCS 0x989680 ;  /* 0x009896800000895d */ /* 0x010fea0003900000 */
[----:B------:R-:W4:Y:S02]  /*f070*/  @!P0 SYNCS.PHASECHK.TRANS64 P0, [R2+URZ+0x32440], R3 ;  /* 0x03244003020085a7 */ /* 0x000f24000800007f */
[----:B----4-:R-:W-:Y:S05]  /*f080*/  @!P0 BRA `(.L_x_861) ;  /* 0xfffffffc00f08947 */ /* 0x010fea000383ffff */
[----:B------:R-:W-:Y:S05]  /*f090*/  BRA `(.L_x_909) ;  /* 0xffffffe400647947 */ /* 0x000fea000383ffff */
.L_x_863:
[----:B-1----:R1:W2:Y:S02]  /*f0a0*/  SYNCS.PHASECHK.TRANS64.TRYWAIT P1, [R2+URZ+0x32460], R3 ;  /* 0x03246003020075a7 */ /* 0x0022a4000802017f */
[----:B--2---:R-:W-:Y:S05]  /*f0b0*/  @!P1 NANOSLEEP.SYNCS 0x989680 ;  /* 0x009896800000995d */ /* 0x004fea0003900000 */
[----:B------:R-:W2:Y:S02]  /*f0c0*/  @!P1 SYNCS.PHASECHK.TRANS64 P1, [R2+URZ+0x32460], R3 ;  /* 0x03246003020095a7 */ /* 0x000ea4000802007f */
[----:B--2---:R-:W-:Y:S05]  /*f0d0*/  @!P1 BRA `(.L_x_863) ;  /* 0xfffffffc00f09947 */ /* 0x004fea000383ffff */
[----:B------:R-:W-:Y:S05]  /*f0e0*/  BRA `(.L_x_910) ;  /* 0xffffffe400d47947 */ /* 0x000fea000383ffff */
.L_x_868:
[----:B------:R-:W-:Y:S01]  /*f0f0*/  BSSY B0, `(.L_x_911) ;  /* 0x0000008000007945 */ /* 0x000fe20003800000 */
[----:B------:R-:W-:Y:S01]  /*f100*/  IMAD.MOV.U32 R13, RZ, RZ, R16 ;  /* 0x000000ffff0d7224 */ /* 0x000fe200078e0010 */
[----:B0-----:R-:W-:Y:S01]  /*f110*/  MOV R15, 0xffffffff ;  /* 0xffffffff000f7802 */ /* 0x001fe20000000f00 */
[----:B-1----:R-:W-:Y:S02]  /*f120*/  IMAD.MOV.U32 R12, RZ, RZ, RZ ;  /* 0x000000ffff0c7224 */ /* 0x002fe400078e00ff */
[----:B------:R-:W-:-:S07]  /*f130*/  IMAD.MOV.U32 R11, RZ, RZ, 0x1f ;  /* 0x0000001fff0b7424 */ /* 0x000fce00078e00ff */
[----:B--2---:R-:W-:Y:S05]  /*f140*/  WARPSYNC.COLLECTIVE R15, `(.L_x_912) ;  /* 0x000000000f087348 */ /* 0x004fea0003c00000 */
[----:B------:R0:W1:Y:S02]  /*f150*/  SHFL.IDX P6, R14, R13, R12, R11 ;  /* 0x0000000c0d0e7389 */ /* 0x00006400000c000b */
[----:B012---:R-:W-:Y:S01]  /*f160*/  ENDCOLLECTIVE ;  /* 0x000000000000791b */ /* 0x007fe20003800000 */
.L_x_912:
[----:B------:R-:W-:Y:S05]  /*f170*/  BSYNC B0 ;  /* 0x0000000000007941 */ /* 0x000fea0003800000 */
.L_x_911:
        /* <DEDUP_REMOVED lines=8> */
.L_x_913:
[----:B------:R-:W-:Y:S01]  /*f200*/  IMAD.MOV.U32 R5, RZ, RZ, R14 ;  /* 0x000000ffff057224 */ /* 0x000fe200078e000e */
[----:B------:R-:W-:Y:S06]  /*f210*/  BRA `(.L_x_914) ;  /* 0xffffffe800c87947 */ /* 0x000fec000383ffff */
.L_x_871:
[----:B------:R-:W-:Y:S01]  /*f220*/  BSSY B0, `(.L_x_915) ;  /* 0x0000008000007945 */ /* 0x000fe20003800000 */
[----:B-----5:R-:W-:Y:S02]  /*f230*/  IMAD.MOV.U32 R13, RZ, RZ, R3 ;  /* 0x000000ffff0d7224 */ /* 0x020fe400078e0003 */
[----:B-1----:R-:W-:Y:S02]  /*f240*/  IMAD.MOV.U32 R12, RZ, RZ, 0x1 ;  /* 0x00000001ff0c7424 */ /* 0x002fe400078e00ff */
[----:B------:R-:W-:Y:S02]  /*f250*/  IMAD.MOV.U32 R11, RZ, RZ, RZ ;  /* 0x000000ffff0b7224 */ /* 0x000fe400078e00ff */
[----:B------:R-:W-:-:S07]  /*f260*/  IMAD.MOV.U32 R15, RZ, RZ, -0x1 ;  /* 0xffffffffff0f7424 */ /* 0x000fce00078e00ff */
[----:B0-234-:R-:W-:Y:S05]  /*f270*/  WARPSYNC.COLLECTIVE R15, `(.L_x_916) ;  /* 0x000000000f087348 */ /* 0x01dfea0003c00000 */
[----:B------:R1:W0:Y:S02]  /*f280*/  SHFL.UP P6, R14, R13, R12, R11 ;  /* 0x0400000c0d0e7389 */ /* 0x00022400000c000b */
[----:B01234-:R-:W-:Y:S01]  /*f290*/  ENDCOLLECTIVE ;  /* 0x000000000000791b */ /* 0x01ffe20003800000 */
.L_x_916:
[----:B------:R-:W-:Y:S05]  /*f2a0*/  BSYNC B0 ;  /* 0x0000000000007941 */ /* 0x000fea0003800000 */
.L_x_915:
        /* <DEDUP_REMOVED lines=10> */
.L_x_917:
        /* <DEDUP_REMOVED lines=8> */
.L_x_918:
        /* <DEDUP_REMOVED lines=8> */
.L_x_919:
        /* <DEDUP_REMOVED lines=8> */
.L_x_920:
        /* <DEDUP_REMOVED lines=8> */
.L_x_921:
[----:B------:R-:W-:Y:S05]  /*f550*/  BRA `(.L_x_922) ;  /* 0xffffffe8008c7947 */ /* 0x000fea000383ffff */
.L_x_876:
        /* <DEDUP_REMOVED lines=8> */
.L_x_924:
[----:B------:R-:W-:Y:S05]  /*f5e0*/  BSYNC B0 ;  /* 0x0000000000007941 */ /* 0x000fea0003800000 */
.L_x_923:
        /* <DEDUP_REMOVED lines=10> */
.L_x_925:
        /* <DEDUP_REMOVED lines=8> */
.L_x_926:
        /* <DEDUP_REMOVED lines=8> */
.L_x_927:
        /* <DEDUP_REMOVED lines=8> */
.L_x_928:
        /* <DEDUP_REMOVED lines=8> */
.L_x_929:
[----:B------:R-:W-:Y:S05]  /*f890*/  BRA `(.L_x_930) ;  /* 0xffffffe800707947 */ /* 0x000fea000383ffff */
.L_x_878:
[----:B------:R-:W-:Y:S01]  /*f8a0*/  BSSY B0, `(.L_x_931) ;  /* 0x0000006000007945 */ /* 0x000fe20003800000 */
[----:B------:R-:W-:Y:S02]  /*f8b0*/  PLOP3.LUT P6, PT, P6, PT, PT, 0x8, 0x0 ;  /* 0x000000000000781c */ /* 0x000fe400037ce170 */
[----:B------:R-:W-:-:S11]  /*f8c0*/  MOV R15, 0xffffffff ;  /* 0xffffffff000f7802 */ /* 0x000fd60000000f00 */
[----:B01----:R-:W-:Y:S05]  /*f8d0*/  WARPSYNC.COLLECTIVE R15, `(.L_x_932) ;  /* 0x000000000f087348 */ /* 0x003fea0003c00000 */
[----:B------:R-:W-:Y:S01]  /*f8e0*/  VOTE.ANY R14, PT, P6 ;  /* 0x00000000000e7806 */ /* 0x000fe200030e0100 */
[----:B01----:R-:W-:Y:S06]  /*f8f0*/  ENDCOLLECTIVE ;  /* 0x000000000000791b */ /* 0x003fec0003800000 */
.L_x_932:
[----:B------:R-:W-:Y:S05]  /*f900*/  BSYNC B0 ;  /* 0x0000000000007941 */ /* 0x000fea0003800000 */
.L_x_931:
[----:B------:R-:W-:Y:S02]  /*f910*/  IMAD.MOV.U32 R7, RZ, RZ, R14 ;  /* 0x000000ffff077224 */ /* 0x000fe400078e000e */
[----:B------:R-:W-:Y:S02]  /*f920*/  IMAD.MOV.U32 R13, RZ, RZ, R3 ;  /* 0x000000ffff0d7224 */ /* 0x000fe400078e0003 */
[----:B------:R-:W0:Y:S01]  /*f930*/  POPC R5, R7 ;  /* 0x0000000700057309 */ /* 0x000e220000000000 */
[----:B------:R-:W-:Y:S02]  /*f940*/  IMAD.MOV.U32 R11, RZ, RZ, 0x1f ;  /* 0x0000001fff0b7424 */ /* 0x000fe400078e00ff */
[----:B------:R-:W-:Y:S02]  /*f950*/  IMAD.MOV.U32 R15, RZ, RZ, -0x1 ;  /* 0xffffffffff0f7424 */ /* 0x000fe400078e00ff */
[----:B0-----:R-:W-:-:S07]  /*f960*/  IMAD.MOV.U32 R12, RZ, RZ, R5 ;  /* 0x000000ffff0c7224 */ /* 0x001fce00078e0005 */
[----:B------:R-:W-:Y:S05]  /*f970*/  WARPSYNC.COLLECTIVE R15, `(.L_x_933) ;  /* 0x000000000f087348 */ /* 0x000fea0003c00000 */
[----:B------:R0:W1:Y:S02]  /*f980*/  SHFL.IDX P6, R14, R13, R12, R11 ;  /* 0x0000000c0d0e7389 */ /* 0x00006400000c000b */
[----:B01----:R-:W-:Y:S01]  /*f990*/  ENDCOLLECTIVE ;  /* 0x000000000000791b */ /* 0x003fe20003800000 */
.L_x_933:
[----:B------:R-:W-:Y:S01]  /*f9a0*/  IMAD.MOV.U32 R17, RZ, RZ, R14 ;  /* 0x000000ffff117224 */ /* 0x000fe200078e000e */
[----:B------:R-:W-:Y:S06]  /*f9b0*/  BRA `(.L_x_934) ;  /* 0xffffffe800607947 */ /* 0x000fec000383ffff */
.L_x_880:
[----:B------:R-:W-:Y:S01]  /*f9c0*/  BSSY B0, `(.L_x_935) ;  /* 0x0000007000007945 */ /* 0x000fe20003800000 */
[----:B------:R-:W-:Y:S02]  /*f9d0*/  IMAD.MOV.U32 R13, RZ, RZ, R2 ;  /* 0x000000ffff0d7224 */ /* 0x000fe400078e0002 */
[----:B------:R-:W-:Y:S02]  /*f9e0*/  IMAD.MOV.U32 R11, RZ, RZ, 0x1f ;  /* 0x0000001fff0b7424 */ /* 0x000fe400078e00ff */
[----:B------:R-:W-:-:S07]  /*f9f0*/  IMAD.MOV.U32 R15, RZ, RZ, -0x1 ;  /* 0xffffffffff0f7424 */ /* 0x000fce00078e00ff */
[----:B0-23--:R-:W-:Y:S05]  /*fa00*/  WARPSYNC.COLLECTIVE R15, `(.L_x_936) ;  /* 0x000000000f087348 */ /* 0x00dfea0003c00000 */
[----:B------:R1:W4:Y:S02]  /*fa10*/  SHFL.IDX P6, R14, R13, R12, R11 ;  /* 0x0000000c0d0e7389 */ /* 0x00032400000c000b */
[----:B01234-:R-:W-:Y:S01]  /*fa20*/  ENDCOLLECTIVE ;  /* 0x000000000000791b */ /* 0x01ffe20003800000 */
.L_x_936:
[----:B------:R-:W-:Y:S05]  /*fa30*/  BSYNC B0 ;  /* 0x0000000000007941 */ /* 0x000fea0003800000 */
.L_x_935:
[----:B------:R-:W-:Y:S05]  /*fa40*/  BRA `(.L_x_879) ;  /* 0xffffffe800587947 */ /* 0x000fea000383ffff */
.L_x_883:
[----:B0-----:R0:W3:Y:S02]  /*fa50*/  SYNCS.PHASECHK.TRANS64.TRYWAIT P0, [R0+URZ+0x32420], R3 ;  /* 0x03242003000075a7 */ /* 0x0010e4000800017f */
[----:B---3--:R-:W-:Y:S05]  /*fa60*/  @!P0 NANOSLEEP.SYNCS 0x989680 ;  /* 0x009896800000895d */ /* 0x008fea0003900000 */
[----:B------:R-:W3:Y:S02]  /*fa70*/  @!P0 SYNCS.PHASECHK.TRANS64 P0, [R0+URZ+0x32420], R3 ;  /* 0x03242003000085a7 */ /* 0x000ee4000800007f */
[----:B---3--:R-:W-:Y:S05]  /*fa80*/  @!P0 BRA `(.L_x_883) ;  /* 0xfffffffc00f08947 */ /* 0x008fea000383ffff */
[----:B------:R-:W-:Y:S05]  /*fa90*/  BRA `(.L_x_937) ;  /* 0xffffffec00387947 */ /* 0x000fea000383ffff */
.L_x_884:
[----:B--2---:R-:W2:Y:S01]  /*faa0*/  S2R R2, SR_TID.X ;  /* 0x0000000000027919 */ /* 0x004ea20000002100 */
        /* <DEDUP_REMOVED lines=10> */
.L_x_939:
[----:B------:R-:W-:Y:S05]  /*fb50*/  BSYNC B0 ;  /* 0x0000000000007941 */ /* 0x000fea0003800000 */
.L_x_938:
[----:B------:R-:W-:Y:S05]  /*fb60*/  BRA `(.L_x_940) ;  /* 0xffffffec001c7947 */ /* 0x000fea000383ffff */
.L_x_887:
[----:B------:R-:W-:Y:S01]  /*fb70*/  BSSY B1, `(.L_x_941) ;  /* 0x0000006000017945 */ /* 0x000fe20003800000 */
[----:B------:R-:W-:-:S07]  /*fb80*/  IMAD.MOV.U32 R15, RZ, RZ, -0x1 ;  /* 0xffffffffff0f7424 */ /* 0x000fce00078e00ff */
[----:B012---:R-:W-:Y:S05]  /*fb90*/  WARPSYNC.COLLECTIVE R15, `(.L_x_942) ;  /* 0x000000000f0c7348 */ /* 0x007fea0003c00000 */
[----:B------:R-:W-:Y:S02]  /*fba0*/  ELECT P6, UR62, PT ;  /* 0x00000000003e782f */ /* 0x000fe400038c0000 */
[----:B------:R-:W-:Y:S01]  /*fbb0*/  MOV R14, UR62 ;  /* 0x0000003e000e7c02 */ /* 0x000fe20008000f00 */
[----:B012---:R-:W-:Y:S10]  /*fbc0*/  ENDCOLLECTIVE ;  /* 0x000000000000791b */ /* 0x007ff40003800000 */
.L_x_942:
[----:B------:R-:W-:Y:S05]  /*fbd0*/  BSYNC B1 ;  /* 0x0000000000017941 */ /* 0x000fea0003800000 */
.L_x_941:
[----:B------:R-:W-:Y:S05]  /*fbe0*/  BRA `(.L_x_943) ;  /* 0xffffffec00147947 */ /* 0x000fea000383ffff */
.L_x_889:
[----:B0-----:R0:W2:Y:S02]  /*fbf0*/  SYNCS.PHASECHK.TRANS64.TRYWAIT P0, [R6+URZ], R5 ;  /* 0x00000005060075a7 */ /* 0x0010a4000800017f */
[----:B--2---:R-:W-:Y:S05]  /*fc00*/  @!P0 NANOSLEEP.SYNCS 0x989680 ;  /* 0x009896800000895d */ /* 0x004fea0003900000 */
[----:B------:R-:W2:Y:S02]  /*fc10*/  @!P0 SYNCS.PHASECHK.TRANS64 P0, [R6+URZ], R5 ;  /* 0x00000005060085a7 */ /* 0x000ea4000800007f */
[----:B--2---:R-:W-:Y:S05]  /*fc20*/  @!P0 BRA `(.L_x_889) ;  /* 0xfffffffc00f08947 */ /* 0x004fea000383ffff */
[----:B------:R-:W-:Y:S05]  /*fc30*/  BRA `(.L_x_944) ;  /* 0xffffffec00587947 */ /* 0x000fea000383ffff */
.L_x_890:
[----:B--2---:R2:W3:Y:S02]  /*fc40*/  SYNCS.PHASECHK.TRANS64.TRYWAIT P0, [R7+URZ], R2 ;  /* 0x00000002070075a7 */ /* 0x0044e4000800017f */
[----:B---3--:R-:W-:Y:S05]  /*fc50*/  @!P0 NANOSLEEP.SYNCS 0x989680 ;  /* 0x009896800000895d */ /* 0x008fea0003900000 */
[----:B------:R-:W3:Y:S02]  /*fc60*/  @!P0 SYNCS.PHASECHK.TRANS64 P0, [R7+URZ], R2 ;  /* 0x00000002070085a7 */ /* 0x000ee4000800007f */
[----:B---3--:R-:W-:Y:S05]  /*fc70*/  @!P0 BRA `(.L_x_890) ;  /* 0xfffffffc00f08947 */ /* 0x008fea000383ffff */
[----:B------:R-:W-:Y:S05]  /*fc80*/  BRA `(.L_x_945) ;  /* 0xffffffec004c7947 */ /* 0x000fea000383ffff */
.L_x_892:
[----:B---3--:R3:W4:Y:S02]  /*fc90*/  SYNCS.PHASECHK.TRANS64.TRYWAIT P0, [R4+URZ], R5 ;  /* 0x00000005040075a7 */ /* 0x008724000800017f */
[----:B----4-:R-:W-:Y:S05]  /*fca0*/  @!P0 NANOSLEEP.SYNCS 0x989680 ;  /* 0x009896800000895d */ /* 0x010fea0003900000 */
[----:B------:R-:W4:Y:S02]  /*fcb0*/  @!P0 SYNCS.PHASECHK.TRANS64 P0, [R4+URZ], R5 ;  /* 0x00000005040085a7 */ /* 0x000f24000800007f */
[----:B----4-:R-:W-:Y:S05]  /*fcc0*/  @!P0 BRA `(.L_x_892) ;  /* 0xfffffffc00f08947 */ /* 0x010fea000383ffff */
[----:B------:R-:W-:Y:S05]  /*fcd0*/  BRA `(.L_x_946) ;  /* 0xffffffec00547947 */ /* 0x000fea000383ffff */
.L_x_947:
        /* <DEDUP_REMOVED lines=10> */
.L_x_4718:


//--------------------- .text._ZN7cutlass13device_kernelIN5flash11enable_sm90INS1_16FlashAttnFwdSm90INS1_25CollectiveMainloopFwdSm90ILi2EN4cute5tupleIJNS5_1CILi1EEES8_S8_EEENS6_IJNS7_ILi128EEENS7_ILi96EEENS7_ILi64EEEEEELi256ENS_6half_tEfNS_4arch4Sm90ELb0ELb0ELb1ELb1ELb0ELb1ELb1ELb1ELb0ELb0ELb0ELb0EEENS1_21CollectiveEpilogueFwdINS6_IJSA_NS7_ILi256EEESB_EEES9_SE_SG_Li256ELb1ELb0ELb0ELb0EEENS1_36VarlenDynamicPersistentTileSchedulerILi128ELi96ELi256ELi32ELb0ELb0ELb1ELb0ELb1ELb1EEEEEEEEEvNT_6ParamsE --------------------------
	.section	.text._ZN7cutlass13device_kernelIN5flash11enable_sm90INS1_16FlashAttnFwdSm90INS1_25CollectiveMainloopFwdSm90ILi2EN4cute5tupleIJNS5_1CILi1EEES8_S8_EEENS6_IJNS7_ILi128EEENS7_ILi96EEENS7_ILi64EEEEEELi256ENS_6half_tEfNS_4arch4Sm90ELb0ELb0ELb1ELb1ELb0ELb1ELb1ELb1ELb0ELb0ELb0ELb0EEENS1_21CollectiveEpilogueFwdINS6_IJSA_NS7_ILi256EEESB_EEES9_SE_SG_Li256ELb1ELb0ELb0ELb0EEENS1_36VarlenDynamicPersistentTileSchedulerILi128ELi96ELi256ELi32ELb0ELb0ELb1ELb0ELb1ELb1EEEEEEEEEvNT_6ParamsE,"ax",@progbits
	.align	128
.text._ZN7cutlass13device_kernelIN5flash11enable_sm90INS1_16FlashAttnFwdSm90INS1_25CollectiveMainloopFwdSm90ILi2EN4cute5tupleIJNS5_1CILi1EEES8_S8_EEENS6_IJNS7_ILi128EEENS7_ILi96EEENS7_ILi64EEEEEELi256ENS_6half_tEfNS_4arch4Sm90ELb0ELb0ELb1ELb1ELb0ELb1ELb1ELb1ELb0ELb0ELb0ELb0EEENS1_21CollectiveEpilogueFwdINS6_IJSA_NS7_ILi256EEESB_EEES9_SE_SG_Li256ELb1ELb0ELb0ELb0EEENS1_36VarlenDynamicPersistentTileSchedulerILi128ELi96ELi256ELi32ELb0ELb0ELb1ELb0ELb1ELb1EEEEEEEEEvNT_6ParamsE:
        .type           _ZN7cutlass13device_kernelIN5flash11enable_sm90INS1_16FlashAttnFwdSm90INS1_25CollectiveMainloopFwdSm90ILi2EN4cute5tupleIJNS5_1CILi1EEES8_S8_EEENS6_IJNS7_ILi128EEENS7_ILi96EEENS7_ILi64EEEEEELi256ENS_6half_tEfNS_4arch4Sm90ELb0ELb0ELb1ELb1ELb0ELb1ELb1ELb1ELb0ELb0ELb0ELb0EEENS1_21CollectiveEpilogueFwdINS6_IJSA_NS7_ILi256EEESB_EEES9_SE_SG_Li256ELb1ELb0ELb0ELb0EEENS1_36VarlenDynamicPersistentTileSchedulerILi128ELi96ELi256ELi32ELb0ELb0ELb1ELb0ELb1ELb1EEEEEEEEEvNT_6ParamsE,@function
        .size           _ZN7cutlass13device_kernelIN5flash11enable_sm90INS1_16FlashAttnFwdSm90INS1_25CollectiveMainloopFwdSm90ILi2EN4cute5tupleIJNS5_1CILi1EEES8_S8_EEENS6_IJNS7_ILi128EEENS7_ILi96EEENS7_ILi64EEEEEELi256ENS_6half_tEfNS_4arch4Sm90ELb0ELb0ELb1ELb1ELb0ELb1ELb1ELb1ELb0ELb0ELb0ELb0EEENS1_21CollectiveEpilogueFwdINS6_IJSA_NS7_ILi256EEESB_EEES9_SE_SG_Li256ELb1ELb0ELb0ELb0EEENS1_36VarlenDynamicPersistentTileSchedulerILi128ELi96ELi256ELi32ELb0ELb0ELb1ELb0ELb1ELb1EEEEEEEEEvNT_6ParamsE,(.L_x_4719 - _ZN7cutlass13device_kernelIN5flash11enable_sm90INS1_16FlashAttnFwdSm90INS1_25CollectiveMainloopFwdSm90ILi2EN4cute5tupleIJNS5_1CILi1EEES8_S8_EEENS6_IJNS7_ILi128EEENS7_ILi96EEENS7_ILi64EEEEEELi256ENS_6half_tEfNS_4arch4Sm90ELb0ELb0ELb1ELb1ELb0ELb1ELb1ELb1ELb0ELb0ELb0ELb0EEENS1_21CollectiveEpilogueFwdINS6_IJSA_NS7_ILi256EEESB_EEES9_SE_SG_Li256ELb1ELb0ELb0ELb0EEENS1_36VarlenDynamicPersistentTileSchedulerILi128ELi96ELi256ELi32ELb0ELb0ELb1ELb0ELb1ELb1EEEEEEEEEvNT_6ParamsE)
        .other          _ZN7cutlass13device_kernelIN5flash11enable_sm90INS1_16FlashAttnFwdSm90INS1_25CollectiveMainloopFwdSm90ILi2EN4cute5tupleIJNS5_1CILi1EEES8_S8_EEENS6_IJNS7_ILi128EEENS7_ILi96EEENS7_ILi64EEEEEELi256ENS_6half_tEfNS_4arch4Sm90ELb0ELb0ELb1ELb1ELb0ELb1ELb1ELb1ELb0ELb0ELb0ELb0EEENS1_21CollectiveEpilogueFwdINS6_IJSA_NS7_ILi256EEESB_EEES9_SE_SG_Li256ELb1ELb0ELb0ELb0EEENS1_36VarlenDynamicPersistentTileSchedulerILi128ELi96ELi256ELi32ELb0ELb0ELb1ELb0ELb1ELb1EEEEEEEEEvNT_6ParamsE,@"STO_CUDA_ENTRY STV_DEFAULT"
_ZN7cutlass13device_kernelIN5flash11enable_sm90INS1_16FlashAttnFwdSm90INS1_25CollectiveMainloopFwdSm90ILi2EN4cute5tupleIJNS5_1CILi1EEES8_S8_EEENS6_IJNS7_ILi128EEENS7_ILi96EEENS7_ILi64EEEEEELi256ENS_6half_tEfNS_4arch4Sm90ELb0ELb0ELb1ELb1ELb0ELb1ELb1ELb1ELb0ELb0ELb0ELb0EEENS1_21CollectiveEpilogueFwdINS6_IJSA_NS7_ILi256EEESB_EEES9_SE_SG_Li256ELb1ELb0ELb0ELb0EEENS1_36VarlenDynamicPersistentTileSchedulerILi128ELi96ELi256ELi32ELb0ELb0ELb1ELb0ELb1ELb1EEEEEEEEEvNT_6ParamsE:
        /* <DEDUP_REMOVED lines=17> */
[----:B------:R-:W-:Y:S02]  /*0110*/  UIADD3 UR4, UP5, UR4, 0x670, URZ ;  /* 0x0000067004047890 */ /* 0x000fe4000ffbe03f */
[----:B------:R-:W-:Y:S02]  /*0120*/  UIADD3.X UR9, URZ, UR5, URZ, UP1, !UPT ;  /* 0x000000053f097290 */ /* 0x000fe40008ffe43f */
[----:B------:R-:W-:Y:S02]  /*0130*/  UIADD3.X UR11, URZ, UR5, URZ, UP2, !UPT ;  /* 0x000000053f0b7290 */ /* 0x000fe400097fe43f */
[----:B------:R-:W-:Y:S01]  /*0140*/  UIADD3.X UR13, URZ, UR5, URZ, UP3, !UPT ;  /* 0x000000053f0d7290 */ /* 0x000fe20009ffe43f */
[----:B------:R0:W-:Y:S01]  /*0150*/  UTMACCTL.PF [UR6] ;  /* 0x00000000060079b9 */ /* 0x0001e20008040000 */
[----:B------:R-:W-:-:S03]  /*0160*/  UIADD3.X UR15, URZ, UR5, URZ, UP4, !UPT ;  /* 0x000000053f0f7290 */ /* 0x000fc6000a7fe43f */
[----:B------:R0:W-:Y:S01]  /*0170*/  UTMACCTL.PF [UR8] ;  /* 0x00000000080079b9 */ /* 0x0001e20008040000 */
[----:B------:R-:W-:Y:S01]  /*0180*/  UIADD3.X UR5, URZ, UR5, URZ, UP5, !UPT ;  /* 0x000000053f057290 */ /* 0x000fe2000affe43f */
[----:B------:R0:W-:Y:S02]  /*0190*/  UTMACCTL.PF [UR10] ;  /* 0x000000000a0079b9 */ /* 0x0001e40008040000 */
[----:B------:R0:W-:Y:S02]  /*01a0*/  UTMACCTL.PF [UR12] ;  /* 0x000000000c0079b9 */ /* 0x0001e40008040000 */
[----:B------:R0:W-:Y:S04]  /*01b0*/  UTMACCTL.PF [UR14] ;  /* 0x000000000e0079b9 */ /* 0x0001e80008040000 */
[----:B------:R0:W-:Y:S02]  /*01c0*/  UTMACCTL.PF [UR4] ;  /* 0x00000000040079b9 */ /* 0x0001e40008040000 */
[----:B0-----:R-:W-:Y:S01]  /*01d0*/  NOP ;  /* 0x0000000000007918 */ /* 0x001fe20000000000 */
.L_x_949:
[----:B------:R-:W-:Y:S05]  /*01e0*/  BSYNC B0 ;  /* 0x0000000000007941 */ /* 0x000fea0003800000 */
.L_x_948:
        /* <DEDUP_REMOVED lines=43> */
.L_x_950:
        /* <DEDUP_REMOVED lines=22> */
.L_x_951:
        /* <DEDUP_REMOVED lines=18> */
.L_x_952:
        /* <DEDUP_REMOVED lines=22> */
.L_x_953:
        /* <DEDUP_REMOVED lines=22> */
.L_x_954:
[----:B0-----:R-:W-:Y:S01]  /*09e0*/  UMOV UR4, 0x1 ;  /* 0x0000000100047882 */ /* 0x001fe20000000000 */
[----:B------:R-:W-:Y:S01]  /*09f0*/  PLOP3.LUT P0, PT, PT, PT, UP0, 0x80, 0x0 ;  /* 0x000000000000781c */ /* 0x000fe20003f0f008 */
[----:B------:R-:W-:Y:S01]  /*0a00*/  USEL UR4, UR4, 0x2, !UP0 ;  /* 0x0000000204047887 */ /* 0x000fe2000c000000 */
[----:B------:R-:W-:Y:S01]  /*0a10*/  NOP ;  /* 0x0000000000007918 */ /* 0x000fe20000000000 */
[----:B------:R-:W-:Y:S01]  /*0a20*/  ULDC.64 UR60, c[0x0][0x208] ;  /* 0x00008200003c7ab9 */ /* 0x000fe20000000a00 */
[----:B------:R-:W-:Y:S03]  /*0a30*/  BSSY B7, `(.L_x_955) ;  /* 0x000161e000077945 */ /* 0x000fe60003800000 */
[----:B------:R-:W-:-:S05]  /*0a40*/  IMAD.U32 R2, RZ, RZ, UR4 ;  /* 0x00000004ff027e24 */ /* 0x000fca000f8e00ff */
[----:B------:R0:W-:Y:S01]  /*0a50*/  STL [R1+0x98], R2 ;  /* 0x0000980201007387 */ /* 0x0001e20000100800 */
[----:B-123--:R-:W-:Y:S06]  /*0a60*/  BAR.SYNC.DEFER_BLOCKING 0x0 ;  /* 0x0000000000007b1d */ /* 0x00efec0000010000 */
[----:B------:R-:W-:Y:S05]  /*0a70*/  @!P0 BRA `(.L_x_956) ;  /* 0x0000010800748947 */ /* 0x000fea0003800000 */
.L_x_957:
        /* <DEDUP_REMOVED lines=8> */
[----:B--2---:R-:W-:-:S06]  /*0b00*/  ULEA UR4, UR5, UR4, 0x18 ;  /* 0x0000000405047291 */ /* 0x004fcc000f8ec03f */
[----:B------:R-:W-:Y:S01]  /*0b10*/  IMAD.U32 R18, RZ, RZ, UR4 ;  /* 0x00000004ff127e24 */ /* 0x000fe2000f8e00ff */
[----:B-1----:R-:W-:Y:S01]  /*0b20*/  SHF.R.U32.HI R0, RZ, 0x7, R0 ;  /* 0x00000007ff007819 */ /* 0x002fe20000011600 */
[----:B------:R-:W-:-:S03]  /*0b30*/  ULDC UR4, c[0x0][0xd14] ;  /* 0x0003450000047ab9 */ /* 0x000fc60000000800 */
[----:B------:R-:W-:-:S13]  /*0b40*/  ISETP.NE.AND P0, PT, R0, 0x1, PT ;  /* 0x000000010000780c */ /* 0x000fda0003f05270 */
[----:B------:R-:W-:Y:S08]  /*0b50*/  @!P0 BAR.ARV 0x9, 0x100 ;  /* 0x0244000000008b1d */ /* 0x000ff00000002000 */
[----:B------:R-:W-:Y:S06]  /*0b60*/  BAR.SYNC.DEFER_BLOCKING 0x5, 0x120 ;  /* 0x0144800000007b1d */ /* 0x000fec0000010000 */
[----:B------:R-:W1:Y:S02]  /*0b70*/  LDS.128 R32, [R18+0x324d0] ;  /* 0x0324d00012207984 */ /* 0x000e640000000c00 */
[----:B------:R-:W-:Y:S06]  /*0b80*/  BAR.ARV 0x4, 0x120 ;  /* 0x0104800000007b1d */ /* 0x000fec0000002000 */
[----:B-1----:R-:W-:-:S13]  /*0b90*/  ISETP.GE.AND P0, PT, R35, UR4, PT ;  /* 0x0000000423007c0c */ /* 0x002fda000bf06270 */
[----:B------:R-:W-:Y:S05]  /*0ba0*/  @P0 BRA `(.L_x_958) ;  /* 0x0000016000180947 */ /* 0x000fea0003800000 */
[----:B------:R-:W2:Y:S01]  /*0bb0*/  LDL R3, [R1+0x98] ;  /* 0x0000980001037983 */ /* 0x000ea20000100800 */
[----:B------:R-:W-:Y:S01]  /*0bc0*/  CS2R R22, SRZ ;  /* 0x0000000000167805 */ /* 0x000fe2000001ff00 */
[----:B------:R-:W-:Y:S01]  /*0bd0*/  IMAD.MOV.U32 R200, RZ, RZ, RZ ;  /* 0x000000ffffc87224 */ /* 0x000fe200078e00ff */
[----:B0-----:R-:W0:Y:S01]  /*0be0*/  S2R R2, SR_TID.X ;  /* 0x0000000000027919 */ /* 0x001e220000002100 */
[----:B------:R-:W-:Y:S02]  /*0bf0*/  IMAD.MOV.U32 R235, RZ, RZ, RZ ;  /* 0x000000ffffeb7224 */ /* 0x000fe400078e00ff */
[----:B0-----:R-:W-:-:S05]  /*0c00*/  VIADD R11, R2, 0xffffff80 ;  /* 0xffffff80020b7836 */ /* 0x001fca0000000000 */
[----:B------:R-:W-:-:S04]  /*0c10*/  SHF.R.S32.HI R0, RZ, 0x1f, R11 ;  /* 0x0000001fff007819 */ /* 0x000fc8000001140b */
[CC--:B------:R-:W-:Y:S02]  /*0c20*/  LEA.HI R2, R0.reuse, R11.reuse, RZ, 0x7 ;  /* 0x0000000b00027211 */ /* 0x0c0fe400078f38ff */
[----:B------:R-:W-:Y:S02]  /*0c30*/  LEA.HI R228, R0, R11, RZ, 0x5 ;  /* 0x0000000b00e47211 */ /* 0x000fe400078f28ff */
[----:B------:R-:W-:Y:S02]  /*0c40*/  SHF.R.S32.HI R12, RZ, 0x7, R2 ;  /* 0x00000007ff0c7819 */ /* 0x000fe40000011402 */
[----:B------:R-:W-:Y:S02]  /*0c50*/  SHF.R.S32.HI R228, RZ, 0x5, R228 ;  /* 0x00000005ffe47819 */ /* 0x000fe400000114e4 */
[----:B--2---:R-:W-:Y:S02]  /*0c60*/  R2UR UR4, R3 ;  /* 0x00000000030472ca */ /* 0x004fe400000e0000 */
[----:B------:R-:W-:-:S02]  /*0c70*/  LOP3.LUT R3, R2, 0xffffff80, RZ, 0xc0, !PT ;  /* 0xffffff8002037812 */ /* 0x000fc400078ec0ff */
[----:B------:R-:W-:Y:S02]  /*0c80*/  LEA.HI R2, R2, R12, RZ, 0x1 ;  /* 0x0000000c02027211 */ /* 0x000fe400078f08ff */
[----:B------:R-:W-:Y:S02]  /*0c90*/  IADD3 R10, R11, -R3, RZ ;  /* 0x800000030b0a7210 */ /* 0x000fe40007ffe0ff */
[----:B------:R-:W-:Y:S02]  /*0ca0*/  LOP3.LUT R2, R2, 0x3fffffe, RZ, 0xc0, !PT ;  /* 0x03fffffe02027812 */ /* 0x000fe400078ec0ff */
[----:B------:R-:W-:-:S03]  /*0cb0*/  SHF.R.S32.HI R5, RZ, 0x1f, R10 ;  /* 0x0000001fff057819 */ /* 0x000fc6000001140a */
[----:B------:R-:W-:Y:S01]  /*0cc0*/  ULOP3.LUT UR4, UR4, 0x1, URZ, 0xfc, !UPT ;  /* 0x0000000104047892 */ /* 0x000fe2000f8efc3f */
[CC--:B------:R-:W-:Y:S01]  /*0cd0*/  LEA.HI R7, R5.reuse, R10.reuse, RZ, 0x2 ;  /* 0x0000000a05077211 */ /* 0x0c0fe200078f10ff */
[----:B------:R-:W-:Y:S01]  /*0ce0*/  IMAD.IADD R2, R12, 0x1, -R2 ;  /* 0x000000010c027824 */ /* 0x000fe200078e0a02 */
[----:B------:R-:W-:Y:S02]  /*0cf0*/  LEA.HI R8, R5, R10, RZ, 0x5 ;  /* 0x0000000a05087211 */ /* 0x000fe400078f28ff */
[--C-:B------:R-:W-:Y:S02]  /*0d00*/  SHF.R.S32.HI R4, RZ, 0x2, R7.reuse ;  /* 0x00000002ff047819 */ /* 0x100fe40000011407 */
[----:B------:R-:W-:Y:S02]  /*0d10*/  SHF.R.S32.HI R3, RZ, 0x1f, R7 ;  /* 0x0000001fff037819 */ /* 0x000fe40000011407 */
[----:B------:R-:W-:Y:S02]  /*0d20*/  SHF.R.S32.HI R8, RZ, 0x5, R8 ;  /* 0x00000005ff087819 */ /* 0x000fe40000011408 */
[----:B------:R-:W-:-:S02]  /*0d30*/  LEA.HI R6, R3, R4, RZ, 0x3 ;  /* 0x0000000403067211 */ /* 0x000fc400078f18ff */
[----:B------:R-:W-:Y:S02]  /*0d40*/  LEA.HI R3, R0, R11, RZ, 0x4 ;  /* 0x0000000b00037211 */ /* 0x000fe400078f20ff */
[----:B------:R-:W-:Y:S02]  /*0d50*/  LOP3.LUT R9, R6, 0xfffffff8, RZ, 0xc0, !PT ;  /* 0xfffffff806097812 */ /* 0x000fe400078ec0ff */
[----:B------:R-:W-:Y:S02]  /*0d60*/  SHF.R.S32.HI R6, RZ, 0x4, R3 ;  /* 0x00000004ff067819 */ /* 0x000fe40000011403 */
[----:B------:R-:W-:Y:S01]  /*0d70*/  LOP3.LUT R7, R7, 0x7ffffffc, RZ, 0xc0, !PT ;  /* 0x7ffffffc07077812 */ /* 0x000fe200078ec0ff */
[----:B------:R-:W-:Y:S01]  /*0d80*/  IMAD.IADD R9, R4, 0x1, -R9 ;  /* 0x0000000104097824 */ /* 0x000fe200078e0a09 */
[C---:B------:R-:W-:Y:S02]  /*0d90*/  LOP3.LUT R4, R3.reuse, 0x3fffff0, RZ, 0xc0, !PT ;  /* 0x03fffff003047812 */ /* 0x040fe400078ec0ff */
[----:B------:R-:W-:-:S02]  /*0da0*/  LEA.HI R3, R3, R6, RZ, 0x1 ;  /* 0x0000000603037211 */ /* 0x000fc400078f08ff */
[----:B------:R-:W-:Y:S02]  /*0db0*/  LEA R9, R8, R9, 0x4 ;  /* 0x0000000908097211 */ /* 0x000fe400078e20ff */
[----:B------:R-:W-:Y:S01]  /*0dc0*/  LOP3.LUT R5, R3, 0x1ffffffe, RZ, 0xc0, !PT ;  /* 0x1ffffffe03057812 */ /* 0x000fe200078ec0ff */
[----:B------:R-:W-:Y:S02]  /*0dd0*/  IMAD.IADD R3, R11, 0x1, -R4 ;  /* 0x000000010b037824 */ /* 0x000fe400078e0a04 */
[----:B------:R-:W-:Y:S02]  /*0de0*/  IMAD R2, R2, 0x40, R9 ;  /* 0x0000004002027824 */ /* 0x000fe400078e0209 */
[----:B------:R-:W-:Y:S01]  /*0df0*/  IMAD R4, R228, 0x10, R3 ;  /* 0x00000010e4047824 */ /* 0x000fe200078e0203 */
[-C--:B------:R-:W-:Y:S01]  /*0e00*/  LEA.HI R3, R0, R11.reuse, RZ, 0x2 ;  /* 0x0000000b00037211 */ /* 0x080fe200078f10ff */
[----:B------:R-:W-:Y:S01]  /*0e10*/  IMAD.IADD R5, R6, 0x1, -R5 ;  /* 0x0000000106057824 */ /* 0x000fe200078e0a05 */
[----:B------:R0:W-:Y:S01]  /*0e20*/  STL [R1+0x90], R2 ;  /* 0x0000900201007387 */ /* 0x0001e20000100800 */
[----:B------:R-:W-:-:S02]  /*0e30*/  LEA.HI R0, R0, R11, RZ, 0x3 ;  /* 0x0000000b00007211 */ /* 0x000fc400078f18ff */
[----:B------:R-:W-:Y:S01]  /*0e40*/  SHF.R.S32.HI R19, RZ, 0x2, R3 ;  /* 0x00000002ff137819 */ /* 0x000fe20000011403 */
[----:B------:R-:W-:Y:S01]  /*0e50*/  IMAD R5, R4, 0x8, R5 ;  /* 0x0000000804057824 */ /* 0x000fe200078e0205 */
[----:B------:R-:W-:Y:S02]  /*0e60*/  MOV R4, UR4 ;  /* 0x0000000400047c02 */ /* 0x000fe40008000f00 */
[----:B------:R-:W-:Y:S01]  /*0e70*/  SHF.R.S32.HI R6, RZ, 0x1f, R3 ;  /* 0x0000001fff067819 */ /* 0x000fe20000011403 */
[----:B------:R-:W-:Y:S01]  /*0e80*/  VIADD R234, R19, 0x40 ;  /* 0x0000004013ea7836 */ /* 0x000fe20000000000 */
[----:B------:R-:W-:Y:S01]  /*0e90*/  SHF.R.S32.HI R226, RZ, 0x3, R0 ;  /* 0x00000003ffe27819 */ /* 0x000fe20000011400 */
[----:B------:R1:W-:Y:S01]  /*0ea0*/  STL [R1+0x7c], R4 ;  /* 0x00007c0401007387 */ /* 0x0003e20000100800 */
[----:B------:R-:W-:Y:S01]  /*0eb0*/  LOP3.LUT R0, R0, 0x1ffffff8, RZ, 0xc0, !PT ;  /* 0x1ffffff800007812 */ /* 0x000fe200078ec0ff */
[----:B------:R-:W-:Y:S01]  /*0ec0*/  IMAD.SHL.U32 R224, R234, 0x40, RZ ;  /* 0x00000040eae07824 */ /* 0x000fe200078e00ff */
[----:B------:R-:W-:Y:S01]  /*0ed0*/  LEA.HI R6, R6, R19, RZ, 0x3 ;  /* 0x0000001306067211 */ /* 0x000fe200078f18ff */
[----:B0-----:R-:W-:Y:S01]  /*0ee0*/  IMAD.MOV.U32 R2, RZ, RZ, RZ ;  /* 0x000000ffff027224 */ /* 0x001fe200078e00ff */
[----:B------:R-:W-:Y:S01]  /*0ef0*/  SHF.R.S32.HI R237, RZ, 0x1f, R19 ;  /* 0x0000001fffed7819 */ /* 0x000fe20000011413 */
[----:B------:R-:W-:Y:S01]  /*0f00*/  IMAD.IADD R0, R11, 0x1, -R0 ;  /* 0x000000010b007824 */ /* 0x000fe200078e0a00 */
[----:B------:R-:W-:-:S02]  /*0f10*/  LOP3.LUT R224, R224, 0x1c0, RZ, 0xc0, !PT ;  /* 0x000001c0e0e07812 */ /* 0x000fc400078ec0ff */
[----:B------:R-:W-:Y:S01]  /*0f20*/  LOP3.LUT R6, R6, 0xfffffff8, RZ, 0xc0, !PT ;  /* 0xfffffff806067812 */ /* 0x000fe200078ec0ff */
[----:B------:R-:W-:Y:S01]  /*0f30*/  IMAD.SHL.U32 R201, R0, 0x8, RZ ;  /* 0x0000000800c97824 */ /* 0x000fe200078e00ff */
[----:B-1----:R-:W-:Y:S02]  /*0f40*/  LOP3.LUT R4, R3, 0xfffffffc, RZ, 0xc0, !PT ;  /* 0xfffffffc03047812 */ /* 0x002fe400078ec0ff */
[----:B------:R-:W-:Y:S02]  /*0f50*/  SHF.R.S32.HI R3, RZ, 0x1f, R234 ;  /* 0x0000001fff037819 */ /* 0x000fe400000114ea */
[----:B------:R-:W-:Y:S02]  /*0f60*/  IADD3 R4, R11, -R4, RZ ;  /* 0x800000040b047210 */ /* 0x000fe40007ffe0ff */
[----:B------:R-:W-:Y:S02]  /*0f70*/  LEA.HI R3, R3, R234, RZ, 0x3 ;  /* 0x000000ea03037211 */ /* 0x000fe400078f18ff */
[----:B------:R-:W-:Y:S01]  /*0f80*/  SHF.R.U32.HI R8, RZ, 0x3, R224 ;  /* 0x00000003ff087819 */ /* 0x000fe200000116e0 */
[----:B------:R-:W-:Y:S01]  /*0f90*/  IMAD.SHL.U32 R16, R4, 0x8, RZ ;  /* 0x0000000804107824 */ /* 0x000fe200078e00ff */
[----:B------:R-:W-:Y:S01]  /*0fa0*/  IADD3 R0, R19, -R6, RZ ;  /* 0x8000000613007210 */ /* 0x000fe20007ffe0ff */
[----:B------:R-:W-:-:S02]  /*0fb0*/  IMAD.SHL.U32 R3, R3, 0x40, RZ ;  /* 0x0000004003037824 */ /* 0x000fc400078e00ff */
[----:B------:R-:W-:Y:S01]  /*0fc0*/  IMAD.IADD R6, R10, 0x1, -R7 ;  /* 0x000000010a067824 */ /* 0x000fe200078e0a07 */
[--C-:B------:R-:W-:Y:S01]  /*0fd0*/  LOP3.LUT R4, R224, 0x38, R16.reuse, 0xf8, !PT ;  /* 0x00000038e0047812 */ /* 0x100fe200078ef810 */
[----:B------:R0:W-:Y:S01]  /*0fe0*/  STL [R1+0x80], R0 ;  /* 0x0000800001007387 */ /* 0x0001e20000100800 */
[----:B------:R-:W-:Y:S02]  /*0ff0*/  LOP3.LUT R229, R3, 0xfffffe00, RZ, 0xc0, !PT ;  /* 0xfffffe0003e57812 */ /* 0x000fe400078ec0ff */
[----:B------:R-:W-:Y:S01]  /*1000*/  SHF.R.S32.HI R17, RZ, 0x1f, R16 ;  /* 0x0000001fff117819 */ /* 0x000fe20000011410 */
[----:B------:R1:W-:Y:S01]  /*1010*/  STL [R1+0x8c], R6 ;  /* 0x00008c0601007387 */ /* 0x0003e20000100800 */
[----:B------:R-:W-:Y:S01]  /*1020*/  LOP3.LUT R3, R229, R4, R8, 0xf6, !PT ;  /* 0x00000004e5037212 */ /* 0x000fe200078ef608 */
[----:B------:R-:W-:-:S04]  /*1030*/  IMAD.SHL.U32 R4, R5, 0x8, RZ ;  /* 0x0000000805047824 */ /* 0x000fc800078e00ff */
[----:B0-----:R-:W-:-:S05]  /*1040*/  IMAD R0, R3, 0x2, R18 ;  /* 0x0000000203007824 */ /* 0x001fca00078e0212 */
[----:B------:R1:W-:Y:S04]  /*1050*/  STL [R1+0x88], R0 ;  /* 0x0000880001007387 */ /* 0x0003e80000100800 */
[----:B------:R1:W-:Y:S02]  /*1060*/  STL [R1+0x94], R4 ;  /* 0x0000940401007387 */ /* 0x0003e40000100800 */
.L_x_1093:
[----:B01---5:R-:W0:Y:S02]  /*1070*/  LDC.64 R4, c[0x0][0xd60] ;  /* 0x00035800ff047b82 */ /* 0x023e240000000a00 */
[----:B0-----:R-:W-:-:S05]  /*1080*/  IMAD.WIDE R4, R35, 0x4, R4 ;  /* 0x0000000423047825 */ /* 0x001fca00078e0204 */
[----:B--2---:R-:W2:Y:S01]  /*1090*/  LDG.E R233, desc[UR60][R4.64] ;  /* 0x0000003c04e97981 */ /* 0x004ea2000c1e1900 */
[----:B------:R-:W-:Y:S05]  /*10a0*/  YIELD ;  /* 0x0000000000007946 */ /* 0x000fea0003800000 */
[----:B------:R-:W-:Y:S01]  /*10b0*/  ULDC.64 UR4, c[0x0][0xb20] ;  /* 0x0002c80000047ab9 */ /* 0x000fe20000000a00 */
[----:B------:R-:W-:Y:S01]  /*10c0*/  ULDC.64 UR6, c[0x0][0xb00] ;  /* 0x0002c00000067ab9 */ /* 0x000fe20000000a00 */
[----:B------:R-:W-:Y:S01]  /*10d0*/  ISETP.NE.U32.AND P1, PT, RZ, UR4, PT ;  /* 0x00000004ff007c0c */ /* 0x000fe2000bf25070 */
[----:B------:R-:W-:Y:S01]  /*10e0*/  IMAD.MOV.U32 R35, RZ, RZ, RZ ;  /* 0x000000ffff237224 */ /* 0x000fe200078e00ff */
[----:B------:R-:W-:-:S02]  /*10f0*/  ISETP.NE.U32.AND P0, PT, RZ, UR6, PT ;  /* 0x00000006ff007c0c */ /* 0x000fc4000bf05070 */
[----:B------:R-:W-:Y:S02]  /*1100*/  ISETP.NE.AND.EX P1, PT, RZ, UR5, PT, P1 ;  /* 0x00000005ff007c0c */ /* 0x000fe4000bf25310 */
[----:B------:R-:W-:Y:S02]  /*1110*/  MOV R3, RZ ;  /* 0x000000ff00037202 */ /* 0x000fe40000000f00 */
[----:B------:R-:W-:Y:S02]  /*1120*/  ISETP.NE.AND.EX P0, PT, RZ, UR7, PT, P0 ;  /* 0x00000007ff007c0c */ /* 0x000fe4000bf05300 */
[----:B--2---:R-:W-:Y:S01]  /*1130*/  SHF.R.S32.HI R0, RZ, 0x1f, R233 ;  /* 0x0000001fff007819 */ /* 0x004fe200000114e9 */
[----:B------:R-:W-:-:S06]  /*1140*/  IMAD.SHL.U32 R231, R233, 0x4, RZ ;  /* 0x00000004e9e77824 */ /* 0x000fcc00078e00ff */
[C---:B---3--:R-:W-:Y:S02]  /*1150*/  @P1 LEA R6, P2, R233.reuse, UR4, 0x2 ;  /* 0x00000004e9061c11 */ /* 0x048fe4000f8410ff */
[C-C-:B------:R-:W-:Y:S01]  /*1160*/  SHF.L.U64.HI R232, R233.reuse, 0x2, R0.reuse ;  /* 0x00000002e9e87819 */ /* 0x140fe20000010200 */
[----:B------:R0:W-:Y:S01]  /*1170*/  STL [R1+0x84], R0 ;  /* 0x0000840001007387 */ /* 0x0001e20000100800 */
[----:B------:R-:W-:Y:S01]  /*1180*/  @P1 LEA.HI.X R7, R233, UR5, R0, 0x2, P2 ;  /* 0x00000005e9071c11 */ /* 0x000fe200090f1400 */
[----:B------:R-:W-:Y:S01]  /*1190*/  ULDC.64 UR4, c[0x0][0xb10] ;  /* 0x0002c40000047ab9 */ /* 0x000fe20000000a00 */
[----:B------:R-:W-:Y:S02]  /*11a0*/  IADD3 R8, P3, R231, UR6, RZ ;  /* 0x00000006e7087c10 */ /* 0x000fe4000ff7e0ff */
[----:B------:R-:W-:Y:S01]  /*11b0*/  ISETP.NE.U32.AND P2, PT, RZ, UR4, PT ;  /* 0x00000004ff007c0c */ /* 0x000fe2000bf45070 */
[----:B------:R0:W5:Y:S01]  /*11c0*/  @P1 LDG.E R3, desc[UR60][R6.64] ;  /* 0x0000003c06031981 */ /* 0x000162000c1e1900 */
[----:B------:R-:W-:-:S02]  /*11d0*/  IADD3.X R9, R232, UR7, RZ, P3, !PT ;  /* 0x00000007e8097c10 */ /* 0x000fc40009ffe4ff */
[----:B------:R-:W-:-:S03]  /*11e0*/  ISETP.NE.AND.EX P2, PT, RZ, UR5, PT, P2 ;  /* 0x00000005ff007c0c */ /* 0x000fc6000bf45320 */
[----:B------:R0:W5:Y:S10]  /*11f0*/  @P0 LDG.E R35, desc[UR60][R8.64] ;  /* 0x0000003c08230981 */ /* 0x000174000c1e1900 */
[----:B------:R-:W-:Y:S01]  /*1200*/  @P2 IADD3 R4, P1, R231, UR4, RZ ;  /* 0x00000004e7042c10 */ /* 0x000fe2000ff3e0ff */
[----:B------:R-:W-:-:S02]  /*1210*/  ULDC UR4, c[0x0][0x288] ;  /* 0x0000a20000047ab9 */ /* 0x000fc40000000800 */
[----:B------:R-:W-:Y:S01]  /*1220*/  IMAD.U32 R99, RZ, RZ, UR4 ;  /* 0x00000004ff637e24 */ /* 0x000fe2000f8e00ff */
[----:B------:R-:W-:Y:S01]  /*1230*/  @P2 IADD3.X R5, R232, UR5, RZ, P1, !PT ;  /* 0x00000005e8052c10 */ /* 0x000fe20008ffe4ff */
[----:B------:R-:W-:-:S04]  /*1240*/  ULDC.64 UR4, c[0x0][0x3f8] ;  /* 0x0000fe0000047ab9 */ /* 0x000fc80000000a00 */
        /* <DEDUP_REMOVED lines=8> */
[----:B------:R-:W-:Y:S01]  /*12d0*/  IMAD.U32 R29, RZ, RZ, UR5 ;  /* 0x00000005ff1d7e24 */ /* 0x000fe2000f8e00ff */
[----:B------:R-:W-:Y:S01]  /*12e0*/  MOV R30, UR4 ;  /* 0x00000004001e7c02 */ /* 0x000fe20008000f00 */
[----:B------:R-:W-:Y:S01]  /*12f0*/  IMAD.MOV.U32 R31, RZ, RZ, R233 ;  /* 0x000000ffff1f7224 */ /* 0x000fe200078e00e9 */
[----:B0---4-:R-:W-:Y:S06]  /*1300*/  @P2 BRA `(.L_x_959) ;  /* 0x0000000000242947 */ /* 0x011fec0003800000 */
        /* <DEDUP_REMOVED lines=9> */
.L_x_959:
[----:B------:R-:W-:Y:S01]  /*13a0*/  ULDC.64 UR4, c[0x0][0xb18] ;  /* 0x0002c60000047ab9 */ /* 0x000fe20000000a00 */
[----:B------:R-:W-:Y:S01]  /*13b0*/  IMAD.MOV.U32 R236, RZ, RZ, R33 ;  /* 0x000000ffffec7224 */ /* 0x000fe200078e0021 */
[----:B------:R-:W-:Y:S01]  /*13c0*/  ISETP.NE.U32.AND P1, PT, RZ, UR4, PT ;  /* 0x00000004ff007c0c */ /* 0x000fe2000bf25070 */
[----:B------:R-:W-:-:S03]  /*13d0*/  IMAD.MOV.U32 R230, RZ, RZ, R34 ;  /* 0x000000ffffe67224 */ /* 0x000fc600078e0022 */
[----:B------:R-:W-:-:S13]  /*13e0*/  ISETP.NE.AND.EX P1, PT, RZ, UR5, PT, P1 ;  /* 0x00000005ff007c0c */ /* 0x000fda000bf25310 */
[----:B------:R-:W-:Y:S05]  /*13f0*/  @!P1 BRA `(.L_x_960) ;  /* 0x0000000000109947 */ /* 0x000fea0003800000 */
[----:B------:R-:W-:-:S04]  /*1400*/  IADD3 R4, P0, R231, UR4, RZ ;  /* 0x00000004e7047c10 */ /* 0x000fc8000ff1e0ff */
[----:B------:R-:W-:-:S05]  /*1410*/  IADD3.X R5, R232, UR5, RZ, P0, !PT ;  /* 0x00000005e8057c10 */ /* 0x000fca00087fe4ff */
[----:B------:R0:W5:Y:S01]  /*1420*/  LDG.E R30, desc[UR60][R4.64] ;  /* 0x0000003c041e7981 */ /* 0x000162000c1e1900 */
[----:B------:R-:W-:Y:S05]  /*1430*/  BRA `(.L_x_961) ;  /* 0x0000000000107947 */ /* 0x000fea0003800000 */
.L_x_960:
[----:B------:R-:W-:Y:S05]  /*1440*/  @!P0 BRA `(.L_x_961) ;  /* 0x00000000000c8947 */ /* 0x000fea0003800000 */
[----:B------:R-:W2:Y:S04]  /*1450*/  LDG.E R5, desc[UR60][R8.64] ;  /* 0x0000003c08057981 */ /* 0x000ea8000c1e1900 */
[----:B------:R-:W2:Y:S02]  /*1460*/  LDG.E R30, desc[UR60][R8.64+0x4] ;  /* 0x0000043c081e7981 */ /* 0x000ea4000c1e1900 */
[----:B--2---:R-:W-:-:S07]  /*1470*/  IMAD.IADD R30, R30, 0x1, -R5 ;  /* 0x000000011e1e7824 */ /* 0x004fce00078e0a05 */
.L_x_961:
        /* <DEDUP_REMOVED lines=8> */
[----:B------:R0:W2:Y:S01]  /*1500*/  @P0 LDG.E R9, desc[UR60][R4.64+0x4] ;  /* 0x0000043c04090981 */ /* 0x0000a2000c1e1900 */
[----:B------:R-:W-:Y:S02]  /*1510*/  ISETP.NE.U32.AND P1, PT, RZ, UR4, PT ;  /* 0x00000004ff007c0c */ /* 0x000fe4000bf25070 */
[----:B------:R-:W-:Y:S02]  /*1520*/  MOV R28, R30 ;  /* 0x0000001e001c7202 */ /* 0x000fe40000000f00 */
[----:B------:R-:W-:Y:S02]  /*1530*/  ISETP.NE.AND.EX P1, PT, RZ, UR5, PT, P1 ;  /* 0x00000005ff007c0c */ /* 0x000fe4000bf25310 */
[----:B0-----:R-:W-:-:S04]  /*1540*/  IADD3 R4, -R8, RZ, RZ ;  /* 0x000000ff08047210 */ /* 0x001fc80007ffe1ff */
[----:B------:R-:W-:-:S07]  /*1550*/  VIMNMX R4, RZ, R4, !PT ;  /* 0x00000004ff047248 */ /* 0x000fce0007fe0100 */
[----:B------:R-:W-:-:S04]  /*1560*/  @P1 IADD3 R6, P2, R231, UR4, RZ ;  /* 0x00000004e7061c10 */ /* 0x000fc8000ff5e0ff */
[----:B------:R-:W-:-:S05]  /*1570*/  @P1 IADD3.X R7, R232, UR5, RZ, P2, !PT ;  /* 0x00000005e8071c10 */ /* 0x000fca00097fe4ff */
[----:B------:R0:W5:Y:S01]  /*1580*/  @P1 LDG.E R28, desc[UR60][R6.64] ;  /* 0x0000003c061c1981 */ /* 0x000162000c1e1900 */
[----:B--2---:R-:W-:-:S04]  /*1590*/  @P0 IMAD.IADD R29, R9, 0x1, -R0 ;  /* 0x00000001091d0824 */ /* 0x004fc800078e0a00 */
        /* <DEDUP_REMOVED lines=9> */
[----:B------:R-:W-:-:S05]  /*1630*/  SHF.R.U32.HI R27, RZ, 0x6, R5 ;  /* 0x00000006ff1b7819 */ /* 0x000fca0000011605 */
[----:B------:R-:W-:Y:S02]  /*1640*/  IMAD.MOV.U32 R26, RZ, RZ, R27 ;  /* 0x000000ffff1a7224 */ /* 0x000fe400078e001b */
        /* <DEDUP_REMOVED lines=16> */
[----:B------:R-:W-:Y:S01]  /*1750*/  MOV R5, UR5 ;  /* 0x0000000500057c02 */ /* 0x000fe20008000f00 */
[----:B------:R-:W-:Y:S01]  /*1760*/  ULDC.64 UR4, c[0x4][0x20] ;  /* 0x0100080000047ab9 */ /* 0x000fe20000000a00 */
[----:B------:R-:W-:Y:S01]  /*1770*/  IMAD.U32 R6, RZ, RZ, UR6 ;  /* 0x00000006ff067e24 */ /* 0x000fe2000f8e00ff */
[----:B------:R-:W-:Y:S01]  /*1780*/  MOV R8, 0x70 ;  /* 0x0000007000087802 */ /* 0x000fe20000000f00 */
[----:B------:R-:W-:Y:S02]  /*1790*/  IMAD.U32 R7, RZ, RZ, UR7 ;  /* 0x00000007ff077e24 */ /* 0x000fe4000f8e00ff */
[----:B------:R-:W-:-:S02]  /*17a0*/  IMAD.U32 R10, RZ, RZ, UR4 ;  /* 0x00000004ff0a7e24 */ /* 0x000fc4000f8e00ff */
[----:B------:R-:W-:Y:S02]  /*17b0*/  IMAD.U32 R11, RZ, RZ, UR5 ;  /* 0x00000005ff0b7e24 */ /* 0x000fe4000f8e00ff */
[----:B------:R-:W-:Y:S02]  /*17c0*/  IMAD.MOV.U32 R12, RZ, RZ, 0x1 ;  /* 0x00000001ff0c7424 */ /* 0x000fe400078e00ff */
[----:B0-----:R-:W-:-:S07]  /*17d0*/  IMAD.MOV.U32 R13, RZ, RZ, RZ ;  /* 0x000000ffff0d7224 */ /* 0x001fce00078e00ff */
[----:B------:R-:W-:-:S07]  /*17e0*/  LEPC R20, `(.L_x_964) ;  /* 0x000000001014794e */ /* 0x000fce0000000000 */
[----:B-1---5:R-:W-:Y:S05]  /*17f0*/  CALL.ABS.NOINC R14 ;  /* 0x000000000e007343 */ /* 0x022fea0003c00000 */
.L_x_964:
[----:B------:R-:W-:Y:S05]  /*1800*/  BSYNC B6 ;  /* 0x0000000000067941 */ /* 0x000fea0003800000 */
.L_x_963:
        /* <DEDUP_REMOVED lines=20> */
.L_x_966:
[----:B------:R-:W-:Y:S05]  /*1950*/  BSYNC B6 ;  /* 0x0000000000067941 */ /* 0x000fea0003800000 */
.L_x_965:
[----:B------:R-:W-:Y:S01]  /*1960*/  ULDC.64 UR4, c[0x0][0xaf0] ;  /* 0x0002bc0000047ab9 */ /* 0x000fe20000000a00 */
[----:B------:R-:W2:Y:S01]  /*1970*/  LDL R48, [R1+0x80] ;  /* 0x0000800001307983 */ /* 0x000ea20000100800 */
[----:B------:R-:W-:Y:S01]  /*1980*/  ISETP.NE.U32.AND P0, PT, RZ, UR4, PT ;  /* 0x00000004ff007c0c */ /* 0x000fe2000bf05070 */
[----:B------:R-:W0:Y:S08]  /*1990*/  LDC R0, c[0x0][0x428] ;  /* 0x00010a00ff007b82 */ /* 0x000e300000000800 */
[----:B------:R-:W1:Y:S01]  /*19a0*/  LDC.64 R12, c[0x0][0x2f0] ;  /* 0x0000bc00ff0c7b82 */ /* 0x000e620000000a00 */
[----:B------:R-:W-:Y:S01]  /*19b0*/  ISETP.NE.AND.EX P0, PT, RZ, UR5, PT, P0 ;  /* 0x00000005ff007c0c */ /* 0x000fe2000bf05300 */
[----:B------:R-:W3:Y:S01]  /*19c0*/  S2R R36, SR_TID.X ;  /* 0x0000000000247919 */ /* 0x000ee20000002100 */
[----:B------:R-:W-:Y:S01]  /*19d0*/  IMAD.IADD R72, R35, 0x1, R30 ;  /* 0x0000000123487824 */ /* 0x000fe200078e021e */
[----:B------:R-:W-:-:S04]  /*19e0*/  ULDC.64 UR6, c[0x0][0xb00] ;  /* 0x0002c00000067ab9 */ /* 0x000fc80000000a00 */
[----:B------:R-:W4:Y:S06]  /*19f0*/  LDC R97, c[0x0][0x3d4] ;  /* 0x0000f500ff617b82 */ /* 0x000f2c0000000800 */
[----:B------:R-:W-:Y:S02]  /*1a00*/  @P0 IADD3 R4, P1, R231, UR4, RZ ;  /* 0x00000004e7040c10 */ /* 0x000fe4000ff3e0ff */
[----:B------:R-:W4:Y:S02]  /*1a10*/  LDC.64 R64, c[0x0][0x3e8] ;  /* 0x0000fa00ff407b82 */ /* 0x000f240000000a00 */
[----:B------:R-:W-:Y:S01]  /*1a20*/  @P0 IADD3.X R5, R232, UR5, RZ, P1, !PT ;  /* 0x00000005e8050c10 */ /* 0x000fe20008ffe4ff */
[----:B------:R-:W-:-:S04]  /*1a30*/  ULDC.64 UR4, c[0x0][0x2f8] ;  /* 0x0000be0000047ab9 */ /* 0x000fc80000000a00 */
[----:B------:R3:W2:Y:S01]  /*1a40*/  @P0 LDG.E R31, desc[UR60][R4.64] ;  /* 0x0000003c041f0981 */ /* 0x0006a2000c1e1900 */
[----:B0-----:R-:W-:Y:S01]  /*1a50*/  ISETP.NE.AND P0, PT, R0, 0x1, PT ;  /* 0x000000010000780c */ /* 0x001fe20003f05270 */
[----:B------:R-:W0:Y:S01]  /*1a60*/  LDC.64 R70, c[0x0][0x3d8] ;  /* 0x0000f600ff467b82 */ /* 0x000e220000000a00 */
[----:B------:R-:W-:Y:S01]  /*1a70*/  SHF.R.S32.HI R44, RZ, 0x1f, R72 ;  /* 0x0000001fff2c7819 */ /* 0x000fe20000011448 */
[C---:B------:R-:W-:Y:S02]  /*1a80*/  VIADD R10, R16.reuse, 0xc0 ;  /* 0x000000c0100a7836 */ /* 0x040fe40000000000 */
[----:B------:R-:W-:Y:S02]  /*1a90*/  VIADD R11, R16, 0xe0 ;  /* 0x000000e0100b7836 */ /* 0x000fe40000000000 */
[-C--:B-1----:R-:W-:Y:S02]  /*1aa0*/  IMAD R6, R44, R12.reuse, RZ ;  /* 0x0000000c2c067224 */ /* 0x082fe400078e02ff */
[----:B---3--:R-:W-:Y:S01]  /*1ab0*/  IMAD.WIDE.U32 R4, R72, R12, RZ ;  /* 0x0000000c48047225 */ /* 0x008fe200078e00ff */
[----:B------:R-:W-:-:S03]  /*1ac0*/  SHF.R.U32.HI R46, RZ, 0x7, R36 ;  /* 0x00000007ff2e7819 */ /* 0x000fc60000011624 */
[----:B------:R-:W1:Y:S01]  /*1ad0*/  @P0 LDC R3, c[0x0][0x42c] ;  /* 0x00010b00ff030b82 */ /* 0x000e620000000800 */
[----:B------:R-:W-:Y:S01]  /*1ae0*/  ISETP.NE.AND P6, PT, R46, 0x1, PT ;  /* 0x000000012e00780c */ /* 0x000fe20003fc5270 */
[----:B------:R-:W-:-:S05]  /*1af0*/  VIADD R37, R36, 0xffffff80 ;  /* 0xffffff8024257836 */ /* 0x000fca0000000000 */
[----:B------:R-:W-:Y:S01]  /*1b00*/  SHF.R.S32.HI R36, RZ, 0x1f, R37 ;  /* 0x0000001fff247819 */ /* 0x000fe20000011425 */
[----:B------:R-:W3:Y:S03]  /*1b10*/  @P0 LDC R7, c[0x0][0x430] ;  /* 0x00010c00ff070b82 */ /* 0x000ee60000000800 */
[----:B------:R-:W-:-:S04]  /*1b20*/  LEA.HI R36, R36, R37, RZ, 0x2 ;  /* 0x0000002524247211 */ /* 0x000fc800078f10ff */
[----:B------:R-:W-:-:S05]  /*1b30*/  LOP3.LUT R36, R36, 0xfffffffc, RZ, 0xc0, !PT ;  /* 0xfffffffc24247812 */ /* 0x000fca00078ec0ff */
[----:B------:R-:W-:Y:S02]  /*1b40*/  IMAD.IADD R36, R37, 0x1, -R36 ;  /* 0x0000000125247824 */ /* 0x000fe400078e0a24 */
[----:B-1----:R-:W-:-:S04]  /*1b50*/  @P0 IMAD.HI.U32 R0, R34, R3, RZ ;  /* 0x0000000322000227 */ /* 0x002fc800078e00ff */
[----:B------:R-:W-:Y:S02]  /*1b60*/  IMAD R3, R72, R13, R6 ;  /* 0x0000000d48037224 */ /* 0x000fe400078e0206 */
[----:B------:R-:W-:Y:S01]  /*1b70*/  IMAD R6, R237, R12, RZ ;  /* 0x0000000ced067224 */ /* 0x000fe200078e02ff */
[----:B---3--:R-:W-:Y:S01]  /*1b80*/  @P0 SHF.R.U32.HI R34, RZ, R7, R0 ;  /* 0x00000007ff220219 */ /* 0x008fe20000011600 */
        /* <DEDUP_REMOVED lines=8> */
[----:B------:R-:W-:-:S04]  /*1c10*/  ULDC.64 UR4, c[0x0][0x300] ;  /* 0x0000c00000047ab9 */ /* 0x000fc80000000a00 */
[----:B------:R-:W-:Y:S01]  /*1c20*/  IADD3 R5, R5, R3, RZ ;  /* 0x0000000305057210 */ /* 0x000fe20007ffe0ff */
[----:B----4-:R-:W-:-:S04]  /*1c30*/  IMAD.WIDE.U32 R38, R19, R64, R16 ;  /* 0x0000004013267225 */ /* 0x010fc800078e0010 */
[----:B------:R-:W-:Y:S02]  /*1c40*/  IMAD.MOV.U32 R40, RZ, RZ, R38 ;  /* 0x000000ffff287224 */ /* 0x000fe400078e0026 */
[----:B------:R-:W-:Y:S02]  /*1c50*/  IMAD R79, R13, 0x60, RZ ;  /* 0x000000600d4f7824 */ /* 0x000fe400078e02ff */
[----:B------:R-:W-:Y:S01]  /*1c60*/  VIADD R100, R46, 0x8 ;  /* 0x000000082e647836 */ /* 0x000fe20000000000 */
[----:B------:R-:W-:Y:S01]  /*1c70*/  SHF.R.U32.HI R46, RZ, 0x3, R224 ;  /* 0x00000003ff2e7819 */ /* 0x000fe200000116e0 */
[----:B------:R-:W-:Y:S01]  /*1c80*/  IMAD.MOV.U32 R77, RZ, RZ, 0x20 ;  /* 0x00000020ff4d7424 */ /* 0x000fe200078e00ff */
[----:B0-----:R-:W-:Y:S01]  /*1c90*/  SHF.L.U64.HI R74, R70, 0x6, R71 ;  /* 0x00000006464a7819 */ /* 0x001fe20000010247 */
[----:B------:R-:W-:Y:S02]  /*1ca0*/  IMAD R49, R65, 0x60, RZ ;  /* 0x0000006041317824 */ /* 0x000fe400078e02ff */
[----:B------:R-:W-:-:S02]  /*1cb0*/  IMAD R81, R71, 0x60, RZ ;  /* 0x0000006047517824 */ /* 0x000fc400078e02ff */
[----:B------:R-:W-:Y:S01]  /*1cc0*/  IMAD.SHL.U32 R75, R70, 0x40, RZ ;  /* 0x00000040464b7824 */ /* 0x000fe200078e00ff */
[----:B------:R-:W-:Y:S02]  /*1cd0*/  SHF.R.S32.HI R98, RZ, 0x1f, R234 ;  /* 0x0000001fff627819 */ /* 0x000fe400000114ea */
[----:B--2---:R-:W-:Y:S02]  /*1ce0*/  SHF.R.S32.HI R0, RZ, 0x1f, R31 ;  /* 0x0000001fff007819 */ /* 0x004fe4000001141f */
[----:B------:R-:W-:Y:S02]  /*1cf0*/  SEL R35, R31, RZ, !P0 ;  /* 0x000000ff1f237207 */ /* 0x000fe40004000000 */
[----:B------:R-:W-:-:S03]  /*1d00*/  SEL R32, R0, RZ, !P0 ;  /* 0x000000ff00207207 */ /* 0x000fc60004000000 */
[----:B------:R-:W-:-:S04]  /*1d10*/  IMAD.WIDE.U32 R14, R35, UR4, R4 ;  /* 0x00000004230e7c25 */ /* 0x000fc8000f8e0004 */
[----:B------:R-:W-:Y:S02]  /*1d20*/  IMAD R0, R32, UR4, RZ ;  /* 0x0000000420007c24 */ /* 0x000fe4000f8e02ff */
[----:B------:R-:W-:-:S04]  /*1d30*/  IMAD.WIDE.U32 R4, R19, R12, R16 ;  /* 0x0000000c13047225 */ /* 0x000fc800078e0010 */
[----:B------:R-:W-:Y:S01]  /*1d40*/  IMAD R3, R35, UR5, R0 ;  /* 0x0000000523037c24 */ /* 0x000fe2000f8e0200 */
[----:B------:R-:W-:Y:S05]  /*1d50*/  @!P6 WARPSYNC.ALL ;  /* 0x000000000000e948 */ /* 0x000fea0003800000 */
[----:B------:R-:W-:Y:S01]  /*1d60*/  VIADD R0, R16, 0x20 ;  /* 0x0000002010007836 */ /* 0x000fe20000000000 */
[----:B------:R-:W-:Y:S01]  /*1d70*/  ULDC UR6, c[0x0][0x310] ;  /* 0x0000c40000067ab9 */ /* 0x000fe20000000800 */
[----:B------:R-:W-:Y:S01]  /*1d80*/  IMAD.IADD R3, R15, 0x1, R3 ;  /* 0x000000010f037824 */ /* 0x000fe200078e0203 */
[----:B------:R-:W-:Y:S01]  /*1d90*/  @!P6 BAR.SYNC.DEFER_BLOCKING 0x9, 0x100 ;  /* 0x024400000000eb1d */ /* 0x000fe20000010000 */
[----:B------:R-:W-:-:S02]  /*1da0*/  IADD3 R4, P0, R14, R4, RZ ;  /* 0x000000040e047210 */ /* 0x000fc40007f1e0ff */
[----:B------:R-:W-:Y:S02]  /*1db0*/  ISETP.GE.AND P1, PT, R0, UR6, PT ;  /* 0x0000000600007c0c */ /* 0x000fe4000bf26270 */
[----:B------:R-:W-:Y:S01]  /*1dc0*/  IADD3.X R5, R3, R5, R6, P0, !PT ;  /* 0x0000000503057210 */ /* 0x000fe200007fe406 */
[----:B------:R-:W-:Y:S01]  /*1dd0*/  ULDC.64 UR4, c[0x0][0x320] ;  /* 0x0000c80000047ab9 */ /* 0x000fe20000000a00 */
[----:B------:R-:W-:Y:S02]  /*1de0*/  SEL R7, RZ, 0xffffffff, P1 ;  /* 0xffffffffff077807 */ /* 0x000fe40000800000 */
[----:B------:R-:W-:Y:S02]  /*1df0*/  ISETP.GE.AND P0, PT, R16, UR6, PT ;  /* 0x0000000610007c0c */ /* 0x000fe4000bf06270 */
[----:B------:R-:W-:Y:S01]  /*1e00*/  SHF.L.U32 R9, R7, 0x1, RZ ;  /* 0x0000000107097819 */ /* 0x000fe200000006ff */
[----:B------:R-:W-:Y:S01]  /*1e10*/  IMAD R7, R8, UR4, RZ ;  /* 0x0000000408077c24 */ /* 0x000fe2000f8e02ff */
[----:B------:R-:W-:Y:S01]  /*1e20*/  SEL R6, RZ, 0x1, P0 ;  /* 0x00000001ff067807 */ /* 0x000fe20000000000 */
[----:B------:R-:W-:Y:S01]  /*1e30*/  VIADD R8, R16, 0x80 ;  /* 0x0000008010087836 */ /* 0x000fe20000000000 */
[----:B------:R-:W-:Y:S01]  /*1e40*/  ISETP.GE.AND P2, PT, R10, UR6, PT ;  /* 0x000000060a007c0c */ /* 0x000fe2000bf46270 */
[----:B------:R-:W-:Y:S01]  /*1e50*/  IMAD R31, R34, UR5, R7 ;  /* 0x00000005221f7c24 */ /* 0x000fe2000f8e0207 */
[----:B------:R-:W-:Y:S01]  /*1e60*/  LOP3.LUT R20, R9, 0x2, R6, 0xe2, !PT ;  /* 0x0000000209147812 */ /* 0x000fe200078ee206 */
[C---:B------:R-:W-:Y:S01]  /*1e70*/  VIADD R6, R16.reuse, 0x40 ;  /* 0x0000004010067836 */ /* 0x040fe20000000000 */
[----:B------:R-:W-:Y:S01]  /*1e80*/  ISETP.GE.AND P3, PT, R11, UR6, PT ;  /* 0x000000060b007c0c */ /* 0x000fe2000bf66270 */
[----:B------:R-:W-:-:S02]  /*1e90*/  VIADD R7, R16, 0x60 ;  /* 0x0000006010077836 */ /* 0x000fc40000000000 */
[----:B------:R-:W-:Y:S01]  /*1ea0*/  VIADD R9, R16, 0xa0 ;  /* 0x000000a010097836 */ /* 0x000fe20000000000 */
[----:B------:R-:W-:Y:S01]  /*1eb0*/  ISETP.GE.AND P0, PT, R6, UR6, PT ;  /* 0x0000000606007c0c */ /* 0x000fe2000bf06270 */
[----:B------:R-:W-:Y:S01]  /*1ec0*/  IMAD.WIDE.U32 R10, R34, UR4, R16 ;  /* 0x00000004220a7c25 */ /* 0x000fe2000f8e0010 */
[----:B------:R-:W-:Y:S01]  /*1ed0*/  ISETP.GE.AND P1, PT, R7, UR6, PT ;  /* 0x0000000607007c0c */ /* 0x000fe2000bf26270 */
[----:B------:R-:W-:Y:S01]  /*1ee0*/  ULDC.64 UR4, c[0x0][0x328] ;  /* 0x0000ca0000047ab9 */ /* 0x000fe20000000a00 */
[----:B------:R-:W-:Y:S02]  /*1ef0*/  SEL R21, RZ, 0x4, P0 ;  /* 0x00000004ff157807 */ /* 0x000fe40000000000 */
[----:B------:R-:W-:Y:S02]  /*1f00*/  SEL R30, RZ, 0x8, P1 ;  /* 0x00000008ff1e7807 */ /* 0x000fe40000800000 */
[----:B------:R-:W-:Y:S02]  /*1f10*/  ISETP.GE.AND P0, PT, R8, UR6, PT ;  /* 0x0000000608007c0c */ /* 0x000fe4000bf06270 */
[----:B------:R-:W-:-:S02]  /*1f20*/  ISETP.GE.AND P1, PT, R9, UR6, PT ;  /* 0x0000000609007c0c */ /* 0x000fc4000bf26270 */
[----:B------:R-:W-:Y:S02]  /*1f30*/  LOP3.LUT R20, R30, R20, R21, 0xfe, !PT ;  /* 0x000000141e147212 */ /* 0x000fe400078efe15 */
[----:B------:R-:W-:Y:S02]  /*1f40*/  SEL R21, RZ, 0x10, P0 ;  /* 0x00000010ff157807 */ /* 0x000fe40000000000 */
[----:B------:R-:W-:Y:S02]  /*1f50*/  SEL R30, RZ, 0x20, P1 ;  /* 0x00000020ff1e7807 */ /* 0x000fe40000800000 */
[----:B------:R-:W-:Y:S02]  /*1f60*/  ISETP.GE.AND P0, PT, R16, R97, PT ;  /* 0x000000611000720c */ /* 0x000fe40003f06270 */
[----:B------:R-:W-:Y:S01]  /*1f70*/  IADD3 R11, R11, R31, RZ ;  /* 0x0000001f0b0b7210 */ /* 0x000fe20007ffe0ff */
[----:B------:R-:W-:Y:S01]  /*1f80*/  IMAD R31, R32, UR4, RZ ;  /* 0x00000004201f7c24 */ /* 0x000fe2000f8e02ff */
[----:B------:R-:W-:Y:S01]  /*1f90*/  LOP3.LUT R32, R30, R20, R21, 0xfe, !PT ;  /* 0x000000141e207212 */ /* 0x000fe200078efe15 */
[----:B------:R-:W-:Y:S01]  /*1fa0*/  IMAD.SHL.U32 R20, R36, 0x4, RZ ;  /* 0x0000000424147824 */ /* 0x000fe200078e00ff */
[----:B------:R-:W-:-:S02]  /*1fb0*/  SEL R21, RZ, 0x40, P2 ;  /* 0x00000040ff157807 */ /* 0x000fc40001000000 */
[----:B------:R-:W-:Y:S02]  /*1fc0*/  SEL R43, R97, RZ, P0 ;  /* 0x000000ff612b7207 */ /* 0x000fe40000000000 */
[----:B------:R-:W-:Y:S01]  /*1fd0*/  LOP3.LUT R94, R32, R21, RZ, 0xfc, !PT ;  /* 0x00000015205e7212 */ /* 0x000fe200078efcff */
[----:B------:R-:W-:Y:S02]  /*1fe0*/  IMAD R32, R237, R64, RZ ;  /* 0x00000040ed207224 */ /* 0x000fe400078e02ff */
[----:B------:R-:W-:Y:S02]  /*1ff0*/  IMAD.IADD R43, R16, 0x1, R43 ;  /* 0x00000001102b7824 */ /* 0x000fe400078e022b */
[C---:B------:R-:W-:Y:S02]  /*2000*/  IMAD R47, R35.reuse, UR5, R31 ;  /* 0x00000005232f7c24 */ /* 0x040fe4000f8e021f */
[----:B------:R-:W-:Y:S01]  /*2010*/  IMAD.WIDE.U32 R30, R35, UR4, R10 ;  /* 0x00000004231e7c25 */ /* 0x000fe2000f8e000a */
[----:B------:R-:W-:Y:S01]  /*2020*/  SHF.R.S32.HI R21, RZ, 0x1f, R20 ;  /* 0x0000001fff157819 */ /* 0x000fe20000011414 */
[----:B------:R-:W-:-:S02]  /*2030*/  ULDC UR4, c[0x0][0x2e4] ;  /* 0x0000b90000047ab9 */ /* 0x000fc40000000800 */
[-C--:B------:R-:W-:Y:S02]  /*2040*/  IMAD R10, R237, R70.reuse, RZ ;  /* 0x00000046ed0a7224 */ /* 0x080fe400078e02ff */
[C---:B------:R-:W-:Y:S01]  /*2050*/  IMAD R45, R19.reuse, R65, R32 ;  /* 0x00000041132d7224 */ /* 0x040fe200078e0220 */
[----:B------:R-:W-:Y:S01]  /*2060*/  SHF.R.S32.HI R32, RZ, 0x1f, R43 ;  /* 0x0000001fff207819 */ /* 0x000fe2000001142b */
[----:B------:R-:W-:-:S04]  /*2070*/  IMAD.WIDE.U32 R36, R19, R70, R16 ;  /* 0x0000004613247225 */ /* 0x000fc800078e0010 */
[C---:B------:R-:W-:Y:S01]  /*2080*/  IMAD R69, R19.reuse, R71, R10 ;  /* 0x0000004713457224 */ /* 0x040fe200078e020a */
[----:B------:R-:W-:Y:S01]  /*2090*/  LEA.HI R43, R32, R43, RZ, 0x3 ;  /* 0x0000002b202b7211 */ /* 0x000fe200078f18ff */
[----:B------:R-:W-:Y:S02]  /*20a0*/  IMAD.SHL.U32 R32, R48, 0x40, RZ ;  /* 0x0000004030207824 */ /* 0x000fe400078e00ff */
[----:B------:R-:W-:-:S04]  /*20b0*/  IMAD.WIDE.U32 R10, R19, R70, R20 ;  /* 0x00000046130a7225 */ /* 0x000fc800078e0014 */
[----:B------:R-:W-:Y:S01]  /*20c0*/  IMAD.IADD R67, R69, 0x1, R37 ;  /* 0x0000000145437824 */ /* 0x000fe200078e0225 */
[----:B-----5:R-:W-:Y:S01]  /*20d0*/  SHF.R.S32.HI R37, RZ, 0x1f, R28 ;  /* 0x0000001fff257819 */ /* 0x020fe2000001141c */
[----:B------:R-:W-:Y:S01]  /*20e0*/  IMAD.IADD R41, R45, 0x1, R39 ;  /* 0x000000012d297824 */ /* 0x000fe200078e0227 */
[----:B------:R-:W-:Y:S01]  /*20f0*/  LOP3.LUT R32, R32, 0x1c0, RZ, 0xc0, !PT ;  /* 0x000001c020207812 */ /* 0x000fe200078ec0ff */
[----:B------:R-:W-:Y:S01]  /*2100*/  IMAD.MOV.U32 R68, RZ, RZ, R10 ;  /* 0x000000ffff447224 */ /* 0x000fe200078e000a */
[----:B------:R-:W-:Y:S01]  /*2110*/  SHF.L.U64.HI R10, R12, 0x6, R13 ;  /* 0x000000060c0a7819 */ /* 0x000fe2000001020d */
[----:B------:R-:W-:Y:S02]  /*2120*/  IMAD.MOV.U32 R66, RZ, RZ, R36 ;  /* 0x000000ffff427224 */ /* 0x000fe400078e0024 */
[C---:B------:R-:W-:Y:S02]  /*2130*/  IMAD R13, R37.reuse, R64, RZ ;  /* 0x00000040250d7224 */ /* 0x040fe400078e02ff */
[----:B------:R-:W-:Y:S01]  /*2140*/  IMAD R42, R37, R70, RZ ;  /* 0x00000046252a7224 */ /* 0x000fe200078e02ff */
[----:B------:R-:W-:Y:S01]  /*2150*/  SHF.R.U32.HI R76, RZ, 0x3, R32 ;  /* 0x00000003ff4c7819 */ /* 0x000fe20000011620 */
[----:B------:R-:W-:Y:S01]  /*2160*/  IMAD.WIDE.U32 R36, R28, R64, R40 ;  /* 0x000000401c247225 */ /* 0x000fe200078e0028 */
[----:B------:R-:W-:-:S03]  /*2170*/  LOP3.LUT R41, R32, 0x18, R16, 0xf8, !PT ;  /* 0x0000001820297812 */ /* 0x000fc600078ef810 */
[----:B------:R-:W-:Y:S01]  /*2180*/  IMAD.WIDE.U32 R34, R19, R64, R20 ;  /* 0x0000004013227225 */ /* 0x000fe200078e0014 */
[----:B------:R-:W-:Y:S02]  /*2190*/  LOP3.LUT R41, R41, R76, RZ, 0x3c, !PT ;  /* 0x0000004c29297212 */ /* 0x000fe400078e3cff */
[----:B------:R-:W-:Y:S01]  /*21a0*/  SHF.R.S32.HI R85, RZ, 0x3, R43 ;  /* 0x00000003ff557819 */ /* 0x000fe2000001142b */
[----:B------:R-:W-:Y:S01]  /*21b0*/  IMAD.IADD R69, R11, 0x1, R69 ;  /* 0x000000010b457824 */ /* 0x000fe200078e0245 */
[----:B------:R-:W-:Y:S01]  /*21c0*/  IADD3 R39, R35, R45, RZ ;  /* 0x0000002d23277210 */ /* 0x000fe20007ffe0ff */
[----:B------:R-:W-:Y:S01]  /*21d0*/  IMAD R78, R228, 0x200, R41 ;  /* 0x00000200e44e7824 */ /* 0x000fe200078e0229 */
[----:B------:R-:W-:Y:S02]  /*21e0*/  MOV R38, R34 ;  /* 0x0000002200267202 */ /* 0x000fe40000000f00 */
[----:B------:R-:W-:Y:S02]  /*21f0*/  LOP3.LUT R41, R32, 0x38, R43, 0xf8, !PT ;  /* 0x0000003820297812 */ /* 0x000fe400078ef82b */
[----:B------:R-:W-:-:S02]  /*2200*/  LOP3.LUT R86, R43, 0xfffffff8, RZ, 0xc0, !PT ;  /* 0xfffffff82b567812 */ /* 0x000fc400078ec0ff */
[----:B------:R-:W-:Y:S02]  /*2210*/  LOP3.LUT R43, R224, 0x38, R43, 0xf8, !PT ;  /* 0x00000038e02b7812 */ /* 0x000fe400078ef82b */
[----:B------:R-:W-:Y:S01]  /*2220*/  LOP3.LUT P1, RZ, R48, 0x4, RZ, 0xc0, !PT ;  /* 0x0000000430ff7812 */ /* 0x000fe2000782c0ff */
[C---:B------:R-:W-:Y:S01]  /*2230*/  IMAD.SHL.U32 R11, R12.reuse, 0x40, RZ ;  /* 0x000000400c0b7824 */ /* 0x040fe200078e00ff */
[----:B------:R-:W-:Y:S01]  /*2240*/  IADD3 R72, P2, R19, R72, RZ ;  /* 0x0000004813487210 */ /* 0x000fe20007f5e0ff */
[----:B------:R-:W-:Y:S01]  /*2250*/  IMAD.WIDE.U32 R34, R12, 0x60, RZ ;  /* 0x000000600c227825 */ /* 0x000fe200078e00ff */
[----:B------:R-:W-:Y:S02]  /*2260*/  SHF.L.U64.HI R12, R64, 0x6, R65 ;  /* 0x00000006400c7819 */ /* 0x000fe40000010241 */
[----:B------:R-:W-:Y:S01]  /*2270*/  LOP3.LUT R40, R43, R46, RZ, 0x3c, !PT ;  /* 0x0000002e2b287212 */ /* 0x000fe200078e3cff */
[----:B------:R-:W-:Y:S01]  /*2280*/  IMAD R87, R28, R65, R13 ;  /* 0x000000411c577224 */ /* 0x000fe200078e020d */
[----:B------:R-:W-:Y:S01]  /*2290*/  SHF.L.U32 R13, R64, 0x6, RZ ;  /* 0x00000006400d7819 */ /* 0x000fe200000006ff */
[----:B------:R-:W-:Y:S01]  /*22a0*/  IMAD.WIDE.U32 R38, R28, R64, R38 ;  /* 0x000000401c267225 */ /* 0x000fe200078e0026 */
[----:B------:R-:W-:-:S02]  /*22b0*/  SEL R93, RZ, 0xffffff80, P3 ;  /* 0xffffff80ff5d7807 */ /* 0x000fc40001800000 */
[----:B------:R-:W-:Y:S01]  /*22c0*/  SEL R77, R77, 0xffffffe0, !P1 ;  /* 0xffffffe04d4d7807 */ /* 0x000fe20004800000 */
[C---:B------:R-:W-:Y:S01]  /*22d0*/  IMAD R45, R28.reuse, R71, R42 ;  /* 0x000000471c2d7224 */ /* 0x040fe200078e022a */
[----:B------:R-:W-:Y:S01]  /*22e0*/  LOP3.LUT R41, R41, R76, RZ, 0x3c, !PT ;  /* 0x0000004c29297212 */ /* 0x000fe200078e3cff */
[----:B------:R-:W-:-:S04]  /*22f0*/  IMAD.WIDE.U32 R66, R28, R70, R66 ;  /* 0x000000461c427225 */ /* 0x000fc800078e0042 */
[----:B------:R-:W-:Y:S01]  /*2300*/  IMAD.WIDE.U32 R68, R28, R70, R68 ;  /* 0x000000461c447225 */ /* 0x000fe200078e0044 */
[----:B------:R-:W-:-:S03]  /*2310*/  IADD3.X R73, R237, R44, RZ, P2, !PT ;  /* 0x0000002ced497210 */ /* 0x000fc600017fe4ff */
[----:B------:R-:W-:Y:S01]  /*2320*/  IMAD.WIDE.U32 R64, R64, 0x60, RZ ;  /* 0x0000006040407825 */ /* 0x000fe200078e00ff */
[----:B------:R-:W-:-:S03]  /*2330*/  LOP3.LUT R93, R94, 0x80, R93, 0xc8, !PT ;  /* 0x000000805e5d7812 */ /* 0x000fc600078ec85d */
[----:B------:R-:W-:Y:S01]  /*2340*/  IMAD.WIDE.U32 R70, R70, 0x60, RZ ;  /* 0x0000006046467825 */ /* 0x000fe200078e00ff */
[----:B------:R-:W-:Y:S02]  /*2350*/  IADD3 R82, R77, R78, RZ ;  /* 0x0000004e4d527210 */ /* 0x000fe40007ffe0ff */
[----:B------:R-:W-:Y:S01]  /*2360*/  SHF.R.S32.HI R89, RZ, 0x1f, R86 ;  /* 0x0000001fff597819 */ /* 0x000fe20000011456 */
[----:B------:R-:W-:Y:S01]  /*2370*/  IMAD.IADD R83, R87, 0x1, R37 ;  /* 0x0000000157537824 */ /* 0x000fe200078e0225 */
[----:B------:R-:W-:Y:S01]  /*2380*/  ISETP.GE.AND P1, PT, R16, UR4, PT ;  /* 0x0000000410007c0c */ /* 0x000fe2000bf26270 */
[----:B------:R-:W-:Y:S01]  /*2390*/  IMAD.SHL.U32 R97, R97, 0x2, RZ ;  /* 0x0000000261617824 */ /* 0x000fe200078e00ff */
[----:B------:R-:W-:Y:S01]  /*23a0*/  ISETP.GE.AND P2, PT, R0, UR4, PT ;  /* 0x0000000400007c0c */ /* 0x000fe2000bf46270 */
[----:B------:R-:W-:Y:S01]  /*23b0*/  IMAD.IADD R79, R35, 0x1, R79 ;  /* 0x00000001234f7824 */ /* 0x000fe200078e024f */
[----:B------:R-:W-:Y:S01]  /*23c0*/  LEA R90, R228, R41, 0x9 ;  /* 0x00000029e45a7211 */ /* 0x000fe200078e48ff */
[----:B------:R-:W-:Y:S01]  /*23d0*/  IMAD.IADD R80, R65, 0x1, R49 ;  /* 0x0000000141507824 */ /* 0x000fe200078e0231 */
[----:B------:R-:W-:Y:S01]  /*23e0*/  LOP3.LUT R94, R94, 0x40, RZ, 0xc0, !PT ;  /* 0x000000405e5e7812 */ /* 0x000fe200078ec0ff */
[----:B------:R-:W-:-:S02]  /*23f0*/  IMAD.IADD R81, R71, 0x1, R81 ;  /* 0x0000000147517824 */ /* 0x000fc400078e0251 */
[----:B------:R-:W-:Y:S02]  /*2400*/  IMAD.IADD R84, R45, 0x1, R67 ;  /* 0x000000012d547824 */ /* 0x000fe400078e0243 */
[----:B------:R-:W-:Y:S02]  /*2410*/  IMAD.IADD R87, R39, 0x1, R87 ;  /* 0x0000000127577824 */ /* 0x000fe400078e0257 */
[----:B------:R-:W-:Y:S02]  /*2420*/  IMAD.IADD R88, R69, 0x1, R45 ;  /* 0x0000000145587824 */ /* 0x000fe400078e022d */
[----:B------:R-:W-:Y:S02]  /*2430*/  IMAD.IADD R91, R229, 0x1, R40 ;  /* 0x00000001e55b7824 */ /* 0x000fe400078e0228 */
[----:B------:R-:W-:-:S07]  /*2440*/  IMAD.IADD R92, R31, 0x1, R47 ;  /* 0x000000011f5c7824 */ /* 0x000fce00078e022f */
.L_x_1014:
[----:B------:R-:W0:Y:S01]  /*2450*/  LDC.64 R102, c[0x0][0x2d8] ;  /* 0x0000b600ff667b82 */ /* 0x000e220000000a00 */
[----:B------:R-:W-:Y:S01]  /*2460*/  VIADD R53, R26, 0xffffffff ;  /* 0xffffffff1a357836 */ /* 0x000fe20000000000 */
[----:B------:R-:W-:Y:S05]  /*2470*/  YIELD ;  /* 0x0000000000007946 */ /* 0x000fea0003800000 */
[----:B------:R-:W-:Y:S01]  /*2480*/  SHF.R.S32.HI R47, RZ, 0x1f, R53 ;  /* 0x0000001fff2f7819 */ /* 0x000fe20000011435 */
[----:B------:R-:W1:Y:S01]  /*2490*/  LDC R107, c[0x0][0x3d4] ;  /* 0x0000f500ff6b7b82 */ /* 0x000e620000000800 */
[-C--:B------:R-:W-:Y:S01]  /*24a0*/  IMAD R41, R79, R53.reuse, RZ ;  /* 0x000000354f297224 */ /* 0x080fe200078e02ff */
[----:B------:R-:W-:Y:S01]  /*24b0*/  BSSY B0, `(.L_x_967) ;  /* 0x00002af000007945 */ /* 0x000fe20003800000 */
[----:B------:R-:W-:-:S04]  /*24c0*/  IMAD.WIDE.U32 R104, R34, R53, RZ ;  /* 0x0000003522687225 */ /* 0x000fc800078e00ff */
[----:B------:R-:W-:Y:S01]  /*24d0*/  IMAD R43, R47, R34, R41 ;  /* 0x000000222f2b7224 */ /* 0x000fe200078e0229 */
[-C--:B------:R-:W-:Y:S01]  /*24e0*/  IADD3 R26, P3, P4, R4, R104.reuse, R11 ;  /* 0x00000068041a7210 */ /* 0x080fe20007c7e00b */
[----:B------:R-:W-:Y:S01]  /*24f0*/  IMAD R108, R2, 0x1800, R78 ;  /* 0x00001800026c7824 */ /* 0x000fe200078e024e */
[----:B------:R-:W-:Y:S01]  /*2500*/  IADD3 R41, P5, R4, R104, RZ ;  /* 0x0000006804297210 */ /* 0x000fe20007fbe0ff */
[----:B------:R-:W-:Y:S02]  /*2510*/  IMAD.IADD R58, R105, 0x1, R43 ;  /* 0x00000001693a7824 */ /* 0x000fe400078e022b */
[----:B------:R-:W-:Y:S02]  /*2520*/  IMAD R106, R2, 0x1800, R82 ;  /* 0x00001800026a7824 */ /* 0x000fe400078e0252 */
[--C-:B------:R-:W-:Y:S01]  /*2530*/  IMAD R108, R108, 0x2, R25.reuse ;  /* 0x000000026c6c7824 */ /* 0x100fe200078e0219 */
[----:B------:R-:W-:Y:S01]  /*2540*/  IADD3.X R40, R5, R58, R10, P3, P4 ;  /* 0x0000003a05287210 */ /* 0x000fe20001fe840a */
[----:B------:R-:W-:Y:S01]  /*2550*/  IMAD R106, R106, 0x2, R25 ;  /* 0x000000026a6a7824 */ /* 0x000fe200078e0219 */
[----:B0-----:R-:W-:-:S02]  /*2560*/  LEA R48, P3, R26, R102, 0x1 ;  /* 0x000000661a307211 */ /* 0x001fc400078608ff */
[----:B------:R-:W-:Y:S02]  /*2570*/  IADD3.X R42, R58, R5, RZ, P5, !PT ;  /* 0x000000053a2a7210 */ /* 0x000fe40002ffe4ff */
[----:B------:R-:W-:Y:S01]  /*2580*/  LEA.HI.X R49, R26, R103, R40, 0x1, P3 ;  /* 0x000000671a317211 */ /* 0x000fe200018f0c28 */
[----:B------:R-:W-:Y:S01]  /*2590*/  IMAD.MOV.U32 R26, RZ, RZ, R53 ;  /* 0x000000ffff1a7224 */ /* 0x000fe200078e0035 */
[----:B-1----:R-:W-:Y:S02]  /*25a0*/  ISETP.GE.AND P3, PT, R107, 0x1, PT ;  /* 0x000000016b00780c */ /* 0x002fe40003f66270 */
[----:B------:R-:W-:Y:S02]  /*25b0*/  LEA R50, P5, R41, R102, 0x1 ;  /* 0x0000006629327211 */ /* 0x000fe400078a08ff */
[----:B------:R-:W-:Y:S02]  /*25c0*/  ISETP.GT.AND P4, PT, R53, R27, PT ;  /* 0x0000001b3500720c */ /* 0x000fe40003f84270 */
[----:B------:R-:W-:-:S02]  /*25d0*/  LEA.HI.X R51, R41, R103, R42, 0x1, P5 ;  /* 0x0000006729337211 */ /* 0x000fc400028f0c2a */
[----:B------:R-:W-:-:S05]  /*25e0*/  P2R R96, PR, RZ, 0x10 ;  /* 0x00000010ff607803 */ /* 0x000fca0000000000 */
[----:B----4-:R-:W-:Y:S05]  /*25f0*/  @!P3 BRA `(.L_x_968) ;  /* 0x0000002400f8b947 */ /* 0x010fea0003800000 */
        /* <DEDUP_REMOVED lines=42> */
.L_x_971:
[----:B------:R-:W-:Y:S05]  /*28a0*/  BSYNC B1 ;  /* 0x0000000000017941 */ /* 0x000fea0003800000 */
.L_x_970:
[----:B------:R-:W-:Y:S01]  /*28b0*/  ISETP.GE.AND P5, PT, R234, R101, PT ;  /* 0x00000065ea00720c */ /* 0x000fe20003fa6270 */
[----:B------:R-:W-:Y:S01]  /*28c0*/  BSSY B1, `(.L_x_972) ;  /* 0x000001c000017945 */ /* 0x000fe20003800000 */
[----:B0-----:R-:W-:Y:S02]  /*28d0*/  CS2R R52, SRZ ;  /* 0x0000000000347805 */ /* 0x001fe4000001ff00 */
[----:B------:R-:W-:Y:S01]  /*28e0*/  CS2R R44, SRZ ;  /* 0x00000000002c7805 */ /* 0x000fe2000001ff00 */
[----:B-----5:R-:W-:Y:S01]  /*28f0*/  IMAD.MOV.U32 R103, RZ, RZ, R58 ;  /* 0x000000ffff677224 */ /* 0x020fe200078e003a */
[----:B------:R-:W-:Y:S02]  /*2900*/  MOV R104, R59 ;  /* 0x0000003b00687202 */ /* 0x000fe40000000f00 */
        /* <DEDUP_REMOVED lines=23> */
.L_x_973:
[----:B------:R-:W-:Y:S05]  /*2a80*/  BSYNC B1 ;  /* 0x0000000000017941 */ /* 0x000fea0003800000 */
.L_x_972:
[----:B0-----:R-:W2:Y:S01]  /*2a90*/  LDL R40, [R1+0x7c] ;  /* 0x00007c0001287983 */ /* 0x001ea20000100800 */
[----:B------:R-:W-:Y:S01]  /*2aa0*/  IMAD.MOV.U32 R41, RZ, RZ, R61 ;  /* 0x000000ffff297224 */ /* 0x000fe200078e003d */
[----:B------:R-:W-:Y:S01]  /*2ab0*/  PRMT R109, R104, 0x5410, R103 ;  /* 0x00005410686d7816 */ /* 0x000fe20000000067 */
[----:B------:R-:W-:Y:S02]  /*2ac0*/  IMAD.MOV.U32 R42, RZ, RZ, R62 ;  /* 0x000000ffff2a7224 */ /* 0x000fe400078e003e */
[----:B------:R-:W-:-:S05]  /*2ad0*/  IMAD.MOV.U32 R43, RZ, RZ, R63 ;  /* 0x000000ffff2b7224 */ /* 0x000fca00078e003f */
[----:B------:R-:W-:Y:S01]  /*2ae0*/  PRMT R120, R42, 0x5410, R43 ;  /* 0x000054102a787816 */ /* 0x000fe2000000002b */
[----:B-----5:R-:W-:Y:S01]  /*2af0*/  IMAD.MOV.U32 R43, RZ, RZ, R53 ;  /* 0x000000ffff2b7224 */ /* 0x020fe200078e0035 */
[----:B------:R-:W-:-:S04]  /*2b00*/  MOV R42, R52 ;  /* 0x00000034002a7202 */ /* 0x000fc80000000f00 */
[----:B------:R-:W-:Y:S01]  /*2b10*/  PRMT R104, R42, 0x5410, R43 ;  /* 0x000054102a687816 */ /* 0x000fe2000000002b */
[----:B------:R-:W-:Y:S01]  /*2b20*/  IMAD.MOV.U32 R42, RZ, RZ, R54 ;  /* 0x000000ffff2a7224 */ /* 0x000fe200078e0036 */
[----:B------:R-:W-:-:S04]  /*2b30*/  MOV R43, R55 ;  /* 0x00000037002b7202 */ /* 0x000fc80000000f00 */
[----:B------:R-:W-:Y:S02]  /*2b40*/  PRMT R105, R42, 0x5410, R43 ;  /* 0x000054102a697816 */ /* 0x000fe4000000002b */
[----:B--2---:R-:W-:Y:S01]  /*2b50*/  R2UR UR4, R40 ;  /* 0x00000000280472ca */ /* 0x004fe200000e0000 */
[----:B------:R-:W-:-:S05]  /*2b60*/  IMAD.MOV.U32 R40, RZ, RZ, R60 ;  /* 0x000000ffff287224 */ /* 0x000fca00078e003c */
[----:B------:R-:W-:Y:S01]  /*2b70*/  PRMT R117, R40, 0x5410, R41 ;  /* 0x0000541028757816 */ /* 0x000fe20000000029 */
[----:B------:R-:W-:Y:S01]  /*2b80*/  IMAD.MOV.U32 R40, RZ, RZ, R56 ;  /* 0x000000ffff287224 */ /* 0x000fe200078e0038 */
[----:B------:R-:W-:-:S04]  /*2b90*/  MOV R41, R57 ;  /* 0x0000003900297202 */ /* 0x000fc80000000f00 */
[----:B------:R-:W-:Y:S01]  /*2ba0*/  PRMT R111, R40, 0x5410, R41 ;  /* 0x00005410286f7816 */ /* 0x000fe20000000029 */
[----:B------:R-:W-:Y:S01]  /*2bb0*/  UISETP.NE.AND UP0, UPT, UR4, 0x3, UPT ;  /* 0x000000030400788c */ /* 0x000fe2000bf05270 */
[----:B------:R-:W-:Y:S02]  /*2bc0*/  IMAD.MOV.U32 R40, RZ, RZ, R46 ;  /* 0x000000ffff287224 */ /* 0x000fe400078e002e */
[----:B------:R-:W-:-:S03]  /*2bd0*/  IMAD.MOV.U32 R41, RZ, RZ, R47 ;  /* 0x000000ffff297224 */ /* 0x000fc600078e002f */
[----:B------:R-:W-:Y:S02]  /*2be0*/  PLOP3.LUT P3, PT, PT, PT, UP0, 0x80, 0x0 ;  /* 0x000000000000781c */ /* 0x000fe40003f6f008 */
[----:B------:R-:W-:Y:S01]  /*2bf0*/  PRMT R102, R40, 0x5410, R41 ;  /* 0x0000541028667816 */ /* 0x000fe20000000029 */
[----:B------:R-:W-:Y:S02]  /*2c00*/  IMAD.MOV.U32 R40, RZ, RZ, R44 ;  /* 0x000000ffff287224 */ /* 0x000fe400078e002c */
[----:B------:R-:W-:-:S05]  /*2c10*/  IMAD.MOV.U32 R41, RZ, RZ, R45 ;  /* 0x000000ffff297224 */ /* 0x000fca00078e002d */
[----:B------:R-:W-:-:S03]  /*2c20*/  PRMT R103, R40, 0x5410, R41 ;  /* 0x0000541028677816 */ /* 0x000fc60000000029 */
[----:B------:R-:W-:Y:S05]  /*2c30*/  @!P3 BRA `(.L_x_974) ;  /* 0x000000000004b947 */ /* 0x000fea0003800000 */
[----:B------:R-:W-:Y:S01]  /*2c40*/  BPT.TRAP 0x1 ;  /* 0x000000040000795c */ /* 0x000fe20000300000 */
.L_x_974:
[----:B------:R-:W-:Y:S01]  /*2c50*/  IMAD R95, R2, 0x8, R18 ;  /* 0x00000008025f7824 */ /* 0x000fe200078e0212 */
[----:B------:R-:W-:Y:S01]  /*2c60*/  SHF.L.U32 R110, R23, 0x1f, RZ ;  /* 0x0000001f176e7819 */ /* 0x000fe200000006ff */
[----:B------:R-:W-:Y:S03]  /*2c70*/  BSSY B1, `(.L_x_975) ;  /* 0x0000003000017945 */ /* 0x000fe60003800000 */
[----:B------:R-:W0:Y:S02]  /*2c80*/  SYNCS.PHASECHK.TRANS64.TRYWAIT P6, [R95+URZ+0x32490], R110 ;  /* 0x0324906e5f0075a7 */ /* 0x000e2400080c017f */
[----:B0-----:R-:W-:Y:S05]  /*2c90*/  @!P6 BRA `(.L_x_976) ;  /* 0x0000013c00e4e947 */ /* 0x001fea0003800000 */
.L_x_1193:
[----:B------:R-:W-:Y:S05]  /*2ca0*/  BSYNC B1 ;  /* 0x0000000000017941 */ /* 0x000fea0003800000 */
.L_x_975:
        /* <DEDUP_REMOVED lines=49> */
.L_x_982:
[----:B------:R-:W-:Y:S05]  /*2fc0*/  BSYNC B3 ;  /* 0x0000000000037941 */ /* 0x000fea0003800000 */
.L_x_981:
[----:B--2---:R1:W-:Y:S02]  /*2fd0*/  STG.E.128 desc[UR60][R50.64], R40 ;  /* 0x0000002832007986 */ /* 0x0043e4000c101d3c */
.L_x_980:
[----:B------:R-:W-:Y:S05]  /*2fe0*/  BSYNC B2 ;  /* 0x0000000000027941 */ /* 0x000fea0003800000 */
.L_x_979:
        /* <DEDUP_REMOVED lines=14> */
[--C-:B------:R-:W-:Y:S02]  /*30d0*/  HADD2.F32 R57, -RZ, R43.reuse.H1_H1 ;  /* 0x3000002bff397230 */ /* 0x100fe40000004100 */
[----:B------:R-:W-:Y:S01]  /*30e0*/  FMUL.FTZ R112, R42, R59 ;  /* 0x0000003b2a707220 */ /* 0x000fe20000410000 */
[----:B------:R-:W-:Y:S02]  /*30f0*/  HADD2.F32 R43, -RZ, R43.H0_H0 ;  /* 0x2000002bff2b7230 */ /* 0x000fe40000004100 */
[----:B------:R-:W-:Y:S02]  /*3100*/  HADD2.F32 R41, -RZ, R41.H0_H0 ;  /* 0x20000029ff297230 */ /* 0x000fe40000004100 */
[-C--:B------:R-:W-:Y:S01]  /*3110*/  FMUL.FTZ R114, R57, R62.reuse ;  /* 0x0000003e39727220 */ /* 0x080fe20000410000 */
[----:B------:R-:W-:Y:S02]  /*3120*/  HADD2.F32 R58, -RZ, R58.H0_H0 ;  /* 0x2000003aff3a7230 */ /* 0x000fe40000004100 */
[----:B------:R-:W-:Y:S01]  /*3130*/  FMUL.FTZ R62, R43, R62 ;  /* 0x0000003e2b3e7220 */ /* 0x000fe20000410000 */
[----:B------:R-:W-:-:S02]  /*3140*/  HADD2.F32 R60, -RZ, R60.H0_H0 ;  /* 0x2000003cff3c7230 */ /* 0x000fc40000004100 */
[C---:B------:R-:W-:Y:S01]  /*3150*/  FMUL.FTZ R59, R41.reuse, R59 ;  /* 0x0000003b293b7220 */ /* 0x040fe20000410000 */
[----:B------:R-:W-:Y:S01]  /*3160*/  FFMA.FTZ R112, R41, R58, -R112 ;  /* 0x0000003a29707223 */ /* 0x000fe20000010870 */
[--C-:B------:R-:W-:Y:S02]  /*3170*/  HADD2.F32 R41, -RZ, R40.reuse.H1_H1 ;  /* 0x30000028ff297230 */ /* 0x100fe40000004100 */
[----:B------:R-:W-:Y:S01]  /*3180*/  FFMA.FTZ R63, R57, R60, R62 ;  /* 0x0000003c393f7223 */ /* 0x000fe2000001003e */
[----:B------:R-:W-:Y:S01]  /*3190*/  FFMA.FTZ R61, R42, R58, R59 ;  /* 0x0000003a2a3d7223 */ /* 0x000fe2000001003b */
[--C-:B------:R-:W-:Y:S02]  /*31a0*/  HADD2.F32 R57, -RZ, R111.reuse.H0_H0 ;  /* 0x2000006fff397230 */ /* 0x100fe40000004100 */
[----:B------:R-:W-:Y:S01]  /*31b0*/  FFMA.FTZ R114, R43, R60, -R114 ;  /* 0x0000003c2b727223 */ /* 0x000fe20000010872 */
[----:B------:R-:W-:Y:S02]  /*31c0*/  HADD2.F32 R40, -RZ, R40.H0_H0 ;  /* 0x20000028ff287230 */ /* 0x000fe40000004100 */
[----:B------:R-:W-:-:S02]  /*31d0*/  HADD2.F32 R111, -RZ, R111.H1_H1 ;  /* 0x3000006fff6f7230 */ /* 0x000fc40000004100 */
[CC--:B------:R-:W-:Y:S01]  /*31e0*/  FMUL.FTZ R59, R41.reuse, R57.reuse ;  /* 0x00000039293b7220 */ /* 0x0c0fe20000410000 */
[--C-:B------:R-:W-:Y:S02]  /*31f0*/  HADD2.F32 R42, -RZ, R56.reuse.H1_H1 ;  /* 0x30000038ff2a7230 */ /* 0x100fe40000004100 */
[----:B------:R-:W-:Y:S01]  /*3200*/  FMUL.FTZ R58, R40, R57 ;  /* 0x00000039283a7220 */ /* 0x000fe20000410000 */
[----:B------:R-:W-:Y:S02]  /*3210*/  HADD2.F32 R56, -RZ, R56.H0_H0 ;  /* 0x20000038ff387230 */ /* 0x000fe40000004100 */
[--C-:B------:R-:W-:Y:S02]  /*3220*/  HADD2.F32 R43, -RZ, R109.reuse.H1_H1 ;  /* 0x3000006dff2b7230 */ /* 0x100fe40000004100 */
[-C--:B------:R-:W-:Y:S01]  /*3230*/  FMUL.FTZ R57, R42, R111.reuse ;  /* 0x0000006f2a397220 */ /* 0x080fe20000410000 */
[----:B------:R-:W-:Y:S02]  /*3240*/  HADD2.F32 R109, -RZ, R109.H0_H0 ;  /* 0x2000006dff6d7230 */ /* 0x000fe40000004100 */
        /* <DEDUP_REMOVED lines=9> */
.L_x_984:
[----:B------:R-:W-:Y:S05]  /*32e0*/  BSYNC B2 ;  /* 0x0000000000027941 */ /* 0x000fea0003800000 */
.L_x_983:
[----:B--2---:R2:W-:Y:S02]  /*32f0*/  STG.E.128 desc[UR60][R50.64+0x40], R40 ;  /* 0x0000402832007986 */ /* 0x0045e4000c101d3c */
.L_x_978:
[----:B------:R-:W-:Y:S05]  /*3300*/  BSYNC B1 ;  /* 0x0000000000017941 */ /* 0x000fea0003800000 */
.L_x_977:
        /* <DEDUP_REMOVED lines=8> */
[--C-:B--2---:R-:W-:Y:S01]  /*3390*/  HADD2.F32 R51, -RZ, R43.reuse.H1_H1 ;  /* 0x3000002bff337230 */ /* 0x104fe20000004100 */
[----:B------:R-:W-:Y:S01]  /*33a0*/  SHF.R.U32.HI R57, RZ, 0x10, R53 ;  /* 0x00000010ff397819 */ /* 0x000fe20000011635 */
[----:B------:R-:W-:Y:S01]  /*33b0*/  HADD2.F32 R43, -RZ, R43.H0_H0 ;  /* 0x2000002bff2b7230 */ /* 0x000fe20000004100 */
[--C-:B------:R-:W-:Y:S01]  /*33c0*/  SHF.R.U64 R53, R54, 0x10, R55.reuse ;  /* 0x0000001036357819 */ /* 0x100fe20000001237 */
[----:B------:R-:W-:Y:S01]  /*33d0*/  HADD2.F32 R52, -RZ, R52.H0_H0 ;  /* 0x20000034ff347230 */ /* 0x000fe20000004100 */
[----:B------:R-:W-:Y:S01]  /*33e0*/  MOV R50, R42 ;  /* 0x0000002a00327202 */ /* 0x000fe20000000f00 */
[----:B------:R-:W-:Y:S01]  /*33f0*/  HADD2.F32 R42, -RZ, R41.H1_H1 ;  /* 0x30000029ff2a7230 */ /* 0x000fe20000004100 */
[----:B------:R-:W-:Y:S01]  /*3400*/  SHF.R.U32.HI R56, RZ, 0x10, R55 ;  /* 0x00000010ff387819 */ /* 0x000fe20000011637 */
[----:B------:R-:W-:Y:S02]  /*3410*/  HADD2.F32 R53, -RZ, R53.H0_H0 ;  /* 0x20000035ff357230 */ /* 0x000fe40000004100 */
[----:B------:R-:W-:-:S02]  /*3420*/  HADD2.F32 R41, -RZ, R41.H0_H0 ;  /* 0x20000029ff297230 */ /* 0x000fc40000004100 */
[----:B------:R-:W-:Y:S02]  /*3430*/  HADD2.F32 R56, -RZ, R56.H0_H0 ;  /* 0x20000038ff387230 */ /* 0x000fe40000004100 */
[CC--:B------:R-:W-:Y:S01]  /*3440*/  FMUL.FTZ R58, R42.reuse, R53.reuse ;  /* 0x000000352a3a7220 */ /* 0x0c0fe20000410000 */
[----:B------:R-:W-:Y:S02]  /*3450*/  HADD2.F32 R54, -RZ, R57.H0_H0 ;  /* 0x20000039ff367230 */ /* 0x000fe40000004100 */
[C---:B------:R-:W-:Y:S01]  /*3460*/  FMUL.FTZ R53, R41.reuse, R53 ;  /* 0x0000003529357220 */ /* 0x040fe20000410000 */
[----:B------:R-:W-:Y:S01]  /*3470*/  FFMA.FTZ R58, R41, R52, -R58 ;  /* 0x00000034293a7223 */ /* 0x000fe2000001083a */
[----:B------:R-:W-:Y:S02]  /*3480*/  FMUL.FTZ R60, R51, R56 ;  /* 0x00000038333c7220 */ /* 0x000fe40000410000 */
[----:B------:R-:W-:Y:S01]  /*3490*/  FFMA.FTZ R55, R42, R52, R53 ;  /* 0x000000342a377223 */ /* 0x000fe20000010035 */
[----:B------:R-:W-:-:S02]  /*34a0*/  HADD2.F32 R52, -RZ, R105.H0_H0 ;  /* 0x20000069ff347230 */ /* 0x000fc40000004100 */
[C---:B------:R-:W-:Y:S01]  /*34b0*/  FMUL.FTZ R56, R43.reuse, R56 ;  /* 0x000000382b387220 */ /* 0x040fe20000410000 */
[----:B------:R-:W-:Y:S02]  /*34c0*/  HADD2.F32 R105, -RZ, R105.H1_H1 ;  /* 0x30000069ff697230 */ /* 0x000fe40000004100 */
[-C--:B------:R-:W-:Y:S01]  /*34d0*/  FFMA.FTZ R60, R43, R54.reuse, -R60 ;  /* 0x000000362b3c7223 */ /* 0x080fe2000001083c */
[----:B------:R-:W-:Y:S02]  /*34e0*/  HADD2.F32 R41, -RZ, R40.H1_H1 ;  /* 0x30000028ff297230 */ /* 0x000fe40000004100 */
[----:B------:R-:W-:Y:S01]  /*34f0*/  FFMA.FTZ R59, R51, R54, R56 ;  /* 0x00000036333b7223 */ /* 0x000fe20000010038 */
        /* <DEDUP_REMOVED lines=17> */
.L_x_989:
[----:B------:R-:W-:Y:S05]  /*3610*/  BSYNC B2 ;  /* 0x0000000000027941 */ /* 0x000fea0003800000 */
.L_x_988:
[----:B--2---:R3:W-:Y:S02]  /*3620*/  STG.E.128 desc[UR60][R48.64], R40 ;  /* 0x0000002830007986 */ /* 0x0047e4000c101d3c */
.L_x_987:
[----:B------:R-:W-:Y:S05]  /*3630*/  BSYNC B1 ;  /* 0x0000000000017941 */ /* 0x000fea0003800000 */
.L_x_986:
        /* <DEDUP_REMOVED lines=47> */
.L_x_991:
[----:B------:R-:W-:Y:S05]  /*3930*/  BSYNC B1 ;  /* 0x0000000000017941 */ /* 0x000fea0003800000 */
.L_x_990:
[----:B--2---:R1:W-:Y:S01]  /*3940*/  STG.E.128 desc[UR60][R48.64+0x40], R40 ;  /* 0x0000402830007986 */ /* 0x0043e2000c101d3c */
[----:B------:R-:W-:Y:S05]  /*3950*/  BRA `(.L_x_985) ;  /* 0x0000001400907947 */ /* 0x000fea0003800000 */
.L_x_969:
[----:B------:R-:W2:Y:S01]  /*3960*/  LDL R44, [R1+0x7c] ;  /* 0x00007c00012c7983 */ /* 0x000ea20000100800 */
[----:B------:R-:W-:-:S04]  /*3970*/  ISETP.GE.AND P3, PT, R234, R101, PT ;  /* 0x00000065ea00720c */ /* 0x000fc80003f66270 */
        /* <DEDUP_REMOVED lines=9> */
[----:B------:R-:W3:Y:S01]  /*3a10*/  @!P4 LDC.64 R48, c[0x0][0x3e0] ;  /* 0x0000f800ff30cb82 */ /* 0x000ee20000000a00 */
[----:B------:R-:W-:-:S05]  /*3a20*/  @!P4 IADD3 R40, P5, R66, R40, RZ ;  /* 0x000000284228c210 */ /* 0x000fca0007fbe0ff */
[----:B------:R-:W-:Y:S01]  /*3a30*/  @!P4 IMAD.X R41, R95, 0x1, R84, P5 ;  /* 0x000000015f29c824 */ /* 0x000fe200028e0654 */
[----:B------:R-:W-:Y:S02]  /*3a40*/  CS2R R46, SRZ ;  /* 0x00000000002e7805 */ /* 0x000fe4000001ff00 */
[----:B--2---:R-:W-:Y:S02]  /*3a50*/  R2UR UR4, R44 ;  /* 0x000000002c0472ca */ /* 0x004fe400000e0000 */
[----:B------:R-:W2:Y:S02]  /*3a60*/  @!P4 LDC.64 R44, c[0x0][0x3c8] ;  /* 0x0000f200ff2ccb82 */ /* 0x000ea40000000a00 */
[----:B--2---:R-:W-:-:S04]  /*3a70*/  @!P4 LEA R44, P5, R40, R44, 0x1 ;  /* 0x0000002c282cc211 */ /* 0x004fc800078a08ff */
[----:B------:R-:W-:Y:S02]  /*3a80*/  @!P4 LEA.HI.X R45, R40, R45, R41, 0x1, P5 ;  /* 0x0000002d282dc211 */ /* 0x000fe400028f0c29 */
[----:B------:R-:W-:-:S05]  /*3a90*/  @!P4 IADD3 R42, P5, R36, R42, RZ ;  /* 0x0000002a242ac210 */ /* 0x000fca0007fbe0ff */
[----:B------:R-:W-:Y:S01]  /*3aa0*/  @!P4 IMAD.X R40, R110, 0x1, R83, P5 ;  /* 0x000000016e28c824 */ /* 0x000fe200028e0653 */
[----:B---3--:R-:W-:-:S04]  /*3ab0*/  @!P4 LEA R48, P5, R42, R48, 0x1 ;  /* 0x000000302a30c211 */ /* 0x008fc800078a08ff */
[----:B------:R-:W-:Y:S02]  /*3ac0*/  @!P4 LEA.HI.X R49, R42, R49, R40, 0x1, P5 ;  /* 0x000000312a31c211 */ /* 0x000fe400028f0c28 */
[----:B------:R-:W-:Y:S02]  /*3ad0*/  CS2R R42, SRZ ;  /* 0x00000000002a7805 */ /* 0x000fe4000001ff00 */
[----:B------:R-:W-:-:S06]  /*3ae0*/  CS2R R40, SRZ ;  /* 0x0000000000287805 */ /* 0x000fcc000001ff00 */
[----:B------:R2:W3:Y:S02]  /*3af0*/  @!P4 LDG.E.128 R40, desc[UR60][R44.64] ;  /* 0x0000003c2c28c981 */ /* 0x0004e4000c1e1d00 */
[----:B--2---:R-:W-:-:S06]  /*3b00*/  CS2R R44, SRZ ;  /* 0x00000000002c7805 */ /* 0x004fcc000001ff00 */
[----:B------:R2:W4:Y:S01]  /*3b10*/  @!P4 LDG.E.128 R44, desc[UR60][R48.64] ;  /* 0x0000003c302cc981 */ /* 0x000522000c1e1d00 */
[----:B0-----:R-:W-:-:S04]  /*3b20*/  @!P3 LEA R52, P4, R50, R52, 0x1 ;  /* 0x000000343234b211 */ /* 0x001fc800078808ff */
[----:B------:R-:W-:Y:S02]  /*3b30*/  @!P3 LEA.HI.X R53, R50, R53, R51, 0x1, P4 ;  /* 0x000000353235b211 */ /* 0x000fe400020f0c33 */
[----:B------:R-:W-:Y:S02]  /*3b40*/  CS2R R50, SRZ ;  /* 0x0000000000327805 */ /* 0x000fe4000001ff00 */
[C---:B-1----:R-:W-:Y:S02]  /*3b50*/  @!P3 LEA R56, P4, R54.reuse, R56, 0x1 ;  /* 0x000000383638b211 */ /* 0x042fe400078808ff */
[----:B--2---:R-:W-:Y:S02]  /*3b60*/  CS2R R48, SRZ ;  /* 0x0000000000307805 */ /* 0x004fe4000001ff00 */
[----:B------:R-:W-:Y:S02]  /*3b70*/  @!P3 LEA.HI.X R57, R54, R57, R55, 0x1, P4 ;  /* 0x000000393639b211 */ /* 0x000fe400020f0c37 */
[----:B------:R-:W-:-:S02]  /*3b80*/  CS2R R54, SRZ ;  /* 0x0000000000367805 */ /* 0x000fc4000001ff00 */
[----:B------:R0:W2:Y:S02]  /*3b90*/  @!P3 LDG.E.128 R48, desc[UR60][R52.64] ;  /* 0x0000003c3430b981 */ /* 0x0000a4000c1e1d00 */
[----:B0-----:R-:W-:-:S06]  /*3ba0*/  CS2R R52, SRZ ;  /* 0x0000000000347805 */ /* 0x001fcc000001ff00 */
[----:B------:R4:W5:Y:S01]  /*3bb0*/  @!P3 LDG.E.128 R52, desc[UR60][R56.64] ;  /* 0x0000003c3834b981 */ /* 0x000962000c1e1d00 */
[----:B------:R-:W-:Y:S01]  /*3bc0*/  UISETP.NE.AND UP0, UPT, UR4, 0x3, UPT ;  /* 0x000000030400788c */ /* 0x000fe2000bf05270 */
[----:B------:R-:W-:-:S05]  /*3bd0*/  ISETP.GE.AND P4, PT, R16, R107, PT ;  /* 0x0000006b1000720c */ /* 0x000fca0003f86270 */
[----:B------:R-:W-:Y:S01]  /*3be0*/  PLOP3.LUT P3, PT, PT, PT, UP0, 0x80, 0x0 ;  /* 0x000000000000781c */ /* 0x000fe20003f6f008 */
[----:B---3--:R-:W-:Y:S01]  /*3bf0*/  IMAD.MOV.U32 R60, RZ, RZ, R43 ;  /* 0x000000ffff3c7224 */ /* 0x008fe200078e002b */
[----:B------:R-:W-:Y:S01]  /*3c00*/  MOV R59, R42 ;  /* 0x0000002a003b7202 */ /* 0x000fe20000000f00 */
[----:B------:R-:W-:Y:S02]  /*3c10*/  IMAD.MOV.U32 R61, RZ, RZ, R40 ;  /* 0x000000ffff3d7224 */ /* 0x000fe400078e0028 */
[----:B------:R-:W-:Y:S01]  /*3c20*/  IMAD.MOV.U32 R62, RZ, RZ, R41 ;  /* 0x000000ffff3e7224 */ /* 0x000fe200078e0029 */
[----:B------:R-:W-:Y:S02]  /*3c30*/  PRMT R130, R60, 0x7610, R130 ;  /* 0x000076103c827816 */ /* 0x000fe40000000082 */
[----:B------:R-:W-:Y:S02]  /*3c40*/  PRMT R122, R122, 0x5410, R59 ;  /* 0x000054107a7a7816 */ /* 0x000fe4000000003b */
[----:B------:R-:W-:-:S02]  /*3c50*/  PRMT R124, R61, 0x7610, R124 ;  /* 0x000076103d7c7816 */ /* 0x000fc4000000007c */
[----:B------:R-:W-:Y:S01]  /*3c60*/  PRMT R125, R62, 0x7610, R125 ;  /* 0x000076103e7d7816 */ /* 0x000fe2000000007d */
[----:B----4-:R-:W-:Y:S01]  /*3c70*/  IMAD.MOV.U32 R57, RZ, RZ, R44 ;  /* 0x000000ffff397224 */ /* 0x010fe200078e002c */
[----:B------:R-:W-:Y:S01]  /*3c80*/  MOV R56, R47 ;  /* 0x0000002f00387202 */ /* 0x000fe20000000f00 */
[----:B------:R-:W-:Y:S02]  /*3c90*/  IMAD.MOV.U32 R60, RZ, RZ, R45 ;  /* 0x000000ffff3c7224 */ /* 0x000fe400078e002d */
[----:B------:R-:W-:Y:S01]  /*3ca0*/  IMAD.MOV.U32 R59, RZ, RZ, R46 ;  /* 0x000000ffff3b7224 */ /* 0x000fe200078e002e */
[----:B------:R-:W-:Y:S02]  /*3cb0*/  PRMT R130, R130, 0x5410, R56 ;  /* 0x0000541082827816 */ /* 0x000fe40000000038 */
[----:B------:R-:W-:Y:S02]  /*3cc0*/  PRMT R124, R124, 0x5410, R57 ;  /* 0x000054107c7c7816 */ /* 0x000fe40000000039 */
[----:B------:R-:W-:-:S02]  /*3cd0*/  PRMT R125, R125, 0x5410, R60 ;  /* 0x000054107d7d7816 */ /* 0x000fc4000000003c */
[----:B------:R-:W-:Y:S01]  /*3ce0*/  PRMT R122, R59, 0x7610, R122 ;  /* 0x000076103b7a7816 */ /* 0x000fe2000000007a */
[----:B--2---:R-:W-:Y:S01]  /*3cf0*/  IMAD.MOV.U32 R56, RZ, RZ, R50 ;  /* 0x000000ffff387224 */ /* 0x004fe200078e0032 */
[----:B------:R-:W-:Y:S01]  /*3d00*/  MOV R59, R48 ;  /* 0x00000030003b7202 */ /* 0x000fe20000000f00 */
[----:B------:R-:W-:Y:S02]  /*3d10*/  IMAD.MOV.U32 R57, RZ, RZ, R51 ;  /* 0x000000ffff397224 */ /* 0x000fe400078e0033 */
[----:B------:R-:W-:-:S03]  /*3d20*/  IMAD.MOV.U32 R60, RZ, RZ, R49 ;  /* 0x000000ffff3c7224 */ /* 0x000fc600078e0031 */
[----:B------:R-:W-:Y:S02]  /*3d30*/  PRMT R113, R56, 0x5410, R57 ;  /* 0x0000541038717816 */ /* 0x000fe40000000039 */
[----:B------:R-:W-:Y:S01]  /*3d40*/  PRMT R115, R59, 0x5410, R60 ;  /* 0x000054103b737816 */ /* 0x000fe2000000003c */
[----:B-----5:R-:W-:Y:S01]  /*3d50*/  IMAD.MOV.U32 R56, RZ, RZ, R54 ;  /* 0x000000ffff387224 */ /* 0x020fe200078e0036 */
[----:B------:R-:W-:Y:S01]  /*3d60*/  MOV R60, R53 ;  /* 0x00000035003c7202 */ /* 0x000fe20000000f00 */
[----:B------:R-:W-:Y:S02]  /*3d70*/  IMAD.MOV.U32 R57, RZ, RZ, R55 ;  /* 0x000000ffff397224 */ /* 0x000fe400078e0037 */
[----:B------:R-:W-:-:S03]  /*3d80*/  IMAD.MOV.U32 R59, RZ, RZ, R52 ;  /* 0x000000ffff3b7224 */ /* 0x000fc600078e0034 */
[----:B------:R-:W-:Y:S02]  /*3d90*/  PRMT R117, R56, 0x5410, R57 ;  /* 0x0000541038757816 */ /* 0x000fe40000000039 */
[----:B------:R-:W-:Y:S01]  /*3da0*/  PRMT R119, R59, 0x5410, R60 ;  /* 0x000054103b777816 */ /* 0x000fe2000000003c */
[----:B------:R-:W-:Y:S06]  /*3db0*/  @!P3 BRA `(.L_x_992) ;  /* 0x000000000004b947 */ /* 0x000fec0003800000 */
[----:B------:R-:W-:Y:S01]  /*3dc0*/  BPT.TRAP 0x1 ;  /* 0x000000040000795c */ /* 0x000fe20000300000 */
.L_x_992:
        /* <DEDUP_REMOVED lines=9> */
.L_x_1194:
[----:B------:R-:W-:Y:S05]  /*3e60*/  BSYNC B1 ;  /* 0x0000000000017941 */ /* 0x000fea0003800000 */
.L_x_993:
        /* <DEDUP_REMOVED lines=8> */
[----:B------:R-:W-:Y:S01]  /*3ef0*/  IADD3 R111, P5, P6, R14, R108, R86 ;  /* 0x0000006c0e6f7210 */ /* 0x000fe20007ebe056 */
[----:B------:R-:W-:Y:S01]  /*3f00*/  IMAD.IADD R118, R57, 0x1, R109 ;  /* 0x0000000139767824 */ /* 0x000fe200078e026d */
[----:B------:R-:W-:-:S04]  /*3f10*/  SHF.R.S32.HI R57, RZ, 0x1f, R56 ;  /* 0x0000001fff397819 */ /* 0x000fc80000011438 */
[----:B------:R-:W-:Y:S02]  /*3f20*/  LEA.HI R56, R57, R56, RZ, 0x4 ;  /* 0x0000003839387211 */ /* 0x000fe400078f20ff */
[----:B------:R-:W-:Y:S02]  /*3f30*/  IADD3.X R116, R3, R118, R89, P5, P6 ;  /* 0x0000007603747210 */ /* 0x000fe40002fec459 */
[----:B------:R-:W-:-:S04]  /*3f40*/  LEA.HI.SX32 R56, R56, R85, 0x1c ;  /* 0x0000005538387211 */ /* 0x000fc800078fe2ff */
[----:B------:R-:W-:-:S04]  /*3f50*/  SHF.L.U32 R121, R56, 0x3, RZ ;  /* 0x0000000338797819 */ /* 0x000fc800000006ff */
[----:B------:R-:W-:-:S04]  /*3f60*/  LOP3.LUT R57, R32, 0x38, R121, 0xf8, !PT ;  /* 0x0000003820397812 */ /* 0x000fc800078ef879 */
[----:B------:R-:W-:-:S05]  /*3f70*/  LOP3.LUT R57, R57, R76, RZ, 0x3c, !PT ;  /* 0x0000004c39397212 */ /* 0x000fca00078e3cff */
[----:B------:R-:W-:Y:S02]  /*3f80*/  IMAD R59, R228, 0x200, R57 ;  /* 0x00000200e43b7824 */ /* 0x000fe400078e0239 */
[C---:B------:R-:W-:Y:S02]  /*3f90*/  IMAD R57, R2.reuse, 0x1800, R90 ;  /* 0x0000180002397824 */ /* 0x040fe400078e025a */
[----:B------:R-:W-:Y:S02]  /*3fa0*/  IMAD R59, R2, 0x1800, R59 ;  /* 0x00001800023b7824 */ /* 0x000fe400078e023b */
[--C-:B------:R-:W-:Y:S02]  /*3fb0*/  IMAD R57, R57, 0x2, R18.reuse ;  /* 0x0000000239397824 */ /* 0x100fe400078e0212 */
[----:B------:R-:W-:-:S04]  /*3fc0*/  IMAD R60, R59, 0x2, R18 ;  /* 0x000000023b3c7824 */ /* 0x000fc800078e0212 */
[----:B------:R-:W1:Y:S04]  /*3fd0*/  LDS.128 R56, [R57+0x1c400] ;  /* 0x01c4000039387984 */ /* 0x000e680000000c00 */
[----:B------:R-:W2:Y:S01]  /*3fe0*/  LDS.128 R60, [R60+0x1c400] ;  /* 0x01c400003c3c7984 */ /* 0x000ea20000000c00 */
[----:B------:R-:W-:Y:S05]  /*3ff0*/  @P4 BRA `(.L_x_998) ;  /* 0x0000000400484947 */ /* 0x000fea0003800000 */
[--C-:B------:R-:W-:Y:S01]  /*4000*/  SHF.R.U64 R123, R44, 0x10, R45.reuse ;  /* 0x000000102c7b7819 */ /* 0x100fe2000000122d */
[----:B--2---:R-:W-:Y:S01]  /*4010*/  HADD2.F32 R44, -RZ, R61.H1_H1 ;  /* 0x3000003dff2c7230 */ /* 0x004fe20000004100 */
[----:B------:R-:W-:Y:S02]  /*4020*/  SHF.R.U32.HI R45, RZ, 0x10, R45 ;  /* 0x00000010ff2d7819 */ /* 0x000fe4000001162d */
[--C-:B------:R-:W-:Y:S01]  /*4030*/  SHF.R.U64 R120, R40, 0x10, R41.reuse ;  /* 0x0000001028787819 */ /* 0x100fe20000001229 */
[----:B------:R-:W-:Y:S01]  /*4040*/  HADD2.F32 R123, -RZ, R123.H0_H0 ;  /* 0x2000007bff7b7230 */ /* 0x000fe20000004100 */
[----:B------:R-:W-:Y:S02]  /*4050*/  SHF.R.U32.HI R126, RZ, 0x10, R41 ;  /* 0x00000010ff7e7819 */ /* 0x000fe40000011629 */
[--C-:B------:R-:W-:Y:S01]  /*4060*/  SHF.R.U64 R40, R42, 0x10, R43.reuse ;  /* 0x000000102a287819 */ /* 0x100fe2000000122b */
[----:B-1----:R-:W-:Y:S01]  /*4070*/  HADD2.F32 R42, -RZ, R57.H0_H0 ;  /* 0x20000039ff2a7230 */ /* 0x002fe20000004100 */
[----:B------:R-:W-:Y:S01]  /*4080*/  SHF.R.U32.HI R129, RZ, 0x10, R43 ;  /* 0x00000010ff817819 */ /* 0x000fe2000001162b */
[----:B------:R-:W-:Y:S01]  /*4090*/  HADD2.F32 R43, -RZ, R61.H0_H0 ;  /* 0x2000003dff2b7230 */ /* 0x000fe20000004100 */
[--C-:B------:R-:W-:Y:S01]  /*40a0*/  SHF.R.U64 R41, R46, 0x10, R47.reuse ;  /* 0x000000102e297819 */ /* 0x100fe2000000122f */
[----:B------:R-:W-:Y:S01]  /*40b0*/  HADD2.F32 R46, -RZ, R125.H0_H0 ;  /* 0x2000007dff2e7230 */ /* 0x000fe20000004100 */
[----:B------:R-:W-:Y:S01]  /*40c0*/  SHF.R.U32.HI R127, RZ, 0x10, R47 ;  /* 0x00000010ff7f7819 */ /* 0x000fe2000001162f */
[----:B------:R-:W-:-:S02]  /*40d0*/  HADD2.F32 R61, -RZ, R45.H0_H0 ;  /* 0x2000002dff3d7230 */ /* 0x000fc40000004100 */
[----:B------:R-:W-:Y:S02]  /*40e0*/  HADD2.F32 R125, -RZ, R125.H1_H1 ;  /* 0x3000007dff7d7230 */ /* 0x000fe40000004100 */
[----:B------:R-:W-:Y:S02]  /*40f0*/  HADD2.F32 R45, -RZ, R57.H1_H1 ;  /* 0x30000039ff2d7230 */ /* 0x000fe40000004100 */
[----:B------:R-:W-:Y:S01]  /*4100*/  FMUL.FTZ R128, R44, R61 ;  /* 0x0000003d2c807220 */ /* 0x000fe20000410000 */
[----:B------:R-:W-:Y:S02]  /*4110*/  HADD2.F32 R47, -RZ, R126.H0_H0 ;  /* 0x2000007eff2f7230 */ /* 0x000fe40000004100 */
[-C--:B------:R-:W-:Y:S01]  /*4120*/  FMUL.FTZ R57, R43, R125.reuse ;  /* 0x0000007d2b397220 */ /* 0x080fe20000410000 */
[C---:B------:R-:W-:Y:S01]  /*4130*/  FMUL.FTZ R126, R42.reuse, R125 ;  /* 0x0000007d2a7e7220 */ /* 0x040fe20000410000 */
[----:B------:R-:W-:Y:S02]  /*4140*/  FMUL.FTZ R61, R45, R61 ;  /* 0x0000003d2d3d7220 */ /* 0x000fe40000410000 */
[-C--:B------:R-:W-:Y:S01]  /*4150*/  FFMA.FTZ R42, R42, R46.reuse, -R57 ;  /* 0x0000002e2a2a7223 */ /* 0x080fe20000010839 */
[----:B------:R-:W-:Y:S01]  /*4160*/  FFMA.FTZ R43, R43, R46, R126 ;  /* 0x0000002e2b2b7223 */ /* 0x000fe2000001007e */
[-C--:B------:R-:W-:Y:S01]  /*4170*/  FFMA.FTZ R44, R44, R47.reuse, R61 ;  /* 0x0000002f2c2c7223 */ /* 0x080fe2000001003d */
[----:B------:R-:W-:Y:S01]  /*4180*/  FFMA.FTZ R45, R45, R47, -R128 ;  /* 0x0000002f2d2d7223 */ /* 0x000fe20000010880 */
[----:B------:R-:W-:-:S02]  /*4190*/  HADD2.F32 R61, -RZ, R130.H1_H1 ;  /* 0x30000082ff3d7230 */ /* 0x000fc40000004100 */
[----:B------:R-:W-:Y:S01]  /*41a0*/  HADD2.F32 R46, -RZ, R59.H0_H0 ;  /* 0x2000003bff2e7230 */ /* 0x000fe20000004100 */
[----:B------:R-:W-:Y:S01]  /*41b0*/  F2FP.F16.F32.PACK_AB R43, R44, R43 ;  /* 0x0000002b2c2b723e */ /* 0x000fe200000000ff */
[--C-:B------:R-:W-:Y:S02]  /*41c0*/  HADD2.F32 R47, -RZ, R63.reuse.H0_H0 ;  /* 0x2000003fff2f7230 */ /* 0x100fe40000004100 */
[----:B------:R-:W-:Y:S02]  /*41d0*/  HADD2.F32 R57, -RZ, R130.H0_H0 ;  /* 0x20000082ff397230 */ /* 0x000fe40000004100 */
[-C--:B------:R-:W-:Y:S01]  /*41e0*/  FMUL.FTZ R130, R46, R61.reuse ;  /* 0x0000003d2e827220 */ /* 0x080fe20000410000 */
[----:B------:R-:W-:Y:S02]  /*41f0*/  HADD2.F32 R63, -RZ, R63.H1_H1 ;  /* 0x3000003fff3f7230 */ /* 0x000fe40000004100 */
[----:B------:R-:W-:Y:S01]  /*4200*/  FMUL.FTZ R125, R47, R61 ;  /* 0x0000003d2f7d7220 */ /* 0x000fe20000410000 */
[----:B------:R-:W-:-:S02]  /*4210*/  HADD2.F32 R128, -RZ, R127.H0_H0 ;  /* 0x2000007fff807230 */ /* 0x000fc40000004100 */
[-C--:B------:R-:W-:Y:S01]  /*4220*/  FFMA.FTZ R130, R47, R57.reuse, R130 ;  /* 0x000000392f827223 */ /* 0x080fe20000010082 */
[----:B------:R-:W-:Y:S02]  /*4230*/  HADD2.F32 R59, -RZ, R59.H1_H1 ;  /* 0x3000003bff3b7230 */ /* 0x000fe40000004100 */
[----:B------:R-:W-:Y:S01]  /*4240*/  FFMA.FTZ R127, R46, R57, -R125 ;  /* 0x000000392e7f7223 */ /* 0x000fe2000001087d */
[----:B------:R-:W-:Y:S02]  /*4250*/  HADD2.F32 R126, -RZ, R129.H0_H0 ;  /* 0x20000081ff7e7230 */ /* 0x000fe40000004100 */
[-C--:B------:R-:W-:Y:S01]  /*4260*/  FMUL.FTZ R132, R63, R128.reuse ;  /* 0x000000803f847220 */ /* 0x080fe20000410000 */
[----:B------:R-:W-:Y:S02]  /*4270*/  HADD2.F32 R47, -RZ, R60.H0_H0 ;  /* 0x2000003cff2f7230 */ /* 0x000fe40000004100 */
[----:B------:R-:W-:Y:S01]  /*4280*/  FMUL.FTZ R128, R59, R128 ;  /* 0x000000803b807220 */ /* 0x000fe20000410000 */
[----:B------:R-:W-:-:S02]  /*4290*/  HADD2.F32 R57, -RZ, R124.H0_H0 ;  /* 0x2000007cff397230 */ /* 0x000fc40000004100 */
[-C--:B------:R-:W-:Y:S01]  /*42a0*/  FFMA.FTZ R132, R59, R126.reuse, -R132 ;  /* 0x0000007e3b847223 */ /* 0x080fe20000010884 */
[----:B------:R-:W-:Y:S02]  /*42b0*/  HADD2.F32 R46, -RZ, R56.H0_H0 ;  /* 0x20000038ff2e7230 */ /* 0x000fe40000004100 */
[----:B------:R-:W-:Y:S01]  /*42c0*/  FFMA.FTZ R129, R63, R126, R128 ;  /* 0x0000007e3f817223 */ /* 0x000fe20000010080 */
[----:B------:R-:W-:Y:S02]  /*42d0*/  HADD2.F32 R60, -RZ, R60.H1_H1 ;  /* 0x3000003cff3c7230 */ /* 0x000fe40000004100 */
[----:B------:R-:W-:Y:S02]  /*42e0*/  HADD2.F32 R124, -RZ, R124.H1_H1 ;  /* 0x3000007cff7c7230 */ /* 0x000fe40000004100 */
[----:B------:R-:W-:Y:S02]  /*42f0*/  HADD2.F32 R56, -RZ, R56.H1_H1 ;  /* 0x30000038ff387230 */ /* 0x000fe40000004100 */
[----:B------:R-:W-:Y:S01]  /*4300*/  FMUL.FTZ R63, R60, R123 ;  /* 0x0000007b3c3f7220 */ /* 0x000fe20000410000 */
[----:B------:R-:W-:-:S02]  /*4310*/  HADD2.F32 R59, -RZ, R120.H0_H0 ;  /* 0x20000078ff3b7230 */ /* 0x000fc40000004100 */
[-C--:B------:R-:W-:Y:S01]  /*4320*/  FMUL.FTZ R61, R47, R124.reuse ;  /* 0x0000007c2f3d7220 */ /* 0x080fe20000410000 */
[----:B------:R-:W-:Y:S01]  /*4330*/  FMUL.FTZ R124, R46, R124 ;  /* 0x0000007c2e7c7220 */ /* 0x000fe20000410000 */
[----:B------:R-:W-:Y:S01]  /*4340*/  FMUL.FTZ R123, R56, R123 ;  /* 0x0000007b387b7220 */ /* 0x000fe20000410000 */
[----:B------:R-:W-:Y:S01]  /*4350*/  F2FP.F16.F32.PACK_AB R129, R129, R130 ;  /* 0x000000828181723e */ /* 0x000fe200000000ff */
[----:B------:R-:W-:Y:S01]  /*4360*/  FFMA.FTZ R61, R46, R57, -R61 ;  /* 0x000000392e3d7223 */ /* 0x000fe2000001083d */
[-C--:B------:R-:W-:Y:S01]  /*4370*/  FFMA.FTZ R56, R56, R59.reuse, -R63 ;  /* 0x0000003b38387223 */ /* 0x080fe2000001083f */
[----:B------:R-:W-:Y:S01]  /*4380*/  FFMA.FTZ R123, R60, R59, R123 ;  /* 0x0000003b3c7b7223 */ /* 0x000fe2000001007b */
[----:B------:R-:W-:Y:S01]  /*4390*/  FFMA.FTZ R124, R47, R57, R124 ;  /* 0x000000392f7c7223 */ /* 0x000fe2000001007c */
[----:B------:R-:W-:Y:S02]  /*43a0*/  HADD2.F32 R59, -RZ, R41.H0_H0 ;  /* 0x20000029ff3b7230 */ /* 0x000fe40000004100 */
[----:B------:R-:W-:Y:S01]  /*43b0*/  HADD2.F32 R46, -RZ, R62.H0_H0 ;  /* 0x2000003eff2e7230 */ /* 0x000fe20000004100 */
[----:B------:R-:W-:Y:S01]  /*43c0*/  F2FP.F16.F32.PACK_AB R56, R56, R61 ;  /* 0x0000003d3838723e */ /* 0x000fe200000000ff */
[----:B------:R-:W-:Y:S01]  /*43d0*/  HADD2.F32 R47, -RZ, R122.H1_H1 ;  /* 0x3000007aff2f7230 */ /* 0x000fe20000004100 */
[----:B------:R-:W-:Y:S01]  /*43e0*/  F2FP.F16.F32.PACK_AB R60, R123, R124 ;  /* 0x0000007c7b3c723e */ /* 0x000fe200000000ff */
[----:B------:R-:W-:-:S02]  /*43f0*/  HADD2.F32 R41, -RZ, R58.H0_H0 ;  /* 0x2000003aff297230 */ /* 0x000fc40000004100 */
[----:B------:R-:W-:Y:S02]  /*4400*/  HADD2.F32 R62, -RZ, R62.H1_H1 ;  /* 0x3000003eff3e7230 */ /* 0x000fe40000004100 */
[----:B------:R-:W-:Y:S02]  /*4410*/  HADD2.F32 R122, -RZ, R122.H0_H0 ;  /* 0x2000007aff7a7230 */ /* 0x000fe40000004100 */
[----:B------:R-:W-:Y:S02]  /*4420*/  HADD2.F32 R58, -RZ, R58.H1_H1 ;  /* 0x3000003aff3a7230 */ /* 0x000fe40000004100 */
[-C--:B------:R-:W-:Y:S01]  /*4430*/  FMUL.FTZ R125, R62, R59.reuse ;  /* 0x0000003b3e7d7220 */ /* 0x080fe20000410000 */
[----:B------:R-:W-:Y:S02]  /*4440*/  HADD2.F32 R57, -RZ, R40.H0_H0 ;  /* 0x20000028ff397230 */ /* 0x000fe40000004100 */
[-C--:B------:R-:W-:Y:S01]  /*4450*/  FMUL.FTZ R63, R41, R122.reuse ;  /* 0x0000007a293f7220 */ /* 0x080fe20000410000 */
[----:B------:R-:W-:Y:S01]  /*4460*/  FMUL.FTZ R40, R46, R122 ;  /* 0x0000007a2e287220 */ /* 0x000fe20000410000 */
[----:B------:R-:W-:Y:S01]  /*4470*/  FMUL.FTZ R59, R58, R59 ;  /* 0x0000003b3a3b7220 */ /* 0x000fe20000410000 */
[----:B------:R-:W-:-:S02]  /*4480*/  IMAD.MOV.U32 R61, RZ, RZ, R43 ;  /* 0x000000ffff3d7224 */ /* 0x000fc400078e002b */
[-C--:B------:R-:W-:Y:S01]  /*4490*/  FFMA.FTZ R63, R46, R47.reuse, R63 ;  /* 0x0000002f2e3f7223 */ /* 0x080fe2000001003f */
[----:B------:R-:W-:Y:S01]  /*44a0*/  FFMA.FTZ R40, R41, R47, -R40 ;  /* 0x0000002f29287223 */ /* 0x000fe20000010828 */
[-C--:B------:R-:W-:Y:S01]  /*44b0*/  FFMA.FTZ R62, R62, R57.reuse, R59 ;  /* 0x000000393e3e7223 */ /* 0x080fe2000001003b */
[----:B------:R-:W-:Y:S01]  /*44c0*/  FFMA.FTZ R125, R58, R57, -R125 ;  /* 0x000000393a7d7223 */ /* 0x000fe2000001087d */
[----:B------:R-:W-:Y:S02]  /*44d0*/  F2FP.F16.F32.PACK_AB R57, R45, R42 ;  /* 0x0000002a2d39723e */ /* 0x000fe400000000ff */
[----:B------:R-:W-:Y:S02]  /*44e0*/  F2FP.F16.F32.PACK_AB R59, R132, R127 ;  /* 0x0000007f843b723e */ /* 0x000fe400000000ff */
[----:B------:R-:W-:Y:S02]  /*44f0*/  F2FP.F16.F32.PACK_AB R62, R62, R63 ;  /* 0x0000003f3e3e723e */ /* 0x000fe400000000ff */
[----:B------:R-:W-:-:S02]  /*4500*/  F2FP.F16.F32.PACK_AB R58, R125, R40 ;  /* 0x000000287d3a723e */ /* 0x000fc400000000ff */
[----:B------:R-:W-:-:S07]  /*4510*/  MOV R63, R129 ;  /* 0x00000081003f7202 */ /* 0x000fce0000000f00 */
.L_x_998:
[----:B------:R-:W-:Y:S05]  /*4520*/  BSYNC B2 ;  /* 0x0000000000027941 */ /* 0x000fea0003800000 */
.L_x_997:
        /* <DEDUP_REMOVED lines=12> */
.L_x_996:
[----:B------:R-:W-:Y:S05]  /*45f0*/  BSYNC B1 ;  /* 0x0000000000017941 */ /* 0x000fea0003800000 */
.L_x_995:
        /* <DEDUP_REMOVED lines=10> */
[C---:B------:R-:W-:Y:S02]  /*46a0*/  LEA R56, P5, R40.reuse, R102, 0x1 ;  /* 0x0000006628387211 */ /* 0x040fe400078a08ff */
[----:B------:R-:W-:Y:S02]  /*46b0*/  SHF.R.U32.HI R42, RZ, 0x3, R224 ;  /* 0x00000003ff2a7819 */ /* 0x000fe400000116e0 */
[----:B------:R-:W-:-:S02]  /*46c0*/  LEA.HI.X R57, R40, R103, R41, 0x1, P5 ;  /* 0x0000006728397211 */ /* 0x000fc400028f0c29 */
[----:B------:R-:W-:-:S04]  /*46d0*/  SHF.R.S32.HI R41, RZ, 0x1f, R114 ;  /* 0x0000001fff297819 */ /* 0x000fc80000011472 */
[----:B------:R-:W-:Y:S01]  /*46e0*/  LEA.HI R114, R41, R114, RZ, 0x4 ;  /* 0x0000007229727211 */ /* 0x000fe200078f20ff */
[----:B------:R-:W-:-:S03]  /*46f0*/  IMAD R41, R2, 0x1800, R91 ;  /* 0x0000180002297824 */ /* 0x000fc600078e025b */
[----:B------:R-:W-:Y:S01]  /*4700*/  LEA.HI.SX32 R59, R114, R85, 0x1c ;  /* 0x00000055723b7211 */ /* 0x000fe200078fe2ff */
[----:B------:R-:W-:-:S04]  /*4710*/  IMAD R41, R41, 0x2, R18 ;  /* 0x0000000229297824 */ /* 0x000fc800078e0212 */
[----:B------:R-:W-:-:S05]  /*4720*/  IMAD.SHL.U32 R59, R59, 0x8, RZ ;  /* 0x000000083b3b7824 */ /* 0x000fca00078e00ff */
[----:B------:R-:W-:-:S04]  /*4730*/  LOP3.LUT R40, R224, 0x38, R59, 0xf8, !PT ;  /* 0x00000038e0287812 */ /* 0x000fc800078ef83b */
[----:B------:R-:W-:-:S05]  /*4740*/  LOP3.LUT R40, R40, R42, RZ, 0x3c, !PT ;  /* 0x0000002a28287212 */ /* 0x000fca00078e3cff */
[----:B------:R-:W-:-:S04]  /*4750*/  IMAD.IADD R43, R229, 0x1, R40 ;  /* 0x00000001e52b7824 */ /* 0x000fc800078e0228 */
[----:B------:R-:W-:-:S05]  /*4760*/  IMAD R43, R2, 0x1800, R43 ;  /* 0x00001800022b7824 */ /* 0x000fca00078e022b */
[----:B------:R-:W-:Y:S02]  /*4770*/  LEA R44, R43, R18, 0x1 ;  /* 0x000000122b2c7211 */ /* 0x000fe400078e08ff */
[----:B------:R-:W1:Y:S04]  /*4780*/  LDS.128 R40, [R41+0x1c400] ;  /* 0x01c4000029287984 */ /* 0x000e680000000c00 */
[----:B------:R-:W2:Y:S01]  /*4790*/  LDS.128 R44, [R44+0x1c400] ;  /* 0x01c400002c2c7984 */ /* 0x000ea20000000c00 */
[----:B------:R-:W-:Y:S05]  /*47a0*/  @P4 BRA `(.L_x_1000) ;  /* 0x0000000400604947 */ /* 0x000fea0003800000 */
[----:B------:R-:W-:Y:S02]  /*47b0*/  SHF.R.U64 R108, R52, 0x10, R53 ;  /* 0x00000010346c7819 */ /* 0x000fe40000001235 */
[----:B------:R-:W-:Y:S02]  /*47c0*/  SHF.R.U64 R109, R48, 0x10, R49 ;  /* 0x00000010306d7819 */ /* 0x000fe40000001231 */
[----:B------:R-:W-:Y:S01]  /*47d0*/  SHF.R.U32.HI R52, RZ, 0x10, R53 ;  /* 0x00000010ff347819 */ /* 0x000fe20000011635 */
[----:B------:R-:W-:Y:S01]  /*47e0*/  HADD2.F32 R53, -RZ, R119.H1_H1 ;  /* 0x30000077ff357230 */ /* 0x000fe20000004100 */
[----:B------:R-:W-:Y:S01]  /*47f0*/  SHF.R.U32.HI R60, RZ, 0x10, R49 ;  /* 0x00000010ff3c7819 */ /* 0x000fe20000011631 */
[----:B--2---:R-:W-:Y:S01]  /*4800*/  IMAD.MOV.U32 R49, RZ, RZ, R44 ;  /* 0x000000ffff317224 */ /* 0x004fe200078e002c */
[----:B------:R-:W-:Y:S01]  /*4810*/  SHF.R.U64 R48, R50, 0x10, R51 ;  /* 0x0000001032307819 */ /* 0x000fe20000001233 */
[----:B------:R-:W-:Y:S01]  /*4820*/  IMAD.MOV.U32 R50, RZ, RZ, R46 ;  /* 0x000000ffff327224 */ /* 0x000fe200078e002e */
[----:B------:R-:W-:Y:S01]  /*4830*/  SHF.R.U64 R107, R54, 0x10, R55 ;  /* 0x00000010366b7819 */ /* 0x000fe20000001237 */
[----:B-1----:R-:W-:Y:S01]  /*4840*/  IMAD.MOV.U32 R44, RZ, RZ, R42 ;  /* 0x000000ffff2c7224 */ /* 0x002fe200078e002a */
[----:B------:R-:W-:Y:S01]  /*4850*/  SHF.R.U32.HI R62, RZ, 0x10, R51 ;  /* 0x00000010ff3e7819 */ /* 0x000fe20000011633 */
[----:B------:R-:W-:Y:S01]  /*4860*/  HADD2.F32 R46, -RZ, R45.H0_H0 ;  /* 0x2000002dff2e7230 */ /* 0x000fe20000004100 */
[----:B------:R-:W-:Y:S01]  /*4870*/  SHF.R.U32.HI R61, RZ, 0x10, R55 ;  /* 0x00000010ff3d7819 */ /* 0x000fe20000011637 */
[----:B------:R-:W-:-:S02]  /*4880*/  HADD2.F32 R42, -RZ, R41.H0_H0 ;  /* 0x20000029ff2a7230 */ /* 0x000fc40000004100 */
[----:B------:R-:W-:Y:S02]  /*4890*/  HADD2.F32 R45, -RZ, R45.H1_H1 ;  /* 0x3000002dff2d7230 */ /* 0x000fe40000004100 */
[-C--:B------:R-:W-:Y:S01]  /*48a0*/  FMUL.FTZ R55, R46, R53.reuse ;  /* 0x000000352e377220 */ /* 0x080fe20000410000 */
[----:B------:R-:W-:Y:S02]  /*48b0*/  HADD2.F32 R54, -RZ, R52.H0_H0 ;  /* 0x20000034ff367230 */ /* 0x000fe40000004100 */
[----:B------:R-:W-:Y:S01]  /*48c0*/  FMUL.FTZ R53, R42, R53 ;  /* 0x000000352a357220 */ /* 0x000fe20000410000 */
[----:B------:R-:W-:Y:S02]  /*48d0*/  HADD2.F32 R51, -RZ, R115.H1_H1 ;  /* 0x30000073ff337230 */ /* 0x000fe40000004100 */
[----:B------:R-:W-:Y:S02]  /*48e0*/  HADD2.F32 R41, -RZ, R41.H1_H1 ;  /* 0x30000029ff297230 */ /* 0x000fe40000004100 */
[----:B------:R-:W-:-:S02]  /*48f0*/  HADD2.F32 R52, -RZ, R60.H0_H0 ;  /* 0x2000003cff347230 */ /* 0x000fc40000004100 */
[-C--:B------:R-:W-:Y:S01]  /*4900*/  FMUL.FTZ R60, R45, R54.reuse ;  /* 0x000000362d3c7220 */ /* 0x080fe20000410000 */
[-C--:B------:R-:W-:Y:S01]  /*4910*/  FFMA.FTZ R55, R42, R51.reuse, -R55 ;  /* 0x000000332a377223 */ /* 0x080fe20000010837 */
[----:B------:R-:W-:Y:S01]  /*4920*/  FFMA.FTZ R53, R46, R51, R53 ;  /* 0x000000332e357223 */ /* 0x000fe20000010035 */
[C---:B------:R-:W-:Y:S01]  /*4930*/  FMUL.FTZ R54, R41.reuse, R54 ;  /* 0x0000003629367220 */ /* 0x040fe20000410000 */
[-C--:B------:R-:W-:Y:S01]  /*4940*/  FFMA.FTZ R60, R41, R52.reuse, -R60 ;  /* 0x00000034293c7223 */ /* 0x080fe2000001083c */
[----:B------:R-:W-:Y:S02]  /*4950*/  HADD2.F32 R51, -RZ, R117.H1_H1 ;  /* 0x30000075ff337230 */ /* 0x000fe40000004100 */
[----:B------:R-:W-:Y:S02]  /*4960*/  HADD2.F32 R42, -RZ, R47.H0_H0 ;  /* 0x2000002fff2a7230 */ /* 0x000fe40000004100 */
[----:B------:R-:W-:Y:S01]  /*4970*/  FFMA.FTZ R54, R45, R52, R54 ;  /* 0x000000342d367223 */ /* 0x000fe20000010036 */
[----:B------:R-:W-:-:S02]  /*4980*/  HADD2.F32 R41, -RZ, R43.H0_H0 ;  /* 0x2000002bff297230 */ /* 0x000fc40000004100 */
[----:B------:R-:W-:Y:S02]  /*4990*/  HADD2.F32 R46, -RZ, R62.H0_H0 ;  /* 0x2000003eff2e7230 */ /* 0x000fe40000004100 */
[-C--:B------:R-:W-:Y:S01]  /*49a0*/  FMUL.FTZ R62, R42, R51.reuse ;  /* 0x000000332a3e7220 */ /* 0x080fe20000410000 */
[----:B------:R-:W-:Y:S02]  /*49b0*/  HADD2.F32 R45, -RZ, R113.H1_H1 ;  /* 0x30000071ff2d7230 */ /* 0x000fe40000004100 */
[----:B------:R-:W-:Y:S01]  /*49c0*/  FMUL.FTZ R51, R41, R51 ;  /* 0x0000003329337220 */ /* 0x000fe20000410000 */
[----:B------:R-:W-:Y:S01]  /*49d0*/  HADD2.F32 R47, -RZ, R47.H1_H1 ;  /* 0x3000002fff2f7230 */ /* 0x000fe20000004100 */
[----:B------:R-:W-:Y:S01]  /*49e0*/  F2FP.F16.F32.PACK_AB R53, R54, R53 ;  /* 0x000000353635723e */ /* 0x000fe200000000ff */
[----:B------:R-:W-:Y:S02]  /*49f0*/  HADD2.F32 R52, -RZ, R61.H0_H0 ;  /* 0x2000003dff347230 */ /* 0x000fe40000004100 */
[----:B------:R-:W-:Y:S01]  /*4a00*/  FFMA.FTZ R61, R42, R45, R51 ;  /* 0x0000002d2a3d7223 */ /* 0x000fe20000010033 */
[----:B------:R-:W-:-:S02]  /*4a10*/  HADD2.F32 R43, -RZ, R43.H1_H1 ;  /* 0x3000002bff2b7230 */ /* 0x000fc40000004100 */
[----:B------:R-:W-:Y:S01]  /*4a20*/  FFMA.FTZ R62, R41, R45, -R62 ;  /* 0x0000002d293e7223 */ /* 0x000fe2000001083e */
[----:B------:R-:W-:Y:S02]  /*4a30*/  HADD2.F32 R119, -RZ, R119.H0_H0 ;  /* 0x20000077ff777230 */ /* 0x000fe40000004100 */
[-C--:B------:R-:W-:Y:S01]  /*4a40*/  FMUL.FTZ R106, R47, R52.reuse ;  /* 0x000000342f6a7220 */ /* 0x080fe20000410000 */
[--C-:B------:R-:W-:Y:S02]  /*4a50*/  HADD2.F32 R42, -RZ, R49.reuse.H0_H0 ;  /* 0x20000031ff2a7230 */ /* 0x100fe40000004100 */
[C---:B------:R-:W-:Y:S01]  /*4a60*/  FMUL.FTZ R52, R43.reuse, R52 ;  /* 0x000000342b347220 */ /* 0x040fe20000410000 */
[----:B------:R-:W-:Y:S02]  /*4a70*/  HADD2.F32 R45, -RZ, R108.H0_H0 ;  /* 0x2000006cff2d7230 */ /* 0x000fe40000004100 */
[----:B------:R-:W-:Y:S01]  /*4a80*/  FFMA.FTZ R63, R43, R46, -R106 ;  /* 0x0000002e2b3f7223 */ /* 0x000fe2000001086a */
[----:B------:R-:W-:-:S02]  /*4a90*/  HADD2.F32 R49, -RZ, R49.H1_H1 ;  /* 0x30000031ff317230 */ /* 0x000fc40000004100 */
[----:B------:R-:W-:Y:S01]  /*4aa0*/  FFMA.FTZ R106, R47, R46, R52 ;  /* 0x0000002e2f6a7223 */ /* 0x000fe20000010034 */
[----:B------:R-:W-:Y:S02]  /*4ab0*/  HADD2.F32 R115, -RZ, R115.H0_H0 ;  /* 0x20000073ff737230 */ /* 0x000fe40000004100 */
[----:B------:R-:W-:Y:S01]  /*4ac0*/  FMUL.FTZ R46, R42, R119 ;  /* 0x000000772a2e7220 */ /* 0x000fe20000410000 */
[--C-:B------:R-:W-:Y:S02]  /*4ad0*/  HADD2.F32 R41, -RZ, R40.reuse.H0_H0 ;  /* 0x20000028ff297230 */ /* 0x100fe40000004100 */
[----:B------:R-:W-:Y:S01]  /*4ae0*/  FMUL.FTZ R47, R49, R45 ;  /* 0x0000002d312f7220 */ /* 0x000fe20000410000 */
[----:B------:R-:W-:Y:S01]  /*4af0*/  HADD2.F32 R40, -RZ, R40.H1_H1 ;  /* 0x30000028ff287230 */ /* 0x000fe20000004100 */
[----:B------:R-:W-:Y:S01]  /*4b00*/  F2FP.F16.F32.PACK_AB R61, R106, R61 ;  /* 0x0000003d6a3d723e */ /* 0x000fe200000000ff */
[----:B------:R-:W-:Y:S02]  /*4b10*/  HADD2.F32 R43, -RZ, R109.H0_H0 ;  /* 0x2000006dff2b7230 */ /* 0x000fe40000004100 */
[C---:B------:R-:W-:Y:S01]  /*4b20*/  FMUL.FTZ R119, R41.reuse, R119 ;  /* 0x0000007729777220 */ /* 0x040fe20000410000 */
[----:B------:R-:W-:Y:S01]  /*4b30*/  FFMA.FTZ R46, R41, R115, -R46 ;  /* 0x00000073292e7223 */ /* 0x000fe2000001082e */
[----:B------:R-:W-:Y:S01]  /*4b40*/  FMUL.FTZ R52, R40, R45 ;  /* 0x0000002d28347220 */ /* 0x000fe20000410000 */
[----:B------:R-:W-:-:S02]  /*4b50*/  HADD2.F32 R41, -RZ, R50.H0_H0 ;  /* 0x20000032ff297230 */ /* 0x000fc40000004100 */
[-C--:B------:R-:W-:Y:S01]  /*4b60*/  FFMA.FTZ R47, R40, R43.reuse, -R47 ;  /* 0x0000002b282f7223 */ /* 0x080fe2000001082f */
[----:B------:R-:W-:Y:S02]  /*4b70*/  HADD2.F32 R117, -RZ, R117.H0_H0 ;  /* 0x20000075ff757230 */ /* 0x000fe40000004100 */
[----:B------:R-:W-:Y:S01]  /*4b80*/  FFMA.FTZ R52, R49, R43, R52 ;  /* 0x0000002b31347223 */ /* 0x000fe20000010034 */
[----:B------:R-:W-:Y:S02]  /*4b90*/  HADD2.F32 R45, -RZ, R107.H0_H0 ;  /* 0x2000006bff2d7230 */ /* 0x000fe40000004100 */
[----:B------:R-:W-:Y:S01]  /*4ba0*/  FFMA.FTZ R119, R42, R115, R119 ;  /* 0x000000732a777223 */ /* 0x000fe20000010077 */
[----:B------:R-:W-:Y:S02]  /*4bb0*/  HADD2.F32 R40, -RZ, R44.H0_H0 ;  /* 0x2000002cff287230 */ /* 0x000fe40000004100 */
[----:B------:R-:W-:Y:S01]  /*4bc0*/  FMUL.FTZ R49, R41, R117 ;  /* 0x0000007529317220 */ /* 0x000fe20000410000 */
[----:B------:R-:W-:-:S02]  /*4bd0*/  HADD2.F32 R50, -RZ, R50.H1_H1 ;  /* 0x30000032ff327230 */ /* 0x000fc40000004100 */
        /* <DEDUP_REMOVED lines=12> */
[----:B------:R-:W-:Y:S01]  /*4ca0*/  IMAD.MOV.U32 R47, RZ, RZ, R61 ;  /* 0x000000ffff2f7224 */ /* 0x000fe200078e003d */
[----:B------:R-:W-:-:S02]  /*4cb0*/  F2FP.F16.F32.PACK_AB R41, R60, R55 ;  /* 0x000000373c29723e */ /* 0x000fc400000000ff */
[----:B------:R-:W-:Y:S01]  /*4cc0*/  F2FP.F16.F32.PACK_AB R46, R44, R49 ;  /* 0x000000312c2e723e */ /* 0x000fe200000000ff */
[----:B------:R-:W-:Y:S01]  /*4cd0*/  IMAD.MOV.U32 R44, RZ, RZ, R52 ;  /* 0x000000ffff2c7224 */ /* 0x000fe200078e0034 */
[----:B------:R-:W-:Y:S02]  /*4ce0*/  F2FP.F16.F32.PACK_AB R60, R45, R42 ;  /* 0x0000002a2d3c723e */ /* 0x000fe400000000ff */
[----:B------:R-:W-:Y:S01]  /*4cf0*/  F2FP.F16.F32.PACK_AB R43, R63, R62 ;  /* 0x0000003e3f2b723e */ /* 0x000fe200000000ff */
[----:B------:R-:W-:Y:S01]  /*4d00*/  IMAD.MOV.U32 R42, RZ, RZ, R46 ;  /* 0x000000ffff2a7224 */ /* 0x000fe200078e002e */
[----:B------:R-:W-:Y:S01]  /*4d10*/  MOV R45, R53 ;  /* 0x00000035002d7202 */ /* 0x000fe20000000f00 */
[----:B------:R-:W-:-:S07]  /*4d20*/  IMAD.MOV.U32 R46, RZ, RZ, R60 ;  /* 0x000000ffff2e7224 */ /* 0x000fce00078e003c */
.L_x_1000:
[----:B------:R-:W-:Y:S05]  /*4d30*/  BSYNC B1 ;  /* 0x0000000000017941 */ /* 0x000fea0003800000 */
.L_x_999:
[----:B-1----:R4:W-:Y:S01]  /*4d40*/  STG.E.128 desc[UR60][R56.64], R40 ;  /* 0x0000002838007986 */ /* 0x0029e2000c101d3c */
[----:B------:R-:W-:-:S13]  /*4d50*/  ISETP.GE.AND P4, PT, R59, R112, PT ;  /* 0x000000703b00720c */ /* 0x000fda0003f86270 */
[----:B------:R-:W-:Y:S05]  /*4d60*/  @P4 BRA `(.L_x_985) ;  /* 0x00000000008c4947 */ /* 0x000fea0003800000 */
[--C-:B----4-:R-:W-:Y:S02]  /*4d70*/  SHF.R.S32.HI R40, RZ, 0x1f, R59.reuse ;  /* 0x0000001fff287819 */ /* 0x110fe4000001143b */
[----:B------:R-:W-:-:S04]  /*4d80*/  IADD3 R59, P4, P5, R14, R104, R59 ;  /* 0x000000680e3b7210 */ /* 0x000fc80007d9e03b */
[----:B------:R-:W-:Y:S02]  /*4d90*/  IADD3.X R58, R3, R58, R40, P4, P5 ;  /* 0x0000003a033a7210 */ /* 0x000fe400027ea428 */
[----:B------:R-:W-:-:S04]  /*4da0*/  LEA R102, P4, R59, R102, 0x1 ;  /* 0x000000663b667211 */ /* 0x000fc800078808ff */
[----:B------:R-:W-:-:S05]  /*4db0*/  LEA.HI.X R103, R59, R103, R58, 0x1, P4 ;  /* 0x000000673b677211 */ /* 0x000fca00020f0c3a */
[----:B--2---:R1:W-:Y:S01]  /*4dc0*/  STG.E.128 desc[UR60][R102.64], R44 ;  /* 0x0000002c66007986 */ /* 0x0043e2000c101d3c */
[----:B------:R-:W-:Y:S05]  /*4dd0*/  BRA `(.L_x_985) ;  /* 0x0000000000707947 */ /* 0x000fea0003800000 */
.L_x_968:
[----:B------:R-:W2:Y:S02]  /*4de0*/  LDL R40, [R1+0x7c] ;  /* 0x00007c0001287983 */ /* 0x000ea40000100800 */
[----:B--2---:R-:W-:-:S13]  /*4df0*/  R2UR UR4, R40 ;  /* 0x00000000280472ca */ /* 0x004fda00000e0000 */
[----:B------:R-:W-:-:S06]  /*4e00*/  UISETP.NE.AND UP0, UPT, UR4, 0x3, UPT ;  /* 0x000000030400788c */ /* 0x000fcc000bf05270 */
[----:B------:R-:W-:-:S13]  /*4e10*/  PLOP3.LUT P3, PT, PT, PT, UP0, 0x80, 0x0 ;  /* 0x000000000000781c */ /* 0x000fda0003f6f008 */
[----:B------:R-:W-:Y:S05]  /*4e20*/  @!P3 BRA `(.L_x_1001) ;  /* 0x000000000004b947 */ /* 0x000fea0003800000 */
[----:B------:R-:W-:Y:S01]  /*4e30*/  BPT.TRAP 0x1 ;  /* 0x000000040000795c */ /* 0x000fe20000300000 */
.L_x_1001:
[----:B------:R-:W-:Y:S01]  /*4e40*/  IMAD R95, R2, 0x8, R18 ;  /* 0x00000008025f7824 */ /* 0x000fe200078e0212 */
[----:B------:R-:W-:Y:S01]  /*4e50*/  SHF.L.U32 R110, R23, 0x1f, RZ ;  /* 0x0000001f176e7819 */ /* 0x000fe200000006ff */
[----:B------:R-:W-:Y:S01]  /*4e60*/  IMAD R101, R26, -0x60, R29 ;  /* 0xffffffa01a657824 */ /* 0x000fe200078e021d */
[----:B------:R-:W-:Y:S02]  /*4e70*/  BSSY B1, `(.L_x_1002) ;  /* 0x0000004000017945 */ /* 0x000fe40003800000 */
[----:B------:R-:W0:Y:S02]  /*4e80*/  SYNCS.PHASECHK.TRANS64.TRYWAIT P4, [R95+URZ+0x32490], R110 ;  /* 0x0324906e5f0075a7 */ /* 0x000e24000808017f */
[----:B------:R-:W-:Y:S01]  /*4e90*/  VIMNMX R101, R101, 0x60, PT ;  /* 0x0000006065657848 */ /* 0x000fe20003fe0100 */
[----:B0-----:R-:W-:Y:S06]  /*4ea0*/  @!P4 BRA `(.L_x_1003) ;  /* 0x0000011c0088c947 */ /* 0x001fec0003800000 */
.L_x_1195:
[----:B------:R-:W-:Y:S05]  /*4eb0*/  BSYNC B1 ;  /* 0x0000000000017941 */ /* 0x000fea0003800000 */
.L_x_1002:
        /* <DEDUP_REMOVED lines=8> */
.L_x_1005:
[----:B------:R-:W-:Y:S05]  /*4f40*/  BSYNC B1 ;  /* 0x0000000000017941 */ /* 0x000fea0003800000 */
.L_x_1004:
[----:B------:R-:W-:Y:S05]  /*4f50*/  @P4 BRA `(.L_x_985) ;  /* 0x0000000000104947 */ /* 0x000fea0003800000 */
[----:B-1----:R-:W1:Y:S04]  /*4f60*/  @!P1 LDS.128 R40, [R108+0x2000] ;  /* 0x002000006c289984 */ /* 0x002e680000000c00 */
[----:B------:R-:W2:Y:S04]  /*4f70*/  @!P2 LDS.128 R44, [R106+0x2000] ;  /* 0x002000006a2ca984 */ /* 0x000ea80000000c00 */
[----:B-1----:R3:W-:Y:S04]  /*4f80*/  @!P1 STG.E.128 desc[UR60][R48.64], R40 ;  /* 0x0000002830009986 */ /* 0x0027e8000c101d3c */
[----:B--2---:R3:W-:Y:S02]  /*4f90*/  @!P2 STG.E.128 desc[UR60][R48.64+0x40], R44 ;  /* 0x0000402c3000a986 */ /* 0x0047e4000c101d3c */
.L_x_985:
[----:B------:R-:W-:Y:S05]  /*4fa0*/  BSYNC B0 ;  /* 0x0000000000007941 */ /* 0x000fea0003800000 */
.L_x_967:
[----:B-1234-:R-:W1:Y:S01]  /*4fb0*/  S2R R40, SR_TID.X ;  /* 0x0000000000287919 */ /* 0x01ee620000002100 */
        /* <DEDUP_REMOVED lines=16> */
.L_x_1007:
[----:B------:R-:W-:Y:S05]  /*50c0*/  BSYNC B0 ;  /* 0x0000000000007941 */ /* 0x000fea0003800000 */
.L_x_1006:
[----:B------:R-:W2:Y:S01]  /*50d0*/  SYNCS.PHASECHK.TRANS64.TRYWAIT P3, [R95+URZ+0x324b0], R110 ;  /* 0x0324b06e5f0075a7 */ /* 0x000ea2000806017f */
[----:B------:R-:W-:Y:S01]  /*50e0*/  ULDC.64 UR56, c[0x0][0x318] ;  /* 0x0000c60000387ab9 */ /* 0x000fe20000000a00 */
[----:B------:R-:W-:Y:S01]  /*50f0*/  ULDC.64 UR58, c[0x0][0x308] ;  /* 0x0000c200003a7ab9 */ /* 0x000fe20000000a00 */
[----:B------:R-:W-:Y:S01]  /*5100*/  BSSY B0, `(.L_x_1008) ;  /* 0x0000003000007945 */ /* 0x000fe20003800000 */
[----:B-1----:R-:W-:-:S03]  /*5110*/  IMAD R40, R2, 0x6000, R78 ;  /* 0x0000600002287824 */ /* 0x002fc600078e024e */
[----:B--2---:R-:W-:Y:S05]  /*5120*/  @!P3 BRA `(.L_x_1009) ;  /* 0x0000011800fcb947 */ /* 0x004fea0003800000 */
.L_x_1196:
[----:B------:R-:W-:Y:S05]  /*5130*/  BSYNC B0 ;  /* 0x0000000000007941 */ /* 0x000fea0003800000 */
.L_x_1008:
[----:B------:R-:W-:Y:S01]  /*5140*/  ISETP.GE.AND P3, PT, R19, R101, PT ;  /* 0x000000651300720c */ /* 0x000fe20003f66270 */
[----:B------:R-:W-:Y:S01]  /*5150*/  IMAD.IADD R41, R77, 0x1, R40 ;  /* 0x000000014d297824 */ /* 0x000fe200078e0228 */
[----:B------:R-:W-:Y:S01]  /*5160*/  BSSY B0, `(.L_x_1010) ;  /* 0x0000026000007945 */ /* 0x000fe20003800000 */
[----:B------:R-:W-:Y:S02]  /*5170*/  IMAD R48, R40, 0x2, R24 ;  /* 0x0000000228307824 */ /* 0x000fe400078e0218 */
[----:B------:R-:W-:-:S04]  /*5180*/  IMAD.WIDE R44, R26, 0x60, R72 ;  /* 0x000000601a2c7825 */ /* 0x000fc800078e0248 */
[----:B------:R-:W-:-:S04]  /*5190*/  IMAD R49, R41, 0x2, R24 ;  /* 0x0000000229317824 */ /* 0x000fc800078e0218 */
[----:B------:R-:W-:Y:S05]  /*51a0*/  @P3 BRA `(.L_x_1011) ;  /* 0x0000000000843947 */ /* 0x000fea0003800000 */
[----:B------:R-:W-:Y:S01]  /*51b0*/  MOV R41, R92 ;  /* 0x0000005c00297202 */ /* 0x000fe20000000f00 */
[----:B------:R-:W-:Y:S01]  /*51c0*/  IMAD R43, R45, UR56, RZ ;  /* 0x000000382d2b7c24 */ /* 0x000fe2000f8e02ff */
[----:B------:R-:W-:Y:S01]  /*51d0*/  ULDC UR4, c[0x0][0x310] ;  /* 0x0000c40000047ab9 */ /* 0x000fe20000000800 */
        /* <DEDUP_REMOVED lines=30> */
.L_x_1011:
[----:B------:R-:W-:Y:S05]  /*53c0*/  BSYNC B0 ;  /* 0x0000000000007941 */ /* 0x000fea0003800000 */
.L_x_1010:
[----:B------:R-:W-:Y:S01]  /*53d0*/  ISETP.GE.AND P3, PT, R234, R101, PT ;  /* 0x00000065ea00720c */ /* 0x000fe20003f66270 */
[----:B------:R-:W-:-:S12]  /*53e0*/  BSSY B0, `(.L_x_1012) ;  /* 0x0000025000007945 */ /* 0x000fd80003800000 */
[----:B------:R-:W-:Y:S05]  /*53f0*/  @P3 BRA `(.L_x_1013) ;  /* 0x00000000008c3947 */ /* 0x000fea0003800000 */
[----:B--2---:R-:W-:Y:S01]  /*5400*/  IADD3 R43, P3, R44, 0x40, RZ ;  /* 0x000000402c2b7810 */ /* 0x004fe20007f7e0ff */
[----:B------:R-:W-:Y:S01]  /*5410*/  IMAD.MOV.U32 R40, RZ, RZ, R30 ;  /* 0x000000ffff287224 */ /* 0x000fe200078e001e */
[----:B------:R-:W-:Y:S01]  /*5420*/  ULDC UR4, c[0x0][0x310] ;  /* 0x0000c40000047ab9 */ /* 0x000fe20000000800 */
        /* <DEDUP_REMOVED lines=32> */
.L_x_1013:
[----:B------:R-:W-:Y:S05]  /*5630*/  BSYNC B0 ;  /* 0x0000000000007941 */ /* 0x000fea0003800000 */
.L_x_1012:
        /* <DEDUP_REMOVED lines=12> */
[----:B--23--:R-:W-:Y:S02]  /*5700*/  SEL R40, RZ, 0x1, P3 ;  /* 0x00000001ff287807 */ /* 0x00cfe40001800000 */
        /* <DEDUP_REMOVED lines=9> */
.L_x_962:
        /* <DEDUP_REMOVED lines=16> */
[----:B------:R-:W-:Y:S02]  /*58a0*/  MOV R182, RZ ;  /* 0x000000ff00b67202 */ /* 0x000fe40000000f00 */
        /* <DEDUP_REMOVED lines=19> */
[----:B------:R-:W-:Y:S01]  /*59e0*/  CS2R R174, SRZ ;  /* 0x0000000000ae7805 */ /* 0x000fe2000001ff00 */
[----:B------:R-:W-:Y:S01]  /*59f0*/  IMAD.MOV.U32 R98, RZ, RZ, RZ ;  /* 0x000000ffff627224 */ /* 0x000fe200078e00ff */
        /* <DEDUP_REMOVED lines=18> */
[----:B------:R-:W-:Y:S01]  /*5b20*/  CS2R R54, SRZ ;  /* 0x0000000000367805 */ /* 0x000fe2000001ff00 */
[----:B------:R-:W-:Y:S01]  /*5b30*/  IMAD.MOV.U32 R163, RZ, RZ, RZ ;  /* 0x000000ffffa37224 */ /* 0x000fe200078e00ff */
        /* <DEDUP_REMOVED lines=8> */
[----:B------:R-:W-:Y:S01]  /*5bc0*/  CS2R R10, SRZ ;  /* 0x00000000000a7805 */ /* 0x000fe2000001ff00 */
[----:B------:R-:W-:Y:S01]  /*5bd0*/  IMAD.MOV.U32 R31, RZ, RZ, RZ ;  /* 0x000000ffff1f7224 */ /* 0x000fe200078e00ff */
[----:B------:R-:W-:Y:S01]  /*5be0*/  MOV R29, RZ ;  /* 0x000000ff001d7202 */ /* 0x000fe20000000f00 */
[----:B------:R-:W-:-:S02]  /*5bf0*/  IMAD.MOV.U32 R27, RZ, RZ, RZ ;  /* 0x000000ffff1b7224 */ /* 0x000fc400078e00ff */
[----:B------:R-:W-:Y:S01]  /*5c00*/  IMAD.MOV.U32 R9, RZ, RZ, RZ ;  /* 0x000000ffff097224 */ /* 0x000fe200078e00ff */
[----:B------:R-:W-:Y:S06]  /*5c10*/  @P0 BRA `(.L_x_1015) ;  /* 0x00000000000c0947 */ /* 0x000fec0003800000 */
[----:B------:R-:W0:Y:S01]  /*5c20*/  FENCE.VIEW.ASYNC.G ;  /* 0x00000000000073c6 */ /* 0x000e220000000100 */
[----:B------:R-:W-:Y:S05]  /*5c30*/  WARPSYNC.ALL ;  /* 0x0000000000007948 */ /* 0x000fea0003800000 */
[----:B0-----:R-:W-:Y:S06]  /*5c40*/  BAR.ARV 0xc, 0x120 ;  /* 0x0304800000007b1d */ /* 0x001fec0000002000 */
.L_x_1015:
[----:B------:R-:W-:Y:S01]  /*5c50*/  CS2R R24, SRZ ;  /* 0x0000000000187805 */ /* 0x000fe2000001ff00 */
[----:B------:R-:W-:Y:S06]  /*5c60*/  @!P2 BRA `(.L_x_1016) ;  /* 0x0000008c006ca947 */ /* 0x000fec0003800000 */
[----:B------:R-:W-:-:S03]  /*5c70*/  UMOV UR4, 0xffffffff ;  /* 0xffffffff00047882 */ /* 0x000fc60000000000 */
[----:B------:R-:W-:Y:S05]  /*5c80*/  BRA.DIV UR4, `(.L_x_1017) ;  /* 0x0000011204387947 */ /* 0x000fea000b800000 */
[----:B------:R-:W0:Y:S02]  /*5c90*/  S2R R0, SR_TID.X ;  /* 0x0000000000007919 */ /* 0x000e240000002100 */
[----:B0-----:R-:W-:-:S05]  /*5ca0*/  VIADD R3, R0, 0xffffff80 ;  /* 0xffffff8000037836 */ /* 0x001fca0000000000 */
[----:B------:R-:W-:-:S04]  /*5cb0*/  SHF.R.S32.HI R0, RZ, 0x1f, R3 ;  /* 0x0000001fff007819 */ /* 0x000fc80000011403 */
[----:B------:R-:W-:-:S04]  /*5cc0*/  LEA.HI R0, R0, R3, RZ, 0x7 ;  /* 0x0000000300007211 */ /* 0x000fc800078f38ff */
[----:B------:R-:W-:-:S05]  /*5cd0*/  SHF.R.S32.HI R0, RZ, 0x7, R0 ;  /* 0x00000007ff007819 */ /* 0x000fca0000011400 */
[----:B------:R0:W1:Y:S02]  /*5ce0*/  SHFL.IDX PT, R14, R0, RZ, 0x1f ;  /* 0x00001fff000e7589 */ /* 0x00006400000e0000 */
.L_x_1199:
[----:B------:R-:W-:Y:S01]  /*5cf0*/  VIADD R24, R18, 0x18400 ;  /* 0x0001840012187836 */ /* 0x000fe20000000000 */
[----:B01----:R-:W-:Y:S01]  /*5d00*/  LEA.HI R0, R14, R14, RZ, 0x1 ;  /* 0x0000000e0e007211 */ /* 0x003fe200078f08ff */
[----:B------:R-:W-:Y:S03]  /*5d10*/  BSSY B6, `(.L_x_1018) ;  /* 0x0000015000067945 */ /* 0x000fe60003800000 */
[----:B------:R-:W-:Y:S02]  /*5d20*/  LOP3.LUT P0, RZ, R24, 0x1bf, RZ, 0xc0, !PT ;  /* 0x000001bf18ff7812 */ /* 0x000fe4000780c0ff */
[----:B------:R-:W-:-:S04]  /*5d30*/  LOP3.LUT R35, R0, 0xffffe, RZ, 0xc0, !PT ;  /* 0x000ffffe00237812 */ /* 0x000fc800078ec0ff */
[----:B------:R-:W-:-:S07]  /*5d40*/  IADD3 R35, R14, -R35, RZ ;  /* 0x800000230e237210 */ /* 0x000fce0007ffe0ff */
        /* <DEDUP_REMOVED lines=8> */
[----:B------:R-:W-:Y:S01]  /*5dd0*/  MOV R10, UR6 ;  /* 0x00000006000a7c02 */ /* 0x000fe20008000f00 */
[----:B------:R-:W-:Y:S02]  /*5de0*/  IMAD.U32 R6, RZ, RZ, UR4 ;  /* 0x00000004ff067e24 */ /* 0x000fe4000f8e00ff */
[----:B------:R-:W-:-:S02]  /*5df0*/  IMAD.U32 R7, RZ, RZ, UR5 ;  /* 0x00000005ff077e24 */ /* 0x000fc4000f8e00ff */
[----:B------:R-:W-:Y:S02]  /*5e00*/  IMAD.U32 R11, RZ, RZ, UR7 ;  /* 0x00000007ff0b7e24 */ /* 0x000fe4000f8e00ff */
[----:B------:R-:W-:Y:S02]  /*5e10*/  IMAD.MOV.U32 R8, RZ, RZ, 0x70 ;  /* 0x00000070ff087424 */ /* 0x000fe400078e00ff */
[----:B------:R-:W-:Y:S02]  /*5e20*/  IMAD.MOV.U32 R12, RZ, RZ, 0x1 ;  /* 0x00000001ff0c7424 */ /* 0x000fe400078e00ff */
[----:B0-----:R-:W-:-:S07]  /*5e30*/  IMAD.MOV.U32 R13, RZ, RZ, RZ ;  /* 0x000000ffff0d7224 */ /* 0x001fce00078e00ff */
[----:B------:R-:W-:-:S07]  /*5e40*/  LEPC R20, `(.L_x_1019) ;  /* 0x000000001014794e */ /* 0x000fce0000000000 */
[----:B-1---5:R-:W-:Y:S05]  /*5e50*/  CALL.ABS.NOINC R14 ;  /* 0x000000000e007343 */ /* 0x022fea0003c00000 */
.L_x_1019:
[----:B------:R-:W-:Y:S05]  /*5e60*/  BSYNC B6 ;  /* 0x0000000000067941 */ /* 0x000fea0003800000 */
.L_x_1018:
[----:B------:R-:W-:Y:S02]  /*5e70*/  ULDC UR4, c[0x0][0x3d4] ;  /* 0x0000f50000047ab9 */ /* 0x000fe40000000800 */
[----:B------:R-:W-:-:S13]  /*5e80*/  ISETP.LT.AND P0, PT, RZ, UR4, PT ;  /* 0x00000004ff007c0c */ /* 0x000fda000bf01270 */
[----:B------:R-:W-:Y:S05]  /*5e90*/  @P0 BRA `(.L_x_1020) ;  /* 0x00000000003c0947 */ /* 0x000fea0003800000 */
[----:B------:R-:W-:-:S04]  /*5ea0*/  LEA.HI R0, R235, R235, RZ, 0x1 ;  /* 0x000000ebeb007211 */ /* 0x000fc800078f08ff */
[----:B------:R-:W-:-:S04]  /*5eb0*/  LOP3.LUT R0, R0, 0xfffffffe, RZ, 0xc0, !PT ;  /* 0xfffffffe00007812 */ /* 0x000fc800078ec0ff */
[----:B------:R-:W-:-:S04]  /*5ec0*/  IADD3 R3, R235, -R0, RZ ;  /* 0x80000000eb037210 */ /* 0x000fc80007ffe0ff */
[----:B------:R-:W-:-:S04]  /*5ed0*/  SHF.L.U32 R5, R3, 0x1f, RZ ;  /* 0x0000001f03057819 */ /* 0x000fc800000006ff */
[----:B------:R0:W1:Y:S03]  /*5ee0*/  SYNCS.PHASECHK.TRANS64.TRYWAIT P0, [R18+URZ+0x32400], R5 ;  /* 0x03240005120075a7 */ /* 0x000066000800017f */
[----:B-1----:R-:W-:Y:S05]  /*5ef0*/  @!P0 NANOSLEEP.SYNCS 0x989680 ;  /* 0x009896800000895d */ /* 0x002fea0003900000 */
[----:B------:R-:W1:Y:S01]  /*5f00*/  @!P0 SYNCS.PHASECHK.TRANS64 P0, [R18+URZ+0x32400], R5 ;  /* 0x03240005120085a7 */ /* 0x000e62000800007f */
[----:B------:R-:W-:Y:S04]  /*5f10*/  BSSY B0, `(.L_x_1021) ;  /* 0x0000006000007945 */ /* 0x000fe80003800000 */
[----:B-1----:R-:W-:Y:S05]  /*5f20*/  @P0 BRA `(.L_x_1022) ;  /* 0x0000000000100947 */ /* 0x002fea0003800000 */
.L_x_1023:
[----:B-1----:R1:W2:Y:S02]  /*5f30*/  SYNCS.PHASECHK.TRANS64.TRYWAIT P0, [R18+URZ+0x32400], R5 ;  /* 0x03240005120075a7 */ /* 0x0022a4000800017f */
[----:B--2---:R-:W-:Y:S05]  /*5f40*/  @!P0 NANOSLEEP.SYNCS 0x989680 ;  /* 0x009896800000895d */ /* 0x004fea0003900000 */
[----:B------:R-:W2:Y:S02]  /*5f50*/  @!P0 SYNCS.PHASECHK.TRANS64 P0, [R18+URZ+0x32400], R5 ;  /* 0x03240005120085a7 */ /* 0x000ea4000800007f */
[----:B--2---:R-:W-:Y:S05]  /*5f60*/  @!P0 BRA `(.L_x_1023) ;  /* 0xfffffffc00f08947 */ /* 0x004fea000383ffff */
.L_x_1022:
[----:B------:R-:W-:Y:S05]  /*5f70*/  BSYNC B0 ;  /* 0x0000000000007941 */ /* 0x000fea0003800000 */
.L_x_1021:
[----:B------:R-:W-:Y:S05]  /*5f80*/  BRA `(.L_x_1024) ;  /* 0x0000002000947947 */ /* 0x000fea0003800000 */
.L_x_1020:
[----:B------:R-:W0:Y:S01]  /*5f90*/  S2R R4, SR_TID.X ;  /* 0x0000000000047919 */ /* 0x000e220000002100 */
[----:B-----5:R-:W-:Y:S01]  /*5fa0*/  SHF.R.S32.HI R0, RZ, 0x1f, R28 ;  /* 0x0000001fff007819 */ /* 0x020fe2000001141c */
[----:B------:R-:W-:Y:S01]  /*5fb0*/  ULDC.64 UR4, c[0x0][0x3d8] ;  /* 0x0000f60000047ab9 */ /* 0x000fe20000000a00 */
[----:B------:R-:W-:Y:S01]  /*5fc0*/  ULDC.64 UR8, c[0x0][0x3e8] ;  /* 0x0000fa0000087ab9 */ /* 0x000fe20000000a00 */
[----:B------:R-:W-:Y:S01]  /*5fd0*/  LOP3.LUT P0, RZ, R24, 0x3ff, RZ, 0xc0, !PT ;  /* 0x000003ff18ff7812 */ /* 0x000fe2000780c0ff */
[----:B------:R-:W-:Y:S01]  /*5fe0*/  ULDC.64 UR6, c[0x0][0x3c8] ;  /* 0x0000f20000067ab9 */ /* 0x000fe20000000a00 */
[C---:B------:R-:W-:Y:S01]  /*5ff0*/  IMAD R3, R0.reuse, UR4, RZ ;  /* 0x0000000400037c24 */ /* 0x040fe2000f8e02ff */
[----:B------:R-:W-:Y:S01]  /*6000*/  BSSY B6, `(.L_x_1025) ;  /* 0x0000035000067945 */ /* 0x000fe20003800000 */
[----:B------:R-:W-:Y:S02]  /*6010*/  IMAD R7, R0, UR8, RZ ;  /* 0x0000000800077c24 */ /* 0x000fe4000f8e02ff */
[----:B------:R-:W-:-:S02]  /*6020*/  IMAD R3, R28, UR5, R3 ;  /* 0x000000051c037c24 */ /* 0x000fc4000f8e0203 */
[----:B------:R-:W-:Y:S02]  /*6030*/  IMAD R31, R28, UR9, R7 ;  /* 0x000000091c1f7c24 */ /* 0x000fe4000f8e0207 */
[----:B0-----:R-:W-:-:S05]  /*6040*/  VIADD R4, R4, 0xffffff80 ;  /* 0xffffff8004047836 */ /* 0x001fca0000000000 */
[----:B------:R-:W-:-:S04]  /*6050*/  SHF.R.S32.HI R6, RZ, 0x1f, R4 ;  /* 0x0000001fff067819 */ /* 0x000fc80000011404 */
[----:B------:R-:W-:-:S04]  /*6060*/  LEA.HI R6, R6, R4, RZ, 0x2 ;  /* 0x0000000406067211 */ /* 0x000fc800078f10ff */
[----:B------:R-:W-:-:S05]  /*6070*/  LOP3.LUT R6, R6, 0xfffffffc, RZ, 0xc0, !PT ;  /* 0xfffffffc06067812 */ /* 0x000fca00078ec0ff */
[----:B------:R-:W-:Y:S02]  /*6080*/  IMAD.IADD R6, R4, 0x1, -R6 ;  /* 0x0000000104067824 */ /* 0x000fe400078e0a06 */
[----:B------:R-:W-:Y:S01]  /*6090*/  IMAD.WIDE.U32 R4, R28, UR4, RZ ;  /* 0x000000041c047c25 */ /* 0x000fe2000f8e00ff */
[----:B------:R-:W-:-:S03]  /*60a0*/  ULDC.64 UR4, c[0x0][0x3e0] ;  /* 0x0000f80000047ab9 */ /* 0x000fc60000000a00 */
[----:B------:R-:W-:Y:S02]  /*60b0*/  IMAD.SHL.U32 R24, R6, 0x4, RZ ;  /* 0x0000000406187824 */ /* 0x000fe400078e00ff */
[----:B------:R-:W-:Y:S01]  /*60c0*/  IMAD.WIDE.U32 R6, R28, UR8, RZ ;  /* 0x000000081c067c25 */ /* 0x000fe2000f8e00ff */
[----:B------:R-:W-:Y:S02]  /*60d0*/  LEA R28, P2, R4, UR6, 0x1 ;  /* 0x00000006041c7c11 */ /* 0x000fe4000f8408ff */
[-C--:B------:R-:W-:Y:S01]  /*60e0*/  IADD3 R0, P3, R24, R4.reuse, RZ ;  /* 0x0000000418007210 */ /* 0x080fe20007f7e0ff */
[----:B------:R-:W-:Y:S01]  /*60f0*/  IMAD.IADD R9, R3, 0x1, R5 ;  /* 0x0000000103097824 */ /* 0x000fe200078e0205 */
[----:B------:R-:W-:Y:S01]  /*6100*/  SHF.R.S32.HI R10, RZ, 0x1f, R24 ;  /* 0x0000001fff0a7819 */ /* 0x000fe20000011418 */
[----:B------:R-:W-:Y:S01]  /*6110*/  IMAD.IADD R31, R31, 0x1, R7 ;  /* 0x000000011f1f7824 */ /* 0x000fe200078e0207 */
[----:B------:R-:W-:Y:S02]  /*6120*/  IADD3 R5, P1, R16, R4, RZ ;  /* 0x0000000410057210 */ /* 0x000fe40007f3e0ff */
[----:B------:R-:W-:-:S02]  /*6130*/  LEA.HI.X R29, R4, UR7, R9, 0x1, P2 ;  /* 0x00000007041d7c11 */ /* 0x000fc400090f0c09 */
[----:B------:R-:W-:Y:S01]  /*6140*/  LEA R26, P2, R0, UR6, 0x1 ;  /* 0x00000006001a7c11 */ /* 0x000fe2000f8408ff */
[----:B------:R-:W-:Y:S01]  /*6150*/  IMAD.X R4, R17, 0x1, R9, P1 ;  /* 0x0000000111047824 */ /* 0x000fe200008e0609 */
[----:B------:R-:W-:Y:S02]  /*6160*/  IADD3.X R3, R10, R9, RZ, P3, !PT ;  /* 0x000000090a037210 */ /* 0x000fe40001ffe4ff */
[-C--:B------:R-:W-:Y:S02]  /*6170*/  IADD3 R8, P4, R24, R6.reuse, RZ ;  /* 0x0000000618087210 */ /* 0x080fe40007f9e0ff */
[----:B------:R-:W-:Y:S02]  /*6180*/  LEA.HI.X R27, R0, UR7, R3, 0x1, P2 ;  /* 0x00000007001b7c11 */ /* 0x000fe400090f0c03 */
[----:B------:R-:W-:Y:S01]  /*6190*/  IADD3 R0, P3, R16, R6, RZ ;  /* 0x0000000610007210 */ /* 0x000fe20007f7e0ff */
[----:B------:R-:W-:Y:S01]  /*61a0*/  IMAD.X R7, R10, 0x1, R31, P4 ;  /* 0x000000010a077824 */ /* 0x000fe200020e061f */
[----:B------:R-:W-:-:S02]  /*61b0*/  LEA R30, P2, R6, UR4, 0x1 ;  /* 0x00000004061e7c11 */ /* 0x000fc4000f8408ff */
[----:B------:R-:W-:Y:S01]  /*61c0*/  LEA R40, P5, R8, UR4, 0x1 ;  /* 0x0000000408287c11 */ /* 0x000fe2000f8a08ff */
[----:B------:R-:W-:Y:S01]  /*61d0*/  IMAD.X R3, R17, 0x1, R31, P3 ;  /* 0x0000000111037824 */ /* 0x000fe200018e061f */
[C---:B------:R-:W-:Y:S02]  /*61e0*/  LEA R36, P4, R5.reuse, UR6, 0x1 ;  /* 0x0000000605247c11 */ /* 0x040fe4000f8808ff */
[----:B------:R-:W-:Y:S02]  /*61f0*/  LEA R38, P1, R0, UR4, 0x1 ;  /* 0x0000000400267c11 */ /* 0x000fe4000f8208ff */
[----:B------:R-:W-:Y:S02]  /*6200*/  LEA.HI.X R41, R8, UR5, R7, 0x1, P5 ;  /* 0x0000000508297c11 */ /* 0x000fe4000a8f0c07 */
[----:B------:R-:W-:Y:S02]  /*6210*/  LEA.HI.X R31, R6, UR5, R31, 0x1, P2 ;  /* 0x00000005061f7c11 */ /* 0x000fe400090f0c1f */
[----:B------:R-:W-:-:S02]  /*6220*/  LEA.HI.X R37, R5, UR7, R4, 0x1, P4 ;  /* 0x0000000705257c11 */ /* 0x000fc4000a0f0c04 */
[----:B------:R-:W-:Y:S01]  /*6230*/  LEA.HI.X R39, R0, UR5, R3, 0x1, P1 ;  /* 0x0000000500277c11 */ /* 0x000fe200088f0c03 */
[----:B------:R-:W-:Y:S06]  /*6240*/  @!P0 BRA `(.L_x_1026) ;  /* 0x0000000000408947 */ /* 0x000fec0003800000 */
[----:B------:R-:W-:Y:S01]  /*6250*/  MOV R0, 0x0 ;  /* 0x0000000000007802 */ /* 0x000fe20000000f00 */
[----:B------:R-:W-:Y:S01]  /*6260*/  ULDC.64 UR4, c[0x4][0x90] ;  /* 0x0100240000047ab9 */ /* 0x000fe20000000a00 */
[----:B------:R-:W-:Y:S01]  /*6270*/  ULDC.64 UR6, c[0x4][0x30] ;  /* 0x01000c0000067ab9 */ /* 0x000fe20000000a00 */
[----:B------:R-:W-:Y:S01]  /*6280*/  MOV R4, UR4 ;  /* 0x0000000400047c02 */ /* 0x000fe20008000f00 */
[----:B------:R0:W1:Y:S01]  /*6290*/  LDC.64 R14, c[0x4][R0] ;  /* 0x01000000000e7b82 */ /* 0x0000620000000a00 */
[----:B------:R-:W-:Y:S01]  /*62a0*/  IMAD.U32 R5, RZ, RZ, UR5 ;  /* 0x00000005ff057e24 */ /* 0x000fe2000f8e00ff */
[----:B------:R-:W-:Y:S01]  /*62b0*/  ULDC.64 UR4, c[0x4][0x98] ;  /* 0x0100260000047ab9 */ /* 0x000fe20000000a00 */
[----:B------:R-:W-:Y:S01]  /*62c0*/  IMAD.U32 R10, RZ, RZ, UR6 ;  /* 0x00000006ff0a7e24 */ /* 0x000fe2000f8e00ff */
[----:B------:R-:W-:Y:S01]  /*62d0*/  MOV R11, UR7 ;  /* 0x00000007000b7c02 */ /* 0x000fe20008000f00 */
[----:B------:R-:W-:Y:S02]  /*62e0*/  IMAD.U32 R6, RZ, RZ, UR4 ;  /* 0x00000004ff067e24 */ /* 0x000fe4000f8e00ff */
[----:B------:R-:W-:-:S02]  /*62f0*/  IMAD.U32 R7, RZ, RZ, UR5 ;  /* 0x00000005ff077e24 */ /* 0x000fc4000f8e00ff */
[----:B------:R-:W-:Y:S02]  /*6300*/  IMAD.MOV.U32 R8, RZ, RZ, 0x70 ;  /* 0x00000070ff087424 */ /* 0x000fe400078e00ff */
[----:B------:R-:W-:Y:S02]  /*6310*/  IMAD.MOV.U32 R12, RZ, RZ, 0x1 ;  /* 0x00000001ff0c7424 */ /* 0x000fe400078e00ff */
[----:B0-----:R-:W-:-:S07]  /*6320*/  IMAD.MOV.U32 R13, RZ, RZ, RZ ;  /* 0x000000ffff0d7224 */ /* 0x001fce00078e00ff */
[----:B------:R-:W-:-:S07]  /*6330*/  LEPC R20, `(.L_x_1026) ;  /* 0x000000001014794e */ /* 0x000fce0000000000 */
[----:B-1----:R-:W-:Y:S05]  /*6340*/  CALL.ABS.NOINC R14 ;  /* 0x000000000e007343 */ /* 0x002fea0003c00000 */
.L_x_1026:
[----:B------:R-:W-:Y:S05]  /*6350*/  BSYNC B6 ;  /* 0x0000000000067941 */ /* 0x000fea0003800000 */
.L_x_1025:
[----:B------:R-:W-:Y:S01]  /*6360*/  ULDC.U8 UR4, c[0x0][0x3f0] ;  /* 0x0000fc0000047ab9 */ /* 0x000fe20000000000 */
[----:B------:R-:W-:Y:S01]  /*6370*/  BSSY B0, `(.L_x_1027) ;  /* 0x00001de000007945 */ /* 0x000fe20003800000 */
[----:B------:R-:W-:-:S13]  /*6380*/  ISETP.NE.AND P0, PT, RZ, UR4, PT ;  /* 0x00000004ff007c0c */ /* 0x000fda000bf05270 */
[----:B------:R-:W-:Y:S05]  /*6390*/  @!P0 BRA `(.L_x_1028) ;  /* 0x0000000c00e08947 */ /* 0x000fea0003800000 */
[----:B------:R-:W2:Y:S01]  /*63a0*/  LDL R34, [R1+0x80] ;  /* 0x0000800001227983 */ /* 0x000ea20000100800 */
[----:B------:R-:W-:Y:S01]  /*63b0*/  IMAD R99, R33, -0x80, R99 ;  /* 0xffffff8021637824 */ /* 0x000fe200078e0263 */
[----:B------:R-:W-:Y:S01]  /*63c0*/  LEA.HI R0, R235, R235, RZ, 0x1 ;  /* 0x000000ebeb007211 */ /* 0x000fe200078f08ff */
[----:B------:R-:W-:Y:S01]  /*63d0*/  BSSY B1, `(.L_x_1029) ;  /* 0x000001c000017945 */ /* 0x000fe20003800000 */
[----:B------:R-:W-:Y:S02]  /*63e0*/  CS2R R6, SRZ ;  /* 0x0000000000067805 */ /* 0x000fe4000001ff00 */
[----:B------:R-:W-:Y:S02]  /*63f0*/  CS2R R8, SRZ ;  /* 0x0000000000087805 */ /* 0x000fe4000001ff00 */
[----:B------:R-:W-:Y:S02]  /*6400*/  VIMNMX R99, R99, 0x80, PT ;  /* 0x0000008063637848 */ /* 0x000fe40003fe0100 */
[----:B------:R-:W-:-:S02]  /*6410*/  CS2R R20, SRZ ;  /* 0x0000000000147805 */ /* 0x000fc4000001ff00 */
[----:B------:R-:W-:Y:S02]  /*6420*/  LOP3.LUT R0, R0, 0xfffffffe, RZ, 0xc0, !PT ;  /* 0xfffffffe00007812 */ /* 0x000fe400078ec0ff */
[----:B------:R-:W-:Y:S01]  /*6430*/  ISETP.GE.AND P0, PT, R19, R99, PT ;  /* 0x000000631300720c */ /* 0x000fe20003f06270 */
[----:B--2---:R-:W-:-:S05]  /*6440*/  IMAD.SHL.U32 R3, R34, 0x40, RZ ;  /* 0x0000004022037824 */ /* 0x004fca00078e00ff */
[----:B------:R-:W-:-:S04]  /*6450*/  LOP3.LUT R3, R3, 0x1c0, RZ, 0xc0, !PT ;  /* 0x000001c003037812 */ /* 0x000fc800078ec0ff */
[----:B------:R-:W-:Y:S02]  /*6460*/  LOP3.LUT R4, R3, 0x18, R16, 0xf8, !PT ;  /* 0x0000001803047812 */ /* 0x000fe400078ef810 */
[----:B------:R-:W-:Y:S02]  /*6470*/  SHF.R.U32.HI R5, RZ, 0x3, R3 ;  /* 0x00000003ff057819 */ /* 0x000fe40000011603 */
[----:B------:R-:W-:Y:S02]  /*6480*/  IADD3 R3, R235, -R0, RZ ;  /* 0x80000000eb037210 */ /* 0x000fe40007ffe0ff */
        /* <DEDUP_REMOVED lines=16> */
.L_x_1030:
[----:B------:R-:W-:Y:S05]  /*6590*/  BSYNC B1 ;  /* 0x0000000000017941 */ /* 0x000fea0003800000 */
.L_x_1029:
[----:B------:R-:W-:-:S03]  /*65a0*/  UMOV UR4, 0xffffffff ;  /* 0xffffffff00047882 */ /* 0x000fc60000000000 */
[----:B------:R-:W-:Y:S05]  /*65b0*/  BRA.DIV UR4, `(.L_x_1031) ;  /* 0x0000010a04287947 */ /* 0x000fea000b800000 */
.L_x_1202:
[----:B------:R-:W-:-:S03]  /*65c0*/  UMOV UR4, 0xffffffff ;  /* 0xffffffff00047882 */ /* 0x000fc60000000000 */
[----:B------:R-:W-:Y:S05]  /*65d0*/  BRA.DIV UR4, `(.L_x_1032) ;  /* 0x0000010a04487947 */ /* 0x000fea000b800000 */
.L_x_1205:
[----:B------:R-:W-:-:S03]  /*65e0*/  UMOV UR4, 0xffffffff ;  /* 0xffffffff00047882 */ /* 0x000fc60000000000 */
[----:B------:R-:W-:Y:S05]  /*65f0*/  BRA.DIV UR4, `(.L_x_1033) ;  /* 0x0000010a04687947 */ /* 0x000fea000b800000 */
.L_x_1208:
[----:B------:R-:W-:-:S03]  /*6600*/  UMOV UR4, 0xffffffff ;  /* 0xffffffff00047882 */ /* 0x000fc60000000000 */
[----:B------:R-:W-:Y:S05]  /*6610*/  BRA.DIV UR4, `(.L_x_1034) ;  /* 0x0000010a04887947 */ /* 0x000fea000b800000 */
.L_x_1211:
[----:B------:R-:W1:Y:S01]  /*6620*/  SYNCS.PHASECHK.TRANS64.TRYWAIT P1, [R18+URZ+0x32400], R25 ;  /* 0x03240019120075a7 */ /* 0x000e62000802017f */
[----:B------:R-:W-:Y:S01]  /*6630*/  LOP3.LUT P2, RZ, R34, 0x4, RZ, 0xc0, !PT ;  /* 0x0000000422ff7812 */ /* 0x000fe2000784c0ff */
[----:B------:R-:W-:Y:S01]  /*6640*/  IMAD R33, R228, 0x200, R33 ;  /* 0x00000200e4217824 */ /* 0x000fe200078e0221 */
[--C-:B-----5:R-:W-:Y:S01]  /*6650*/  SHF.R.U64 R32, R8, 0x10, R9.reuse ;  /* 0x0000001008207819 */ /* 0x120fe20000001209 */
[----:B------:R-:W-:Y:S01]  /*6660*/  IMAD.MOV.U32 R30, RZ, RZ, R8 ;  /* 0x000000ffff1e7224 */ /* 0x000fe200078e0008 */
[----:B------:R-:W-:Y:S01]  /*6670*/  SHF.R.U32.HI R12, RZ, 0x10, R9 ;  /* 0x00000010ff0c7819 */ /* 0x000fe20000011609 */
[----:B------:R-:W-:Y:S01]  /*6680*/  IMAD R8, R33, 0x2, R18 ;  /* 0x0000000221087824 */ /* 0x000fe200078e0212 */
[----:B------:R-:W-:Y:S01]  /*6690*/  SHF.R.U64 R34, R4, 0x10, R5 ;  /* 0x0000001004227819 */ /* 0x000fe20000001205 */
[----:B------:R-:W-:Y:S01]  /*66a0*/  IMAD.MOV.U32 R10, RZ, RZ, R9 ;  /* 0x000000ffff0a7224 */ /* 0x000fe200078e0009 */
[--C-:B------:R-:W-:Y:S01]  /*66b0*/  SHF.R.U32.HI R15, RZ, 0x10, R5.reuse ;  /* 0x00000010ff0f7819 */ /* 0x100fe20000011605 */
[----:B------:R-:W-:Y:S01]  /*66c0*/  IMAD.MOV.U32 R9, RZ, RZ, R5 ;  /* 0x000000ffff097224 */ /* 0x000fe200078e0005 */
[----:B------:R-:W-:Y:S01]  /*66d0*/  MOV R31, R20 ;  /* 0x00000014001f7202 */ /* 0x000fe20000000f00 */
[--C-:B------:R-:W-:Y:S01]  /*66e0*/  IMAD.MOV.U32 R11, RZ, RZ, R21.reuse ;  /* 0x000000ffff0b7224 */ /* 0x100fe200078e0015 */
[--C-:B------:R-:W-:Y:S01]  /*66f0*/  SHF.R.U64 R13, R20, 0x10, R21.reuse ;  /* 0x00000010140d7819 */ /* 0x100fe20000001215 */
[----:B0-----:R-:W-:Y:S01]  /*6700*/  IMAD.MOV.U32 R27, RZ, RZ, R4 ;  /* 0x000000ffff1b7224 */ /* 0x001fe200078e0004 */
[----:B------:R-:W-:Y:S01]  /*6710*/  SHF.R.U32.HI R14, RZ, 0x10, R21 ;  /* 0x00000010ff0e7819 */ /* 0x000fe20000011615 */
[--C-:B------:R-:W-:Y:S01]  /*6720*/  IMAD.MOV.U32 R5, RZ, RZ, R7.reuse ;  /* 0x000000ffff057224 */ /* 0x100fe200078e0007 */
[----:B------:R-:W-:Y:S01]  /*6730*/  MOV R29, R6 ;  /* 0x00000006001d7202 */ /* 0x000fe20000000f00 */
[C---:B------:R-:W-:Y:S01]  /*6740*/  VIADD R4, R8.reuse, 0x18400 ;  /* 0x0001840008047836 */ /* 0x040fe20000000000 */
[----:B------:R-:W-:Y:S01]  /*6750*/  BSSY B1, `(.L_x_1035) ;  /* 0x000000d000017945 */ /* 0x000fe20003800000 */
[----:B------:R-:W-:Y:S01]  /*6760*/  VIADD R0, R8, 0x18440 ;  /* 0x0001844008007836 */ /* 0x000fe20000000000 */
[--C-:B------:R-:W-:Y:S01]  /*6770*/  SHF.R.U64 R36, R6, 0x10, R7.reuse ;  /* 0x0000001006247819 */ /* 0x100fe20000001207 */
[----:B------:R-:W-:Y:S01]  /*6780*/  @P2 VIADD R0, R4, 0xffffffc0 ;  /* 0xffffffc004002836 */ /* 0x000fe20000000000 */
[----:B------:R-:W-:-:S02]  /*6790*/  SHF.R.U32.HI R6, RZ, 0x10, R7 ;  /* 0x00000010ff067819 */ /* 0x000fc40000011607 */
[----:B------:R-:W-:Y:S02]  /*67a0*/  PRMT R30, R30, 0x5410, R10 ;  /* 0x000054101e1e7816 */ /* 0x000fe4000000000a */
[----:B------:R-:W-:Y:S02]  /*67b0*/  PRMT R32, R32, 0x5410, R12 ;  /* 0x0000541020207816 */ /* 0x000fe4000000000c */
[----:B------:R-:W-:Y:S02]  /*67c0*/  PRMT R31, R31, 0x5410, R11 ;  /* 0x000054101f1f7816 */ /* 0x000fe4000000000b */
[----:B------:R-:W-:Y:S02]  /*67d0*/  PRMT R33, R13, 0x5410, R14 ;  /* 0x000054100d217816 */ /* 0x000fe4000000000e */
[----:B------:R-:W-:Y:S02]  /*67e0*/  PRMT R27, R27, 0x5410, R9 ;  /* 0x000054101b1b7816 */ /* 0x000fe40000000009 */
[----:B------:R-:W-:-:S02]  /*67f0*/  PRMT R34, R34, 0x5410, R15 ;  /* 0x0000541022227816 */ /* 0x000fc4000000000f */
[----:B------:R-:W-:Y:S01]  /*6800*/  PRMT R29, R29, 0x5410, R5 ;  /* 0x000054101d1d7816 */ /* 0x000fe20000000005 */
[----:B-1----:R-:W-:Y:S06]  /*6810*/  @!P1 BRA `(.L_x_1036) ;  /* 0x0000010800309947 */ /* 0x002fec0003800000 */
.L_x_1212:
[----:B------:R-:W-:Y:S05]  /*6820*/  BSYNC B1 ;  /* 0x0000000000017941 */ /* 0x000fea0003800000 */
.L_x_1035:
[----:B------:R-:W-:Y:S01]  /*6830*/  BSSY B1, `(.L_x_1037) ;  /* 0x0000057000017945 */ /* 0x000fe20003800000 */
[----:B------:R-:W-:-:S03]  /*6840*/  PRMT R36, R36, 0x5410, R6 ;  /* 0x0000541024247816 */ /* 0x000fc60000000006 */
[----:B------:R-:W-:Y:S05]  /*6850*/  @P0 BRA `(.L_x_1038) ;  /* 0x0000000400500947 */ /* 0x000fea0003800000 */
[----:B------:R-:W1:Y:S01]  /*6860*/  LDC R5, c[0x0][0x3d4] ;  /* 0x0000f500ff057b82 */ /* 0x000e620000000800 */
[C---:B------:R-:W-:Y:S01]  /*6870*/  IADD3 R4, R24.reuse, 0x10, RZ ;  /* 0x0000001018047810 */ /* 0x040fe20007ffe0ff */
[----:B------:R-:W-:Y:S01]  /*6880*/  BSSY B2, `(.L_x_1039) ;  /* 0x000002a000027945 */ /* 0x000fe20003800000 */
[-C--:B-1----:R-:W-:Y:S02]  /*6890*/  ISETP.GE.AND P0, PT, R24, R5.reuse, PT ;  /* 0x000000051800720c */ /* 0x082fe40003f06270 */
[----:B------:R-:W-:-:S11]  /*68a0*/  ISETP.GE.AND P1, PT, R4, R5, PT ;  /* 0x000000050400720c */ /* 0x000fd60003f26270 */
        /* <DEDUP_REMOVED lines=14> */
[----:B------:R-:W-:Y:S01]  /*6990*/  FMUL.FTZ R21, R5, R20 ;  /* 0x0000001405157220 */ /* 0x000fe20000410000 */
[C---:B------:R-:W-:Y:S01]  /*69a0*/  FFMA.FTZ R26, R9.reuse, R13, -R26 ;  /* 0x0000000d091a7223 */ /* 0x040fe2000001081a */
[----:B------:R-:W-:Y:S01]  /*69b0*/  FFMA.FTZ R15, R9, R15, R4 ;  /* 0x0000000f090f7223 */ /* 0x000fe20000010004 */
[----:B0-----:R-:W-:Y:S01]  /*69c0*/  FMUL.FTZ R25, R5, R14 ;  /* 0x0000000e05197220 */ /* 0x001fe20000410000 */
        /* <DEDUP_REMOVED lines=10> */
[----:B------:R-:W-:Y:S01]  /*6a70*/  FMUL.FTZ R25, R7, R13 ;  /* 0x0000000d07197220 */ /* 0x000fe20000410000 */
[----:B------:R-:W-:Y:S01]  /*6a80*/  FFMA.FTZ R6, R11, R4, -R14 ;  /* 0x000000040b067223 */ /* 0x000fe2000001080e */
[----:B------:R-:W-:Y:S01]  /*6a90*/  FMUL.FTZ R28, R7, R5 ;  /* 0x00000005071c7220 */ /* 0x000fe20000410000 */
        /* <DEDUP_REMOVED lines=8> */
.L_x_1040:
[----:B------:R-:W-:Y:S05]  /*6b20*/  BSYNC B2 ;  /* 0x0000000000027941 */ /* 0x000fea0003800000 */
.L_x_1039:
        /* <DEDUP_REMOVED lines=39> */
.L_x_1038:
[----:B------:R-:W-:Y:S05]  /*6da0*/  BSYNC B1 ;  /* 0x0000000000017941 */ /* 0x000fea0003800000 */
.L_x_1037:
[----:B------:R-:W-:-:S13]  /*6db0*/  ISETP.GE.AND P0, PT, R234, R99, PT ;  /* 0x00000063ea00720c */ /* 0x000fda0003f06270 */
[----:B------:R-:W-:Y:S05]  /*6dc0*/  @P0 BRA `(.L_x_1041) ;  /* 0x0000001000e00947 */ /* 0x000fea0003800000 */
[----:B-12---:R-:W1:Y:S01]  /*6dd0*/  LDC R5, c[0x0][0x3d4] ;  /* 0x0000f500ff057b82 */ /* 0x006e620000000800 */
[C---:B------:R-:W-:Y:S01]  /*6de0*/  VIADD R4, R24.reuse, 0x10 ;  /* 0x0000001018047836 */ /* 0x040fe20000000000 */
[----:B------:R-:W-:Y:S01]  /*6df0*/  BSSY B1, `(.L_x_1042) ;  /* 0x000002a000017945 */ /* 0x000fe20003800000 */
[----:B-1----:R-:W-:-:S03]  /*6e00*/  ISETP.GE.AND P0, PT, R24, R5, PT ;  /* 0x000000051800720c */ /* 0x002fc60003f06270 */
[----:B------:R-:W-:-:S10]  /*6e10*/  ISETP.GE.AND P1, PT, R4, R5, PT ;  /* 0x000000050400720c */ /* 0x000fd40003f26270 */
[----:B------:R-:W-:Y:S05]  /*6e20*/  @P0 BRA `(.L_x_1043) ;  /* 0x0000000000980947 */ /* 0x000fea0003800000 */
[----:B------:R-:W1:Y:S01]  /*6e30*/  LDS.128 R4, [R8+0x1a400] ;  /* 0x01a4000008047984 */ /* 0x000e620000000c00 */
[--C-:B------:R-:W-:Y:S02]  /*6e40*/  HADD2.F32 R21, -RZ, R27.reuse.H0_H0 ;  /* 0x2000001bff157230 */ /* 0x100fe40000004100 */
[----:B------:R-:W-:Y:S02]  /*6e50*/  HADD2.F32 R15, -RZ, R30.H0_H0 ;  /* 0x2000001eff0f7230 */ /* 0x000fe40000004100 */
[----:B------:R-:W-:Y:S02]  /*6e60*/  HADD2.F32 R26, -RZ, R34.H0_H0 ;  /* 0x20000022ff1a7230 */ /* 0x000fe40000004100 */
[----:B------:R-:W-:Y:S02]  /*6e70*/  HADD2.F32 R24, -RZ, R32.H0_H0 ;  /* 0x20000020ff187230 */ /* 0x000fe40000004100 */
[----:B0-----:R-:W-:Y:S02]  /*6e80*/  HADD2.F32 R25, -RZ, R27.H1_H1 ;  /* 0x3000001bff197230 */ /* 0x001fe40000004100 */
        /* <DEDUP_REMOVED lines=8> */
[----:B------:R-:W-:Y:S01]  /*6f10*/  FMUL.FTZ R13, R26, R5 ;  /* 0x000000051a0d7220 */ /* 0x000fe20000410000 */
[----:B------:R-:W-:Y:S01]  /*6f20*/  FFMA.FTZ R4, R15, R9, -R14 ;  /* 0x000000090f047223 */ /* 0x000fe2000001080e */
[--C-:B------:R-:W-:Y:S02]  /*6f30*/  HADD2.F32 R12, -RZ, R7.reuse.H0_H0 ;  /* 0x20000007ff0c7230 */ /* 0x100fe40000004100 */
[C---:B------:R-:W-:Y:S01]  /*6f40*/  FMUL.FTZ R15, R24.reuse, R5 ;  /* 0x00000005180f7220 */ /* 0x040fe20000410000 */
[----:B------:R-:W-:Y:S02]  /*6f50*/  HADD2.F32 R6, -RZ, R6.H1_H1 ;  /* 0x30000006ff067230 */ /* 0x000fe40000004100 */
[----:B------:R-:W-:Y:S01]  /*6f60*/  FFMA.FTZ R9, R21, R9, R20 ;  /* 0x0000000915097223 */ /* 0x000fe20000010014 */
[----:B------:R-:W-:Y:S02]  /*6f70*/  HADD2.F32 R7, -RZ, R7.H1_H1 ;  /* 0x30000007ff077230 */ /* 0x000fe40000004100 */
[----:B------:R-:W-:Y:S01]  /*6f80*/  FFMA.FTZ R5, R24, R10, -R13 ;  /* 0x0000000a18057223 */ /* 0x000fe2000001080d */
[----:B------:R-:W-:-:S02]  /*6f90*/  HADD2.F32 R21, -RZ, R30.H1_H1 ;  /* 0x3000001eff157230 */ /* 0x000fc40000004100 */
[----:B------:R-:W-:Y:S01]  /*6fa0*/  FFMA.FTZ R10, R26, R10, R15 ;  /* 0x0000000a1a0a7223 */ /* 0x000fe2000001000f */
[----:B------:R-:W-:Y:S02]  /*6fb0*/  HADD2.F32 R24, -RZ, R32.H1_H1 ;  /* 0x30000020ff187230 */ /* 0x000fe40000004100 */
[-C--:B------:R-:W-:Y:S01]  /*6fc0*/  FMUL.FTZ R14, R25, R6.reuse ;  /* 0x00000006190e7220 */ /* 0x080fe20000410000 */
[-C--:B------:R-:W-:Y:S01]  /*6fd0*/  FMUL.FTZ R13, R28, R7.reuse ;  /* 0x000000071c0d7220 */ /* 0x080fe20000410000 */
[----:B------:R-:W-:Y:S01]  /*6fe0*/  FMUL.FTZ R20, R21, R6 ;  /* 0x0000000615147220 */ /* 0x000fe20000410000 */
[----:B------:R-:W-:Y:S01]  /*6ff0*/  F2FP.F16.F32.PACK_AB R4, R9, R4 ;  /* 0x000000040904723e */ /* 0x000fe200000000ff */
        /* <DEDUP_REMOVED lines=8> */
[----:B------:R1:W-:Y:S02]  /*7080*/  STS.128 [R8+0x1a400], R4 ;  /* 0x01a4000408007388 */ /* 0x0003e40000000c00 */
.L_x_1043:
[----:B------:R-:W-:Y:S05]  /*7090*/  BSYNC B1 ;  /* 0x0000000000017941 */ /* 0x000fea0003800000 */
.L_x_1042:
[----:B------:R-:W-:Y:S05]  /*70a0*/  @P1 BRA `(.L_x_1041) ;  /* 0x0000001000281947 */ /* 0x000fea0003800000 */
[----:B-1----:R-:W1:Y:S01]  /*70b0*/  LDS.128 R4, [R0+0x2000] ;  /* 0x0020000000047984 */ /* 0x002e620000000c00 */
[----:B------:R-:W-:Y:S02]  /*70c0*/  HADD2.F32 R14, -RZ, R31.H0_H0 ;  /* 0x2000001fff0e7230 */ /* 0x000fe40000004100 */
[----:B------:R-:W-:Y:S02]  /*70d0*/  HADD2.F32 R20, -RZ, R29.H0_H0 ;  /* 0x2000001dff147230 */ /* 0x000fe40000004100 */
[--C-:B0-----:R-:W-:Y:S02]  /*70e0*/  HADD2.F32 R25, -RZ, R36.reuse.H0_H0 ;  /* 0x20000024ff197230 */ /* 0x101fe40000004100 */
        /* <DEDUP_REMOVED lines=13> */
[C---:B------:R-:W-:Y:S01]  /*71c0*/  FMUL.FTZ R8, R21.reuse, R5 ;  /* 0x0000000515087220 */ /* 0x040fe20000410000 */
[--C-:B------:R-:W-:Y:S02]  /*71d0*/  HADD2.F32 R11, -RZ, R7.reuse.H0_H0 ;  /* 0x20000007ff0b7230 */ /* 0x100fe40000004100 */
[-C--:B------:R-:W-:Y:S01]  /*71e0*/  FFMA.FTZ R5, R21, R9.reuse, -R12 ;  /* 0x0000000915057223 */ /* 0x080fe2000001080c */
[----:B------:R-:W-:Y:S02]  /*71f0*/  HADD2.F32 R6, -RZ, R6.H1_H1 ;  /* 0x30000006ff067230 */ /* 0x000fe40000004100 */
[----:B------:R-:W-:Y:S01]  /*7200*/  FFMA.FTZ R8, R25, R9, R8 ;  /* 0x0000000919087223 */ /* 0x000fe20000010008 */
[----:B------:R-:W-:Y:S01]  /*7210*/  HADD2.F32 R7, -RZ, R7.H1_H1 ;  /* 0x30000007ff077230 */ /* 0x000fe20000004100 */
[----:B------:R-:W-:Y:S01]  /*7220*/  F2FP.F16.F32.PACK_AB R4, R15, R4 ;  /* 0x000000040f04723e */ /* 0x000fe200000000ff */
[----:B------:R-:W-:-:S02]  /*7230*/  HADD2.F32 R20, -RZ, R31.H1_H1 ;  /* 0x3000001fff147230 */ /* 0x000fc40000004100 */
[-C--:B------:R-:W-:Y:S01]  /*7240*/  FMUL.FTZ R9, R24, R6.reuse ;  /* 0x0000000618097220 */ /* 0x080fe20000410000 */
[----:B------:R-:W-:Y:S02]  /*7250*/  HADD2.F32 R21, -RZ, R33.H1_H1 ;  /* 0x30000021ff157230 */ /* 0x000fe40000004100 */
[----:B------:R-:W-:Y:S01]  /*7260*/  FMUL.FTZ R12, R27, R7 ;  /* 0x000000071b0c7220 */ /* 0x000fe20000410000 */
[----:B------:R-:W-:Y:S01]  /*7270*/  F2FP.F16.F32.PACK_AB R5, R8, R5 ;  /* 0x000000050805723e */ /* 0x000fe200000000ff */
[C---:B------:R-:W-:Y:S01]  /*7280*/  FMUL.FTZ R13, R20.reuse, R6 ;  /* 0x00000006140d7220 */ /* 0x040fe20000410000 */
[-C--:B------:R-:W-:Y:S01]  /*7290*/  FFMA.FTZ R6, R20, R10.reuse, -R9 ;  /* 0x0000000a14067223 */ /* 0x080fe20000010809 */
[C---:B------:R-:W-:Y:S01]  /*72a0*/  FMUL.FTZ R14, R21.reuse, R7 ;  /* 0x00000007150e7220 */ /* 0x040fe20000410000 */
[-C--:B------:R-:W-:Y:S01]  /*72b0*/  FFMA.FTZ R7, R21, R11.reuse, -R12 ;  /* 0x0000000b15077223 */ /* 0x080fe2000001080c */
[----:B------:R-:W-:Y:S02]  /*72c0*/  FFMA.FTZ R13, R24, R10, R13 ;  /* 0x0000000a180d7223 */ /* 0x000fe4000001000d */
[----:B------:R-:W-:-:S03]  /*72d0*/  FFMA.FTZ R14, R27, R11, R14 ;  /* 0x0000000b1b0e7223 */ /* 0x000fc6000001000e */
[----:B------:R-:W-:Y:S02]  /*72e0*/  F2FP.F16.F32.PACK_AB R6, R13, R6 ;  /* 0x000000060d06723e */ /* 0x000fe400000000ff */
[----:B------:R-:W-:-:S05]  /*72f0*/  F2FP.F16.F32.PACK_AB R7, R14, R7 ;  /* 0x000000070e07723e */ /* 0x000fca00000000ff */
[----:B------:R3:W-:Y:S01]  /*7300*/  STS.128 [R0+0x2000], R4 ;  /* 0x0020000400007388 */ /* 0x0007e20000000c00 */
[----:B------:R-:W-:Y:S05]  /*7310*/  BRA `(.L_x_1041) ;  /* 0x0000000c008c7947 */ /* 0x000fea0003800000 */
.L_x_1028:
[----:B------:R-:W0:Y:S01]  /*7320*/  LDC R21, c[0x0][0x3d4] ;  /* 0x0000f500ff157b82 */ /* 0x000e220000000800 */
[----:B------:R-:W-:Y:S01]  /*7330*/  IMAD R99, R33, -0x80, R99 ;  /* 0xffffff8021637824 */ /* 0x000fe200078e0263 */
[----:B------:R-:W-:Y:S02]  /*7340*/  CS2R R6, SRZ ;  /* 0x0000000000067805 */ /* 0x000fe4000001ff00 */
[----:B------:R-:W-:Y:S02]  /*7350*/  CS2R R4, SRZ ;  /* 0x0000000000047805 */ /* 0x000fe4000001ff00 */
[----:B------:R-:W-:Y:S02]  /*7360*/  CS2R R26, SRZ ;  /* 0x00000000001a7805 */ /* 0x000fe4000001ff00 */
[----:B------:R-:W-:Y:S02]  /*7370*/  CS2R R24, SRZ ;  /* 0x0000000000187805 */ /* 0x000fe4000001ff00 */
[----:B------:R-:W-:-:S02]  /*7380*/  VIMNMX R0, R99, 0x80, PT ;  /* 0x0000008063007848 */ /* 0x000fc40003fe0100 */
[----:B0-----:R-:W-:-:S04]  /*7390*/  ISETP.GE.AND P0, PT, R16, R21, PT ;  /* 0x000000151000720c */ /* 0x001fc80003f06270 */
[----:B------:R-:W-:-:S13]  /*73a0*/  ISETP.GE.OR P1, PT, R19, R0, P0 ;  /* 0x000000001300720c */ /* 0x000fda0000726670 */
[----:B------:R0:W5:Y:S04]  /*73b0*/  @!P1 LDG.E.128 R4, desc[UR60][R36.64] ;  /* 0x0000003c24049981 */ /* 0x000168000c1e1d00 */
[----:B------:R0:W5:Y:S01]  /*73c0*/  @!P1 LDG.E.128 R24, desc[UR60][R38.64] ;  /* 0x0000003c26189981 */ /* 0x000162000c1e1d00 */
[----:B------:R-:W-:Y:S01]  /*73d0*/  UMOV UR4, 0xffffffff ;  /* 0xffffffff00047882 */ /* 0x000fe20000000000 */
[----:B------:R-:W-:Y:S02]  /*73e0*/  LEA.HI R3, R235, R235, RZ, 0x1 ;  /* 0x000000ebeb037211 */ /* 0x000fe400078f08ff */
[----:B------:R-:W-:Y:S05]  /*73f0*/  BRA.DIV UR4, `(.L_x_1044) ;  /* 0x000000fe044c7947 */ /* 0x000fea000b800000 */
.L_x_1215:
[----:B------:R-:W-:Y:S01]  /*7400*/  UMOV UR4, 0xffffffff ;  /* 0xffffffff00047882 */ /* 0x000fe20000000000 */
[----:B------:R-:W-:Y:S02]  /*7410*/  LOP3.LUT R8, R3, 0xfffffffe, RZ, 0xc0, !PT ;  /* 0xfffffffe03087812 */ /* 0x000fe400078ec0ff */
[----:B------:R-:W-:Y:S05]  /*7420*/  BRA.DIV UR4, `(.L_x_1045) ;  /* 0x000000fe04687947 */ /* 0x000fea000b800000 */
.L_x_1218:
[----:B------:R-:W-:Y:S01]  /*7430*/  UMOV UR4, 0xffffffff ;  /* 0xffffffff00047882 */ /* 0x000fe20000000000 */
[----:B------:R-:W-:Y:S02]  /*7440*/  IMAD.IADD R3, R235, 0x1, -R8 ;  /* 0x00000001eb037824 */ /* 0x000fe400078e0a08 */
[----:B------:R-:W-:Y:S05]  /*7450*/  BRA.DIV UR4, `(.L_x_1046) ;  /* 0x000000fe04847947 */ /* 0x000fea000b800000 */
.L_x_1221:
[----:B------:R-:W-:Y:S01]  /*7460*/  UMOV UR4, 0xffffffff ;  /* 0xffffffff00047882 */ /* 0x000fe20000000000 */
[----:B------:R-:W-:Y:S02]  /*7470*/  SHF.L.U32 R9, R3, 0x1f, RZ ;  /* 0x0000001f03097819 */ /* 0x000fe400000006ff */
[----:B------:R-:W-:Y:S05]  /*7480*/  BRA.DIV UR4, `(.L_x_1047) ;  /* 0x000000fe04a07947 */ /* 0x000fea000b800000 */
.L_x_1224:
[----:B------:R-:W1:Y:S01]  /*7490*/  SYNCS.PHASECHK.TRANS64.TRYWAIT P1, [R18+URZ+0x32400], R9 ;  /* 0x03240009120075a7 */ /* 0x000e62000802017f */
[-C--:B------:R-:W-:Y:S01]  /*74a0*/  ISETP.GE.OR P2, PT, R19, R0.reuse, P0 ;  /* 0x000000001300720c */ /* 0x080fe20000746670 */
[----:B-----5:R-:W-:Y:S01]  /*74b0*/  IMAD.MOV.U32 R42, RZ, RZ, R4 ;  /* 0x000000ffff2a7224 */ /* 0x020fe200078e0004 */
[----:B------:R-:W-:Y:S01]  /*74c0*/  ISETP.GE.OR P0, PT, R234, R0, P0 ;  /* 0x00000000ea00720c */ /* 0x000fe20000706670 */
[----:B------:R-:W-:Y:S01]  /*74d0*/  IMAD.MOV.U32 R0, RZ, RZ, R7 ;  /* 0x000000ffff007224 */ /* 0x000fe200078e0007 */
[--C-:B------:R-:W-:Y:S01]  /*74e0*/  SHF.R.U64 R43, R4, 0x10, R5.reuse ;  /* 0x00000010042b7819 */ /* 0x100fe20000001205 */
[--C-:B------:R-:W-:Y:S01]  /*74f0*/  IMAD.MOV.U32 R8, RZ, RZ, R5.reuse ;  /* 0x000000ffff087224 */ /* 0x100fe200078e0005 */
[----:B------:R-:W-:Y:S01]  /*7500*/  SHF.R.U32.HI R4, RZ, 0x10, R5 ;  /* 0x00000010ff047819 */ /* 0x000fe20000011605 */
[----:B0-----:R-:W-:Y:S01]  /*7510*/  IMAD.MOV.U32 R36, RZ, RZ, R26 ;  /* 0x000000ffff247224 */ /* 0x001fe200078e001a */
[----:B------:R-:W-:Y:S01]  /*7520*/  MOV R40, R6 ;  /* 0x0000000600287202 */ /* 0x000fe20000000f00 */
[----:B------:R-:W-:Y:S01]  /*7530*/  IMAD.MOV.U32 R38, RZ, RZ, R24 ;  /* 0x000000ffff267224 */ /* 0x000fe200078e0018 */
[--C-:B------:R-:W-:Y:S01]  /*7540*/  SHF.R.U64 R44, R6, 0x10, R7.reuse ;  /* 0x00000010062c7819 */ /* 0x100fe20000001207 */
[----:B------:R-:W-:Y:S01]  /*7550*/  BSSY B1, `(.L_x_1048) ;  /* 0x0000012000017945 */ /* 0x000fe20003800000 */
[----:B------:R-:W-:-:S02]  /*7560*/  SHF.R.U32.HI R5, RZ, 0x10, R7 ;  /* 0x00000010ff057819 */ /* 0x000fc40000011607 */
[----:B------:R-:W-:Y:S01]  /*7570*/  PRMT R43, R43, 0x5410, R4 ;  /* 0x000054102b2b7816 */ /* 0x000fe20000000004 */
[----:B------:R-:W-:Y:S01]  /*7580*/  IMAD.MOV.U32 R4, RZ, RZ, R25 ;  /* 0x000000ffff047224 */ /* 0x000fe200078e0019 */
[----:B------:R-:W-:Y:S02]  /*7590*/  PRMT R40, R40, 0x5410, R0 ;  /* 0x0000541028287816 */ /* 0x000fe40000000000 */
[----:B------:R-:W-:Y:S02]  /*75a0*/  PRMT R44, R44, 0x5410, R5 ;  /* 0x000054102c2c7816 */ /* 0x000fe40000000005 */
[----:B------:R-:W-:Y:S02]  /*75b0*/  MOV R0, R27 ;  /* 0x0000001b00007202 */ /* 0x000fe40000000f00 */
[--C-:B------:R-:W-:Y:S02]  /*75c0*/  SHF.R.U64 R45, R24, 0x10, R25.reuse ;  /* 0x00000010182d7819 */ /* 0x100fe40000001219 */
[----:B------:R-:W-:-:S02]  /*75d0*/  SHF.R.U32.HI R5, RZ, 0x10, R25 ;  /* 0x00000010ff057819 */ /* 0x000fc40000011619 */
[--C-:B------:R-:W-:Y:S02]  /*75e0*/  SHF.R.U64 R46, R26, 0x10, R27.reuse ;  /* 0x000000101a2e7819 */ /* 0x100fe4000000121b */
[----:B------:R-:W-:Y:S02]  /*75f0*/  SHF.R.U32.HI R6, RZ, 0x10, R27 ;  /* 0x00000010ff067819 */ /* 0x000fe4000001161b */
[----:B------:R-:W-:Y:S01]  /*7600*/  PRMT R36, R36, 0x5410, R0 ;  /* 0x0000541024247816 */ /* 0x000fe20000000000 */
[----:B------:R-:W-:Y:S01]  /*7610*/  IMAD.IADD R0, R16, 0x1, R21 ;  /* 0x0000000110007824 */ /* 0x000fe200078e0215 */
[----:B------:R-:W-:Y:S02]  /*7620*/  PRMT R42, R42, 0x5410, R8 ;  /* 0x000054102a2a7816 */ /* 0x000fe40000000008 */
[----:B------:R-:W-:Y:S02]  /*7630*/  PRMT R38, R38, 0x5410, R4 ;  /* 0x0000541026267816 */ /* 0x000fe40000000004 */
[----:B------:R-:W-:-:S02]  /*7640*/  PRMT R45, R45, 0x5410, R5 ;  /* 0x000054102d2d7816 */ /* 0x000fc40000000005 */
[----:B------:R-:W-:Y:S01]  /*7650*/  PRMT R46, R46, 0x5410, R6 ;  /* 0x000054102e2e7816 */ /* 0x000fe20000000006 */
[----:B-1----:R-:W-:Y:S06]  /*7660*/  @!P1 BRA `(.L_x_1049) ;  /* 0x000000fc00509947 */ /* 0x002fec0003800000 */
.L_x_1225:
[----:B------:R-:W-:Y:S05]  /*7670*/  BSYNC B1 ;  /* 0x0000000000017941 */ /* 0x000fea0003800000 */
.L_x_1048:
[----:B------:R-:W-:Y:S01]  /*7680*/  BSSY B1, `(.L_x_1050) ;  /* 0x000005a000017945 */ /* 0x000fe20003800000 */
[----:B------:R-:W-:-:S03]  /*7690*/  LOP3.LUT R13, R0, 0x38, RZ, 0xc0, !PT ;  /* 0x00000038000d7812 */ /* 0x000fc600078ec0ff */
[----:B------:R-:W-:Y:S05]  /*76a0*/  @P2 BRA `(.L_x_1051) ;  /* 0x00000004005c2947 */ /* 0x000fea0003800000 */
[----:B------:R-:W2:Y:S01]  /*76b0*/  LDL R4, [R1+0x80] ;  /* 0x0000800001047983 */ /* 0x000ea20000100800 */
[----:B------:R-:W-:Y:S02]  /*76c0*/  HADD2.F32 R29, -RZ, R38.H0_H0 ;  /* 0x20000026ff1d7230 */ /* 0x000fe40000004100 */
[----:B------:R-:W-:Y:S02]  /*76d0*/  HADD2.F32 R27, -RZ, R42.H0_H0 ;  /* 0x2000002aff1b7230 */ /* 0x000fe40000004100 */
[----:B------:R-:W-:Y:S02]  /*76e0*/  HADD2.F32 R31, -RZ, R45.H0_H0 ;  /* 0x2000002dff1f7230 */ /* 0x000fe40000004100 */
[----:B--2---:R-:W-:-:S05]  /*76f0*/  IMAD.SHL.U32 R0, R4, 0x40, RZ ;  /* 0x0000004004007824 */ /* 0x004fca00078e00ff */
[----:B0-----:R-:W-:-:S04]  /*7700*/  LOP3.LUT R9, R0, 0x1c0, RZ, 0xc0, !PT ;  /* 0x000001c000097812 */ /* 0x001fc800078ec0ff */
[--C-:B------:R-:W-:Y:S02]  /*7710*/  SHF.R.U32.HI R4, RZ, 0x3, R9.reuse ;  /* 0x00000003ff047819 */ /* 0x100fe40000011609 */
[----:B------:R-:W-:Y:S02]  /*7720*/  LOP3.LUT R0, R9, 0x38, R16, 0xf8, !PT ;  /* 0x0000003809007812 */ /* 0x000fe400078ef810 */
[----:B------:R-:W-:Y:S02]  /*7730*/  LOP3.LUT R9, R4, R13, R9, 0x1e, !PT ;  /* 0x0000000d04097212 */ /* 0x000fe400078e1e09 */
[----:B------:R-:W-:Y:S02]  /*7740*/  LOP3.LUT R5, R0, R4, RZ, 0x3c, !PT ;  /* 0x0000000400057212 */ /* 0x000fe400078e3cff */
[----:B------:R-:W-:-:S03]  /*7750*/  LEA R9, R228, R9, 0x9 ;  /* 0x00000009e4097211 */ /* 0x000fc600078e48ff */
[----:B------:R-:W-:Y:S02]  /*7760*/  IMAD R5, R228, 0x200, R5 ;  /* 0x00000200e4057824 */ /* 0x000fe400078e0205 */
[--C-:B------:R-:W-:Y:S02]  /*7770*/  IMAD R34, R9, 0x2, R18.reuse ;  /* 0x0000000209227824 */ /* 0x100fe400078e0212 */
[----:B------:R-:W-:-:S03]  /*7780*/  IMAD R32, R5, 0x2, R18 ;  /* 0x0000000205207824 */ /* 0x000fc600078e0212 */
[----:B------:R-:W0:Y:S04]  /*7790*/  LDS.128 R8, [R34+0x18400] ;  /* 0x0184000022087984 */ /* 0x000e280000000c00 */
[----:B------:R-:W1:Y:S01]  /*77a0*/  LDS.128 R4, [R32+0x18400] ;  /* 0x0184000020047984 */ /* 0x000e620000000c00 */
[--C-:B0-----:R-:W-:Y:S02]  /*77b0*/  HADD2.F32 R20, -RZ, R8.reuse.H0_H0 ;  /* 0x20000008ff147230 */ /* 0x101fe40000004100 */
[----:B------:R-:W-:Y:S02]  /*77c0*/  HADD2.F32 R8, -RZ, R8.H1_H1 ;  /* 0x30000008ff087230 */ /* 0x000fe40000004100 */
[--C-:B-1----:R-:W-:Y:S02]  /*77d0*/  HADD2.F32 R0, -RZ, R4.reuse.H0_H0 ;  /* 0x20000004ff007230 */ /* 0x102fe40000004100 */
[C---:B------:R-:W-:Y:S01]  /*77e0*/  FMUL.FTZ R33, R20.reuse, R29 ;  /* 0x0000001d14217220 */ /* 0x040fe20000410000 */
[----:B------:R-:W-:Y:S01]  /*77f0*/  FMUL.FTZ R37, R20, R27 ;  /* 0x0000001b14257220 */ /* 0x000fe20000410000 */
[----:B------:R-:W-:-:S02]  /*7800*/  HADD2.F32 R4, -RZ, R4.H1_H1 ;  /* 0x30000004ff047230 */ /* 0x000fc40000004100 */
[----:B------:R-:W-:Y:S01]  /*7810*/  FMUL.FTZ R39, R8, R31 ;  /* 0x0000001f08277220 */ /* 0x000fe20000410000 */
[C---:B------:R-:W-:Y:S01]  /*7820*/  FFMA.FTZ R33, R0.reuse, R27, -R33 ;  /* 0x0000001b00217223 */ /* 0x040fe20000010821 */
[----:B------:R-:W-:Y:S02]  /*7830*/  HADD2.F32 R27, -RZ, R43.H0_H0 ;  /* 0x2000002bff1b7230 */ /* 0x000fe40000004100 */
[----:B------:R-:W-:Y:S01]  /*7840*/  FFMA.FTZ R37, R0, R29, R37 ;  /* 0x0000001d00257223 */ /* 0x000fe20000010025 */
[----:B------:R-:W-:Y:S02]  /*7850*/  HADD2.F32 R21, -RZ, R9.H0_H0 ;  /* 0x20000009ff157230 */ /* 0x000fe40000004100 */
[----:B------:R-:W-:Y:S02]  /*7860*/  HADD2.F32 R20, -RZ, R38.H1_H1 ;  /* 0x30000026ff147230 */ /* 0x000fe40000004100 */
[----:B------:R-:W-:Y:S01]  /*7870*/  FMUL.FTZ R29, R8, R27 ;  /* 0x0000001b081d7220 */ /* 0x000fe20000410000 */
[----:B------:R-:W-:-:S02]  /*7880*/  HADD2.F32 R12, -RZ, R5.H0_H0 ;  /* 0x20000005ff0c7230 */ /* 0x000fc40000004100 */
[C---:B------:R-:W-:Y:S01]  /*7890*/  FFMA.FTZ R26, R4.reuse, R27, -R39 ;  /* 0x0000001b041a7223 */ /* 0x040fe20000010827 */
[----:B------:R-:W-:Y:S02]  /*78a0*/  HADD2.F32 R0, -RZ, R42.H1_H1 ;  /* 0x3000002aff007230 */ /* 0x000fe40000004100 */
[C---:B------:R-:W-:Y:S01]  /*78b0*/  FMUL.FTZ R27, R21.reuse, R20 ;  /* 0x00000014151b7220 */ /* 0x040fe20000410000 */
[----:B------:R-:W-:Y:S02]  /*78c0*/  HADD2.F32 R9, -RZ, R9.H1_H1 ;  /* 0x30000009ff097230 */ /* 0x000fe40000004100 */
[----:B------:R-:W-:Y:S01]  /*78d0*/  FFMA.FTZ R28, R4, R31, R29 ;  /* 0x0000001f041c7223 */ /* 0x000fe2000001001d */
[----:B------:R-:W-:Y:S02]  /*78e0*/  HADD2.F32 R8, -RZ, R45.H1_H1 ;  /* 0x3000002dff087230 */ /* 0x000fe40000004100 */
[-C--:B------:R-:W-:Y:S01]  /*78f0*/  FMUL.FTZ R21, R21, R0.reuse ;  /* 0x0000000015157220 */ /* 0x080fe20000410000 */
[----:B------:R-:W-:Y:S01]  /*7900*/  FFMA.FTZ R30, R12, R0, -R27 ;  /* 0x000000000c1e7223 */ /* 0x000fe2000001081b */
[----:B------:R-:W-:-:S02]  /*7910*/  HADD2.F32 R0, -RZ, R43.H1_H1 ;  /* 0x3000002bff007230 */ /* 0x000fc40000004100 */
[----:B------:R-:W-:Y:S02]  /*7920*/  HADD2.F32 R24, -RZ, R10.H0_H0 ;  /* 0x2000000aff187230 */ /* 0x000fe40000004100 */
[----:B------:R-:W-:Y:S01]  /*7930*/  FFMA.FTZ R12, R12, R20, R21 ;  /* 0x000000140c0c7223 */ /* 0x000fe20000010015 */
[----:B------:R-:W-:Y:S02]  /*7940*/  HADD2.F32 R27, -RZ, R36.H0_H0 ;  /* 0x20000024ff1b7230 */ /* 0x000fe40000004100 */
[C---:B------:R-:W-:Y:S01]  /*7950*/  FMUL.FTZ R4, R9.reuse, R8 ;  /* 0x0000000809047220 */ /* 0x040fe20000410000 */
[----:B------:R-:W-:Y:S02]  /*7960*/  HADD2.F32 R5, -RZ, R5.H1_H1 ;  /* 0x30000005ff057230 */ /* 0x000fe40000004100 */
[----:B------:R-:W-:Y:S01]  /*7970*/  FMUL.FTZ R20, R9, R0 ;  /* 0x0000000009147220 */ /* 0x000fe20000410000 */
[----:B------:R-:W-:Y:S02]  /*7980*/  HADD2.F32 R14, -RZ, R6.H0_H0 ;  /* 0x20000006ff0e7230 */ /* 0x000fe40000004100 */
[----:B------:R-:W-:Y:S01]  /*7990*/  FMUL.FTZ R41, R24, R27 ;  /* 0x0000001b18297220 */ /* 0x000fe20000410000 */
[----:B------:R-:W-:-:S02]  /*79a0*/  HADD2.F32 R21, -RZ, R40.H0_H0 ;  /* 0x20000028ff157230 */ /* 0x000fc40000004100 */
[C---:B------:R-:W-:Y:S01]  /*79b0*/  FFMA.FTZ R31, R5.reuse, R0, -R4 ;  /* 0x00000000051f7223 */ /* 0x040fe20000010804 */
[----:B------:R-:W-:Y:S02]  /*79c0*/  HADD2.F32 R10, -RZ, R10.H1_H1 ;  /* 0x3000000aff0a7230 */ /* 0x000fe40000004100 */
[----:B------:R-:W-:Y:S01]  /*79d0*/  FFMA.FTZ R39, R5, R8, R20 ;  /* 0x0000000805277223 */ /* 0x000fe20000010014 */
[----:B------:R-:W-:Y:S02]  /*79e0*/  HADD2.F32 R29, -RZ, R46.H0_H0 ;  /* 0x2000002eff1d7230 */ /* 0x000fe40000004100 */
[-C--:B------:R-:W-:Y:S01]  /*79f0*/  FMUL.FTZ R24, R24, R21.reuse ;  /* 0x0000001518187220 */ /* 0x080fe20000410000 */
[----:B------:R-:W-:Y:S02]  /*7a00*/  HADD2.F32 R9, -RZ, R44.H0_H0 ;  /* 0x2000002cff097230 */ /* 0x000fe40000004100 */
[----:B------:R-:W-:Y:S01]  /*7a10*/  FFMA.FTZ R41, R14, R21, -R41 ;  /* 0x000000150e297223 */ /* 0x000fe20000010829 */
[----:B------:R-:W-:-:S02]  /*7a20*/  HADD2.F32 R6, -RZ, R6.H1_H1 ;  /* 0x30000006ff067230 */ /* 0x000fc40000004100 */
[C---:B------:R-:W-:Y:S01]  /*7a30*/  FMUL.FTZ R5, R10.reuse, R29 ;  /* 0x0000001d0a057220 */ /* 0x040fe20000410000 */
[--C-:B------:R-:W-:Y:S02]  /*7a40*/  HADD2.F32 R25, -RZ, R11.reuse.H0_H0 ;  /* 0x2000000bff197230 */ /* 0x100fe40000004100 */
[----:B------:R-:W-:Y:S01]  /*7a50*/  FMUL.FTZ R21, R10, R9 ;  /* 0x000000090a157220 */ /* 0x000fe20000410000 */
[----:B------:R-:W-:Y:S02]  /*7a60*/  HADD2.F32 R8, -RZ, R36.H1_H1 ;  /* 0x30000024ff087230 */ /* 0x000fe40000004100 */
[----:B------:R-:W-:Y:S01]  /*7a70*/  FFMA.FTZ R24, R14, R27, R24 ;  /* 0x0000001b0e187223 */ /* 0x000fe20000010018 */
[----:B------:R-:W-:Y:S02]  /*7a80*/  HADD2.F32 R0, -RZ, R40.H1_H1 ;  /* 0x30000028ff007230 */ /* 0x000fe40000004100 */
[----:B------:R-:W-:Y:S01]  /*7a90*/  FFMA.FTZ R14, R6, R9, -R5 ;  /* 0x00000009060e7223 */ /* 0x000fe20000010805 */
[----:B------:R-:W-:-:S02]  /*7aa0*/  HADD2.F32 R11, -RZ, R11.H1_H1 ;  /* 0x3000000bff0b7230 */ /* 0x000fc40000004100 */
[----:B------:R-:W-:Y:S01]  /*7ab0*/  FFMA.FTZ R21, R6, R29, R21 ;  /* 0x0000001d06157223 */ /* 0x000fe20000010015 */
[----:B------:R-:W-:Y:S02]  /*7ac0*/  HADD2.F32 R10, -RZ, R46.H1_H1 ;  /* 0x3000002eff0a7230 */ /* 0x000fe40000004100 */
[C---:B------:R-:W-:Y:S01]  /*7ad0*/  FMUL.FTZ R6, R25.reuse, R8 ;  /* 0x0000000819067220 */ /* 0x040fe20000410000 */
[----:B------:R-:W-:Y:S02]  /*7ae0*/  HADD2.F32 R4, -RZ, R44.H1_H1 ;  /* 0x3000002cff047230 */ /* 0x000fe40000004100 */
[----:B------:R-:W-:Y:S01]  /*7af0*/  FMUL.FTZ R25, R25, R0 ;  /* 0x0000000019197220 */ /* 0x000fe20000410000 */
[--C-:B------:R-:W-:Y:S02]  /*7b00*/  HADD2.F32 R15, -RZ, R7.reuse.H0_H0 ;  /* 0x20000007ff0f7230 */ /* 0x100fe40000004100 */
[----:B------:R-:W-:Y:S01]  /*7b10*/  FMUL.FTZ R20, R11, R10 ;  /* 0x0000000a0b147220 */ /* 0x000fe20000410000 */
[----:B------:R-:W-:-:S02]  /*7b20*/  HADD2.F32 R7, -RZ, R7.H1_H1 ;  /* 0x30000007ff077230 */ /* 0x000fc40000004100 */
[----:B------:R-:W-:Y:S01]  /*7b30*/  FMUL.FTZ R5, R11, R4 ;  /* 0x000000040b057220 */ /* 0x000fe20000410000 */
[----:B------:R-:W-:Y:S01]  /*7b40*/  F2FP.F16.F32.PACK_AB R9, R39, R12 ;  /* 0x0000000c2709723e */ /* 0x000fe200000000ff */
[C---:B------:R-:W-:Y:S01]  /*7b50*/  FFMA.FTZ R0, R15.reuse, R0, -R6 ;  /* 0x000000000f007223 */ /* 0x040fe20000010806 */
[----:B------:R-:W-:Y:S01]  /*7b60*/  FFMA.FTZ R11, R15, R8, R25 ;  /* 0x000000080f0b7223 */ /* 0x000fe20000010019 */
[C---:B------:R-:W-:Y:S01]  /*7b70*/  FFMA.FTZ R15, R7.reuse, R4, -R20 ;  /* 0x00000004070f7223 */ /* 0x040fe20000010814 */
[----:B------:R-:W-:Y:S01]  /*7b80*/  FFMA.FTZ R20, R7, R10, R5 ;  /* 0x0000000a07147223 */ /* 0x000fe20000010005 */
[----:B------:R-:W-:Y:S02]  /*7b90*/  F2FP.F16.F32.PACK_AB R4, R26, R33 ;  /* 0x000000211a04723e */ /* 0x000fe400000000ff */
[----:B------:R-:W-:Y:S02]  /*7ba0*/  F2FP.F16.F32.PACK_AB R5, R31, R30 ;  /* 0x0000001e1f05723e */ /* 0x000fe400000000ff */
[----:B------:R-:W-:-:S02]  /*7bb0*/  F2FP.F16.F32.PACK_AB R6, R14, R41 ;  /* 0x000000290e06723e */ /* 0x000fc400000000ff */
[----:B------:R-:W-:Y:S02]  /*7bc0*/  F2FP.F16.F32.PACK_AB R7, R15, R0 ;  /* 0x000000000f07723e */ /* 0x000fe400000000ff */
[----:B------:R-:W-:Y:S02]  /*7bd0*/  F2FP.F16.F32.PACK_AB R8, R28, R37 ;  /* 0x000000251c08723e */ /* 0x000fe400000000ff */
[----:B------:R-:W-:Y:S01]  /*7be0*/  F2FP.F16.F32.PACK_AB R10, R21, R24 ;  /* 0x00000018150a723e */ /* 0x000fe200000000ff */
[----:B------:R1:W-:Y:S01]  /*7bf0*/  STS.128 [R32+0x18400], R4 ;  /* 0x0184000420007388 */ /* 0x0003e20000000c00 */
[----:B------:R-:W-:-:S05]  /*7c00*/  F2FP.F16.F32.PACK_AB R11, R20, R11 ;  /* 0x0000000b140b723e */ /* 0x000fca00000000ff */
[----:B------:R1:W-:Y:S02]  /*7c10*/  STS.128 [R34+0x18400], R8 ;  /* 0x0184000822007388 */ /* 0x0003e40000000c00 */
.L_x_1051:
[----:B------:R-:W-:Y:S05]  /*7c20*/  BSYNC B1 ;  /* 0x0000000000017941 */ /* 0x000fea0003800000 */
.L_x_1050:
[----:B------:R-:W-:Y:S05]  /*7c30*/  @P0 BRA `(.L_x_1041) ;  /* 0x0000000400440947 */ /* 0x000fea0003800000 */
[----:B------:R-:W2:Y:S01]  /*7c40*/  LDL R47, [R1+0x88] ;  /* 0x00008800012f7983 */ /* 0x000ea20000100800 */
[----:B------:R-:W-:-:S04]  /*7c50*/  SHF.R.U32.HI R0, RZ, 0x3, R224 ;  /* 0x00000003ff007819 */ /* 0x000fc800000116e0 */
[----:B------:R-:W-:-:S05]  /*7c60*/  LOP3.LUT R0, R0, R13, R224, 0x1e, !PT ;  /* 0x0000000d00007212 */ /* 0x000fca00078e1ee0 */
[----:B01----:R-:W-:-:S04]  /*7c70*/  IMAD.IADD R9, R229, 0x1, R0 ;  /* 0x00000001e5097824 */ /* 0x003fc800078e0200 */
[----:B------:R-:W-:-:S05]  /*7c80*/  IMAD R0, R9, 0x2, R18 ;  /* 0x0000000209007824 */ /* 0x000fca00078e0212 */
[----:B------:R-:W0:Y:S01]  /*7c90*/  LDS.128 R8, [R0+0x18400] ;  /* 0x0184000000087984 */ /* 0x000e220000000c00 */
[----:B------:R-:W-:Y:S02]  /*7ca0*/  HADD2.F32 R26, -RZ, R42.H0_H0 ;  /* 0x2000002aff1a7230 */ /* 0x000fe40000004100 */
[--C-:B------:R-:W-:Y:S02]  /*7cb0*/  HADD2.F32 R28, -RZ, R38.reuse.H0_H0 ;  /* 0x20000026ff1c7230 */ /* 0x100fe40000004100 */
[--C-:B------:R-:W-:Y:S02]  /*7cc0*/  HADD2.F32 R30, -RZ, R45.reuse.H0_H0 ;  /* 0x2000002dff1e7230 */ /* 0x100fe40000004100 */
[----:B------:R-:W-:Y:S02]  /*7cd0*/  HADD2.F32 R39, -RZ, R38.H1_H1 ;  /* 0x30000026ff277230 */ /* 0x000fe40000004100 */
[----:B------:R-:W-:Y:S02]  /*7ce0*/  HADD2.F32 R37, -RZ, R42.H1_H1 ;  /* 0x3000002aff257230 */ /* 0x000fe40000004100 */
[----:B------:R-:W-:-:S02]  /*7cf0*/  HADD2.F32 R41, -RZ, R45.H1_H1 ;  /* 0x3000002dff297230 */ /* 0x000fc40000004100 */
[----:B------:R-:W-:Y:S02]  /*7d00*/  HADD2.F32 R34, -RZ, R46.H0_H0 ;  /* 0x2000002eff227230 */ /* 0x000fe40000004100 */
[----:B------:R-:W-:Y:S02]  /*7d10*/  HADD2.F32 R32, -RZ, R36.H0_H0 ;  /* 0x20000024ff207230 */ /* 0x000fe40000004100 */
[--C-:B0-----:R-:W-:Y:S02]  /*7d20*/  HADD2.F32 R20, -RZ, R8.reuse.H0_H0 ;  /* 0x20000008ff147230 */ /* 0x101fe40000004100 */
[----:B------:R-:W-:-:S03]  /*7d30*/  HADD2.F32 R8, -RZ, R8.H1_H1 ;  /* 0x30000008ff087230 */ /* 0x000fc60000004100 */
[-C--:B------:R-:W-:Y:S01]  /*7d40*/  FMUL.FTZ R27, R28, R20.reuse ;  /* 0x000000141c1b7220 */ /* 0x080fe20000410000 */
[----:B------:R-:W-:Y:S01]  /*7d50*/  FMUL.FTZ R29, R26, R20 ;  /* 0x000000141a1d7220 */ /* 0x000fe20000410000 */
[----:B------:R-:W-:Y:S02]  /*7d60*/  HADD2.F32 R20, -RZ, R43.H0_H0 ;  /* 0x2000002bff147230 */ /* 0x000fe40000004100 */
[-C--:B------:R-:W-:Y:S01]  /*7d70*/  FMUL.FTZ R31, R30, R8.reuse ;  /* 0x000000081e1f7220 */ /* 0x080fe20000410000 */
[--C-:B------:R-:W-:Y:S02]  /*7d80*/  HADD2.F32 R21, -RZ, R9.reuse.H0_H0 ;  /* 0x20000009ff157230 */ /* 0x100fe40000004100 */
[----:B------:R-:W-:Y:S02]  /*7d90*/  HADD2.F32 R9, -RZ, R9.H1_H1 ;  /* 0x30000009ff097230 */ /* 0x000fe40000004100 */
[----:B------:R-:W-:Y:S01]  /*7da0*/  FMUL.FTZ R33, R20, R8 ;  /* 0x0000000814217220 */ /* 0x000fe20000410000 */
[----:B------:R-:W-:-:S02]  /*7db0*/  HADD2.F32 R24, -RZ, R10.H0_H0 ;  /* 0x2000000aff187230 */ /* 0x000fc40000004100 */
[----:B------:R-:W-:Y:S02]  /*7dc0*/  HADD2.F32 R10, -RZ, R10.H1_H1 ;  /* 0x3000000aff0a7230 */ /* 0x000fe40000004100 */
[--C-:B------:R-:W-:Y:S02]  /*7dd0*/  HADD2.F32 R25, -RZ, R11.reuse.H0_H0 ;  /* 0x2000000bff197230 */ /* 0x100fe40000004100 */
[----:B------:R-:W-:Y:S01]  /*7de0*/  HADD2.F32 R11, -RZ, R11.H1_H1 ;  /* 0x3000000bff0b7230 */ /* 0x000fe20000004100 */
[----:B--2---:R-:W0:Y:S02]  /*7df0*/  LDS.128 R4, [R47+0x18400] ;  /* 0x018400002f047984 */ /* 0x004e240000000c00 */
[--C-:B0-----:R-:W-:Y:S02]  /*7e00*/  HADD2.F32 R12, -RZ, R4.reuse.H0_H0 ;  /* 0x20000004ff0c7230 */ /* 0x101fe40000004100 */
[----:B------:R-:W-:-:S03]  /*7e10*/  HADD2.F32 R4, -RZ, R4.H1_H1 ;  /* 0x30000004ff047230 */ /* 0x000fc60000004100 */
[----:B------:R-:W-:Y:S01]  /*7e20*/  FFMA.FTZ R27, R26, R12, -R27 ;  /* 0x0000000c1a1b7223 */ /* 0x000fe2000001081b */
[-C--:B------:R-:W-:Y:S01]  /*7e30*/  FMUL.FTZ R26, R37, R21.reuse ;  /* 0x00000015251a7220 */ /* 0x080fe20000410000 */
[----:B------:R-:W-:Y:S01]  /*7e40*/  FFMA.FTZ R8, R20, R4, -R31 ;  /* 0x0000000414087223 */ /* 0x000fe2000001081f */
[----:B------:R-:W-:Y:S01]  /*7e50*/  FMUL.FTZ R20, R39, R21 ;  /* 0x0000001527147220 */ /* 0x000fe20000410000 */
[----:B------:R-:W-:Y:S02]  /*7e60*/  HADD2.F32 R21, -RZ, R43.H1_H1 ;  /* 0x3000002bff157230 */ /* 0x000fe40000004100 */
[----:B------:R-:W-:Y:S01]  /*7e70*/  FFMA.FTZ R29, R28, R12, R29 ;  /* 0x0000000c1c1d7223 */ /* 0x000fe2000001001d */
[--C-:B------:R-:W-:Y:S02]  /*7e80*/  HADD2.F32 R13, -RZ, R5.reuse.H0_H0 ;  /* 0x20000005ff0d7230 */ /* 0x100fe40000004100 */
[----:B------:R-:W-:Y:S01]  /*7e90*/  FFMA.FTZ R12, R30, R4, R33 ;  /* 0x000000041e0c7223 */ /* 0x000fe20000010021 */
[----:B------:R-:W-:-:S02]  /*7ea0*/  HADD2.F32 R5, -RZ, R5.H1_H1 ;  /* 0x30000005ff057230 */ /* 0x000fc40000004100 */
[-C--:B------:R-:W-:Y:S01]  /*7eb0*/  FMUL.FTZ R4, R41, R9.reuse ;  /* 0x0000000929047220 */ /* 0x080fe20000410000 */
[----:B------:R-:W-:Y:S01]  /*7ec0*/  FMUL.FTZ R28, R21, R9 ;  /* 0x00000009151c7220 */ /* 0x000fe20000410000 */
[----:B------:R-:W-:Y:S02]  /*7ed0*/  HADD2.F32 R14, -RZ, R6.H0_H0 ;  /* 0x20000006ff0e7230 */ /* 0x000fe40000004100 */
[----:B------:R-:W-:Y:S01]  /*7ee0*/  FFMA.FTZ R20, R37, R13, -R20 ;  /* 0x0000000d25147223 */ /* 0x000fe20000010814 */
[----:B------:R-:W-:Y:S01]  /*7ef0*/  FFMA.FTZ R9, R21, R5, -R4 ;  /* 0x0000000515097223 */ /* 0x000fe20000010804 */
[----:B------:R-:W-:Y:S01]  /*7f00*/  FFMA.FTZ R26, R39, R13, R26 ;  /* 0x0000000d271a7223 */ /* 0x000fe2000001001a */
[----:B------:R-:W-:Y:S02]  /*7f10*/  HADD2.F32 R4, -RZ, R44.H0_H0 ;  /* 0x2000002cff047230 */ /* 0x000fe40000004100 */
[----:B------:R-:W-:Y:S01]  /*7f20*/  FFMA.FTZ R13, R41, R5, R28 ;  /* 0x00000005290d7223 */ /* 0x000fe2000001001c */
[----:B------:R-:W-:-:S02]  /*7f30*/  HADD2.F32 R6, -RZ, R6.H1_H1 ;  /* 0x30000006ff067230 */ /* 0x000fc40000004100 */
[-C--:B------:R-:W-:Y:S01]  /*7f40*/  FMUL.FTZ R5, R34, R10.reuse ;  /* 0x0000000a22057220 */ /* 0x080fe20000410000 */
[----:B------:R-:W-:Y:S02]  /*7f50*/  HADD2.F32 R30, -RZ, R40.H0_H0 ;  /* 0x20000028ff1e7230 */ /* 0x000fe40000004100 */
[----:B------:R-:W-:Y:S01]  /*7f60*/  FMUL.FTZ R33, R4, R10 ;  /* 0x0000000a04217220 */ /* 0x000fe20000410000 */
[----:B------:R-:W-:Y:S01]  /*7f70*/  FMUL.FTZ R21, R32, R24 ;  /* 0x0000001820157220 */ /* 0x000fe20000410000 */
[----:B------:R-:W-:Y:S01]  /*7f80*/  FFMA.FTZ R10, R4, R6, -R5 ;  /* 0x00000006040a7223 */ /* 0x000fe20000010805 */
[----:B------:R-:W-:Y:S02]  /*7f90*/  HADD2.F32 R39, -RZ, R36.H1_H1 ;  /* 0x30000024ff277230 */ /* 0x000fe40000004100 */
[----:B------:R-:W-:Y:S01]  /*7fa0*/  FMUL.FTZ R31, R30, R24 ;  /* 0x000000181e1f7220 */ /* 0x000fe20000410000 */
[----:B------:R-:W-:Y:S02]  /*7fb0*/  HADD2.F32 R41, -RZ, R46.H1_H1 ;  /* 0x3000002eff297230 */ /* 0x000fe40000004100 */
[----:B------:R-:W-:-:S02]  /*7fc0*/  HADD2.F32 R5, -RZ, R40.H1_H1 ;  /* 0x30000028ff057230 */ /* 0x000fc40000004100 */
[----:B------:R-:W-:Y:S02]  /*7fd0*/  HADD2.F32 R37, -RZ, R44.H1_H1 ;  /* 0x3000002cff257230 */ /* 0x000fe40000004100 */
[-C--:B------:R-:W-:Y:S01]  /*7fe0*/  FFMA.FTZ R21, R30, R14.reuse, -R21 ;  /* 0x0000000e1e157223 */ /* 0x080fe20000010815 */
[--C-:B------:R-:W-:Y:S02]  /*7ff0*/  HADD2.F32 R15, -RZ, R7.reuse.H0_H0 ;  /* 0x20000007ff0f7230 */ /* 0x100fe40000004100 */
[----:B------:R-:W-:Y:S01]  /*8000*/  FFMA.FTZ R31, R32, R14, R31 ;  /* 0x0000000e201f7223 */ /* 0x000fe2000001001f */
[----:B------:R-:W-:Y:S02]  /*8010*/  HADD2.F32 R7, -RZ, R7.H1_H1 ;  /* 0x30000007ff077230 */ /* 0x000fe40000004100 */
[----:B------:R-:W-:Y:S01]  /*8020*/  FFMA.FTZ R14, R34, R6, R33 ;  /* 0x00000006220e7223 */ /* 0x000fe20000010021 */
[----:B------:R-:W-:Y:S01]  /*8030*/  FMUL.FTZ R4, R39, R25 ;  /* 0x0000001927047220 */ /* 0x000fe20000410000 */
[----:B------:R-:W-:Y:S01]  /*8040*/  FMUL.FTZ R24, R41, R11 ;  /* 0x0000000b29187220 */ /* 0x000fe20000410000 */
[----:B------:R-:W-:Y:S01]  /*8050*/  FMUL.FTZ R6, R5, R25 ;  /* 0x0000001905067220 */ /* 0x000fe20000410000 */
[----:B------:R-:W-:Y:S01]  /*8060*/  FMUL.FTZ R28, R37, R11 ;  /* 0x0000000b251c7220 */ /* 0x000fe20000410000 */
[----:B------:R-:W-:Y:S01]  /*8070*/  FFMA.FTZ R11, R5, R15, -R4 ;  /* 0x0000000f050b7223 */ /* 0x000fe20000010804 */
[----:B------:R-:W-:Y:S01]  /*8080*/  FFMA.FTZ R24, R37, R7, -R24 ;  /* 0x0000000725187223 */ /* 0x000fe20000010818 */
[----:B------:R-:W-:Y:S01]  /*8090*/  FFMA.FTZ R15, R39, R15, R6 ;  /* 0x0000000f270f7223 */ /* 0x000fe20000010006 */
[----:B------:R-:W-:Y:S01]  /*80a0*/  FFMA.FTZ R28, R41, R7, R28 ;  /* 0x00000007291c7223 */ /* 0x000fe2000001001c */
[----:B------:R-:W-:-:S02]  /*80b0*/  F2FP.F16.F32.PACK_AB R4, R8, R27 ;  /* 0x0000001b0804723e */ /* 0x000fc400000000ff */
[----:B------:R-:W-:Y:S02]  /*80c0*/  F2FP.F16.F32.PACK_AB R5, R9, R20 ;  /* 0x000000140905723e */ /* 0x000fe400000000ff */
[----:B------:R-:W-:Y:S02]  /*80d0*/  F2FP.F16.F32.PACK_AB R6, R10, R21 ;  /* 0x000000150a06723e */ /* 0x000fe400000000ff */
[----:B------:R-:W-:Y:S02]  /*80e0*/  F2FP.F16.F32.PACK_AB R7, R24, R11 ;  /* 0x0000000b1807723e */ /* 0x000fe400000000ff */
[----:B------:R-:W-:Y:S02]  /*80f0*/  F2FP.F16.F32.PACK_AB R8, R12, R29 ;  /* 0x0000001d0c08723e */ /* 0x000fe400000000ff */
[----:B------:R-:W-:Y:S02]  /*8100*/  F2FP.F16.F32.PACK_AB R9, R13, R26 ;  /* 0x0000001a0d09723e */ /* 0x000fe400000000ff */
[----:B------:R-:W-:-:S02]  /*8110*/  F2FP.F16.F32.PACK_AB R10, R14, R31 ;  /* 0x0000001f0e0a723e */ /* 0x000fc400000000ff */
[----:B------:R-:W-:Y:S01]  /*8120*/  F2FP.F16.F32.PACK_AB R11, R28, R15 ;  /* 0x0000000f1c0b723e */ /* 0x000fe200000000ff */
[----:B------:R4:W-:Y:S04]  /*8130*/  STS.128 [R47+0x18400], R4 ;  /* 0x018400042f007388 */ /* 0x0009e80000000c00 */
[----:B------:R4:W-:Y:S02]  /*8140*/  STS.128 [R0+0x18400], R8 ;  /* 0x0184000800007388 */ /* 0x0009e40000000c00 */
.L_x_1041:
[----:B------:R-:W-:Y:S05]  /*8150*/  BSYNC B0 ;  /* 0x0000000000007941 */ /* 0x000fea0003800000 */
.L_x_1027:
        /* <DEDUP_REMOVED lines=8> */
.L_x_1024:
[----:B-1234-:R-:W2:Y:S01]  /*81e0*/  LDL R4, [R1+0x7c] ;  /* 0x00007c0001047983 */ /* 0x01eea20000100800 */
[----:B0-----:R-:W0:Y:S02]  /*81f0*/  S2R R5, SR_TID.X ;  /* 0x0000000000057919 */ /* 0x001e240000002100 */
[----:B0-----:R-:W-:-:S04]  /*8200*/  SHF.R.U32.HI R5, RZ, 0x7, R5 ;  /* 0x00000007ff057819 */ /* 0x001fc80000011605 */
[----:B------:R-:W-:Y:S02]  /*8210*/  IADD3 R199, R5, 0x8, RZ ;  /* 0x0000000805c77810 */ /* 0x000fe40007ffe0ff */
[----:B--2---:R-:W-:-:S13]  /*8220*/  R2UR UR4, R4 ;  /* 0x00000000040472ca */ /* 0x004fda00000e0000 */
[----:B------:R-:W-:-:S05]  /*8230*/  IMAD.U32 R4, RZ, RZ, UR4 ;  /* 0x00000004ff047e24 */ /* 0x000fca000f8e00ff */
[----:B------:R-:W-:Y:S01]  /*8240*/  ISETP.NE.AND P0, PT, R4, 0x3, PT ;  /* 0x000000030400780c */ /* 0x000fe20003f05270 */
[----:B------:R-:W-:Y:S05]  /*8250*/  WARPSYNC.ALL ;  /* 0x0000000000007948 */ /* 0x000fea0003800000 */
[----:B------:R0:W-:Y:S07]  /*8260*/  BAR.SYNC.DEFER_BLOCKING R199, 0x100 ;  /* 0x000400c70000751d */ /* 0x0001ee0000010000 */
[----:B0-----:R-:W-:Y:S05]  /*8270*/  @!P0 BRA `(.L_x_1052) ;  /* 0x0000000000048947 */ /* 0x001fea0003800000 */
[----:B------:R-:W-:Y:S01]  /*8280*/  BPT.TRAP 0x1 ;  /* 0x000000040000795c */ /* 0x000fe20000300000 */
.L_x_1052:
[----:B------:R-:W-:Y:S01]  /*8290*/  IMAD R0, R22, 0x8, R18 ;  /* 0x0000000816007824 */ /* 0x000fe200078e0212 */
[----:B------:R-:W-:-:S04]  /*82a0*/  SHF.L.U32 R7, R200, 0x1f, RZ ;  /* 0x0000001fc8077819 */ /* 0x000fc800000006ff */
[----:B------:R0:W1:Y:S01]  /*82b0*/  SYNCS.PHASECHK.TRANS64.TRYWAIT P1, [R0+URZ+0x32430], R7 ;  /* 0x03243007000075a7 */ /* 0x000062000802017f */
[----:B------:R-:W-:Y:S05]  /*82c0*/  @!P0 BRA `(.L_x_1053) ;  /* 0x0000000000048947 */ /* 0x000fea0003800000 */
[----:B------:R-:W-:Y:S01]  /*82d0*/  BPT.TRAP 0x1 ;  /* 0x000000040000795c */ /* 0x000fe20000300000 */
.L_x_1053:
[----:B------:R-:W-:-:S05]  /*82e0*/  VIADD R4, R18, 0x1c400 ;  /* 0x0001c40012047836 */ /* 0x000fca0000000000 */
[----:B------:R-:W-:-:S04]  /*82f0*/  SHF.R.U32.HI R4, RZ, 0x4, R4 ;  /* 0x00000004ff047819 */ /* 0x000fc80000011604 */
[----:B------:R-:W-:Y:S01]  /*8300*/  LOP3.LUT R4, R4, 0x3fff, RZ, 0xc0, !PT ;  /* 0x00003fff04047812 */ /* 0x000fe200078ec0ff */
[----:B-1----:R-:W-:Y:S06]  /*8310*/  @P1 BRA `(.L_x_1054) ;  /* 0x0000000000081947 */ /* 0x002fec0003800000 */
[----:B------:R-:W1:Y:S02]  /*8320*/  SYNCS.PHASECHK.TRANS64.TRYWAIT P1, [R0+URZ+0x32430], R7 ;  /* 0x03243007000075a7 */ /* 0x000e64000802017f */
[----:B-1----:R-:W-:Y:S05]  /*8330*/  @!P1 BRA `(.L_x_1055) ;  /* 0x000000f000309947 */ /* 0x002fea0003800000 */
.L_x_1054:
[----:B------:R-:W-:Y:S05]  /*8340*/  WARPSYNC.ALL ;  /* 0x0000000000007948 */ /* 0x000fea0003800000 */
[----:B------:R-:W-:Y:S01]  /*8350*/  LOP3.LUT R225, R4, 0x10000, RZ, 0xfc, !PT ;  /* 0x0001000004e17812 */ /* 0x000fe200078efcff */
[----:B------:R-:W-:Y:S01]  /*8360*/  IMAD R35, R35, 0x2000, R18 ;  /* 0x0000200023237824 */ /* 0x000fe200078e0212 */
[----:B------:R-:W-:-:S03]  /*8370*/  UMOV UR9, 0x40000040 ;  /* 0x4000004000097882 */ /* 0x000fc60000000000 */
[----:B------:R-:W-:Y:S01]  /*8380*/  IMAD R4, R22, 0x300, R225 ;  /* 0x0000030016047824 */ /* 0x000fe200078e02e1 */
[----:B------:R-:W-:Y:S01]  /*8390*/  SHF.L.U32 R3, R3, 0x1f, RZ ;  /* 0x0000001f03037819 */ /* 0x000fe200000006ff */
[----:B------:R-:W-:Y:S01]  /*83a0*/  IMAD.MOV.U32 R5, RZ, RZ, 0x40000040 ;  /* 0x40000040ff057424 */ /* 0x000fe200078e00ff */
[----:B------:R-:W-:Y:S01]  /*83b0*/  R2UR UR4, R35 ;  /* 0x00000000230472ca */ /* 0x000fe200000e0000 */
[C---:B------:R-:W-:Y:S01]  /*83c0*/  VIADD R8, R4.reuse, 0x2 ;  /* 0x0000000204087836 */ /* 0x040fe20000000000 */
[----:B------:R-:W-:Y:S01]  /*83d0*/  R2UR UR10, R4 ;  /* 0x00000000040a72ca */ /* 0x000fe200000e0000 */
[----:B-----5:R-:W-:Y:S01]  /*83e0*/  WARPGROUP.ARRIVE ;  /* 0x00000000000079c5 */ /* 0x020fe20000000000 */
[----:B------:R-:W-:Y:S01]  /*83f0*/  R2UR UR11, R5 ;  /* 0x00000000050b72ca */ /* 0x000fe200000e0000 */
[----:B------:R-:W-:Y:S01]  /*8400*/  IMAD.MOV.U32 R9, RZ, RZ, 0x40000040 ;  /* 0x40000040ff097424 */ /* 0x000fe200078e00ff */
[----:B------:R-:W-:Y:S01]  /*8410*/  BSSY B0, `(.L_x_1056) ;  /* 0x0000032000007945 */ /* 0x000fe20003800000 */
[----:B------:R-:W-:-:S02]  /*8420*/  IMAD.U32 R11, RZ, RZ, UR9 ;  /* 0x00000009ff0b7e24 */ /* 0x000fc4000f8e00ff */
[----:B------:R-:W-:-:S04]  /*8430*/  IMAD.MOV.U32 R5, RZ, RZ, 0x40000040 ;  /* 0x40000040ff057424 */ /* 0x000fc800078e00ff */
[----:B------:R-:W-:-:S04]  /*8440*/  UIADD3 UR5, UR4, 0x18400, URZ ;  /* 0x0001840004057890 */ /* 0x000fc8000fffe03f */
[----:B------:R-:W-:-:S04]  /*8450*/  USHF.R.U32.HI UR5, URZ, 0x4, UR5 ;  /* 0x000000043f057899 */ /* 0x000fc80008011605 */
[----:B------:R-:W-:-:S04]  /*8460*/  ULOP3.LUT UR5, UR5, 0x3fff, URZ, 0xc0, !UPT ;  /* 0x00003fff05057892 */ /* 0x000fc8000f8ec03f */
[----:B------:R-:W-:-:S04]  /*8470*/  ULOP3.LUT UR6, UR5, 0x10000, URZ, 0xfc, !UPT ;  /* 0x0001000005067892 */ /* 0x000fc8000f8efc3f */
[----:B------:R-:W-:-:S03]  /*8480*/  UIADD3 UR5, UR6, 0x2, URZ ;  /* 0x0000000206057890 */ /* 0x000fc6000fffe03f */
[----:B------:R-:W-:Y:S02]  /*8490*/  UMOV UR8, UR6 ;  /* 0x0000000600087c82 */ /* 0x000fe40008000000 */
[----:B------:R-:W-:Y:S01]  /*84a0*/  HGMMA.64x96x16.F32 R24, gdesc[UR8], RZ, !UPT, gsb0 ;  /* 0x01600000081879f0 */ /* 0x000fe2000c0008ff */
[----:B------:R-:W-:Y:S01]  /*84b0*/  R2UR UR10, R8 ;  /* 0x00000000080a72ca */ /* 0x000fe200000e0000 */
[----:B------:R-:W-:Y:S01]  /*84c0*/  UMOV UR9, 0x40000040 ;  /* 0x4000004000097882 */ /* 0x000fe20000000000 */
[----:B------:R-:W-:Y:S01]  /*84d0*/  R2UR UR11, R9 ;  /* 0x00000000090b72ca */ /* 0x000fe200000e0000 */
[C---:B------:R-:W-:Y:S01]  /*84e0*/  VIADD R8, R4.reuse, 0x4 ;  /* 0x0000000404087836 */ /* 0x040fe20000000000 */
[----:B------:R-:W-:Y:S01]  /*84f0*/  MOV R10, UR8 ;  /* 0x00000008000a7c02 */ /* 0x000fe20008000f00 */
[----:B------:R-:W-:Y:S01]  /*8500*/  UMOV UR8, UR5 ;  /* 0x0000000500087c82 */ /* 0x000fe20008000000 */
[----:B------:R-:W-:Y:S01]  /*8510*/  IMAD.MOV.U32 R9, RZ, RZ, 0x40000040 ;  /* 0x40000040ff097424 */ /* 0x000fe200078e00ff */
[----:B------:R-:W-:Y:S01]  /*8520*/  UIADD3 UR5, UR6, 0x4, URZ ;  /* 0x0000000406057890 */ /* 0x000fe2000fffe03f */
[----:B------:R-:W-:Y:S01]  /*8530*/  IADD3 R4, R4, 0x6, RZ ;  /* 0x0000000604047810 */ /* 0x000fe20007ffe0ff */
[----:B------:R2:W-:Y:S02]  /*8540*/  STL.64 [R1+0x70], R10 ;  /* 0x0000700a01007387 */ /* 0x0005e40000100a00 */
[----:B--2---:R-:W-:Y:S01]  /*8550*/  IMAD.U32 R10, RZ, RZ, UR8 ;  /* 0x00000008ff0a7e24 */ /* 0x004fe2000f8e00ff */
[----:B------:R-:W-:-:S05]  /*8560*/  MOV R11, UR9 ;  /* 0x00000009000b7c02 */ /* 0x000fca0008000f00 */
[----:B------:R2:W-:Y:S01]  /*8570*/  STL.64 [R1+0x68], R10 ;  /* 0x0000680a01007387 */ /* 0x0005e20000100a00 */
[----:B------:R-:W-:Y:S02]  /*8580*/  WARPGROUP.DEPBAR.LE gsb0, 0x0 ;  /* 0x00008000000079c5 */ /* 0x000fe40000010000 */
[----:B------:R-:W-:-:S06]  /*8590*/  WARPGROUP.ARRIVE ;  /* 0x00000000000079c5 */ /* 0x000fcc0000000000 */
[----:B------:R-:W-:Y:S01]  /*85a0*/  HGMMA.64x96x16.F32 R24, gdesc[UR8], R24, gsb0 ;  /* 0x01600000081879f0 */ /* 0x000fe20008000818 */
[----:B------:R-:W-:Y:S01]  /*85b0*/  R2UR UR10, R8 ;  /* 0x00000000080a72ca */ /* 0x000fe200000e0000 */
[----:B------:R-:W-:Y:S01]  /*85c0*/  UMOV UR8, UR5 ;  /* 0x0000000500087c82 */ /* 0x000fe20008000000 */
[----:B------:R-:W-:Y:S01]  /*85d0*/  R2UR UR11, R9 ;  /* 0x00000000090b72ca */ /* 0x000fe200000e0000 */
[----:B------:R-:W-:Y:S01]  /*85e0*/  UMOV UR9, 0x40000040 ;  /* 0x4000004000097882 */ /* 0x000fe20000000000 */
[----:B------:R-:W-:Y:S01]  /*85f0*/  UIADD3 UR5, UR6, 0x6, URZ ;  /* 0x0000000606057890 */ /* 0x000fe2000fffe03f */
[----:B------:R-:W-:Y:S02]  /*8600*/  IMAD.U32 R8, RZ, RZ, UR8 ;  /* 0x00000008ff087e24 */ /* 0x000fe4000f8e00ff */
[----:B------:R-:W-:-:S05]  /*8610*/  IMAD.U32 R9, RZ, RZ, UR9 ;  /* 0x00000009ff097e24 */ /* 0x000fca000f8e00ff */
        /* <DEDUP_REMOVED lines=8> */
[----:B------:R-:W-:Y:S02]  /*86a0*/  IMAD.U32 R4, RZ, RZ, UR8 ;  /* 0x00000008ff047e24 */ /* 0x000fe4000f8e00ff */
[----:B------:R-:W-:-:S05]  /*86b0*/  IMAD.U32 R5, RZ, RZ, UR9 ;  /* 0x00000009ff057e24 */ /* 0x000fca000f8e00ff */
[----:B------:R2:W-:Y:S01]  /*86c0*/  STL.64 [R1+0x58], R4 ;  /* 0x0000580401007387 */ /* 0x0005e20000100a00 */
[----:B------:R-:W-:Y:S02]  /*86d0*/  WARPGROUP.DEPBAR.LE gsb0, 0x0 ;  /* 0x00008000000079c5 */ /* 0x000fe40000010000 */
[----:B------:R-:W-:-:S06]  /*86e0*/  WARPGROUP.ARRIVE ;  /* 0x00000000000079c5 */ /* 0x000fcc0000000000 */
[----:B------:R-:W-:Y:S03]  /*86f0*/  HGMMA.64x96x16.F32 R24, gdesc[UR8], R24, gsb0 ;  /* 0x01600000081879f0 */ /* 0x000fe60008000818 */
[----:B------:R-:W-:Y:S02]  /*8700*/  WARPGROUP.DEPBAR.LE gsb0, 0x0 ;  /* 0x00008000000079c5 */ /* 0x000fe40000010000 */
[----:B------:R-:W3:Y:S02]  /*8710*/  SYNCS.PHASECHK.TRANS64.TRYWAIT P1, [R18+URZ+0x32410], R3 ;  /* 0x03241003120075a7 */ /* 0x000ee4000802017f */
[----:B--23--:R-:W-:Y:S05]  /*8720*/  @!P1 BRA `(.L_x_1057) ;  /* 0x000000ec00489947 */ /* 0x00cfea0003800000 */
.L_x_1226:
[----:B------:R-:W-:Y:S05]  /*8730*/  BSYNC B0 ;  /* 0x0000000000007941 */ /* 0x000fea0003800000 */
.L_x_1056:
[----:B------:R-:W-:Y:S05]  /*8740*/  @!P0 BRA `(.L_x_1058) ;  /* 0x0000000000048947 */ /* 0x000fea0003800000 */
[----:B------:R-:W-:Y:S01]  /*8750*/  BPT.TRAP 0x1 ;  /* 0x000000040000795c */ /* 0x000fe20000300000 */
.L_x_1058:
[----:B------:R3:W4:Y:S01]  /*8760*/  SYNCS.PHASECHK.TRANS64.TRYWAIT P2, [R0+URZ+0x32450], R7 ;  /* 0x03245007000075a7 */ /* 0x000722000804017f */
[----:B------:R-:W-:Y:S05]  /*8770*/  @!P0 BRA `(.L_x_1059) ;  /* 0x0000000000048947 */ /* 0x000fea0003800000 */
[----:B------:R-:W-:Y:S01]  /*8780*/  BPT.TRAP 0x1 ;  /* 0x000000040000795c */ /* 0x000fe20000300000 */
.L_x_1059:
[----:B--2---:R-:W2:Y:S01]  /*8790*/  S2R R3, SR_TID.X ;  /* 0x0000000000037919 */ /* 0x004ea20000002100 */
[----:B------:R-:W-:Y:S01]  /*87a0*/  BSSY B0, `(.L_x_1060) ;  /* 0x0000006000007945 */ /* 0x000fe20003800000 */
[----:B--2---:R-:W-:-:S04]  /*87b0*/  LOP3.LUT R3, R3, 0x7f, RZ, 0xc0, !PT ;  /* 0x0000007f03037812 */ /* 0x004fc800078ec0ff */
[----:B------:R-:W-:Y:S01]  /*87c0*/  ISETP.NE.AND P1, PT, R3, RZ, PT ;  /* 0x000000ff0300720c */ /* 0x000fe20003f25270 */
[----:B----4-:R-:W-:-:S12]  /*87d0*/  @P2 BRA `(.L_x_1061) ;  /* 0x0000000000082947 */ /* 0x010fd80003800000 */
[----:B------:R-:W2:Y:S02]  /*87e0*/  SYNCS.PHASECHK.TRANS64.TRYWAIT P2, [R0+URZ+0x32450], R7 ;  /* 0x03245007000075a7 */ /* 0x000ea4000804017f */
[----:B--2---:R-:W-:Y:S05]  /*87f0*/  @!P2 BRA `(.L_x_1062) ;  /* 0x000000ec0028a947 */ /* 0x004fea0003800000 */
.L_x_1061:
[----:B------:R-:W-:Y:S05]  /*8800*/  BSYNC B0 ;  /* 0x0000000000007941 */ /* 0x000fea0003800000 */
.L_x_1060:
[----:B------:R-:W-:Y:S05]  /*8810*/  WARPSYNC.ALL ;  /* 0x0000000000007948 */ /* 0x000fea0003800000 */
[----:B------:R-:W-:Y:S01]  /*8820*/  R2UR UR5, R18 ;  /* 0x00000000120572ca */ /* 0x000fe200000e0000 */
[----:B------:R-:W-:Y:S01]  /*8830*/  IMAD.MOV.U32 R5, RZ, RZ, 0xc00 ;  /* 0x00000c00ff057424 */ /* 0x000fe200078e00ff */
[----:B------:R-:W-:Y:S01]  /*8840*/  UIADD3 UR4, UR4, 0x22400, URZ ;  /* 0x0002240004047890 */ /* 0x000fe2000fffe03f */
[----:B------:R-:W-:Y:S01]  /*8850*/  WARPGROUP.ARRIVE ;  /* 0x00000000000079c5 */ /* 0x000fe20000000000 */
[----:B------:R-:W-:Y:S01]  /*8860*/  UMOV UR9, 0x40000040 ;  /* 0x4000004000097882 */ /* 0x000fe20000000000 */
[----:B0123--:R-:W-:Y:S01]  /*8870*/  MOV R7, 0x40000040 ;  /* 0x4000004000077802 */ /* 0x00ffe20000000f00 */
[----:B------:R-:W-:Y:S01]  /*8880*/  USHF.R.U32.HI UR4, URZ, 0x4, UR4 ;  /* 0x000000043f047899 */ /* 0x000fe20008011604 */
[----:B------:R-:W-:-:S03]  /*8890*/  IMAD.U32 R9, RZ, RZ, UR9 ;  /* 0x00000009ff097e24 */ /* 0x000fc6000f8e00ff */
[----:B------:R-:W-:-:S03]  /*88a0*/  ULOP3.LUT UR4, UR4, 0x3fff, URZ, 0xc0, !UPT ;  /* 0x00003fff04047892 */ /* 0x000fc6000f8ec03f */
[----:B------:R-:W-:Y:S02]  /*88b0*/  UIADD3 UR5, UR5, 0x400, URZ ;  /* 0x0000040005057890 */ /* 0x000fe4000fffe03f */
[----:B------:R-:W-:Y:S02]  /*88c0*/  ULOP3.LUT UR4, UR4, 0x10000, URZ, 0xfc, !UPT ;  /* 0x0001000004047892 */ /* 0x000fe4000f8efc3f */
[----:B------:R-:W-:-:S04]  /*88d0*/  USHF.R.U32.HI UR5, URZ, 0x4, UR5 ;  /* 0x000000043f057899 */ /* 0x000fc80008011605 */
[----:B------:R-:W-:Y:S01]  /*88e0*/  ULOP3.LUT UR5, UR5, 0x3fff, URZ, 0xc0, !UPT ;  /* 0x00003fff05057892 */ /* 0x000fe2000f8ec03f */
[----:B------:R-:W-:-:S03]  /*88f0*/  UMOV UR8, UR4 ;  /* 0x0000000400087c82 */ /* 0x000fc60008000000 */
[----:B------:R-:W-:Y:S01]  /*8900*/  ULOP3.LUT UR6, UR5, 0x10000, URZ, 0xfc, !UPT ;  /* 0x0001000005067892 */ /* 0x000fe2000f8efc3f */
[----:B------:R-:W-:-:S05]  /*8910*/  IMAD.U32 R8, RZ, RZ, UR8 ;  /* 0x00000008ff087e24 */ /* 0x000fca000f8e00ff */
[----:B------:R-:W-:Y:S01]  /*8920*/  IMAD R4, R22, R5, UR6 ;  /* 0x0000000616047e24 */ /* 0x000fe2000f8e0205 */
[----:B------:R-:W-:Y:S01]  /*8930*/  MOV R3, UR6 ;  /* 0x0000000600037c02 */ /* 0x000fe20008000f00 */
[----:B------:R-:W-:Y:S01]  /*8940*/  IMAD.MOV.U32 R5, RZ, RZ, 0x40000040 ;  /* 0x40000040ff057424 */ /* 0x000fe200078e00ff */
[----:B------:R-:W-:Y:S01]  /*8950*/  UIADD3 UR6, UR4, 0x2, URZ ;  /* 0x0000000204067890 */ /* 0x000fe2000fffe03f */
[C---:B------:R-:W-:Y:S01]  /*8960*/  VIADD R6, R4.reuse, 0x2 ;  /* 0x0000000204067836 */ /* 0x040fe20000000000 */
[----:B------:R-:W-:Y:S01]  /*8970*/  R2UR UR10, R4 ;  /* 0x00000000040a72ca */ /* 0x000fe200000e0000 */
[----:B------:R-:W-:Y:S01]  /*8980*/  STL [R1+0x78], R3 ;  /* 0x0000780301007387 */ /* 0x000fe20000100800 */
[----:B------:R-:W-:-:S03]  /*8990*/  R2UR UR11, R5 ;  /* 0x00000000050b72ca */ /* 0x000fc600000e0000 */
[----:B------:R0:W-:Y:S10]  /*89a0*/  STL.64 [R1+0x50], R8 ;  /* 0x0000500801007387 */ /* 0x0001f40000100a00 */
[----:B------:R-:W-:Y:S01]  /*89b0*/  HGMMA.64x96x16.F32 R24, gdesc[UR8], R24, gsb0 ;  /* 0x01600000081879f0 */ /* 0x000fe20008000818 */
[----:B------:R-:W-:Y:S01]  /*89c0*/  R2UR UR10, R6 ;  /* 0x00000000060a72ca */ /* 0x000fe200000e0000 */
[----:B------:R-:W-:Y:S01]  /*89d0*/  UMOV UR8, UR6 ;  /* 0x0000000600087c82 */ /* 0x000fe20008000000 */
[----:B------:R-:W-:Y:S01]  /*89e0*/  R2UR UR11, R7 ;  /* 0x00000000070b72ca */ /* 0x000fe200000e0000 */
[----:B------:R-:W-:Y:S01]  /*89f0*/  UMOV UR9, 0x40000040 ;  /* 0x4000004000097882 */ /* 0x000fe20000000000 */
[----:B------:R-:W-:Y:S01]  /*8a00*/  VIADD R6, R4, 0x4 ;  /* 0x0000000404067836 */ /* 0x000fe20000000000 */
[----:B------:R-:W-:Y:S01]  /*8a10*/  UIADD3 UR6, UR4, 0x4, URZ ;  /* 0x0000000404067890 */ /* 0x000fe2000fffe03f */
[----:B------:R-:W-:-:S02]  /*8a20*/  IMAD.MOV.U32 R7, RZ, RZ, 0x40000040 ;  /* 0x40000040ff077424 */ /* 0x000fc400078e00ff */
[----:B0-----:R-:W-:Y:S02]  /*8a30*/  IMAD.U32 R8, RZ, RZ, UR8 ;  /* 0x00000008ff087e24 */ /* 0x001fe4000f8e00ff */
        /* <DEDUP_REMOVED lines=9> */
[----:B------:R-:W-:Y:S01]  /*8ad0*/  VIADD R6, R4, 0x6 ;  /* 0x0000000604067836 */ /* 0x000fe20000000000 */
[----:B------:R-:W-:Y:S01]  /*8ae0*/  UIADD3 UR6, UR4, 0x6, URZ ;  /* 0x0000000604067890 */ /* 0x000fe2000fffe03f */
[----:B------:R-:W-:Y:S01]  /*8af0*/  IMAD.MOV.U32 R7, RZ, RZ, 0x40000040 ;  /* 0x40000040ff077424 */ /* 0x000fe200078e00ff */
[----:B0-----:R-:W-:Y:S01]  /*8b00*/  MOV R8, UR8 ;  /* 0x0000000800087c02 */ /* 0x001fe20008000f00 */
        /* <DEDUP_REMOVED lines=22> */
[----:B------:R-:W-:Y:S01]  /*8c70*/  IMAD.MOV.U32 R7, RZ, RZ, 0x40000040 ;  /* 0x40000040ff077424 */ /* 0x000fe200078e00ff */
[----:B------:R-:W-:Y:S01]  /*8c80*/  IADD3 R6, R4, 0x302, RZ ;  /* 0x0000030204067810 */ /* 0x000fe20007ffe0ff */
[----:B------:R-:W-:Y:S01]  /*8c90*/  UIADD3 UR6, UR4, 0x402, URZ ;  /* 0x0000040204067890 */ /* 0x000fe2000fffe03f */
        /* <DEDUP_REMOVED lines=11> */
[----:B------:R-:W-:Y:S01]  /*8d50*/  MOV R7, 0x40000040 ;  /* 0x4000004000077802 */ /* 0x000fe20000000f00 */
        /* <DEDUP_REMOVED lines=13> */
[----:B------:R-:W-:Y:S02]  /*8e30*/  IMAD.MOV.U32 R7, RZ, RZ, 0x40000040 ;  /* 0x40000040ff077424 */ /* 0x000fe400078e00ff */
        /* <DEDUP_REMOVED lines=40> */
[----:B------:R-:W-:Y:S01]  /*90c0*/  IMAD.U32 R9, RZ, RZ, UR9 ;  /* 0x00000009ff097e24 */ /* 0x000fe2000f8e00ff */
[----:B------:R-:W-:Y:S01]  /*90d0*/  UIADD3 UR52, UR4, 0x806, URZ ;  /* 0x0000080604347890 */ /* 0x000fe2000fffe03f */
[----:B------:R-:W-:Y:S01]  /*90e0*/  UMOV UR53, 0x40000040 ;  /* 0x4000004000357882 */ /* 0x000fe20000000000 */
[----:B------:R-:W-:-:S02]  /*90f0*/  UIADD3 UR48, UR4, 0xc00, URZ ;  /* 0x00000c0004307890 */ /* 0x000fc4000fffe03f */
[----:B------:R0:W-:Y:S01]  /*9100*/  STL.64 [R1+0x8], R8 ;  /* 0x0000080801007387 */ /* 0x0001e20000100a00 */
[----:B------:R-:W-:Y:S01]  /*9110*/  UMOV UR49, 0x40000040 ;  /* 0x4000004000317882 */ /* 0x000fe20000000000 */
[----:B------:R-:W-:Y:S01]  /*9120*/  UIADD3 UR44, UR4, 0xc02, URZ ;  /* 0x00000c02042c7890 */ /* 0x000fe2000fffe03f */
[----:B------:R-:W-:Y:S01]  /*9130*/  UMOV UR45, 0x40000040 ;  /* 0x40000040002d7882 */ /* 0x000fe20000000000 */
[----:B------:R-:W2:Y:S01]  /*9140*/  LDL R14, [R1+0x8c] ;  /* 0x00008c00010e7983 */ /* 0x000ea20000100800 */
        /* <DEDUP_REMOVED lines=10> */
[----:B------:R-:W-:Y:S01]  /*91f0*/  UMOV UR41, 0x40000040 ;  /* 0x4000004000297882 */ /* 0x000fe20000000000 */
[----:B------:R-:W-:Y:S02]  /*9200*/  WARPGROUP.DEPBAR.LE gsb0, 0x0 ;  /* 0x00008000000079c5 */ /* 0x000fe40000010000 */
[----:B------:R-:W-:Y:S01]  /*9210*/  WARPGROUP.ARRIVE ;  /* 0x00000000000079c5 */ /* 0x000fe20000000000 */
[----:B------:R-:W-:Y:S01]  /*9220*/  IMAD.MOV.U32 R5, RZ, RZ, 0x40000040 ;  /* 0x40000040ff057424 */ /* 0x000fe200078e00ff */
[----:B------:R-:W-:Y:S01]  /*9230*/  UIADD3 UR36, UR4, 0xc06, URZ ;  /* 0x00000c0604247890 */ /* 0x000fe2000fffe03f */
[----:B------:R-:W-:Y:S01]  /*9240*/  R2UR UR54, R6 ;  /* 0x00000000063672ca */ /* 0x000fe200000e0000 */
[----:B------:R-:W-:Y:S01]  /*9250*/  UMOV UR37, 0x40000040 ;  /* 0x4000004000257882 */ /* 0x000fe20000000000 */
[----:B0-----:R-:W-:Y:S01]  /*9260*/  IMAD.U32 R8, RZ, RZ, UR8 ;  /* 0x00000008ff087e24 */ /* 0x001fe2000f8e00ff */
[----:B------:R-:W-:Y:S01]  /*9270*/  HGMMA.64x96x16.F32 R24, gdesc[UR8], R24, gsb0 ;  /* 0x01600000081879f0 */ /* 0x000fe20008000818 */
[----:B------:R-:W-:Y:S01]  /*9280*/  R2UR UR55, R7 ;  /* 0x00000000073772ca */ /* 0x000fe200000e0000 */
[----:B------:R-:W-:Y:S01]  /*9290*/  VIADD R6, R4, 0x900 ;  /* 0x0000090004067836 */ /* 0x000fe20000000000 */
[----:B------:R-:W-:Y:S01]  /*92a0*/  R2UR UR39, R5 ;  /* 0x00000000052772ca */ /* 0x000fe200000e0000 */
[----:B------:R-:W-:Y:S01]  /*92b0*/  IMAD.MOV.U32 R7, RZ, RZ, 0x40000040 ;  /* 0x40000040ff077424 */ /* 0x000fe200078e00ff */
[----:B------:R-:W-:Y:S01]  /*92c0*/  ULDC UR4, c[0x0][0xad0] ;  /* 0x0002b40000047ab9 */ /* 0x000fe20000000800 */
[----:B------:R-:W-:Y:S01]  /*92d0*/  IMAD.U32 R9, RZ, RZ, UR9 ;  /* 0x00000009ff097e24 */ /* 0x000fe2000f8e00ff */
[----:B------:R-:W-:-:S02]  /*92e0*/  R2UR UR50, R6 ;  /* 0x00000000063272ca */ /* 0x000fc400000e0000 */
[----:B------:R-:W-:Y:S01]  /*92f0*/  R2UR UR51, R7 ;  /* 0x00000000073372ca */ /* 0x000fe200000e0000 */
[----:B------:R-:W-:Y:S02]  /*9300*/  WARPGROUP.DEPBAR.LE gsb0, 0x0 ;  /* 0x00008000000079c5 */ /* 0x000fe40000010000 */
[----:B------:R-:W-:-:S06]  /*9310*/  WARPGROUP.ARRIVE ;  /* 0x00000000000079c5 */ /* 0x000fcc0000000000 */
[----:B------:R-:W-:Y:S01]  /*9320*/  HGMMA.64x96x16.F32 R24, gdesc[UR52], R24, gsb0 ;  /* 0x01600000341879f0 */ /* 0x000fe20008000818 */
[----:B------:R-:W-:Y:S02]  /*9330*/  VIADD R6, R4, 0x902 ;  /* 0x0000090204067836 */ /* 0x000fe40000000000 */
[----:B------:R-:W-:-:S03]  /*9340*/  IMAD.MOV.U32 R7, RZ, RZ, 0x40000040 ;  /* 0x40000040ff077424 */ /* 0x000fc600078e00ff */
[----:B------:R-:W-:Y:S02]  /*9350*/  R2UR UR46, R6 ;  /* 0x00000000062e72ca */ /* 0x000fe400000e0000 */
[----:B------:R-:W-:Y:S01]  /*9360*/  R2UR UR47, R7 ;  /* 0x00000000072f72ca */ /* 0x000fe200000e0000 */
[----:B------:R-:W-:Y:S02]  /*9370*/  WARPGROUP.DEPBAR.LE gsb0, 0x0 ;  /* 0x00008000000079c5 */ /* 0x000fe40000010000 */
[----:B------:R-:W-:-:S06]  /*9380*/  WARPGROUP.ARRIVE ;  /* 0x00000000000079c5 */ /* 0x000fcc0000000000 */
[----:B------:R-:W-:Y:S01]  /*9390*/  HGMMA.64x96x16.F32 R24, gdesc[UR48], R24, gsb0 ;  /* 0x01600000301879f0 */ /* 0x000fe20008000818 */
[----:B------:R-:W-:Y:S01]  /*93a0*/  IMAD.MOV.U32 R7, RZ, RZ, 0x40000040 ;  /* 0x40000040ff077424 */ /* 0x000fe200078e00ff */
[----:B------:R-:W-:-:S04]  /*93b0*/  IADD3 R6, R4, 0x904, RZ ;  /* 0x0000090404067810 */ /* 0x000fc80007ffe0ff */
[----:B------:R-:W-:Y:S02]  /*93c0*/  R2UR UR42, R6 ;  /* 0x00000000062a72ca */ /* 0x000fe400000e0000 */
[----:B------:R-:W-:Y:S01]  /*93d0*/  R2UR UR43, R7 ;  /* 0x00000000072b72ca */ /* 0x000fe200000e0000 */
[----:B------:R-:W-:Y:S02]  /*93e0*/  WARPGROUP.DEPBAR.LE gsb0, 0x0 ;  /* 0x00008000000079c5 */ /* 0x000fe40000010000 */
[----:B------:R-:W-:-:S06]  /*93f0*/  WARPGROUP.ARRIVE ;  /* 0x00000000000079c5 */ /* 0x000fcc0000000000 */
[----:B------:R-:W-:Y:S01]  /*9400*/  HGMMA.64x96x16.F32 R24, gdesc[UR44], R24, gsb0 ;  /* 0x016000002c1879f0 */ /* 0x000fe20008000818 */
[----:B------:R-:W-:-:S05]  /*9410*/  VIADD R4, R4, 0x906 ;  /* 0x0000090604047836 */ /* 0x000fca0000000000 */
[----:B------:R-:W-:Y:S01]  /*9420*/  R2UR UR38, R4 ;  /* 0x00000000042672ca */ /* 0x000fe200000e0000 */
[----:B------:R-:W-:Y:S02]  /*9430*/  WARPGROUP.DEPBAR.LE gsb0, 0x0 ;  /* 0x00008000000079c5 */ /* 0x000fe40000010000 */
[----:B------:R-:W-:-:S06]  /*9440*/  WARPGROUP.ARRIVE ;  /* 0x00000000000079c5 */ /* 0x000fcc0000000000 */
[----:B------:R-:W-:Y:S01]  /*9450*/  HGMMA.64x96x16.F32 R24, gdesc[UR40], R24, gsb0 ;  /* 0x01600000281879f0 */ /* 0x000fe20008000818 */
[----:B------:R0:W-:Y:S01]  /*9460*/  STL.64 [R1], R8 ;  /* 0x0000000801007387 */ /* 0x0001e20000100a00 */
[----:B------:R-:W-:Y:S01]  /*9470*/  ULDC UR43, c[0x0][0xa80] ;  /* 0x0002a000002b7ab9 */ /* 0x000fe20000000800 */
[----:B------:R-:W-:Y:S02]  /*9480*/  WARPGROUP.DEPBAR.LE gsb0, 0x0 ;  /* 0x00008000000079c5 */ /* 0x000fe40000010000 */
[----:B------:R-:W-:-:S06]  /*9490*/  WARPGROUP.ARRIVE ;  /* 0x00000000000079c5 */ /* 0x000fcc0000000000 */
[----:B------:R-:W-:Y:S01]  /*94a0*/  HGMMA.64x96x16.F32 R24, gdesc[UR36], R24, gsb0 ;  /* 0x01600000241879f0 */ /* 0x000fe20008000818 */
[----:B0-----:R-:W-:Y:S02]  /*94b0*/  IMAD R8, R198, -0x60, R197 ;  /* 0xffffffa0c6087824 */ /* 0x001fe400078e02c5 */
[----:B------:R-:W0:Y:S01]  /*94c0*/  S2R R72, SR_TID.X ;  /* 0x0000000000487919 */ /* 0x000e220000002100 */
[----:B------:R-:W-:Y:S01]  /*94d0*/  ULDC UR39, c[0x0][0xa80] ;  /* 0x0002a00000277ab9 */ /* 0x000fe20000000800 */
[----:B------:R-:W-:Y:S01]  /*94e0*/  ULOP3.LUT UR42, UR5, 0x3000000, URZ, 0xfc, !UPT ;  /* 0x03000000052a7892 */ /* 0x000fe2000f8efc3f */
[----:B------:R-:W-:Y:S01]  /*94f0*/  VIADD R8, R8, 0x60 ;  /* 0x0000006008087836 */ /* 0x000fe20000000000 */
[----:B------:R-:W-:-:S03]  /*9500*/  ULDC UR38, c[0x0][0xad0] ;  /* 0x0002b40000267ab9 */ /* 0x000fc60000000800 */
[----:B--2---:R-:W-:-:S05]  /*9510*/  IMAD R8, R14, -0x2, R8 ;  /* 0xfffffffe0e087824 */ /* 0x004fca00078e0208 */
[C---:B------:R-:W-:Y:S02]  /*9520*/  ISETP.GT.AND P4, PT, R8.reuse, RZ, PT ;  /* 0x000000ff0800720c */ /* 0x040fe40003f84270 */
[C---:B------:R-:W-:Y:S02]  /*9530*/  ISETP.GT.AND P5, PT, R8.reuse, 0x1, PT ;  /* 0x000000010800780c */ /* 0x040fe40003fa4270 */
[C---:B------:R-:W-:Y:S02]  /*9540*/  ISETP.GT.AND P2, PT, R8.reuse, 0x8, PT ;  /* 0x000000080800780c */ /* 0x040fe40003f44270 */
[----:B------:R-:W-:Y:S01]  /*9550*/  ISETP.GT.AND P3, PT, R8, 0x9, PT ;  /* 0x000000090800780c */ /* 0x000fe20003f64270 */
[----:B------:R-:W-:Y:S02]  /*9560*/  WARPGROUP.DEPBAR.LE gsb0, 0x0 ;  /* 0x00008000000079c5 */ /* 0x000fe40000010000 */
[----:B------:R-:W-:Y:S01]  /*9570*/  FMUL.FTZ R24, R24, UR4 ;  /* 0x0000000418187c20 */ /* 0x000fe20008410000 */
[----:B------:R-:W-:Y:S01]  /*9580*/  FMUL.FTZ R25, R25, UR4 ;  /* 0x0000000419197c20 */ /* 0x000fe20008410000 */
[----:B------:R-:W-:Y:S01]  /*9590*/  FMUL.FTZ R30, R30, UR4 ;  /* 0x000000041e1e7c20 */ /* 0x000fe20008410000 */
[----:B------:R-:W-:Y:S01]  /*95a0*/  FMUL.FTZ R28, R28, UR4 ;  /* 0x000000041c1c7c20 */ /* 0x000fe20008410000 */
[----:B------:R-:W1:Y:S01]  /*95b0*/  MUFU.TANH R9, R24 ;  /* 0x0000001800097308 */ /* 0x000e620000002400 */
[----:B------:R-:W-:Y:S01]  /*95c0*/  FMUL.FTZ R27, R27, UR4 ;  /* 0x000000041b1b7c20 */ /* 0x000fe20008410000 */
[----:B------:R-:W-:Y:S01]  /*95d0*/  FMUL.FTZ R29, R29, UR4 ;  /* 0x000000041d1d7c20 */ /* 0x000fe20008410000 */
[----:B------:R-:W-:-:S05]  /*95e0*/  FMUL.FTZ R26, R26, UR4 ;  /* 0x000000041a1a7c20 */ /* 0x000fca0008410000 */
[----:B------:R-:W2:Y:S01]  /*95f0*/  MUFU.TANH R13, R25 ;  /* 0x00000019000d7308 */ /* 0x000ea20000002400 */
[----:B------:R-:W-:-:S07]  /*9600*/  FMUL.FTZ R32, R32, UR4 ;  /* 0x0000000420207c20 */ /* 0x000fce0008410000 */
[----:B------:R-:W3:Y:S01]  /*9610*/  MUFU.TANH R30, R30 ;  /* 0x0000001e001e7308 */ /* 0x000ee20000002400 */
[----:B------:R-:W-:-:S07]  /*9620*/  FMUL.FTZ R33, R33, UR4 ;  /* 0x0000000421217c20 */ /* 0x000fce0008410000 */
[----:B------:R-:W4:Y:S08]  /*9630*/  MUFU.TANH R28, R28 ;  /* 0x0000001c001c7308 */ /* 0x000f300000002400 */
[----:B------:R3:W5:Y:S08]  /*9640*/  MUFU.TANH R12, R26 ;  /* 0x0000001a000c7308 */ /* 0x0007700000002400 */
[----:B------:R-:W0:Y:S08]  /*9650*/  MUFU.TANH R27, R27 ;  /* 0x0000001b001b7308 */ /* 0x000e300000002400 */
[----:B------:R-:W0:Y:S01]  /*9660*/  MUFU.TANH R29, R29 ;  /* 0x0000001d001d7308 */ /* 0x000e220000002400 */
[----:B------:R-:W-:Y:S01]  /*9670*/  FMUL.FTZ R31, R31, UR4 ;  /* 0x000000041f1f7c20 */ /* 0x000fe20008410000 */
[----:B-1----:R-:W-:-:S06]  /*9680*/  FSEL R9, R9, -INF , P4 ;  /* 0xff80000009097808 */ /* 0x002fcc0002000000 */
[----:B------:R-:W1:Y:S01]  /*9690*/  MUFU.TANH R7, R32 ;  /* 0x0000002000077308 */ /* 0x000e620000002400 */
[----:B--2---:R-:W-:Y:S01]  /*96a0*/  FSEL R13, R13, -INF , P5 ;  /* 0xff8000000d0d7808 */ /* 0x004fe20002800000 */
[----:B------:R-:W-:Y:S01]  /*96b0*/  FMUL.FTZ R36, R36, UR4 ;  /* 0x0000000424247c20 */ /* 0x000fe20008410000 */
[----:B---3--:R-:W-:-:S05]  /*96c0*/  FSEL R26, R30, -INF , P2 ;  /* 0xff8000001e1a7808 */ /* 0x008fca0001000000 */
[----:B------:R-:W2:Y:S01]  /*96d0*/  MUFU.TANH R33, R33 ;  /* 0x0000002100217308 */ /* 0x000ea20000002400 */
[----:B----4-:R-:W-:Y:S01]  /*96e0*/  FSEL R25, R28, -INF , P2 ;  /* 0xff8000001c197808 */ /* 0x010fe20001000000 */
[----:B------:R-:W-:Y:S01]  /*96f0*/  FMUL.FTZ R37, R37, UR4 ;  /* 0x0000000425257c20 */ /* 0x000fe20008410000 */
[----:B------:R-:W-:Y:S01]  /*9700*/  FMNMX.FTZ R30, R9, R13, !PT ;  /* 0x0000000d091e7209 */ /* 0x000fe20007810000 */
[----:B------:R-:W-:Y:S01]  /*9710*/  FMUL.FTZ R34, R34, UR4 ;  /* 0x0000000422227c20 */ /* 0x000fe20008410000 */
[----:B-----5:R-:W-:Y:S02]  /*9720*/  FSEL R12, R12, -INF , P4 ;  /* 0xff8000000c0c7808 */ /* 0x020fe40002000000 */
[----:B0-----:R-:W-:Y:S01]  /*9730*/  FSEL R24, R27, -INF , P5 ;  /* 0xff8000001b187808 */ /* 0x001fe20002800000 */
[----:B------:R-:W0:Y:S01]  /*9740*/  MUFU.TANH R31, R31 ;  /* 0x0000001f001f7308 */ /* 0x000e220000002400 */
[----:B------:R-:W-:Y:S01]  /*9750*/  ISETP.GT.AND P4, PT, R8, 0x10, PT ;  /* 0x000000100800780c */ /* 0x000fe20003f84270 */
[----:B------:R-:W-:Y:S01]  /*9760*/  FMUL.FTZ R40, R40, UR4 ;  /* 0x0000000428287c20 */ /* 0x000fe20008410000 */
[----:B------:R-:W-:-:S02]  /*9770*/  FSEL R27, R29, -INF , P3 ;  /* 0xff8000001d1b7808 */ /* 0x000fc40001800000 */
[----:B------:R-:W-:-:S03]  /*9780*/  FMNMX.FTZ R30, R25, R30, !PT ;  /* 0x0000001e191e7209 */ /* 0x000fc60007810000 */
[----:B------:R-:W3:Y:S01]  /*9790*/  MUFU.TANH R11, R36 ;  /* 0x00000024000b7308 */ /* 0x000ee20000002400 */
[----:B------:R-:W-:Y:S01]  /*97a0*/  FMUL.FTZ R35, R35, UR4 ;  /* 0x0000000423237c20 */ /* 0x000fe20008410000 */
[----:B------:R-:W-:Y:S01]  /*97b0*/  ISETP.GT.AND P5, PT, R8, 0x11, PT ;  /* 0x000000110800780c */ /* 0x000fe20003fa4270 */
[----:B------:R-:W-:Y:S01]  /*97c0*/  FMUL.FTZ R41, R41, UR4 ;  /* 0x0000000429297c20 */ /* 0x000fe20008410000 */
[----:B-1----:R-:W-:Y:S02]  /*97d0*/  FSEL R7, R7, -INF , P4 ;  /* 0xff80000007077808 */ /* 0x002fe40002000000 */
[----:B------:R-:W-:Y:S02]  /*97e0*/  FMNMX.FTZ R30, R27, R30, !PT ;  /* 0x0000001e1b1e7209 */ /* 0x000fe40007810000 */
[----:B------:R-:W1:Y:S01]  /*97f0*/  MUFU.TANH R5, R34 ;  /* 0x0000002200057308 */ /* 0x000e620000002400 */
[----:B------:R-:W-:Y:S01]  /*9800*/  FMUL.FTZ R38, R38, UR4 ;  /* 0x0000000426267c20 */ /* 0x000fe20008410000 */
[----:B------:R-:W-:Y:S01]  /*9810*/  FMUL.FTZ R39, R39, UR4 ;  /* 0x0000000427277c20 */ /* 0x000fe20008410000 */
[----:B--2---:R-:W-:-:S05]  /*9820*/  FSEL R180, R33, -INF , P5 ;  /* 0xff80000021b47808 */ /* 0x004fca0002800000 */
[----:B------:R-:W2:Y:S01]  /*9830*/  MUFU.TANH R37, R37 ;  /* 0x0000002500257308 */ /* 0x000ea20000002400 */
[----:B------:R-:W-:Y:S01]  /*9840*/  FMNMX.FTZ R29, R7, R30, !PT ;  /* 0x0000001e071d7209 */ /* 0x000fe20007810000 */
[----:B------:R-:W-:-:S06]  /*9850*/  FMUL.FTZ R44, R44, UR4 ;  /* 0x000000042c2c7c20 */ /* 0x000fcc0008410000 */
[----:B------:R-:W4:Y:S01]  /*9860*/  MUFU.TANH R6, R35 ;  /* 0x0000002300067308 */ /* 0x000f220000002400 */
[----:B------:R-:W-:Y:S01]  /*9870*/  FMUL.FTZ R42, R42, UR4 ;  /* 0x000000042a2a7c20 */ /* 0x000fe20008410000 */
[----:B------:R-:W-:-:S06]  /*9880*/  ISETP.GT.AND P2, PT, R8, 0x18, PT ;  /* 0x000000180800780c */ /* 0x000fcc0003f44270 */
[----:B------:R-:W5:Y:S01]  /*9890*/  MUFU.TANH R40, R40 ;  /* 0x0000002800287308 */ /* 0x000f620000002400 */
[----:B------:R-:W-:Y:S01]  /*98a0*/  FMNMX.FTZ R30, R180, R29, !PT ;  /* 0x0000001db41e7209 */ /* 0x000fe20007810000 */
[----:B------:R-:W-:Y:S01]  /*98b0*/  FMUL.FTZ R45, R45, UR4 ;  /* 0x000000042d2d7c20 */ /* 0x000fe20008410000 */
[----:B------:R-:W-:-:S05]  /*98c0*/  FMNMX.FTZ R29, R12, R24, !PT ;  /* 0x000000180c1d7209 */ /* 0x000fca0007810000 */
[----:B------:R-:W5:Y:S01]  /*98d0*/  MUFU.TANH R10, R38 ;  /* 0x00000026000a7308 */ /* 0x000f620000002400 */
[----:B0-----:R-:W-:Y:S01]  /*98e0*/  FSEL R28, R31, -INF , P3 ;  /* 0xff8000001f1c7808 */ /* 0x001fe20001800000 */
[----:B------:R-:W-:Y:S01]  /*98f0*/  FMUL.FTZ R43, R43, UR4 ;  /* 0x000000042b2b7c20 */ /* 0x000fe20008410000 */
[----:B------:R-:W-:-:S05]  /*9900*/  ISETP.GT.AND P3, PT, R8, 0x19, PT ;  /* 0x000000190800780c */ /* 0x000fca0003f64270 */
[----:B------:R-:W0:Y:S01]  /*9910*/  MUFU.TANH R41, R41 ;  /* 0x0000002900297308 */ /* 0x000e220000002400 */
[----:B---3--:R-:W-:Y:S02]  /*9920*/  FSEL R11, R11, -INF , P2 ;  /* 0xff8000000b0b7808 */ /* 0x008fe40001000000 */
[----:B------:R-:W-:-:S05]  /*9930*/  FMNMX.FTZ R29, R26, R29, !PT ;  /* 0x0000001d1a1d7209 */ /* 0x000fca0007810000 */
[----:B------:R-:W3:Y:S01]  /*9940*/  MUFU.TANH R39, R39 ;  /* 0x0000002700277308 */ /* 0x000ee20000002400 */
[----:B------:R-:W-:Y:S01]  /*9950*/  FMUL.FTZ R48, R48, UR4 ;  /* 0x0000000430307c20 */ /* 0x000fe20008410000 */
[----:B-1----:R-:W-:Y:S01]  /*9960*/  FSEL R5, R5, -INF , P4 ;  /* 0xff80000005057808 */ /* 0x002fe20002000000 */
[----:B------:R-:W-:-:S05]  /*9970*/  FMUL.FTZ R46, R46, UR4 ;  /* 0x000000042e2e7c20 */ /* 0x000fca0008410000 */
[----:B------:R-:W1:Y:S01]  /*9980*/  MUFU.TANH R44, R44 ;  /* 0x0000002c002c7308 */ /* 0x000e620000002400 */
[----:B------:R-:W-:Y:S01]  /*9990*/  ISETP.GT.AND P4, PT, R8, 0x20, PT ;  /* 0x000000200800780c */ /* 0x000fe20003f84270 */
[----:B------:R-:W-:Y:S01]  /*99a0*/  FMUL.FTZ R49, R49, UR4 ;  /* 0x0000000431317c20 */ /* 0x000fe20008410000 */
[----:B--2---:R-:W-:Y:S02]  /*99b0*/  FSEL R182, R37, -INF , P3 ;  /* 0xff80000025b67808 */ /* 0x004fe40001800000 */
[----:B------:R-:W-:-:S03]  /*99c0*/  FMNMX.FTZ R31, R11, R30, !PT ;  /* 0x0000001e0b1f7209 */ /* 0x000fc60007810000 */
[----:B------:R-:W2:Y:S01]  /*99d0*/  MUFU.TANH R42, R42 ;  /* 0x0000002a002a7308 */ /* 0x000ea20000002400 */
[----:B------:R-:W-:Y:S01]  /*99e0*/  FMNMX.FTZ R30, R28, R29, !PT ;  /* 0x0000001d1c1e7209 */ /* 0x000fe20007810000 */
[----:B------:R-:W-:Y:S01]  /*99f0*/  FMUL.FTZ R47, R47, UR4 ;  /* 0x000000042f2f7c20 */ /* 0x000fe20008410000 */
[----:B----4-:R-:W-:-:S05]  /*9a00*/  FSEL R6, R6, -INF , P5 ;  /* 0xff80000006067808 */ /* 0x010fca0002800000 */
[----:B------:R-:W4:Y:S01]  /*9a10*/  MUFU.TANH R45, R45 ;  /* 0x0000002d002d7308 */ /* 0x000f220000002400 */
[----:B------:R-:W-:Y:S01]  /*9a20*/  ISETP.GT.AND P5, PT, R8, 0x21, PT ;  /* 0x000000210800780c */ /* 0x000fe20003fa4270 */
[----:B------:R-:W-:Y:S01]  /*9a30*/  FMUL.FTZ R52, R52, UR4 ;  /* 0x0000000434347c20 */ /* 0x000fe20008410000 */
[----:B-----5:R-:W-:Y:S02]  /*9a40*/  FSEL R168, R40, -INF , P4 ;  /* 0xff80000028a87808 */ /* 0x020fe40002000000 */
[----:B------:R-:W-:-:S03]  /*9a50*/  FMNMX.FTZ R31, R182, R31, !PT ;  /* 0x0000001fb61f7209 */ /* 0x000fc60007810000 */
[----:B------:R-:W5:Y:S01]  /*9a60*/  MUFU.TANH R43, R43 ;  /* 0x0000002b002b7308 */ /* 0x000f620000002400 */
[----:B------:R-:W-:Y:S02]  /*9a70*/  FMNMX.FTZ R29, R5, R30, !PT ;  /* 0x0000001e051d7209 */ /* 0x000fe40007810000 */
[----:B------:R-:W-:-:S05]  /*9a80*/  FSEL R10, R10, -INF , P2 ;  /* 0xff8000000a0a7808 */ /* 0x000fca0001000000 */
[----:B------:R-:W5:Y:S01]  /*9a90*/  MUFU.TANH R4, R48 ;  /* 0x0000003000047308 */ /* 0x000f620000002400 */
[----:B------:R-:W-:Y:S01]  /*9aa0*/  ISETP.GT.AND P2, PT, R8, 0x28, PT ;  /* 0x000000280800780c */ /* 0x000fe20003f44270 */
[----:B------:R-:W-:Y:S01]  /*9ab0*/  FMUL.FTZ R53, R53, UR4 ;  /* 0x0000000435357c20 */ /* 0x000fe20008410000 */
[----:B0-----:R-:W-:Y:S02]  /*9ac0*/  FSEL R169, R41, -INF , P5 ;  /* 0xff80000029a97808 */ /* 0x001fe40002800000 */
[----:B------:R-:W-:-:S03]  /*9ad0*/  FMNMX.FTZ R32, R168, R31, !PT ;  /* 0x0000001fa8207209 */ /* 0x000fc60007810000 */
[----:B------:R-:W0:Y:S01]  /*9ae0*/  MUFU.TANH R46, R46 ;  /* 0x0000002e002e7308 */ /* 0x000e220000002400 */
[----:B------:R-:W-:Y:S01]  /*9af0*/  FMNMX.FTZ R29, R6, R29, !PT ;  /* 0x0000001d061d7209 */ /* 0x000fe20007810000 */
[----:B------:R-:W-:Y:S01]  /*9b00*/  FMUL.FTZ R50, R50, UR4 ;  /* 0x0000000432327c20 */ /* 0x000fe20008410000 */
[----:B------:R-:W-:Y:S01]  /*9b10*/  FMUL.FTZ R51, R51, UR4 ;  /* 0x0000000433337c20 */ /* 0x000fe20008410000 */
[----:B------:R-:W-:-:S04]  /*9b20*/  FMUL.FTZ R54, R54, UR4 ;  /* 0x0000000436367c20 */ /* 0x000fc80008410000 */
[----:B------:R-:W0:Y:S01]  /*9b30*/  MUFU.TANH R49, R49 ;  /* 0x0000003100317308 */ /* 0x000e220000002400 */
[----:B------:R-:W-:Y:S01]  /*9b40*/  FMUL.FTZ R55, R55, UR4 ;  /* 0x0000000437377c20 */ /* 0x000fe20008410000 */
[----:B---3--:R-:W-:Y:S01]  /*9b50*/  FSEL R181, R39, -INF , P3 ;  /* 0xff80000027b57808 */ /* 0x008fe20001800000 */
[----:B------:R-:W-:Y:S01]  /*9b60*/  FMUL.FTZ R56, R56, UR4 ;  /* 0x0000000438387c20 */ /* 0x000fe20008410000 */
[----:B------:R-:W-:Y:S02]  /*9b70*/  ISETP.GT.AND P3, PT, R8, 0x29, PT ;  /* 0x000000290800780c */ /* 0x000fe40003f64270 */
[----:B-1----:R-:W-:Y:S02]  /*9b80*/  FSEL R170, R44, -INF , P2 ;  /* 0xff8000002caa7808 */ /* 0x002fe40001000000 */
[----:B------:R-:W1:Y:S01]  /*9b90*/  MUFU.TANH R47, R47 ;  /* 0x0000002f002f7308 */ /* 0x000e620000002400 */
[----:B------:R-:W-:Y:S02]  /*9ba0*/  FMNMX.FTZ R31, R169, R32, !PT ;  /* 0x00000020a91f7209 */ /* 0x000fe40007810000 */
[----:B------:R-:W-:-:S05]  /*9bb0*/  FMNMX.FTZ R30, R10, R29, !PT ;  /* 0x0000001d0a1e7209 */ /* 0x000fca0007810000 */
[----:B------:R-:W3:Y:S01]  /*9bc0*/  MUFU.TANH R52, R52 ;  /* 0x0000003400347308 */ /* 0x000ee20000002400 */
[----:B--2---:R-:W-:Y:S01]  /*9bd0*/  FSEL R172, R42, -INF , P4 ;  /* 0xff8000002aac7808 */ /* 0x004fe20002000000 */
[----:B------:R-:W-:Y:S01]  /*9be0*/  FMUL.FTZ R58, R58, UR4 ;  /* 0x000000043a3a7c20 */ /* 0x000fe20008410000 */
[----:B------:R-:W-:Y:S01]  /*9bf0*/  ISETP.GT.AND P4, PT, R8, 0x30, PT ;  /* 0x000000300800780c */ /* 0x000fe20003f84270 */
[----:B------:R-:W-:Y:S01]  /*9c00*/  FMUL.FTZ R61, R61, UR4 ;  /* 0x000000043d3d7c20 */ /* 0x000fe20008410000 */
[----:B----4-:R-:W-:Y:S01]  /*9c10*/  FSEL R171, R45, -INF , P3 ;  /* 0xff8000002dab7808 */ /* 0x010fe20001800000 */
[----:B------:R-:W-:Y:S02]  /*9c20*/  FMUL.FTZ R63, R63, UR4 ;  /* 0x000000043f3f7c20 */ /* 0x000fe40008410000 */
[----:B------:R-:W2:Y:S01]  /*9c30*/  MUFU.TANH R3, R50 ;  /* 0x0000003200037308 */ /* 0x000ea20000002400 */
[----:B------:R-:W-:Y:S01]  /*9c40*/  FMNMX.FTZ R32, R170, R31, !PT ;  /* 0x0000001faa207209 */ /* 0x000fe20007810000 */
[----:B------:R-:W-:Y:S01]  /*9c50*/  FMUL.FTZ R57, R57, UR4 ;  /* 0x0000000439397c20 */ /* 0x000fe20008410000 */
[----:B------:R-:W-:Y:S01]  /*9c60*/  FMNMX.FTZ R29, R181, R30, !PT ;  /* 0x0000001eb51d7209 */ /* 0x000fe20007810000 */
[----:B------:R-:W-:Y:S01]  /*9c70*/  FMUL.FTZ R59, R59, UR4 ;  /* 0x000000043b3b7c20 */ /* 0x000fe20008410000 */
[----:B------:R-:W-:-:S03]  /*9c80*/  FMUL.FTZ R60, R60, UR4 ;  /* 0x000000043c3c7c20 */ /* 0x000fc60008410000 */
[----:B------:R-:W4:Y:S01]  /*9c90*/  MUFU.TANH R53, R53 ;  /* 0x0000003500357308 */ /* 0x000f220000002400 */
[----:B------:R-:W-:Y:S01]  /*9ca0*/  FMUL.FTZ R62, R62, UR4 ;  /* 0x000000043e3e7c20 */ /* 0x000fe20008410000 */
[----:B-----5:R-:W-:Y:S02]  /*9cb0*/  FSEL R173, R43, -INF , P5 ;  /* 0xff8000002bad7808 */ /* 0x020fe40002800000 */
[----:B------:R-:W-:-:S04]  /*9cc0*/  ISETP.GT.AND P5, PT, R8, 0x31, PT ;  /* 0x000000310800780c */ /* 0x000fc80003fa4270 */
[----:B------:R-:W5:Y:S01]  /*9cd0*/  MUFU.TANH R51, R51 ;  /* 0x0000003300337308 */ /* 0x000f620000002400 */
[----:B------:R-:W-:Y:S02]  /*9ce0*/  FSEL R4, R4, -INF , P4 ;  /* 0xff80000004047808 */ /* 0x000fe40002000000 */
[----:B------:R-:W-:-:S05]  /*9cf0*/  FMNMX.FTZ R31, R171, R32, !PT ;  /* 0x00000020ab1f7209 */ /* 0x000fca0007810000 */
[----:B------:R-:W5:Y:S01]  /*9d00*/  MUFU.TANH R54, R54 ;  /* 0x0000003600367308 */ /* 0x000f620000002400 */
[----:B------:R-:W-:-:S07]  /*9d10*/  FMNMX.FTZ R30, R172, R29, !PT ;  /* 0x0000001dac1e7209 */ /* 0x000fce0007810000 */
[----:B------:R-:W5:Y:S01]  /*9d20*/  MUFU.TANH R55, R55 ;  /* 0x0000003700377308 */ /* 0x000f620000002400 */
[----:B0-----:R-:W-:Y:S02]  /*9d30*/  FSEL R174, R46, -INF , P2 ;  /* 0xff8000002eae7808 */ /* 0x001fe40001000000 */
[----:B------:R-:W-:-:S05]  /*9d40*/  ISETP.GT.AND P2, PT, R8, 0x38, PT ;  /* 0x000000380800780c */ /* 0x000fca0003f44270 */
[----:B------:R-:W0:Y:S01]  /*9d50*/  MUFU.TANH R56, R56 ;  /* 0x0000003800387308 */ /* 0x000e220000002400 */
[----:B------:R-:W-:Y:S02]  /*9d60*/  FSEL R159, R49, -INF , P5 ;  /* 0xff800000319f7808 */ /* 0x000fe40002800000 */
[----:B------:R-:W-:Y:S02]  /*9d70*/  FMNMX.FTZ R32, R4, R31, !PT ;  /* 0x0000001f04207209 */ /* 0x000fe40007810000 */
[----:B------:R-:W-:-:S03]  /*9d80*/  FMNMX.FTZ R29, R173, R30, !PT ;  /* 0x0000001ead1d7209 */ /* 0x000fc60007810000 */
[----:B------:R-:W-:Y:S01]  /*9d90*/  MUFU.TANH R14, R57 ;  /* 0x00000039000e7308 */ /* 0x000fe20000002400 */
[----:B-1----:R-:W-:-:S07]  /*9da0*/  FSEL R175, R47, -INF , P3 ;  /* 0xff8000002faf7808 */ /* 0x002fce0001800000 */
[----:B------:R-:W1:Y:S01]  /*9db0*/  MUFU.TANH R58, R58 ;  /* 0x0000003a003a7308 */ /* 0x000e620000002400 */
[----:B------:R-:W-:-:S07]  /*9dc0*/  ISETP.GT.AND P3, PT, R8, 0x39, PT ;  /* 0x000000390800780c */ /* 0x000fce0003f64270 */
[----:B------:R-:W1:Y:S01]  /*9dd0*/  MUFU.TANH R15, R59 ;  /* 0x0000003b000f7308 */ /* 0x000e620000002400 */
[----:B---3--:R-:W-:-:S07]  /*9de0*/  FSEL R161, R52, -INF , P2 ;  /* 0xff80000034a17808 */ /* 0x008fce0001000000 */
[----:B------:R-:W-:Y:S01]  /*9df0*/  MUFU.TANH R20, R60 ;  /* 0x0000003c00147308 */ /* 0x000fe20000002400 */
[----:B------:R-:W-:-:S07]  /*9e00*/  FMNMX.FTZ R32, R159, R32, !PT ;  /* 0x000000209f207209 */ /* 0x000fce0007810000 */
[----:B------:R-:W-:Y:S01]  /*9e10*/  MUFU.TANH R61, R61 ;  /* 0x0000003d003d7308 */ /* 0x000fe20000002400 */
[----:B------:R-:W-:-:S07]  /*9e20*/  FMUL.FTZ R64, R64, UR4 ;  /* 0x0000000440407c20 */ /* 0x000fce0008410000 */
[----:B------:R-:W3:Y:S01]  /*9e30*/  MUFU.TANH R21, R62 ;  /* 0x0000003e00157308 */ /* 0x000ee20000002400 */
[----:B------:R-:W-:-:S07]  /*9e40*/  FMNMX.FTZ R30, R174, R29, !PT ;  /* 0x0000001dae1e7209 */ /* 0x000fce0007810000 */
[----:B------:R-:W3:Y:S01]  /*9e50*/  MUFU.TANH R63, R63 ;  /* 0x0000003f003f7308 */ /* 0x000ee20000002400 */
[----:B--2---:R-:W-:Y:S01]  /*9e60*/  FSEL R3, R3, -INF , P4 ;  /* 0xff80000003037808 */ /* 0x004fe20002000000 */
[----:B------:R-:W-:Y:S01]  /*9e70*/  FMUL.FTZ R65, R65, UR4 ;  /* 0x0000000441417c20 */ /* 0x000fe20008410000 */
[----:B------:R-:W-:Y:S02]  /*9e80*/  ISETP.GT.AND P4, PT, R8, 0x40, PT ;  /* 0x000000400800780c */ /* 0x000fe40003f84270 */
[----:B----4-:R-:W-:Y:S02]  /*9e90*/  FSEL R166, R53, -INF , P3 ;  /* 0xff80000035a67808 */ /* 0x010fe40001800000 */
[----:B------:R-:W-:Y:S02]  /*9ea0*/  FMNMX.FTZ R31, R161, R32, !PT ;  /* 0x00000020a11f7209 */ /* 0x000fe40007810000 */
[----:B------:R-:W-:Y:S01]  /*9eb0*/  FMNMX.FTZ R30, R175, R30, !PT ;  /* 0x0000001eaf1e7209 */ /* 0x000fe20007810000 */
[----:B------:R-:W2:Y:S01]  /*9ec0*/  MUFU.TANH R64, R64 ;  /* 0x0000004000407308 */ /* 0x000ea20000002400 */
[----:B-----5:R-:W-:-:S02]  /*9ed0*/  FSEL R160, R51, -INF , P5 ;  /* 0xff80000033a07808 */ /* 0x020fc40002800000 */
[----:B------:R-:W-:Y:S02]  /*9ee0*/  FSEL R163, R54, -INF , P2 ;  /* 0xff80000036a37808 */ /* 0x000fe40001000000 */
[----:B------:R-:W-:Y:S02]  /*9ef0*/  FSEL R167, R55, -INF , P3 ;  /* 0xff80000037a77808 */ /* 0x000fe40001800000 */
[C---:B------:R-:W-:Y:S02]  /*9f00*/  ISETP.GT.AND P5, PT, R8.reuse, 0x41, PT ;  /* 0x000000410800780c */ /* 0x040fe40003fa4270 */
[C---:B------:R-:W-:Y:S02]  /*9f10*/  ISETP.GT.AND P2, PT, R8.reuse, 0x48, PT ;  /* 0x000000480800780c */ /* 0x040fe40003f44270 */
[----:B------:R-:W-:Y:S01]  /*9f20*/  ISETP.GT.AND P3, PT, R8, 0x49, PT ;  /* 0x000000490800780c */ /* 0x000fe20003f64270 */
[----:B------:R-:W-:Y:S01]  /*9f30*/  FMUL.FTZ R68, R68, UR4 ;  /* 0x0000000444447c20 */ /* 0x000fe20008410000 */
[----:B0-----:R-:W-:-:S02]  /*9f40*/  FSEL R183, R56, -INF , P4 ;  /* 0xff80000038b77808 */ /* 0x001fc40002000000 */
[----:B------:R-:W-:Y:S02]  /*9f50*/  FMNMX.FTZ R32, R166, R31, !PT ;  /* 0x0000001fa6207209 */ /* 0x000fe40007810000 */
[----:B------:R-:W-:Y:S01]  /*9f60*/  FMNMX.FTZ R29, R3, R30, !PT ;  /* 0x0000001e031d7209 */ /* 0x000fe20007810000 */
[----:B------:R-:W0:Y:S01]  /*9f70*/  MUFU.TANH R65, R65 ;  /* 0x0000004100417308 */ /* 0x000e220000002400 */
[----:B-1----:R-:W-:Y:S02]  /*9f80*/  FSEL R184, R58, -INF , P4 ;  /* 0xff8000003ab87808 */ /* 0x002fe40002000000 */
[----:B------:R-:W-:Y:S02]  /*9f90*/  FSEL R15, R15, -INF , P5 ;  /* 0xff8000000f0f7808 */ /* 0x000fe40002800000 */
[----:B------:R-:W-:Y:S02]  /*9fa0*/  FSEL R14, R14, -INF , P5 ;  /* 0xff8000000e0e7808 */ /* 0x000fe40002800000 */
[----:B---3--:R-:W-:-:S02]  /*9fb0*/  FSEL R21, R21, -INF , P2 ;  /* 0xff80000015157808 */ /* 0x008fc40001000000 */
[----:B------:R-:W-:Y:S02]  /*9fc0*/  FSEL R20, R20, -INF , P2 ;  /* 0xff80000014147808 */ /* 0x000fe40001000000 */
[----:B------:R-:W-:Y:S02]  /*9fd0*/  FSEL R165, R63, -INF , P3 ;  /* 0xff8000003fa57808 */ /* 0x000fe40001800000 */
[----:B------:R-:W-:Y:S01]  /*9fe0*/  FSEL R164, R61, -INF , P3 ;  /* 0xff8000003da47808 */ /* 0x000fe20001800000 */
[----:B------:R-:W-:Y:S01]  /*9ff0*/  FMUL.FTZ R69, R69, UR4 ;  /* 0x0000000445457c20 */ /* 0x000fe20008410000 */
[C---:B------:R-:W-:Y:S02]  /*a000*/  ISETP.GT.AND P4, PT, R8.reuse, 0x50, PT ;  /* 0x000000500800780c */ /* 0x040fe40003f84270 */
[C---:B------:R-:W-:Y:S02]  /*a010*/  ISETP.GT.AND P5, PT, R8.reuse, 0x51, PT ;  /* 0x000000510800780c */ /* 0x040fe40003fa4270 */
[----:B------:R-:W-:-:S02]  /*a020*/  ISETP.GT.AND P2, PT, R8, 0x58, PT ;  /* 0x000000580800780c */ /* 0x000fc40003f44270 */
[----:B------:R-:W-:Y:S02]  /*a030*/  FMNMX.FTZ R31, R183, R32, !PT ;  /* 0x00000020b71f7209 */ /* 0x000fe40007810000 */
[----:B------:R-:W-:Y:S01]  /*a040*/  ISETP.GT.AND P3, PT, R8, 0x59, PT ;  /* 0x000000590800780c */ /* 0x000fe20003f64270 */
[----:B------:R-:W-:Y:S01]  /*a050*/  FMUL.FTZ R66, R66, UR4 ;  /* 0x0000000442427c20 */ /* 0x000fe20008410000 */
[----:B------:R-:W-:Y:S01]  /*a060*/  FMNMX.FTZ R8, R160, R29, !PT ;  /* 0x0000001da0087209 */ /* 0x000fe20007810000 */
[----:B------:R-:W1:Y:S01]  /*a070*/  MUFU.TANH R68, R68 ;  /* 0x0000004400447308 */ /* 0x000e620000002400 */
[----:B------:R-:W-:Y:S01]  /*a080*/  FMNMX.FTZ R31, R14, R31, !PT ;  /* 0x0000001f0e1f7209 */ /* 0x000fe20007810000 */
[----:B------:R-:W-:Y:S01]  /*a090*/  FMUL.FTZ R67, R67, UR4 ;  /* 0x0000000443437c20 */ /* 0x000fe20008410000 */
[----:B------:R-:W-:Y:S02]  /*a0a0*/  FMNMX.FTZ R8, R163, R8, !PT ;  /* 0x00000008a3087209 */ /* 0x000fe40007810000 */
[----:B------:R-:W-:-:S03]  /*a0b0*/  FMNMX.FTZ R31, R20, R31, !PT ;  /* 0x0000001f141f7209 */ /* 0x000fc60007810000 */
[----:B------:R-:W3:Y:S01]  /*a0c0*/  MUFU.TANH R69, R69 ;  /* 0x0000004500457308 */ /* 0x000ee20000002400 */
[----:B------:R-:W-:Y:S01]  /*a0d0*/  FMNMX.FTZ R29, R167, R8, !PT ;  /* 0x00000008a71d7209 */ /* 0x000fe20007810000 */
[----:B------:R-:W-:Y:S01]  /*a0e0*/  FMUL.FTZ R70, R70, UR4 ;  /* 0x0000000446467c20 */ /* 0x000fe20008410000 */
[----:B--2---:R-:W-:-:S05]  /*a0f0*/  FSEL R193, R64, -INF , P4 ;  /* 0xff80000040c17808 */ /* 0x004fca0002000000 */
[----:B------:R-:W2:Y:S01]  /*a100*/  MUFU.TANH R66, R66 ;  /* 0x0000004200427308 */ /* 0x000ea20000002400 */
[----:B------:R-:W-:Y:S01]  /*a110*/  FMNMX.FTZ R30, R164, R31, !PT ;  /* 0x0000001fa41e7209 */ /* 0x000fe20007810000 */
[----:B------:R-:W-:Y:S01]  /*a120*/  FMUL.FTZ R71, R71, UR4 ;  /* 0x0000000447477c20 */ /* 0x000fe20008410000 */
[----:B------:R-:W-:-:S05]  /*a130*/  FMNMX.FTZ R8, R184, R29, !PT ;  /* 0x0000001db8087209 */ /* 0x000fca0007810000 */
[----:B------:R-:W4:Y:S01]  /*a140*/  MUFU.TANH R67, R67 ;  /* 0x0000004300437308 */ /* 0x000f220000002400 */
[----:B0-----:R-:W-:Y:S02]  /*a150*/  FSEL R187, R65, -INF , P5 ;  /* 0xff80000041bb7808 */ /* 0x001fe40002800000 */
[----:B------:R-:W-:Y:S02]  /*a160*/  FMNMX.FTZ R30, R193, R30, !PT ;  /* 0x0000001ec11e7209 */ /* 0x000fe40007810000 */
[----:B------:R-:W-:-:S03]  /*a170*/  FMNMX.FTZ R8, R15, R8, !PT ;  /* 0x000000080f087209 */ /* 0x000fc60007810000 */
[----:B------:R-:W0:Y:S01]  /*a180*/  MUFU.TANH R70, R70 ;  /* 0x0000004600467308 */ /* 0x000e220000002400 */
[----:B-1----:R-:W-:Y:S02]  /*a190*/  FSEL R186, R68, -INF , P2 ;  /* 0xff80000044ba7808 */ /* 0x002fe40001000000 */
[----:B------:R-:W-:Y:S02]  /*a1a0*/  FMNMX.FTZ R29, R187, R30, !PT ;  /* 0x0000001ebb1d7209 */ /* 0x000fe40007810000 */
[----:B------:R-:W-:-:S03]  /*a1b0*/  FMNMX.FTZ R8, R21, R8, !PT ;  /* 0x0000000815087209 */ /* 0x000fc60007810000 */
[----:B------:R-:W1:Y:S01]  /*a1c0*/  MUFU.TANH R71, R71 ;  /* 0x0000004700477308 */ /* 0x000e620000002400 */
[----:B---3--:R-:W-:Y:S02]  /*a1d0*/  FSEL R158, R69, -INF , P3 ;  /* 0xff800000459e7808 */ /* 0x008fe40001800000 */
[----:B------:R-:W-:Y:S02]  /*a1e0*/  FMNMX.FTZ R29, R186, R29, !PT ;  /* 0x0000001dba1d7209 */ /* 0x000fe40007810000 */
[----:B--2---:R-:W-:Y:S02]  /*a1f0*/  FSEL R179, R66, -INF , P4 ;  /* 0xff80000042b37808 */ /* 0x004fe40002000000 */
[----:B------:R-:W-:Y:S02]  /*a200*/  FMNMX.FTZ R8, R165, R8, !PT ;  /* 0x00000008a5087209 */ /* 0x000fe40007810000 */
[----:B------:R-:W-:Y:S02]  /*a210*/  FMNMX.FTZ R30, R158, R29, !PT ;  /* 0x0000001d9e1e7209 */ /* 0x000fe40007810000 */
[----:B----4-:R-:W-:-:S02]  /*a220*/  FSEL R178, R67, -INF , P5 ;  /* 0xff80000043b27808 */ /* 0x010fc40002800000 */
[----:B------:R-:W-:Y:S02]  /*a230*/  FMNMX.FTZ R29, R179, R8, !PT ;  /* 0x00000008b31d7209 */ /* 0x000fe40007810000 */
[----:B0-----:R-:W-:Y:S02]  /*a240*/  FSEL R177, R70, -INF , P2 ;  /* 0xff80000046b17808 */ /* 0x001fe40001000000 */
[----:B------:R-:W-:Y:S02]  /*a250*/  FMNMX.FTZ R8, R178, R29, !PT ;  /* 0x0000001db2087209 */ /* 0x000fe40007810000 */
[----:B-1----:R-:W-:Y:S02]  /*a260*/  FSEL R176, R71, -INF , P3 ;  /* 0xff80000047b07808 */ /* 0x002fe40001800000 */
[----:B------:R-:W-:Y:S01]  /*a270*/  FMNMX.FTZ R29, R177, R8, !PT ;  /* 0x00000008b11d7209 */ /* 0x000fe20007810000 */
[----:B------:R-:W0:Y:S03]  /*a280*/  SHFL.BFLY PT, R31, R30, 0x2, 0x1f ;  /* 0x0c401f001e1f7f89 */ /* 0x000e2600000e0000 */
[----:B------:R-:W-:-:S05]  /*a290*/  FMNMX.FTZ R29, R176, R29, !PT ;  /* 0x0000001db01d7209 */ /* 0x000fca0007810000 */
[----:B------:R-:W1:Y:S01]  /*a2a0*/  SHFL.BFLY PT, R8, R29, 0x2, 0x1f ;  /* 0x0c401f001d087f89 */ /* 0x000e6200000e0000 */
[----:B0-----:R-:W-:-:S05]  /*a2b0*/  FMNMX.FTZ R31, R30, R31, !PT ;  /* 0x0000001f1e1f7209 */ /* 0x001fca0007810000 */
[----:B------:R-:W0:Y:S01]  /*a2c0*/  SHFL.BFLY PT, R162, R31, 0x1, 0x1f ;  /* 0x0c201f001fa27f89 */ /* 0x000e2200000e0000 */
[----:B-1----:R-:W-:-:S05]  /*a2d0*/  FMNMX.FTZ R30, R29, R8, !PT ;  /* 0x000000081d1e7209 */ /* 0x002fca0007810000 */
[----:B------:R-:W1:Y:S01]  /*a2e0*/  SHFL.BFLY PT, R33, R30, 0x1, 0x1f ;  /* 0x0c201f001e217f89 */ /* 0x000e6200000e0000 */
[----:B0-----:R-:W-:-:S04]  /*a2f0*/  FMNMX.FTZ R162, R31, R162, !PT ;  /* 0x000000a21fa27209 */ /* 0x001fc80007810000 */
[C---:B------:R-:W-:Y:S01]  /*a300*/  FSETP.NEU.FTZ.AND P2, PT, R162.reuse, -INF , PT ;  /* 0xff800000a200780b */ /* 0x040fe20003f5d000 */
[----:B------:R-:W-:Y:S01]  /*a310*/  FMUL.FTZ R156, R162, UR39 ;  /* 0x00000027a29c7c20 */ /* 0x000fe20008410000 */
[----:B-1----:R-:W-:-:S04]  /*a320*/  FMNMX.FTZ R8, R30, R33, !PT ;  /* 0x000000211e087209 */ /* 0x002fc80007810000 */
[----:B------:R-:W-:Y:S02]  /*a330*/  FSEL R156, R156, RZ, P2 ;  /* 0x000000ff9c9c7208 */ /* 0x000fe40001000000 */
[C---:B------:R-:W-:Y:S01]  /*a340*/  FSETP.NEU.FTZ.AND P2, PT, R8.reuse, -INF , PT ;  /* 0xff8000000800780b */ /* 0x040fe20003f5d000 */
[----:B------:R-:W-:-:S05]  /*a350*/  FMUL.FTZ R157, R8, UR39 ;  /* 0x00000027089d7c20 */ /* 0x000fca0008410000 */
[----:B------:R-:W-:Y:S02]  /*a360*/  FSEL R157, R157, RZ, P2 ;  /* 0x000000ff9d9d7208 */ /* 0x000fe40001000000 */
[----:B------:R-:W-:-:S03]  /*a370*/  SHF.R.U32.HI R34, RZ, 0x7, R72 ;  /* 0x00000007ff227819 */ /* 0x000fc60000011648 */
[--C-:B------:R-:W-:Y:S01]  /*a380*/  FFMA.FTZ R189, R24, UR39, -R157.reuse ;  /* 0x0000002718bd7c23 */ /* 0x100fe2000801089d */
[----:B------:R-:W-:Y:S02]  /*a390*/  @!P1 VIADD R24, R0, 0x32440 ;  /* 0x0003244000189836 */ /* 0x000fe40000000000 */
[--C-:B------:R-:W-:Y:S01]  /*a3a0*/  FFMA.FTZ R195, R9, UR39, -R156.reuse ;  /* 0x0000002709c37c23 */ /* 0x100fe2000801089c */
[----:B------:R-:W-:Y:S01]  /*a3b0*/  IADD3 R9, -R34, 0xb, RZ ;  /* 0x0000000b22097810 */ /* 0x000fe20007ffe1ff */
[----:B------:R-:W-:Y:S01]  /*a3c0*/  FFMA.FTZ R194, R13, UR39, -R156 ;  /* 0x000000270dc27c23 */ /* 0x000fe2000801089c */
[----:B------:R-:W-:Y:S01]  /*a3d0*/  @!P1 PRMT R24, RZ, 0x654, R24 ;  /* 0x00000654ff189816 */ /* 0x000fe20000000018 */
[--C-:B------:R-:W-:Y:S01]  /*a3e0*/  FFMA.FTZ R192, R25, UR39, -R156.reuse ;  /* 0x0000002719c07c23 */ /* 0x100fe2000801089c */
[----:B------:R-:W-:Y:S01]  /*a3f0*/  FFMA.FTZ R191, R27, UR39, -R156 ;  /* 0x000000271bbf7c23 */ /* 0x000fe2000801089c */
[--C-:B------:R-:W-:Y:S01]  /*a400*/  FFMA.FTZ R190, R12, UR39, -R157.reuse ;  /* 0x000000270cbe7c23 */ /* 0x100fe2000801089d */
[--C-:B------:R-:W-:Y:S01]  /*a410*/  FFMA.FTZ R188, R26, UR39, -R157.reuse ;  /* 0x000000271abc7c23 */ /* 0x100fe2000801089d */
[----:B------:R-:W-:Y:S01]  /*a420*/  FFMA.FTZ R196, R28, UR39, -R157 ;  /* 0x000000271cc47c23 */ /* 0x000fe2000801089d */
[----:B------:R0:W-:Y:S06]  /*a430*/  BAR.ARV R9, 0x100 ;  /* 0x000400090000751d */ /* 0x0001ec0000002000 */
[----:B------:R1:W-:Y:S01]  /*a440*/  @!P1 SYNCS.ARRIVE.TRANS64.RED.A1T0 RZ, [R24+URZ], RZ ;  /* 0x000000ff18ff99a7 */ /* 0x0003e2000810043f */
[----:B------:R-:W-:Y:S01]  /*a450*/  MUFU.EX2 R195, R195 ;  /* 0x000000c300c37308 */ /* 0x000fe20000000800 */
[----:B------:R-:W-:-:S07]  /*a460*/  MOV R13, 0xc00 ;  /* 0x00000c00000d7802 */ /* 0x000fce0000000f00 */
[----:B------:R-:W2:Y:S08]  /*a470*/  MUFU.EX2 R194, R194 ;  /* 0x000000c200c27308 */ /* 0x000eb00000000800 */
[----:B------:R-:W-:Y:S08]  /*a480*/  MUFU.EX2 R192, R192 ;  /* 0x000000c000c07308 */ /* 0x000ff00000000800 */
[----:B------:R-:W3:Y:S08]  /*a490*/  MUFU.EX2 R191, R191 ;  /* 0x000000bf00bf7308 */ /* 0x000ef00000000800 */
[----:B------:R-:W-:Y:S08]  /*a4a0*/  MUFU.EX2 R190, R190 ;  /* 0x000000be00be7308 */ /* 0x000ff00000000800 */
[----:B------:R-:W4:Y:S08]  /*a4b0*/  MUFU.EX2 R189, R189 ;  /* 0x000000bd00bd7308 */ /* 0x000f300000000800 */
[----:B------:R-:W-:Y:S08]  /*a4c0*/  MUFU.EX2 R188, R188 ;  /* 0x000000bc00bc7308 */ /* 0x000ff00000000800 */
[----:B------:R-:W5:Y:S01]  /*a4d0*/  MUFU.EX2 R196, R196 ;  /* 0x000000c400c47308 */ /* 0x000f620000000800 */
[----:B------:R-:W-:-:S02]  /*a4e0*/  IMAD R12, R22, R13, UR42 ;  /* 0x0000002a160c7e24 */ /* 0x000fc4000f8e020d */
[----:B------:R-:W-:-:S03]  /*a4f0*/  IMAD.MOV.U32 R13, RZ, RZ, 0x40000040 ;  /* 0x40000040ff0d7424 */ /* 0x000fc600078e00ff */
[----:B------:R-:W-:Y:S02]  /*a500*/  R2UR UR6, R12 ;  /* 0x000000000c0672ca */ /* 0x000fe400000e0000 */
[----:B------:R-:W-:Y:S02]  /*a510*/  R2UR UR7, R13 ;  /* 0x000000000d0772ca */ /* 0x000fe400000e0000 */
[----:B--2---:R-:W-:Y:S02]  /*a520*/  F2FP.F16.F32.PACK_AB R152, R194, R195 ;  /* 0x000000c3c298723e */ /* 0x004fe400000000ff */
[----:B---3--:R-:W-:Y:S02]  /*a530*/  F2FP.F16.F32.PACK_AB R154, R191, R192 ;  /* 0x000000c0bf9a723e */ /* 0x008fe400000000ff */
[----:B----4-:R-:W-:Y:S02]  /*a540*/  F2FP.F16.F32.PACK_AB R153, R189, R190 ;  /* 0x000000bebd99723e */ /* 0x010fe400000000ff */
[----:B-----5:R-:W-:Y:S01]  /*a550*/  F2FP.F16.F32.PACK_AB R155, R196, R188 ;  /* 0x000000bcc49b723e */ /* 0x020fe200000000ff */
[----:B------:R0:W-:Y:S06]  /*a560*/  BAR.SYNC.DEFER_BLOCKING R199, 0x100 ;  /* 0x000400c70000751d */ /* 0x0001ec0000010000 */
[----:B-1----:R-:W-:-:S06]  /*a570*/  WARPGROUP.ARRIVE ;  /* 0x00000000000079c5 */ /* 0x002fcc0000000000 */
[----:B------:R-:W-:Y:S01]  /*a580*/  HGMMA.64x256x16.F32 R24, R152, gdesc[UR4].tnspB, RZ, !UPT, gsb0 ;  /* 0x43e0000498187df0 */ /* 0x000fe2000c0008ff */
[--C-:B------:R-:W-:Y:S01]  /*a590*/  FFMA.FTZ R185, R7, UR39, -R156.reuse ;  /* 0x0000002707b97c23 */ /* 0x100fe2000801089c */
[--C-:B------:R-:W-:Y:S01]  /*a5a0*/  FFMA.FTZ R7, R11, UR39, -R156.reuse ;  /* 0x000000270b077c23 */ /* 0x100fe2000801089c */
[--C-:B------:R-:W-:Y:S01]  /*a5b0*/  FFMA.FTZ R180, R180, UR39, -R156.reuse ;  /* 0x00000027b4b47c23 */ /* 0x100fe2000801089c */
[--C-:B------:R-:W-:Y:S01]  /*a5c0*/  FFMA.FTZ R11, R182, UR39, -R156.reuse ;  /* 0x00000027b60b7c23 */ /* 0x100fe2000801089c */
[--C-:B------:R-:W-:Y:S01]  /*a5d0*/  FFMA.FTZ R5, R5, UR39, -R157.reuse ;  /* 0x0000002705057c23 */ /* 0x100fe2000801089d */
[--C-:B------:R-:W-:Y:S01]  /*a5e0*/  FFMA.FTZ R6, R6, UR39, -R157.reuse ;  /* 0x0000002706067c23 */ /* 0x100fe2000801089d */
[--C-:B------:R-:W-:Y:S01]  /*a5f0*/  FFMA.FTZ R10, R10, UR39, -R157.reuse ;  /* 0x000000270a0a7c23 */ /* 0x100fe2000801089d */
[--C-:B------:R-:W-:Y:S01]  /*a600*/  FFMA.FTZ R13, R181, UR39, -R157.reuse ;  /* 0x00000027b50d7c23 */ /* 0x100fe2000801089d */
[----:B------:R-:W-:Y:S08]  /*a610*/  MUFU.EX2 R185, R185 ;  /* 0x000000b900b97308 */ /* 0x000ff00000000800 */
[----:B------:R-:W1:Y:S08]  /*a620*/  MUFU.EX2 R180, R180 ;  /* 0x000000b400b47308 */ /* 0x000e700000000800 */
[----:B------:R-:W-:Y:S08]  /*a630*/  MUFU.EX2 R7, R7 ;  /* 0x0000000700077308 */ /* 0x000ff00000000800 */
[----:B------:R-:W-:Y:S08]  /*a640*/  MUFU.EX2 R11, R11 ;  /* 0x0000000b000b7308 */ /* 0x000ff00000000800 */
[----:B------:R-:W-:Y:S08]  /*a650*/  MUFU.EX2 R5, R5 ;  /* 0x0000000500057308 */ /* 0x000ff00000000800 */
[----:B------:R-:W2:Y:S08]  /*a660*/  MUFU.EX2 R6, R6 ;  /* 0x0000000600067308 */ /* 0x000eb00000000800 */
[----:B------:R-:W-:Y:S08]  /*a670*/  MUFU.EX2 R10, R10 ;  /* 0x0000000a000a7308 */ /* 0x000ff00000000800 */
[----:B------:R-:W3:Y:S01]  /*a680*/  MUFU.EX2 R13, R13 ;  /* 0x0000000d000d7308 */ /* 0x000ee20000000800 */
[--C-:B------:R-:W-:Y:S01]  /*a690*/  FFMA.FTZ R168, R168, UR39, -R156.reuse ;  /* 0x00000027a8a87c23 */ /* 0x100fe2000801089c */
[--C-:B------:R-:W-:Y:S01]  /*a6a0*/  FFMA.FTZ R169, R169, UR39, -R156.reuse ;  /* 0x00000027a9a97c23 */ /* 0x100fe2000801089c */
[--C-:B------:R-:W-:Y:S01]  /*a6b0*/  FFMA.FTZ R170, R170, UR39, -R156.reuse ;  /* 0x00000027aaaa7c23 */ /* 0x100fe2000801089c */
[----:B------:R-:W-:Y:S01]  /*a6c0*/  FFMA.FTZ R171, R171, UR39, -R156 ;  /* 0x00000027abab7c23 */ /* 0x000fe2000801089c */
[--C-:B------:R-:W-:Y:S01]  /*a6d0*/  FFMA.FTZ R172, R172, UR39, -R157.reuse ;  /* 0x00000027acac7c23 */ /* 0x100fe2000801089d */
[--C-:B------:R-:W-:Y:S01]  /*a6e0*/  FFMA.FTZ R173, R173, UR39, -R157.reuse ;  /* 0x00000027adad7c23 */ /* 0x100fe2000801089d */
[--C-:B------:R-:W-:Y:S01]  /*a6f0*/  FFMA.FTZ R174, R174, UR39, -R157.reuse ;  /* 0x00000027aeae7c23 */ /* 0x100fe2000801089d */
[----:B------:R-:W-:Y:S01]  /*a700*/  FFMA.FTZ R175, R175, UR39, -R157 ;  /* 0x00000027afaf7c23 */ /* 0x000fe2000801089d */
[----:B------:R-:W-:Y:S08]  /*a710*/  MUFU.EX2 R168, R168 ;  /* 0x000000a800a87308 */ /* 0x000ff00000000800 */
[----:B------:R-:W4:Y:S08]  /*a720*/  MUFU.EX2 R169, R169 ;  /* 0x000000a900a97308 */ /* 0x000f300000000800 */
[----:B------:R-:W-:Y:S01]  /*a730*/  MUFU.EX2 R170, R170 ;  /* 0x000000aa00aa7308 */ /* 0x000fe20000000800 */
[----:B------:R-:W-:-:S02]  /*a740*/  WARPGROUP.DEPBAR.LE gsb0, 0x0 ;  /* 0x00008000000079c5 */ /* 0x000fc40000010000 */
[----:B------:R-:W-:Y:S02]  /*a750*/  VIADD R152, R12, 0x80 ;  /* 0x000000800c987836 */ /* 0x000fe40000000000 */
[----:B------:R-:W-:-:S03]  /*a760*/  IMAD.MOV.U32 R153, RZ, RZ, 0x40000040 ;  /* 0x40000040ff997424 */ /* 0x000fc600078e00ff */
[----:B------:R-:W-:Y:S02]  /*a770*/  R2UR UR6, R152 ;  /* 0x00000000980672ca */ /* 0x000fe400000e0000 */
[----:B------:R-:W-:Y:S02]  /*a780*/  R2UR UR7, R153 ;  /* 0x00000000990772ca */ /* 0x000fe400000e0000 */
[----:B-1----:R-:W-:Y:S02]  /*a790*/  F2FP.F16.F32.PACK_AB R152, R180, R185 ;  /* 0x000000b9b498723e */ /* 0x002fe400000000ff */
[----:B--2---:R-:W-:Y:S02]  /*a7a0*/  F2FP.F16.F32.PACK_AB R153, R6, R5 ;  /* 0x000000050699723e */ /* 0x004fe400000000ff */
[----:B------:R-:W-:Y:S02]  /*a7b0*/  F2FP.F16.F32.PACK_AB R154, R11, R7 ;  /* 0x000000070b9a723e */ /* 0x000fe400000000ff */
[----:B---3--:R-:W-:-:S04]  /*a7c0*/  F2FP.F16.F32.PACK_AB R155, R13, R10 ;  /* 0x0000000a0d9b723e */ /* 0x008fc800000000ff */
[----:B------:R-:W-:-:S06]  /*a7d0*/  WARPGROUP.ARRIVE ;  /* 0x00000000000079c5 */ /* 0x000fcc0000000000 */
[----:B------:R-:W-:Y:S01]  /*a7e0*/  HGMMA.64x256x16.F32 R24, R152, gdesc[UR4].tnspB, R24, gsb0 ;  /* 0x43e0000498187df0 */ /* 0x000fe20008000818 */
[----:B------:R-:W-:Y:S08]  /*a7f0*/  MUFU.EX2 R171, R171 ;  /* 0x000000ab00ab7308 */ /* 0x000ff00000000800 */
[----:B------:R-:W-:Y:S08]  /*a800*/  MUFU.EX2 R172, R172 ;  /* 0x000000ac00ac7308 */ /* 0x000ff00000000800 */
[----:B------:R-:W1:Y:S08]  /*a810*/  MUFU.EX2 R173, R173 ;  /* 0x000000ad00ad7308 */ /* 0x000e700000000800 */
[----:B------:R-:W-:Y:S08]  /*a820*/  MUFU.EX2 R174, R174 ;  /* 0x000000ae00ae7308 */ /* 0x000ff00000000800 */
[----:B------:R-:W2:Y:S01]  /*a830*/  MUFU.EX2 R175, R175 ;  /* 0x000000af00af7308 */ /* 0x000ea20000000800 */
        /* <DEDUP_REMOVED lines=9> */
[----:B------:R-:W3:Y:S08]  /*a8d0*/  MUFU.EX2 R159, R159 ;  /* 0x0000009f009f7308 */ /* 0x000ef00000000800 */
[----:B------:R-:W-:Y:S08]  /*a8e0*/  MUFU.EX2 R161, R161 ;  /* 0x000000a100a17308 */ /* 0x000ff00000000800 */
[----:B------:R-:W-:Y:S08]  /*a8f0*/  MUFU.EX2 R166, R166 ;  /* 0x000000a600a67308 */ /* 0x000ff00000000800 */
[----:B------:R-:W-:Y:S08]  /*a900*/  MUFU.EX2 R3, R3 ;  /* 0x0000000300037308 */ /* 0x000ff00000000800 */
[----:B------:R-:W5:Y:S08]  /*a910*/  MUFU.EX2 R160, R160 ;  /* 0x000000a000a07308 */ /* 0x000f700000000800 */
[----:B------:R-:W-:Y:S01]  /*a920*/  MUFU.EX2 R163, R163 ;  /* 0x000000a300a37308 */ /* 0x000fe20000000800 */
[----:B------:R-:W-:-:S02]  /*a930*/  WARPGROUP.DEPBAR.LE gsb0, 0x0 ;  /* 0x00008000000079c5 */ /* 0x000fc40000010000 */
[----:B------:R-:W-:Y:S01]  /*a940*/  IMAD.MOV.U32 R153, RZ, RZ, 0x40000040 ;  /* 0x40000040ff997424 */ /* 0x000fe200078e00ff */
[----:B------:R-:W-:-:S04]  /*a950*/  IADD3 R152, R12, 0x100, RZ ;  /* 0x000001000c987810 */ /* 0x000fc80007ffe0ff */
[----:B------:R-:W-:Y:S02]  /*a960*/  R2UR UR6, R152 ;  /* 0x00000000980672ca */ /* 0x000fe400000e0000 */
[----:B------:R-:W-:Y:S02]  /*a970*/  R2UR UR7, R153 ;  /* 0x00000000990772ca */ /* 0x000fe400000e0000 */
[----:B----4-:R-:W-:Y:S02]  /*a980*/  F2FP.F16.F32.PACK_AB R152, R169, R168 ;  /* 0x000000a8a998723e */ /* 0x010fe400000000ff */
[----:B-1----:R-:W-:Y:S02]  /*a990*/  F2FP.F16.F32.PACK_AB R153, R173, R172 ;  /* 0x000000acad99723e */ /* 0x002fe400000000ff */
[----:B------:R-:W-:Y:S02]  /*a9a0*/  F2FP.F16.F32.PACK_AB R154, R171, R170 ;  /* 0x000000aaab9a723e */ /* 0x000fe400000000ff */
[----:B--2---:R-:W-:-:S04]  /*a9b0*/  F2FP.F16.F32.PACK_AB R155, R175, R174 ;  /* 0x000000aeaf9b723e */ /* 0x004fc800000000ff */
[----:B------:R-:W-:-:S06]  /*a9c0*/  WARPGROUP.ARRIVE ;  /* 0x00000000000079c5 */ /* 0x000fcc0000000000 */
[----:B------:R-:W-:Y:S01]  /*a9d0*/  HGMMA.64x256x16.F32 R24, R152, gdesc[UR4].tnspB, R24, gsb0 ;  /* 0x43e0000498187df0 */ /* 0x000fe20008000818 */
[----:B------:R-:W1:Y:S01]  /*a9e0*/  MUFU.EX2 R167, R167 ;  /* 0x000000a700a77308 */ /* 0x000e620000000800 */
[--C-:B------:R-:W-:Y:S01]  /*a9f0*/  FFMA.FTZ R181, R183, UR39, -R156.reuse ;  /* 0x00000027b7b57c23 */ /* 0x100fe2000801089c */
[--C-:B------:R-:W-:Y:S01]  /*aa00*/  FFMA.FTZ R183, R184, UR39, -R157.reuse ;  /* 0x00000027b8b77c23 */ /* 0x100fe2000801089d */
[--C-:B------:R-:W-:Y:S01]  /*aa10*/  FFMA.FTZ R182, R14, UR39, -R156.reuse ;  /* 0x000000270eb67c23 */ /* 0x100fe2000801089c */
[--C-:B------:R-:W-:Y:S01]  /*aa20*/  FFMA.FTZ R20, R20, UR39, -R156.reuse ;  /* 0x0000002714147c23 */ /* 0x100fe2000801089c */
[----:B------:R-:W-:Y:S01]  /*aa30*/  FFMA.FTZ R164, R164, UR39, -R156 ;  /* 0x00000027a4a47c23 */ /* 0x000fe2000801089c */
[--C-:B------:R-:W-:Y:S01]  /*aa40*/  FFMA.FTZ R184, R15, UR39, -R157.reuse ;  /* 0x000000270fb87c23 */ /* 0x100fe2000801089d */
[--C-:B------:R-:W-:Y:S01]  /*aa50*/  FFMA.FTZ R21, R21, UR39, -R157.reuse ;  /* 0x0000002715157c23 */ /* 0x100fe2000801089d */
[----:B------:R-:W-:Y:S01]  /*aa60*/  FFMA.FTZ R165, R165, UR39, -R157 ;  /* 0x00000027a5a57c23 */ /* 0x000fe2000801089d */
[----:B------:R-:W-:Y:S08]  /*aa70*/  MUFU.EX2 R181, R181 ;  /* 0x000000b500b57308 */ /* 0x000ff00000000800 */
[----:B------:R-:W2:Y:S08]  /*aa80*/  MUFU.EX2 R182, R182 ;  /* 0x000000b600b67308 */ /* 0x000eb00000000800 */
[----:B------:R-:W-:Y:S08]  /*aa90*/  MUFU.EX2 R20, R20 ;  /* 0x0000001400147308 */ /* 0x000ff00000000800 */
[----:B------:R-:W-:Y:S08]  /*aaa0*/  MUFU.EX2 R164, R164 ;  /* 0x000000a400a47308 */ /* 0x000ff00000000800 */
[----:B------:R-:W-:Y:S08]  /*aab0*/  MUFU.EX2 R183, R183 ;  /* 0x000000b700b77308 */ /* 0x000ff00000000800 */
[----:B------:R-:W4:Y:S08]  /*aac0*/  MUFU.EX2 R184, R184 ;  /* 0x000000b800b87308 */ /* 0x000f300000000800 */
[----:B------:R-:W-:Y:S08]  /*aad0*/  MUFU.EX2 R21, R21 ;  /* 0x0000001500157308 */ /* 0x000ff00000000800 */
[----:B------:R-:W0:Y:S01]  /*aae0*/  MUFU.EX2 R165, R165 ;  /* 0x000000a500a57308 */ /* 0x000e220000000800 */
[----:B------:R-:W-:Y:S01]  /*aaf0*/  VIADD R14, R12, 0x200 ;  /* 0x000002000c0e7836 */ /* 0x000fe20000000000 */
[----:B------:R-:W-:Y:S01]  /*ab00*/  MOV R15, 0x40000040 ;  /* 0x40000040000f7802 */ /* 0x000fe20000000f00 */
[----:B------:R-:W-:-:S02]  /*ab10*/  WARPGROUP.DEPBAR.LE gsb0, 0x0 ;  /* 0x00008000000079c5 */ /* 0x000fc40000010000 */
[----:B------:R-:W-:Y:S02]  /*ab20*/  VIADD R152, R12, 0x180 ;  /* 0x000001800c987836 */ /* 0x000fe40000000000 */
[----:B------:R-:W-:-:S03]  /*ab30*/  IMAD.MOV.U32 R153, RZ, RZ, 0x40000040 ;  /* 0x40000040ff997424 */ /* 0x000fc600078e00ff */
[----:B------:R-:W-:Y:S02]  /*ab40*/  R2UR UR6, R152 ;  /* 0x00000000980672ca */ /* 0x000fe400000e0000 */
[----:B------:R-:W-:Y:S02]  /*ab50*/  R2UR UR7, R153 ;  /* 0x00000000990772ca */ /* 0x000fe400000e0000 */
[----:B---3--:R-:W-:Y:S02]  /*ab60*/  F2FP.F16.F32.PACK_AB R152, R159, R4 ;  /* 0x000000049f98723e */ /* 0x008fe400000000ff */
[----:B-----5:R-:W-:Y:S02]  /*ab70*/  F2FP.F16.F32.PACK_AB R153, R160, R3 ;  /* 0x00000003a099723e */ /* 0x020fe400000000ff */
[----:B------:R-:W-:Y:S02]  /*ab80*/  F2FP.F16.F32.PACK_AB R154, R166, R161 ;  /* 0x000000a1a69a723e */ /* 0x000fe400000000ff */
[----:B-1----:R-:W-:-:S04]  /*ab90*/  F2FP.F16.F32.PACK_AB R155, R167, R163 ;  /* 0x000000a3a79b723e */ /* 0x002fc800000000ff */
[----:B------:R-:W-:-:S06]  /*aba0*/  WARPGROUP.ARRIVE ;  /* 0x00000000000079c5 */ /* 0x000fcc0000000000 */
[----:B------:R-:W-:Y:S01]  /*abb0*/  HGMMA.64x256x16.F32 R24, R152, gdesc[UR4].tnspB, R24, gsb0 ;  /* 0x43e0000498187df0 */ /* 0x000fe20008000818 */
[----:B------:R-:W-:Y:S02]  /*abc0*/  R2UR UR6, R14 ;  /* 0x000000000e0672ca */ /* 0x000fe400000e0000 */
[----:B------:R-:W-:Y:S01]  /*abd0*/  R2UR UR7, R15 ;  /* 0x000000000f0772ca */ /* 0x000fe200000e0000 */
        /* <DEDUP_REMOVED lines=8> */
[----:B------:R-:W-:Y:S01]  /*ac60*/  VIADD R14, R12, 0x280 ;  /* 0x000002800c0e7836 */ /* 0x000fe20000000000 */
[----:B------:R-:W1:Y:S08]  /*ac70*/  MUFU.EX2 R193, R193 ;  /* 0x000000c100c17308 */ /* 0x000e700000000800 */
[----:B------:R-:W-:Y:S08]  /*ac80*/  MUFU.EX2 R187, R187 ;  /* 0x000000bb00bb7308 */ /* 0x000ff00000000800 */
[----:B------:R-:W-:Y:S08]  /*ac90*/  MUFU.EX2 R186, R186 ;  /* 0x000000ba00ba7308 */ /* 0x000ff00000000800 */
[----:B------:R-:W-:Y:S08]  /*aca0*/  MUFU.EX2 R156, R156 ;  /* 0x0000009c009c7308 */ /* 0x000ff00000000800 */
[----:B------:R-:W3:Y:S08]  /*acb0*/  MUFU.EX2 R158, R158 ;  /* 0x0000009e009e7308 */ /* 0x000ef00000000800 */
[----:B------:R-:W5:Y:S08]  /*acc0*/  MUFU.EX2 R178, R178 ;  /* 0x000000b200b27308 */ /* 0x000f700000000800 */
[----:B------:R-:W-:Y:S08]  /*acd0*/  MUFU.EX2 R177, R177 ;  /* 0x000000b100b17308 */ /* 0x000ff00000000800 */
[----:B------:R-:W5:Y:S01]  /*ace0*/  MUFU.EX2 R12, R157 ;  /* 0x0000009d000c7308 */ /* 0x000f620000000800 */
[----:B------:R-:W-:Y:S01]  /*acf0*/  IMAD.MOV.U32 R15, RZ, RZ, 0x40000040 ;  /* 0x40000040ff0f7424 */ /* 0x000fe200078e00ff */
[----:B------:R-:W-:-:S02]  /*ad00*/  WARPGROUP.DEPBAR.LE gsb0, 0x0 ;  /* 0x00008000000079c5 */ /* 0x000fc40000010000 */
[----:B--2---:R-:W-:Y:S02]  /*ad10*/  F2FP.F16.F32.PACK_AB R152, R182, R181 ;  /* 0x000000b5b698723e */ /* 0x004fe400000000ff */
[----:B----4-:R-:W-:Y:S02]  /*ad20*/  F2FP.F16.F32.PACK_AB R153, R184, R183 ;  /* 0x000000b7b899723e */ /* 0x010fe400000000ff */
[----:B------:R-:W-:Y:S02]  /*ad30*/  F2FP.F16.F32.PACK_AB R154, R164, R20 ;  /* 0x00000014a49a723e */ /* 0x000fe400000000ff */
[----:B0-----:R-:W-:-:S04]  /*ad40*/  F2FP.F16.F32.PACK_AB R155, R165, R21 ;  /* 0x00000015a59b723e */ /* 0x001fc800000000ff */
[----:B------:R-:W-:-:S06]  /*ad50*/  WARPGROUP.ARRIVE ;  /* 0x00000000000079c5 */ /* 0x000fcc0000000000 */
[----:B------:R-:W-:Y:S01]  /*ad60*/  HGMMA.64x256x16.F32 R24, R152, gdesc[UR4].tnspB, R24, gsb0 ;  /* 0x43e0000498187df0 */ /* 0x000fe20008000818 */
[----:B------:R-:W-:Y:S02]  /*ad70*/  R2UR UR6, R14 ;  /* 0x000000000e0672ca */ /* 0x000fe400000e0000 */
[----:B------:R-:W-:Y:S01]  /*ad80*/  R2UR UR7, R15 ;  /* 0x000000000f0772ca */ /* 0x000fe200000e0000 */
[----:B------:R-:W-:Y:S01]  /*ad90*/  FADD.FTZ R194, R195, R194 ;  /* 0x000000c2c3c27221 */ /* 0x000fe20000010000 */
[----:B------:R-:W-:-:S03]  /*ada0*/  FADD.FTZ R189, R190, R189 ;  /* 0x000000bdbebd7221 */ /* 0x000fc60000010000 */
        /* <DEDUP_REMOVED lines=33> */
[----:B------:R-:W-:Y:S01]  /*afc0*/  FADD.FTZ R184, R21, R184 ;  /* 0x000000b815b87221 */ /* 0x000fe20000010000 */
[----:B------:R-:W-:Y:S02]  /*afd0*/  ISETP.GE.AND P2, PT, R197, 0x61, PT ;  /* 0x00000061c500780c */ /* 0x000fe40003f46270 */
[----:B------:R-:W-:Y:S01]  /*afe0*/  FADD.FTZ R164, R164, R181 ;  /* 0x000000b5a4a47221 */ /* 0x000fe20000010000 */
[----:B------:R-:W-:Y:S01]  /*aff0*/  FADD.FTZ R165, R165, R184 ;  /* 0x000000b8a5a57221 */ /* 0x000fe20000010000 */
[----:B------:R-:W-:Y:S02]  /*b000*/  @!P1 VIADD R0, R0, 0x32460 ;  /* 0x0003246000009836 */ /* 0x000fe40000000000 */
[----:B-1----:R-:W-:Y:S01]  /*b010*/  FADD.FTZ R164, R193, R164 ;  /* 0x000000a4c1a47221 */ /* 0x002fe20000010000 */
[----:B---3--:R-:W-:Y:S02]  /*b020*/  FADD.FTZ R165, R158, R165 ;  /* 0x000000a59ea57221 */ /* 0x008fe40000010000 */
[----:B------:R-:W-:Y:S01]  /*b030*/  @!P1 PRMT R0, RZ, 0x654, R0 ;  /* 0x00000654ff009816 */ /* 0x000fe20000000000 */
[----:B------:R-:W-:-:S02]  /*b040*/  WARPGROUP.DEPBAR.LE gsb0, 0x0 ;  /* 0x00008000000079c5 */ /* 0x000fc40000010000 */
[----:B------:R-:W-:Y:S02]  /*b050*/  F2FP.F16.F32.PACK_AB R152, R187, R193 ;  /* 0x000000c1bb98723e */ /* 0x000fe400000000ff */
[----:B-----5:R-:W-:Y:S02]  /*b060*/  F2FP.F16.F32.PACK_AB R153, R178, R158 ;  /* 0x0000009eb299723e */ /* 0x020fe400000000ff */
[----:B------:R-:W-:Y:S02]  /*b070*/  F2FP.F16.F32.PACK_AB R154, R156, R186 ;  /* 0x000000ba9c9a723e */ /* 0x000fe400000000ff */
[----:B------:R-:W-:-:S04]  /*b080*/  F2FP.F16.F32.PACK_AB R155, R12, R177 ;  /* 0x000000b10c9b723e */ /* 0x000fc800000000ff */
[----:B------:R-:W-:-:S06]  /*b090*/  WARPGROUP.ARRIVE ;  /* 0x00000000000079c5 */ /* 0x000fcc0000000000 */
[----:B------:R-:W-:Y:S01]  /*b0a0*/  HGMMA.64x256x16.F32 R24, R152, gdesc[UR4].tnspB, R24, gsb0 ;  /* 0x43e0000498187df0 */ /* 0x000fe20008000818 */
[----:B------:R-:W-:Y:S01]  /*b0b0*/  FADD.FTZ R187, R187, R164 ;  /* 0x000000a4bbbb7221 */ /* 0x000fe20000010000 */
[----:B------:R-:W-:-:S03]  /*b0c0*/  FADD.FTZ R178, R178, R165 ;  /* 0x000000a5b2b27221 */ /* 0x000fc60000010000 */
[----:B------:R-:W-:Y:S01]  /*b0d0*/  FADD.FTZ R187, R186, R187 ;  /* 0x000000bbbabb7221 */ /* 0x000fe20000010000 */
[----:B------:R-:W-:-:S03]  /*b0e0*/  FADD.FTZ R177, R177, R178 ;  /* 0x000000b2b1b17221 */ /* 0x000fc60000010000 */
[----:B------:R-:W-:Y:S01]  /*b0f0*/  FADD.FTZ R7, R156, R187 ;  /* 0x000000bb9c077221 */ /* 0x000fe20000010000 */
[----:B------:R-:W-:Y:S01]  /*b100*/  FADD.FTZ R4, R12, R177 ;  /* 0x000000b10c047221 */ /* 0x000fe20000010000 */
[----:B------:R-:W-:Y:S02]  /*b110*/  WARPGROUP.DEPBAR.LE gsb0, 0x0 ;  /* 0x00008000000079c5 */ /* 0x000fe40000010000 */
[----:B------:R0:W-:Y:S01]  /*b120*/  @!P1 SYNCS.ARRIVE.TRANS64.RED.A1T0 RZ, [R0+URZ], RZ ;  /* 0x000000ff00ff99a7 */ /* 0x0001e2000810043f */
[----:B------:R-:W-:Y:S05]  /*b130*/  @!P2 BRA `(.L_x_1063) ;  /* 0x0000002c00a8a947 */ /* 0x000fea0003800000 */
[----:B0-----:R-:W-:Y:S01]  /*b140*/  VIADD R0, R198, 0xfffffffe ;  /* 0xfffffffec6007836 */ /* 0x001fe20000000000 */
[----:B------:R-:W-:Y:S01]  /*b150*/  MOV R6, R8 ;  /* 0x0000000800067202 */ /* 0x000fe20000000f00 */
[----:B------:R-:W-:-:S07]  /*b160*/  IMAD.MOV.U32 R5, RZ, RZ, R162 ;  /* 0x000000ffff057224 */ /* 0x000fce00078e00a2 */
.L_x_1073:
[----:B------:R-:W-:Y:S01]  /*b170*/  VIADD R22, R22, 0x1 ;  /* 0x0000000116167836 */ /* 0x000fe20000000000 */
[----:B------:R-:W-:Y:S05]  /*b180*/  YIELD ;  /* 0x0000000000007946 */ /* 0x000fea0003800000 */
[----:B------:R-:W-:Y:S02]  /*b190*/  ISETP.NE.AND P3, PT, R22, 0x2, PT ;  /* 0x000000021600780c */ /* 0x000fe40003f65270 */
[C---:B------:R-:W-:Y:S01]  /*b1a0*/  ISETP.GT.AND P2, PT, R0.reuse, RZ, PT ;  /* 0x000000ff0000720c */ /* 0x040fe20003f44270 */
[----:B------:R-:W-:Y:S01]  /*b1b0*/  VIADD R0, R0, 0xffffffff ;  /* 0xffffffff00007836 */ /* 0x000fe20000000000 */
[----:B-1----:R-:W-:-:S02]  /*b1c0*/  SEL R3, RZ, 0x1, P3 ;  /* 0x00000001ff037807 */ /* 0x002fc40001800000 */
[----:B------:R-:W-:Y:S02]  /*b1d0*/  SEL R22, R22, RZ, P3 ;  /* 0x000000ff16167207 */ /* 0x000fe40001800000 */
[----:B------:R-:W-:Y:S01]  /*b1e0*/  LOP3.LUT R200, R200, R3, RZ, 0x3c, !PT ;  /* 0x00000003c8c87212 */ /* 0x000fe200078e3cff */
[----:B------:R-:W-:Y:S06]  /*b1f0*/  @!P0 BRA `(.L_x_1064) ;  /* 0x0000000000048947 */ /* 0x000fec0003800000 */
[----:B------:R-:W-:Y:S01]  /*b200*/  BPT.TRAP 0x1 ;  /* 0x000000040000795c */ /* 0x000fe20000300000 */
.L_x_1064:
[----:B------:R-:W-:Y:S01]  /*b210*/  IMAD R3, R22, 0x8, R18 ;  /* 0x0000000816037824 */ /* 0x000fe200078e0212 */
[----:B------:R-:W-:-:S04]  /*b220*/  SHF.L.U32 R12, R200, 0x1f, RZ ;  /* 0x0000001fc80c7819 */ /* 0x000fc800000006ff */
[----:B------:R0:W1:Y:S01]  /*b230*/  SYNCS.PHASECHK.TRANS64.TRYWAIT P3, [R3+URZ+0x32430], R12 ;  /* 0x0324300c030075a7 */ /* 0x000062000806017f */
[----:B------:R-:W-:Y:S05]  /*b240*/  @!P0 BRA `(.L_x_1065) ;  /* 0x0000000000048947 */ /* 0x000fea0003800000 */
[----:B------:R-:W-:Y:S01]  /*b250*/  BPT.TRAP 0x1 ;  /* 0x000000040000795c */ /* 0x000fe20000300000 */
.L_x_1065:
[----:B------:R-:W-:Y:S01]  /*b260*/  IMAD R8, R22, 0x300, R225 ;  /* 0x0000030016087824 */ /* 0x000fe200078e02e1 */
[----:B------:R-:W-:Y:S01]  /*b270*/  MOV R9, 0x40000040 ;  /* 0x4000004000097802 */ /* 0x000fe20000000f00 */
[----:B-1----:R-:W-:Y:S06]  /*b280*/  @P3 BRA `(.L_x_1066) ;  /* 0x0000000000083947 */ /* 0x002fec0003800000 */
[----:B------:R-:W1:Y:S02]  /*b290*/  SYNCS.PHASECHK.TRANS64.TRYWAIT P3, [R3+URZ+0x32430], R12 ;  /* 0x0324300c030075a7 */ /* 0x000e64000806017f */
[----:B-1----:R-:W-:Y:S05]  /*b2a0*/  @!P3 BRA `(.L_x_1067) ;  /* 0x000000c00090b947 */ /* 0x002fea0003800000 */
.L_x_1066:
[----:B------:R-:W2:Y:S04]  /*b2b0*/  LDL.64 R152, [R1+0x70] ;  /* 0x0000700001987983 */ /* 0x000ea80000100a00 */
[----:B------:R-:W3:Y:S04]  /*b2c0*/  LDL.64 R202, [R1+0x68] ;  /* 0x0000680001ca7983 */ /* 0x000ee80000100a00 */
[----:B------:R-:W4:Y:S01]  /*b2d0*/  LDL.64 R20, [R1+0x60] ;  /* 0x0000600001147983 */ /* 0x000f220000100a00 */
[----:B------:R-:W-:Y:S05]  /*b2e0*/  WARPSYNC.ALL ;  /* 0x0000000000007948 */ /* 0x000fea0003800000 */
[----:B------:R-:W5:Y:S01]  /*b2f0*/  LDL.64 R14, [R1+0x58] ;  /* 0x00005800010e7983 */ /* 0x000f620000100a00 */
[C---:B------:R-:W-:Y:S01]  /*b300*/  R2UR UR6, R8.reuse ;  /* 0x00000000080672ca */ /* 0x040fe200000e0000 */
[----:B------:R-:W-:Y:S01]  /*b310*/  VIADD R10, R8, 0x2 ;  /* 0x00000002080a7836 */ /* 0x000fe20000000000 */
[----:B------:R-:W-:Y:S01]  /*b320*/  R2UR UR7, R9 ;  /* 0x00000000090772ca */ /* 0x000fe200000e0000 */
[----:B------:R-:W-:-:S02]  /*b330*/  IMAD.MOV.U32 R11, RZ, RZ, 0x40000040 ;  /* 0x40000040ff0b7424 */ /* 0x000fc400078e00ff */
[----:B------:R-:W-:Y:S01]  /*b340*/  IMAD.MOV.U32 R9, RZ, RZ, 0x40000040 ;  /* 0x40000040ff097424 */ /* 0x000fe200078e00ff */
[----:B--2---:R-:W-:Y:S02]  /*b350*/  R2UR UR4, R152 ;  /* 0x00000000980472ca */ /* 0x004fe400000e0000 */
[----:B------:R-:W-:Y:S02]  /*b360*/  R2UR UR5, R153 ;  /* 0x00000000990572ca */ /* 0x000fe400000e0000 */
[----:B------:R-:W-:-:S11]  /*b370*/  WARPGROUP.ARRIVE ;  /* 0x00000000000079c5 */ /* 0x000fd60000000000 */
[----:B------:R-:W-:Y:S01]  /*b380*/  HGMMA.64x96x16.F32 R152, gdesc[UR4], RZ, !UPT, gsb0 ;  /* 0x01600000049879f0 */ /* 0x000fe2000c0008ff */
[----:B------:R-:W-:Y:S01]  /*b390*/  R2UR UR6, R10 ;  /* 0x000000000a0672ca */ /* 0x000fe200000e0000 */
[----:B------:R-:W-:Y:S01]  /*b3a0*/  VIADD R10, R8, 0x4 ;  /* 0x00000004080a7836 */ /* 0x000fe20000000000 */
[----:B------:R-:W-:Y:S01]  /*b3b0*/  R2UR UR7, R11 ;  /* 0x000000000b0772ca */ /* 0x000fe200000e0000 */
[----:B------:R-:W-:Y:S01]  /*b3c0*/  IMAD.MOV.U32 R11, RZ, RZ, 0x40000040 ;  /* 0x40000040ff0b7424 */ /* 0x000fe200078e00ff */
[----:B---3--:R-:W-:Y:S02]  /*b3d0*/  R2UR UR4, R202 ;  /* 0x00000000ca0472ca */ /* 0x008fe400000e0000 */
[----:B------:R-:W-:Y:S02]  /*b3e0*/  R2UR UR5, R203 ;  /* 0x00000000cb0572ca */ /* 0x000fe400000e0000 */
[----:B------:R-:W-:Y:S01]  /*b3f0*/  IADD3 R8, R8, 0x6, RZ ;  /* 0x0000000608087810 */ /* 0x000fe20007ffe0ff */
[----:B------:R-:W-:-:S02]  /*b400*/  WARPGROUP.DEPBAR.LE gsb0, 0x0 ;  /* 0x00008000000079c5 */ /* 0x000fc40000010000 */
[----:B------:R-:W-:-:S08]  /*b410*/  WARPGROUP.ARRIVE ;  /* 0x00000000000079c5 */ /* 0x000fd00000000000 */
[----:B------:R-:W-:Y:S01]  /*b420*/  HGMMA.64x96x16.F32 R152, gdesc[UR4], R152, gsb0 ;  /* 0x01600000049879f0 */ /* 0x000fe20008000898 */
[----:B------:R-:W-:Y:S02]  /*b430*/  R2UR UR6, R10 ;  /* 0x000000000a0672ca */ /* 0x000fe400000e0000 */
[----:B------:R-:W-:Y:S02]  /*b440*/  R2UR UR7, R11 ;  /* 0x000000000b0772ca */ /* 0x000fe400000e0000 */
[----:B----4-:R-:W-:Y:S02]  /*b450*/  R2UR UR4, R20 ;  /* 0x00000000140472ca */ /* 0x010fe400000e0000 */
[----:B------:R-:W-:Y:S01]  /*b460*/  R2UR UR5, R21 ;  /* 0x00000000150572ca */ /* 0x000fe200000e0000 */
[----:B------:R-:W-:Y:S02]  /*b470*/  WARPGROUP.DEPBAR.LE gsb0, 0x0 ;  /* 0x00008000000079c5 */ /* 0x000fe40000010000 */
[----:B------:R-:W-:-:S10]  /*b480*/  WARPGROUP.ARRIVE ;  /* 0x00000000000079c5 */ /* 0x000fd40000000000 */
[----:B------:R-:W-:Y:S01]  /*b490*/  HGMMA.64x96x16.F32 R152, gdesc[UR4], R152, gsb0 ;  /* 0x01600000049879f0 */ /* 0x000fe20008000898 */
[----:B------:R-:W-:Y:S02]  /*b4a0*/  R2UR UR6, R8 ;  /* 0x00000000080672ca */ /* 0x000fe400000e0000 */
[----:B------:R-:W-:Y:S02]  /*b4b0*/  R2UR UR7, R9 ;  /* 0x00000000090772ca */ /* 0x000fe400000e0000 */
[----:B-----5:R-:W-:Y:S02]  /*b4c0*/  R2UR UR4, R14 ;  /* 0x000000000e0472ca */ /* 0x020fe400000e0000 */
[----:B------:R-:W-:Y:S01]  /*b4d0*/  R2UR UR5, R15 ;  /* 0x000000000f0572ca */ /* 0x000fe200000e0000 */
[----:B------:R-:W-:Y:S02]  /*b4e0*/  WARPGROUP.DEPBAR.LE gsb0, 0x0 ;  /* 0x00008000000079c5 */ /* 0x000fe40000010000 */
[----:B------:R-:W-:-:S10]  /*b4f0*/  WARPGROUP.ARRIVE ;  /* 0x00000000000079c5 */ /* 0x000fd40000000000 */
[----:B------:R-:W-:Y:S03]  /*b500*/  HGMMA.64x96x16.F32 R152, gdesc[UR4], R152, gsb0 ;  /* 0x01600000049879f0 */ /* 0x000fe60008000898 */
[----:B------:R-:W-:Y:S02]  /*b510*/  WARPGROUP.DEPBAR.LE gsb0, 0x0 ;  /* 0x00008000000079c5 */ /* 0x000fe40000010000 */
[----:B------:R-:W-:Y:S05]  /*b520*/  @!P0 BRA `(.L_x_1068) ;  /* 0x0000000000048947 */ /* 0x000fea0003800000 */
[----:B------:R-:W-:Y:S01]  /*b530*/  BPT.TRAP 0x1 ;  /* 0x000000040000795c */ /* 0x000fe20000300000 */
.L_x_1068:
[----:B------:R2:W3:Y:S01]  /*b540*/  SYNCS.PHASECHK.TRANS64.TRYWAIT P3, [R3+URZ+0x32450], R12 ;  /* 0x0324500c030075a7 */ /* 0x0004e2000806017f */
[----:B------:R-:W-:Y:S05]  /*b550*/  @!P0 BRA `(.L_x_1069) ;  /* 0x0000000000048947 */ /* 0x000fea0003800000 */
[----:B------:R-:W-:Y:S01]  /*b560*/  BPT.TRAP 0x1 ;  /* 0x000000040000795c */ /* 0x000fe20000300000 */
.L_x_1069:
[----:B------:R-:W-:Y:S04]  /*b570*/  BSSY B0, `(.L_x_1070) ;  /* 0x0000004000007945 */ /* 0x000fe80003800000 */
[----:B---3--:R-:W-:Y:S05]  /*b580*/  @P3 BRA `(.L_x_1071) ;  /* 0x0000000000083947 */ /* 0x008fea0003800000 */
[----:B------:R-:W3:Y:S02]  /*b590*/  SYNCS.PHASECHK.TRANS64.TRYWAIT P3, [R3+URZ+0x32450], R12 ;  /* 0x0324500c030075a7 */ /* 0x000ee4000806017f */
[----:B---3--:R-:W-:Y:S05]  /*b5a0*/  @!P3 BRA `(.L_x_1072) ;  /* 0x000000bc00e4b947 */ /* 0x008fea0003800000 */
.L_x_1071:
[----:B------:R-:W-:Y:S05]  /*b5b0*/  BSYNC B0 ;  /* 0x0000000000007941 */ /* 0x000fea0003800000 */
.L_x_1070:
[----:B------:R-:W-:Y:S05]  /*b5c0*/  WARPSYNC.ALL ;  /* 0x0000000000007948 */ /* 0x000fea0003800000 */
[----:B------:R-:W4:Y:S04]  /*b5d0*/  LDL R8, [R1+0x78] ;  /* 0x0000780001087983 */ /* 0x000f280000100800 */
[----:B------:R-:W5:Y:S04]  /*b5e0*/  LDL.64 R204, [R1+0x50] ;  /* 0x0000500001cc7983 */ /* 0x000f680000100a00 */
[----:B------:R-:W5:Y:S04]  /*b5f0*/  LDL.64 R202, [R1+0x48] ;  /* 0x0000480001ca7983 */ /* 0x000f680000100a00 */
[----:B------:R-:W5:Y:S01]  /*b600*/  LDL.64 R20, [R1+0x40] ;  /* 0x0000400001147983 */ /* 0x000f620000100a00 */
[----:B------:R-:W-:-:S03]  /*b610*/  IMAD.MOV.U32 R9, RZ, RZ, 0x40000040 ;  /* 0x40000040ff097424 */ /* 0x000fc600078e00ff */
[----:B------:R-:W5:Y:S02]  /*b620*/  LDL.64 R14, [R1+0x38] ;  /* 0x00003800010e7983 */ /* 0x000f640000100a00 */
[----:B------:R-:W-:Y:S01]  /*b630*/  R2UR UR7, R9 ;  /* 0x00000000090772ca */ /* 0x000fe200000e0000 */
[----:B------:R-:W-:Y:S01]  /*b640*/  WARPGROUP.ARRIVE ;  /* 0x00000000000079c5 */ /* 0x000fe20000000000 */
[----:B------:R-:W-:Y:S01]  /*b650*/  MOV R11, 0x40000040 ;  /* 0x40000040000b7802 */ /* 0x000fe20000000f00 */
[----:B0123--:R-:W2:Y:S04]  /*b660*/  LDL.64 R12, [R1+0x30] ;  /* 0x00003000010c7983 */ /* 0x00fea80000100a00 */
[----:B------:R-:W3:Y:S01]  /*b670*/  LDL.64 R206, [R1+0x28] ;  /* 0x0000280001ce7983 */ /* 0x000ee20000100a00 */
[----:B----4-:R-:W-:Y:S01]  /*b680*/  R2UR UR4, R8 ;  /* 0x00000000080472ca */ /* 0x010fe200000e0000 */
[----:B------:R-:W-:Y:S01]  /*b690*/  IMAD.MOV.U32 R8, RZ, RZ, 0xc00 ;  /* 0x00000c00ff087424 */ /* 0x000fe200078e00ff */
[----:B-----5:R-:W-:-:S11]  /*b6a0*/  R2UR UR5, R205 ;  /* 0x00000000cd0572ca */ /* 0x020fd600000e0000 */
[----:B------:R-:W-:Y:S01]  /*b6b0*/  IMAD R8, R22, R8, UR4 ;  /* 0x0000000416087e24 */ /* 0x000fe2000f8e0208 */
[----:B------:R-:W-:Y:S02]  /*b6c0*/  R2UR UR4, R204 ;  /* 0x00000000cc0472ca */ /* 0x000fe400000e0000 */
[----:B------:R-:W4:Y:S02]  /*b6d0*/  LDL.64 R204, [R1+0x20] ;  /* 0x0000200001cc7983 */ /* 0x000f240000100a00 */
[----:B------:R-:W-:-:S13]  /*b6e0*/  R2UR UR6, R8 ;  /* 0x00000000080672ca */ /* 0x000fda00000e0000 */
[----:B------:R-:W-:Y:S01]  /*b6f0*/  HGMMA.64x96x16.F32 R152, gdesc[UR4], R152, gsb0 ;  /* 0x01600000049879f0 */ /* 0x000fe20008000898 */
[----:B------:R-:W-:Y:S01]  /*b700*/  VIADD R10, R8, 0x2 ;  /* 0x00000002080a7836 */ /* 0x000fe20000000000 */
[----:B------:R-:W-:Y:S02]  /*b710*/  R2UR UR7, R11 ;  /* 0x000000000b0772ca */ /* 0x000fe400000e0000 */
[----:B------:R-:W-:Y:S02]  /*b720*/  R2UR UR4, R202 ;  /* 0x00000000ca0472ca */ /* 0x000fe400000e0000 */
[----:B------:R-:W-:Y:S02]  /*b730*/  R2UR UR6, R10 ;  /* 0x000000000a0672ca */ /* 0x000fe400000e0000 */
[----:B------:R-:W-:Y:S01]  /*b740*/  R2UR UR5, R203 ;  /* 0x00000000cb0572ca */ /* 0x000fe200000e0000 */
[----:B------:R-:W-:Y:S01]  /*b750*/  VIADD R10, R8, 0x4 ;  /* 0x00000004080a7836 */ /* 0x000fe20000000000 */
[----:B------:R-:W5:Y:S01]  /*b760*/  LDL.64 R202, [R1+0x18] ;  /* 0x0000180001ca7983 */ /* 0x000f620000100a00 */
[----:B------:R-:W-:Y:S01]  /*b770*/  IMAD.MOV.U32 R11, RZ, RZ, 0x40000040 ;  /* 0x40000040ff0b7424 */ /* 0x000fe200078e00ff */
[----:B------:R-:W-:-:S02]  /*b780*/  WARPGROUP.DEPBAR.LE gsb0, 0x0 ;  /* 0x00008000000079c5 */ /* 0x000fc40000010000 */
[----:B------:R-:W-:-:S07]  /*b790*/  WARPGROUP.ARRIVE ;  /* 0x00000000000079c5 */ /* 0x000fce0000000000 */
[----:B------:R-:W-:Y:S01]  /*b7a0*/  HGMMA.64x96x16.F32 R152, gdesc[UR4], R152, gsb0 ;  /* 0x01600000049879f0 */ /* 0x000fe20008000898 */
        /* <DEDUP_REMOVED lines=14> */
[----:B------:R-:W-:Y:S01]  /*b890*/  IMAD.MOV.U32 R11, RZ, RZ, 0x40000040 ;  /* 0x40000040ff0b7424 */ /* 0x000fe200078e00ff */
[----:B------:R-:W-:Y:S01]  /*b8a0*/  IADD3 R10, R8, 0x300, RZ ;  /* 0x00000300080a7810 */ /* 0x000fe20007ffe0ff */
[----:B------:R-:W5:Y:S01]  /*b8b0*/  LDL.64 R14, [R1+0x8] ;  /* 0x00000800010e7983 */ /* 0x000f620000100a00 */
[----:B------:R-:W-:-:S02]  /*b8c0*/  WARPGROUP.DEPBAR.LE gsb0, 0x0 ;  /* 0x00008000000079c5 */ /* 0x000fc40000010000 */
[----:B------:R-:W-:-:S07]  /*b8d0*/  WARPGROUP.ARRIVE ;  /* 0x00000000000079c5 */ /* 0x000fce0000000000 */
[----:B------:R-:W-:Y:S01]  /*b8e0*/  HGMMA.64x96x16.F32 R152, gdesc[UR4], R152, gsb0 ;  /* 0x01600000049879f0 */ /* 0x000fe20008000898 */
[----:B------:R-:W-:Y:S02]  /*b8f0*/  R2UR UR6, R10 ;  /* 0x000000000a0672ca */ /* 0x000fe400000e0000 */
[----:B------:R-:W-:Y:S02]  /*b900*/  R2UR UR7, R11 ;  /* 0x000000000b0772ca */ /* 0x000fe400000e0000 */
[----:B--2---:R-:W-:Y:S02]  /*b910*/  R2UR UR4, R12 ;  /* 0x000000000c0472ca */ /* 0x004fe400000e0000 */
[----:B------:R-:W-:Y:S01]  /*b920*/  R2UR UR5, R13 ;  /* 0x000000000d0572ca */ /* 0x000fe200000e0000 */
[----:B------:R-:W-:Y:S01]  /*b930*/  VIADD R10, R8, 0x302 ;  /* 0x00000302080a7836 */ /* 0x000fe20000000000 */
[----:B------:R-:W2:Y:S01]  /*b940*/  LDL.64 R12, [R1] ;  /* 0x00000000010c7983 */ /* 0x000ea20000100a00 */
[----:B------:R-:W-:Y:S01]  /*b950*/  IMAD.MOV.U32 R11, RZ, RZ, 0x40000040 ;  /* 0x40000040ff0b7424 */ /* 0x000fe200078e00ff */
[----:B------:R-:W-:-:S02]  /*b960*/  WARPGROUP.DEPBAR.LE gsb0, 0x0 ;  /* 0x00008000000079c5 */ /* 0x000fc40000010000 */
[----:B------:R-:W-:-:S07]  /*b970*/  WARPGROUP.ARRIVE ;  /* 0x00000000000079c5 */ /* 0x000fce0000000000 */
[----:B------:R-:W-:Y:S01]  /*b980*/  HGMMA.64x96x16.F32 R152, gdesc[UR4], R152, gsb0 ;  /* 0x01600000049879f0 */ /* 0x000fe20008000898 */
[----:B------:R-:W-:Y:S02]  /*b990*/  R2UR UR6, R10 ;  /* 0x000000000a0672ca */ /* 0x000fe400000e0000 */
[----:B------:R-:W-:Y:S02]  /*b9a0*/  R2UR UR7, R11 ;  /* 0x000000000b0772ca */ /* 0x000fe400000e0000 */
[----:B---3--:R-:W-:Y:S02]  /*b9b0*/  R2UR UR4, R206 ;  /* 0x00000000ce0472ca */ /* 0x008fe400000e0000 */
[----:B------:R-:W-:Y:S01]  /*b9c0*/  R2UR UR5, R207 ;  /* 0x00000000cf0572ca */ /* 0x000fe200000e0000 */
[----:B------:R-:W-:Y:S01]  /*b9d0*/  VIADD R10, R8, 0x304 ;  /* 0x00000304080a7836 */ /* 0x000fe20000000000 */
[----:B------:R-:W-:Y:S01]  /*b9e0*/  MOV R11, 0x40000040 ;  /* 0x40000040000b7802 */ /* 0x000fe20000000f00 */
[----:B------:R-:W-:-:S02]  /*b9f0*/  WARPGROUP.DEPBAR.LE gsb0, 0x0 ;  /* 0x00008000000079c5 */ /* 0x000fc40000010000 */
[----:B------:R-:W-:-:S08]  /*ba00*/  WARPGROUP.ARRIVE ;  /* 0x00000000000079c5 */ /* 0x000fd00000000000 */
[----:B------:R-:W-:Y:S01]  /*ba10*/  HGMMA.64x96x16.F32 R152, gdesc[UR4], R152, gsb0 ;  /* 0x01600000049879f0 */ /* 0x000fe20008000898 */
[----:B------:R-:W-:Y:S02]  /*ba20*/  R2UR UR6, R10 ;  /* 0x000000000a0672ca */ /* 0x000fe400000e0000 */
[----:B------:R-:W-:Y:S02]  /*ba30*/  R2UR UR7, R11 ;  /* 0x000000000b0772ca */ /* 0x000fe400000e0000 */
[----:B----4-:R-:W-:Y:S02]  /*ba40*/  R2UR UR4, R204 ;  /* 0x00000000cc0472ca */ /* 0x010fe400000e0000 */
[----:B------:R-:W-:Y:S01]  /*ba50*/  R2UR UR5, R205 ;  /* 0x00000000cd0572ca */ /* 0x000fe200000e0000 */
[----:B------:R-:W-:Y:S02]  /*ba60*/  VIADD R10, R8, 0x306 ;  /* 0x00000306080a7836 */ /* 0x000fe40000000000 */
[----:B------:R-:W-:Y:S01]  /*ba70*/  IMAD.MOV.U32 R11, RZ, RZ, 0x40000040 ;  /* 0x40000040ff0b7424 */ /* 0x000fe200078e00ff */
[----:B------:R-:W-:-:S02]  /*ba80*/  WARPGROUP.DEPBAR.LE gsb0, 0x0 ;  /* 0x00008000000079c5 */ /* 0x000fc40000010000 */
[----:B------:R-:W-:-:S07]  /*ba90*/  WARPGROUP.ARRIVE ;  /* 0x00000000000079c5 */ /* 0x000fce0000000000 */
[----:B------:R-:W-:Y:S01]  /*baa0*/  HGMMA.64x96x16.F32 R152, gdesc[UR4], R152, gsb0 ;  /* 0x01600000049879f0 */ /* 0x000fe20008000898 */
[----:B------:R-:W-:Y:S02]  /*bab0*/  R2UR UR6, R10 ;  /* 0x000000000a0672ca */ /* 0x000fe400000e0000 */
[----:B------:R-:W-:Y:S02]  /*bac0*/  R2UR UR7, R11 ;  /* 0x000000000b0772ca */ /* 0x000fe400000e0000 */
[----:B-----5:R-:W-:Y:S02]  /*bad0*/  R2UR UR4, R202 ;  /* 0x00000000ca0472ca */ /* 0x020fe400000e0000 */
        /* <DEDUP_REMOVED lines=29> */
[----:B------:R-:W-:Y:S01]  /*bcb0*/  MOV R11, 0x40000040 ;  /* 0x40000040000b7802 */ /* 0x000fe20000000f00 */
[----:B------:R-:W-:-:S02]  /*bcc0*/  WARPGROUP.DEPBAR.LE gsb0, 0x0 ;  /* 0x00008000000079c5 */ /* 0x000fc40000010000 */
[----:B------:R-:W-:-:S08]  /*bcd0*/  WARPGROUP.ARRIVE ;  /* 0x00000000000079c5 */ /* 0x000fd00000000000 */
[----:B------:R-:W-:Y:S01]  /*bce0*/  HGMMA.64x96x16.F32 R152, gdesc[UR4], R152, gsb0 ;  /* 0x01600000049879f0 */ /* 0x000fe20008000898 */
[----:B------:R-:W-:Y:S02]  /*bcf0*/  R2UR UR6, R10 ;  /* 0x000000000a0672ca */ /* 0x000fe400000e0000 */
[----:B------:R-:W-:Y:S01]  /*bd00*/  R2UR UR7, R11 ;  /* 0x000000000b0772ca */ /* 0x000fe200000e0000 */
[----:B------:R-:W-:Y:S01]  /*bd10*/  UMOV UR4, UR52 ;  /* 0x0000003400047c82 */ /* 0x000fe20008000000 */
[----:B------:R-:W-:Y:S01]  /*bd20*/  UMOV UR5, UR53 ;  /* 0x0000003500057c82 */ /* 0x000fe20008000000 */
[----:B------:R-:W-:Y:S02]  /*bd30*/  VIADD R10, R8, 0x900 ;  /* 0x00000900080a7836 */ /* 0x000fe40000000000 */
[----:B------:R-:W-:Y:S01]  /*bd40*/  IMAD.MOV.U32 R11, RZ, RZ, 0x40000040 ;  /* 0x40000040ff0b7424 */ /* 0x000fe200078e00ff */
[----:B------:R-:W-:Y:S02]  /*bd50*/  WARPGROUP.DEPBAR.LE gsb0, 0x0 ;  /* 0x00008000000079c5 */ /* 0x000fe40000010000 */
[----:B------:R-:W-:-:S06]  /*bd60*/  WARPGROUP.ARRIVE ;  /* 0x00000000000079c5 */ /* 0x000fcc0000000000 */
        /* <DEDUP_REMOVED lines=14> */
[----:B------:R-:W-:Y:S01]  /*be50*/  IMAD.MOV.U32 R11, RZ, RZ, 0x40000040 ;  /* 0x40000040ff0b7424 */ /* 0x000fe200078e00ff */
[----:B------:R-:W-:Y:S01]  /*be60*/  IADD3 R10, R8, 0x904, RZ ;  /* 0x00000904080a7810 */ /* 0x000fe20007ffe0ff */
        /* <DEDUP_REMOVED lines=16> */
[----:B------:R-:W-:Y:S02]  /*bf70*/  WARPGROUP.DEPBAR.LE gsb0, 0x0 ;  /* 0x00008000000079c5 */ /* 0x000fe40000010000 */
[----:B------:R-:W-:-:S08]  /*bf80*/  WARPGROUP.ARRIVE ;  /* 0x00000000000079c5 */ /* 0x000fd00000000000 */
[----:B------:R-:W-:Y:S03]  /*bf90*/  HGMMA.64x96x16.F32 R152, gdesc[UR4], R152, gsb0 ;  /* 0x01600000049879f0 */ /* 0x000fe60008000898 */
[----:B------:R-:W-:Y:S02]  /*bfa0*/  WARPGROUP.DEPBAR.LE gsb0, 0x0 ;  /* 0x00008000000079c5 */ /* 0x000fe40000010000 */
[----:B------:R-:W-:Y:S01]  /*bfb0*/  FMUL.FTZ R8, R152, UR38 ;  /* 0x0000002698087c20 */ /* 0x000fe20008410000 */
[----:B------:R-:W-:Y:S01]  /*bfc0*/  FMUL.FTZ R9, R153, UR38 ;  /* 0x0000002699097c20 */ /* 0x000fe20008410000 */
[----:B------:R-:W-:-:S04]  /*bfd0*/  FMUL.FTZ R12, R156, UR38 ;  /* 0x000000269c0c7c20 */ /* 0x000fc80008410000 */
[----:B------:R-:W0:Y:S01]  /*bfe0*/  MUFU.TANH R8, R8 ;  /* 0x0000000800087308 */ /* 0x000e220000002400 */
[----:B------:R-:W-:Y:S01]  /*bff0*/  FMUL.FTZ R15, R157, UR38 ;  /* 0x000000269d0f7c20 */ /* 0x000fe20008410000 */
[----:B------:R-:W-:-:S06]  /*c000*/  FMUL.FTZ R13, R160, UR38 ;  /* 0x00000026a00d7c20 */ /* 0x000fcc0008410000 */
[----:B------:R-:W1:Y:S01]  /*c010*/  MUFU.TANH R9, R9 ;  /* 0x0000000900097308 */ /* 0x000e620000002400 */
[----:B------:R-:W-:-:S07]  /*c020*/  FMUL.FTZ R14, R161, UR38 ;  /* 0x00000026a10e7c20 */ /* 0x000fce0008410000 */
[----:B------:R-:W2:Y:S01]  /*c030*/  MUFU.TANH R12, R12 ;  /* 0x0000000c000c7308 */ /* 0x000ea20000002400 */
[----:B0-----:R-:W-:Y:S01]  /*c040*/  FMNMX.FTZ R152, R8, R5, !PT ;  /* 0x0000000508987209 */ /* 0x001fe20007810000 */
[----:B------:R-:W-:-:S06]  /*c050*/  FMUL.FTZ R156, R164, UR38 ;  /* 0x00000026a49c7c20 */ /* 0x000fcc0008410000 */
[----:B------:R-:W0:Y:S01]  /*c060*/  MUFU.TANH R15, R15 ;  /* 0x0000000f000f7308 */ /* 0x000e220000002400 */
[----:B-1----:R-:W-:Y:S01]  /*c070*/  FMNMX.FTZ R152, R9, R152, !PT ;  /* 0x0000009809987209 */ /* 0x002fe20007810000 */
[----:B------:R-:W-:-:S06]  /*c080*/  FMUL.FTZ R157, R165, UR38 ;  /* 0x00000026a59d7c20 */ /* 0x000fcc0008410000 */
[----:B------:R-:W1:Y:S01]  /*c090*/  MUFU.TANH R13, R13 ;  /* 0x0000000d000d7308 */ /* 0x000e620000002400 */
[----:B------:R-:W-:Y:S01]  /*c0a0*/  FMUL.FTZ R10, R154, UR38 ;  /* 0x000000269a0a7c20 */ /* 0x000fe20008410000 */
[----:B--2---:R-:W-:-:S06]  /*c0b0*/  FMNMX.FTZ R152, R12, R152, !PT ;  /* 0x000000980c987209 */ /* 0x004fcc0007810000 */
[----:B------:R-:W2:Y:S01]  /*c0c0*/  MUFU.TANH R14, R14 ;  /* 0x0000000e000e7308 */ /* 0x000ea20000002400 */
[----:B------:R-:W-:Y:S01]  /*c0d0*/  FMUL.FTZ R210, R168, UR38 ;  /* 0x00000026a8d27c20 */ /* 0x000fe20008410000 */
[----:B------:R-:W-:Y:S01]  /*c0e0*/  FMUL.FTZ R11, R155, UR38 ;  /* 0x000000269b0b7c20 */ /* 0x000fe20008410000 */
[----:B0-----:R-:W-:-:S05]  /*c0f0*/  FMNMX.FTZ R152, R15, R152, !PT ;  /* 0x000000980f987209 */ /* 0x001fca0007810000 */
[----:B------:R-:W0:Y:S01]  /*c100*/  MUFU.TANH R156, R156 ;  /* 0x0000009c009c7308 */ /* 0x000e220000002400 */
[----:B------:R-:W-:Y:S01]  /*c110*/  FMUL.FTZ R209, R169, UR38 ;  /* 0x00000026a9d17c20 */ /* 0x000fe20008410000 */
[----:B------:R-:W-:Y:S01]  /*c120*/  FMUL.FTZ R20, R158, UR38 ;  /* 0x000000269e147c20 */ /* 0x000fe20008410000 */
[----:B-1----:R-:W-:-:S05]  /*c130*/  FMNMX.FTZ R152, R13, R152, !PT ;  /* 0x000000980d987209 */ /* 0x002fca0007810000 */
[----:B------:R-:W1:Y:S01]  /*c140*/  MUFU.TANH R157, R157 ;  /* 0x0000009d009d7308 */ /* 0x000e620000002400 */
[----:B------:R-:W-:Y:S01]  /*c150*/  FMUL.FTZ R205, R172, UR38 ;  /* 0x00000026accd7c20 */ /* 0x000fe20008410000 */
[----:B------:R-:W-:-:S06]  /*c160*/  FMUL.FTZ R21, R159, UR38 ;  /* 0x000000269f157c20 */ /* 0x000fcc0008410000 */
[----:B------:R-:W3:Y:S01]  /*c170*/  MUFU.TANH R10, R10 ;  /* 0x0000000a000a7308 */ /* 0x000ee20000002400 */
[----:B--2---:R-:W-:Y:S01]  /*c180*/  FMNMX.FTZ R152, R14, R152, !PT ;  /* 0x000000980e987209 */ /* 0x004fe20007810000 */
[----:B------:R-:W-:-:S06]  /*c190*/  FMUL.FTZ R204, R173, UR38 ;  /* 0x00000026adcc7c20 */ /* 0x000fcc0008410000 */
[----:B------:R-:W2:Y:S01]  /*c1a0*/  MUFU.TANH R210, R210 ;  /* 0x000000d200d27308 */ /* 0x000ea20000002400 */
[----:B------:R-:W-:-:S07]  /*c1b0*/  FMUL.FTZ R203, R162, UR38 ;  /* 0x00000026a2cb7c20 */ /* 0x000fce0008410000 */
[----:B------:R-:W4:Y:S01]  /*c1c0*/  MUFU.TANH R11, R11 ;  /* 0x0000000b000b7308 */ /* 0x000f220000002400 */
[----:B0-----:R-:W-:Y:S01]  /*c1d0*/  FMNMX.FTZ R152, R156, R152, !PT ;  /* 0x000000989c987209 */ /* 0x001fe20007810000 */
[----:B------:R-:W-:-:S06]  /*c1e0*/  FMUL.FTZ R219, R176, UR38 ;  /* 0x00000026b0db7c20 */ /* 0x000fcc0008410000 */
[----:B------:R-:W0:Y:S01]  /*c1f0*/  MUFU.TANH R209, R209 ;  /* 0x000000d100d17308 */ /* 0x000e220000002400 */
[----:B------:R-:W-:-:S07]  /*c200*/  FMUL.FTZ R202, R163, UR38 ;  /* 0x00000026a3ca7c20 */ /* 0x000fce0008410000 */
[----:B------:R-:W5:Y:S01]  /*c210*/  MUFU.TANH R20, R20 ;  /* 0x0000001400147308 */ /* 0x000f620000002400 */
[----:B-1----:R-:W-:Y:S01]  /*c220*/  FMNMX.FTZ R152, R157, R152, !PT ;  /* 0x000000989d987209 */ /* 0x002fe20007810000 */
[----:B------:R-:W-:-:S06]  /*c230*/  FMUL.FTZ R218, R177, UR38 ;  /* 0x00000026b1da7c20 */ /* 0x000fcc0008410000 */
[----:B------:R-:W1:Y:S01]  /*c240*/  MUFU.TANH R205, R205 ;  /* 0x000000cd00cd7308 */ /* 0x000e620000002400 */
[----:B---3--:R-:W-:Y:S01]  /*c250*/  FMNMX.FTZ R153, R10, R6, !PT ;  /* 0x000000060a997209 */ /* 0x008fe20007810000 */
[----:B------:R-:W-:-:S06]  /*c260*/  FMUL.FTZ R158, R166, UR38 ;  /* 0x00000026a69e7c20 */ /* 0x000fcc0008410000 */
[----:B------:R-:W3:Y:S01]  /*c270*/  MUFU.TANH R21, R21 ;  /* 0x0000001500157308 */ /* 0x000ee20000002400 */
[----:B--2---:R-:W-:Y:S01]  /*c280*/  FMNMX.FTZ R152, R210, R152, !PT ;  /* 0x00000098d2987209 */ /* 0x004fe20007810000 */
[----:B------:R-:W-:-:S06]  /*c290*/  FMUL.FTZ R214, R180, UR38 ;  /* 0x00000026b4d67c20 */ /* 0x000fcc0008410000 */
[----:B------:R-:W2:Y:S01]  /*c2a0*/  MUFU.TANH R204, R204 ;  /* 0x000000cc00cc7308 */ /* 0x000ea20000002400 */
[----:B----4-:R-:W-:Y:S01]  /*c2b0*/  FMNMX.FTZ R153, R11, R153, !PT ;  /* 0x000000990b997209 */ /* 0x010fe20007810000 */
[----:B------:R-:W-:-:S06]  /*c2c0*/  FMUL.FTZ R159, R167, UR38 ;  /* 0x00000026a79f7c20 */ /* 0x000fcc0008410000 */
[----:B------:R-:W4:Y:S01]  /*c2d0*/  MUFU.TANH R203, R203 ;  /* 0x000000cb00cb7308 */ /* 0x000f220000002400 */
[----:B0-----:R-:W-:Y:S01]  /*c2e0*/  FMNMX.FTZ R152, R209, R152, !PT ;  /* 0x00000098d1987209 */ /* 0x001fe20007810000 */
[----:B------:R-:W-:-:S06]  /*c2f0*/  FMUL.FTZ R213, R181, UR38 ;  /* 0x00000026b5d57c20 */ /* 0x000fcc0008410000 */
[----:B------:R-:W0:Y:S01]  /*c300*/  MUFU.TANH R219, R219 ;  /* 0x000000db00db7308 */ /* 0x000e220000002400 */
[----:B-----5:R-:W-:Y:S01]  /*c310*/  FMNMX.FTZ R153, R20, R153, !PT ;  /* 0x0000009914997209 */ /* 0x020fe20007810000 */
[----:B------:R-:W-:-:S06]  /*c320*/  FMUL.FTZ R212, R170, UR38 ;  /* 0x00000026aad47c20 */ /* 0x000fcc0008410000 */
        /* <DEDUP_REMOVED lines=49> */
[----:B0-----:R-:W-:-:S07]  /*c640*/  FMNMX.FTZ R152, R163, R152, !PT ;  /* 0x00000098a3987209 */ /* 0x001fce0007810000 */
[----:B------:R-:W0:Y:S01]  /*c650*/  MUFU.TANH R168, R168 ;  /* 0x000000a800a87308 */ /* 0x000e220000002400 */
[----:B-----5:R-:W-:Y:S01]  /*c660*/  FMNMX.FTZ R153, R207, R153, !PT ;  /* 0x00000099cf997209 */ /* 0x020fe20007810000 */
[----:B------:R-:W-:-:S06]  /*c670*/  FMUL.FTZ R220, R187, UR38 ;  /* 0x00000026bbdc7c20 */ /* 0x000fcc0008410000 */
[----:B------:R-:W5:Y:S01]  /*c680*/  MUFU.TANH R217, R217 ;  /* 0x000000d900d97308 */ /* 0x000f620000002400 */
[----:B-1----:R-:W-:-:S07]  /*c690*/  FMNMX.FTZ R152, R164, R152, !PT ;  /* 0x00000098a4987209 */ /* 0x002fce0007810000 */
[----:B------:R-:W1:Y:S01]  /*c6a0*/  MUFU.TANH R169, R169 ;  /* 0x000000a900a97308 */ /* 0x000e620000002400 */
[----:B---3--:R-:W-:Y:S01]  /*c6b0*/  FMNMX.FTZ R153, R223, R153, !PT ;  /* 0x00000099df997209 */ /* 0x008fe20007810000 */
[----:B------:R-:W-:-:S06]  /*c6c0*/  FMUL.FTZ R187, R190, UR38 ;  /* 0x00000026bebb7c20 */ /* 0x000fcc0008410000 */
[----:B------:R-:W3:Y:S01]  /*c6d0*/  MUFU.TANH R216, R216 ;  /* 0x000000d800d87308 */ /* 0x000ee20000002400 */
[----:B--2---:R-:W-:-:S07]  /*c6e0*/  FMNMX.FTZ R152, R165, R152, !PT ;  /* 0x00000098a5987209 */ /* 0x004fce0007810000 */
[----:B------:R-:W2:Y:S01]  /*c6f0*/  MUFU.TANH R172, R172 ;  /* 0x000000ac00ac7308 */ /* 0x000ea20000002400 */
[----:B----4-:R-:W-:Y:S01]  /*c700*/  FMNMX.FTZ R153, R222, R153, !PT ;  /* 0x00000099de997209 */ /* 0x010fe20007810000 */
[----:B------:R-:W-:-:S06]  /*c710*/  FMUL.FTZ R186, R191, UR38 ;  /* 0x00000026bfba7c20 */ /* 0x000fcc0008410000 */
[----:B------:R-:W4:Y:S01]  /*c720*/  MUFU.TANH R221, R221 ;  /* 0x000000dd00dd7308 */ /* 0x000f220000002400 */
[----:B0-----:R-:W-:Y:S01]  /*c730*/  FMNMX.FTZ R152, R168, R152, !PT ;  /* 0x00000098a8987209 */ /* 0x001fe20007810000 */
[----:B------:R-:W-:Y:S01]  /*c740*/  FMUL.FTZ R166, R194, UR38 ;  /* 0x00000026c2a67c20 */ /* 0x000fe20008410000 */
[----:B-----5:R-:W-:-:S05]  /*c750*/  FMNMX.FTZ R153, R217, R153, !PT ;  /* 0x00000099d9997209 */ /* 0x020fca0007810000 */
[----:B------:R-:W0:Y:S01]  /*c760*/  MUFU.TANH R220, R220 ;  /* 0x000000dc00dc7308 */ /* 0x000e220000002400 */
[----:B-1----:R-:W-:Y:S01]  /*c770*/  FMNMX.FTZ R152, R169, R152, !PT ;  /* 0x00000098a9987209 */ /* 0x002fe20007810000 */
[----:B------:R-:W-:Y:S01]  /*c780*/  FMUL.FTZ R167, R195, UR38 ;  /* 0x00000026c3a77c20 */ /* 0x000fe20008410000 */
[----:B---3--:R-:W-:-:S05]  /*c790*/  FMNMX.FTZ R153, R216, R153, !PT ;  /* 0x00000099d8997209 */ /* 0x008fca0007810000 */
[----:B------:R-:W1:Y:S01]  /*c7a0*/  MUFU.TANH R187, R187 ;  /* 0x000000bb00bb7308 */ /* 0x000e620000002400 */
[----:B--2---:R-:W-:Y:S01]  /*c7b0*/  FMNMX.FTZ R152, R172, R152, !PT ;  /* 0x00000098ac987209 */ /* 0x004fe20007810000 */
[----:B------:R-:W-:Y:S01]  /*c7c0*/  FMUL.FTZ R170, R198, UR38 ;  /* 0x00000026c6aa7c20 */ /* 0x000fe20008410000 */
[----:B----4-:R-:W-:-:S05]  /*c7d0*/  FMNMX.FTZ R153, R221, R153, !PT ;  /* 0x00000099dd997209 */ /* 0x010fca0007810000 */
[----:B------:R-:W2:Y:S01]  /*c7e0*/  MUFU.TANH R186, R186 ;  /* 0x000000ba00ba7308 */ /* 0x000ea20000002400 */
[----:B------:R-:W3:Y:S01]  /*c7f0*/  SHFL.BFLY PT, R162, R152, 0x2, 0x1f ;  /* 0x0c401f0098a27f89 */ /* 0x000ee200000e0000 */
[----:B0-----:R-:W-:-:S06]  /*c800*/  FMNMX.FTZ R153, R220, R153, !PT ;  /* 0x00000099dc997209 */ /* 0x001fcc0007810000 */
[----:B------:R-:W0:Y:S01]  /*c810*/  MUFU.TANH R166, R166 ;  /* 0x000000a600a67308 */ /* 0x000e220000002400 */
[----:B------:R-:W-:Y:S01]  /*c820*/  FMUL.FTZ R171, R199, UR38 ;  /* 0x00000026c7ab7c20 */ /* 0x000fe20008410000 */
[----:B-1----:R-:W-:-:S06]  /*c830*/  FMNMX.FTZ R153, R187, R153, !PT ;  /* 0x00000099bb997209 */ /* 0x002fcc0007810000 */
[----:B------:R-:W1:Y:S01]  /*c840*/  MUFU.TANH R167, R167 ;  /* 0x000000a700a77308 */ /* 0x000e620000002400 */
[----:B--2---:R-:W-:-:S07]  /*c850*/  FMNMX.FTZ R153, R186, R153, !PT ;  /* 0x00000099ba997209 */ /* 0x004fce0007810000 */
[----:B------:R-:W2:Y:S01]  /*c860*/  MUFU.TANH R170, R170 ;  /* 0x000000aa00aa7308 */ /* 0x000ea20000002400 */
[----:B0-----:R-:W-:-:S07]  /*c870*/  FMNMX.FTZ R153, R166, R153, !PT ;  /* 0x00000099a6997209 */ /* 0x001fce0007810000 */
[----:B------:R-:W0:Y:S01]  /*c880*/  MUFU.TANH R171, R171 ;  /* 0x000000ab00ab7308 */ /* 0x000e220000002400 */
[----:B-1----:R-:W-:Y:S02]  /*c890*/  FMNMX.FTZ R153, R167, R153, !PT ;  /* 0x00000099a7997209 */ /* 0x002fe40007810000 */
[----:B---3--:R-:W-:Y:S02]  /*c8a0*/  FMNMX.FTZ R162, R152, R162, !PT ;  /* 0x000000a298a27209 */ /* 0x008fe40007810000 */
[----:B--2---:R-:W-:-:S03]  /*c8b0*/  FMNMX.FTZ R153, R170, R153, !PT ;  /* 0x00000099aa997209 */ /* 0x004fc60007810000 */
[----:B------:R-:W1:Y:S01]  /*c8c0*/  SHFL.BFLY PT, R154, R162, 0x1, 0x1f ;  /* 0x0c201f00a29a7f89 */ /* 0x000e6200000e0000 */
[----:B0-----:R-:W-:-:S05]  /*c8d0*/  FMNMX.FTZ R152, R171, R153, !PT ;  /* 0x00000099ab987209 */ /* 0x001fca0007810000 */
[----:B------:R-:W0:Y:S01]  /*c8e0*/  SHFL.BFLY PT, R153, R152, 0x2, 0x1f ;  /* 0x0c401f0098997f89 */ /* 0x000e2200000e0000 */
[----:B-1----:R-:W-:Y:S02]  /*c8f0*/  FMNMX.FTZ R162, R162, R154, !PT ;  /* 0x0000009aa2a27209 */ /* 0x002fe40007810000 */
[----:B0-----:R-:W-:-:S03]  /*c900*/  FMNMX.FTZ R152, R152, R153, !PT ;  /* 0x0000009998987209 */ /* 0x001fc60007810000 */
[----:B------:R-:W-:Y:S02]  /*c910*/  FADD.FTZ R153, -R162, R5 ;  /* 0x00000005a2997221 */ /* 0x000fe40000010100 */
[----:B------:R-:W0:Y:S01]  /*c920*/  SHFL.BFLY PT, R5, R152, 0x1, 0x1f ;  /* 0x0c201f0098057f89 */ /* 0x000e2200000e0000 */
[----:B------:R-:W1:Y:S01]  /*c930*/  S2R R155, SR_TID.X ;  /* 0x00000000009b7919 */ /* 0x000e620000002100 */
[----:B------:R-:W-:Y:S01]  /*c940*/  MOV R161, 0x40000040 ;  /* 0x4000004000a17802 */ /* 0x000fe20000000f00 */
[----:B------:R-:W-:-:S03]  /*c950*/  UMOV UR39, UR43 ;  /* 0x0000002b00277c82 */ /* 0x000fc60008000000 */
[----:B------:R-:W-:Y:S01]  /*c960*/  R2UR UR7, R161 ;  /* 0x00000000a10772ca */ /* 0x000fe200000e0000 */
[----:B------:R-:W-:-:S04]  /*c970*/  FMUL.FTZ R161, R162, UR39 ;  /* 0x00000027a2a17c20 */ /* 0x000fc80008410000 */
[----:B------:R-:W-:Y:S01]  /*c980*/  FFMA.FTZ R174, R8, UR39, -R161 ;  /* 0x0000002708ae7c23 */ /* 0x000fe200080108a1 */
[----:B0-----:R-:W-:-:S05]  /*c990*/  FMNMX.FTZ R8, R152, R5, !PT ;  /* 0x0000000598087209 */ /* 0x001fca0007810000 */
[----:B------:R-:W-:-:S04]  /*c9a0*/  FADD.FTZ R6, -R8, R6 ;  /* 0x0000000608067221 */ /* 0x000fc80000010100 */
[----:B------:R-:W-:-:S04]  /*c9b0*/  FMUL.FTZ R6, R6, UR39 ;  /* 0x0000002706067c20 */ /* 0x000fc80008410000 */
[----:B------:R0:W-:Y:S01]  /*c9c0*/  MUFU.EX2 R178, R6 ;  /* 0x0000000600b27308 */ /* 0x0001e20000000800 */
[----:B-1----:R-:W-:Y:S01]  /*c9d0*/  SHF.R.U32.HI R155, RZ, 0x7, R155 ;  /* 0x00000007ff9b7819 */ /* 0x002fe2000001169b */
[----:B------:R-:W-:Y:S01]  /*c9e0*/  FFMA.FTZ R175, R9, UR39, -R161 ;  /* 0x0000002709af7c23 */ /* 0x000fe200080108a1 */
[----:B0-----:R-:W-:-:S04]  /*c9f0*/  FMUL.FTZ R6, R8, UR39 ;  /* 0x0000002708067c20 */ /* 0x001fc80008410000 */
[--C-:B------:R-:W-:Y:S01]  /*ca00*/  FFMA.FTZ R179, R10, UR39, -R6.reuse ;  /* 0x000000270ab37c23 */ /* 0x100fe20008010806 */
[----:B------:R-:W-:Y:S02]  /*ca10*/  @!P1 VIADD R10, R3, 0x32440 ;  /* 0x00032440030a9836 */ /* 0x000fe40000000000 */
[--C-:B------:R-:W-:Y:S01]  /*ca20*/  FFMA.FTZ R11, R11, UR39, -R6.reuse ;  /* 0x000000270b0b7c23 */ /* 0x100fe20008010806 */
[----:B------:R-:W-:Y:S01]  /*ca30*/  IADD3 R9, -R155, 0xb, RZ ;  /* 0x0000000b9b097810 */ /* 0x000fe20007ffe1ff */
[----:B------:R-:W-:Y:S01]  /*ca40*/  FFMA.FTZ R5, R15, UR39, -R161 ;  /* 0x000000270f057c23 */ /* 0x000fe200080108a1 */
[----:B------:R-:W-:Y:S01]  /*ca50*/  FFMA.FTZ R15, R20, UR39, -R6 ;  /* 0x00000027140f7c23 */ /* 0x000fe20008010806 */
[----:B------:R-:W-:Y:S01]  /*ca60*/  @!P1 PRMT R10, RZ, 0x654, R10 ;  /* 0x00000654ff0a9816 */ /* 0x000fe2000000000a */
[----:B------:R0:W-:Y:S01]  /*ca70*/  MUFU.EX2 R20, R11 ;  /* 0x0000000b00147308 */ /* 0x0001e20000000800 */
[----:B------:R1:W-:Y:S06]  /*ca80*/  BAR.ARV R9, 0x100 ;  /* 0x000400090000751d */ /* 0x0003ec0000002000 */
[----:B------:R2:W-:Y:S01]  /*ca90*/  @!P1 SYNCS.ARRIVE.TRANS64.RED.A1T0 RZ, [R10+URZ], RZ ;  /* 0x000000ff0aff99a7 */ /* 0x0005e2000810043f */
[----:B0-----:R-:W-:-:S02]  /*caa0*/  VIADD R11, R155, 0x8 ;  /* 0x000000089b0b7836 */ /* 0x001fc40000000000 */
[----:B------:R-:W-:Y:S01]  /*cab0*/  FMUL.FTZ R153, R153, UR39 ;  /* 0x0000002799997c20 */ /* 0x000fe20008410000 */
[----:B------:R-:W-:Y:S02]  /*cac0*/  FFMA.FTZ R12, R12, UR39, -R161 ;  /* 0x000000270c0c7c23 */ /* 0x000fe400080108a1 */
[----:B------:R0:W-:Y:S01]  /*cad0*/  BAR.SYNC.DEFER_BLOCKING R11, 0x100 ;  /* 0x0004000b0000751d */ /* 0x0001e20000010000 */
[----:B--2---:R-:W-:-:S05]  /*cae0*/  FFMA.FTZ R10, R21, UR39, -R6 ;  /* 0x00000027150a7c23 */ /* 0x004fca0008010806 */
[----:B------:R-:W2:Y:S01]  /*caf0*/  MUFU.EX2 R173, R153 ;  /* 0x0000009900ad7308 */ /* 0x000ea20000000800 */
[----:B------:R-:W-:-:S07]  /*cb00*/  IMAD.MOV.U32 R160, RZ, RZ, 0xc00 ;  /* 0x00000c00ffa07424 */ /* 0x000fce00078e00ff */
[----:B------:R-:W-:Y:S08]  /*cb10*/  MUFU.EX2 R174, R174 ;  /* 0x000000ae00ae7308 */ /* 0x000ff00000000800 */
[----:B------:R-:W3:Y:S08]  /*cb20*/  MUFU.EX2 R175, R175 ;  /* 0x000000af00af7308 */ /* 0x000ef00000000800 */
[----:B------:R-:W-:Y:S08]  /*cb30*/  MUFU.EX2 R12, R12 ;  /* 0x0000000c000c7308 */ /* 0x000ff00000000800 */
[----:B------:R-:W4:Y:S08]  /*cb40*/  MUFU.EX2 R5, R5 ;  /* 0x0000000500057308 */ /* 0x000f300000000800 */
[----:B------:R-:W5:Y:S08]  /*cb50*/  MUFU.EX2 R179, R179 ;  /* 0x000000b300b37308 */ /* 0x000f700000000800 */
[----:B------:R-:W-:Y:S08]  /*cb60*/  MUFU.EX2 R15, R15 ;  /* 0x0000000f000f7308 */ /* 0x000ff00000000800 */
[----:B------:R-:W1:Y:S01]  /*cb70*/  MUFU.EX2 R10, R10 ;  /* 0x0000000a000a7308 */ /* 0x000e620000000800 */
[----:B------:R-:W-:-:S02]  /*cb80*/  IMAD R160, R22, R160, UR42 ;  /* 0x0000002a16a07e24 */ /* 0x000fc4000f8e02a0 */
[-C--:B--2---:R-:W-:Y:S01]  /*cb90*/  FMUL.FTZ R24, R24, R173.reuse ;  /* 0x000000ad18187220 */ /* 0x084fe20000410000 */
[-C--:B------:R-:W-:Y:S01]  /*cba0*/  FMUL.FTZ R25, R25, R173.reuse ;  /* 0x000000ad19197220 */ /* 0x080fe20000410000 */
[-C--:B------:R-:W-:Y:S01]  /*cbb0*/  FMUL.FTZ R28, R28, R173.reuse ;  /* 0x000000ad1c1c7220 */ /* 0x080fe20000410000 */
[-C--:B------:R-:W-:Y:S01]  /*cbc0*/  FMUL.FTZ R29, R29, R173.reuse ;  /* 0x000000ad1d1d7220 */ /* 0x080fe20000410000 */
[----:B------:R-:W-:Y:S01]  /*cbd0*/  R2UR UR6, R160 ;  /* 0x00000000a00672ca */ /* 0x000fe200000e0000 */
        /* <DEDUP_REMOVED lines=124> */
[----:B---3--:R-:W-:-:S02]  /*d3a0*/  F2FP.F16.F32.PACK_AB R152, R175, R174 ;  /* 0x000000aeaf98723e */ /* 0x008fc400000000ff */
[----:B----4-:R-:W-:Y:S02]  /*d3b0*/  F2FP.F16.F32.PACK_AB R154, R5, R12 ;  /* 0x0000000c059a723e */ /* 0x010fe400000000ff */
[----:B-----5:R-:W-:Y:S02]  /*d3c0*/  F2FP.F16.F32.PACK_AB R153, R20, R179 ;  /* 0x000000b31499723e */ /* 0x020fe400000000ff */
[----:B-1----:R-:W-:-:S04]  /*d3d0*/  F2FP.F16.F32.PACK_AB R155, R10, R15 ;  /* 0x0000000f0a9b723e */ /* 0x002fc800000000ff */
[----:B------:R-:W-:-:S06]  /*d3e0*/  WARPGROUP.ARRIVE ;  /* 0x00000000000079c5 */ /* 0x000fcc0000000000 */
[----:B------:R-:W-:Y:S01]  /*d3f0*/  HGMMA.64x256x16.F32 R24, R152, gdesc[UR4].tnspB, R24, gsb0 ;  /* 0x43e0000498187df0 */ /* 0x000fe20008000818 */
[--C-:B------:R-:W-:Y:S01]  /*d400*/  FFMA.FTZ R177, R14, UR39, -R161.reuse ;  /* 0x000000270eb17c23 */ /* 0x100fe200080108a1 */
[--C-:B------:R-:W-:Y:S01]  /*d410*/  FFMA.FTZ R176, R13, UR39, -R161.reuse ;  /* 0x000000270db07c23 */ /* 0x100fe200080108a1 */
[--C-:B0-----:R-:W-:Y:S01]  /*d420*/  FFMA.FTZ R11, R156, UR39, -R161.reuse ;  /* 0x000000279c0b7c23 */ /* 0x101fe200080108a1 */
[--C-:B------:R-:W-:Y:S01]  /*d430*/  FFMA.FTZ R14, R157, UR39, -R161.reuse ;  /* 0x000000279d0e7c23 */ /* 0x100fe200080108a1 */
[--C-:B------:R-:W-:Y:S01]  /*d440*/  FFMA.FTZ R157, R203, UR39, -R6.reuse ;  /* 0x00000027cb9d7c23 */ /* 0x100fe20008010806 */
[--C-:B------:R-:W-:Y:S01]  /*d450*/  FFMA.FTZ R13, R202, UR39, -R6.reuse ;  /* 0x00000027ca0d7c23 */ /* 0x100fe20008010806 */
[--C-:B------:R-:W-:Y:S01]  /*d460*/  FFMA.FTZ R21, R158, UR39, -R6.reuse ;  /* 0x000000279e157c23 */ /* 0x100fe20008010806 */
[--C-:B------:R-:W-:Y:S01]  /*d470*/  FFMA.FTZ R156, R159, UR39, -R6.reuse ;  /* 0x000000279f9c7c23 */ /* 0x100fe20008010806 */
[----:B------:R-:W-:Y:S08]  /*d480*/  MUFU.EX2 R176, R176 ;  /* 0x000000b000b07308 */ /* 0x000ff00000000800 */
[----:B------:R-:W0:Y:S08]  /*d490*/  MUFU.EX2 R177, R177 ;  /* 0x000000b100b17308 */ /* 0x000e300000000800 */
[----:B------:R-:W-:Y:S08]  /*d4a0*/  MUFU.EX2 R11, R11 ;  /* 0x0000000b000b7308 */ /* 0x000ff00000000800 */
        /* <DEDUP_REMOVED lines=15> */
[----:B------:R-:W-:Y:S01]  /*d5a0*/  MUFU.EX2 R180, R180 ;  /* 0x000000b400b47308 */ /* 0x000fe20000000800 */
[----:B------:R-:W-:-:S02]  /*d5b0*/  WARPGROUP.DEPBAR.LE gsb0, 0x0 ;  /* 0x00008000000079c5 */ /* 0x000fc40000010000 */
[----:B------:R-:W-:Y:S02]  /*d5c0*/  VIADD R152, R160, 0x80 ;  /* 0x00000080a0987836 */ /* 0x000fe40000000000 */
[----:B------:R-:W-:-:S03]  /*d5d0*/  IMAD.MOV.U32 R153, RZ, RZ, 0x40000040 ;  /* 0x40000040ff997424 */ /* 0x000fc600078e00ff */
[----:B------:R-:W-:Y:S02]  /*d5e0*/  R2UR UR6, R152 ;  /* 0x00000000980672ca */ /* 0x000fe400000e0000 */
[----:B------:R-:W-:Y:S02]  /*d5f0*/  R2UR UR7, R153 ;  /* 0x00000000990772ca */ /* 0x000fe400000e0000 */
[----:B0-----:R-:W-:Y:S02]  /*d600*/  F2FP.F16.F32.PACK_AB R152, R177, R176 ;  /* 0x000000b0b198723e */ /* 0x001fe400000000ff */
[----:B-1----:R-:W-:Y:S02]  /*d610*/  F2FP.F16.F32.PACK_AB R153, R13, R157 ;  /* 0x0000009d0d99723e */ /* 0x002fe400000000ff */
[----:B------:R-:W-:Y:S02]  /*d620*/  F2FP.F16.F32.PACK_AB R154, R14, R11 ;  /* 0x0000000b0e9a723e */ /* 0x000fe400000000ff */
[----:B--2---:R-:W-:-:S04]  /*d630*/  F2FP.F16.F32.PACK_AB R155, R156, R21 ;  /* 0x000000159c9b723e */ /* 0x004fc800000000ff */
[----:B------:R-:W-:-:S06]  /*d640*/  WARPGROUP.ARRIVE ;  /* 0x00000000000079c5 */ /* 0x000fcc0000000000 */
[----:B------:R-:W-:Y:S01]  /*d650*/  HGMMA.64x256x16.F32 R24, R152, gdesc[UR4].tnspB, R24, gsb0 ;  /* 0x43e0000498187df0 */ /* 0x000fe20008000818 */
[----:B------:R-:W-:Y:S08]  /*d660*/  MUFU.EX2 R181, R181 ;  /* 0x000000b500b57308 */ /* 0x000ff00000000800 */
[----:B------:R-:W-:Y:S08]  /*d670*/  MUFU.EX2 R182, R182 ;  /* 0x000000b600b67308 */ /* 0x000ff00000000800 */
[----:B------:R-:W0:Y:S08]  /*d680*/  MUFU.EX2 R183, R183 ;  /* 0x000000b700b77308 */ /* 0x000e300000000800 */
[----:B------:R-:W-:Y:S08]  /*d690*/  MUFU.EX2 R184, R184 ;  /* 0x000000b800b87308 */ /* 0x000ff00000000800 */
[----:B------:R-:W1:Y:S01]  /*d6a0*/  MUFU.EX2 R185, R185 ;  /* 0x000000b900b97308 */ /* 0x000e620000000800 */
[----:B------:R-:W-:Y:S01]  /*d6b0*/  FFMA.FTZ R190, R178, R4, R179 ;  /* 0x00000004b2be7223 */ /* 0x000fe200000100b3 */
[----:B------:R-:W-:Y:S01]  /*d6c0*/  FFMA.FTZ R4, R219, UR39, -R161 ;  /* 0x00000027db047c23 */ /* 0x000fe200080108a1 */
[--C-:B------:R-:W-:Y:S01]  /*d6d0*/  FFMA.FTZ R178, R223, UR39, -R6.reuse ;  /* 0x00000027dfb27c23 */ /* 0x100fe20008010806 */
[--C-:B------:R-:W-:Y:S01]  /*d6e0*/  FFMA.FTZ R179, R222, UR39, -R6.reuse ;  /* 0x00000027deb37c23 */ /* 0x100fe20008010806 */
[--C-:B------:R-:W-:Y:S01]  /*d6f0*/  FFMA.FTZ R188, R217, UR39, -R6.reuse ;  /* 0x00000027d9bc7c23 */ /* 0x100fe20008010806 */
[----:B------:R-:W-:-:S02]  /*d700*/  FFMA.FTZ R189, R216, UR39, -R6 ;  /* 0x00000027d8bd7c23 */ /* 0x000fc40008010806 */
[----:B------:R-:W-:Y:S08]  /*d710*/  MUFU.EX2 R4, R4 ;  /* 0x0000000400047308 */ /* 0x000ff00000000800 */
[----:B------:R-:W-:Y:S08]  /*d720*/  MUFU.EX2 R178, R178 ;  /* 0x000000b200b27308 */ /* 0x000ff00000000800 */
[----:B------:R-:W-:Y:S08]  /*d730*/  MUFU.EX2 R179, R179 ;  /* 0x000000b300b37308 */ /* 0x000ff00000000800 */
[----:B------:R-:W-:Y:S08]  /*d740*/  MUFU.EX2 R188, R188 ;  /* 0x000000bc00bc7308 */ /* 0x000ff00000000800 */
[----:B------:R-:W-:Y:S01]  /*d750*/  MUFU.EX2 R189, R189 ;  /* 0x000000bd00bd7308 */ /* 0x000fe20000000800 */
[----:B------:R-:W-:-:S02]  /*d760*/  WARPGROUP.DEPBAR.LE gsb0, 0x0 ;  /* 0x00008000000079c5 */ /* 0x000fc40000010000 */
[----:B------:R-:W-:Y:S01]  /*d770*/  IMAD.MOV.U32 R153, RZ, RZ, 0x40000040 ;  /* 0x40000040ff997424 */ /* 0x000fe200078e00ff */
[----:B------:R-:W-:-:S04]  /*d780*/  IADD3 R152, R160, 0x100, RZ ;  /* 0x00000100a0987810 */ /* 0x000fc80007ffe0ff */
[----:B------:R-:W-:Y:S02]  /*d790*/  R2UR UR6, R152 ;  /* 0x00000000980672ca */ /* 0x000fe400000e0000 */
[----:B------:R-:W-:Y:S02]  /*d7a0*/  R2UR UR7, R153 ;  /* 0x00000000990772ca */ /* 0x000fe400000e0000 */
[----:B---3--:R-:W-:Y:S02]  /*d7b0*/  F2FP.F16.F32.PACK_AB R152, R159, R158 ;  /* 0x0000009e9f98723e */ /* 0x008fe400000000ff */
[----:B0-----:R-:W-:Y:S02]  /*d7c0*/  F2FP.F16.F32.PACK_AB R153, R183, R182 ;  /* 0x000000b6b799723e */ /* 0x001fe400000000ff */
[----:B------:R-:W-:Y:S02]  /*d7d0*/  F2FP.F16.F32.PACK_AB R154, R181, R180 ;  /* 0x000000b4b59a723e */ /* 0x000fe400000000ff */
[----:B-1----:R-:W-:-:S04]  /*d7e0*/  F2FP.F16.F32.PACK_AB R155, R185, R184 ;  /* 0x000000b8b99b723e */ /* 0x002fc800000000ff */
[----:B------:R-:W-:-:S06]  /*d7f0*/  WARPGROUP.ARRIVE ;  /* 0x00000000000079c5 */ /* 0x000fcc0000000000 */
[----:B------:R-:W-:Y:S01]  /*d800*/  HGMMA.64x256x16.F32 R24, R152, gdesc[UR4].tnspB, R24, gsb0 ;  /* 0x43e0000498187df0 */ /* 0x000fe20008000818 */
[--C-:B------:R-:W-:Y:S01]  /*d810*/  FFMA.FTZ R215, R215, UR39, -R161.reuse ;  /* 0x00000027d7d77c23 */ /* 0x100fe200080108a1 */
[--C-:B------:R-:W-:Y:S01]  /*d820*/  FFMA.FTZ R206, R206, UR39, -R161.reuse ;  /* 0x00000027cece7c23 */ /* 0x100fe200080108a1 */
        /* <DEDUP_REMOVED lines=9> */
[----:B------:R-:W-:Y:S08]  /*d8c0*/  MUFU.EX2 R206, R206 ;  /* 0x000000ce00ce7308 */ /* 0x000ff00000000800 */
[----:B------:R-:W-:Y:S08]  /*d8d0*/  MUFU.EX2 R163, R163 ;  /* 0x000000a300a37308 */ /* 0x000ff00000000800 */
[----:B------:R-:W-:Y:S08]  /*d8e0*/  MUFU.EX2 R164, R164 ;  /* 0x000000a400a47308 */ /* 0x000ff00000000800 */
[----:B------:R-:W-:Y:S08]  /*d8f0*/  MUFU.EX2 R191, R191 ;  /* 0x000000bf00bf7308 */ /* 0x000ff00000000800 */
[----:B------:R-:W-:Y:S08]  /*d900*/  MUFU.EX2 R187, R187 ;  /* 0x000000bb00bb7308 */ /* 0x000ff00000000800 */
[----:B------:R-:W-:Y:S01]  /*d910*/  MUFU.EX2 R186, R186 ;  /* 0x000000ba00ba7308 */ /* 0x000fe20000000800 */
[----:B------:R-:W-:-:S02]  /*d920*/  WARPGROUP.DEPBAR.LE gsb0, 0x0 ;  /* 0x00008000000079c5 */ /* 0x000fc40000010000 */
[----:B------:R-:W-:Y:S01]  /*d930*/  FFMA.FTZ R154, R173, R7, R174 ;  /* 0x00000007ad9a7223 */ /* 0x000fe200000100ae */
[--C-:B------:R-:W-:Y:S01]  /*d940*/  FFMA.FTZ R7, R218, UR39, -R161.reuse ;  /* 0x00000027da077c23 */ /* 0x100fe200080108a1 */
[--C-:B------:R-:W-:Y:S01]  /*d950*/  FFMA.FTZ R173, R214, UR39, -R161.reuse ;  /* 0x00000027d6ad7c23 */ /* 0x100fe200080108a1 */
[----:B------:R-:W-:-:S04]  /*d960*/  FFMA.FTZ R174, R213, UR39, -R161 ;  /* 0x00000027d5ae7c23 */ /* 0x000fc800080108a1 */
[----:B------:R-:W0:Y:S08]  /*d970*/  MUFU.EX2 R7, R7 ;  /* 0x0000000700077308 */ /* 0x000e300000000800 */
[----:B------:R-:W-:Y:S08]  /*d980*/  MUFU.EX2 R173, R173 ;  /* 0x000000ad00ad7308 */ /* 0x000ff00000000800 */
[----:B------:R-:W1:Y:S01]  /*d990*/  MUFU.EX2 R174, R174 ;  /* 0x000000ae00ae7308 */ /* 0x000e620000000800 */
[----:B------:R-:W-:-:S02]  /*d9a0*/  VIADD R152, R160, 0x180 ;  /* 0x00000180a0987836 */ /* 0x000fc40000000000 */
[----:B------:R-:W-:Y:S02]  /*d9b0*/  IMAD.MOV.U32 R153, RZ, RZ, 0x40000040 ;  /* 0x40000040ff997424 */ /* 0x000fe400078e00ff */
[----:B------:R-:W-:Y:S01]  /*d9c0*/  FADD.FTZ R175, R175, R154 ;  /* 0x0000009aafaf7221 */ /* 0x000fe20000010000 */
[----:B------:R-:W-:Y:S02]  /*d9d0*/  R2UR UR6, R152 ;  /* 0x00000000980672ca */ /* 0x000fe400000e0000 */
[----:B------:R-:W-:Y:S02]  /*d9e0*/  R2UR UR7, R153 ;  /* 0x00000000990772ca */ /* 0x000fe400000e0000 */
[----:B0-----:R-:W-:Y:S02]  /*d9f0*/  F2FP.F16.F32.PACK_AB R152, R7, R4 ;  /* 0x000000040798723e */ /* 0x001fe400000000ff */
[----:B------:R-:W-:Y:S02]  /*da00*/  F2FP.F16.F32.PACK_AB R153, R179, R178 ;  /* 0x000000b2b399723e */ /* 0x000fe400000000ff */
[----:B------:R-:W-:-:S02]  /*da10*/  F2FP.F16.F32.PACK_AB R155, R189, R188 ;  /* 0x000000bcbd9b723e */ /* 0x000fc400000000ff */
[----:B-1----:R-:W-:-:S04]  /*da20*/  F2FP.F16.F32.PACK_AB R154, R174, R173 ;  /* 0x000000adae9a723e */ /* 0x002fc800000000ff */
[----:B------:R-:W-:-:S06]  /*da30*/  WARPGROUP.ARRIVE ;  /* 0x00000000000079c5 */ /* 0x000fcc0000000000 */
[----:B------:R-:W-:Y:S01]  /*da40*/  HGMMA.64x256x16.F32 R24, R152, gdesc[UR4].tnspB, R24, gsb0 ;  /* 0x43e0000498187df0 */ /* 0x000fe20008000818 */
[----:B------:R-:W-:Y:S01]  /*da50*/  FFMA.FTZ R161, R172, UR39, -R161 ;  /* 0x00000027aca17c23 */ /* 0x000fe200080108a1 */
[----:B------:R-:W-:-:S06]  /*da60*/  FFMA.FTZ R172, R221, UR39, -R6 ;  /* 0x00000027ddac7c23 */ /* 0x000fcc0008010806 */
[----:B------:R-:W0:Y:S01]  /*da70*/  MUFU.EX2 R172, R172 ;  /* 0x000000ac00ac7308 */ /* 0x000e220000000800 */
[--C-:B------:R-:W-:Y:S01]  /*da80*/  FFMA.FTZ R166, R166, UR39, -R6.reuse ;  /* 0x00000027a6a67c23 */ /* 0x100fe20008010806 */
[--C-:B------:R-:W-:Y:S01]  /*da90*/  FFMA.FTZ R167, R167, UR39, -R6.reuse ;  /* 0x00000027a7a77c23 */ /* 0x100fe20008010806 */
[--C-:B------:R-:W-:Y:S01]  /*daa0*/  FFMA.FTZ R170, R170, UR39, -R6.reuse ;  /* 0x00000027aaaa7c23 */ /* 0x100fe20008010806 */
[----:B------:R-:W-:Y:S01]  /*dab0*/  FFMA.FTZ R6, R171, UR39, -R6 ;  /* 0x00000027ab067c23 */ /* 0x000fe20008010806 */
[----:B------:R-:W-:-:S03]  /*dac0*/  FADD.FTZ R175, R12, R175 ;  /* 0x000000af0caf7221 */ /* 0x000fc60000010000 */
[----:B------:R-:W-:Y:S08]  /*dad0*/  MUFU.EX2 R165, R165 ;  /* 0x000000a500a57308 */ /* 0x000ff00000000800 */
[----:B------:R-:W1:Y:S08]  /*dae0*/  MUFU.EX2 R168, R168 ;  /* 0x000000a800a87308 */ /* 0x000e700000000800 */
[----:B------:R-:W-:Y:S08]  /*daf0*/  MUFU.EX2 R169, R169 ;  /* 0x000000a900a97308 */ /* 0x000ff00000000800 */
[----:B------:R2:W-:Y:S08]  /*db00*/  MUFU.EX2 R12, R161 ;  /* 0x000000a1000c7308 */ /* 0x0005f00000000800 */
[----:B------:R-:W-:Y:S08]  /*db10*/  MUFU.EX2 R166, R166 ;  /* 0x000000a600a67308 */ /* 0x000ff00000000800 */
[----:B------:R-:W3:Y:S08]  /*db20*/  MUFU.EX2 R167, R167 ;  /* 0x000000a700a77308 */ /* 0x000ef00000000800 */
[----:B------:R-:W-:Y:S08]  /*db30*/  MUFU.EX2 R170, R170 ;  /* 0x000000aa00aa7308 */ /* 0x000ff00000000800 */
[----:B------:R-:W4:Y:S01]  /*db40*/  MUFU.EX2 R6, R6 ;  /* 0x0000000600067308 */ /* 0x000f220000000800 */
[----:B--2---:R-:W-:Y:S01]  /*db50*/  IMAD.MOV.U32 R161, RZ, RZ, 0x40000040 ;  /* 0x40000040ffa17424 */ /* 0x004fe200078e00ff */
[----:B------:R-:W-:-:S02]  /*db60*/  WARPGROUP.DEPBAR.LE gsb0, 0x0 ;  /* 0x00008000000079c5 */ /* 0x000fc40000010000 */
[----:B------:R-:W-:Y:S01]  /*db70*/  VIADD R152, R160, 0x200 ;  /* 0x00000200a0987836 */ /* 0x000fe20000000000 */
[----:B------:R-:W-:-:S04]  /*db80*/  MOV R153, 0x40000040 ;  /* 0x4000004000997802 */ /* 0x000fc80000000f00 */
[----:B------:R-:W-:Y:S02]  /*db90*/  R2UR UR6, R152 ;  /* 0x00000000980672ca */ /* 0x000fe400000e0000 */
[----:B------:R-:W-:Y:S02]  /*dba0*/  R2UR UR7, R153 ;  /* 0x00000000990772ca */ /* 0x000fe400000e0000 */
[----:B------:R-:W-:Y:S02]  /*dbb0*/  F2FP.F16.F32.PACK_AB R152, R206, R215 ;  /* 0x000000d7ce98723e */ /* 0x000fe400000000ff */
[----:B0-----:R-:W-:Y:S02]  /*dbc0*/  F2FP.F16.F32.PACK_AB R153, R191, R172 ;  /* 0x000000acbf99723e */ /* 0x001fe400000000ff */
[----:B------:R-:W-:Y:S02]  /*dbd0*/  F2FP.F16.F32.PACK_AB R154, R164, R163 ;  /* 0x000000a3a49a723e */ /* 0x000fe400000000ff */
[----:B------:R-:W-:-:S04]  /*dbe0*/  F2FP.F16.F32.PACK_AB R155, R186, R187 ;  /* 0x000000bbba9b723e */ /* 0x000fc800000000ff */
[----:B------:R-:W-:-:S06]  /*dbf0*/  WARPGROUP.ARRIVE ;  /* 0x00000000000079c5 */ /* 0x000fcc0000000000 */
[----:B------:R-:W-:Y:S01]  /*dc00*/  HGMMA.64x256x16.F32 R24, R152, gdesc[UR4].tnspB, R24, gsb0 ;  /* 0x43e0000498187df0 */ /* 0x000fe20008000818 */
[----:B------:R-:W-:Y:S01]  /*dc10*/  VIADD R160, R160, 0x280 ;  /* 0x00000280a0a07836 */ /* 0x000fe20000000000 */
[----:B------:R-:W-:-:S04]  /*dc20*/  R2UR UR7, R161 ;  /* 0x00000000a10772ca */ /* 0x000fc800000e0000 */
[----:B------:R-:W-:Y:S01]  /*dc30*/  R2UR UR6, R160 ;  /* 0x00000000a00672ca */ /* 0x000fe200000e0000 */
[----:B------:R-:W-:-:S04]  /*dc40*/  FADD.FTZ R190, R20, R190 ;  /* 0x000000be14be7221 */ /* 0x000fc80000010000 */
        /* <DEDUP_REMOVED lines=35> */
[----:B------:R-:W-:-:S05]  /*de80*/  @!P1 VIADD R3, R3, 0x32460 ;  /* 0x0003246003039836 */ /* 0x000fca0000000000 */
[----:B------:R-:W-:Y:S02]  /*de90*/  @!P1 PRMT R3, RZ, 0x654, R3 ;  /* 0x00000654ff039816 */ /* 0x000fe40000000003 */
[----:B------:R-:W-:Y:S01]  /*dea0*/  MOV R5, R162 ;  /* 0x000000a200057202 */ /* 0x000fe20000000f00 */
[----:B------:R-:W-:Y:S02]  /*deb0*/  WARPGROUP.DEPBAR.LE gsb0, 0x0 ;  /* 0x00008000000079c5 */ /* 0x000fe40000010000 */
[----:B-1----:R-:W-:Y:S02]  /*dec0*/  F2FP.F16.F32.PACK_AB R152, R168, R165 ;  /* 0x000000a5a898723e */ /* 0x002fe400000000ff */
[----:B---3--:R-:W-:Y:S02]  /*ded0*/  F2FP.F16.F32.PACK_AB R153, R167, R166 ;  /* 0x000000a6a799723e */ /* 0x008fe400000000ff */
[----:B------:R-:W-:Y:S02]  /*dee0*/  F2FP.F16.F32.PACK_AB R154, R12, R169 ;  /* 0x000000a90c9a723e */ /* 0x000fe400000000ff */
[----:B----4-:R-:W-:-:S04]  /*def0*/  F2FP.F16.F32.PACK_AB R155, R6, R170 ;  /* 0x000000aa069b723e */ /* 0x010fc800000000ff */
[----:B------:R-:W-:-:S06]  /*df00*/  WARPGROUP.ARRIVE ;  /* 0x00000000000079c5 */ /* 0x000fcc0000000000 */
[----:B------:R-:W-:Y:S01]  /*df10*/  HGMMA.64x256x16.F32 R24, R152, gdesc[UR4].tnspB, R24, gsb0 ;  /* 0x43e0000498187df0 */ /* 0x000fe20008000818 */
        /* <DEDUP_REMOVED lines=8> */
[----:B------:R-:W-:Y:S01]  /*dfa0*/  IMAD.MOV.U32 R6, RZ, RZ, R8 ;  /* 0x000000ffff067224 */ /* 0x000fe200078e0008 */
[----:B------:R-:W-:Y:S02]  /*dfb0*/  WARPGROUP.DEPBAR.LE gsb0, 0x0 ;  /* 0x00008000000079c5 */ /* 0x000fe40000010000 */
[----:B------:R1:W-:Y:S01]  /*dfc0*/  @!P1 SYNCS.ARRIVE.TRANS64.RED.A1T0 RZ, [R3+URZ], RZ ;  /* 0x000000ff03ff99a7 */ /* 0x0003e2000810043f */
[----:B------:R-:W-:Y:S05]  /*dfd0*/  @P2 BRA `(.L_x_1073) ;  /* 0xffffffd000642947 */ /* 0x000fea000383ffff */
.L_x_1063:
[----:B------:R-:W-:Y:S05]  /*dfe0*/  WARPSYNC.ALL ;  /* 0x0000000000007948 */ /* 0x000fea0003800000 */
[----:B0-----:R-:W0:Y:S01]  /*dff0*/  SHFL.BFLY PT, R0, R7, 0x2, 0x1f ;  /* 0x0c401f0007007f89 */ /* 0x001e2200000e0000 */
[----:B------:R-:W-:Y:S01]  /*e000*/  VIADD R22, R22, 0x1 ;  /* 0x0000000116167836 */ /* 0x000fe20000000000 */
[----:B------:R2:W-:Y:S08]  /*e010*/  BAR.ARV R9, 0x100 ;  /* 0x000400090000751d */ /* 0x0005f00000002000 */
[----:B------:R-:W-:Y:S06]  /*e020*/  BAR.ARV 0x8, 0x120 ;  /* 0x0204800000007b1d */ /* 0x000fec0000002000 */
[----:B------:R-:W-:Y:S01]  /*e030*/  ISETP.NE.AND P0, PT, R22, 0x2, PT ;  /* 0x000000021600780c */ /* 0x000fe20003f05270 */
[----:B------:R-:W-:Y:S01]  /*e040*/  VIADD R235, R235, 0x1 ;  /* 0x00000001ebeb7836 */ /* 0x000fe20000000000 */
[----:B------:R-:W3:Y:S01]  /*e050*/  SHFL.BFLY PT, R5, R4, 0x2, 0x1f ;  /* 0x0c401f0004057f89 */ /* 0x000ee200000e0000 */
[----:B------:R-:W-:-:S02]  /*e060*/  PLOP3.LUT P1, PT, PT, PT, PT, 0x8, 0x0 ;  /* 0x000000000000781c */ /* 0x000fc40003f2e170 */
[----:B------:R-:W-:Y:S01]  /*e070*/  SEL R11, RZ, 0x1, P0 ;  /* 0x00000001ff0b7807 */ /* 0x000fe20000000000 */
[----:B0-----:R-:W-:Y:S01]  /*e080*/  FADD.FTZ R0, R0, R7 ;  /* 0x0000000700007221 */ /* 0x001fe20000010000 */
[----:B------:R-:W-:Y:S02]  /*e090*/  SEL R22, R22, RZ, P0 ;  /* 0x000000ff16167207 */ /* 0x000fe40000000000 */
[----:B------:R-:W-:Y:S02]  /*e0a0*/  LOP3.LUT R200, R200, R11, RZ, 0x3c, !PT ;  /* 0x0000000bc8c87212 */ /* 0x000fe400078e3cff */
[----:B-1----:R-:W0:Y:S01]  /*e0b0*/  SHFL.BFLY PT, R3, R0, 0x1, 0x1f ;  /* 0x0c201f0000037f89 */ /* 0x002e2200000e0000 */
[----:B---3--:R-:W-:Y:S01]  /*e0c0*/  FADD.FTZ R5, R5, R4 ;  /* 0x0000000405057221 */ /* 0x008fe20000010000 */
[----:B------:R-:W-:-:S04]  /*e0d0*/  IMAD.MOV.U32 R4, RZ, RZ, RZ ;  /* 0x000000ffff047224 */ /* 0x000fc800078e00ff */
[----:B------:R-:W1:Y:S01]  /*e0e0*/  SHFL.BFLY PT, R10, R5, 0x1, 0x1f ;  /* 0x0c201f00050a7f89 */ /* 0x000e6200000e0000 */
[----:B0-----:R-:W-:Y:S01]  /*e0f0*/  FADD.FTZ R6, R0, R3 ;  /* 0x0000000300067221 */ /* 0x001fe20000010000 */
[----:B------:R-:W-:-:S04]  /*e100*/  IMAD.MOV.U32 R3, RZ, RZ, RZ ;  /* 0x000000ffff037224 */ /* 0x000fc800078e00ff */
[----:B------:R-:W-:-:S13]  /*e110*/  FSETP.NE.FTZ.AND P2, PT, R6, RZ, PT ;  /* 0x000000ff0600720b */ /* 0x000fda0003f55000 */
[----:B------:R-:W0:Y:S01]  /*e120*/  @P2 MUFU.RCP R4, R6 ;  /* 0x0000000600042308 */ /* 0x000e220000001000 */
[----:B-1----:R-:W-:Y:S01]  /*e130*/  FADD.FTZ R7, R5, R10 ;  /* 0x0000000a05077221 */ /* 0x002fe20000010000 */
[----:B------:R-:W-:-:S04]  /*e140*/  MOV R5, 0xff800000 ;  /* 0xff80000000057802 */ /* 0x000fc80000000f00 */
[----:B------:R-:W-:Y:S01]  /*e150*/  FSETP.NE.FTZ.AND P3, PT, R7, RZ, PT ;  /* 0x000000ff0700720b */ /* 0x000fe20003f75000 */
[-C--:B0-----:R-:W-:Y:S01]  /*e160*/  FMUL.FTZ R10, R28, R4.reuse ;  /* 0x000000041c0a7220 */ /* 0x081fe20000410000 */
[-C--:B------:R-:W-:Y:S01]  /*e170*/  FMUL.FTZ R12, R32, R4.reuse ;  /* 0x00000004200c7220 */ /* 0x080fe20000410000 */
[----:B------:R-:W0:Y:S01]  /*e180*/  @P2 MUFU.LG2 R28, R6 ;  /* 0x00000006001c2308 */ /* 0x000e220000000c00 */
[-C--:B------:R-:W-:Y:S01]  /*e190*/  FMUL.FTZ R0, R33, R4.reuse ;  /* 0x0000000421007220 */ /* 0x080fe20000410000 */
[----:B------:R-:W-:Y:S02]  /*e1a0*/  IMAD.U32 R33, RZ, RZ, UR39 ;  /* 0x00000027ff217e24 */ /* 0x000fe4000f8e00ff */
[-C--:B------:R-:W-:Y:S01]  /*e1b0*/  FMUL.FTZ R161, R48, R4.reuse ;  /* 0x0000000430a17220 */ /* 0x080fe20000410000 */
[----:B------:R-:W-:Y:S02]  /*e1c0*/  IMAD.U32 R32, RZ, RZ, UR39 ;  /* 0x00000027ff207e24 */ /* 0x000fe4000f8e00ff */
[-C--:B------:R-:W-:Y:S01]  /*e1d0*/  FMUL.FTZ R166, R64, R4.reuse ;  /* 0x0000000440a67220 */ /* 0x080fe20000410000 */
[----:B------:R-:W-:Y:S01]  /*e1e0*/  @P2 FMUL.FTZ R33, R33, 0.69314718246459960938 ;  /* 0x3f31721821212820 */ /* 0x000fe20000410000 */
[-C--:B------:R-:W-:Y:S01]  /*e1f0*/  FMUL.FTZ R171, R84, R4.reuse ;  /* 0x0000000454ab7220 */ /* 0x080fe20000410000 */
[----:B------:R-:W1:Y:S01]  /*e200*/  @P3 MUFU.RCP R3, R7 ;  /* 0x0000000700033308 */ /* 0x000e620000001000 */
[----:B------:R-:W-:Y:S01]  /*e210*/  @P3 FMUL.FTZ R32, R32, 0.69314718246459960938 ;  /* 0x3f31721820203820 */ /* 0x000fe20000410000 */
[-C--:B------:R-:W-:Y:S01]  /*e220*/  FMUL.FTZ R24, R24, R4.reuse ;  /* 0x0000000418187220 */ /* 0x080fe20000410000 */
[-C--:B------:R-:W-:Y:S01]  /*e230*/  FMUL.FTZ R25, R25, R4.reuse ;  /* 0x0000000419197220 */ /* 0x080fe20000410000 */
[-C--:B------:R-:W-:Y:S01]  /*e240*/  FMUL.FTZ R29, R29, R4.reuse ;  /* 0x000000041d1d7220 */ /* 0x080fe20000410000 */
[-C--:B------:R-:W-:Y:S01]  /*e250*/  FMUL.FTZ R36, R36, R4.reuse ;  /* 0x0000000424247220 */ /* 0x080fe20000410000 */
[-C--:B------:R-:W-:Y:S01]  /*e260*/  FMUL.FTZ R37, R37, R4.reuse ;  /* 0x0000000425257220 */ /* 0x080fe20000410000 */
[-C--:B------:R-:W-:Y:S01]  /*e270*/  FMUL.FTZ R14, R40, R4.reuse ;  /* 0x00000004280e7220 */ /* 0x080fe20000410000 */
[----:B------:R1:W3:Y:S01]  /*e280*/  @P3 MUFU.LG2 R18, R7 ;  /* 0x0000000700123308 */ /* 0x0002e20000000c00 */
[----:B0-----:R-:W-:Y:S01]  /*e290*/  @P2 FMUL.FTZ R28, R28, 0.69314718246459960938 ;  /* 0x3f3172181c1c2820 */ /* 0x001fe20000410000 */
[-C--:B------:R-:W-:Y:S01]  /*e2a0*/  FMUL.FTZ R41, R41, R4.reuse ;  /* 0x0000000429297220 */ /* 0x080fe20000410000 */
[-C--:B------:R-:W-:Y:S01]  /*e2b0*/  FMUL.FTZ R160, R44, R4.reuse ;  /* 0x000000042ca07220 */ /* 0x080fe20000410000 */
[-C--:B------:R-:W-:Y:S01]  /*e2c0*/  FMUL.FTZ R45, R45, R4.reuse ;  /* 0x000000042d2d7220 */ /* 0x080fe20000410000 */
[-C--:B------:R-:W-:Y:S01]  /*e2d0*/  FMUL.FTZ R49, R49, R4.reuse ;  /* 0x0000000431317220 */ /* 0x080fe20000410000 */
[-C--:B------:R-:W-:Y:S01]  /*e2e0*/  FMUL.FTZ R163, R52, R4.reuse ;  /* 0x0000000434a37220 */ /* 0x080fe20000410000 */
[-C--:B------:R-:W-:Y:S01]  /*e2f0*/  FMUL.FTZ R53, R53, R4.reuse ;  /* 0x0000000435357220 */ /* 0x080fe20000410000 */
[-C--:B------:R-:W-:Y:S01]  /*e300*/  FMUL.FTZ R164, R56, R4.reuse ;  /* 0x0000000438a47220 */ /* 0x080fe20000410000 */
[-C--:B-1----:R-:W-:Y:S01]  /*e310*/  FMUL.FTZ R7, R35, R3.reuse ;  /* 0x0000000323077220 */ /* 0x082fe20000410000 */
[-C--:B------:R-:W-:Y:S01]  /*e320*/  FMUL.FTZ R57, R57, R4.reuse ;  /* 0x0000000439397220 */ /* 0x080fe20000410000 */
[-C--:B------:R-:W-:Y:S01]  /*e330*/  FMUL.FTZ R165, R60, R4.reuse ;  /* 0x000000043ca57220 */ /* 0x080fe20000410000 */
[-C--:B------:R-:W-:Y:S01]  /*e340*/  FMUL.FTZ R61, R61, R4.reuse ;  /* 0x000000043d3d7220 */ /* 0x080fe20000410000 */
[-C--:B------:R-:W-:Y:S01]  /*e350*/  FMUL.FTZ R65, R65, R4.reuse ;  /* 0x0000000441417220 */ /* 0x080fe20000410000 */
[-C--:B------:R-:W-:Y:S01]  /*e360*/  FMUL.FTZ R167, R68, R4.reuse ;  /* 0x0000000444a77220 */ /* 0x080fe20000410000 */
[-C--:B------:R-:W-:Y:S01]  /*e370*/  FMUL.FTZ R69, R69, R4.reuse ;  /* 0x0000000445457220 */ /* 0x080fe20000410000 */
[-C--:B------:R-:W-:Y:S01]  /*e380*/  FMUL.FTZ R168, R72, R4.reuse ;  /* 0x0000000448a87220 */ /* 0x080fe20000410000 */
[----:B---3--:R-:W-:Y:S01]  /*e390*/  @P3 FMUL.FTZ R35, R18, 0.69314718246459960938 ;  /* 0x3f31721812233820 */ /* 0x008fe20000410000 */
        /* <DEDUP_REMOVED lines=39> */
[----:B------:R-:W-:Y:S01]  /*e610*/  FMUL.FTZ R15, R47, R3 ;  /* 0x000000032f0f7220 */ /* 0x000fe20000410000 */
[----:B------:R-:W-:-:S02]  /*e620*/  IMAD.MOV.U32 R4, RZ, RZ, -0x800000 ;  /* 0xff800000ff047424 */ /* 0x000fc400078e00ff */
[-C--:B--2---:R-:W-:Y:S01]  /*e630*/  FMUL.FTZ R9, R26, R3.reuse ;  /* 0x000000031a097220 */ /* 0x084fe20000410000 */
        /* <DEDUP_REMOVED lines=62> */
.L_x_1016:
        /* <DEDUP_REMOVED lines=10> */
[----:B------:R-:W2:Y:S01]  /*eac0*/  LDL R8, [R1+0x94] ;  /* 0x0000940001087983 */ /* 0x000ea20000100800 */
[----:B------:R-:W-:Y:S05]  /*ead0*/  WARPSYNC.ALL ;  /* 0x0000000000007948 */ /* 0x000fea0003800000 */
[----:B------:R-:W3:Y:S01]  /*eae0*/  S2R R93, SR_SWINHI ;  /* 0x00000000005d7919 */ /* 0x000ee20000002f00 */
[----:B------:R-:W-:Y:S01]  /*eaf0*/  F2FP.F16.F32.PACK_AB R9, R27, R9 ;  /* 0x000000091b09723e */ /* 0x000fe200000000ff */
[----:B------:R-:W-:Y:S01]  /*eb00*/  ULDC.64 UR4, c[0x0][0xcd8] ;  /* 0x0003360000047ab9 */ /* 0x000fe20000000a00 */
[----:B------:R-:W-:Y:S02]  /*eb10*/  F2FP.F16.F32.PACK_AB R10, R29, R10 ;  /* 0x0000000a1d0a723e */ /* 0x000fe400000000ff */
        /* <DEDUP_REMOVED lines=14> */
[----:B------:R-:W-:Y:S02]  /*ec00*/  MOV R88, R18 ;  /* 0x0000001200587202 */ /* 0x000fe40000000f00 */
[----:B---3--:R-:W-:Y:S02]  /*ec10*/  MOV R89, R93 ;  /* 0x0000005d00597202 */ /* 0x008fe40000000f00 */
[----:B------:R-:W-:Y:S01]  /*ec20*/  F2FP.F16.F32.PACK_AB R147, R3, R150 ;  /* 0x000000960393723e */ /* 0x000fe200000000ff */
[----:B------:R-:W-:Y:S01]  /*ec30*/  IMAD R3, R226, 0x40, R201 ;  /* 0x00000040e2037824 */ /* 0x000fe200078e02c9 */
[----:B------:R-:W-:Y:S01]  /*ec40*/  BAR.SYNC.DEFER_BLOCKING 0x1, 0x100 ;  /* 0x0044000000007b1d */ /* 0x000fe20000010000 */
[----:B--2---:R-:W-:-:S03]  /*ec50*/  IMAD.WIDE R128, R8, 0x2, R88 ;  /* 0x0000000208807825 */ /* 0x004fc600078e0258 */
[C---:B------:R-:W-:Y:S02]  /*ec60*/  IADD3 R8, P1, R128.reuse, 0x20, RZ ;  /* 0x0000002080087810 */ /* 0x040fe40007f3e0ff */
[----:B------:R-:W-:Y:S02]  /*ec70*/  IADD3 R92, P0, R128, 0x4040, RZ ;  /* 0x00004040805c7810 */ /* 0x000fe40007f1e0ff */
[----:B------:R-:W-:Y:S02]  /*ec80*/  LOP3.LUT R100, R8, 0x380, RZ, 0xc0, !PT ;  /* 0x0000038008647812 */ /* 0x000fe400078ec0ff */
[----:B------:R-:W-:Y:S02]  /*ec90*/  IADD3 R26, P2, R128, 0x40, RZ ;  /* 0x00000040801a7810 */ /* 0x000fe40007f5e0ff */
[----:B------:R-:W-:Y:S02]  /*eca0*/  SHF.R.U64 R100, R100, 0x3, RZ ;  /* 0x0000000364647819 */ /* 0x000fe400000012ff */
[C---:B-----5:R-:W-:Y:S01]  /*ecb0*/  IADD3 R28, P3, R128.reuse, 0x60, RZ ;  /* 0x00000060801c7810 */ /* 0x060fe20007f7e0ff */
[----:B------:R-:W-:Y:S01]  /*ecc0*/  IMAD.X R105, RZ, RZ, R129, P2 ;  /* 0x000000ffff697224 */ /* 0x000fe200010e0681 */
[----:B------:R-:W-:-:S02]  /*ecd0*/  IADD3 R30, P4, R128, 0x4000, RZ ;  /* 0x00004000801e7810 */ /* 0x000fc40007f9e0ff */
[----:B------:R-:W-:Y:S01]  /*ece0*/  LOP3.LUT R100, R100, R8, RZ, 0x3c, !PT ;  /* 0x0000000864647212 */ /* 0x000fe200078e3cff */
[--C-:B------:R-:W-:Y:S01]  /*ecf0*/  IMAD.X R107, RZ, RZ, R129.reuse, P3 ;  /* 0x000000ffff6b7224 */ /* 0x100fe200018e0681 */
[----:B------:R-:W-:Y:S01]  /*ed00*/  LOP3.LUT R8, R92, 0x380, RZ, 0xc0, !PT ;  /* 0x000003805c087812 */ /* 0x000fe200078ec0ff */
[----:B------:R-:W-:Y:S01]  /*ed10*/  IMAD.X R109, RZ, RZ, R129, P4 ;  /* 0x000000ffff6d7224 */ /* 0x000fe200020e0681 */
[----:B------:R-:W-:Y:S02]  /*ed20*/  LOP3.LUT R104, R26, 0x380, RZ, 0xc0, !PT ;  /* 0x000003801a687812 */ /* 0x000fe400078ec0ff */
[----:B------:R-:W-:Y:S02]  /*ed30*/  LOP3.LUT R106, R28, 0x380, RZ, 0xc0, !PT ;  /* 0x000003801c6a7812 */ /* 0x000fe400078ec0ff */
[----:B------:R-:W-:Y:S02]  /*ed40*/  SHF.R.U64 R8, R8, 0x3, RZ ;  /* 0x0000000308087819 */ /* 0x000fe400000012ff */
[----:B------:R-:W-:-:S02]  /*ed50*/  IADD3.X R101, RZ, R129, RZ, P1, !PT ;  /* 0x00000081ff657210 */ /* 0x000fc40000ffe4ff */
[----:B------:R-:W-:Y:S02]  /*ed60*/  IADD3 R120, P4, R128, 0x8040, RZ ;  /* 0x0000804080787810 */ /* 0x000fe40007f9e0ff */
[----:B------:R-:W-:Y:S02]  /*ed70*/  SHF.R.U64 R104, R104, 0x3, RZ ;  /* 0x0000000368687819 */ /* 0x000fe400000012ff */
[----:B------:R-:W-:Y:S01]  /*ed80*/  IADD3 R96, P1, R128, 0x4060, RZ ;  /* 0x0000406080607810 */ /* 0x000fe20007f3e0ff */
[--C-:B------:R-:W-:Y:S01]  /*ed90*/  IMAD.X R121, RZ, RZ, R129.reuse, P4 ;  /* 0x000000ffff797224 */ /* 0x100fe200020e0681 */
[----:B------:R-:W-:Y:S02]  /*eda0*/  SHF.R.U64 R106, R106, 0x3, RZ ;  /* 0x000000036a6a7819 */ /* 0x000fe400000012ff */
[----:B------:R-:W-:Y:S01]  /*edb0*/  IADD3 R99, P2, R128, 0x8000, RZ ;  /* 0x0000800080637810 */ /* 0x000fe20007f5e0ff */
[----:B------:R-:W-:Y:S01]  /*edc0*/  IMAD.X R115, RZ, RZ, R129, P1 ;  /* 0x000000ffff737224 */ /* 0x000fe200008e0681 */
[----:B------:R-:W-:-:S02]  /*edd0*/  LOP3.LUT R112, R8, R92, RZ, 0x3c, !PT ;  /* 0x0000005c08707212 */ /* 0x000fc400078e3cff */
[----:B-1----:R-:W-:Y:S01]  /*ede0*/  IADD3 R32, P5, R128, 0x4020, RZ ;  /* 0x0000402080207810 */ /* 0x002fe20007fbe0ff */
[--C-:B------:R-:W-:Y:S01]  /*edf0*/  IMAD.X R117, RZ, RZ, R129.reuse, P2 ;  /* 0x000000ffff757224 */ /* 0x100fe200010e0681 */
[----:B------:R-:W-:Y:S02]  /*ee00*/  LOP3.LUT R104, R104, R26, RZ, 0x3c, !PT ;  /* 0x0000001a68687212 */ /* 0x000fe400078e3cff */
[----:B------:R-:W-:Y:S01]  /*ee10*/  LOP3.LUT R8, R120, 0x380, RZ, 0xc0, !PT ;  /* 0x0000038078087812 */ /* 0x000fe200078ec0ff */
[----:B------:R-:W-:Y:S01]  /*ee20*/  IMAD.X R111, RZ, RZ, R129, P5 ;  /* 0x000000ffff6f7224 */ /* 0x000fe200028e0681 */
[----:B------:R-:W-:Y:S02]  /*ee30*/  LOP3.LUT R106, R106, R28, RZ, 0x3c, !PT ;  /* 0x0000001c6a6a7212 */ /* 0x000fe400078e3cff */
[----:B------:R-:W-:Y:S02]  /*ee40*/  LOP3.LUT R26, R96, 0x380, RZ, 0xc0, !PT ;  /* 0x00000380601a7812 */ /* 0x000fe400078ec0ff */
[----:B------:R-:W-:-:S02]  /*ee50*/  LOP3.LUT R28, R30, 0x380, RZ, 0xc0, !PT ;  /* 0x000003801e1c7812 */ /* 0x000fc400078ec0ff */
[----:B------:R-:W-:Y:S02]  /*ee60*/  SHF.R.U64 R8, R8, 0x3, RZ ;  /* 0x0000000308087819 */ /* 0x000fe400000012ff */
[----:B------:R-:W-:Y:S02]  /*ee70*/  IADD3 R151, P2, R128, 0xc040, RZ ;  /* 0x0000c04080977810 */ /* 0x000fe40007f5e0ff */
[----:B------:R-:W-:Y:S02]  /*ee80*/  SHF.R.U64 R26, R26, 0x3, RZ ;  /* 0x000000031a1a7819 */ /* 0x000fe400000012ff */
[C---:B------:R-:W-:Y:S01]  /*ee90*/  LOP3.LUT R97, R128.reuse, 0x380, RZ, 0xc0, !PT ;  /* 0x0000038080617812 */ /* 0x040fe200078ec0ff */
[----:B------:R-:W-:Y:S01]  /*eea0*/  IMAD.X R93, RZ, RZ, R129, P2 ;  /* 0x000000ffff5d7224 */ /* 0x000fe200010e0681 */
[----:B------:R-:W-:Y:S02]  /*eeb0*/  IADD3 R122, P5, R128, 0x8060, RZ ;  /* 0x00008060807a7810 */ /* 0x000fe40007fbe0ff */
[----:B------:R-:W-:-:S02]  /*eec0*/  SHF.R.U64 R28, R28, 0x3, RZ ;  /* 0x000000031c1c7819 */ /* 0x000fc400000012ff */
[----:B------:R-:W-:Y:S02]  /*eed0*/  IADD3 R118, P3, R128, 0x8020, RZ ;  /* 0x0000802080767810 */ /* 0x000fe40007f7e0ff */
[----:B------:R-:W-:Y:S02]  /*eee0*/  LOP3.LUT R120, R8, R120, RZ, 0x3c, !PT ;  /* 0x0000007808787212 */ /* 0x000fe400078e3cff */
[----:B------:R-:W-:Y:S01]  /*eef0*/  LOP3.LUT R114, R26, R96, RZ, 0x3c, !PT ;  /* 0x000000601a727212 */ /* 0x000fe200078e3cff */
[----:B------:R-:W-:Y:S01]  /*ef00*/  IMAD.X R119, RZ, RZ, R129, P3 ;  /* 0x000000ffff777224 */ /* 0x000fe200018e0681 */
[----:B------:R-:W-:Y:S02]  /*ef10*/  LOP3.LUT R8, R151, 0x380, RZ, 0xc0, !PT ;  /* 0x0000038097087812 */ /* 0x000fe400078ec0ff */
[----:B------:R-:W-:Y:S02]  /*ef20*/  SHF.R.U64 R97, R97, 0x3, RZ ;  /* 0x0000000361617819 */ /* 0x000fe400000012ff */
[----:B------:R-:W-:-:S02]  /*ef30*/  LOP3.LUT R108, R28, R30, RZ, 0x3c, !PT ;  /* 0x0000001e1c6c7212 */ /* 0x000fc400078e3cff */
[----:B------:R-:W-:Y:S02]  /*ef40*/  LOP3.LUT R26, R122, 0x380, RZ, 0xc0, !PT ;  /* 0x000003807a1a7812 */ /* 0x000fe400078ec0ff */
[----:B------:R-:W-:Y:S02]  /*ef50*/  LOP3.LUT R28, R99, 0x380, RZ, 0xc0, !PT ;  /* 0x00000380631c7812 */ /* 0x000fe400078ec0ff */
[----:B------:R-:W-:Y:S02]  /*ef60*/  LOP3.LUT R30, R118, 0x380, RZ, 0xc0, !PT ;  /* 0x00000380761e7812 */ /* 0x000fe400078ec0ff */
[----:B------:R-:W-:Y:S02]  /*ef70*/  IADD3.X R113, RZ, R129, RZ, P0, !PT ;  /* 0x00000081ff717210 */ /* 0x000fe400007fe4ff */
[C---:B------:R-:W-:Y:S02]  /*ef80*/  IADD3 R124, P0, R128.reuse, 0xc000, RZ ;  /* 0x0000c000807c7810 */ /* 0x040fe40007f1e0ff */
[----:B------:R-:W-:-:S02]  /*ef90*/  IADD3 R126, P1, R128, 0xc020, RZ ;  /* 0x0000c020807e7810 */ /* 0x000fc40007f3e0ff */
[----:B------:R-:W-:Y:S01]  /*efa0*/  IADD3 R162, P3, R128, 0xc060, RZ ;  /* 0x0000c06080a27810 */ /* 0x000fe20007f7e0ff */
[--C-:B------:R-:W-:Y:S01]  /*efb0*/  IMAD.X R125, RZ, RZ, R129.reuse, P0 ;  /* 0x000000ffff7d7224 */ /* 0x100fe200000e0681 */
[----:B------:R-:W-:Y:S01]  /*efc0*/  SHF.R.U64 R8, R8, 0x3, RZ ;  /* 0x0000000308087819 */ /* 0x000fe200000012ff */
[--C-:B------:R-:W-:Y:S01]  /*efd0*/  IMAD.X R127, RZ, RZ, R129.reuse, P1 ;  /* 0x000000ffff7f7224 */ /* 0x100fe200008e0681 */
[----:B------:R-:W-:Y:S01]  /*efe0*/  LOP3.LUT R128, R97, R128, RZ, 0x3c, !PT ;  /* 0x0000008061807212 */ /* 0x000fe200078e3cff */
[----:B------:R-:W-:Y:S01]  /*eff0*/  IMAD.X R97, RZ, RZ, R129, P3 ;  /* 0x000000ffff617224 */ /* 0x000fe200018e0681 */
[----:B------:R-:W-:Y:S02]  /*f000*/  SHF.R.U64 R26, R26, 0x3, RZ ;  /* 0x000000031a1a7819 */ /* 0x000fe400000012ff */
[----:B------:R-:W-:Y:S02]  /*f010*/  SHF.R.U64 R28, R28, 0x3, RZ ;  /* 0x000000031c1c7819 */ /* 0x000fe400000012ff */
[----:B------:R-:W-:-:S02]  /*f020*/  SHF.R.U64 R30, R30, 0x3, RZ ;  /* 0x000000031e1e7819 */ /* 0x000fc400000012ff */
[----:B------:R-:W-:Y:S02]  /*f030*/  LOP3.LUT R92, R8, R151, RZ, 0x3c, !PT ;  /* 0x00000097085c7212 */ /* 0x000fe400078e3cff */
[----:B------:R-:W-:Y:S02]  /*f040*/  LOP3.LUT R110, R32, 0x380, RZ, 0xc0, !PT ;  /* 0x00000380206e7812 */ /* 0x000fe400078ec0ff */
[----:B------:R-:W-:Y:S02]  /*f050*/  LOP3.LUT R122, R26, R122, RZ, 0x3c, !PT ;  /* 0x0000007a1a7a7212 */ /* 0x000fe400078e3cff */
[----:B------:R-:W-:Y:S02]  /*f060*/  MOV R128, R128 ;  /* 0x0000008000807202 */ /* 0x000fe40000000f00 */
[----:B------:R-:W-:Y:S02]  /*f070*/  F2FP.F16.F32.PACK_AB R8, R25, R24 ;  /* 0x000000181908723e */ /* 0x000fe400000000ff */
[----:B------:R-:W-:-:S02]  /*f080*/  LOP3.LUT R116, R28, R99, RZ, 0x3c, !PT ;  /* 0x000000631c747212 */ /* 0x000fc400078e3cff */
[----:B------:R-:W-:Y:S01]  /*f090*/  LOP3.LUT R118, R30, R118, RZ, 0x3c, !PT ;  /* 0x000000761e767212 */ /* 0x000fe200078e3cff */
[----:B------:R1:W-:Y:S01]  /*f0a0*/  STSM.16.M88.4 [R128], R8 ;  /* 0x0000000880007844 */ /* 0x0003e20000000200 */
[----:B------:R-:W-:Y:S02]  /*f0b0*/  LOP3.LUT R26, R162, 0x380, RZ, 0xc0, !PT ;  /* 0x00000380a21a7812 */ /* 0x000fe400078ec0ff */
[----:B------:R-:W-:Y:S02]  /*f0c0*/  LOP3.LUT R28, R124, 0x380, RZ, 0xc0, !PT ;  /* 0x000003807c1c7812 */ /* 0x000fe400078ec0ff */
[----:B------:R-:W-:Y:S02]  /*f0d0*/  LOP3.LUT R30, R126, 0x380, RZ, 0xc0, !PT ;  /* 0x000003807e1e7812 */ /* 0x000fe400078ec0ff */
[----:B------:R-:W-:Y:S02]  /*f0e0*/  SHF.R.U64 R110, R110, 0x3, RZ ;  /* 0x000000036e6e7819 */ /* 0x000fe400000012ff */
[----:B------:R-:W-:-:S02]  /*f0f0*/  SHF.R.U64 R26, R26, 0x3, RZ ;  /* 0x000000031a1a7819 */ /* 0x000fc400000012ff */
[----:B------:R-:W-:Y:S02]  /*f100*/  SHF.R.U64 R28, R28, 0x3, RZ ;  /* 0x000000031c1c7819 */ /* 0x000fe400000012ff */
[----:B------:R-:W-:Y:S02]  /*f110*/  SHF.R.U64 R30, R30, 0x3, RZ ;  /* 0x000000031e1e7819 */ /* 0x000fe400000012ff */
[----:B------:R-:W-:Y:S02]  /*f120*/  MOV R100, R100 ;  /* 0x0000006400647202 */ /* 0x000fe40000000f00 */
[----:B-1----:R-:W-:Y:S02]  /*f130*/  F2FP.F16.F32.PACK_AB R8, R0, R12 ;  /* 0x0000000c0008723e */ /* 0x002fe400000000ff */
[----:B------:R-:W-:Y:S02]  /*f140*/  F2FP.F16.F32.PACK_AB R9, R7, R6 ;  /* 0x000000060709723e */ /* 0x000fe400000000ff */
[----:B------:R-:W-:-:S02]  /*f150*/  F2FP.F16.F32.PACK_AB R10, R37, R36 ;  /* 0x00000024250a723e */ /* 0x000fc400000000ff */
[----:B------:R-:W-:Y:S02]  /*f160*/  F2FP.F16.F32.PACK_AB R11, R39, R38 ;  /* 0x00000026270b723e */ /* 0x000fe400000000ff */
[----:B------:R-:W-:Y:S02]  /*f170*/  F2FP.F16.F32.PACK_AB R12, R41, R14 ;  /* 0x0000000e290c723e */ /* 0x000fe400000000ff */
[----:B------:R-:W-:Y:S01]  /*f180*/  LOP3.LUT R110, R110, R32, RZ, 0x3c, !PT ;  /* 0x000000206e6e7212 */ /* 0x000fe200078e3cff */
[----:B------:R1:W-:Y:S01]  /*f190*/  STSM.16.M88.4 [R100], R8 ;  /* 0x0000000864007844 */ /* 0x0003e20000000200 */
[----:B------:R-:W-:Y:S02]  /*f1a0*/  MOV R104, R104 ;  /* 0x0000006800687202 */ /* 0x000fe40000000f00 */
[----:B------:R-:W-:Y:S02]  /*f1b0*/  F2FP.F16.F32.PACK_AB R14, R45, R160 ;  /* 0x000000a02d0e723e */ /* 0x000fe400000000ff */
[----:B------:R-:W-:-:S02]  /*f1c0*/  LOP3.LUT R96, R26, R162, RZ, 0x3c, !PT ;  /* 0x000000a21a607212 */ /* 0x000fc400078e3cff */
[----:B------:R-:W-:Y:S01]  /*f1d0*/  LOP3.LUT R124, R28, R124, RZ, 0x3c, !PT ;  /* 0x0000007c1c7c7212 */ /* 0x000fe200078e3cff */
[----:B------:R2:W-:Y:S01]  /*f1e0*/  STSM.16.M88.4 [R104], R12 ;  /* 0x0000000c68007844 */ /* 0x0005e20000000200 */
[----:B------:R-:W-:Y:S02]  /*f1f0*/  LOP3.LUT R126, R30, R126, RZ, 0x3c, !PT ;  /* 0x0000007e1e7e7212 */ /* 0x000fe400078e3cff */
[----:B------:R-:W-:Y:S02]  /*f200*/  MOV R106, R106 ;  /* 0x0000006a006a7202 */ /* 0x000fe40000000f00 */
[----:B------:R-:W-:Y:S02]  /*f210*/  F2FP.F16.F32.PACK_AB R24, R49, R161 ;  /* 0x000000a13118723e */ /* 0x000fe400000000ff */
[----:B------:R-:W-:Y:S02]  /*f220*/  F2FP.F16.F32.PACK_AB R25, R51, R50 ;  /* 0x000000323319723e */ /* 0x000fe400000000ff */
[----:B------:R-:W-:-:S02]  /*f230*/  F2FP.F16.F32.PACK_AB R26, R53, R163 ;  /* 0x000000a3351a723e */ /* 0x000fc400000000ff */
[----:B------:R-:W-:Y:S02]  /*f240*/  MOV R108, R108 ;  /* 0x0000006c006c7202 */ /* 0x000fe40000000f00 */
[----:B------:R-:W-:Y:S01]  /*f250*/  F2FP.F16.F32.PACK_AB R28, R57, R164 ;  /* 0x000000a4391c723e */ /* 0x000fe200000000ff */
[----:B------:R-:W-:Y:S01]  /*f260*/  STSM.16.M88.4 [R106], R24 ;  /* 0x000000186a007844 */ /* 0x000fe20000000200 */
[----:B------:R-:W-:Y:S02]  /*f270*/  F2FP.F16.F32.PACK_AB R30, R61, R165 ;  /* 0x000000a53d1e723e */ /* 0x000fe400000000ff */
[----:B------:R-:W-:Y:S02]  /*f280*/  MOV R110, R110 ;  /* 0x0000006e006e7202 */ /* 0x000fe40000000f00 */
[----:B-1----:R-:W-:Y:S01]  /*f290*/  F2FP.F16.F32.PACK_AB R8, R65, R166 ;  /* 0x000000a64108723e */ /* 0x002fe200000000ff */
[----:B------:R-:W-:Y:S01]  /*f2a0*/  STSM.16.M88.4 [R108], R28 ;  /* 0x0000001c6c007844 */ /* 0x000fe20000000200 */
[----:B------:R-:W-:-:S02]  /*f2b0*/  F2FP.F16.F32.PACK_AB R9, R67, R66 ;  /* 0x000000424309723e */ /* 0x000fc400000000ff */
[----:B------:R-:W-:Y:S02]  /*f2c0*/  F2FP.F16.F32.PACK_AB R10, R69, R167 ;  /* 0x000000a7450a723e */ /* 0x000fe400000000ff */
[----:B------:R-:W-:Y:S02]  /*f2d0*/  F2FP.F16.F32.PACK_AB R11, R71, R70 ;  /* 0x00000046470b723e */ /* 0x000fe400000000ff */
[----:B------:R-:W-:Y:S02]  /*f2e0*/  MOV R112, R112 ;  /* 0x0000007000707202 */ /* 0x000fe40000000f00 */
[----:B--2---:R-:W-:Y:S01]  /*f2f0*/  F2FP.F16.F32.PACK_AB R12, R73, R168 ;  /* 0x000000a8490c723e */ /* 0x004fe200000000ff */
[----:B------:R1:W-:Y:S01]  /*f300*/  STSM.16.M88.4 [R110], R8 ;  /* 0x000000086e007844 */ /* 0x0003e20000000200 */
[----:B------:R-:W-:Y:S02]  /*f310*/  F2FP.F16.F32.PACK_AB R13, R75, R74 ;  /* 0x0000004a4b0d723e */ /* 0x000fe400000000ff */
[----:B------:R-:W-:-:S02]  /*f320*/  F2FP.F16.F32.PACK_AB R14, R77, R169 ;  /* 0x000000a94d0e723e */ /* 0x000fc400000000ff */
[----:B------:R-:W-:Y:S02]  /*f330*/  F2FP.F16.F32.PACK_AB R15, R79, R78 ;  /* 0x0000004e4f0f723e */ /* 0x000fe400000000ff */
[----:B------:R-:W-:Y:S02]  /*f340*/  MOV R114, R114 ;  /* 0x0000007200727202 */ /* 0x000fe40000000f00 */
[----:B------:R-:W-:Y:S01]  /*f350*/  F2FP.F16.F32.PACK_AB R36, R81, R170 ;  /* 0x000000aa5124723e */ /* 0x000fe200000000ff */
[----:B------:R2:W-:Y:S01]  /*f360*/  STSM.16.M88.4 [R112], R12 ;  /* 0x0000000c70007844 */ /* 0x0005e20000000200 */
[----:B------:R-:W-:Y:S02]  /*f370*/  F2FP.F16.F32.PACK_AB R37, R83, R82 ;  /* 0x000000525325723e */ /* 0x000fe400000000ff */
[----:B------:R-:W-:Y:S02]  /*f380*/  F2FP.F16.F32.PACK_AB R38, R85, R171 ;  /* 0x000000ab5526723e */ /* 0x000fe400000000ff */
[----:B------:R-:W-:-:S02]  /*f390*/  F2FP.F16.F32.PACK_AB R39, R87, R86 ;  /* 0x000000565727723e */ /* 0x000fc400000000ff */
[----:B------:R-:W-:Y:S02]  /*f3a0*/  MOV R116, R116 ;  /* 0x0000007400747202 */ /* 0x000fe40000000f00 */
[----:B------:R-:W-:Y:S01]  /*f3b0*/  F2FP.F16.F32.PACK_AB R49, R91, R90 ;  /* 0x0000005a5b31723e */ /* 0x000fe200000000ff */
[----:B------:R-:W-:Y:S01]  /*f3c0*/  STSM.16.M88.4 [R114], R36 ;  /* 0x0000002472007844 */ /* 0x000fe20000000200 */
[----:B------:R-:W-:Y:S02]  /*f3d0*/  F2FP.F16.F32.PACK_AB R50, R64, R173 ;  /* 0x000000ad4032723e */ /* 0x000fe400000000ff */
[----:B------:R-:W-:Y:S02]  /*f3e0*/  F2FP.F16.F32.PACK_AB R51, R95, R94 ;  /* 0x0000005e5f33723e */ /* 0x000fe400000000ff */
[----:B------:R-:W-:Y:S02]  /*f3f0*/  MOV R118, R118 ;  /* 0x0000007600767202 */ /* 0x000fe40000000f00 */
[----:B------:R-:W-:Y:S01]  /*f400*/  F2FP.F16.F32.PACK_AB R64, R84, R174 ;  /* 0x000000ae5440723e */ /* 0x000fe200000000ff */
[----:B------:R-:W-:Y:S01]  /*f410*/  STSM.16.M88.4 [R116], R48 ;  /* 0x0000003074007844 */ /* 0x000fe20000000200 */
[----:B------:R-:W-:-:S02]  /*f420*/  F2FP.F16.F32.PACK_AB R65, R20, R98 ;  /* 0x000000621441723e */ /* 0x000fc400000000ff */
[----:B------:R-:W-:Y:S02]  /*f430*/  F2FP.F16.F32.PACK_AB R66, R152, R175 ;  /* 0x000000af9842723e */ /* 0x000fe400000000ff */
[----:B------:R-:W-:Y:S02]  /*f440*/  F2FP.F16.F32.PACK_AB R67, R103, R102 ;  /* 0x000000666743723e */ /* 0x000fe400000000ff */
[----:B------:R-:W-:Y:S02]  /*f450*/  MOV R120, R120 ;  /* 0x0000007800787202 */ /* 0x000fe40000000f00 */
[----:B-1----:R-:W-:Y:S01]  /*f460*/  F2FP.F16.F32.PACK_AB R8, R153, R176 ;  /* 0x000000b09908723e */ /* 0x002fe200000000ff */
[----:B------:R-:W-:Y:S01]  /*f470*/  STSM.16.M88.4 [R118], R64 ;  /* 0x0000004076007844 */ /* 0x000fe20000000200 */
[----:B------:R-:W-:Y:S02]  /*f480*/  F2FP.F16.F32.PACK_AB R9, R40, R21 ;  /* 0x000000152809723e */ /* 0x000fe400000000ff */
[----:B------:R-:W-:-:S02]  /*f490*/  F2FP.F16.F32.PACK_AB R10, R154, R177 ;  /* 0x000000b19a0a723e */ /* 0x000fc400000000ff */
[----:B------:R-:W-:Y:S02]  /*f4a0*/  F2FP.F16.F32.PACK_AB R11, R44, R43 ;  /* 0x0000002b2c0b723e */ /* 0x000fe400000000ff */
[----:B------:R-:W-:Y:S02]  /*f4b0*/  IADD3.X R123, RZ, R129, RZ, P5, !PT ;  /* 0x00000081ff7b7210 */ /* 0x000fe40002ffe4ff */
[----:B--2---:R-:W-:Y:S01]  /*f4c0*/  F2FP.F16.F32.PACK_AB R12, R155, R178 ;  /* 0x000000b29b0c723e */ /* 0x004fe200000000ff */
[----:B------:R1:W-:Y:S01]  /*f4d0*/  STSM.16.M88.4 [R120], R8 ;  /* 0x0000000878007844 */ /* 0x0003e20000000200 */
[----:B------:R-:W-:Y:S02]  /*f4e0*/  MOV R122, R122 ;  /* 0x0000007a007a7202 */ /* 0x000fe40000000f00 */
        /* <DEDUP_REMOVED lines=9> */
[----:B------:R-:W-:Y:S02]  /*f580*/  ISETP.NE.U32.AND P0, PT, RZ, UR4, PT ;  /* 0x00000004ff007c0c */ /* 0x000fe4000bf05070 */
[----:B-1----:R-:W-:Y:S01]  /*f590*/  IADD3 R8, P1, R231, UR4, RZ ;  /* 0x00000004e7087c10 */ /* 0x002fe2000ff3e0ff */
[----:B------:R2:W-:Y:S01]  /*f5a0*/  STSM.16.M88.4 [R124], R24 ;  /* 0x000000187c007844 */ /* 0x0005e20000000200 */
[----:B------:R-:W-:Y:S02]  /*f5b0*/  MOV R126, R126 ;  /* 0x0000007e007e7202 */ /* 0x000fe40000000f00 */
[----:B------:R-:W-:Y:S02]  /*f5c0*/  F2FP.F16.F32.PACK_AB R28, R159, R182 ;  /* 0x000000b69f1c723e */ /* 0x000fe400000000ff */
[----:B------:R-:W-:Y:S02]  /*f5d0*/  F2FP.F16.F32.PACK_AB R29, R131, R130 ;  /* 0x00000082831d723e */ /* 0x000fe400000000ff */
[----:B------:R-:W-:-:S02]  /*f5e0*/  F2FP.F16.F32.PACK_AB R30, R133, R132 ;  /* 0x00000084851e723e */ /* 0x000fc400000000ff */
[----:B------:R-:W-:Y:S02]  /*f5f0*/  F2FP.F16.F32.PACK_AB R31, R135, R134 ;  /* 0x00000086871f723e */ /* 0x000fe400000000ff */
[----:B------:R-:W-:Y:S02]  /*f600*/  MOV R92, R92 ;  /* 0x0000005c005c7202 */ /* 0x000fe40000000f00 */
[----:B------:R-:W-:Y:S01]  /*f610*/  MOV R96, R96 ;  /* 0x0000006000607202 */ /* 0x000fe20000000f00 */
[----:B------:R2:W-:Y:S01]  /*f620*/  STSM.16.M88.4 [R126], R28 ;  /* 0x0000001c7e007844 */ /* 0x0005e20000000200 */
[----:B------:R-:W-:Y:S02]  /*f630*/  ISETP.NE.AND.EX P0, PT, RZ, UR5, PT, P0 ;  /* 0x00000005ff007c0c */ /* 0x000fe4000bf05300 */
[----:B------:R-:W-:Y:S01]  /*f640*/  IADD3.X R9, R232, UR5, RZ, P1, !PT ;  /* 0x00000005e8097c10 */ /* 0x000fe20008ffe4ff */
[----:B------:R-:W-:Y:S01]  /*f650*/  ULDC.64 UR4, c[0x0][0xce0] ;  /* 0x0003380000047ab9 */ /* 0x000fe20000000a00 */
[----:B------:R2:W-:Y:S01]  /*f660*/  STSM.16.M88.4 [R92], R136 ;  /* 0x000000885c007844 */ /* 0x0005e20000000200 */
[----:B------:R-:W-:Y:S01]  /*f670*/  ISETP.NE.U32.AND P1, PT, RZ, UR4, PT ;  /* 0x00000004ff007c0c */ /* 0x000fe2000bf25070 */
[----:B------:R-:W-:Y:S01]  /*f680*/  IMAD.WIDE R88, R3, 0x2, R88 ;  /* 0x0000000203587825 */ /* 0x000fe200078e0258 */
[----:B------:R-:W-:Y:S01]  /*f690*/  MOV R20, RZ ;  /* 0x000000ff00147202 */ /* 0x000fe20000000f00 */
[----:B------:R2:W-:Y:S01]  /*f6a0*/  STSM.16.M88.4 [R96], R144 ;  /* 0x0000009060007844 */ /* 0x0005e20000000200 */
[----:B------:R-:W-:Y:S01]  /*f6b0*/  BAR.SYNC.DEFER_BLOCKING 0x1, 0x100 ;  /* 0x0044000000007b1d */ /* 0x000fe20000010000 */
[----:B------:R-:W-:-:S13]  /*f6c0*/  ISETP.NE.AND.EX P1, PT, RZ, UR5, PT, P1 ;  /* 0x00000005ff007c0c */ /* 0x000fda000bf25310 */
[----:B------:R-:W-:Y:S01]  /*f6d0*/  @P1 IADD3 R6, P2, R231, UR4, RZ ;  /* 0x00000004e7061c10 */ /* 0x000fe2000ff5e0ff */
[----:B------:R-:W-:Y:S02]  /*f6e0*/  ULDC UR4, c[0x0][0xb88] ;  /* 0x0002e20000047ab9 */ /* 0x000fe40000000800 */
[----:B------:R-:W-:Y:S01]  /*f6f0*/  IMAD.U32 R3, RZ, RZ, UR4 ;  /* 0x00000004ff037e24 */ /* 0x000fe2000f8e00ff */
[----:B------:R-:W-:Y:S01]  /*f700*/  @P1 IADD3.X R7, R232, UR5, RZ, P2, !PT ;  /* 0x00000005e8071c10 */ /* 0x000fe200097fe4ff */
[----:B------:R2:W5:Y:S01]  /*f710*/  @P0 LDG.E R20, desc[UR60][R8.64] ;  /* 0x0000003c08140981 */ /* 0x000562000c1e1900 */
[----:B------:R-:W-:-:S03]  /*f720*/  IADD3 R11, P4, R88, 0x1000, RZ ;  /* 0x00001000580b7810 */ /* 0x000fc60007f9e0ff */
[----:B------:R2:W5:Y:S01]  /*f730*/  @P1 LDG.E R3, desc[UR60][R6.64] ;  /* 0x0000003c06031981 */ /* 0x000562000c1e1900 */
[----:B------:R-:W-:Y:S09]  /*f740*/  @P1 BRA `(.L_x_1076) ;  /* 0x0000000000101947 */ /* 0x000ff20003800000 */
[----:B------:R-:W-:Y:S05]  /*f750*/  @!P0 BRA `(.L_x_1076) ;  /* 0x00000000000c8947 */ /* 0x000fea0003800000 */
[----:B------:R-:W3:Y:S04]  /*f760*/  LDG.E R0, desc[UR60][R8.64] ;  /* 0x0000003c08007981 */ /* 0x000ee8000c1e1900 */
[----:B-----5:R-:W3:Y:S02]  /*f770*/  LDG.E R3, desc[UR60][R8.64+0x4] ;  /* 0x0000043c08037981 */ /* 0x020ee4000c1e1900 */
[----:B---3--:R-:W-:-:S07]  /*f780*/  IMAD.IADD R3, R3, 0x1, -R0 ;  /* 0x0000000103037824 */ /* 0x008fce00078e0a00 */
.L_x_1076:
[----:B------:R-:W3:Y:S01]  /*f790*/  LDL.LU R0, [R1+0x84] ;  /* 0x0000840001007983 */ /* 0x000ee20000300800 */
[----:B--2---:R-:W-:Y:S01]  /*f7a0*/  LOP3.LUT R8, R11, 0x380, RZ, 0xc0, !PT ;  /* 0x000003800b087812 */ /* 0x004fe200078ec0ff */
[----:B------:R-:W-:Y:S02]  /*f7b0*/  ULDC.64 UR4, c[0x0][0xc70] ;  /* 0x00031c0000047ab9 */ /* 0x000fe40000000a00 */
[----:B------:R-:W2:Y:S01]  /*f7c0*/  LDL R14, [R1+0x90] ;  /* 0x00009000010e7983 */ /* 0x000ea20000100800 */
[----:B------:R-:W-:Y:S02]  /*f7d0*/  SHF.R.U64 R8, R8, 0x3, RZ ;  /* 0x0000000308087819 */ /* 0x000fe400000012ff */
[----:B------:R-:W-:Y:S02]  /*f7e0*/  SHF.R.S32.HI R32, RZ, 0x1f, R230 ;  /* 0x0000001fff207819 */ /* 0x000fe400000114e6 */
[----:B------:R-:W-:Y:S02]  /*f7f0*/  LOP3.LUT R8, R8, R11, RZ, 0x3c, !PT ;  /* 0x0000000b08087212 */ /* 0x000fe400078e3cff */
[----:B-----5:R-:W-:Y:S01]  /*f800*/  SHF.R.S32.HI R21, RZ, 0x1f, R20 ;  /* 0x0000001fff157819 */ /* 0x020fe20000011414 */
[----:B------:R-:W-:Y:S01]  /*f810*/  IMAD R7, R32, UR4, RZ ;  /* 0x0000000420077c24 */ /* 0x000fe2000f8e02ff */
[----:B------:R-:W-:-:S02]  /*f820*/  SEL R233, R233, RZ, !P0 ;  /* 0x000000ffe9e97207 */ /* 0x000fc40004000000 */
[----:B------:R-:W-:Y:S01]  /*f830*/  IADD3 R13, P5, R88, 0x2000, RZ ;  /* 0x00002000580d7810 */ /* 0x000fe20007fbe0ff */
[----:B------:R-:W-:Y:S01]  /*f840*/  IMAD R9, R230, UR5, R7 ;  /* 0x00000005e6097c24 */ /* 0x000fe2000f8e0207 */
[----:B------:R-:W-:Y:S01]  /*f850*/  IADD3 R37, P2, R88, 0x5000, RZ ;  /* 0x0000500058257810 */ /* 0x000fe20007f5e0ff */
[----:B------:R-:W-:Y:S01]  /*f860*/  IMAD.WIDE.U32 R6, R230, UR4, R20 ;  /* 0x00000004e6067c25 */ /* 0x000fe2000f8e0014 */
[----:B------:R-:W-:Y:S01]  /*f870*/  ULDC.64 UR4, c[0x0][0xc78] ;  /* 0x00031e0000047ab9 */ /* 0x000fe20000000a00 */
[----:B------:R-:W-:Y:S02]  /*f880*/  IADD3 R29, P1, R88, 0x4000, RZ ;  /* 0x00004000581d7810 */ /* 0x000fe40007f3e0ff */
[----:B------:R-:W-:Y:S01]  /*f890*/  IMAD.IADD R7, R7, 0x1, R9 ;  /* 0x0000000107077824 */ /* 0x000fe200078e0209 */
[----:B------:R-:W-:Y:S02]  /*f8a0*/  LOP3.LUT R12, R13, 0x380, RZ, 0xc0, !PT ;  /* 0x000003800d0c7812 */ /* 0x000fe400078ec0ff */
[----:B------:R-:W-:Y:S01]  /*f8b0*/  LOP3.LUT R36, R37, 0x380, RZ, 0xc0, !PT ;  /* 0x0000038025247812 */ /* 0x000fe200078ec0ff */
[----:B------:R-:W-:Y:S01]  /*f8c0*/  IMAD.WIDE.U32 R6, R233, UR4, R6 ;  /* 0x00000004e9067c25 */ /* 0x000fe2000f8e0006 */
[----:B------:R-:W-:-:S02]  /*f8d0*/  LOP3.LUT R28, R29, 0x380, RZ, 0xc0, !PT ;  /* 0x000003801d1c7812 */ /* 0x000fc400078ec0ff */
[----:B------:R-:W-:Y:S02]  /*f8e0*/  SHF.R.U64 R12, R12, 0x3, RZ ;  /* 0x000000030c0c7819 */ /* 0x000fe400000012ff */
[----:B------:R-:W-:Y:S02]  /*f8f0*/  SHF.R.U64 R36, R36, 0x3, RZ ;  /* 0x0000000324247819 */ /* 0x000fe400000012ff */
[----:B------:R-:W-:Y:S02]  /*f900*/  SHF.R.U64 R28, R28, 0x3, RZ ;  /* 0x000000031c1c7819 */ /* 0x000fe400000012ff */
[----:B------:R-:W-:Y:S01]  /*f910*/  LOP3.LUT R12, R12, R13, RZ, 0x3c, !PT ;  /* 0x0000000d0c0c7212 */ /* 0x000fe200078e3cff */
[----:B------:R-:W-:Y:S01]  /*f920*/  IMAD.X R13, RZ, RZ, R89, P5 ;  /* 0x000000ffff0d7224 */ /* 0x000fe200028e0659 */
[----:B------:R-:W-:Y:S02]  /*f930*/  LOP3.LUT R36, R36, R37, RZ, 0x3c, !PT ;  /* 0x0000002524247212 */ /* 0x000fe400078e3cff */
[----:B------:R-:W-:-:S02]  /*f940*/  IADD3 R49, P5, R88, 0x8000, RZ ;  /* 0x0000800058317810 */ /* 0x000fc40007fbe0ff */
[----:B------:R-:W-:Y:S02]  /*f950*/  IADD3.X R37, RZ, R89, RZ, P2, !PT ;  /* 0x00000059ff257210 */ /* 0x000fe400017fe4ff */
[----:B------:R-:W-:Y:S01]  /*f960*/  LOP3.LUT R28, R28, R29, RZ, 0x3c, !PT ;  /* 0x0000001d1c1c7212 */ /* 0x000fe200078e3cff */
[----:B------:R-:W-:Y:S01]  /*f970*/  IMAD.X R29, RZ, RZ, R89, P1 ;  /* 0x000000ffff1d7224 */ /* 0x000fe200008e0659 */
[C---:B------:R-:W-:Y:S02]  /*f980*/  IADD3 R61, P2, R88.reuse, 0xb000, RZ ;  /* 0x0000b000583d7810 */ /* 0x040fe40007f5e0ff */
[----:B------:R-:W-:Y:S02]  /*f990*/  IADD3 R57, P1, R88, 0xa000, RZ ;  /* 0x0000a00058397810 */ /* 0x000fe40007f3e0ff */
[----:B------:R-:W-:Y:S02]  /*f9a0*/  LOP3.LUT R48, R49, 0x380, RZ, 0xc0, !PT ;  /* 0x0000038031307812 */ /* 0x000fe400078ec0ff */
[----:B------:R-:W-:-:S02]  /*f9b0*/  LOP3.LUT R60, R61, 0x380, RZ, 0xc0, !PT ;  /* 0x000003803d3c7812 */ /* 0x000fc400078ec0ff */
[----:B------:R-:W-:Y:S02]  /*f9c0*/  LOP3.LUT R56, R57, 0x380, RZ, 0xc0, !PT ;  /* 0x0000038039387812 */ /* 0x000fe400078ec0ff */
[----:B------:R-:W-:Y:S02]  /*f9d0*/  SHF.R.U64 R48, R48, 0x3, RZ ;  /* 0x0000000330307819 */ /* 0x000fe400000012ff */
[----:B------:R-:W-:Y:S02]  /*f9e0*/  SHF.R.U64 R60, R60, 0x3, RZ ;  /* 0x000000033c3c7819 */ /* 0x000fe400000012ff */
[----:B------:R-:W-:Y:S02]  /*f9f0*/  SHF.R.U64 R56, R56, 0x3, RZ ;  /* 0x0000000338387819 */ /* 0x000fe400000012ff */
[----:B------:R-:W-:Y:S01]  /*fa00*/  LOP3.LUT R48, R48, R49, RZ, 0x3c, !PT ;  /* 0x0000003130307212 */ /* 0x000fe200078e3cff */
[--C-:B------:R-:W-:Y:S01]  /*fa10*/  IMAD.X R49, RZ, RZ, R89.reuse, P5 ;  /* 0x000000ffff317224 */ /* 0x100fe200028e0659 */
[----:B------:R-:W-:Y:S01]  /*fa20*/  LOP3.LUT R60, R60, R61, RZ, 0x3c, !PT ;  /* 0x0000003d3c3c7212 */ /* 0x000fe200078e3cff */
[----:B------:R-:W-:Y:S01]  /*fa30*/  IMAD.X R61, RZ, RZ, R89, P2 ;  /* 0x000000ffff3d7224 */ /* 0x000fe200010e0659 */
[----:B------:R-:W-:-:S02]  /*fa40*/  IADD3 R73, P5, R88, 0xe000, RZ ;  /* 0x0000e00058497810 */ /* 0x000fc40007fbe0ff */
[----:B------:R-:W-:Y:S01]  /*fa50*/  LOP3.LUT R56, R56, R57, RZ, 0x3c, !PT ;  /* 0x0000003938387212 */ /* 0x000fe200078e3cff */
[----:B------:R-:W-:Y:S01]  /*fa60*/  IMAD.X R57, RZ, RZ, R89, P1 ;  /* 0x000000ffff397224 */ /* 0x000fe200008e0659 */
[----:B------:R-:W-:-:S04]  /*fa70*/  LOP3.LUT R72, R73, 0x380, RZ, 0xc0, !PT ;  /* 0x0000038049487812 */ /* 0x000fc800078ec0ff */
[----:B------:R-:W-:-:S04]  /*fa80*/  SHF.R.U64 R72, R72, 0x3, RZ ;  /* 0x0000000348487819 */ /* 0x000fc800000012ff */
[----:B------:R-:W-:Y:S01]  /*fa90*/  LOP3.LUT R72, R72, R73, RZ, 0x3c, !PT ;  /* 0x0000004948487212 */ /* 0x000fe200078e3cff */
[----:B------:R-:W-:Y:S01]  /*faa0*/  IMAD.X R73, RZ, RZ, R89, P5 ;  /* 0x000000ffff497224 */ /* 0x000fe200028e0659 */
[--C-:B------:R-:W-:Y:S01]  /*fab0*/  SHF.R.S32.HI R81, RZ, 0x1f, R201.reuse ;  /* 0x0000001fff517819 */ /* 0x100fe200000114c9 */
[----:B------:R-:W-:Y:S02]  /*fac0*/  IMAD.MOV.U32 R80, RZ, RZ, R201 ;  /* 0x000000ffff507224 */ /* 0x000fe400078e00c9 */
[----:B------:R-:W-:Y:S01]  /*fad0*/  IMAD R85, R236, -0x80, R3 ;  /* 0xffffff80ec557824 */ /* 0x000fe200078e0203 */
[----:B------:R-:W-:Y:S01]  /*fae0*/  SHF.R.S32.HI R227, RZ, 0x1f, R226 ;  /* 0x0000001fffe37819 */ /* 0x000fe200000114e2 */
[----:B------:R-:W-:Y:S01]  /*faf0*/  VIADD R82, R226, 0x20 ;  /* 0x00000020e2527836 */ /* 0x000fe20000000000 */
[----:B------:R-:W-:Y:S01]  /*fb00*/  BSSY B1, `(.L_x_1077) ;  /* 0x0000084000017945 */ /* 0x000fe20003800000 */
[----:B---3--:R-:W-:Y:S02]  /*fb10*/  SEL R0, R0, RZ, !P0 ;  /* 0x000000ff00007207 */ /* 0x008fe40004000000 */
[----:B------:R-:W-:-:S02]  /*fb20*/  IADD3 R25, P0, R88, 0x3000, RZ ;  /* 0x0000300058197810 */ /* 0x000fc40007f1e0ff */
[----:B--2---:R-:W-:Y:S01]  /*fb30*/  LEA R11, R236, R14, 0x7 ;  /* 0x0000000eec0b7211 */ /* 0x004fe200078e38ff */
[----:B------:R-:W-:Y:S01]  /*fb40*/  IMAD R10, R0, UR4, RZ ;  /* 0x00000004000a7c24 */ /* 0x000fe2000f8e02ff */
[----:B------:R-:W1:Y:S01]  /*fb50*/  S2R R14, SR_TID.X ;  /* 0x00000000000e7919 */ /* 0x000e620000002100 */
[----:B------:R-:W-:Y:S02]  /*fb60*/  LOP3.LUT R24, R25, 0x380, RZ, 0xc0, !PT ;  /* 0x0000038019187812 */ /* 0x000fe400078ec0ff */
[----:B------:R-:W-:Y:S01]  /*fb70*/  IMAD R10, R233, UR5, R10 ;  /* 0x00000005e90a7c24 */ /* 0x000fe2000f8e020a */
[----:B------:R-:W-:Y:S01]  /*fb80*/  SHF.R.S32.HI R9, RZ, 0x1f, R11 ;  /* 0x0000001fff097819 */ /* 0x000fe2000001140b */
[----:B------:R-:W-:Y:S01]  /*fb90*/  ULDC.64 UR4, c[0x0][0xc40] ;  /* 0x0003100000047ab9 */ /* 0x000fe20000000a00 */
[----:B------:R-:W-:Y:S02]  /*fba0*/  IADD3 R6, P3, R11, R6, RZ ;  /* 0x000000060b067210 */ /* 0x000fe40007f7e0ff */
[----:B------:R-:W-:-:S02]  /*fbb0*/  SHF.R.U64 R24, R24, 0x3, RZ ;  /* 0x0000000318187819 */ /* 0x000fc400000012ff */
[----:B------:R-:W-:Y:S02]  /*fbc0*/  IADD3.X R9, R9, R7, R10, P3, !PT ;  /* 0x0000000709097210 */ /* 0x000fe40001ffe40a */
[----:B------:R-:W-:Y:S02]  /*fbd0*/  LEA R58, P3, R6, UR4, 0x2 ;  /* 0x00000004063a7c11 */ /* 0x000fe4000f8610ff */
[----:B------:R-:W-:Y:S01]  /*fbe0*/  LOP3.LUT R24, R24, R25, RZ, 0x3c, !PT ;  /* 0x0000001918187212 */ /* 0x000fe200078e3cff */
[----:B------:R-:W-:Y:S01]  /*fbf0*/  IMAD.X R25, RZ, RZ, R89, P0 ;  /* 0x000000ffff197224 */ /* 0x000fe200000e0659 */
[----:B------:R-:W-:Y:S01]  /*fc00*/  LEA.HI.X R59, R6, UR5, R9, 0x2, P3 ;  /* 0x00000005063b7c11 */ /* 0x000fe200098f1409 */
[----:B------:R-:W-:Y:S01]  /*fc10*/  IMAD.X R9, RZ, RZ, R89, P4 ;  /* 0x000000ffff097224 */ /* 0x000fe200020e0659 */
[C---:B------:R-:W-:Y:S01]  /*fc20*/  IADD3 R53, P0, R88.reuse, 0x9000, RZ ;  /* 0x0000900058357810 */ /* 0x040fe20007f1e0ff */
[----:B------:R-:W-:Y:S01]  /*fc30*/  VIADD R6, R11, 0x8 ;  /* 0x000000080b067836 */ /* 0x000fe20000000000 */
[C---:B------:R-:W-:Y:S01]  /*fc40*/  IADD3 R41, P3, R88.reuse, 0x6000, RZ ;  /* 0x0000600058297810 */ /* 0x040fe20007f7e0ff */
[----:B------:R-:W-:Y:S01]  /*fc50*/  ULDC.64 UR4, c[0x0][0xba0] ;  /* 0x0002e80000047ab9 */ /* 0x000fe20000000a00 */
[----:B------:R-:W-:-:S02]  /*fc60*/  IADD3 R45, P4, R88, 0x7000, RZ ;  /* 0x00007000582d7810 */ /* 0x000fc40007f9e0ff */
[----:B------:R-:W-:Y:S02]  /*fc70*/  LOP3.LUT R52, R53, 0x380, RZ, 0xc0, !PT ;  /* 0x0000038035347812 */ /* 0x000fe400078ec0ff */
[----:B------:R-:W-:Y:S02]  /*fc80*/  LOP3.LUT R40, R41, 0x380, RZ, 0xc0, !PT ;  /* 0x0000038029287812 */ /* 0x000fe400078ec0ff */
[----:B------:R-:W-:Y:S02]  /*fc90*/  LOP3.LUT R44, R45, 0x380, RZ, 0xc0, !PT ;  /* 0x000003802d2c7812 */ /* 0x000fe400078ec0ff */
[----:B------:R-:W-:Y:S01]  /*fca0*/  SHF.R.U64 R52, R52, 0x3, RZ ;  /* 0x0000000334347819 */ /* 0x000fe200000012ff */
[----:B-1----:R-:W-:Y:S01]  /*fcb0*/  VIADD R15, R14, 0xffffff80 ;  /* 0xffffff800e0f7836 */ /* 0x002fe20000000000 */
[----:B------:R-:W-:Y:S02]  /*fcc0*/  SHF.R.U64 R40, R40, 0x3, RZ ;  /* 0x0000000328287819 */ /* 0x000fe400000012ff */
[----:B------:R-:W-:-:S02]  /*fcd0*/  SHF.R.U64 R44, R44, 0x3, RZ ;  /* 0x000000032c2c7819 */ /* 0x000fc400000012ff */
[----:B------:R-:W-:Y:S02]  /*fce0*/  SHF.R.S32.HI R14, RZ, 0x1f, R15 ;  /* 0x0000001fff0e7819 */ /* 0x000fe4000001140f */
[----:B------:R-:W-:Y:S01]  /*fcf0*/  LOP3.LUT R52, R52, R53, RZ, 0x3c, !PT ;  /* 0x0000003534347212 */ /* 0x000fe200078e3cff */
[--C-:B------:R-:W-:Y:S01]  /*fd00*/  IMAD.X R53, RZ, RZ, R89.reuse, P0 ;  /* 0x000000ffff357224 */ /* 0x100fe200000e0659 */
[----:B------:R-:W-:Y:S02]  /*fd10*/  LEA.HI R14, R14, R15, RZ, 0x7 ;  /* 0x0000000f0e0e7211 */ /* 0x000fe400078f38ff */
[----:B------:R-:W-:Y:S01]  /*fd20*/  LOP3.LUT R40, R40, R41, RZ, 0x3c, !PT ;  /* 0x0000002928287212 */ /* 0x000fe200078e3cff */
[--C-:B------:R-:W-:Y:S01]  /*fd30*/  IMAD.X R41, RZ, RZ, R89.reuse, P3 ;  /* 0x000000ffff297224 */ /* 0x100fe200018e0659 */
[----:B------:R-:W-:Y:S02]  /*fd40*/  LOP3.LUT R14, R14, 0xffffff80, RZ, 0xc0, !PT ;  /* 0xffffff800e0e7812 */ /* 0x000fe400078ec0ff */
[----:B------:R-:W-:Y:S01]  /*fd50*/  LOP3.LUT R44, R44, R45, RZ, 0x3c, !PT ;  /* 0x0000002d2c2c7212 */ /* 0x000fe200078e3cff */
[----:B------:R-:W-:Y:S01]  /*fd60*/  IMAD.X R45, RZ, RZ, R89, P4 ;  /* 0x000000ffff2d7224 */ /* 0x000fe200020e0659 */
[----:B------:R-:W-:-:S02]  /*fd70*/  IADD3 R14, R15, -R14, RZ ;  /* 0x8000000e0f0e7210 */ /* 0x000fc40007ffe0ff */
[----:B------:R-:W-:Y:S02]  /*fd80*/  IADD3 R65, P3, R88, 0xc000, RZ ;  /* 0x0000c00058417810 */ /* 0x000fe40007f7e0ff */
[----:B------:R-:W-:Y:S02]  /*fd90*/  LOP3.LUT P0, RZ, R14, 0x3, RZ, 0xc0, !PT ;  /* 0x000000030eff7812 */ /* 0x000fe4000780c0ff */
[C---:B------:R-:W-:Y:S02]  /*fda0*/  IADD3 R69, P4, R88.reuse, 0xd000, RZ ;  /* 0x0000d00058457810 */ /* 0x040fe40007f9e0ff */
[----:B------:R-:W-:Y:S02]  /*fdb0*/  IADD3 R7, P2, R88, 0xf000, RZ ;  /* 0x0000f00058077810 */ /* 0x000fe40007f5e0ff */
[----:B------:R-:W-:Y:S02]  /*fdc0*/  ISETP.GE.OR P1, PT, R11, R3, P0 ;  /* 0x000000030b00720c */ /* 0x000fe40000726670 */
[----:B------:R-:W-:Y:S01]  /*fdd0*/  LOP3.LUT R64, R65, 0x380, RZ, 0xc0, !PT ;  /* 0x0000038041407812 */ /* 0x000fe200078ec0ff */
[----:B------:R-:W-:Y:S01]  /*fde0*/  IMAD.X R77, RZ, RZ, R89, P2 ;  /* 0x000000ffff4d7224 */ /* 0x000fe200010e0659 */
[----:B------:R-:W-:-:S02]  /*fdf0*/  LOP3.LUT R68, R69, 0x380, RZ, 0xc0, !PT ;  /* 0x0000038045447812 */ /* 0x000fc400078ec0ff */
[----:B------:R-:W-:Y:S02]  /*fe00*/  ISETP.GE.OR P0, PT, R6, R3, P0 ;  /* 0x000000030600720c */ /* 0x000fe40000706670 */
[----:B------:R-:W-:Y:S02]  /*fe10*/  LOP3.LUT R6, R7, 0x380, RZ, 0xc0, !PT ;  /* 0x0000038007067812 */ /* 0x000fe400078ec0ff */
[----:B------:R-:W-:Y:S02]  /*fe20*/  LOP3.LUT R11, R88, 0x380, RZ, 0xc0, !PT ;  /* 0x00000380580b7812 */ /* 0x000fe400078ec0ff */
[----:B------:R-:W-:Y:S01]  /*fe30*/  SHF.R.U64 R64, R64, 0x3, RZ ;  /* 0x0000000340407819 */ /* 0x000fe200000012ff */
[----:B------:R-:W-:Y:S01]  /*fe40*/  IMAD R21, R21, UR4, RZ ;  /* 0x0000000415157c24 */ /* 0x000fe2000f8e02ff */
[----:B------:R-:W-:Y:S01]  /*fe50*/  SHF.R.U64 R68, R68, 0x3, RZ ;  /* 0x0000000344447819 */ /* 0x000fe200000012ff */
[----:B------:R-:W-:Y:S01]  /*fe60*/  @!P1 STG.E desc[UR60][R58.64], R5 ;  /* 0x000000053a009986 */ /* 0x000fe2000c10193c */
[----:B------:R-:W-:-:S02]  /*fe70*/  SHF.R.U64 R6, R6, 0x3, RZ ;  /* 0x0000000306067819 */ /* 0x000fc400000012ff */
[----:B------:R-:W-:Y:S01]  /*fe80*/  SHF.R.U64 R11, R11, 0x3, RZ ;  /* 0x000000030b0b7819 */ /* 0x000fe200000012ff */
[----:B------:R1:W-:Y:S01]  /*fe90*/  @!P0 STG.E desc[UR60][R58.64+0x20], R4 ;  /* 0x000020043a008986 */ /* 0x0003e2000c10193c */
[----:B------:R-:W-:Y:S02]  /*fea0*/  LOP3.LUT R64, R64, R65, RZ, 0x3c, !PT ;  /* 0x0000004140407212 */ /* 0x000fe400078e3cff */
[----:B------:R-:W-:Y:S01]  /*feb0*/  LOP3.LUT R68, R68, R69, RZ, 0x3c, !PT ;  /* 0x0000004544447212 */ /* 0x000fe200078e3cff */
[----:B------:R-:W-:Y:S01]  /*fec0*/  IMAD.X R69, RZ, RZ, R89, P4 ;  /* 0x000000ffff457224 */ /* 0x000fe200020e0659 */
[----:B------:R-:W-:Y:S01]  /*fed0*/  IADD3.X R65, RZ, R89, RZ, P3, !PT ;  /* 0x00000059ff417210 */ /* 0x000fe20001ffe4ff */
[----:B------:R-:W5:Y:S01]  /*fee0*/  LD.E.128 R12, desc[UR60][R12.64] ;  /* 0x0000003c0c0c7980 */ /* 0x000f62000c101d00 */
[----:B------:R-:W-:Y:S02]  /*fef0*/  LOP3.LUT R76, R6, R7, RZ, 0x3c, !PT ;  /* 0x00000007064c7212 */ /* 0x000fe400078e3cff */
[----:B------:R-:W-:Y:S01]  /*ff00*/  LOP3.LUT R88, R11, R88, RZ, 0x3c, !PT ;  /* 0x000000580b587212 */ /* 0x000fe200078e3cff */
[----:B------:R-:W5:Y:S01]  /*ff10*/  LD.E.128 R24, desc[UR60][R24.64] ;  /* 0x0000003c18187980 */ /* 0x000f62000c101d00 */
[----:B------:R-:W-:-:S03]  /*ff20*/  IMAD.WIDE.U32 R80, R20, UR4, R80 ;  /* 0x0000000414507c25 */ /* 0x000fc6000f8e0050 */
[----:B-1----:R1:W5:Y:S01]  /*ff30*/  LD.E.128 R4, desc[UR60][R88.64] ;  /* 0x0000003c58047980 */ /* 0x002362000c101d00 */
[----:B------:R-:W-:Y:S01]  /*ff40*/  IMAD R21, R20, UR5, R21 ;  /* 0x0000000514157c24 */ /* 0x000fe2000f8e0215 */
[----:B------:R-:W-:Y:S02]  /*ff50*/  ULDC.64 UR4, c[0x0][0xbe0] ;  /* 0x0002f80000047ab9 */ /* 0x000fe40000000a00 */
[----:B------:R-:W5:Y:S04]  /*ff60*/  LD.E.128 R8, desc[UR60][R8.64] ;  /* 0x0000003c08087980 */ /* 0x000f68000c101d00 */
        /* <DEDUP_REMOVED lines=11> */
[----:B------:R-:W5:Y:S01]  /*10020*/  LD.E.128 R76, desc[UR60][R76.64] ;  /* 0x0000003c4c4c7980 */ /* 0x000f62000c101d00 */
[----:B------:R-:W-:Y:S01]  /*10030*/  @!PT LDS RZ, [RZ] ;  /* 0x00000000fffff984 */ /* 0x000fe20000000800 */
[----:B------:R-:W-:Y:S01]  /*10040*/  @!PT LDS RZ, [RZ] ;  /* 0x00000000fffff984 */ /* 0x000fe20000000800 */
[----:B------:R-:W-:Y:S01]  /*10050*/  @!PT LDS RZ, [RZ] ;  /* 0x00000000fffff984 */ /* 0x000fe20000000800 */
[----:B------:R-:W-:Y:S01]  /*10060*/  @!PT LDS RZ, [RZ] ;  /* 0x00000000fffff984 */ /* 0x000fe20000000800 */
[----:B------:R2:W-:Y:S06]  /*10070*/  MEMBAR.ALL.CTA ;  /* 0x0000000000007992 */ /* 0x0005ec0000008000 */
[----:B--2---:R-:W2:Y:S01]  /*10080*/  FENCE.VIEW.ASYNC.S ;  /* 0x00000000000073c6 */ /* 0x004ea20000000000 */
[----:B------:R-:W-:Y:S01]  /*10090*/  IADD3 R81, R81, R21, RZ ;  /* 0x0000001551517210 */ /* 0x000fe20007ffe0ff */
[----:B------:R-:W-:-:S02]  /*100a0*/  IMAD R21, R32, UR4, RZ ;  /* 0x0000000420157c24 */ /* 0x000fc4000f8e02ff */
[C---:B------:R-:W-:Y:S01]  /*100b0*/  VIADD R32, R226.reuse, 0x60 ;  /* 0x00000060e2207836 */ /* 0x040fe20000000000 */
[-C--:B------:R-:W-:Y:S01]  /*100c0*/  ISETP.GE.AND P3, PT, R226, R85.reuse, PT ;  /* 0x00000055e200720c */ /* 0x080fe20003f66270 */
[C---:B------:R-:W-:Y:S02]  /*100d0*/  IMAD R83, R230.reuse, UR5, R21 ;  /* 0x00000005e6537c24 */ /* 0x040fe4000f8e0215 */
[----:B------:R-:W-:Y:S01]  /*100e0*/  IMAD.WIDE.U32 R20, R230, UR4, R80 ;  /* 0x00000004e6147c25 */ /* 0x000fe2000f8e0050 */
[----:B------:R-:W-:Y:S01]  /*100f0*/  ULDC.64 UR4, c[0x0][0xbe8] ;  /* 0x0002fa0000047ab9 */ /* 0x000fe20000000a00 */
[----:B------:R-:W-:Y:S02]  /*10100*/  ISETP.GE.AND P1, PT, R32, R85, PT ;  /* 0x000000552000720c */ /* 0x000fe40003f26270 */
[----:B------:R-:W-:Y:S01]  /*10110*/  IMAD R32, R0, UR4, RZ ;  /* 0x0000000400207c24 */ /* 0x000fe2000f8e02ff */
[----:B------:R-:W-:Y:S01]  /*10120*/  IADD3 R0, R18, 0x32420, RZ ;  /* 0x0003242012007810 */ /* 0x000fe20007ffe0ff */
[----:B------:R-:W-:-:S02]  /*10130*/  VIADD R3, R226, 0x40 ;  /* 0x00000040e2037836 */ /* 0x000fc40000000000 */
[----:B------:R-:W-:Y:S01]  /*10140*/  IMAD.IADD R21, R21, 0x1, R83 ;  /* 0x0000000115157824 */ /* 0x000fe200078e0253 */
[----:B------:R-:W-:Y:S02]  /*10150*/  PRMT R0, RZ, 0x654, R0 ;  /* 0x00000654ff007816 */ /* 0x000fe40000000000 */
[-C--:B------:R-:W-:Y:S01]  /*10160*/  ISETP.GE.AND P0, PT, R3, R85.reuse, PT ;  /* 0x000000550300720c */ /* 0x080fe20003f06270 */
[C---:B------:R-:W-:Y:S02]  /*10170*/  IMAD R3, R233.reuse, UR5, R32 ;  /* 0x00000005e9037c24 */ /* 0x040fe4000f8e0220 */
[----:B------:R-:W-:Y:S01]  /*10180*/  IMAD.WIDE.U32 R20, R233, UR4, R20 ;  /* 0x00000004e9147c25 */ /* 0x000fe2000f8e0014 */
[----:B--2---:R1:W-:Y:S01]  /*10190*/  SYNCS.ARRIVE.TRANS64.RED.A1T0 RZ, [R0+URZ], RZ ;  /* 0x000000ff00ff79a7 */ /* 0x0043e2000810043f */
[----:B------:R-:W-:Y:S02]  /*101a0*/  ISETP.GE.AND P2, PT, R82, R85, PT ;  /* 0x000000555200720c */ /* 0x000fe40003f46270 */
[----:B------:R-:W-:-:S04]  /*101b0*/  IMAD.WIDE R82, R236, 0x80, R226 ;  /* 0x00000080ec527825 */ /* 0x000fc800078e02e2 */
[----:B------:R-:W-:Y:S01]  /*101c0*/  IMAD.IADD R87, R21, 0x1, R3 ;  /* 0x0000000115577824 */ /* 0x000fe200078e0203 */
[----:B-1----:R-:W-:Y:S06]  /*101d0*/  @P3 BRA `(.L_x_1078) ;  /* 0x0000000000583947 */ /* 0x002fec0003800000 */
[----:B------:R-:W-:Y:S01]  /*101e0*/  ULDC.64 UR4, c[0x0][0xbd8] ;  /* 0x0002f60000047ab9 */ /* 0x000fe20000000a00 */
[----:B------:R-:W-:Y:S01]  /*101f0*/  IMAD.MOV.U32 R80, RZ, RZ, R20 ;  /* 0x000000ffff507224 */ /* 0x000fe200078e0014 */
[----:B------:R-:W-:Y:S01]  /*10200*/  ULDC UR6, c[0x0][0xb8c] ;  /* 0x0002e30000067ab9 */ /* 0x000fe20000000800 */
[----:B------:R-:W-:Y:S01]  /*10210*/  IMAD R3, R83, UR4, RZ ;  /* 0x0000000453037c24 */ /* 0x000fe2000f8e02ff */
[C---:B------:R-:W-:Y:S01]  /*10220*/  ISETP.GE.AND P5, PT, R201.reuse, UR6, PT ;  /* 0x00000006c9007c0c */ /* 0x040fe2000bfa6270 */
[----:B------:R-:W-:Y:S01]  /*10230*/  IMAD.MOV.U32 R81, RZ, RZ, R87 ;  /* 0x000000ffff517224 */ /* 0x000fe200078e0057 */
[----:B------:R-:W-:Y:S01]  /*10240*/  IADD3 R0, R201, 0x40, RZ ;  /* 0x00000040c9007810 */ /* 0x000fe20007ffe0ff */
[C---:B------:R-:W-:Y:S02]  /*10250*/  IMAD R3, R82.reuse, UR5, R3 ;  /* 0x0000000552037c24 */ /* 0x040fe4000f8e0203 */
[----:B------:R-:W-:Y:S01]  /*10260*/  IMAD.WIDE.U32 R80, R82, UR4, R80 ;  /* 0x0000000452507c25 */ /* 0x000fe2000f8e0050 */
[----:B------:R-:W-:Y:S01]  /*10270*/  ULDC.64 UR4, c[0x0][0xb80] ;  /* 0x0002e00000047ab9 */ /* 0x000fe20000000a00 */
[----:B------:R-:W-:-:S02]  /*10280*/  ISETP.GE.AND P4, PT, R0, UR6, PT ;  /* 0x0000000600007c0c */ /* 0x000fc4000bf86270 */
[----:B------:R-:W-:Y:S01]  /*10290*/  IMAD.IADD R3, R81, 0x1, R3 ;  /* 0x0000000151037824 */ /* 0x000fe200078e0203 */
[----:B------:R-:W-:Y:S01]  /*102a0*/  LEA R84, P3, R80, UR4, 0x1 ;  /* 0x0000000450547c11 */ /* 0x000fe2000f8608ff */
[----:B------:R-:W-:-:S03]  /*102b0*/  VIADD R0, R201, 0xc0 ;  /* 0x000000c0c9007836 */ /* 0x000fc60000000000 */
[----:B------:R-:W-:Y:S01]  /*102c0*/  LEA.HI.X R85, R80, UR5, R3, 0x1, P3 ;  /* 0x0000000550557c11 */ /* 0x000fe200098f0c03 */
[----:B------:R-:W-:-:S04]  /*102d0*/  VIADD R3, R201, 0x80 ;  /* 0x00000080c9037836 */ /* 0x000fc80000000000 */
[----:B-----5:R1:W-:Y:S01]  /*102e0*/  @!P5 STG.E.128 desc[UR60][R84.64], R4 ;  /* 0x000000045400d986 */ /* 0x0203e2000c101d3c */
[----:B------:R-:W-:Y:S02]  /*102f0*/  ISETP.GE.AND P3, PT, R3, UR6, PT ;  /* 0x0000000603007c0c */ /* 0x000fe4000bf66270 */
[----:B------:R-:W-:Y:S01]  /*10300*/  ISETP.GE.AND P5, PT, R0, UR6, PT ;  /* 0x0000000600007c0c */ /* 0x000fe2000bfa6270 */
[----:B------:R1:W-:Y:S10]  /*10310*/  @!P4 STG.E.128 desc[UR60][R84.64+0x80], R28 ;  /* 0x0000801c5400c986 */ /* 0x0003f4000c101d3c */
[----:B------:R1:W-:Y:S04]  /*10320*/  @!P3 STG.E.128 desc[UR60][R84.64+0x100], R48 ;  /* 0x000100305400b986 */ /* 0x0003e8000c101d3c */
[----:B------:R1:W-:Y:S02]  /*10330*/  @!P5 STG.E.128 desc[UR60][R84.64+0x180], R64 ;  /* 0x000180405400d986 */ /* 0x0003e4000c101d3c */
.L_x_1078:
[----:B------:R-:W-:Y:S05]  /*10340*/  BSYNC B1 ;  /* 0x0000000000017941 */ /* 0x000fea0003800000 */
.L_x_1077:
        /* <DEDUP_REMOVED lines=17> */
[----:B------:R-:W-:Y:S02]  /*10460*/  IMAD.IADD R3, R5, 0x1, R3 ;  /* 0x0000000105037824 */ /* 0x000fe400078e0203 */
[----:B------:R-:W-:Y:S01]  /*10470*/  VIADD R5, R201, 0xc0 ;  /* 0x000000c0c9057836 */ /* 0x000fe20000000000 */
[----:B------:R-:W-:Y:S02]  /*10480*/  ISETP.GE.AND P2, PT, R0, UR6, PT ;  /* 0x0000000600007c0c */ /* 0x000fe4000bf46270 */
[----:B------:R-:W-:Y:S02]  /*10490*/  LEA.HI.X R7, R4, UR5, R3, 0x1, P5 ;  /* 0x0000000504077c11 */ /* 0x000fe4000a8f0c03 */
[----:B------:R-:W-:-:S03]  /*104a0*/  ISETP.GE.AND P5, PT, R5, UR6, PT ;  /* 0x0000000605007c0c */ /* 0x000fc6000bfa6270 */
[----:B------:R2:W-:Y:S04]  /*104b0*/  @!P4 STG.E.128 desc[UR60][R6.64], R8 ;  /* 0x000000080600c986 */ /* 0x0005e8000c101d3c */
[----:B------:R2:W-:Y:S04]  /*104c0*/  @!P3 STG.E.128 desc[UR60][R6.64+0x80], R36 ;  /* 0x000080240600b986 */ /* 0x0005e8000c101d3c */
[----:B------:R2:W-:Y:S04]  /*104d0*/  @!P2 STG.E.128 desc[UR60][R6.64+0x100], R52 ;  /* 0x000100340600a986 */ /* 0x0005e8000c101d3c */
[----:B------:R2:W-:Y:S02]  /*104e0*/  @!P5 STG.E.128 desc[UR60][R6.64+0x180], R68 ;  /* 0x000180440600d986 */ /* 0x0005e4000c101d3c */
.L_x_1080:
[----:B------:R-:W-:Y:S05]  /*104f0*/  BSYNC B1 ;  /* 0x0000000000017941 */ /* 0x000fea0003800000 */
.L_x_1079:
[----:B------:R-:W-:Y:S04]  /*10500*/  BSSY B1, `(.L_x_1081) ;  /* 0x000001a000017945 */ /* 0x000fe80003800000 */
[----:B------:R-:W-:Y:S05]  /*10510*/  @P0 BRA `(.L_x_1082) ;  /* 0x0000000000600947 */ /* 0x000fea0003800000 */
[----:B------:R-:W-:Y:S01]  /*10520*/  IADD3 R3, P0, R82, 0x40, RZ ;  /* 0x0000004052037810 */ /* 0x000fe20007f1e0ff */
[C---:B-1---5:R-:W-:Y:S01]  /*10530*/  VIADD R5, R201.reuse, 0x80 ;  /* 0x00000080c9057836 */ /* 0x062fe20000000000 */
[C---:B------:R-:W-:Y:S01]  /*10540*/  IADD3 R4, R201.reuse, 0x40, RZ ;  /* 0x00000040c9047810 */ /* 0x040fe20007ffe0ff */
[----:B------:R-:W-:Y:S01]  /*10550*/  ULDC UR6, c[0x0][0xb8c] ;  /* 0x0002e30000067ab9 */ /* 0x000fe20000000800 */
[----:B------:R-:W-:Y:S01]  /*10560*/  ULDC.64 UR4, c[0x0][0xbd8] ;  /* 0x0002f60000047ab9 */ /* 0x000fe20000000a00 */
[----:B------:R-:W-:Y:S01]  /*10570*/  IMAD.X R0, RZ, RZ, R83, P0 ;  /* 0x000000ffff007224 */ /* 0x000fe200000e0653 */
[----:B------:R-:W-:Y:S01]  /*10580*/  ISETP.GE.AND P3, PT, R4, UR6, PT ;  /* 0x0000000604007c0c */ /* 0x000fe2000bf66270 */
[----:B--2---:R-:W-:Y:S01]  /*10590*/  VIADD R6, R201, 0xc0 ;  /* 0x000000c0c9067836 */ /* 0x004fe20000000000 */
[----:B------:R-:W-:Y:S01]  /*105a0*/  ISETP.GE.AND P4, PT, R5, UR6, PT ;  /* 0x0000000605007c0c */ /* 0x000fe2000bf86270 */
[----:B------:R-:W-:Y:S01]  /*105b0*/  IMAD.MOV.U32 R5, RZ, RZ, R87 ;  /* 0x000000ffff057224 */ /* 0x000fe200078e0057 */
[----:B------:R-:W-:Y:S01]  /*105c0*/  MOV R4, R20 ;  /* 0x0000001400047202 */ /* 0x000fe20000000f00 */
[----:B------:R-:W-:Y:S01]  /*105d0*/  IMAD R0, R0, UR4, RZ ;  /* 0x0000000400007c24 */ /* 0x000fe2000f8e02ff */
[----:B------:R-:W-:-:S02]  /*105e0*/  ISETP.GE.AND P2, PT, R201, UR6, PT ;  /* 0x00000006c9007c0c */ /* 0x000fc4000bf46270 */
[----:B------:R-:W-:Y:S01]  /*105f0*/  ISETP.GE.AND P5, PT, R6, UR6, PT ;  /* 0x0000000606007c0c */ /* 0x000fe2000bfa6270 */
[----:B------:R-:W-:-:S04]  /*10600*/  IMAD.WIDE.U32 R4, R3, UR4, R4 ;  /* 0x0000000403047c25 */ /* 0x000fc8000f8e0004 */
        /* <DEDUP_REMOVED lines=9> */
.L_x_1082:
[----:B------:R-:W-:Y:S05]  /*106a0*/  BSYNC B1 ;  /* 0x0000000000017941 */ /* 0x000fea0003800000 */
.L_x_1081:
[----:B------:R-:W-:Y:S05]  /*106b0*/  @P1 BRA `(.L_x_1083) ;  /* 0x0000000c00501947 */ /* 0x000fea0003800000 */
[----:B------:R-:W-:Y:S01]  /*106c0*/  IADD3 R3, P0, R82, 0x60, RZ ;  /* 0x0000006052037810 */ /* 0x000fe20007f1e0ff */
[C---:B------:R-:W-:Y:S01]  /*106d0*/  VIADD R0, R201.reuse, 0x40 ;  /* 0x00000040c9007836 */ /* 0x040fe20000000000 */
[----:B------:R-:W-:Y:S01]  /*106e0*/  ULDC UR6, c[0x0][0xb8c] ;  /* 0x0002e30000067ab9 */ /* 0x000fe20000000800 */
[----:B-1---5:R-:W-:Y:S01]  /*106f0*/  MOV R4, R20 ;  /* 0x0000001400047202 */ /* 0x022fe20000000f00 */
[----:B------:R-:W-:Y:S01]  /*10700*/  ULDC.64 UR4, c[0x0][0xbd8] ;  /* 0x0002f60000047ab9 */ /* 0x000fe20000000a00 */
[----:B------:R-:W-:Y:S01]  /*10710*/  IMAD.X R82, RZ, RZ, R83, P0 ;  /* 0x000000ffff527224 */ /* 0x000fe200000e0653 */
[----:B------:R-:W-:Y:S01]  /*10720*/  ISETP.GE.AND P2, PT, R0, UR6, PT ;  /* 0x0000000600007c0c */ /* 0x000fe2000bf46270 */
[----:B------:R-:W-:Y:S01]  /*10730*/  IMAD.MOV.U32 R5, RZ, RZ, R87 ;  /* 0x000000ffff057224 */ /* 0x000fe200078e0057 */
[C---:B------:R-:W-:Y:S01]  /*10740*/  ISETP.GE.AND P1, PT, R201.reuse, UR6, PT ;  /* 0x00000006c9007c0c */ /* 0x040fe2000bf26270 */
[----:B------:R-:W-:Y:S02]  /*10750*/  IMAD R82, R82, UR4, RZ ;  /* 0x0000000452527c24 */ /* 0x000fe4000f8e02ff */
[----:B------:R-:W-:-:S02]  /*10760*/  VIADD R0, R201, 0x80 ;  /* 0x00000080c9007836 */ /* 0x000fc40000000000 */
[----:B------:R-:W-:-:S03]  /*10770*/  IMAD.WIDE.U32 R4, R3, UR4, R4 ;  /* 0x0000000403047c25 */ /* 0x000fc6000f8e0004 */
[----:B------:R-:W-:Y:S01]  /*10780*/  ISETP.GE.AND P3, PT, R0, UR6, PT ;  /* 0x0000000600007c0c */ /* 0x000fe2000bf66270 */
[----:B------:R-:W-:Y:S01]  /*10790*/  IMAD R3, R3, UR5, R82 ;  /* 0x0000000503037c24 */ /* 0x000fe2000f8e0252 */
[----:B------:R-:W-:Y:S01]  /*107a0*/  ULDC.64 UR4, c[0x0][0xb80] ;  /* 0x0002e00000047ab9 */ /* 0x000fe20000000a00 */
[----:B------:R-:W-:Y:S01]  /*107b0*/  VIADD R0, R201, 0xc0 ;  /* 0x000000c0c9007836 */ /* 0x000fe20000000000 */
[----:B--23--:R-:W-:Y:S02]  /*107c0*/  LEA R6, P0, R4, UR4, 0x1 ;  /* 0x0000000404067c11 */ /* 0x00cfe4000f8008ff */
        /* <DEDUP_REMOVED lines=9> */
.L_x_1075:
        /* <DEDUP_REMOVED lines=9> */
[----:B------:R2:W5:Y:S01]  /*108f0*/  @P0 LDG.E R9, desc[UR60][R4.64] ;  /* 0x0000003c04090981 */ /* 0x000562000c1e1900 */
[----:B------:R-:W3:Y:S08]  /*10900*/  S2R R0, SR_TID.X ;  /* 0x0000000000007919 */ /* 0x000ef00000002100 */
[----:B------:R-:W-:Y:S01]  /*10910*/  @P1 IADD3 R6, P2, R231, UR4, RZ ;  /* 0x00000004e7061c10 */ /* 0x000fe2000ff5e0ff */
[----:B------:R-:W-:-:S02]  /*10920*/  ULDC UR4, c[0x0][0xb88] ;  /* 0x0002e20000047ab9 */ /* 0x000fc40000000800 */
[----:B------:R-:W-:Y:S02]  /*10930*/  MOV R3, UR4 ;  /* 0x0000000400037c02 */ /* 0x000fe40008000f00 */
[----:B------:R-:W-:-:S05]  /*10940*/  @P1 IADD3.X R7, R232, UR5, RZ, P2, !PT ;  /* 0x00000005e8071c10 */ /* 0x000fca00097fe4ff */
[----:B------:R2:W5:Y:S01]  /*10950*/  @P1 LDG.E R3, desc[UR60][R6.64] ;  /* 0x0000003c06031981 */ /* 0x000562000c1e1900 */
[----:B---3--:R-:W-:-:S05]  /*10960*/  VIADD R0, R0, 0xffffff80 ;  /* 0xffffff8000007836 */ /* 0x008fca0000000000 */
[----:B------:R-:W-:Y:S01]  /*10970*/  ISETP.GE.AND P2, PT, R0, 0x80, PT ;  /* 0x000000800000780c */ /* 0x000fe20003f46270 */
[----:B--2---:R-:W-:-:S12]  /*10980*/  @P1 BRA `(.L_x_1084) ;  /* 0x0000000000101947 */ /* 0x004fd80003800000 */
[----:B------:R-:W-:Y:S05]  /*10990*/  @!P0 BRA `(.L_x_1084) ;  /* 0x00000000000c8947 */ /* 0x000fea0003800000 */
[----:B------:R-:W2:Y:S04]  /*109a0*/  LDG.E R0, desc[UR60][R4.64] ;  /* 0x0000003c04007981 */ /* 0x000ea8000c1e1900 */
[----:B-----5:R-:W2:Y:S02]  /*109b0*/  LDG.E R3, desc[UR60][R4.64+0x4] ;  /* 0x0000043c04037981 */ /* 0x020ea4000c1e1900 */
[----:B--2---:R-:W-:-:S07]  /*109c0*/  IMAD.IADD R3, R3, 0x1, -R0 ;  /* 0x0000000103037824 */ /* 0x004fce00078e0a00 */
.L_x_1084:
[----:B------:R-:W2:Y:S01]  /*109d0*/  LDL.LU R0, [R1+0x84] ;  /* 0x0000840001007983 */ /* 0x000ea20000300800 */
[----:B------:R-:W-:Y:S01]  /*109e0*/  BSSY B1, `(.L_x_1085) ;  /* 0x000001d000017945 */ /* 0x000fe20003800000 */
[----:B------:R-:W-:Y:S02]  /*109f0*/  SHF.R.S32.HI R10, RZ, 0x1f, R230 ;  /* 0x0000001fff0a7819 */ /* 0x000fe400000114e6 */
[----:B------:R-:W-:Y:S02]  /*10a00*/  SHF.R.S32.HI R14, RZ, 0x1f, R201 ;  /* 0x0000001fff0e7819 */ /* 0x000fe400000114c9 */
[----:B------:R-:W-:Y:S02]  /*10a10*/  SEL R233, R233, RZ, !P0 ;  /* 0x000000ffe9e97207 */ /* 0x000fe40004000000 */
[----:B-----5:R-:W-:Y:S02]  /*10a20*/  SHF.R.S32.HI R8, RZ, 0x1f, R9 ;  /* 0x0000001fff087819 */ /* 0x020fe40000011409 */
[----:B--2---:R-:W-:Y:S01]  /*10a30*/  SEL R12, R0, RZ, !P0 ;  /* 0x000000ff000c7207 */ /* 0x004fe20004000000 */
[----:B------:R-:W-:Y:S06]  /*10a40*/  @P2 BRA `(.L_x_1086) ;  /* 0x0000000000582947 */ /* 0x000fec0003800000 */
[----:B------:R-:W2:Y:S02]  /*10a50*/  S2R R0, SR_TID.X ;  /* 0x0000000000007919 */ /* 0x000ea40000002100 */
        /* <DEDUP_REMOVED lines=21> */
.L_x_1086:
[----:B------:R-:W-:Y:S05]  /*10bb0*/  BSYNC B1 ;  /* 0x0000000000017941 */ /* 0x000fea0003800000 */
.L_x_1085:
[----:B------:R-:W-:Y:S01]  /*10bc0*/  ULDC.64 UR4, c[0x0][0xba0] ;  /* 0x0002e80000047ab9 */ /* 0x000fe20000000a00 */
[----:B--2---:R-:W-:Y:S01]  /*10bd0*/  MOV R5, R14 ;  /* 0x0000000e00057202 */ /* 0x004fe20000000f00 */
        /* <DEDUP_REMOVED lines=8> */
[----:B------:R-:W-:Y:S02]  /*10c60*/  IMAD R7, R10, UR4, RZ ;  /* 0x000000040a077c24 */ /* 0x000fe4000f8e02ff */
[----:B------:R-:W-:Y:S01]  /*10c70*/  IMAD.IADD R5, R5, 0x1, R9 ;  /* 0x0000000105057824 */ /* 0x000fe200078e0209 */
[C---:B------:R-:W-:Y:S01]  /*10c80*/  ISETP.GE.AND P1, PT, R226.reuse, R11, PT ;  /* 0x0000000be200720c */ /* 0x040fe20003f26270 */
[----:B------:R-:W-:Y:S01]  /*10c90*/  VIADD R0, R226, 0x20 ;  /* 0x00000020e2007836 */ /* 0x000fe20000000000 */
[----:B------:R-:W-:Y:S01]  /*10ca0*/  SHF.R.S32.HI R9, RZ, 0x1f, R226 ;  /* 0x0000001fff097819 */ /* 0x000fe200000114e2 */
        /* <DEDUP_REMOVED lines=34> */
.L_x_1088:
[----:B------:R-:W-:Y:S05]  /*10ed0*/  BSYNC B1 ;  /* 0x0000000000017941 */ /* 0x000fea0003800000 */
.L_x_1087:
        /* <DEDUP_REMOVED lines=28> */
.L_x_1090:
[----:B------:R-:W-:Y:S05]  /*110a0*/  BSYNC B1 ;  /* 0x0000000000017941 */ /* 0x000fea0003800000 */
.L_x_1089:
        /* <DEDUP_REMOVED lines=27> */
.L_x_1092:
[----:B------:R-:W-:Y:S05]  /*11260*/  BSYNC B1 ;  /* 0x0000000000017941 */ /* 0x000fea0003800000 */
.L_x_1091:
        /* <DEDUP_REMOVED lines=25> */
.L_x_1083:
[----:B------:R-:W-:Y:S05]  /*11400*/  BSYNC B0 ;  /* 0x0000000000007941 */ /* 0x000fea0003800000 */
.L_x_1074:
[----:B------:R-:W-:Y:S02]  /*11410*/  ULDC UR4, c[0x0][0xd14] ;  /* 0x0003450000047ab9 */ /* 0x000fe40000000800 */
[----:B-1----:R-:W-:-:S13]  /*11420*/  ISETP.GE.AND P0, PT, R35, UR4, PT ;  /* 0x0000000423007c0c */ /* 0x002fda000bf06270 */
[----:B------:R-:W-:Y:S05]  /*11430*/  @!P0 BRA `(.L_x_1093) ;  /* 0xfffffefc000c8947 */ /* 0x000fea000383ffff */
[----:B------:R-:W-:Y:S05]  /*11440*/  BRA `(.L_x_958) ;  /* 0x0000005400f07947 */ /* 0x000fea0003800000 */
.L_x_956:
[----:B------:R-:W-:-:S08]  /*11450*/  NOP ;  /* 0x0000000000007918 */ /* 0x000fd00000000000 */
[----:B0-----:R-:W0:-:S00]  /*11460*/  USETMAXREG.DEALLOC.CTAPOOL 0x18 ;  /* 0x00000018000079c8 */ /* 0x001e0000080e0500 */
        /* <DEDUP_REMOVED lines=59> */
.L_x_1098:
        /* <DEDUP_REMOVED lines=16> */
.L_x_1097:
[----:B------:R-:W-:Y:S05]  /*11920*/  BSYNC B0 ;  /* 0x0000000000007941 */ /* 0x000fea0003800000 */
.L_x_1096:
        /* <DEDUP_REMOVED lines=26> */
.L_x_1094:
        /* <DEDUP_REMOVED lines=16> */
.L_x_1099:
        /* <DEDUP_REMOVED lines=25> */
.L_x_1095:
[----:B------:R-:W-:Y:S01]  /*11d60*/  IMAD.MOV.U32 R17, RZ, RZ, RZ ;  /* 0x000000ffff117224 */ /* 0x000fe200078e00ff */
[----:B------:R-:W-:Y:S01]  /*11d70*/  MOV R16, UR6 ;  /* 0x0000000600107c02 */ /* 0x000fe20008000f00 */
[----:B------:R-:W-:-:S07]  /*11d80*/  IMAD.MOV.U32 R18, RZ, RZ, RZ ;  /* 0x000000ffff127224 */ /* 0x000fce00078e00ff */
.L_x_1100:
        /* <DEDUP_REMOVED lines=15> */
[----:B------:R0:W-:Y:S01]  /*11e80*/  STL [R1+0x4], RZ ;  /* 0x000004ff01007387 */ /* 0x0001e20000100800 */
[----:B------:R-:W-:Y:S01]  /*11e90*/  ULDC.64 UR48, c[0x0][0x198] ;  /* 0x0000660000307ab9 */ /* 0x000fe20000000a00 */
[----:B------:R-:W-:Y:S01]  /*11ea0*/  ULDC UR51, c[0x0][0xc] ;  /* 0x0000030000337ab9 */ /* 0x000fe20000000800 */
[----:B------:R-:W-:Y:S01]  /*11eb0*/  UMOV UR50, URZ ;  /* 0x0000003f00327c82 */ /* 0x000fe20008000000 */
[----:B------:R0:W-:Y:S04]  /*11ec0*/  STL [R1+0xc], R0 ;  /* 0x00000c0001007387 */ /* 0x0001e80000100800 */
[----:B------:R0:W-:Y:S04]  /*11ed0*/  STL [R1], RZ ;  /* 0x000000ff01007387 */ /* 0x0001e80000100800 */
[----:B------:R0:W-:Y:S02]  /*11ee0*/  STL [R1+0x8], R0 ;  /* 0x0000080001007387 */ /* 0x0001e40000100800 */
.L_x_1183:
        /* <DEDUP_REMOVED lines=8> */
[----:B------:R-:W-:-:S03]  /*11f70*/  ULDC.64 UR6, c[0x0][0xb08] ;  /* 0x0002c20000067ab9 */ /* 0x000fc60000000a00 */
        /* <DEDUP_REMOVED lines=13> */
[----:B------:R-:W-:Y:S01]  /*12050*/  ISETP.NE.U32.AND P1, PT, RZ, UR4, PT ;  /* 0x00000004ff007c0c */ /* 0x000fe2000bf25070 */
[----:B------:R-:W-:Y:S01]  /*12060*/  IMAD.MOV.U32 R10, RZ, RZ, RZ ;  /* 0x000000ffff0a7224 */ /* 0x000fe200078e00ff */
        /* <DEDUP_REMOVED lines=23> */
[----:B-1----:R-:W-:-:S06]  /*121e0*/  MOV R0, UR4 ;  /* 0x0000000400007c02 */ /* 0x002fcc0008000f00 */
[----:B------:R0:W5:Y:S01]  /*121f0*/  @P1 LDG.E R0, desc[UR60][R8.64] ;  /* 0x0000003c08001981 */ /* 0x000162000c1e1900 */
[----:B------:R-:W-:Y:S01]  /*12200*/  ISETP.NE.U32.AND P0, PT, RZ, UR6, PT ;  /* 0x00000006ff007c0c */ /* 0x000fe2000bf05070 */
[----:B------:R-:W-:Y:S02]  /*12210*/  ULDC UR4, c[0x0][0x338] ;  /* 0x0000ce0000047ab9 */ /* 0x000fe40000000800 */
[----:B------:R-:W-:Y:S01]  /*12220*/  IMAD.U32 R6, RZ, RZ, UR4 ;  /* 0x00000004ff067e24 */ /* 0x000fe2000f8e00ff */
[----:B------:R-:W-:Y:S01]  /*12230*/  ISETP.NE.AND.EX P0, PT, RZ, UR7, PT, P0 ;  /* 0x00000007ff007c0c */ /* 0x000fe2000bf05300 */
[----:B------:R-:W-:-:S12]  /*12240*/  @P1 BRA `(.L_x_1102) ;  /* 0x0000000000101947 */ /* 0x000fd80003800000 */
[----:B------:R-:W-:Y:S05]  /*12250*/  @!P2 BRA `(.L_x_1102) ;  /* 0x00000000000ca947 */ /* 0x000fea0003800000 */
[----:B-----5:R-:W2:Y:S04]  /*12260*/  LDG.E R0, desc[UR60][R2.64] ;  /* 0x0000003c02007981 */ /* 0x020ea8000c1e1900 */
[----:B0-----:R-:W2:Y:S02]  /*12270*/  LDG.E R2, desc[UR60][R2.64+0x4] ;  /* 0x0000043c02027981 */ /* 0x001ea4000c1e1900 */
[----:B--2---:R-:W-:-:S07]  /*12280*/  IMAD.IADD R0, R2, 0x1, -R0 ;  /* 0x0000000102007824 */ /* 0x004fce00078e0a00 */
.L_x_1102:
        /* <DEDUP_REMOVED lines=17> */
[----:B------:R-:W-:-:S05]  /*123a0*/  SHF.R.U32.HI R2, RZ, 0x6, R9 ;  /* 0x00000006ff027819 */ /* 0x000fca0000011609 */
[----:B------:R-:W-:Y:S02]  /*123b0*/  IMAD.MOV.U32 R0, RZ, RZ, R2 ;  /* 0x000000ffff007224 */ /* 0x000fe400078e0002 */
[----:B------:R-:W-:-:S05]  /*123c0*/  @P1 IADD3 R3, R6, 0x5f, RZ ;  /* 0x0000005f06031810 */ /* 0x000fca0007ffe0ff */
        /* <DEDUP_REMOVED lines=21> */
.L_x_1229:
[----:B------:R-:W-:-:S03]  /*12520*/  UMOV UR4, 0xffffffff ;  /* 0xffffffff00047882 */ /* 0x000fc60000000000 */
[----:B------:R-:W-:Y:S05]  /*12530*/  BRA.DIV UR4, `(.L_x_1106) ;  /* 0x0000005204487947 */ /* 0x000fea000b800000 */
[----:B------:R-:W-:-:S13]  /*12540*/  ELECT P6, URZ, PT ;  /* 0x00000000003f782f */ /* 0x000fda00038c0000 */
.L_x_1232:
[----:B------:R-:W0:Y:S01]  /*12550*/  S2R R5, SR_CgaCtaId ;  /* 0x0000000000057919 */ /* 0x000e220000008800 */
[----:B------:R-:W-:Y:S01]  /*12560*/  UIADD3 UR4, UR50, 0x1, URZ ;  /* 0x0000000132047890 */ /* 0x000fe2000fffe03f */
[----:B------:R-:W-:-:S03]  /*12570*/  MOV R7, 0x400 ;  /* 0x0000040000077802 */ /* 0x000fc60000000f00 */
[----:B------:R-:W-:-:S04]  /*12580*/  ULEA.HI UR5, UR4, UR4, URZ, 0x1 ;  /* 0x0000000404057291 */ /* 0x000fc8000f8f083f */
[----:B------:R-:W-:-:S04]  /*12590*/  ULOP3.LUT UR5, UR5, 0xfffffffe, URZ, 0xc0, !UPT ;  /* 0xfffffffe05057892 */ /* 0x000fc8000f8ec03f */
[----:B------:R-:W-:Y:S01]  /*125a0*/  UIADD3 UR5, UR4, -UR5, URZ ;  /* 0x8000000504057290 */ /* 0x000fe2000fffe03f */
[----:B0-----:R-:W-:-:S05]  /*125b0*/  LEA R5, R5, R7, 0x18 ;  /* 0x0000000705057211 */ /* 0x001fca00078ec0ff */
[----:B------:R-:W-:-:S05]  /*125c0*/  IMAD.U32 R7, RZ, RZ, UR5 ;  /* 0x00000005ff077e24 */ /* 0x000fca000f8e00ff */
[----:B------:R-:W-:-:S04]  /*125d0*/  SHF.L.U32 R7, R7, 0x1f, RZ ;  /* 0x0000001f07077819 */ /* 0x000fc800000006ff */
[----:B------:R-:W0:Y:S02]  /*125e0*/  SYNCS.PHASECHK.TRANS64.TRYWAIT P0, [R5+URZ+0x32420], R7 ;  /* 0x03242007050075a7 */ /* 0x000e24000800017f */
[----:B0-----:R-:W-:Y:S05]  /*125f0*/  @!P0 BRA `(.L_x_1107) ;  /* 0x0000005000388947 */ /* 0x001fea0003800000 */
.L_x_1233:
        /* <DEDUP_REMOVED lines=8> */
.L_x_1234:
[----:B------:R-:W1:Y:S02]  /*12680*/  S2R R8, SR_TID.X ;  /* 0x0000000000087919 */ /* 0x000e640000002100 */
[----:B-1----:R-:W-:-:S04]  /*12690*/  LOP3.LUT R8, R8, 0x7f, RZ, 0xc0, !PT ;  /* 0x0000007f08087812 */ /* 0x002fc800078ec0ff */
[----:B------:R-:W-:-:S13]  /*126a0*/  ISETP.NE.AND P1, PT, R8, RZ, PT ;  /* 0x000000ff0800720c */ /* 0x000fda0003f25270 */
[----:B------:R-:W-:Y:S05]  /*126b0*/  @P1 BRA `(.L_x_1111) ;  /* 0x00000000001c1947 */ /* 0x000fea0003800000 */
[----:B------:R-:W1:Y:S02]  /*126c0*/  S2R R8, SR_TID.X ;  /* 0x0000000000087919 */ /* 0x000e640000002100 */
[----:B-1----:R-:W-:-:S04]  /*126d0*/  LOP3.LUT R8, R8, 0x1f, RZ, 0xc0, !PT ;  /* 0x0000001f08087812 */ /* 0x002fc800078ec0ff */
[----:B------:R-:W-:Y:S01]  /*126e0*/  ISETP.NE.AND P0, PT, R8, RZ, PT ;  /* 0x000000ff0800720c */ /* 0x000fe20003f05270 */
[----:B------:R-:W-:-:S04]  /*126f0*/  IMAD.MOV.U32 R8, RZ, RZ, 0x3000 ;  /* 0x00003000ff087424 */ /* 0x000fc800078e00ff */
[----:B------:R1:W-:Y:S08]  /*12700*/  SYNCS.ARRIVE.TRANS64 RZ, [R7+URZ+0x32490], R8 ;  /* 0x0324900807ff79a7 */ /* 0x0003f0000800003f */
[----:B------:R-:W-:Y:S05]  /*12710*/  @!P0 BRA `(.L_x_1111) ;  /* 0x0000000000048947 */ /* 0x000fea0003800000 */
[----:B------:R-:W-:Y:S01]  /*12720*/  BPT.TRAP 0x1 ;  /* 0x000000040000795c */ /* 0x000fe20000300000 */
.L_x_1111:
        /* <DEDUP_REMOVED lines=12> */
[----:B-----5:R-:W-:-:S05]  /*127f0*/  IMAD R8, R0, 0x60, R6 ;  /* 0x0000006000087824 */ /* 0x020fca00078e0206 */
[----:B------:R-:W-:-:S04]  /*12800*/  IADD3 R8, R8, -0x60, RZ ;  /* 0xffffffa008087810 */ /* 0x000fc80007ffe0ff */
[----:B------:R-:W-:-:S03]  /*12810*/  R2UR UR11, R8 ;  /* 0x00000000080b72ca */ /* 0x000fc600000e0000 */
[----:B------:R-:W-:-:S10]  /*12820*/  UIADD3 UR8, UR8, 0x1c400, URZ ;  /* 0x0001c40008087890 */ /* 0x000fd4000fffe03f */
[----:B------:R1:W-:Y:S01]  /*12830*/  UTMALDG.4D [UR8], [UR4], desc[UR6] ;  /* 0x00000608040075b4 */ /* 0x0003e20008019000 */
[----:B------:R-:W2:Y:S02]  /*12840*/  SYNCS.PHASECHK.TRANS64.TRYWAIT P0, [R7+URZ+0x324c0], R9 ;  /* 0x0324c009070075a7 */ /* 0x000ea4000800017f */
[----:B-12---:R-:W-:Y:S05]  /*12850*/  @!P0 BRA `(.L_x_1112) ;  /* 0x0000004c00c88947 */ /* 0x006fea0003800000 */
.L_x_1235:
        /* <DEDUP_REMOVED lines=8> */
.L_x_1113:
        /* <DEDUP_REMOVED lines=31> */
.L_x_1109:
[----:B------:R-:W-:Y:S05]  /*12ad0*/  BSYNC B1 ;  /* 0x0000000000017941 */ /* 0x000fea0003800000 */
.L_x_1108:
[----:B0-----:R-:W2:Y:S04]  /*12ae0*/  LDL.LU R7, [R1+0x4] ;  /* 0x0000040001077983 */ /* 0x001ea80000300800 */
[----:B------:R-:W3:Y:S01]  /*12af0*/  LDL.LU R9, [R1+0xc] ;  /* 0x00000c0001097983 */ /* 0x000ee20000300800 */
[----:B------:R-:W-:Y:S01]  /*12b00*/  PLOP3.LUT P2, PT, PT, PT, PT, 0x8, 0x0 ;  /* 0x000000000000781c */ /* 0x000fe20003f4e170 */
[----:B--2---:R-:W-:-:S05]  /*12b10*/  VIADD R7, R7, 0x1 ;  /* 0x0000000107077836 */ /* 0x004fca0000000000 */
[----:B------:R-:W-:-:S04]  /*12b20*/  ISETP.NE.AND P0, PT, R7, 0x2, PT ;  /* 0x000000020700780c */ /* 0x000fc80003f05270 */
[----:B------:R-:W-:-:S04]  /*12b30*/  SEL R8, RZ, 0x1, P0 ;  /* 0x00000001ff087807 */ /* 0x000fc80000000000 */
[----:B---3--:R-:W-:Y:S02]  /*12b40*/  LOP3.LUT R9, R9, R8, RZ, 0x3c, !PT ;  /* 0x0000000809097212 */ /* 0x008fe400078e3cff */
[----:B------:R-:W-:Y:S01]  /*12b50*/  SEL R8, R7, RZ, P0 ;  /* 0x000000ff07087207 */ /* 0x000fe20000000000 */
[----:B------:R-:W-:Y:S02]  /*12b60*/  VIADD R7, R0, 0xfffffffe ;  /* 0xfffffffe00077836 */ /* 0x000fe40000000000 */
[----:B------:R1:W-:Y:S03]  /*12b70*/  STL [R1+0xc], R9 ;  /* 0x00000c0901007387 */ /* 0x0003e60000100800 */
[----:B------:R-:W-:Y:S01]  /*12b80*/  ISETP.GE.AND P0, PT, R7, R2, PT ;  /* 0x000000020700720c */ /* 0x000fe20003f06270 */
[----:B------:R1:W-:-:S12]  /*12b90*/  STL [R1+0x4], R8 ;  /* 0x0000040801007387 */ /* 0x0003d80000100800 */
[----:B-1----:R-:W-:Y:S05]  /*12ba0*/  @!P0 BRA `(.L_x_1104) ;  /* 0x0000000400748947 */ /* 0x002fea0003800000 */
[C---:B-----5:R-:W-:Y:S01]  /*12bb0*/  IMAD R6, R0.reuse, 0x60, R6 ;  /* 0x0000006000067824 */ /* 0x060fe200078e0206 */
[----:B------:R-:W-:-:S03]  /*12bc0*/  IADD3 R0, R0, -0x1, RZ ;  /* 0xffffffff00007810 */ /* 0x000fc60007ffe0ff */
[----:B------:R-:W-:-:S07]  /*12bd0*/  VIADD R6, R6, 0xffffff40 ;  /* 0xffffff4006067836 */ /* 0x000fce0000000000 */
.L_x_1120:
        /* <DEDUP_REMOVED lines=9> */
.L_x_1236:
        /* <DEDUP_REMOVED lines=11> */
.L_x_1117:
        /* <DEDUP_REMOVED lines=17> */
.L_x_1237:
[----:B------:R-:W-:Y:S05]  /*12e30*/  @P0 BRA `(.L_x_1119) ;  /* 0x00000000001c0947 */ /* 0x000fea0003800000 */
[----:B------:R-:W2:Y:S01]  /*12e40*/  S2R R9, SR_TID.X ;  /* 0x0000000000097919 */ /* 0x000ea20000002100 */
[----:B01----:R-:W-:-:S04]  /*12e50*/  MOV R8, 0xc000 ;  /* 0x0000c00000087802 */ /* 0x003fc80000000f00 */
[----:B------:R3:W-:Y:S01]  /*12e60*/  SYNCS.ARRIVE.TRANS64 RZ, [R7+URZ+0x324b0], R8 ;  /* 0x0324b00807ff79a7 */ /* 0x0007e2000800003f */
[----:B--2---:R-:W-:-:S04]  /*12e70*/  LOP3.LUT R9, R9, 0x1f, RZ, 0xc0, !PT ;  /* 0x0000001f09097812 */ /* 0x004fc800078ec0ff */
[----:B------:R-:W-:-:S13]  /*12e80*/  ISETP.NE.AND P1, PT, R9, RZ, PT ;  /* 0x000000ff0900720c */ /* 0x000fda0003f25270 */
[----:B---3--:R-:W-:Y:S05]  /*12e90*/  @!P1 BRA `(.L_x_1119) ;  /* 0x0000000000049947 */ /* 0x008fea0003800000 */
[----:B------:R-:W-:Y:S01]  /*12ea0*/  BPT.TRAP 0x1 ;  /* 0x000000040000795c */ /* 0x000fe20000300000 */
.L_x_1119:
        /* <DEDUP_REMOVED lines=31> */
.L_x_1115:
[----:B------:R-:W-:Y:S05]  /*130a0*/  BSYNC B1 ;  /* 0x0000000000017941 */ /* 0x000fea0003800000 */
.L_x_1114:
[----:B------:R-:W2:Y:S04]  /*130b0*/  LDL.LU R7, [R1+0x4] ;  /* 0x0000040001077983 */ /* 0x000ea80000300800 */
[----:B------:R-:W3:Y:S01]  /*130c0*/  LDL.LU R9, [R1+0xc] ;  /* 0x00000c0001097983 */ /* 0x000ee20000300800 */
[----:B------:R-:W-:Y:S02]  /*130d0*/  VIADD R0, R0, 0xffffffff ;  /* 0xffffffff00007836 */ /* 0x000fe40000000000 */
[----:B------:R-:W-:Y:S02]  /*130e0*/  VIADD R6, R6, 0xffffffa0 ;  /* 0xffffffa006067836 */ /* 0x000fe40000000000 */
[----:B--2---:R-:W-:-:S05]  /*130f0*/  VIADD R7, R7, 0x1 ;  /* 0x0000000107077836 */ /* 0x004fca0000000000 */
[----:B------:R-:W-:-:S04]  /*13100*/  ISETP.NE.AND P0, PT, R7, 0x2, PT ;  /* 0x000000020700780c */ /* 0x000fc80003f05270 */
[----:B------:R-:W-:Y:S02]  /*13110*/  SEL R8, RZ, 0x1, P0 ;  /* 0x00000001ff087807 */ /* 0x000fe40000000000 */
[----:B------:R-:W-:Y:S02]  /*13120*/  SEL R7, R7, RZ, P0 ;  /* 0x000000ff07077207 */ /* 0x000fe40000000000 */
[----:B---3--:R-:W-:Y:S02]  /*13130*/  LOP3.LUT R9, R9, R8, RZ, 0x3c, !PT ;  /* 0x0000000809097212 */ /* 0x008fe400078e3cff */
[----:B------:R-:W-:-:S03]  /*13140*/  ISETP.GT.AND P0, PT, R0, R2, PT ;  /* 0x000000020000720c */ /* 0x000fc60003f04270 */
[----:B------:R1:W-:Y:S04]  /*13150*/  STL [R1+0xc], R9 ;  /* 0x00000c0901007387 */ /* 0x0003e80000100800 */
[----:B------:R1:W-:Y:S06]  /*13160*/  STL [R1+0x4], R7 ;  /* 0x0000040701007387 */ /* 0x0003ec0000100800 */
[----:B------:R-:W-:Y:S05]  /*13170*/  @P0 BRA `(.L_x_1120) ;  /* 0xfffffff800980947 */ /* 0x000fea000383ffff */
.L_x_1104:
[----:B------:R-:W-:Y:S05]  /*13180*/  BSYNC B0 ;  /* 0x0000000000007941 */ /* 0x000fea0003800000 */
.L_x_1103:
[----:B-1----:R-:W2:Y:S01]  /*13190*/  LDL R7, [R1+0x2c] ;  /* 0x00002c0001077983 */ /* 0x002ea20000100800 */
[----:B------:R-:W-:Y:S05]  /*131a0*/  @!P2 WARPSYNC.ALL ;  /* 0x000000000000a948 */ /* 0x000fea0003800000 */
[----:B------:R-:W-:Y:S01]  /*131b0*/  BSSY B6, `(.L_x_1121) ;  /* 0x00002ce000067945 */ /* 0x000fe20003800000 */
[----:B------:R-:W-:Y:S01]  /*131c0*/  @!P2 BAR.SYNC.DEFER_BLOCKING 0xc, 0x120 ;  /* 0x030480000000ab1d */ /* 0x000fe20000010000 */
[----:B--2---:R-:W-:-:S13]  /*131d0*/  ISETP.GT.AND P0, PT, R7, RZ, PT ;  /* 0x000000ff0700720c */ /* 0x004fda0003f04270 */
[----:B------:R-:W-:Y:S05]  /*131e0*/  @P0 BRA `(.L_x_1122) ;  /* 0x0000000000440947 */ /* 0x000fea0003800000 */
[----:B------:R-:W1:Y:S02]  /*131f0*/  S2R R7, SR_TID.X ;  /* 0x0000000000077919 */ /* 0x000e640000002100 */
[----:B-1----:R-:W-:-:S04]  /*13200*/  LOP3.LUT R7, R7, 0x1f, RZ, 0xc0, !PT ;  /* 0x0000001f07077812 */ /* 0x002fc800078ec0ff */
[----:B------:R-:W-:-:S13]  /*13210*/  ISETP.NE.AND P1, PT, R7, RZ, PT ;  /* 0x000000ff0700720c */ /* 0x000fda0003f25270 */
[----:B------:R-:W-:Y:S05]  /*13220*/  @P1 BRA `(.L_x_1123) ;  /* 0x0000002c00181947 */ /* 0x000fea0003800000 */
[----:B------:R-:W1:Y:S01]  /*13230*/  S2R R7, SR_LANEID ;  /* 0x0000000000077919 */ /* 0x000e620000000000 */
[----:B------:R-:W-:Y:S01]  /*13240*/  VOTEU.ANY UR4, UPT, PT ;  /* 0x0000000000047886 */ /* 0x000fe200038e0100 */
[----:B0-----:R-:W0:Y:S01]  /*13250*/  LDC.64 R2, c[0x0][0xd38] ;  /* 0x00034e00ff027b82 */ /* 0x001e220000000a00 */
[----:B------:R-:W1:Y:S08]  /*13260*/  FLO.U32 R0, UR4 ;  /* 0x0000000400007d00 */ /* 0x000e7000080e0000 */
[----:B------:R-:W0:Y:S01]  /*13270*/  POPC R5, UR4 ;  /* 0x0000000400057d09 */ /* 0x000e220008000000 */
[----:B-1----:R-:W-:-:S13]  /*13280*/  ISETP.EQ.U32.AND P0, PT, R0, R7, PT ;  /* 0x000000070000720c */ /* 0x002fda0003f02070 */
[----:B0-----:R-:W2:Y:S01]  /*13290*/  @P0 ATOMG.E.ADD.STRONG.GPU PT, R3, desc[UR60][R2.64], R5 ;  /* 0x00000005020309a8 */ /* 0x001ea200081ee1fc */
[----:B------:R-:W0:Y:S02]  /*132a0*/  S2R R4, SR_LTMASK ;  /* 0x0000000000047919 */ /* 0x000e240000003900 */
[----:B0-----:R-:W-:-:S04]  /*132b0*/  LOP3.LUT R4, R4, UR4, RZ, 0xc0, !PT ;  /* 0x0000000404047c12 */ /* 0x001fc8000f8ec0ff */
[----:B------:R-:W0:Y:S01]  /*132c0*/  POPC R7, R4 ;  /* 0x0000000400077309 */ /* 0x000e220000000000 */
[----:B--2---:R-:W0:Y:S02]  /*132d0*/  SHFL.IDX PT, R0, R3, R0, 0x1f ;  /* 0x00001f0003007589 */ /* 0x004e2400000e0000 */
[----:B0-----:R-:W-:Y:S01]  /*132e0*/  IADD3 R16, R0, UR51, R7 ;  /* 0x0000003300107c10 */ /* 0x001fe2000fffe007 */
[----:B------:R-:W-:Y:S06]  /*132f0*/  BRA `(.L_x_1123) ;  /* 0x0000002800e47947 */ /* 0x000fec0003800000 */
.L_x_1122:
[----:B------:R-:W0:Y:S01]  /*13300*/  S2R R0, SR_CgaCtaId ;  /* 0x0000000000007919 */ /* 0x000e220000008800 */
[----:B------:R-:W-:-:S04]  /*13310*/  MOV R2, 0x400 ;  /* 0x0000040000027802 */ /* 0x000fc80000000f00 */
[----:B0-----:R-:W-:-:S04]  /*13320*/  LEA R3, R0, R2, 0x18 ;  /* 0x0000000200037211 */ /* 0x001fc800078ec0ff */
        /* <DEDUP_REMOVED lines=13> */
[----:B-----5:R-:W-:Y:S02]  /*13400*/  IMAD.U32 R6, RZ, RZ, UR8 ;  /* 0x00000008ff067e24 */ /* 0x020fe4000f8e00ff */
[----:B------:R-:W-:-:S02]  /*13410*/  IMAD.U32 R10, RZ, RZ, UR4 ;  /* 0x00000004ff0a7e24 */ /* 0x000fc4000f8e00ff */
[----:B------:R-:W-:Y:S02]  /*13420*/  IMAD.U32 R11, RZ, RZ, UR5 ;  /* 0x00000005ff0b7e24 */ /* 0x000fe4000f8e00ff */
[----:B------:R-:W-:Y:S02]  /*13430*/  IMAD.MOV.U32 R8, RZ, RZ, 0x70 ;  /* 0x00000070ff087424 */ /* 0x000fe400078e00ff */
[----:B------:R-:W-:-:S07]  /*13440*/  IMAD.MOV.U32 R13, RZ, RZ, RZ ;  /* 0x000000ffff0d7224 */ /* 0x000fce00078e00ff */
[----:B------:R-:W-:-:S07]  /*13450*/  LEPC R20, `(.L_x_1124) ;  /* 0x000000001014794e */ /* 0x000fce0000000000 */
[----:B0-----:R-:W-:Y:S05]  /*13460*/  CALL.ABS.NOINC R2 ;  /* 0x0000000002007343 */ /* 0x001fea0003c00000 */
.L_x_1124:
        /* <DEDUP_REMOVED lines=10> */
[----:B------:R-:W-:Y:S01]  /*13510*/  MOV R5, UR7 ;  /* 0x0000000700057c02 */ /* 0x000fe20008000f00 */
[----:B-----5:R-:W-:Y:S01]  /*13520*/  IMAD.U32 R6, RZ, RZ, UR8 ;  /* 0x00000008ff067e24 */ /* 0x020fe2000f8e00ff */
        /* <DEDUP_REMOVED lines=8> */
.L_x_1126:
[----:B------:R-:W-:Y:S01]  /*135b0*/  MOV R2, 0x0 ;  /* 0x0000000000027802 */ /* 0x000fe20000000f00 */
[----:B------:R-:W-:Y:S01]  /*135c0*/  ULDC.64 UR4, c[0x4][0x90] ;  /* 0x0100240000047ab9 */ /* 0x000fe20000000a00 */
[----:B------:R-:W-:Y:S01]  /*135d0*/  ULDC.64 UR6, c[0x4][0x98] ;  /* 0x0100260000067ab9 */ /* 0x000fe20000000a00 */
[----:B------:R-:W-:Y:S01]  /*135e0*/  ULDC.64 UR8, c[0x4][0x18] ;  /* 0x0100060000087ab9 */ /* 0x000fe20000000a00 */
[----:B------:R-:W-:Y:S01]  /*135f0*/  MOV R4, UR4 ;  /* 0x0000000400047c02 */ /* 0x000fe20008000f00 */
[----:B------:R-:W-:Y:S01]  /*13600*/  IMAD.U32 R5, RZ, RZ, UR5 ;  /* 0x00000005ff057e24 */ /* 0x000fe2000f8e00ff */
[----:B------:R-:W0:Y:S01]  /*13610*/  LDC.64 R2, c[0x4][R2] ;  /* 0x0100000002027b82 */ /* 0x000e220000000a00 */
        /* <DEDUP_REMOVED lines=8> */
[----:B0-----:R-:W-:Y:S05]  /*136a0*/  CALL.ABS.NOINC R2 ;  /* 0x0000000002007343 */ /* 0x001fea0003c00000 */
.L_x_1125:
[----:B------:R-:W2:Y:S01]  /*136b0*/  LDL.LU R2, [R1+0x24] ;  /* 0x0000240001027983 */ /* 0x000ea20000300800 */
[----:B------:R-:W-:-:S03]  /*136c0*/  ULDC.64 UR4, c[0x0][0xaf0] ;  /* 0x0002bc0000047ab9 */ /* 0x000fc60000000a00 */
[----:B------:R-:W3:Y:S04]  /*136d0*/  LDL.LU R0, [R1+0x28] ;  /* 0x0000280001007983 */ /* 0x000ee80000300800 */
[----:B------:R-:W4:Y:S04]  /*136e0*/  LDL.LU R4, [R1+0x34] ;  /* 0x0000340001047983 */ /* 0x000f280000300800 */
[----:B-----5:R-:W4:Y:S01]  /*136f0*/  LDL.LU R6, [R1+0x1c] ;  /* 0x00001c0001067983 */ /* 0x020f220000300800 */
        /* <DEDUP_REMOVED lines=20> */
[----:B-1----:R-:W1:Y:S01]  /*13840*/  @P0 LDC R2, c[0x0][0x430] ;  /* 0x00010c00ff020b82 */ /* 0x002e620000000800 */
[----:B0-----:R-:W-:-:S05]  /*13850*/  @P0 IMAD.HI.U32 R3, R18, R5, RZ ;  /* 0x0000000512030227 */ /* 0x001fca00078e00ff */
[----:B-1----:R-:W-:Y:S02]  /*13860*/  @P0 SHF.R.U32.HI R4, RZ, R2, R3 ;  /* 0x00000002ff040219 */ /* 0x002fe40000011603 */
[----:B------:R-:W-:-:S04]  /*13870*/  ISETP.NE.U32.AND P0, PT, RZ, UR4, PT ;  /* 0x00000004ff007c0c */ /* 0x000fc8000bf05070 */
[----:B------:R-:W-:-:S04]  /*13880*/  ISETP.NE.AND.EX P0, PT, RZ, UR5, PT, P0 ;  /* 0x00000005ff007c0c */ /* 0x000fc8000bf05300 */
[----:B------:R-:W-:-:S09]  /*13890*/  SEL R2, R6, RZ, !P0 ;  /* 0x000000ff06027207 */ /* 0x000fd20004000000 */
.L_x_1127:
        /* <DEDUP_REMOVED lines=17> */
.L_x_1240:
[----:B------:R-:W2:Y:S01]  /*139b0*/  LDL R3, [R1+0x20] ;  /* 0x0000200001037983 */ /* 0x000ea20000100800 */
[----:B------:R-:W-:Y:S01]  /*139c0*/  UMOV UR4, 0xffffffff ;  /* 0xffffffff00047882 */ /* 0x000fe20000000000 */
[----:B------:R-:W-:Y:S02]  /*139d0*/  SHF.R.S32.HI R8, RZ, 0x1f, R0 ;  /* 0x0000001fff087819 */ /* 0x000fe40000011400 */
[----:B--2---:R-:W-:Y:S01]  /*139e0*/  IADD3 R3, R3, -0x1, RZ ;  /* 0xffffffff03037810 */ /* 0x004fe20007ffe0ff */
[----:B------:R-:W-:Y:S06]  /*139f0*/  BRA.DIV UR4, `(.L_x_1129) ;  /* 0x0000003e04d07947 */ /* 0x000fec000b800000 */
[----:B------:R-:W-:-:S13]  /*13a00*/  ELECT P6, URZ, PT ;  /* 0x00000000003f782f */ /* 0x000fda00038c0000 */
.L_x_1243:
        /* <DEDUP_REMOVED lines=16> */
[----:B------:R-:W-:Y:S02]  /*13b10*/  IMAD R9, R0, UR5, R6 ;  /* 0x0000000500097c24 */ /* 0x000fe4000f8e0206 */
[--C-:B------:R-:W-:Y:S01]  /*13b20*/  IMAD.MOV.U32 R6, RZ, RZ, R5.reuse ;  /* 0x000000ffff067224 */ /* 0x100fe200078e0005 */
[----:B0-----:R-:W-:-:S03]  /*13b30*/  SHF.R.S32.HI R7, RZ, 0x1f, R5 ;  /* 0x0000001fff077819 */ /* 0x001fc60000011405 */
[----:B------:R-:W-:-:S05]  /*13b40*/  IMAD.WIDE.U32 R6, R0, UR4, R6 ;  /* 0x0000000400067c25 */ /* 0x000fca000f8e0006 */
[----:B------:R-:W-:Y:S02]  /*13b50*/  IADD3 R5, R7, R9, RZ ;  /* 0x0000000907057210 */ /* 0x000fe40007ffe0ff */
[----:B------:R-:W-:-:S04]  /*13b60*/  LEA R10, P0, R6, R20, 0x2 ;  /* 0x00000014060a7211 */ /* 0x000fc800078010ff */
[----:B------:R-:W-:-:S05]  /*13b70*/  LEA.HI.X R11, R6, R21, R5, 0x2, P0 ;  /* 0x00000015060b7211 */ /* 0x000fca00000f1405 */
[----:B------:R0:W5:Y:S04]  /*13b80*/  LDG.E R6, desc[UR60][R10.64] ;  /* 0x0000003c0a067981 */ /* 0x000168000c1e1900 */
.L_x_1131:
        /* <DEDUP_REMOVED lines=9> */
.L_x_1244:
        /* <DEDUP_REMOVED lines=11> */
.L_x_1133:
        /* <DEDUP_REMOVED lines=23> */
.L_x_1130:
        /* <DEDUP_REMOVED lines=26> */
[----:B0-----:R-:W-:Y:S01]  /*13fe0*/  MOV R2, 0x10000 ;  /* 0x0001000000027802 */ /* 0x001fe20000000f00 */
        /* <DEDUP_REMOVED lines=28> */
.L_x_1135:
[----:B------:R-:W-:Y:S05]  /*141b0*/  BSYNC B0 ;  /* 0x0000000000007941 */ /* 0x000fea0003800000 */
.L_x_1134:
        /* <DEDUP_REMOVED lines=8> */
.L_x_1245:
[----:B------:R-:W-:Y:S01]  /*14240*/  ULDC.64 UR38, c[0x0][0x3f8] ;  /* 0x0000fe0000267ab9 */ /* 0x000fe20000000a00 */
[----:B------:R-:W-:Y:S01]  /*14250*/  ULDC.64 UR46, c[0x0][0x408] ;  /* 0x00010200002e7ab9 */ /* 0x000fe20000000a00 */
        /* <DEDUP_REMOVED lines=11> */
.L_x_1246:
        /* <DEDUP_REMOVED lines=11> */
.L_x_1140:
        /* <DEDUP_REMOVED lines=38> */
.L_x_1138:
[----:B------:R-:W-:Y:S05]  /*14620*/  BSYNC B0 ;  /* 0x0000000000007941 */ /* 0x000fea0003800000 */
.L_x_1137:
[----:B0-----:R-:W2:Y:S01]  /*14630*/  LDL.LU R2, [R1+0x2c] ;  /* 0x00002c0001027983 */ /* 0x001ea20000300800 */
[----:B------:R-:W-:Y:S01]  /*14640*/  BSSY B0, `(.L_x_1141) ;  /* 0x0000169000007945 */ /* 0x000fe20003800000 */
[----:B--2---:R-:W-:-:S13]  /*14650*/  ISETP.GE.AND P0, PT, R2, 0x61, PT ;  /* 0x000000610200780c */ /* 0x004fda0003f06270 */
[----:B------:R-:W-:Y:S05]  /*14660*/  @!P0 BRA `(.L_x_1142) ;  /* 0x0000001400988947 */ /* 0x000fea0003800000 */
[----:B------:R-:W2:Y:S01]  /*14670*/  LDL R5, [R1+0x20] ;  /* 0x0000200001057983 */ /* 0x000ea20000100800 */
[----:B------:R-:W-:Y:S01]  /*14680*/  IMAD.MOV.U32 R2, RZ, RZ, 0x1 ;  /* 0x00000001ff027424 */ /* 0x000fe200078e00ff */
[----:B------:R-:W-:Y:S01]  /*14690*/  BSSY B1, `(.L_x_1143) ;  /* 0x000007d000017945 */ /* 0x000fe20003800000 */
[----:B--2---:R-:W-:-:S04]  /*146a0*/  IADD3 R9, -R5, RZ, RZ ;  /* 0x000000ff05097210 */ /* 0x004fc80007ffe1ff */
        /* <DEDUP_REMOVED lines=30> */
[----:B------:R-:W-:Y:S01]  /*14890*/  IMAD.MOV.U32 R6, RZ, RZ, R2 ;  /* 0x000000ffff067224 */ /* 0x000fe200078e0002 */
[----:B------:R-:W-:-:S03]  /*148a0*/  IADD3 R2, -R2, RZ, RZ ;  /* 0x000000ff02027210 */ /* 0x000fc60007ffe1ff */
[----:B------:R-:W-:-:S04]  /*148b0*/  IMAD.WIDE.U32 R6, R0, UR4, R6 ;  /* 0x0000000400067c25 */ /* 0x000fc8000f8e0006 */
[----:B------:R-:W-:Y:S01]  /*148c0*/  IMAD.IADD R10, R10, 0x1, R7 ;  /* 0x000000010a0a7824 */ /* 0x000fe200078e0207 */
[----:B------:R-:W-:Y:S01]  /*148d0*/  LEA R20, P0, R6, R20, 0x2 ;  /* 0x0000001406147211 */ /* 0x000fe200078010ff */
[----:B------:R-:W-:-:S03]  /*148e0*/  IMAD R5, R11, R2, R5 ;  /* 0x000000020b057224 */ /* 0x000fc600078e0205 */
[----:B------:R-:W-:-:S05]  /*148f0*/  LEA.HI.X R21, R6, R21, R10, 0x2, P0 ;  /* 0x0000001506157211 */ /* 0x000fca00000f140a */
[----:B------:R1:W5:Y:S04]  /*14900*/  LDG.E R6, desc[UR60][R20.64] ;  /* 0x0000003c14067981 */ /* 0x000368000c1e1900 */
.L_x_1147:
[----:B------:R-:W2:Y:S01]  /*14910*/  S2R R7, SR_CgaCtaId ;  /* 0x0000000000077919 */ /* 0x000ea20000008800 */
[----:B------:R-:W-:-:S04]  /*14920*/  MOV R2, 0x400 ;  /* 0x0000040000027802 */ /* 0x000fc80000000f00 */
[----:B--2---:R-:W-:Y:S02]  /*14930*/  LEA R2, R7, R2, 0x18 ;  /* 0x0000000207027211 */ /* 0x004fe400078ec0ff */
[----:B------:R-:W-:-:S03]  /*14940*/  SHF.L.U32 R7, R12, 0x1f, RZ ;  /* 0x0000001f0c077819 */ /* 0x000fc600000006ff */
[----:B------:R-:W-:-:S04]  /*14950*/  IMAD R2, R13, 0x8, R2 ;  /* 0x000000080d027824 */ /* 0x000fc800078e0202 */
[----:B------:R-:W2:Y:S02]  /*14960*/  SYNCS.PHASECHK.TRANS64.TRYWAIT P0, [R2+URZ+0x32440], R7 ;  /* 0x03244007020075a7 */ /* 0x000ea4000800017f */
[----:B--2---:R-:W-:Y:S05]  /*14970*/  @!P0 BRA `(.L_x_1148) ;  /* 0x0000003000588947 */ /* 0x004fea0003800000 */
.L_x_1247:
        /* <DEDUP_REMOVED lines=11> */
.L_x_1149:
        /* <DEDUP_REMOVED lines=22> */
.L_x_1248:
[----:B------:R-:W-:Y:S05]  /*14b90*/  @P1 BRA `(.L_x_1151) ;  /* 0x00000000001c1947 */ /* 0x000fea0003800000 */
[----:B------:R-:W3:Y:S01]  /*14ba0*/  S2R R10, SR_TID.X ;  /* 0x00000000000a7919 */ /* 0x000ee20000002100 */
[----:B0-2---:R-:W-:-:S04]  /*14bb0*/  IMAD.MOV.U32 R7, RZ, RZ, 0xc000 ;  /* 0x0000c000ff077424 */ /* 0x005fc800078e00ff */
[----:B------:R4:W-:Y:S01]  /*14bc0*/  SYNCS.ARRIVE.TRANS64 RZ, [R2+URZ+0x32450], R7 ;  /* 0x0324500702ff79a7 */ /* 0x0009e2000800003f */
[----:B---3--:R-:W-:-:S04]  /*14bd0*/  LOP3.LUT R10, R10, 0x1f, RZ, 0xc0, !PT ;  /* 0x0000001f0a0a7812 */ /* 0x008fc800078ec0ff */
[----:B------:R-:W-:-:S13]  /*14be0*/  ISETP.NE.AND P0, PT, R10, RZ, PT ;  /* 0x000000ff0a00720c */ /* 0x000fda0003f05270 */
[----:B----4-:R-:W-:Y:S05]  /*14bf0*/  @!P0 BRA `(.L_x_1151) ;  /* 0x0000000000048947 */ /* 0x010fea0003800000 */
[----:B------:R-:W-:Y:S01]  /*14c00*/  BPT.TRAP 0x1 ;  /* 0x000000040000795c */ /* 0x000fe20000300000 */
.L_x_1151:
        /* <DEDUP_REMOVED lines=34> */
.L_x_1146:
[----:B------:R-:W-:Y:S05]  /*14e30*/  BSYNC B2 ;  /* 0x0000000000027941 */ /* 0x000fea0003800000 */
.L_x_1145:
[----:B------:R-:W2:Y:S02]  /*14e40*/  LDL.LU R2, [R1+0x20] ;  /* 0x0000200001027983 */ /* 0x000ea40000300800 */
[----:B--2---:R-:W-:-:S07]  /*14e50*/  IADD3 R5, R2, -0x3, RZ ;  /* 0xfffffffd02057810 */ /* 0x004fce0007ffe0ff */
.L_x_1144:
[----:B------:R-:W-:Y:S05]  /*14e60*/  BSYNC B1 ;  /* 0x0000000000017941 */ /* 0x000fea0003800000 */
.L_x_1143:
[----:B------:R-:W-:-:S05]  /*14e70*/  IMAD.MOV R2, RZ, RZ, -R9 ;  /* 0x000000ffff027224 */ /* 0x000fca00078e0a09 */
[----:B------:R-:W-:-:S13]  /*14e80*/  ISETP.NE.AND P0, PT, R3, R2, PT ;  /* 0x000000020300720c */ /* 0x000fda0003f05270 */
[----:B------:R-:W-:Y:S05]  /*14e90*/  @!P0 BRA `(.L_x_1142) ;  /* 0x0000000c008c8947 */ /* 0x000fea0003800000 */
.L_x_1166:
        /* <DEDUP_REMOVED lines=10> */
[----:B------:R-:W-:Y:S01]  /*14f40*/  ISETP.NE.U32.AND P0, PT, RZ, UR38, PT ;  /* 0x00000026ff007c0c */ /* 0x000fe2000bf05070 */
[----:B------:R-:W-:-:S03]  /*14f50*/  IMAD.MOV.U32 R11, RZ, RZ, R5 ;  /* 0x000000ffff0b7224 */ /* 0x000fc600078e0005 */
[----:B------:R-:W-:-:S13]  /*14f60*/  ISETP.NE.AND.EX P0, PT, RZ, UR39, PT, P0 ;  /* 0x00000027ff007c0c */ /* 0x000fda000bf05300 */
[----:B------:R-:W-:Y:S05]  /*14f70*/  @!P0 BRA `(.L_x_1154) ;  /* 0x0000000000408947 */ /* 0x000fea0003800000 */
[----:B------:R-:W2:Y:S02]  /*14f80*/  LDC R6, c[0x0][0x41c] ;  /* 0x00010700ff067b82 */ /* 0x000ea40000000800 */
[----:B--2---:R-:W-:-:S13]  /*14f90*/  ISETP.NE.AND P0, PT, R6, 0x1, PT ;  /* 0x000000010600780c */ /* 0x004fda0003f05270 */
[----:B------:R-:W0:Y:S02]  /*14fa0*/  @P0 LDC.64 R2, c[0x0][0x420] ;  /* 0x00010800ff020b82 */ /* 0x000e240000000a00 */
[----:B0-----:R-:W-:Y:S01]  /*14fb0*/  @P0 IMAD.HI.U32 R12, R5, R2, RZ ;  /* 0x00000002050c0227 */ /* 0x001fe200078e00ff */
[----:B------:R-:W-:-:S04]  /*14fc0*/  MOV R2, R5 ;  /* 0x0000000500027202 */ /* 0x000fc80000000f00 */
        /* <DEDUP_REMOVED lines=11> */
.L_x_1154:
[----:B------:R-:W3:Y:S01]  /*15080*/  S2R R3, SR_CgaCtaId ;  /* 0x0000000000037919 */ /* 0x000ee20000008800 */
[----:B------:R-:W-:Y:S02]  /*15090*/  MOV R2, 0x400 ;  /* 0x0000040000027802 */ /* 0x000fe40000000f00 */
[----:B--2---:R-:W-:Y:S02]  /*150a0*/  SHF.L.U32 R7, R10, 0x1f, RZ ;  /* 0x0000001f0a077819 */ /* 0x004fe400000006ff */
[----:B---3--:R-:W-:-:S05]  /*150b0*/  LEA R2, R3, R2, 0x18 ;  /* 0x0000000203027211 */ /* 0x008fca00078ec0ff */
[----:B------:R-:W-:-:S04]  /*150c0*/  IMAD R3, R9, 0x8, R2 ;  /* 0x0000000809037824 */ /* 0x000fc800078e0202 */
[----:B------:R-:W2:Y:S02]  /*150d0*/  SYNCS.PHASECHK.TRANS64.TRYWAIT P0, [R3+URZ+0x32440], R7 ;  /* 0x03244007030075a7 */ /* 0x000ea4000800017f */
[----:B--2---:R-:W-:Y:S05]  /*150e0*/  @!P0 BRA `(.L_x_1155) ;  /* 0x0000002800a48947 */ /* 0x004fea0003800000 */
.L_x_1249:
[----:B------:R-:W3:Y:S02]  /*150f0*/  S2R R2, SR_TID.X ;  /* 0x0000000000027919 */ /* 0x000ee40000002100 */
[----:B---3--:R-:W-:-:S04]  /*15100*/  LOP3.LUT R2, R2, 0x7f, RZ, 0xc0, !PT ;  /* 0x0000007f02027812 */ /* 0x008fc800078ec0ff */
[----:B------:R-:W-:-:S13]  /*15110*/  ISETP.NE.AND P0, PT, R2, RZ, PT ;  /* 0x000000ff0200720c */ /* 0x000fda0003f05270 */
[----:B------:R-:W-:Y:S05]  /*15120*/  @P0 BRA `(.L_x_1156) ;  /* 0x00000000001c0947 */ /* 0x000fea0003800000 */
[----:B------:R-:W3:Y:S02]  /*15130*/  S2R R2, SR_TID.X ;  /* 0x0000000000027919 */ /* 0x000ee40000002100 */
[----:B---3--:R-:W-:-:S04]  /*15140*/  LOP3.LUT R2, R2, 0x1f, RZ, 0xc0, !PT ;  /* 0x0000001f02027812 */ /* 0x008fc800078ec0ff */
[----:B------:R-:W-:Y:S02]  /*15150*/  ISETP.NE.AND P1, PT, R2, RZ, PT ;  /* 0x000000ff0200720c */ /* 0x000fe40003f25270 */
[----:B------:R-:W-:-:S04]  /*15160*/  MOV R2, 0x3000 ;  /* 0x0000300000027802 */ /* 0x000fc80000000f00 */
[----:B------:R3:W-:Y:S07]  /*15170*/  SYNCS.ARRIVE.TRANS64 RZ, [R3+URZ+0x32430], R2 ;  /* 0x0324300203ff79a7 */ /* 0x0007ee000800003f */
[----:B------:R-:W-:Y:S05]  /*15180*/  @!P1 BRA `(.L_x_1156) ;  /* 0x0000000000049947 */ /* 0x000fea0003800000 */
[----:B------:R-:W-:Y:S01]  /*15190*/  BPT.TRAP 0x1 ;  /* 0x000000040000795c */ /* 0x000fe20000300000 */
.L_x_1156:
        /* <DEDUP_REMOVED lines=21> */
.L_x_1250:
        /* <DEDUP_REMOVED lines=8> */
.L_x_1158:
        /* <DEDUP_REMOVED lines=33> */
.L_x_1153:
[----:B------:R-:W-:Y:S05]  /*15580*/  BSYNC B1 ;  /* 0x0000000000017941 */ /* 0x000fea0003800000 */
.L_x_1152:
        /* <DEDUP_REMOVED lines=9> */
[----:B------:R-:W-:Y:S01]  /*15620*/  ISETP.NE.U32.AND P0, PT, RZ, UR38, PT ;  /* 0x00000026ff007c0c */ /* 0x000fe2000bf05070 */
[----:B------:R-:W-:-:S03]  /*15630*/  VIADD R9, R5, 0xffffffff ;  /* 0xffffffff05097836 */ /* 0x000fc60000000000 */
[----:B------:R-:W-:-:S13]  /*15640*/  ISETP.NE.AND.EX P0, PT, RZ, UR39, PT, P0 ;  /* 0x00000027ff007c0c */ /* 0x000fda000bf05300 */
[----:B------:R-:W-:Y:S05]  /*15650*/  @!P0 BRA `(.L_x_1161) ;  /* 0x0000000000408947 */ /* 0x000fea0003800000 */
[----:B------:R-:W3:Y:S02]  /*15660*/  LDC R6, c[0x0][0x41c] ;  /* 0x00010700ff067b82 */ /* 0x000ee40000000800 */
[----:B---3--:R-:W-:-:S13]  /*15670*/  ISETP.NE.AND P0, PT, R6, 0x1, PT ;  /* 0x000000010600780c */ /* 0x008fda0003f05270 */
[----:B------:R-:W3:Y:S02]  /*15680*/  @P0 LDC.64 R2, c[0x0][0x420] ;  /* 0x00010800ff020b82 */ /* 0x000ee40000000a00 */
[----:B---3--:R-:W-:Y:S01]  /*15690*/  @P0 IMAD.HI.U32 R7, R9, R2, RZ ;  /* 0x0000000209070227 */ /* 0x008fe200078e00ff */
[----:B------:R-:W-:-:S04]  /*156a0*/  MOV R2, R9 ;  /* 0x0000000900027202 */ /* 0x000fc80000000f00 */
        /* <DEDUP_REMOVED lines=11> */
.L_x_1161:
[----:B------:R-:W4:Y:S01]  /*15760*/  S2R R3, SR_CgaCtaId ;  /* 0x0000000000037919 */ /* 0x000f220000008800 */
[----:B------:R-:W-:Y:S02]  /*15770*/  MOV R2, 0x400 ;  /* 0x0000040000027802 */ /* 0x000fe40000000f00 */
[----:B---3--:R-:W-:Y:S02]  /*15780*/  SHF.L.U32 R7, R10, 0x1f, RZ ;  /* 0x0000001f0a077819 */ /* 0x008fe400000006ff */
[----:B----4-:R-:W-:-:S05]  /*15790*/  LEA R2, R3, R2, 0x18 ;  /* 0x0000000203027211 */ /* 0x010fca00078ec0ff */
[----:B------:R-:W-:-:S04]  /*157a0*/  IMAD R3, R11, 0x8, R2 ;  /* 0x000000080b037824 */ /* 0x000fc800078e0202 */
[----:B------:R-:W3:Y:S02]  /*157b0*/  SYNCS.PHASECHK.TRANS64.TRYWAIT P0, [R3+URZ+0x32440], R7 ;  /* 0x03244007030075a7 */ /* 0x000ee4000800017f */
[----:B---3--:R-:W-:Y:S05]  /*157c0*/  @!P0 BRA `(.L_x_1162) ;  /* 0x0000002400148947 */ /* 0x008fea0003800000 */
.L_x_1251:
[----:B------:R-:W4:Y:S02]  /*157d0*/  S2R R2, SR_TID.X ;  /* 0x0000000000027919 */ /* 0x000f240000002100 */
[----:B----4-:R-:W-:-:S04]  /*157e0*/  LOP3.LUT R2, R2, 0x7f, RZ, 0xc0, !PT ;  /* 0x0000007f02027812 */ /* 0x010fc800078ec0ff */
[----:B------:R-:W-:-:S13]  /*157f0*/  ISETP.NE.AND P0, PT, R2, RZ, PT ;  /* 0x000000ff0200720c */ /* 0x000fda0003f05270 */
[----:B------:R-:W-:Y:S05]  /*15800*/  @P0 BRA `(.L_x_1163) ;  /* 0x00000000001c0947 */ /* 0x000fea0003800000 */
[----:B------:R-:W4:Y:S02]  /*15810*/  S2R R2, SR_TID.X ;  /* 0x0000000000027919 */ /* 0x000f240000002100 */
[----:B----4-:R-:W-:-:S04]  /*15820*/  LOP3.LUT R2, R2, 0x1f, RZ, 0xc0, !PT ;  /* 0x0000001f02027812 */ /* 0x010fc800078ec0ff */
[----:B------:R-:W-:Y:S02]  /*15830*/  ISETP.NE.AND P1, PT, R2, RZ, PT ;  /* 0x000000ff0200720c */ /* 0x000fe40003f25270 */
[----:B------:R-:W-:-:S04]  /*15840*/  MOV R2, 0x3000 ;  /* 0x0000300000027802 */ /* 0x000fc80000000f00 */
[----:B------:R4:W-:Y:S07]  /*15850*/  SYNCS.ARRIVE.TRANS64 RZ, [R3+URZ+0x32430], R2 ;  /* 0x0324300203ff79a7 */ /* 0x0009ee000800003f */
[----:B------:R-:W-:Y:S05]  /*15860*/  @!P1 BRA `(.L_x_1163) ;  /* 0x0000000000049947 */ /* 0x000fea0003800000 */
[----:B------:R-:W-:Y:S01]  /*15870*/  BPT.TRAP 0x1 ;  /* 0x000000040000795c */ /* 0x000fe20000300000 */
.L_x_1163:
        /* <DEDUP_REMOVED lines=22> */
.L_x_1252:
        /* <DEDUP_REMOVED lines=8> */
.L_x_1165:
        /* <DEDUP_REMOVED lines=34> */
.L_x_1160:
[----:B------:R-:W-:Y:S05]  /*15c80*/  BSYNC B1 ;  /* 0x0000000000017941 */ /* 0x000fea0003800000 */
.L_x_1159:
[C---:B------:R-:W-:Y:S01]  /*15c90*/  ISETP.GT.AND P0, PT, R5.reuse, 0x1, PT ;  /* 0x000000010500780c */ /* 0x040fe20003f04270 */
[----:B------:R-:W-:-:S04]  /*15ca0*/  VIADD R2, R5, 0xfffffffe ;  /* 0xfffffffe05027836 */ /* 0x000fc80000000000 */
[----:B------:R-:W-:-:S08]  /*15cb0*/  IMAD.MOV.U32 R5, RZ, RZ, R2 ;  /* 0x000000ffff057224 */ /* 0x000fd000078e0002 */
[----:B------:R-:W-:Y:S05]  /*15cc0*/  @P0 BRA `(.L_x_1166) ;  /* 0xfffffff000740947 */ /* 0x000fea000383ffff */
.L_x_1142:
[----:B------:R-:W-:Y:S05]  /*15cd0*/  BSYNC B0 ;  /* 0x0000000000007941 */ /* 0x000fea0003800000 */
.L_x_1141:
        /* <DEDUP_REMOVED lines=23> */
.L_x_1168:
[----:B------:R-:W-:Y:S05]  /*15e50*/  BSYNC B0 ;  /* 0x0000000000007941 */ /* 0x000fea0003800000 */
.L_x_1167:
[----:B---3--:R-:W3:Y:S02]  /*15e60*/  LDL.LU R2, [R1+0x8] ;  /* 0x0000080001027983 */ /* 0x008ee40000300800 */
[----:B---3--:R-:W-:-:S05]  /*15e70*/  LOP3.LUT R2, R2, R0, RZ, 0x3c, !PT ;  /* 0x0000000002027212 */ /* 0x008fca00078e3cff */
[----:B------:R3:W-:Y:S02]  /*15e80*/  STL [R1+0x8], R2 ;  /* 0x0000080201007387 */ /* 0x0007e40000100800 */
.L_x_1123:
[----:B------:R-:W-:Y:S05]  /*15e90*/  BSYNC B6 ;  /* 0x0000000000067941 */ /* 0x000fea0003800000 */
.L_x_1121:
[----:B------:R-:W-:-:S03]  /*15ea0*/  UMOV UR4, 0xffffffff ;  /* 0xffffffff00047882 */ /* 0x000fc60000000000 */
[----:B------:R-:W-:Y:S05]  /*15eb0*/  BRA.DIV UR4, `(.L_x_1169) ;  /* 0x0000001e04807947 */ /* 0x000fea000b800000 */
[----:B0-----:R0:W4:Y:S04]  /*15ec0*/  SHFL.IDX PT, R4, R16, RZ, 0x1f ;  /* 0x00001fff10047589 */ /* 0x00112800000e0000 */
[----:B------:R0:W0:Y:S02]  /*15ed0*/  SHFL.IDX PT, R5, R16, 0x1, 0x1f ;  /* 0x00201f0010057f89 */ /* 0x00002400000e0000 */
.L_x_1256:
        /* <DEDUP_REMOVED lines=13> */
.L_x_1171:
[----:B------:R-:W-:Y:S05]  /*15fb0*/  BSYNC B0 ;  /* 0x0000000000007941 */ /* 0x000fea0003800000 */
.L_x_1170:
        /* <DEDUP_REMOVED lines=8> */
[----:B------:R-:W1:Y:S02]  /*16040*/  SHFL.UP PT, R14, R13, 0x2, RZ ;  /* 0x044000000d0e7989 */ /* 0x000e6400000e00ff */
[----:B-1-3--:R-:W-:Y:S02]  /*16050*/  SEL R2, R14, RZ, P1 ;  /* 0x000000ff0e027207 */ /* 0x00afe40000800000 */
        /* <DEDUP_REMOVED lines=12> */
[----:B------:R0:W1:Y:S02]  /*16120*/  SHFL.IDX PT, R14, R3, 0x1f, 0x1f ;  /* 0x03e01f00030e7f89 */ /* 0x00006400000e0000 */
.L_x_1264:
[----:B------:R-:W-:Y:S02]  /*16130*/  ULDC UR4, c[0x0][0xd10] ;  /* 0x0003440000047ab9 */ /* 0x000fe40000000800 */
[----:B------:R-:W-:-:S04]  /*16140*/  IMAD.U32 R16, RZ, RZ, UR4 ;  /* 0x00000004ff107e24 */ /* 0x000fc8000f8e00ff */
[----:B-1----:R-:W-:-:S04]  /*16150*/  IMAD R2, R14, R16, RZ ;  /* 0x000000100e027224 */ /* 0x002fc800078e02ff */
[----:B------:R-:W-:-:S05]  /*16160*/  IMAD.IADD R5, R5, 0x1, R2 ;  /* 0x0000000105057824 */ /* 0x000fca00078e0202 */
[----:B----4-:R-:W-:-:S13]  /*16170*/  ISETP.GT.AND P0, PT, R5, R4, PT ;  /* 0x000000040500720c */ /* 0x010fda0003f04270 */
[----:B------:R-:W-:Y:S05]  /*16180*/  @P0 BRA `(.L_x_1173) ;  /* 0x0000000000b40947 */ /* 0x000fea0003800000 */
[----:B------:R-:W1:Y:S02]  /*16190*/  LDC R0, c[0x0][0xd14] ;  /* 0x00034500ff007b82 */ /* 0x000e640000000800 */
.L_x_1178:
[----:B------:R-:W-:-:S05]  /*161a0*/  VIADD R19, R19, 0x1f ;  /* 0x0000001f13137836 */ /* 0x000fca0000000000 */
[----:B-1----:R-:W-:-:S13]  /*161b0*/  ISETP.GE.AND P0, PT, R19, R0, PT ;  /* 0x000000001300720c */ /* 0x002fda0003f06270 */
[----:B------:R-:W-:Y:S05]  /*161c0*/  @P0 BRA `(.L_x_1174) ;  /* 0x00000004005c0947 */ /* 0x000fea0003800000 */
[----:B------:R-:W1:Y:S01]  /*161d0*/  S2R R2, SR_TID.X ;  /* 0x0000000000027919 */ /* 0x000e620000002100 */
[----:B------:R-:W-:Y:S01]  /*161e0*/  BSSY B0, `(.L_x_1175) ;  /* 0x000000a000007945 */ /* 0x000fe20003800000 */
[----:B------:R-:W-:Y:S01]  /*161f0*/  IMAD.MOV.U32 R17, RZ, RZ, RZ ;  /* 0x000000ffff117224 */ /* 0x000fe200078e00ff */
[----:B-1----:R-:W-:-:S04]  /*16200*/  LOP3.LUT R8, R2, 0x1f, RZ, 0xc0, !PT ;  /* 0x0000001f02087812 */ /* 0x002fc800078ec0ff */
[C---:B------:R-:W-:Y:S02]  /*16210*/  ISETP.NE.AND P1, PT, R8.reuse, 0x1f, PT ;  /* 0x0000001f0800780c */ /* 0x040fe40003f25270 */
[----:B------:R-:W-:-:S04]  /*16220*/  IADD3 R7, R8, R19, RZ ;  /* 0x0000001308077210 */ /* 0x000fc80007ffe0ff */
[----:B------:R-:W-:-:S13]  /*16230*/  ISETP.GE.OR P0, PT, R7, R0, !P1 ;  /* 0x000000000700720c */ /* 0x000fda0004f06670 */
[----:B------:R-:W-:Y:S05]  /*16240*/  @P0 BRA `(.L_x_1176) ;  /* 0x00000000000c0947 */ /* 0x000fea0003800000 */
[----:B0-----:R-:W0:Y:S02]  /*16250*/  LDC.64 R2, c[0x0][0xd58] ;  /* 0x00035600ff027b82 */ /* 0x001e240000000a00 */
[----:B0-----:R-:W-:-:S05]  /*16260*/  IMAD.WIDE R2, R7, 0x4, R2 ;  /* 0x0000000407027825 */ /* 0x001fca00078e0202 */
[----:B------:R1:W5:Y:S02]  /*16270*/  LDG.E R17, desc[UR60][R2.64] ;  /* 0x0000003c02117981 */ /* 0x000364000c1e1900 */
.L_x_1176:
[----:B------:R-:W-:Y:S05]  /*16280*/  BSYNC B0 ;  /* 0x0000000000007941 */ /* 0x000fea0003800000 */
.L_x_1175:
[----:B------:R-:W-:-:S03]  /*16290*/  UMOV UR4, 0xffffffff ;  /* 0xffffffff00047882 */ /* 0x000fc60000000000 */
[----:B------:R-:W-:Y:S05]  /*162a0*/  BRA.DIV UR4, `(.L_x_1177) ;  /* 0x0000001e04a07947 */ /* 0x000fea000b800000 */
[----:B-----5:R-:W3:Y:S01]  /*162b0*/  SHFL.UP PT, R14, R17, 0x1, RZ ;  /* 0x04200000110e7989 */ /* 0x020ee200000e00ff */
[C---:B------:R-:W-:Y:S02]  /*162c0*/  ISETP.NE.AND P0, PT, R8.reuse, RZ, PT ;  /* 0x000000ff0800720c */ /* 0x040fe40003f05270 */
[----:B------:R-:W-:Y:S02]  /*162d0*/  ISETP.GE.U32.AND P1, PT, R8, 0x2, PT ;  /* 0x000000020800780c */ /* 0x000fe40003f26070 */
[----:B---3--:R-:W-:Y:S02]  /*162e0*/  SEL R14, R14, RZ, P0 ;  /* 0x000000ff0e0e7207 */ /* 0x008fe40000000000 */
[----:B------:R-:W-:-:S03]  /*162f0*/  ISETP.GE.U32.AND P0, PT, R8, 0x4, PT ;  /* 0x000000040800780c */ /* 0x000fc60003f06070 */
[----:B------:R-:W-:-:S05]  /*16300*/  IMAD.IADD R13, R17, 0x1, R14 ;  /* 0x00000001110d7824 */ /* 0x000fca00078e020e */
[----:B------:R-:W1:Y:S02]  /*16310*/  SHFL.UP PT, R14, R13, 0x2, RZ ;  /* 0x044000000d0e7989 */ /* 0x000e6400000e00ff */
[----:B-1----:R-:W-:Y:S02]  /*16320*/  SEL R2, R14, RZ, P1 ;  /* 0x000000ff0e027207 */ /* 0x002fe40000800000 */
[----:B------:R-:W-:-:S03]  /*16330*/  ISETP.GE.U32.AND P1, PT, R8, 0x8, PT ;  /* 0x000000080800780c */ /* 0x000fc60003f26070 */
[----:B------:R-:W-:-:S05]  /*16340*/  IMAD.IADD R2, R13, 0x1, R2 ;  /* 0x000000010d027824 */ /* 0x000fca00078e0202 */
        /* <DEDUP_REMOVED lines=11> */
.L_x_1272:
[----:B------:R-:W-:Y:S02]  /*16400*/  ULDC UR4, c[0x0][0xd10] ;  /* 0x0003440000047ab9 */ /* 0x000fe40000000800 */
[----:B------:R-:W-:-:S04]  /*16410*/  IMAD.U32 R16, RZ, RZ, UR4 ;  /* 0x00000004ff107e24 */ /* 0x000fc8000f8e00ff */
[----:B-1----:R-:W-:-:S05]  /*16420*/  IMAD R2, R14, R16, RZ ;  /* 0x000000100e027224 */ /* 0x002fca00078e02ff */
[----:B------:R-:W-:-:S04]  /*16430*/  IADD3 R5, R2, R5, RZ ;  /* 0x0000000502057210 */ /* 0x000fc80007ffe0ff */
[----:B------:R-:W-:-:S13]  /*16440*/  ISETP.GT.AND P0, PT, R5, R4, PT ;  /* 0x000000040500720c */ /* 0x000fda0003f04270 */
[----:B------:R-:W-:Y:S05]  /*16450*/  @!P0 BRA `(.L_x_1178) ;  /* 0xfffffffc00508947 */ /* 0x000fea000383ffff */
.L_x_1173:
        /* <DEDUP_REMOVED lines=8> */
.L_x_1276:
[----:B------:R-:W-:Y:S01]  /*164e0*/  ISETP.NE.AND P0, PT, R6, RZ, PT ;  /* 0x000000ff0600720c */ /* 0x000fe20003f05270 */
[----:B------:R-:W-:-:S12]  /*164f0*/  IMAD.MOV.U32 R14, RZ, RZ, RZ ;  /* 0x000000ffff0e7224 */ /* 0x000fd800078e00ff */
[----:B------:R-:W-:Y:S05]  /*16500*/  @!P0 BRA `(.L_x_1180) ;  /* 0x0000000000108947 */ /* 0x000fea0003800000 */
[----:B------:R-:W-:Y:S01]  /*16510*/  UMOV UR4, 0xffffffff ;  /* 0xffffffff00047882 */ /* 0x000fe20000000000 */
[----:B------:R-:W-:Y:S02]  /*16520*/  VIADD R12, R5, 0xffffffff ;  /* 0xffffffff050c7836 */ /* 0x000fe40000000000 */
[----:B------:R-:W-:Y:S05]  /*16530*/  BRA.DIV UR4, `(.L_x_1181) ;  /* 0x0000002204147947 */ /* 0x000fea000b800000 */
[----:B------:R4:W0:Y:S02]  /*16540*/  SHFL.IDX PT, R14, R3, R12, 0x1f ;  /* 0x00001f0c030e7589 */ /* 0x00082400000e0000 */
.L_x_1180:
[----:B---3--:R-:W-:Y:S01]  /*16550*/  IABS R6, R17 ;  /* 0x0000001100067213 */ /* 0x008fe20000000000 */
[----:B0-----:R-:W-:Y:S02]  /*16560*/  IMAD R16, R14, R16, R2 ;  /* 0x000000100e107224 */ /* 0x001fe400078e0202 */
[----:B------:R-:W-:Y:S01]  /*16570*/  IMAD.MOV.U32 R2, RZ, RZ, RZ ;  /* 0x000000ffff027224 */ /* 0x000fe200078e00ff */
[----:B------:R-:W0:Y:S01]  /*16580*/  I2F.RP R7, R6 ;  /* 0x0000000600077306 */ /* 0x000e220000209400 */
[----:B------:R-:W-:-:S07]  /*16590*/  IMAD.IADD R19, R5, 0x1, R19 ;  /* 0x0000000105137824 */ /* 0x000fce00078e0213 */
[----:B0-----:R-:W0:Y:S02]  /*165a0*/  MUFU.RCP R7, R7 ;  /* 0x0000000700077308 */ /* 0x001e240000001000 */
[----:B0-----:R-:W-:-:S06]  /*165b0*/  IADD3 R8, R7, 0xffffffe, RZ ;  /* 0x0ffffffe07087810 */ /* 0x001fcc0007ffe0ff */
[----:B----4-:R-:W0:Y:S02]  /*165c0*/  F2I.FTZ.U32.TRUNC.NTZ R3, R8 ;  /* 0x0000000800037305 */ /* 0x010e24000021f000 */
        /* <DEDUP_REMOVED lines=23> */
.L_x_1174:
[----:B------:R-:W-:Y:S01]  /*16740*/  UMOV UR4, URZ ;  /* 0x0000003f00047c82 */ /* 0x000fe20008000000 */
[----:B------:R-:W-:Y:S01]  /*16750*/  UMOV UR5, URZ ;  /* 0x0000003f00057c82 */ /* 0x000fe20008000000 */
[----:B------:R-:W-:Y:S01]  /*16760*/  ULDC UR6, c[0x0][0xd14] ;  /* 0x0003450000067ab9 */ /* 0x000fe20000000800 */
[----:B------:R-:W-:Y:S01]  /*16770*/  MOV R16, R4 ;  /* 0x0000000400107202 */ /* 0x000fe20000000f00 */
[----:B------:R-:W-:Y:S02]  /*16780*/  IMAD.U32 R17, RZ, RZ, UR4 ;  /* 0x00000004ff117e24 */ /* 0x000fe4000f8e00ff */
[----:B------:R-:W-:Y:S02]  /*16790*/  IMAD.U32 R18, RZ, RZ, UR5 ;  /* 0x00000005ff127e24 */ /* 0x000fe4000f8e00ff */
[----:B------:R-:W-:-:S07]  /*167a0*/  IMAD.U32 R19, RZ, RZ, UR6 ;  /* 0x00000006ff137e24 */ /* 0x000fce000f8e00ff */
.L_x_1182:
[----:B------:R-:W3:Y:S01]  /*167b0*/  S2R R2, SR_TID.X ;  /* 0x0000000000027919 */ /* 0x000ee20000002100 */
[----:B------:R-:W-:Y:S05]  /*167c0*/  WARPSYNC.ALL ;  /* 0x0000000000007948 */ /* 0x000fea0003800000 */
[----:B------:R-:W-:Y:S01]  /*167d0*/  BAR.SYNC.DEFER_BLOCKING 0x4, 0x120 ;  /* 0x0104800000007b1d */ /* 0x000fe20000010000 */
[----:B---3--:R-:W-:-:S04]  /*167e0*/  LOP3.LUT R2, R2, 0x1f, RZ, 0xc0, !PT ;  /* 0x0000001f02027812 */ /* 0x008fc800078ec0ff */
[----:B------:R-:W-:-:S13]  /*167f0*/  ISETP.NE.AND P0, PT, R2, RZ, PT ;  /* 0x000000ff0200720c */ /* 0x000fda0003f05270 */
[----:B0-----:R-:W0:Y:S01]  /*16800*/  @!P0 S2R R3, SR_CgaCtaId ;  /* 0x0000000000038919 */ /* 0x001e220000008800 */
[----:B------:R-:W-:-:S04]  /*16810*/  @!P0 MOV R2, 0x400 ;  /* 0x0000040000028802 */ /* 0x000fc80000000f00 */
[----:B0-----:R-:W-:-:S05]  /*16820*/  @!P0 LEA R2, R3, R2, 0x18 ;  /* 0x0000000203028211 */ /* 0x001fca00078ec0ff */
[----:B------:R3:W-:Y:S01]  /*16830*/  @!P0 STS.128 [R2+0x324d0], R16 ;  /* 0x0324d01002008388 */ /* 0x0007e20000000c00 */
[----:B------:R-:W-:Y:S06]  /*16840*/  BAR.ARV 0x5, 0x120 ;  /* 0x0144800000007b1d */ /* 0x000fec0000002000 */
[----:B------:R-:W-:-:S13]  /*16850*/  ISETP.GE.AND P0, PT, R19, R0, PT ;  /* 0x000000001300720c */ /* 0x000fda0003f06270 */
[----:B------:R-:W-:Y:S05]  /*16860*/  @!P0 BRA `(.L_x_1183) ;  /* 0xffffffb400a08947 */ /* 0x000fea000383ffff */
.L_x_1101:
[----:B------:R-:W4:Y:S01]  /*16870*/  S2R R3, SR_CgaCtaId ;  /* 0x0000000000037919 */ /* 0x000f220000008800 */
[----:B------:R-:W-:Y:S01]  /*16880*/  UIADD3 UR4, UR50, 0x1, URZ ;  /* 0x0000000132047890 */ /* 0x000fe2000fffe03f */
[----:B0-----:R-:W-:-:S03]  /*16890*/  MOV R0, 0x400 ;  /* 0x0000040000007802 */ /* 0x001fc60000000f00 */
[----:B------:R-:W-:-:S04]  /*168a0*/  ULEA.HI UR5, UR4, UR4, URZ, 0x1 ;  /* 0x0000000404057291 */ /* 0x000fc8000f8f083f */
[----:B------:R-:W-:-:S04]  /*168b0*/  ULOP3.LUT UR5, UR5, 0xfffffffe, URZ, 0xc0, !UPT ;  /* 0xfffffffe05057892 */ /* 0x000fc8000f8ec03f */
[----:B------:R-:W-:Y:S01]  /*168c0*/  UIADD3 UR5, UR4, -UR5, URZ ;  /* 0x8000000504057290 */ /* 0x000fe2000fffe03f */
[----:B----4-:R-:W-:-:S05]  /*168d0*/  LEA R0, R3, R0, 0x18 ;  /* 0x0000000003007211 */ /* 0x010fca00078ec0ff */
[----:B------:R-:W-:-:S04]  /*168e0*/  MOV R3, UR5 ;  /* 0x0000000500037c02 */ /* 0x000fc80008000f00 */
[----:B------:R-:W-:-:S04]  /*168f0*/  SHF.L.U32 R3, R3, 0x1f, RZ ;  /* 0x0000001f03037819 */ /* 0x000fc800000006ff */
[----:B------:R-:W0:Y:S02]  /*16900*/  SYNCS.PHASECHK.TRANS64.TRYWAIT P0, [R0+URZ+0x32420], R3 ;  /* 0x03242003000075a7 */ /* 0x000e24000800017f */
[----:B0-----:R-:W-:Y:S05]  /*16910*/  @!P0 BRA `(.L_x_1184) ;  /* 0x0000001c00408947 */ /* 0x001fea0003800000 */
.L_x_1279:
[----:B------:R-:W-:-:S03]  /*16920*/  UMOV UR4, 0xffffffff ;  /* 0xffffffff00047882 */ /* 0x000fc60000000000 */
[----:B------:R-:W-:Y:S05]  /*16930*/  BRA.DIV UR4, `(.L_x_1185) ;  /* 0x0000001e044c7947 */ /* 0x000fea000b800000 */
[----:B---3--:R-:W3:Y:S02]  /*16940*/  S2R R2, SR_TID.X ;  /* 0x0000000000027919 */ /* 0x008ee40000002100 */
[----:B---3--:R-:W-:-:S04]  /*16950*/  SHF.R.U32.HI R2, RZ, 0x5, R2 ;  /* 0x00000005ff027819 */ /* 0x008fc80000011602 */
[----:B------:R-:W-:-:S05]  /*16960*/  LOP3.LUT R2, R2, 0x3, RZ, 0xc0, !PT ;  /* 0x0000000302027812 */ /* 0x000fca00078ec0ff */
[----:B------:R3:W4:Y:S02]  /*16970*/  SHFL.IDX PT, R14, R2, RZ, 0x1f ;  /* 0x00001fff020e7589 */ /* 0x00072400000e0000 */
.L_x_1282:
[----:B----4-:R-:W-:-:S13]  /*16980*/  ISETP.NE.AND P0, PT, R14, RZ, PT ;  /* 0x000000ff0e00720c */ /* 0x010fda0003f05270 */
[----:B------:R-:W-:Y:S05]  /*16990*/  @P0 BRA `(.L_x_958) ;  /* 0x00000000009c0947 */ /* 0x000fea0003800000 */
[----:B------:R-:W-:-:S03]  /*169a0*/  UMOV UR4, 0xffffffff ;  /* 0xffffffff00047882 */ /* 0x000fc60000000000 */
[----:B------:R-:W-:Y:S05]  /*169b0*/  BRA.DIV UR4, `(.L_x_1186) ;  /* 0x0000001e04607947 */ /* 0x000fea000b800000 */
[----:B------:R-:W-:-:S13]  /*169c0*/  ELECT P6, URZ, PT ;  /* 0x00000000003f782f */ /* 0x000fda00038c0000 */
.L_x_1285:
[----:B------:R-:W-:Y:S05]  /*169d0*/  @!P6 BRA `(.L_x_958) ;  /* 0x00000000008ce947 */ /* 0x000fea0003800000 */
[----:B---3--:R-:W3:Y:S02]  /*169e0*/  LDL R2, [R1+0x98] ;  /* 0x0000980001027983 */ /* 0x008ee40000100800 */
[----:B---3--:R-:W-:-:S13]  /*169f0*/  R2UR UR4, R2 ;  /* 0x00000000020472ca */ /* 0x008fda00000e0000 */
[----:B------:R-:W-:-:S06]  /*16a00*/  ULOP3.LUT UR4, UR4, 0x2, URZ, 0xfc, !UPT ;  /* 0x0000000204047892 */ /* 0x000fcc000f8efc3f */
[----:B------:R-:W-:-:S05]  /*16a10*/  IMAD.U32 R2, RZ, RZ, UR4 ;  /* 0x00000004ff027e24 */ /* 0x000fca000f8e00ff */
[----:B------:R-:W-:-:S13]  /*16a20*/  ISETP.NE.AND P2, PT, R2, 0x3, PT ;  /* 0x000000030200780c */ /* 0x000fda0003f45270 */
[----:B------:R-:W-:Y:S05]  /*16a30*/  @!P2 BRA `(.L_x_1187) ;  /* 0x000000000004a947 */ /* 0x000fea0003800000 */
[----:B------:R-:W-:Y:S01]  /*16a40*/  BPT.TRAP 0x1 ;  /* 0x000000040000795c */ /* 0x000fe20000300000 */
.L_x_1187:
[----:B0-----:R-:W3:Y:S04]  /*16a50*/  LDL R3, [R1] ;  /* 0x0000000001037983 */ /* 0x001ee80000100800 */
[----:B------:R-:W1:Y:S01]  /*16a60*/  LDL.LU R7, [R1+0x8] ;  /* 0x0000080001077983 */ /* 0x000e620000300800 */
[----:B------:R-:W-:-:S04]  /*16a70*/  VIADD R2, R0, 0x32440 ;  /* 0x0003244000027836 */ /* 0x000fc80000000000 */
[C---:B---3--:R-:W-:Y:S01]  /*16a80*/  IMAD R6, R3.reuse, 0x8, R2 ;  /* 0x0000000803067824 */ /* 0x048fe200078e0202 */
[----:B------:R-:W-:Y:S02]  /*16a90*/  IADD3 R3, R3, 0x1, RZ ;  /* 0x0000000103037810 */ /* 0x000fe40007ffe0ff */
[----:B-1----:R-:W-:Y:S02]  /*16aa0*/  SHF.L.U32 R5, R7, 0x1f, RZ ;  /* 0x0000001f07057819 */ /* 0x002fe400000006ff */
[C---:B------:R-:W-:Y:S02]  /*16ab0*/  ISETP.NE.AND P1, PT, R3.reuse, 0x2, PT ;  /* 0x000000020300780c */ /* 0x040fe40003f25270 */
[----:B------:R-:W0:Y:S02]  /*16ac0*/  SYNCS.PHASECHK.TRANS64.TRYWAIT P0, [R6+URZ], R5 ;  /* 0x00000005060075a7 */ /* 0x000e24000800017f */
[----:B------:R-:W-:Y:S02]  /*16ad0*/  SEL R4, RZ, 0x1, P1 ;  /* 0x00000001ff047807 */ /* 0x000fe40000800000 */
[----:B------:R-:W-:-:S02]  /*16ae0*/  SEL R3, R3, RZ, P1 ;  /* 0x000000ff03037207 */ /* 0x000fc40000800000 */
[----:B------:R-:W-:-:S03]  /*16af0*/  LOP3.LUT R4, R7, R4, RZ, 0x3c, !PT ;  /* 0x0000000407047212 */ /* 0x000fc600078e3cff */
[----:B------:R-:W-:Y:S01]  /*16b00*/  IMAD R7, R3, 0x8, R2 ;  /* 0x0000000803077824 */ /* 0x000fe200078e0202 */
[----:B------:R-:W-:Y:S01]  /*16b10*/  SHF.L.U32 R2, R4, 0x1f, RZ ;  /* 0x0000001f04027819 */ /* 0x000fe200000006ff */
[----:B0-----:R-:W-:Y:S06]  /*16b20*/  @!P0 BRA `(.L_x_1188) ;  /* 0x0000001c00248947 */ /* 0x001fec0003800000 */
.L_x_1286:
[----:B------:R-:W1:Y:S02]  /*16b30*/  SYNCS.PHASECHK.TRANS64.TRYWAIT P0, [R7+URZ], R2 ;  /* 0x00000002070075a7 */ /* 0x000e64000800017f */
[----:B-1----:R-:W-:Y:S05]  /*16b40*/  @!P0 BRA `(.L_x_1189) ;  /* 0x0000001c00308947 */ /* 0x002fea0003800000 */
.L_x_1287:
[----:B------:R-:W-:Y:S05]  /*16b50*/  @!P2 BRA `(.L_x_1190) ;  /* 0x000000000004a947 */ /* 0x000fea0003800000 */
[----:B------:R-:W-:Y:S01]  /*16b60*/  BPT.TRAP 0x1 ;  /* 0x000000040000795c */ /* 0x000fe20000300000 */
.L_x_1190:
[----:B------:R-:W3:Y:S01]  /*16b70*/  LDL.LU R4, [R1] ;  /* 0x0000000001047983 */ /* 0x000ee20000300800 */
[----:B------:R-:W-:-:S04]  /*16b80*/  VIADD R0, R0, 0x32460 ;  /* 0x0003246000007836 */ /* 0x000fc80000000000 */
[----:B---3--:R-:W-:-:S04]  /*16b90*/  IMAD R4, R4, 0x8, R0 ;  /* 0x0000000804047824 */ /* 0x008fc800078e0200 */
[----:B------:R-:W3:Y:S02]  /*16ba0*/  SYNCS.PHASECHK.TRANS64.TRYWAIT P0, [R4+URZ], R5 ;  /* 0x00000005040075a7 */ /* 0x000ee4000800017f */
[----:B---3--:R-:W-:Y:S05]  /*16bb0*/  @!P0 BRA `(.L_x_1191) ;  /* 0x0000001c00288947 */ /* 0x008fea0003800000 */
.L_x_1288:
[----:B------:R-:W-:-:S07]  /*16bc0*/  LEA R3, R3, R0, 0x3 ;  /* 0x0000000003037211 */ /* 0x000fce00078e18ff */
.L_x_1192:
[----:B----4-:R4:W0:Y:S02]  /*16bd0*/  SYNCS.PHASECHK.TRANS64.TRYWAIT P0, [R3+URZ], R2 ;  /* 0x00000002030075a7 */ /* 0x010824000800017f */
[----:B0-----:R-:W-:Y:S05]  /*16be0*/  @!P0 NANOSLEEP.SYNCS 0x989680 ;  /* 0x009896800000895d */ /* 0x001fea0003900000 */
[----:B------:R-:W0:Y:S02]  /*16bf0*/  @!P0 SYNCS.PHASECHK.TRANS64 P0, [R3+URZ], R2 ;  /* 0x00000002030085a7 */ /* 0x000e24000800007f */
[----:B0-----:R-:W-:Y:S05]  /*16c00*/  @!P0 BRA `(.L_x_1192) ;  /* 0xfffffffc00f08947 */ /* 0x001fea000383ffff */
.L_x_958:
[----:B------:R-:W-:Y:S05]  /*16c10*/  BSYNC B7 ;  /* 0x0000000000077941 */ /* 0x000fea0003800000 */
.L_x_955:
[----:B------:R-:W-:Y:S05]  /*16c20*/  EXIT ;  /* 0x000000000000794d */ /* 0x000fea0003800000 */
.L_x_976:
[----:B0-----:R0:W1:Y:S02]  /*16c30*/  SYNCS.PHASECHK.TRANS64.TRYWAIT P6, [R95+URZ+0x32490], R110 ;  /* 0x0324906e5f0075a7 */ /* 0x00106400080c017f */
[----:B-1----:R-:W-:Y:S05]  /*16c40*/  @!P6 NANOSLEEP.SYNCS 0x989680 ;  /* 0x009896800000e95d */ /* 0x002fea0003900000 */
[----:B------:R-:W1:Y:S02]  /*16c50*/  @!P6 SYNCS.PHASECHK.TRANS64 P6, [R95+URZ+0x32490], R110 ;  /* 0x0324906e5f00e5a7 */ /* 0x000e6400080c007f */
[----:B-1----:R-:W-:Y:S05]  /*16c60*/  @!P6 BRA `(.L_x_976) ;  /* 0xfffffffc00f0e947 */ /* 0x002fea000383ffff */
[----:B------:R-:W-:Y:S05]  /*16c70*/  BRA `(.L_x_1193) ;  /* 0xfffffec000087947 */ /* 0x000fea000383ffff */
.L_x_994:
[----:B0-----:R0:W1:Y:S02]  /*16c80*/  SYNCS.PHASECHK.TRANS64.TRYWAIT P5, [R95+URZ+0x32490], R110 ;  /* 0x0324906e5f0075a7 */ /* 0x00106400080a017f */
[----:B-1----:R-:W-:Y:S05]  /*16c90*/  @!P5 NANOSLEEP.SYNCS 0x989680 ;  /* 0x009896800000d95d */ /* 0x002fea0003900000 */
[----:B------:R-:W1:Y:S02]  /*16ca0*/  @!P5 SYNCS.PHASECHK.TRANS64 P5, [R95+URZ+0x32490], R110 ;  /* 0x0324906e5f00d5a7 */ /* 0x000e6400080a007f */
[----:B-1----:R-:W-:Y:S05]  /*16cb0*/  @!P5 BRA `(.L_x_994) ;  /* 0xfffffffc00f0d947 */ /* 0x002fea000383ffff */
[----:B------:R-:W-:Y:S05]  /*16cc0*/  BRA `(.L_x_1194) ;  /* 0xfffffed000647947 */ /* 0x000fea000383ffff */
.L_x_1003:
[----:B0-----:R0:W1:Y:S02]  /*16cd0*/  SYNCS.PHASECHK.TRANS64.TRYWAIT P4, [R95+URZ+0x32490], R110 ;  /* 0x0324906e5f0075a7 */ /* 0x001064000808017f */
[----:B-1----:R-:W-:Y:S05]  /*16ce0*/  @!P4 NANOSLEEP.SYNCS 0x989680 ;  /* 0x009896800000c95d */ /* 0x002fea0003900000 */
[----:B------:R-:W1:Y:S02]  /*16cf0*/  @!P4 SYNCS.PHASECHK.TRANS64 P4, [R95+URZ+0x32490], R110 ;  /* 0x0324906e5f00c5a7 */ /* 0x000e64000808007f */
[----:B-1----:R-:W-:Y:S05]  /*16d00*/  @!P4 BRA `(.L_x_1003) ;  /* 0xfffffffc00f0c947 */ /* 0x002fea000383ffff */
[----:B------:R-:W-:Y:S05]  /*16d10*/  BRA `(.L_x_1195) ;  /* 0xfffffee000647947 */ /* 0x000fea000383ffff */
.L_x_1009:
[----:B-1----:R1:W2:Y:S02]  /*16d20*/  SYNCS.PHASECHK.TRANS64.TRYWAIT P3, [R95+URZ+0x324b0], R110 ;  /* 0x0324b06e5f0075a7 */ /* 0x0022a4000806017f */
[----:B--2---:R-:W-:Y:S05]  /*16d30*/  @!P3 NANOSLEEP.SYNCS 0x989680 ;  /* 0x009896800000b95d */ /* 0x004fea0003900000 */
[----:B------:R-:W2:Y:S02]  /*16d40*/  @!P3 SYNCS.PHASECHK.TRANS64 P3, [R95+URZ+0x324b0], R110 ;  /* 0x0324b06e5f00b5a7 */ /* 0x000ea4000806007f */
[----:B--2---:R-:W-:Y:S05]  /*16d50*/  @!P3 BRA `(.L_x_1009) ;  /* 0xfffffffc00f0b947 */ /* 0x004fea000383ffff */
[----:B------:R-:W-:Y:S05]  /*16d60*/  BRA `(.L_x_1196) ;  /* 0xfffffee000f07947 */ /* 0x000fea000383ffff */
.L_x_1017:
[----:B------:R-:W0:Y:S01]  /*16d70*/  S2R R8, SR_TID.X ;  /* 0x0000000000087919 */ /* 0x000e220000002100 */
[----:B------:R-:W-:Y:S01]  /*16d80*/  BSSY B0, `(.L_x_1197) ;  /* 0x000000c000007945 */ /* 0x000fe20003800000 */
[----:B------:R-:W-:Y:S01]  /*16d90*/  IMAD.MOV.U32 R12, RZ, RZ, RZ ;  /* 0x000000ffff0c7224 */ /* 0x000fe200078e00ff */
[----:B------:R-:W-:Y:S01]  /*16da0*/  MOV R11, 0x1f ;  /* 0x0000001f000b7802 */ /* 0x000fe20000000f00 */
[----:B------:R-:W-:Y:S02]  /*16db0*/  IMAD.MOV.U32 R15, RZ, RZ, -0x1 ;  /* 0xffffffffff0f7424 */ /* 0x000fe400078e00ff */
[----:B0-----:R-:W-:-:S05]  /*16dc0*/  VIADD R26, R8, 0xffffff80 ;  /* 0xffffff80081a7836 */ /* 0x001fca0000000000 */
[----:B------:R-:W-:-:S04]  /*16dd0*/  SHF.R.S32.HI R8, RZ, 0x1f, R26 ;  /* 0x0000001fff087819 */ /* 0x000fc8000001141a */
[----:B------:R-:W-:-:S04]  /*16de0*/  LEA.HI R8, R8, R26, RZ, 0x7 ;  /* 0x0000001a08087211 */ /* 0x000fc800078f38ff */
[----:B------:R-:W-:-:S05]  /*16df0*/  SHF.R.S32.HI R8, RZ, 0x7, R8 ;  /* 0x00000007ff087819 */ /* 0x000fca0000011408 */
[----:B------:R-:W-:-:S07]  /*16e00*/  IMAD.MOV.U32 R13, RZ, RZ, R8 ;  /* 0x000000ffff0d7224 */ /* 0x000fce00078e0008 */
[----:B-----5:R-:W-:Y:S05]  /*16e10*/  WARPSYNC.COLLECTIVE R15, `(.L_x_1198) ;  /* 0x000000000f087348 */ /* 0x020fea0003c00000 */
[----:B------:R0:W1:Y:S02]  /*16e20*/  SHFL.IDX P6, R14, R13, R12, R11 ;  /* 0x0000000c0d0e7389 */ /* 0x00006400000c000b */
[----:B01---5:R-:W-:Y:S01]  /*16e30*/  ENDCOLLECTIVE ;  /* 0x000000000000791b */ /* 0x023fe20003800000 */
.L_x_1198:
[----:B------:R-:W-:Y:S05]  /*16e40*/  BSYNC B0 ;  /* 0x0000000000007941 */ /* 0x000fea0003800000 */
.L_x_1197:
[----:B------:R-:W-:Y:S05]  /*16e50*/  BRA `(.L_x_1199) ;  /* 0xfffffeec00a47947 */ /* 0x000fea000383ffff */
.L_x_1031:
[----:B------:R-:W-:Y:S01]  /*16e60*/  BSSY B1, `(.L_x_1200) ;  /* 0x0000008000017945 */ /* 0x000fe20003800000 */
[----:B------:R-:W-:Y:S01]  /*16e70*/  IMAD.MOV.U32 R13, RZ, RZ, R29 ;  /* 0x000000ffff0d7224 */ /* 0x000fe200078e001d */
[----:B------:R-:W-:Y:S01]  /*16e80*/  MOV R11, 0x1c1f ;  /* 0x00001c1f000b7802 */ /* 0x000fe20000000f00 */
[----:B------:R-:W-:Y:S02]  /*16e90*/  IMAD.MOV.U32 R12, RZ, RZ, RZ ;  /* 0x000000ffff0c7224 */ /* 0x000fe400078e00ff */
[----:B------:R-:W-:-:S07]  /*16ea0*/  IMAD.MOV.U32 R15, RZ, RZ, -0x1 ;  /* 0xffffffffff0f7424 */ /* 0x000fce00078e00ff */
[----:B0----5:R-:W-:Y:S05]  /*16eb0*/  WARPSYNC.COLLECTIVE R15, `(.L_x_1201) ;  /* 0x000000000f087348 */ /* 0x021fea0003c00000 */
[----:B------:R1:W2:Y:S02]  /*16ec0*/  SHFL.IDX P6, R14, R13, R12, R11 ;  /* 0x0000000c0d0e7389 */ /* 0x0002a400000c000b */
[----:B012--5:R-:W-:Y:S01]  /*16ed0*/  ENDCOLLECTIVE ;  /* 0x000000000000791b */ /* 0x027fe20003800000 */
.L_x_1201:
[----:B------:R-:W-:Y:S05]  /*16ee0*/  BSYNC B1 ;  /* 0x0000000000017941 */ /* 0x000fea0003800000 */
.L_x_1200:
[----:B------:R-:W-:Y:S05]  /*16ef0*/  BRA `(.L_x_1202) ;  /* 0xfffffef400b07947 */ /* 0x000fea000383ffff */
.L_x_1032:
        /* <DEDUP_REMOVED lines=8> */
.L_x_1204:
[----:B------:R-:W-:Y:S05]  /*16f80*/  BSYNC B1 ;  /* 0x0000000000017941 */ /* 0x000fea0003800000 */
.L_x_1203:
[----:B------:R-:W-:Y:S05]  /*16f90*/  BRA `(.L_x_1205) ;  /* 0xfffffef400907947 */ /* 0x000fea000383ffff */
.L_x_1033:
        /* <DEDUP_REMOVED lines=8> */
.L_x_1207:
[----:B------:R-:W-:Y:S05]  /*17020*/  BSYNC B1 ;  /* 0x0000000000017941 */ /* 0x000fea0003800000 */
.L_x_1206:
[----:B------:R-:W-:Y:S05]  /*17030*/  BRA `(.L_x_1208) ;  /* 0xfffffef400707947 */ /* 0x000fea000383ffff */
.L_x_1034:
        /* <DEDUP_REMOVED lines=8> */
.L_x_1210:
[----:B------:R-:W-:Y:S05]  /*170c0*/  BSYNC B1 ;  /* 0x0000000000017941 */ /* 0x000fea0003800000 */
.L_x_1209:
[----:B------:R-:W-:Y:S05]  /*170d0*/  BRA `(.L_x_1211) ;  /* 0xfffffef400507947 */ /* 0x000fea000383ffff */
.L_x_1036:
[----:B0-----:R0:W1:Y:S02]  /*170e0*/  SYNCS.PHASECHK.TRANS64.TRYWAIT P1, [R18+URZ+0x32400], R25 ;  /* 0x03240019120075a7 */ /* 0x001064000802017f */
[----:B-1----:R-:W-:Y:S05]  /*170f0*/  @!P1 NANOSLEEP.SYNCS 0x989680 ;  /* 0x009896800000995d */ /* 0x002fea0003900000 */
[----:B------:R-:W1:Y:S02]  /*17100*/  @!P1 SYNCS.PHASECHK.TRANS64 P1, [R18+URZ+0x32400], R25 ;  /* 0x03240019120095a7 */ /* 0x000e64000802007f */
[----:B-1----:R-:W-:Y:S05]  /*17110*/  @!P1 BRA `(.L_x_1036) ;  /* 0xfffffffc00f09947 */ /* 0x002fea000383ffff */
[----:B------:R-:W-:Y:S05]  /*17120*/  BRA `(.L_x_1212) ;  /* 0xfffffef400bc7947 */ /* 0x000fea000383ffff */
.L_x_1044:
        /* <DEDUP_REMOVED lines=8> */
.L_x_1214:
[----:B------:R-:W-:Y:S05]  /*171b0*/  BSYNC B1 ;  /* 0x0000000000017941 */ /* 0x000fea0003800000 */
.L_x_1213:
[----:B------:R-:W-:Y:S05]  /*171c0*/  BRA `(.L_x_1215) ;  /* 0xffffff00008c7947 */ /* 0x000fea000383ffff */
.L_x_1045:
        /* <DEDUP_REMOVED lines=8> */
.L_x_1217:
[----:B------:R-:W-:Y:S05]  /*17250*/  BSYNC B1 ;  /* 0x0000000000017941 */ /* 0x000fea0003800000 */
.L_x_1216:
[----:B------:R-:W-:Y:S05]  /*17260*/  BRA `(.L_x_1218) ;  /* 0xffffff0000707947 */ /* 0x000fea000383ffff */
.L_x_1046:
        /* <DEDUP_REMOVED lines=8> */
.L_x_1220:
[----:B------:R-:W-:Y:S05]  /*172f0*/  BSYNC B1 ;  /* 0x0000000000017941 */ /* 0x000fea0003800000 */
.L_x_1219:
[----:B------:R-:W-:Y:S05]  /*17300*/  BRA `(.L_x_1221) ;  /* 0xffffff0000547947 */ /* 0x000fea000383ffff */
.L_x_1047:
        /* <DEDUP_REMOVED lines=8> */
.L_x_1223:
[----:B------:R-:W-:Y:S05]  /*17390*/  BSYNC B1 ;  /* 0x0000000000017941 */ /* 0x000fea0003800000 */
.L_x_1222:
[----:B------:R-:W-:Y:S05]  /*173a0*/  BRA `(.L_x_1224) ;  /* 0xffffff0000387947 */ /* 0x000fea000383ffff */
.L_x_1049:
[----:B0-----:R0:W1:Y:S02]  /*173b0*/  SYNCS.PHASECHK.TRANS64.TRYWAIT P1, [R18+URZ+0x32400], R9 ;  /* 0x03240009120075a7 */ /* 0x001064000802017f */
[----:B-1----:R-:W-:Y:S05]  /*173c0*/  @!P1 NANOSLEEP.SYNCS 0x989680 ;  /* 0x009896800000995d */ /* 0x002fea0003900000 */
[----:B------:R-:W1:Y:S02]  /*173d0*/  @!P1 SYNCS.PHASECHK.TRANS64 P1, [R18+URZ+0x32400], R9 ;  /* 0x03240009120095a7 */ /* 0x000e64000802007f */
[----:B-1----:R-:W-:Y:S05]  /*173e0*/  @!P1 BRA `(.L_x_1049) ;  /* 0xfffffffc00f09947 */ /* 0x002fea000383ffff */
[----:B------:R-:W-:Y:S05]  /*173f0*/  BRA `(.L_x_1225) ;  /* 0xffffff00009c7947 */ /* 0x000fea000383ffff */
.L_x_1055:
[----:B-1----:R1:W2:Y:S02]  /*17400*/  SYNCS.PHASECHK.TRANS64.TRYWAIT P1, [R0+URZ+0x32430], R7 ;  /* 0x03243007000075a7 */ /* 0x0022a4000802017f */
[----:B--2---:R-:W-:Y:S05]  /*17410*/  @!P1 NANOSLEEP.SYNCS 0x989680 ;  /* 0x009896800000995d */ /* 0x004fea0003900000 */
[----:B------:R-:W2:Y:S02]  /*17420*/  @!P1 SYNCS.PHASECHK.TRANS64 P1, [R0+URZ+0x32430], R7 ;  /* 0x03243007000095a7 */ /* 0x000ea4000802007f */
[----:B--2---:R-:W-:Y:S05]  /*17430*/  @!P1 BRA `(.L_x_1055) ;  /* 0xfffffffc00f09947 */ /* 0x004fea000383ffff */
[----:B------:R-:W-:Y:S05]  /*17440*/  BRA `(.L_x_1054) ;  /* 0xffffff0c00bc7947 */ /* 0x000fea000383ffff */
.L_x_1057:
[----:B--2---:R2:W3:Y:S02]  /*17450*/  SYNCS.PHASECHK.TRANS64.TRYWAIT P1, [R18+URZ+0x32410], R3 ;  /* 0x03241003120075a7 */ /* 0x0044e4000802017f */
[----:B---3--:R-:W-:Y:S05]  /*17460*/  @!P1 NANOSLEEP.SYNCS 0x989680 ;  /* 0x009896800000995d */ /* 0x008fea0003900000 */
[----:B------:R-:W3:Y:S02]  /*17470*/  @!P1 SYNCS.PHASECHK.TRANS64 P1, [R18+URZ+0x32410], R3 ;  /* 0x03241003120095a7 */ /* 0x000ee4000802007f */
[----:B---3--:R-:W-:Y:S05]  /*17480*/  @!P1 BRA `(.L_x_1057) ;  /* 0xfffffffc00f09947 */ /* 0x008fea000383ffff */
[----:B------:R-:W-:Y:S05]  /*17490*/  BRA `(.L_x_1226) ;  /* 0xffffff1000a47947 */ /* 0x000fea000383ffff */
.L_x_1062:
[----:B--2---:R2:W4:Y:S02]  /*174a0*/  SYNCS.PHASECHK.TRANS64.TRYWAIT P2, [R0+URZ+0x32450], R7 ;  /* 0x03245007000075a7 */ /* 0x004524000804017f */
[----:B----4-:R-:W-:Y:S05]  /*174b0*/  @!P2 NANOSLEEP.SYNCS 0x989680 ;  /* 0x009896800000a95d */ /* 0x010fea0003900000 */
[----:B------:R-:W4:Y:S02]  /*174c0*/  @!P2 SYNCS.PHASECHK.TRANS64 P2, [R0+URZ+0x32450], R7 ;  /* 0x032450070000a5a7 */ /* 0x000f24000804007f */
[----:B----4-:R-:W-:Y:S05]  /*174d0*/  @!P2 BRA `(.L_x_1062) ;  /* 0xfffffffc00f0a947 */ /* 0x010fea000383ffff */
[----:B------:R-:W-:Y:S05]  /*174e0*/  BRA `(.L_x_1061) ;  /* 0xffffff1000c47947 */ /* 0x000fea000383ffff */
.L_x_1067:
[----:B-1----:R1:W2:Y:S02]  /*174f0*/  SYNCS.PHASECHK.TRANS64.TRYWAIT P3, [R3+URZ+0x32430], R12 ;  /* 0x0324300c030075a7 */ /* 0x0022a4000806017f */
[----:B--2---:R-:W-:Y:S05]  /*17500*/  @!P3 NANOSLEEP.SYNCS 0x989680 ;  /* 0x009896800000b95d */ /* 0x004fea0003900000 */
[----:B------:R-:W2:Y:S02]  /*17510*/  @!P3 SYNCS.PHASECHK.TRANS64 P3, [R3+URZ+0x32430], R12 ;  /* 0x0324300c0300b5a7 */ /* 0x000ea4000806007f */
[----:B--2---:R-:W-:Y:S05]  /*17520*/  @!P3 BRA `(.L_x_1067) ;  /* 0xfffffffc00f0b947 */ /* 0x004fea000383ffff */
[----:B------:R-:W-:Y:S05]  /*17530*/  BRA `(.L_x_1066) ;  /* 0xffffff3c005c7947 */ /* 0x000fea000383ffff */
.L_x_1072:
[----:B---3--:R3:W4:Y:S02]  /*17540*/  SYNCS.PHASECHK.TRANS64.TRYWAIT P3, [R3+URZ+0x32450], R12 ;  /* 0x0324500c030075a7 */ /* 0x008724000806017f */
[----:B----4-:R-:W-:Y:S05]  /*17550*/  @!P3 NANOSLEEP.SYNCS 0x989680 ;  /* 0x009896800000b95d */ /* 0x010fea0003900000 */
[----:B------:R-:W4:Y:S02]  /*17560*/  @!P3 SYNCS.PHASECHK.TRANS64 P3, [R3+URZ+0x32450], R12 ;  /* 0x0324500c0300b5a7 */ /* 0x000f24000806007f */
[----:B----4-:R-:W-:Y:S05]  /*17570*/  @!P3 BRA `(.L_x_1072) ;  /* 0xfffffffc00f0b947 */ /* 0x010fea000383ffff */
[----:B------:R-:W-:Y:S05]  /*17580*/  BRA `(.L_x_1071) ;  /* 0xffffff4000087947 */ /* 0x000fea000383ffff */
.L_x_1105:
        /* <DEDUP_REMOVED lines=11> */
.L_x_1228:
[----:B------:R-:W-:Y:S05]  /*17640*/  BSYNC B1 ;  /* 0x0000000000017941 */ /* 0x000fea0003800000 */
.L_x_1227:
[----:B------:R-:W-:Y:S05]  /*17650*/  BRA `(.L_x_1229) ;  /* 0xffffffac00b07947 */ /* 0x000fea000383ffff */
.L_x_1106:
[----:B------:R-:W-:Y:S01]  /*17660*/  BSSY B1, `(.L_x_1230) ;  /* 0x0000006000017945 */ /* 0x000fe20003800000 */
[----:B------:R-:W-:-:S07]  /*17670*/  IMAD.MOV.U32 R15, RZ, RZ, -0x1 ;  /* 0xffffffffff0f7424 */ /* 0x000fce00078e00ff */
[----:B-----5:R-:W-:Y:S05]  /*17680*/  WARPSYNC.COLLECTIVE R15, `(.L_x_1231) ;  /* 0x000000000f0c7348 */ /* 0x020fea0003c00000 */
[----:B------:R-:W-:Y:S02]  /*17690*/  ELECT P6, UR62, PT ;  /* 0x00000000003e782f */ /* 0x000fe400038c0000 */
[----:B------:R-:W-:Y:S01]  /*176a0*/  MOV R14, UR62 ;  /* 0x0000003e000e7c02 */ /* 0x000fe20008000f00 */
[----:B-----5:R-:W-:Y:S10]  /*176b0*/  ENDCOLLECTIVE ;  /* 0x000000000000791b */ /* 0x020ff40003800000 */
.L_x_1231:
[----:B------:R-:W-:Y:S05]  /*176c0*/  BSYNC B1 ;  /* 0x0000000000017941 */ /* 0x000fea0003800000 */
.L_x_1230:
[----:B------:R-:W-:Y:S05]  /*176d0*/  BRA `(.L_x_1232) ;  /* 0xffffffac009c7947 */ /* 0x000fea000383ffff */
.L_x_1107:
[----:B0-----:R0:W1:Y:S02]  /*176e0*/  SYNCS.PHASECHK.TRANS64.TRYWAIT P0, [R5+URZ+0x32420], R7 ;  /* 0x03242007050075a7 */ /* 0x001064000800017f */
[----:B-1----:R-:W-:Y:S05]  /*176f0*/  @!P0 NANOSLEEP.SYNCS 0x989680 ;  /* 0x009896800000895d */ /* 0x002fea0003900000 */
[----:B------:R-:W1:Y:S02]  /*17700*/  @!P0 SYNCS.PHASECHK.TRANS64 P0, [R5+URZ+0x32420], R7 ;  /* 0x03242007050085a7 */ /* 0x000e64000800007f */
[----:B-1----:R-:W-:Y:S05]  /*17710*/  @!P0 BRA `(.L_x_1107) ;  /* 0xfffffffc00f08947 */ /* 0x002fea000383ffff */
[----:B------:R-:W-:Y:S05]  /*17720*/  BRA `(.L_x_1233) ;  /* 0xffffffac00b47947 */ /* 0x000fea000383ffff */
.L_x_1110:
[----:B0-----:R0:W1:Y:S02]  /*17730*/  SYNCS.PHASECHK.TRANS64.TRYWAIT P0, [R7+URZ+0x324a0], R9 ;  /* 0x0324a009070075a7 */ /* 0x001064000800017f */
[----:B-1----:R-:W-:Y:S05]  /*17740*/  @!P0 NANOSLEEP.SYNCS 0x989680 ;  /* 0x009896800000895d */ /* 0x002fea0003900000 */
[----:B------:R-:W1:Y:S02]  /*17750*/  @!P0 SYNCS.PHASECHK.TRANS64 P0, [R7+URZ+0x324a0], R9 ;  /* 0x0324a009070085a7 */ /* 0x000e64000800007f */
[----:B-1----:R-:W-:Y:S05]  /*17760*/  @!P0 BRA `(.L_x_1110) ;  /* 0xfffffffc00f08947 */ /* 0x002fea000383ffff */
[----:B------:R-:W-:Y:S05]  /*17770*/  BRA `(.L_x_1234) ;  /* 0xffffffac00c07947 */ /* 0x000fea000383ffff */
.L_x_1112:
[----:B-1----:R1:W2:Y:S02]  /*17780*/  SYNCS.PHASECHK.TRANS64.TRYWAIT P0, [R7+URZ+0x324c0], R9 ;  /* 0x0324c009070075a7 */ /* 0x0022a4000800017f */
[----:B--2---:R-:W-:Y:S05]  /*17790*/  @!P0 NANOSLEEP.SYNCS 0x989680 ;  /* 0x009896800000895d */ /* 0x004fea0003900000 */
[----:B------:R-:W2:Y:S02]  /*177a0*/  @!P0 SYNCS.PHASECHK.TRANS64 P0, [R7+URZ+0x324c0], R9 ;  /* 0x0324c009070085a7 */ /* 0x000ea4000800007f */
[----:B--2---:R-:W-:Y:S05]  /*177b0*/  @!P0 BRA `(.L_x_1112) ;  /* 0xfffffffc00f08947 */ /* 0x004fea000383ffff */
[----:B------:R-:W-:Y:S05]  /*177c0*/  BRA `(.L_x_1235) ;  /* 0xffffffb000247947 */ /* 0x000fea000383ffff */
.L_x_1116:
[----:B0-----:R0:W1:Y:S02]  /*177d0*/  SYNCS.PHASECHK.TRANS64.TRYWAIT P0, [R7+URZ+0x324a0], R8 ;  /* 0x0324a008070075a7 */ /* 0x001064000800017f */
[----:B-1----:R-:W-:Y:S05]  /*177e0*/  @!P0 NANOSLEEP.SYNCS 0x989680 ;  /* 0x009896800000895d */ /* 0x002fea0003900000 */
[----:B------:R-:W1:Y:S02]  /*177f0*/  @!P0 SYNCS.PHASECHK.TRANS64 P0, [R7+URZ+0x324a0], R8 ;  /* 0x0324a008070085a7 */ /* 0x000e64000800007f */
[----:B-1----:R-:W-:Y:S05]  /*17800*/  @!P0 BRA `(.L_x_1116) ;  /* 0xfffffffc00f08947 */ /* 0x002fea000383ffff */
[----:B------:R-:W-:Y:S05]  /*17810*/  BRA `(.L_x_1236) ;  /* 0xffffffb400147947 */ /* 0x000fea000383ffff */
.L_x_1118:
[----:B-1----:R1:W2:Y:S02]  /*17820*/  SYNCS.PHASECHK.TRANS64.TRYWAIT P1, [R7+URZ+0x324c0], R8 ;  /* 0x0324c008070075a7 */ /* 0x0022a4000802017f */
[----:B--2---:R-:W-:Y:S05]  /*17830*/  @!P1 NANOSLEEP.SYNCS 0x989680 ;  /* 0x009896800000995d */ /* 0x004fea0003900000 */
[----:B------:R-:W2:Y:S02]  /*17840*/  @!P1 SYNCS.PHASECHK.TRANS64 P1, [R7+URZ+0x324c0], R8 ;  /* 0x0324c008070095a7 */ /* 0x000ea4000802007f */
[----:B--2---:R-:W-:Y:S05]  /*17850*/  @!P1 BRA `(.L_x_1118) ;  /* 0xfffffffc00f09947 */ /* 0x004fea000383ffff */
[----:B------:R-:W-:Y:S05]  /*17860*/  BRA `(.L_x_1237) ;  /* 0xffffffb400707947 */ /* 0x000fea000383ffff */
.L_x_1128:
        /* <DEDUP_REMOVED lines=11> */
.L_x_1239:
[----:B------:R-:W-:Y:S05]  /*17920*/  BSYNC B0 ;  /* 0x0000000000007941 */ /* 0x000fea0003800000 */
.L_x_1238:
[----:B------:R-:W-:Y:S05]  /*17930*/  BRA `(.L_x_1240) ;  /* 0xffffffc0001c7947 */ /* 0x000fea000383ffff */
.L_x_1129:
[----:B------:R-:W-:Y:S01]  /*17940*/  BSSY B0, `(.L_x_1241) ;  /* 0x0000006000007945 */ /* 0x000fe20003800000 */
[----:B------:R-:W-:-:S07]  /*17950*/  IMAD.MOV.U32 R15, RZ, RZ, -0x1 ;  /* 0xffffffffff0f7424 */ /* 0x000fce00078e00ff */
[----:B------:R-:W-:Y:S05]  /*17960*/  WARPSYNC.COLLECTIVE R15, `(.L_x_1242) ;  /* 0x000000000f0c7348 */ /* 0x000fea0003c00000 */
[----:B------:R-:W-:Y:S02]  /*17970*/  ELECT P6, UR62, PT ;  /* 0x00000000003e782f */ /* 0x000fe400038c0000 */
[----:B------:R-:W-:Y:S01]  /*17980*/  MOV R14, UR62 ;  /* 0x0000003e000e7c02 */ /* 0x000fe20008000f00 */
[----:B------:R-:W-:Y:S10]  /*17990*/  ENDCOLLECTIVE ;  /* 0x000000000000791b */ /* 0x000ff40003800000 */
.L_x_1242:
[----:B------:R-:W-:Y:S05]  /*179a0*/  BSYNC B0 ;  /* 0x0000000000007941 */ /* 0x000fea0003800000 */
.L_x_1241:
[----:B------:R-:W-:Y:S05]  /*179b0*/  BRA `(.L_x_1243) ;  /* 0xffffffc000147947 */ /* 0x000fea000383ffff */
.L_x_1132:
[----:B0-----:R0:W1:Y:S02]  /*179c0*/  SYNCS.PHASECHK.TRANS64.TRYWAIT P0, [R5+URZ+0x32440], R7 ;  /* 0x03244007050075a7 */ /* 0x001064000800017f */
[----:B-1----:R-:W-:Y:S05]  /*179d0*/  @!P0 NANOSLEEP.SYNCS 0x989680 ;  /* 0x009896800000895d */ /* 0x002fea0003900000 */
[----:B------:R-:W1:Y:S02]  /*179e0*/  @!P0 SYNCS.PHASECHK.TRANS64 P0, [R5+URZ+0x32440], R7 ;  /* 0x03244007050085a7 */ /* 0x000e64000800007f */
[----:B-1----:R-:W-:Y:S05]  /*179f0*/  @!P0 BRA `(.L_x_1132) ;  /* 0xfffffffc00f08947 */ /* 0x002fea000383ffff */
[----:B------:R-:W-:Y:S05]  /*17a00*/  BRA `(.L_x_1244) ;  /* 0xffffffc000847947 */ /* 0x000fea000383ffff */
.L_x_1136:
        /* <DEDUP_REMOVED lines=8> */
.L_x_1139:
[----:B0-----:R0:W1:Y:S02]  /*17a90*/  SYNCS.PHASECHK.TRANS64.TRYWAIT P0, [R2+URZ+0x32460], R5 ;  /* 0x03246005020075a7 */ /* 0x001064000800017f */
[----:B-1----:R-:W-:Y:S05]  /*17aa0*/  @!P0 NANOSLEEP.SYNCS 0x989680 ;  /* 0x009896800000895d */ /* 0x002fea0003900000 */
[----:B------:R-:W1:Y:S02]  /*17ab0*/  @!P0 SYNCS.PHASECHK.TRANS64 P0, [R2+URZ+0x32460], R5 ;  /* 0x03246005020085a7 */ /* 0x000e64000800007f */
[----:B-1----:R-:W-:Y:S05]  /*17ac0*/  @!P0 BRA `(.L_x_1139) ;  /* 0xfffffffc00f08947 */ /* 0x002fea000383ffff */
[----:B------:R-:W-:Y:S05]  /*17ad0*/  BRA `(.L_x_1246) ;  /* 0xffffffc8000c7947 */ /* 0x000fea000383ffff */
.L_x_1148:
[----:B--2---:R2:W3:Y:S02]  /*17ae0*/  SYNCS.PHASECHK.TRANS64.TRYWAIT P0, [R2+URZ+0x32440], R7 ;  /* 0x03244007020075a7 */ /* 0x0044e4000800017f */
[----:B---3--:R-:W-:Y:S05]  /*17af0*/  @!P0 NANOSLEEP.SYNCS 0x989680 ;  /* 0x009896800000895d */ /* 0x008fea0003900000 */
[----:B------:R-:W3:Y:S02]  /*17b00*/  @!P0 SYNCS.PHASECHK.TRANS64 P0, [R2+URZ+0x32440], R7 ;  /* 0x03244007020085a7 */ /* 0x000ee4000800007f */
[----:B---3--:R-:W-:Y:S05]  /*17b10*/  @!P0 BRA `(.L_x_1148) ;  /* 0xfffffffc00f08947 */ /* 0x008fea000383ffff */
[----:B------:R-:W-:Y:S05]  /*17b20*/  BRA `(.L_x_1247) ;  /* 0xffffffcc00947947 */ /* 0x000fea000383ffff */
.L_x_1150:
[----:B0-----:R0:W3:Y:S02]  /*17b30*/  SYNCS.PHASECHK.TRANS64.TRYWAIT P0, [R2+URZ+0x32460], R7 ;  /* 0x03246007020075a7 */ /* 0x0010e4000800017f */
[----:B---3--:R-:W-:Y:S05]  /*17b40*/  @!P0 NANOSLEEP.SYNCS 0x989680 ;  /* 0x009896800000895d */ /* 0x008fea0003900000 */
[----:B------:R-:W3:Y:S02]  /*17b50*/  @!P0 SYNCS.PHASECHK.TRANS64 P0, [R2+URZ+0x32460], R7 ;  /* 0x03246007020085a7 */ /* 0x000ee4000800007f */
[----:B---3--:R-:W-:Y:S05]  /*17b60*/  @!P0 BRA `(.L_x_1150) ;  /* 0xfffffffc00f08947 */ /* 0x008fea000383ffff */
[----:B------:R-:W-:Y:S05]  /*17b70*/  BRA `(.L_x_1248) ;  /* 0xffffffd000047947 */ /* 0x000fea000383ffff */
.L_x_1155:
[----:B--2---:R2:W3:Y:S02]  /*17b80*/  SYNCS.PHASECHK.TRANS64.TRYWAIT P0, [R3+URZ+0x32440], R7 ;  /* 0x03244007030075a7 */ /* 0x0044e4000800017f */
[----:B---3--:R-:W-:Y:S05]  /*17b90*/  @!P0 NANOSLEEP.SYNCS 0x989680 ;  /* 0x009896800000895d */ /* 0x008fea0003900000 */
[----:B------:R-:W3:Y:S02]  /*17ba0*/  @!P0 SYNCS.PHASECHK.TRANS64 P0, [R3+URZ+0x32440], R7 ;  /* 0x03244007030085a7 */ /* 0x000ee4000800007f */
[----:B---3--:R-:W-:Y:S05]  /*17bb0*/  @!P0 BRA `(.L_x_1155) ;  /* 0xfffffffc00f08947 */ /* 0x008fea000383ffff */
[----:B------:R-:W-:Y:S05]  /*17bc0*/  BRA `(.L_x_1249) ;  /* 0xffffffd400487947 */ /* 0x000fea000383ffff */
.L_x_1157:
[----:B0-----:R0:W3:Y:S02]  /*17bd0*/  SYNCS.PHASECHK.TRANS64.TRYWAIT P1, [R3+URZ+0x32460], R7 ;  /* 0x03246007030075a7 */ /* 0x0010e4000802017f */
[----:B---3--:R-:W-:Y:S05]  /*17be0*/  @!P1 NANOSLEEP.SYNCS 0x989680 ;  /* 0x009896800000995d */ /* 0x008fea0003900000 */
[----:B------:R-:W3:Y:S02]  /*17bf0*/  @!P1 SYNCS.PHASECHK.TRANS64 P1, [R3+URZ+0x32460], R7 ;  /* 0x03246007030095a7 */ /* 0x000ee4000802007f */
[----:B---3--:R-:W-:Y:S05]  /*17c00*/  @!P1 BRA `(.L_x_1157) ;  /* 0xfffffffc00f09947 */ /* 0x008fea000383ffff */
[----:B------:R-:W-:Y:S05]  /*17c10*/  BRA `(.L_x_1250) ;  /* 0xffffffd400b47947 */ /* 0x000fea000383ffff */
.L_x_1162:
[----:B---3--:R3:W4:Y:S02]  /*17c20*/  SYNCS.PHASECHK.TRANS64.TRYWAIT P0, [R3+URZ+0x32440], R7 ;  /* 0x03244007030075a7 */ /* 0x008724000800017f */
[----:B----4-:R-:W-:Y:S05]  /*17c30*/  @!P0 NANOSLEEP.SYNCS 0x989680 ;  /* 0x009896800000895d */ /* 0x010fea0003900000 */
[----:B------:R-:W4:Y:S02]  /*17c40*/  @!P0 SYNCS.PHASECHK.TRANS64 P0, [R3+URZ+0x32440], R7 ;  /* 0x03244007030085a7 */ /* 0x000f24000800007f */
[----:B----4-:R-:W-:Y:S05]  /*17c50*/  @!P0 BRA `(.L_x_1162) ;  /* 0xfffffffc00f08947 */ /* 0x010fea000383ffff */
[----:B------:R-:W-:Y:S05]  /*17c60*/  BRA `(.L_x_1251) ;  /* 0xffffffd800d87947 */ /* 0x000fea000383ffff */
.L_x_1164:
[----:B0-----:R0:W2:Y:S02]  /*17c70*/  SYNCS.PHASECHK.TRANS64.TRYWAIT P1, [R3+URZ+0x32460], R7 ;  /* 0x03246007030075a7 */ /* 0x0010a4000802017f */
[----:B--2---:R-:W-:Y:S05]  /*17c80*/  @!P1 NANOSLEEP.SYNCS 0x989680 ;  /* 0x009896800000995d */ /* 0x004fea0003900000 */
[----:B------:R-:W2:Y:S02]  /*17c90*/  @!P1 SYNCS.PHASECHK.TRANS64 P1, [R3+URZ+0x32460], R7 ;  /* 0x03246007030095a7 */ /* 0x000ea4000802007f */
[----:B--2---:R-:W-:Y:S05]  /*17ca0*/  @!P1 BRA `(.L_x_1164) ;  /* 0xfffffffc00f09947 */ /* 0x004fea000383ffff */
[----:B------:R-:W-:Y:S05]  /*17cb0*/  BRA `(.L_x_1252) ;  /* 0xffffffdc00487947 */ /* 0x000fea000383ffff */
.L_x_1169:
[----:B------:R-:W-:Y:S01]  /*17cc0*/  BSSY B0, `(.L_x_1253) ;  /* 0x0000008000007945 */ /* 0x000fe20003800000 */
[----:B0-----:R-:W-:Y:S01]  /*17cd0*/  MOV R13, R16 ;  /* 0x00000010000d7202 */ /* 0x001fe20000000f00 */
[----:B------:R-:W-:Y:S02]  /*17ce0*/  IMAD.MOV.U32 R12, RZ, RZ, RZ ;  /* 0x000000ffff0c7224 */ /* 0x000fe400078e00ff */
[----:B--2---:R-:W-:Y:S02]  /*17cf0*/  IMAD.MOV.U32 R11, RZ, RZ, 0x1f ;  /* 0x0000001fff0b7424 */ /* 0x004fe400078e00ff */
[----:B------:R-:W-:-:S07]  /*17d00*/  IMAD.MOV.U32 R15, RZ, RZ, -0x1 ;  /* 0xffffffffff0f7424 */ /* 0x000fce00078e00ff */
[----:B-1-3-5:R-:W-:Y:S05]  /*17d10*/  WARPSYNC.COLLECTIVE R15, `(.L_x_1254) ;  /* 0x000000000f087348 */ /* 0x02afea0003c00000 */
[----:B------:R0:W2:Y:S02]  /*17d20*/  SHFL.IDX P6, R14, R13, R12, R11 ;  /* 0x0000000c0d0e7389 */ /* 0x0000a400000c000b */
[----:B0123-5:R-:W-:Y:S01]  /*17d30*/  ENDCOLLECTIVE ;  /* 0x000000000000791b */ /* 0x02ffe20003800000 */
.L_x_1254:
[----:B------:R-:W-:Y:S05]  /*17d40*/  BSYNC B0 ;  /* 0x0000000000007941 */ /* 0x000fea0003800000 */
.L_x_1253:
        /* <DEDUP_REMOVED lines=8> */
.L_x_1255:
[----:B------:R-:W-:Y:S01]  /*17dd0*/  IMAD.MOV.U32 R5, RZ, RZ, R14 ;  /* 0x000000ffff057224 */ /* 0x000fe200078e000e */
[----:B------:R-:W-:Y:S06]  /*17de0*/  BRA `(.L_x_1256) ;  /* 0xffffffe0003c7947 */ /* 0x000fec000383ffff */
.L_x_1172:
        /* <DEDUP_REMOVED lines=8> */
.L_x_1258:
[----:B------:R-:W-:Y:S05]  /*17e70*/  BSYNC B0 ;  /* 0x0000000000007941 */ /* 0x000fea0003800000 */
.L_x_1257:
        /* <DEDUP_REMOVED lines=10> */
.L_x_1259:
        /* <DEDUP_REMOVED lines=8> */
.L_x_1260:
        /* <DEDUP_REMOVED lines=8> */
.L_x_1261:
        /* <DEDUP_REMOVED lines=8> */
.L_x_1262:
        /* <DEDUP_REMOVED lines=8> */
.L_x_1263:
[----:B------:R-:W-:Y:S05]  /*18120*/  BRA `(.L_x_1264) ;  /* 0xffffffe000007947 */ /* 0x000fea000383ffff */
.L_x_1177:
[----:B------:R-:W-:Y:S01]  /*18130*/  BSSY B0, `(.L_x_1265) ;  /* 0x0000008000007945 */ /* 0x000fe20003800000 */
[----:B-----5:R-:W-:Y:S01]  /*18140*/  IMAD.MOV.U32 R13, RZ, RZ, R17 ;  /* 0x000000ffff0d7224 */ /* 0x020fe200078e0011 */
[----:B------:R-:W-:Y:S01]  /*18150*/  MOV R12, 0x1 ;  /* 0x00000001000c7802 */ /* 0x000fe20000000f00 */
[----:B--2---:R-:W-:Y:S02]  /*18160*/  IMAD.MOV.U32 R11, RZ, RZ, RZ ;  /* 0x000000ffff0b7224 */ /* 0x004fe400078e00ff */
[----:B------:R-:W-:-:S07]  /*18170*/  IMAD.MOV.U32 R15, RZ, RZ, -0x1 ;  /* 0xffffffffff0f7424 */ /* 0x000fce00078e00ff */
[----:B01----:R-:W-:Y:S05]  /*18180*/  WARPSYNC.COLLECTIVE R15, `(.L_x_1266) ;  /* 0x000000000f087348 */ /* 0x003fea0003c00000 */
[----:B------:R2:W3:Y:S02]  /*18190*/  SHFL.UP P6, R14, R13, R12, R11 ;  /* 0x0400000c0d0e7389 */ /* 0x0004e400000c000b */
[----:B0123--:R-:W-:Y:S01]  /*181a0*/  ENDCOLLECTIVE ;  /* 0x000000000000791b */ /* 0x00ffe20003800000 */
.L_x_1266:
[----:B------:R-:W-:Y:S05]  /*181b0*/  BSYNC B0 ;  /* 0x0000000000007941 */ /* 0x000fea0003800000 */
.L_x_1265:
        /* <DEDUP_REMOVED lines=10> */
.L_x_1267:
        /* <DEDUP_REMOVED lines=8> */
.L_x_1268:
        /* <DEDUP_REMOVED lines=8> */
.L_x_1269:
        /* <DEDUP_REMOVED lines=8> */
.L_x_1270:
        /* <DEDUP_REMOVED lines=8> */
.L_x_1271:
[----:B------:R-:W-:Y:S05]  /*18460*/  BRA `(.L_x_1272) ;  /* 0xffffffdc00e47947 */ /* 0x000fea000383ffff */
.L_x_1179:
[----:B------:R-:W-:Y:S01]  /*18470*/  BSSY B0, `(.L_x_1273) ;  /* 0x0000006000007945 */ /* 0x000fe20003800000 */
[----:B------:R-:W-:Y:S02]  /*18480*/  PLOP3.LUT P6, PT, P6, PT, PT, 0x8, 0x0 ;  /* 0x000000000000781c */ /* 0x000fe400037ce170 */
[----:B------:R-:W-:-:S11]  /*18490*/  MOV R15, 0xffffffff ;  /* 0xffffffff000f7802 */ /* 0x000fd60000000f00 */
[----:B0-2---:R-:W-:Y:S05]  /*184a0*/  WARPSYNC.COLLECTIVE R15, `(.L_x_1274) ;  /* 0x000000000f087348 */ /* 0x005fea0003c00000 */
[----:B------:R-:W-:Y:S01]  /*184b0*/  VOTE.ANY R14, PT, P6 ;  /* 0x00000000000e7806 */ /* 0x000fe200030e0100 */
[----:B0-2---:R-:W-:Y:S06]  /*184c0*/  ENDCOLLECTIVE ;  /* 0x000000000000791b */ /* 0x005fec0003800000 */
.L_x_1274:
[----:B------:R-:W-:Y:S05]  /*184d0*/  BSYNC B0 ;  /* 0x0000000000007941 */ /* 0x000fea0003800000 */
.L_x_1273:
        /* <DEDUP_REMOVED lines=9> */
.L_x_1275:
[----:B------:R-:W-:Y:S01]  /*18570*/  IMAD.MOV.U32 R17, RZ, RZ, R14 ;  /* 0x000000ffff117224 */ /* 0x000fe200078e000e */
[----:B------:R-:W-:Y:S06]  /*18580*/  BRA `(.L_x_1276) ;  /* 0xffffffdc00d47947 */ /* 0x000fec000383ffff */
.L_x_1181:
[----:B------:R-:W-:Y:S01]  /*18590*/  BSSY B0, `(.L_x_1277) ;  /* 0x0000007000007945 */ /* 0x000fe20003800000 */
[----:B------:R-:W-:Y:S01]  /*185a0*/  IMAD.MOV.U32 R13, RZ, RZ, R3 ;  /* 0x000000ffff0d7224 */ /* 0x000fe200078e0003 */
[----:B--2---:R-:W-:Y:S01]  /*185b0*/  MOV R11, 0x1f ;  /* 0x0000001f000b7802 */ /* 0x004fe20000000f00 */
[----:B------:R-:W-:-:S07]  /*185c0*/  IMAD.MOV.U32 R15, RZ, RZ, -0x1 ;  /* 0xffffffffff0f7424 */ /* 0x000fce00078e00ff */
[----:B01-3--:R-:W-:Y:S05]  /*185d0*/  WARPSYNC.COLLECTIVE R15, `(.L_x_1278) ;  /* 0x000000000f087348 */ /* 0x00bfea0003c00000 */
[----:B------:R2:W4:Y:S02]  /*185e0*/  SHFL.IDX P6, R14, R13, R12, R11 ;  /* 0x0000000c0d0e7389 */ /* 0x00052400000c000b */
[----:B01234-:R-:W-:Y:S01]  /*185f0*/  ENDCOLLECTIVE ;  /* 0x000000000000791b */ /* 0x01ffe20003800000 */
.L_x_1278:
[----:B------:R-:W-:Y:S05]  /*18600*/  BSYNC B0 ;  /* 0x0000000000007941 */ /* 0x000fea0003800000 */
.L_x_1277:
[----:B------:R-:W-:Y:S05]  /*18610*/  BRA `(.L_x_1180) ;  /* 0xffffffdc00cc7947 */ /* 0x000fea000383ffff */
.L_x_1184:
[----:B0-----:R0:W4:Y:S02]  /*18620*/  SYNCS.PHASECHK.TRANS64.TRYWAIT P0, [R0+URZ+0x32420], R3 ;  /* 0x03242003000075a7 */ /* 0x001124000800017f */
[----:B----4-:R-:W-:Y:S05]  /*18630*/  @!P0 NANOSLEEP.SYNCS 0x989680 ;  /* 0x009896800000895d */ /* 0x010fea0003900000 */
[----:B------:R-:W4:Y:S02]  /*18640*/  @!P0 SYNCS.PHASECHK.TRANS64 P0, [R0+URZ+0x32420], R3 ;  /* 0x03242003000085a7 */ /* 0x000f24000800007f */
[----:B----4-:R-:W-:Y:S05]  /*18650*/  @!P0 BRA `(.L_x_1184) ;  /* 0xfffffffc00f08947 */ /* 0x010fea000383ffff */
[----:B------:R-:W-:Y:S05]  /*18660*/  BRA `(.L_x_1279) ;  /* 0xffffffe000ac7947 */ /* 0x000fea000383ffff */
.L_x_1185:
[----:B---3--:R-:W3:Y:S01]  /*18670*/  S2R R2, SR_TID.X ;  /* 0x0000000000027919 */ /* 0x008ee20000002100 */
[----:B------:R-:W-:Y:S01]  /*18680*/  BSSY B0, `(.L_x_1280) ;  /* 0x000000a000007945 */ /* 0x000fe20003800000 */
[----:B------:R-:W-:Y:S01]  /*18690*/  IMAD.MOV.U32 R12, RZ, RZ, RZ ;  /* 0x000000ffff0c7224 */ /* 0x000fe200078e00ff */
[----:B--2---:R-:W-:Y:S01]  /*186a0*/  MOV R11, 0x1f ;  /* 0x0000001f000b7802 */ /* 0x004fe20000000f00 */
[----:B------:R-:W-:Y:S01]  /*186b0*/  IMAD.MOV.U32 R15, RZ, RZ, -0x1 ;  /* 0xffffffffff0f7424 */ /* 0x000fe200078e00ff */
[----:B---3--:R-:W-:-:S04]  /*186c0*/  SHF.R.U32.HI R2, RZ, 0x5, R2 ;  /* 0x00000005ff027819 */ /* 0x008fc80000011602 */
[----:B------:R-:W-:-:S05]  /*186d0*/  LOP3.LUT R2, R2, 0x3, RZ, 0xc0, !PT ;  /* 0x0000000302027812 */ /* 0x000fca00078ec0ff */
[----:B------:R-:W-:-:S07]  /*186e0*/  IMAD.MOV.U32 R13, RZ, RZ, R2 ;  /* 0x000000ffff0d7224 */ /* 0x000fce00078e0002 */
[----:B01----:R-:W-:Y:S05]  /*186f0*/  WARPSYNC.COLLECTIVE R15, `(.L_x_1281) ;  /* 0x000000000f087348 */ /* 0x003fea0003c00000 */
[----:B------:R2:W3:Y:S02]  /*18700*/  SHFL.IDX P6, R14, R13, R12, R11 ;  /* 0x0000000c0d0e7389 */ /* 0x0004e400000c000b */
[----:B0123--:R-:W-:Y:S01]  /*18710*/  ENDCOLLECTIVE ;  /* 0x000000000000791b */ /* 0x00ffe20003800000 */
.L_x_1281:
[----:B------:R-:W-:Y:S05]  /*18720*/  BSYNC B0 ;  /* 0x0000000000007941 */ /* 0x000fea0003800000 */
.L_x_1280:
[----:B------:R-:W-:Y:S05]  /*18730*/  BRA `(.L_x_1282) ;  /* 0xffffffe000907947 */ /* 0x000fea000383ffff */
.L_x_1186:
[----:B------:R-:W-:Y:S01]  /*18740*/  BSSY B0, `(.L_x_1283) ;  /* 0x0000006000007945 */ /* 0x000fe20003800000 */
[----:B------:R-:W-:-:S07]  /*18750*/  IMAD.MOV.U32 R15, RZ, RZ, -0x1 ;  /* 0xffffffffff0f7424 */ /* 0x000fce00078e00ff */
[----:B0123--:R-:W-:Y:S05]  /*18760*/  WARPSYNC.COLLECTIVE R15, `(.L_x_1284) ;  /* 0x000000000f0c7348 */ /* 0x00ffea0003c00000 */
[----:B------:R-:W-:Y:S02]  /*18770*/  ELECT P6, UR62, PT ;  /* 0x00000000003e782f */ /* 0x000fe400038c0000 */
[----:B------:R-:W-:Y:S01]  /*18780*/  MOV R14, UR62 ;  /* 0x0000003e000e7c02 */ /* 0x000fe20008000f00 */
[----:B0123--:R-:W-:Y:S10]  /*18790*/  ENDCOLLECTIVE ;  /* 0x000000000000791b */ /* 0x00fff40003800000 */
.L_x_1284:
[----:B------:R-:W-:Y:S05]  /*187a0*/  BSYNC B0 ;  /* 0x0000000000007941 */ /* 0x000fea0003800000 */
.L_x_1283:
[----:B------:R-:W-:Y:S05]  /*187b0*/  BRA `(.L_x_1285) ;  /* 0xffffffe000847947 */ /* 0x000fea000383ffff */
.L_x_1188:
[----:B0-----:R0:W1:Y:S02]  /*187c0*/  SYNCS.PHASECHK.TRANS64.TRYWAIT P0, [R6+URZ], R5 ;  /* 0x00000005060075a7 */ /* 0x001064000800017f */
[----:B-1----:R-:W-:Y:S05]  /*187d0*/  @!P0 NANOSLEEP.SYNCS 0x989680 ;  /* 0x009896800000895d */ /* 0x002fea0003900000 */
[----:B------:R-:W1:Y:S02]  /*187e0*/  @!P0 SYNCS.PHASECHK.TRANS64 P0, [R6+URZ], R5 ;  /* 0x00000005060085a7 */ /* 0x000e64000800007f */
[----:B-1----:R-:W-:Y:S05]  /*187f0*/  @!P0 BRA `(.L_x_1188) ;  /* 0xfffffffc00f08947 */ /* 0x002fea000383ffff */
[----:B------:R-:W-:Y:S05]  /*18800*/  BRA `(.L_x_1286) ;  /* 0xffffffe000c87947 */ /* 0x000fea000383ffff */
.L_x_1189:
[----:B-1----:R1:W3:Y:S02]  /*18810*/  SYNCS.PHASECHK.TRANS64.TRYWAIT P0, [R7+URZ], R2 ;  /* 0x00000002070075a7 */ /* 0x0022e4000800017f */
[----:B---3--:R-:W-:Y:S05]  /*18820*/  @!P0 NANOSLEEP.SYNCS 0x989680 ;  /* 0x009896800000895d */ /* 0x008fea0003900000 */
[----:B------:R-:W3:Y:S02]  /*18830*/  @!P0 SYNCS.PHASECHK.TRANS64 P0, [R7+URZ], R2 ;  /* 0x00000002070085a7 */ /* 0x000ee4000800007f */
[----:B---3--:R-:W-:Y:S05]  /*18840*/  @!P0 BRA `(.L_x_1189) ;  /* 0xfffffffc00f08947 */ /* 0x008fea000383ffff */
[----:B------:R-:W-:Y:S05]  /*18850*/  BRA `(.L_x_1287) ;  /* 0xffffffe000bc7947 */ /* 0x000fea000383ffff */
.L_x_1191:
[----:B---3--:R3:W4:Y:S02]  /*18860*/  SYNCS.PHASECHK.TRANS64.TRYWAIT P0, [R4+URZ], R5 ;  /* 0x00000005040075a7 */ /* 0x008724000800017f */
[----:B----4-:R-:W-:Y:S05]  /*18870*/  @!P0 NANOSLEEP.SYNCS 0x989680 ;  /* 0x009896800000895d */ /* 0x010fea0003900000 */
[----:B------:R-:W4:Y:S02]  /*18880*/  @!P0 SYNCS.PHASECHK.TRANS64 P0, [R4+URZ], R5 ;  /* 0x00000005040085a7 */ /* 0x000f24000800007f */
[----:B----4-:R-:W-:Y:S05]  /*18890*/  @!P0 BRA `(.L_x_1191) ;  /* 0xfffffffc00f08947 */ /* 0x010fea000383ffff */
[----:B------:R-:W-:Y:S05]  /*188a0*/  BRA `(.L_x_1288) ;  /* 0xffffffe000c47947 */ /* 0x000fea000383ffff */
.L_x_1289:
        /* <DEDUP_REMOVED lines=13> */
.L_x_4719:


//--------------------- .text._ZN7cutlass13device_kernelIN5flash11enable_sm90INS1_16FlashAttnFwdSm90INS1_25CollectiveMainloopFwdSm90ILi2EN4cute5tupleIJNS5_1CILi1EEES8_S8_EEENS6_IJNS7_ILi128EEENS7_ILi96EEENS7_ILi64EEEEEELi256ENS_6half_tEfNS_4arch4Sm90ELb0ELb1ELb1ELb0ELb0ELb0ELb0ELb1ELb0ELb0ELb0ELb0EEENS1_21CollectiveEpilogueFwdINS6_IJSA_NS7_ILi256EEESB_EEES9_SE_SG_Li256ELb0ELb0ELb0ELb0EEENS1_30DynamicPersistentTileSchedulerILi256ELi32ELb0ELb0ELb1EEEEEEEEEvNT_6ParamsE --------------------------
	.section	.text._ZN7cutlass13device_kernelIN5flash11enable_sm90INS1_16FlashAttnFwdSm90INS1_25CollectiveMainloopFwdSm90ILi2EN4cute5tupleIJNS5_1CILi1EEES8_S8_EEENS6_IJNS7_ILi128EEENS7_ILi96EEENS7_ILi64EEEEEELi256ENS_6half_tEfNS_4arch4Sm90ELb0ELb1ELb1ELb0ELb0ELb0ELb0ELb1ELb0ELb0ELb0ELb0EEENS1_21CollectiveEpilogueFwdINS6_IJSA_NS7_ILi256EEESB_EEES9_SE_SG_Li256ELb0ELb0ELb0ELb0EEENS1_30DynamicPersistentTileSchedulerILi256ELi32ELb0ELb0ELb1EEEEEEEEEvNT_6ParamsE,"ax",@progbits
	.align	128
.text._ZN7cutlass13device_kernelIN5flash11enable_sm90INS1_16FlashAttnFwdSm90INS1_25CollectiveMainloopFwdSm90ILi2EN4cute5tupleIJNS5_1CILi1EEES8_S8_EEENS6_IJNS7_ILi128EEENS7_ILi96EEENS7_ILi64EEEEEELi256ENS_6half_tEfNS_4arch4Sm90ELb0ELb1ELb1ELb0ELb0ELb0ELb0ELb1ELb0ELb0ELb0ELb0EEENS1_21CollectiveEpilogueFwdINS6_IJSA_NS7_ILi256EEESB_EEES9_SE_SG_Li256ELb0ELb0ELb0ELb0EEENS1_30DynamicPersistentTileSchedulerILi256ELi32ELb0ELb0ELb1EEEEEEEEEvNT_6ParamsE:
        .type           _ZN7cutlass13device_kernelIN5flash11enable_sm90INS1_16FlashAttnFwdSm90INS1_25CollectiveMainloopFwdSm90ILi2EN4cute5tupleIJNS5_1CILi1EEES8_S8_EEENS6_IJNS7_ILi128EEENS7_ILi96EEENS7_ILi64EEEEEELi256ENS_6half_tEfNS_4arch4Sm90ELb0ELb1ELb1ELb0ELb0ELb0ELb0ELb1ELb0ELb0ELb0ELb0EEENS1_21CollectiveEpilogueFwdINS6_IJSA_NS7_ILi256EEESB_EEES9_SE_SG_Li256ELb0ELb0ELb0ELb0EEENS1_30DynamicPersistentTileSchedulerILi256ELi32ELb0ELb0ELb1EEEEEEEEEvNT_6ParamsE,@function
        .size           _ZN7cutlass13device_kernelIN5flash11enable_sm90INS1_16FlashAttnFwdSm90INS1_25CollectiveMainloopFwdSm90ILi2EN4cute5tupleIJNS5_1CILi1EEES8_S8_EEENS6_IJNS7_ILi128EEENS7_ILi96EEENS7_ILi64EEEEEELi256ENS_6half_tEfNS_4arch4Sm90ELb0ELb1ELb1ELb0ELb0ELb0ELb0ELb1ELb0ELb0ELb0ELb0EEENS1_21CollectiveEpilogueFwdINS6_IJSA_NS7_ILi256EEESB_EEES9_SE_SG_Li256ELb0ELb0ELb0ELb0EEENS1_30DynamicPersistentTileSchedulerILi256ELi32ELb0ELb0ELb1EEEEEEEEEvNT_6ParamsE,(.L_x_4720 - _ZN7cutlass13device_kernelIN5flash11enable_sm90INS1_16FlashAttnFwdSm90INS1_25CollectiveMainloopFwdSm90ILi2EN4cute5tupleIJNS5_1CILi1EEES8_S8_EEENS6_IJNS7_ILi128EEENS7_ILi96EEENS7_ILi64EEEEEELi256ENS_6half_tEfNS_4arch4Sm90ELb0ELb1ELb1ELb0ELb0ELb0ELb0ELb1ELb0ELb0ELb0ELb0EEENS1_21CollectiveEpilogueFwdINS6_IJSA_NS7_ILi256EEESB_EEES9_SE_SG_Li256ELb0ELb0ELb0ELb0EEENS1_30DynamicPersistentTileSchedulerILi256ELi32ELb0ELb0ELb1EEEEEEEEEvNT_6ParamsE)
        .other          _ZN7cutlass13device_kernelIN5flash11enable_sm90INS1_16FlashAttnFwdSm90INS1_25CollectiveMainloopFwdSm90ILi2EN4cute5tupleIJNS5_1CILi1EEES8_S8_EEENS6_IJNS7_ILi128EEENS7_ILi96EEENS7_ILi64EEEEEELi256ENS_6half_tEfNS_4arch4Sm90ELb0ELb1ELb1ELb0ELb0ELb0ELb0ELb1ELb0ELb0ELb0ELb0EEENS1_21CollectiveEpilogueFwdINS6_IJSA_NS7_ILi256EEESB_EEES9_SE_SG_Li256ELb0ELb0ELb0ELb0EEENS1_30DynamicPersistentTileSchedulerILi256ELi32ELb0ELb0ELb1EEEEEEEEEvNT_6ParamsE,@"STO_CUDA_ENTRY STV_DEFAULT"
_ZN7cutlass13device_kernelIN5flash11enable_sm90INS1_16FlashAttnFwdSm90INS1_25CollectiveMainloopFwdSm90ILi2EN4cute5tupleIJNS5_1CILi1EEES8_S8_EEENS6_IJNS7_ILi128EEENS7_ILi96EEENS7_ILi64EEEEEELi256ENS_6half_tEfNS_4arch4Sm90ELb0ELb1ELb1ELb0ELb0ELb0ELb0ELb1ELb0ELb0ELb0ELb0EEENS1_21CollectiveEpilogueFwdINS6_IJSA_NS7_ILi256EEESB_EEES9_SE_SG_Li256ELb0ELb0ELb0ELb0EEENS1_30DynamicPersistentTileSchedulerILi256ELi32ELb0ELb0ELb1EEEEEEEEEvNT_6ParamsE:
[----:B------:R-:W1:Y:S01]  /*0000*/  LDC R1, c[0x0][0x28] ;  /* 0x00000a00ff017b82 */ /* 0x000e620000000800 */
[----:B------:R-:W2:Y:S01]  /*0010*/  S2R R3, SR_TID.X ;  /* 0x0000000000037919 */ /* 0x000ea20000002100 */
[----:B------:R-:W-:Y:S01]  /*0020*/  ELECT P0, URZ, PT ;  /* 0x00000000003f782f */ /* 0x000fe20003800000 */
[----:B------:R-:W-:Y:S01]  /*0030*/  BSSY B0, `(.L_x_1290) ;  /* 0x0000014000007945 */ /* 0x000fe20003800000 */
[--C-:B--2---:R-:W-:Y:S02]  /*0040*/  SHF.R.U32.HI R0, RZ, 0x5, R3.reuse ;  /* 0x00000005ff007819 */ /* 0x104fe40000011603 */
[----:B------:R-:W-:-:S03]  /*0050*/  SHF.R.U32.HI R23, RZ, 0x7, R3 ;  /* 0x00000007ff177819 */ /* 0x000fc60000011603 */
[----:B------:R-:W2:Y:S02]  /*0060*/  SHFL.IDX PT, R2, R0, RZ, 0x1f ;  /* 0x00001fff00027589 */ /* 0x000ea400000e0000 */
[----:B--2---:R-:W-:-:S13]  /*0070*/  ISETP.EQ.AND P0, PT, R2, RZ, P0 ;  /* 0x000000ff0200720c */ /* 0x004fda0000702270 */
[----:B-1----:R-:W-:Y:S05]  /*0080*/  @!P0 BRA `(.L_x_1291) ;  /* 0x0000000000388947 */ /* 0x002fea0003800000 */
        /* <DEDUP_REMOVED lines=14> */
.L_x_1291:
[----:B------:R-:W-:Y:S05]  /*0170*/  BSYNC B0 ;  /* 0x0000000000007941 */ /* 0x000fea0003800000 */
.L_x_1290:
        /* <DEDUP_REMOVED lines=37> */
.L_x_1292:
        /* <DEDUP_REMOVED lines=22> */
.L_x_1293:
        /* <DEDUP_REMOVED lines=18> */
.L_x_1294:
        /* <DEDUP_REMOVED lines=22> */
.L_x_1295:
        /* <DEDUP_REMOVED lines=22> */
.L_x_1296:
[----:B------:R-:W-:Y:S01]  /*0910*/  PLOP3.LUT P0, PT, PT, PT, UP0, 0x80, 0x0 ;  /* 0x000000000000781c */ /* 0x000fe20003f0f008 */
[----:B------:R-:W-:Y:S01]  /*0920*/  UMOV UR36, 0x1 ;  /* 0x0000000100247882 */ /* 0x000fe20000000000 */
[----:B------:R-:W-:Y:S01]  /*0930*/  NOP ;  /* 0x0000000000007918 */ /* 0x000fe20000000000 */
[----:B------:R-:W-:Y:S01]  /*0940*/  USEL UR36, UR36, 0x2, !UP0 ;  /* 0x0000000224247887 */ /* 0x000fe2000c000000 */
[----:B------:R-:W-:Y:S01]  /*0950*/  ULDC.64 UR48, c[0x0][0x208] ;  /* 0x0000820000307ab9 */ /* 0x000fe20000000a00 */
[----:B-123--:R-:W-:Y:S08]  /*0960*/  BAR.SYNC.DEFER_BLOCKING 0x0 ;  /* 0x0000000000007b1d */ /* 0x00eff00000010000 */
[----:B------:R-:W-:Y:S05]  /*0970*/  @!P0 BRA `(.L_x_1297) ;  /* 0x000000f400408947 */ /* 0x000fea0003800000 */
.L_x_1298:
[----:B------:R-:W-:-:S08]  /*0980*/  NOP ;  /* 0x0000000000007918 */ /* 0x000fd00000000000 */
[----:B------:R-:W1:Y:S02]  /*0990*/  USETMAXREG.TRY_ALLOC.CTAPOOL UP0, 0xf0 ;  /* 0x000000f0000079c8 */ /* 0x000e640008000600 */
[----:B-1----:R-:W-:-:S13]  /*09a0*/  PLOP3.LUT P0, PT, PT, PT, UP0, 0x80, 0x0 ;  /* 0x000000000000781c */ /* 0x002fda0003f0f008 */
[----:B------:R-:W-:Y:S05]  /*09b0*/  @!P0 BRA `(.L_x_1298) ;  /* 0xfffffffc00f08947 */ /* 0x000fea000383ffff */
[----:B------:R-:W1:Y:S08]  /*09c0*/  S2UR UR7, SR_CTAID.X ;  /* 0x00000000000779c3 */ /* 0x000e700000002500 */
[----:B------:R-:W-:Y:S08]  /*09d0*/  BAR.ARV 0x4, 0x120 ;  /* 0x0104800000007b1d */ /* 0x000ff00000002000 */
[----:B------:R-:W-:Y:S08]  /*09e0*/  BAR.ARV 0x8, 0x120 ;  /* 0x0204800000007b1d */ /* 0x000ff00000002000 */
[----:B------:R-:W1:Y:S01]  /*09f0*/  LDC R0, c[0x0][0xda8] ;  /* 0x00036a00ff007b82 */ /* 0x000e620000000800 */
[----:B------:R-:W-:-:S13]  /*0a00*/  ISETP.NE.AND P0, PT, R23, 0x1, PT ;  /* 0x000000011700780c */ /* 0x000fda0003f05270 */
[----:B------:R-:W-:Y:S06]  /*0a10*/  @!P0 BAR.ARV 0x9, 0x100 ;  /* 0x0244000000008b1d */ /* 0x000fec0000002000 */
[----:B-1----:R-:W-:-:S13]  /*0a20*/  ISETP.LE.AND P0, PT, R0, UR7, PT ;  /* 0x0000000700007c0c */ /* 0x002fda000bf03270 */
[----:B------:R-:W-:Y:S05]  /*0a30*/  @P0 EXIT ;  /* 0x000000000000094d */ /* 0x000fea0003800000 */
[----:B------:R-:W1:Y:S01]  /*0a40*/  S2R R2, SR_TID.X ;  /* 0x0000000000027919 */ /* 0x000e620000002100 */
[----:B------:R-:W2:Y:S01]  /*0a50*/  S2UR UR4, SR_CgaCtaId ;  /* 0x00000000000479c3 */ /* 0x000ea20000008800 */
[----:B------:R-:W-:Y:S01]  /*0a60*/  UMOV UR46, 0x400 ;  /* 0x00000400002e7882 */ /* 0x000fe20000000000 */
[----:B------:R-:W-:Y:S01]  /*0a70*/  ULOP3.LUT UR47, UR36, 0x1, URZ, 0xfc, !UPT ;  /* 0x00000001242f7892 */ /* 0x000fe2000f8efc3f */
[----:B------:R-:W-:Y:S01]  /*0a80*/  ULDC.64 UR50, c[0x0][0x198] ;  /* 0x0000660000327ab9 */ /* 0x000fe20000000a00 */
[----:B------:R-:W-:Y:S01]  /*0a90*/  UMOV UR37, URZ ;  /* 0x0000003f00257c82 */ /* 0x000fe20008000000 */
[----:B------:R-:W-:Y:S01]  /*0aa0*/  UMOV UR38, URZ ;  /* 0x0000003f00267c82 */ /* 0x000fe20008000000 */
[----:B------:R-:W-:Y:S02]  /*0ab0*/  UMOV UR39, URZ ;  /* 0x0000003f00277c82 */ /* 0x000fe40008000000 */
[----:B------:R-:W3:Y:S01]  /*0ac0*/  S2UR UR6, SR_SWINHI ;  /* 0x00000000000679c3 */ /* 0x000ee20000002f00 */
[----:B--2---:R-:W-:Y:S01]  /*0ad0*/  ULEA UR46, UR4, UR46, 0x18 ;  /* 0x0000002e042e7291 */ /* 0x004fe2000f8ec03f */
[----:B-1----:R-:W-:-:S06]  /*0ae0*/  VIADD R202, R2, 0xffffff80 ;  /* 0xffffff8002ca7836 */ /* 0x002fcc0000000000 */
[----:B------:R-:W-:Y:S01]  /*0af0*/  UMOV UR4, UR46 ;  /* 0x0000002e00047c82 */ /* 0x000fe20008000000 */
[----:B---3--:R-:W-:Y:S01]  /*0b00*/  UMOV UR5, UR6 ;  /* 0x0000000600057c82 */ /* 0x008fe20008000000 */
[----:B------:R-:W-:Y:S01]  /*0b10*/  IMAD.U32 R18, RZ, RZ, UR4 ;  /* 0x00000004ff127e24 */ /* 0x000fe2000f8e00ff */
[----:B------:R-:W-:Y:S01]  /*0b20*/  UMOV UR4, UR7 ;  /* 0x0000000700047c82 */ /* 0x000fe20008000000 */
[----:B------:R-:W-:Y:S01]  /*0b30*/  SHF.R.S32.HI R3, RZ, 0x1f, R202 ;  /* 0x0000001fff037819 */ /* 0x000fe200000114ca */
[----:B------:R-:W-:-:S03]  /*0b40*/  IMAD.U32 R19, RZ, RZ, UR5 ;  /* 0x00000005ff137e24 */ /* 0x000fc6000f8e00ff */
[CC--:B------:R-:W-:Y:S02]  /*0b50*/  LEA.HI R0, R3.reuse, R202.reuse, RZ, 0x7 ;  /* 0x000000ca03007211 */ /* 0x0c0fe400078f38ff */
[CC--:B------:R-:W-:Y:S02]  /*0b60*/  LEA.HI R2, R3.reuse, R202.reuse, RZ, 0x4 ;  /* 0x000000ca03027211 */ /* 0x0c0fe400078f20ff */
[----:B------:R-:W-:Y:S02]  /*0b70*/  LOP3.LUT R5, R0, 0xffffff80, RZ, 0xc0, !PT ;  /* 0xffffff8000057812 */ /* 0x000fe400078ec0ff */
[----:B------:R-:W-:Y:S02]  /*0b80*/  LEA.HI R4, R3, R202, RZ, 0x5 ;  /* 0x000000ca03047211 */ /* 0x000fe400078f28ff */
[----:B------:R-:W-:Y:S01]  /*0b90*/  LOP3.LUT R3, R2, 0x3fffff0, RZ, 0xc0, !PT ;  /* 0x03fffff002037812 */ /* 0x000fe200078ec0ff */
[----:B------:R-:W-:Y:S01]  /*0ba0*/  IMAD.IADD R6, R202, 0x1, -R5 ;  /* 0x00000001ca067824 */ /* 0x000fe200078e0a05 */
[----:B------:R-:W-:-:S02]  /*0bb0*/  SHF.R.S32.HI R5, RZ, 0x4, R2 ;  /* 0x00000004ff057819 */ /* 0x000fc40000011402 */
[----:B------:R-:W-:Y:S01]  /*0bc0*/  SHF.R.S32.HI R4, RZ, 0x5, R4 ;  /* 0x00000005ff047819 */ /* 0x000fe20000011404 */
[----:B------:R-:W-:Y:S01]  /*0bd0*/  IMAD.IADD R3, R202, 0x1, -R3 ;  /* 0x00000001ca037824 */ /* 0x000fe200078e0a03 */
[----:B------:R-:W-:Y:S02]  /*0be0*/  SHF.R.S32.HI R7, RZ, 0x1f, R6 ;  /* 0x0000001fff077819 */ /* 0x000fe40000011406 */
[----:B------:R-:W-:Y:S01]  /*0bf0*/  LEA.HI R2, R2, R5, RZ, 0x1 ;  /* 0x0000000502027211 */ /* 0x000fe200078f08ff */
[----:B------:R-:W-:Y:S01]  /*0c00*/  IMAD R11, R4, 0x10, R3 ;  /* 0x00000010040b7824 */ /* 0x000fe200078e0203 */
[----:B------:R-:W-:Y:S02]  /*0c10*/  LEA.HI R8, R7, R6, RZ, 0x2 ;  /* 0x0000000607087211 */ /* 0x000fe400078f10ff */
[----:B------:R-:W-:Y:S02]  /*0c20*/  LOP3.LUT R2, R2, 0x1ffffffe, RZ, 0xc0, !PT ;  /* 0x1ffffffe02027812 */ /* 0x000fe400078ec0ff */
[----:B------:R-:W-:-:S02]  /*0c30*/  SHF.R.S32.HI R9, RZ, 0x2, R8 ;  /* 0x00000002ff097819 */ /* 0x000fc40000011408 */
[----:B------:R-:W-:Y:S01]  /*0c40*/  SHF.R.S32.HI R10, RZ, 0x1f, R8 ;  /* 0x0000001fff0a7819 */ /* 0x000fe20000011408 */
[----:B------:R-:W-:Y:S01]  /*0c50*/  IMAD.IADD R2, R5, 0x1, -R2 ;  /* 0x0000000105027824 */ /* 0x000fe200078e0a02 */
[----:B------:R-:W-:Y:S02]  /*0c60*/  SHF.R.S32.HI R3, RZ, 0x7, R0 ;  /* 0x00000007ff037819 */ /* 0x000fe40000011400 */
[----:B------:R-:W-:Y:S01]  /*0c70*/  LEA.HI R10, R10, R9, RZ, 0x3 ;  /* 0x000000090a0a7211 */ /* 0x000fe200078f18ff */
[----:B------:R-:W-:Y:S01]  /*0c80*/  IMAD R2, R11, 0x8, R2 ;  /* 0x000000080b027824 */ /* 0x000fe200078e0202 */
[----:B------:R-:W-:Y:S02]  /*0c90*/  LEA.HI R0, R0, R3, RZ, 0x1 ;  /* 0x0000000300007211 */ /* 0x000fe400078f08ff */
[----:B------:R-:W-:Y:S01]  /*0ca0*/  LOP3.LUT R10, R10, 0xfffffff8, RZ, 0xc0, !PT ;  /* 0xfffffff80a0a7812 */ /* 0x000fe200078ec0ff */
[----:B------:R-:W-:Y:S01]  /*0cb0*/  IMAD.SHL.U32 R5, R2, 0x8, RZ ;  /* 0x0000000802057824 */ /* 0x000fe200078e00ff */
[----:B------:R-:W-:-:S02]  /*0cc0*/  LEA.HI R7, R7, R6, RZ, 0x5 ;  /* 0x0000000607077211 */ /* 0x000fc400078f28ff */
[----:B------:R-:W-:Y:S01]  /*0cd0*/  LOP3.LUT R0, R0, 0x3fffffe, RZ, 0xc0, !PT ;  /* 0x03fffffe00007812 */ /* 0x000fe200078ec0ff */
[----:B------:R-:W-:Y:S01]  /*0ce0*/  IMAD.IADD R10, R9, 0x1, -R10 ;  /* 0x00000001090a7824 */ /* 0x000fe200078e0a0a */
[----:B------:R-:W-:Y:S01]  /*0cf0*/  SHF.R.S32.HI R7, RZ, 0x5, R7 ;  /* 0x00000005ff077819 */ /* 0x000fe20000011407 */
[----:B------:R-:W-:Y:S01]  /*0d00*/  IMAD.WIDE R18, R5, 0x2, R18 ;  /* 0x0000000205127825 */ /* 0x000fe200078e0212 */
[----:B------:R-:W-:-:S03]  /*0d10*/  LOP3.LUT R9, R8, 0x7ffffffc, RZ, 0xc0, !PT ;  /* 0x7ffffffc08097812 */ /* 0x000fc600078ec0ff */
[----:B------:R-:W-:Y:S02]  /*0d20*/  IMAD.IADD R0, R3, 0x1, -R0 ;  /* 0x0000000103007824 */ /* 0x000fe400078e0a00 */
[----:B------:R-:W-:Y:S02]  /*0d30*/  IMAD R7, R7, 0x10, R10 ;  /* 0x0000001007077824 */ /* 0x000fe400078e020a */
[----:B------:R-:W-:Y:S02]  /*0d40*/  IMAD.IADD R9, R6, 0x1, -R9 ;  /* 0x0000000106097824 */ /* 0x000fe400078e0a09 */
[----:B------:R-:W-:Y:S02]  /*0d50*/  IMAD R201, R0, 0x40, R7 ;  /* 0x0000004000c97824 */ /* 0x000fe400078e0207 */
[----:B------:R-:W-:-:S07]  /*0d60*/  IMAD.SHL.U32 R16, R9, 0x2, RZ ;  /* 0x0000000209107824 */ /* 0x000fce00078e00ff */
.L_x_1391:
[----:B------:R-:W-:Y:S01]  /*0d70*/  ULDC UR5, c[0x0][0xdd0] ;  /* 0x0003740000057ab9 */ /* 0x000fe20000000800 */
[----:B-1----:R-:W1:Y:S01]  /*0d80*/  LDC R0, c[0x0][0xde8] ;  /* 0x00037a00ff007b82 */ /* 0x002e620000000800 */
[----:B------:R-:W-:Y:S01]  /*0d90*/  UISETP.NE.AND UP0, UPT, UR5, 0x1, UPT ;  /* 0x000000010500788c */ /* 0x000fe2000bf05270 */
[----:B------:R-:W-:-:S10]  /*0da0*/  UMOV UR8, UR4 ;  /* 0x0000000400087c82 */ /* 0x000fd40008000000 */
[----:B------:R-:W-:Y:S01]  /*0db0*/  @UP0 ULDC UR6, c[0x0][0xdd4] ;  /* 0x0003750000060ab9 */ /* 0x000fe20000000800 */
[----:B------:R-:W-:Y:S01]  /*0dc0*/  @UP0 ULDC UR9, c[0x0][0xdd8] ;  /* 0x0003760000090ab9 */ /* 0x000fe20000000800 */
[----:B------:R-:W-:-:S04]  /*0dd0*/  UIMAD.WIDE.U32 UR6, UR4, UR6, URZ ;  /* 0x00000006040672a5 */ /* 0x000fc8000f8e003f */
[----:B------:R-:W-:-:S04]  /*0de0*/  @UP0 USHF.R.U32.HI UR8, URZ, UR9, UR7 ;  /* 0x000000093f080299 */ /* 0x000fc80008011607 */
[----:B------:R-:W-:Y:S02]  /*0df0*/  UIADD3 UR6, -UR8, URZ, URZ ;  /* 0x0000003f08067290 */ /* 0x000fe4000fffe13f */
[----:B-1----:R-:W-:Y:S02]  /*0e00*/  ISETP.LE.AND P0, PT, R0, UR8, PT ;  /* 0x0000000800007c0c */ /* 0x002fe4000bf03270 */
[----:B------:R-:W-:-:S11]  /*0e10*/  UIMAD UR7, UR5, UR6, UR4 ;  /* 0x00000006050772a4 */ /* 0x000fd6000f8e0204 */
[----:B--234-:R-:W-:Y:S05]  /*0e20*/  @!P0 BRA `(.L_x_1299) ;  /* 0x0000000000208947 */ /* 0x01cfea0003800000 */
[----:B------:R-:W-:Y:S01]  /*0e30*/  ULDC UR6, c[0x0][0xddc] ;  /* 0x0003770000067ab9 */ /* 0x000fe20000000800 */
[----:B------:R-:W-:Y:S01]  /*0e40*/  UMOV UR41, UR7 ;  /* 0x0000000700297c82 */ /* 0x000fe20008000000 */
[----:B------:R-:W-:-:S11]  /*0e50*/  UISETP.NE.AND UP0, UPT, UR6, 0x1, UPT ;  /* 0x000000010600788c */ /* 0x000fd6000bf05270 */
[----:B------:R-:W-:Y:S02]  /*0e60*/  @UP0 ULDC.64 UR10, c[0x0][0xde0] ;  /* 0x00037800000a0ab9 */ /* 0x000fe40000000a00 */
[----:B------:R-:W-:-:S04]  /*0e70*/  UIMAD.WIDE.U32 UR4, UR7, UR10, URZ ;  /* 0x0000000a070472a5 */ /* 0x000fc8000f8e003f */
[----:B------:R-:W-:-:S04]  /*0e80*/  @UP0 USHF.R.U32.HI UR41, URZ, UR11, UR5 ;  /* 0x0000000b3f290299 */ /* 0x000fc80008011605 */
[----:B------:R-:W-:Y:S01]  /*0e90*/  UIMAD UR4, UR41, UR6, URZ ;  /* 0x00000006290472a4 */ /* 0x000fe2000f8e023f */
[----:B------:R-:W-:Y:S11]  /*0ea0*/  BRA `(.L_x_1300) ;  /* 0x00000000001c7947 */ /* 0x000ff60003800000 */
.L_x_1299:
[----:B------:R-:W-:Y:S01]  /*0eb0*/  ULDC UR6, c[0x0][0xdc4] ;  /* 0x0003710000067ab9 */ /* 0x000fe20000000800 */
[----:B------:R-:W-:Y:S01]  /*0ec0*/  UMOV UR41, UR7 ;  /* 0x0000000700297c82 */ /* 0x000fe20008000000 */
[----:B------:R-:W-:-:S11]  /*0ed0*/  UISETP.NE.AND UP0, UPT, UR6, 0x1, UPT ;  /* 0x000000010600788c */ /* 0x000fd6000bf05270 */
[----:B------:R-:W-:Y:S02]  /*0ee0*/  @UP0 ULDC.64 UR10, c[0x0][0xdc8] ;  /* 0x00037200000a0ab9 */ /* 0x000fe40000000a00 */
[----:B------:R-:W-:-:S04]  /*0ef0*/  UIMAD.WIDE.U32 UR4, UR7, UR10, URZ ;  /* 0x0000000a070472a5 */ /* 0x000fc8000f8e003f */
[----:B------:R-:W-:-:S04]  /*0f00*/  @UP0 USHF.R.U32.HI UR41, URZ, UR11, UR5 ;  /* 0x0000000b3f290299 */ /* 0x000fc80008011605 */
[----:B------:R-:W-:-:S12]  /*0f10*/  UIMAD UR4, UR41, UR6, URZ ;  /* 0x00000006290472a4 */ /* 0x000fd8000f8e023f */
.L_x_1300:
[----:B------:R-:W1:Y:S01]  /*0f20*/  LDC.64 R8, c[0x0][0x9e0] ;  /* 0x00027800ff087b82 */ /* 0x000e620000000a00 */
[----:B------:R-:W-:Y:S01]  /*0f30*/  ULDC UR43, c[0x0][0xdb8] ;  /* 0x00036e00002b7ab9 */ /* 0x000fe20000000800 */
[----:B------:R-:W-:Y:S02]  /*0f40*/  ULOP3.LUT UR5, URZ, UR41, URZ, 0x33, !UPT ;  /* 0x000000293f057292 */ /* 0x000fe4000f8e333f */
[----:B------:R-:W-:Y:S01]  /*0f50*/  UISETP.NE.AND UP1, UPT, UR43, 0x1, UPT ;  /* 0x000000012b00788c */ /* 0x000fe2000bf25270 */
[----:B------:R-:W-:Y:S01]  /*0f60*/  ULDC UR42, c[0x0][0xdac] ;  /* 0x00036b00002a7ab9 */ /* 0x000fe20000000800 */
[----:B------:R-:W-:Y:S02]  /*0f70*/  ULDC.64 UR10, c[0x0][0x3f8] ;  /* 0x0000fe00000a7ab9 */ /* 0x000fe40000000a00 */
[----:B------:R-:W2:Y:S01]  /*0f80*/  LDC R7, c[0x0][0x288] ;  /* 0x0000a200ff077b82 */ /* 0x000ea20000000800 */
[----:B------:R-:W-:Y:S02]  /*0f90*/  UIADD3 UR4, UR7, -UR4, URZ ;  /* 0x8000000407047290 */ /* 0x000fe4000fffe03f */
[----:B------:R-:W-:-:S02]  /*0fa0*/  UIADD3 UR42, UR5, UR42, URZ ;  /* 0x0000002a052a7290 */ /* 0x000fc4000fffe03f */
[----:B------:R-:W-:Y:S01]  /*0fb0*/  UISETP.NE.U32.AND UP0, UPT, UR10, URZ, UPT ;  /* 0x0000003f0a00728c */ /* 0x000fe2000bf05070 */
[----:B------:R-:W-:Y:S02]  /*0fc0*/  ULDC UR7, c[0x0][0xdc4] ;  /* 0x0003710000077ab9 */ /* 0x000fe40000000800 */
[----:B------:R-:W3:Y:S01]  /*0fd0*/  LDC R5, c[0x0][0x2e0] ;  /* 0x0000b800ff057b82 */ /* 0x000ee20000000800 */
[----:B------:R-:W-:Y:S02]  /*0fe0*/  USHF.L.U32 UR42, UR42, 0x7, URZ ;  /* 0x000000072a2a7899 */ /* 0x000fe4000800063f */
[----:B------:R-:W-:Y:S02]  /*0ff0*/  UIMAD UR8, UR8, UR7, UR4 ;  /* 0x00000007080872a4 */ /* 0x000fe4000f8e0204 */
[----:B------:R-:W-:Y:S01]  /*1000*/  UISETP.NE.AND.EX UP0, UPT, UR11, URZ, UPT, UP0 ;  /* 0x0000003f0b00728c */ /* 0x000fe2000bf05300 */
[----:B------:R-:W-:Y:S01]  /*1010*/  @UP1 ULDC UR4, c[0x0][0xdbc] ;  /* 0x00036f0000041ab9 */ /* 0x000fe20000000800 */
[----:B------:R-:W-:Y:S01]  /*1020*/  ULDC UR6, c[0x0][0x404] ;  /* 0x0001010000067ab9 */ /* 0x000fe20000000800 */
[----:B------:R-:W-:Y:S01]  /*1030*/  UIMAD.WIDE.U32 UR4, UR8, UR4, URZ ;  /* 0x00000004080472a5 */ /* 0x000fe2000f8e003f */
[----:B-1----:R-:W-:Y:S01]  /*1040*/  ISETP.GE.AND P1, PT, R9, 0x1, PT ;  /* 0x000000010900780c */ /* 0x002fe20003f26270 */
[----:B------:R-:W-:Y:S01]  /*1050*/  USEL UR6, UR6, 0x1, UP0 ;  /* 0x0000000106067887 */ /* 0x000fe20008000000 */
[----:B------:R-:W-:Y:S01]  /*1060*/  IMAD.U32 R200, RZ, RZ, UR42 ;  /* 0x0000002affc87e24 */ /* 0x000fe2000f8e00ff */
[----:B------:R-:W-:Y:S01]  /*1070*/  @UP1 ULDC UR7, c[0x0][0xdc0] ;  /* 0x0003700000071ab9 */ /* 0x000fe20000000800 */
[----:B------:R-:W-:Y:S01]  /*1080*/  UMOV UR44, UR8 ;  /* 0x00000008002c7c82 */ /* 0x000fe20008000000 */
[----:B------:R-:W-:-:S02]  /*1090*/  @UP1 USHF.R.U32.HI UR44, URZ, UR7, UR5 ;  /* 0x000000073f2c1299 */ /* 0x000fc40008011605 */
[----:B--2---:R-:W-:Y:S02]  /*10a0*/  IADD3 R22, R200, 0x80, -R7 ;  /* 0x00000080c8167810 */ /* 0x004fe40007ffe807 */
[----:B------:R-:W-:-:S04]  /*10b0*/  UIADD3 UR4, -UR44, URZ, URZ ;  /* 0x0000003f2c047290 */ /* 0x000fc8000fffe13f */
[----:B------:R-:W-:Y:S01]  /*10c0*/  UIMAD UR43, UR43, UR4, UR8 ;  /* 0x000000042b2b72a4 */ /* 0x000fe2000f8e0208 */
[----:B---3--:R-:W-:-:S04]  /*10d0*/  IMAD R17, R5, UR6, RZ ;  /* 0x0000000605117c24 */ /* 0x008fc8000f8e02ff */
[----:B------:R-:W-:-:S04]  /*10e0*/  IMAD.IADD R22, R17, 0x1, R22 ;  /* 0x0000000111167824 */ /* 0x000fc800078e0216 */
[----:B------:R-:W-:Y:S01]  /*10f0*/  IMAD.IADD R0, R22, 0x1, R8 ;  /* 0x0000000116007824 */ /* 0x000fe200078e0208 */
[----:B------:R-:W-:Y:S06]  /*1100*/  @!P1 BRA `(.L_x_1301) ;  /* 0x0000000000409947 */ /* 0x000fec0003800000 */
[C---:B------:R-:W-:Y:S01]  /*1110*/  ISETP.GT.AND P0, PT, R22.reuse, RZ, PT ;  /* 0x000000ff1600720c */ /* 0x040fe20003f04270 */
[----:B------:R-:W-:-:S12]  /*1120*/  VIADD R3, R22, 0xffffffff ;  /* 0xffffffff16037836 */ /* 0x000fd80000000000 */
[----:B------:R-:W-:Y:S05]  /*1130*/  @P0 BRA `(.L_x_1302) ;  /* 0x00000000001c0947 */ /* 0x000fea0003800000 */
[----:B------:R-:W-:Y:S01]  /*1140*/  ISETP.NE.AND P0, PT, R9, 0x1, PT ;  /* 0x000000010900780c */ /* 0x000fe20003f05270 */
[----:B------:R-:W-:-:S12]  /*1150*/  IMAD.MOV R3, RZ, RZ, -R22 ;  /* 0x000000ffff037224 */ /* 0x000fd800078e0a16 */
[----:B------:R-:W1:Y:S02]  /*1160*/  @P0 LDC.64 R10, c[0x0][0x9e8] ;  /* 0x00027a00ff0a0b82 */ /* 0x000e640000000a00 */
[----:B-1----:R-:W-:-:S05]  /*1170*/  @P0 IMAD.HI.U32 R4, R3, R10, RZ ;  /* 0x0000000a03040227 */ /* 0x002fca00078e00ff */
[----:B------:R-:W-:-:S04]  /*1180*/  @P0 SHF.R.U32.HI R3, RZ, R11, R4 ;  /* 0x0000000bff030219 */ /* 0x000fc80000011604 */
[----:B------:R-:W-:Y:S01]  /*1190*/  LOP3.LUT R3, RZ, R3, RZ, 0x33, !PT ;  /* 0x00000003ff037212 */ /* 0x000fe200078e33ff */
[----:B------:R-:W-:Y:S06]  /*11a0*/  BRA `(.L_x_1303) ;  /* 0x0000000000107947 */ /* 0x000fec0003800000 */
.L_x_1302:
[----:B------:R-:W-:-:S13]  /*11b0*/  ISETP.NE.AND P0, PT, R9, 0x1, PT ;  /* 0x000000010900780c */ /* 0x000fda0003f05270 */
[----:B------:R-:W1:Y:S02]  /*11c0*/  @P0 LDC.64 R10, c[0x0][0x9e8] ;  /* 0x00027a00ff0a0b82 */ /* 0x000e640000000a00 */
[----:B-1----:R-:W-:-:S05]  /*11d0*/  @P0 IMAD.HI.U32 R4, R3, R10, RZ ;  /* 0x0000000a03040227 */ /* 0x002fca00078e00ff */
[----:B------:R-:W-:-:S07]  /*11e0*/  @P0 SHF.R.U32.HI R3, RZ, R11, R4 ;  /* 0x0000000bff030219 */ /* 0x000fce0000011604 */
.L_x_1303:
[----:B------:R-:W-:-:S05]  /*11f0*/  IMAD R3, R3, R9, R9 ;  /* 0x0000000903037224 */ /* 0x000fca00078e0209 */
[----:B------:R-:W-:-:S07]  /*1200*/  VIMNMX R0, R0, R3, PT ;  /* 0x0000000300007248 */ /* 0x000fce0003fe0100 */
.L_x_1301:
[----:B------:R-:W-:Y:S01]  /*1210*/  IADD3 R4, -R7, UR42, RZ ;  /* 0x0000002a07047c10 */ /* 0x000fe2000fffe1ff */
[----:B------:R-:W-:Y:S01]  /*1220*/  VIADD R3, R0, 0x5f ;  /* 0x0000005f00037836 */ /* 0x000fe20000000000 */
[----:B------:R-:W-:Y:S01]  /*1230*/  ULDC UR4, c[0x0][0x9dc] ;  /* 0x0002770000047ab9 */ /* 0x000fe20000000800 */
[----:B------:R-:W-:Y:S02]  /*1240*/  VIADD R0, R17, 0x5f ;  /* 0x0000005f11007836 */ /* 0x000fe40000000000 */
[----:B------:R-:W-:Y:S02]  /*1250*/  IMAD R6, R5, UR6, R4 ;  /* 0x0000000605067c24 */ /* 0x000fe4000f8e0204 */
[----:B------:R-:W-:-:S04]  /*1260*/  IMAD.HI R4, R3, 0x2aaaaaab, RZ ;  /* 0x2aaaaaab03047827 */ /* 0x000fc800078e02ff */
[----:B------:R-:W-:Y:S01]  /*1270*/  IMAD.HI R0, R0, 0x2aaaaaab, RZ ;  /* 0x2aaaaaab00007827 */ /* 0x000fe200078e02ff */
[----:B------:R-:W-:-:S03]  /*1280*/  SHF.R.U32.HI R5, RZ, 0x1f, R4 ;  /* 0x0000001fff057819 */ /* 0x000fc60000011604 */
[----:B------:R-:W-:Y:S01]  /*1290*/  VIADD R7, R6, -UR4 ;  /* 0x8000000406077c36 */ /* 0x000fe20008000000 */
[----:B------:R-:W-:Y:S02]  /*12a0*/  SHF.R.U32.HI R3, RZ, 0x1f, R0 ;  /* 0x0000001fff037819 */ /* 0x000fe40000011600 */
[----:B------:R-:W-:Y:S02]  /*12b0*/  LEA.HI.SX32 R176, R4, R5, 0x1c ;  /* 0x0000000504b07211 */ /* 0x000fe400078fe2ff */
[----:B------:R-:W-:Y:S02]  /*12c0*/  LEA.HI.SX32 R3, R0, R3, 0x1c ;  /* 0x0000000300037211 */ /* 0x000fe400078fe2ff */
[----:B------:R-:W-:Y:S02]  /*12d0*/  R2UR UR4, R7 ;  /* 0x00000000070472ca */ /* 0x000fe400000e0000 */
[----:B------:R-:W-:Y:S01]  /*12e0*/  VIMNMX R176, R3, R176, PT ;  /* 0x000000b003b07248 */ /* 0x000fe20003fe0100 */
[----:B------:R-:W-:-:S12]  /*12f0*/  @!P1 BRA `(.L_x_1304) ;  /* 0x0000000000449947 */ /* 0x000fd80003800000 */
[----:B------:R-:W-:-:S13]  /*1300*/  ISETP.GT.AND P0, PT, R6, -0x1, PT ;  /* 0xffffffff0600780c */ /* 0x000fda0003f04270 */
[----:B------:R-:W-:Y:S05]  /*1310*/  @P0 BRA `(.L_x_1305) ;  /* 0x00000000001c0947 */ /* 0x000fea0003800000 */
[----:B------:R-:W-:Y:S02]  /*1320*/  ISETP.NE.AND P0, PT, R9, 0x1, PT ;  /* 0x000000010900780c */ /* 0x000fe40003f05270 */
[----:B------:R-:W-:-:S11]  /*1330*/  LOP3.LUT R3, RZ, R6, RZ, 0x33, !PT ;  /* 0x00000006ff037212 */ /* 0x000fd600078e33ff */
[----:B------:R-:W1:Y:S02]  /*1340*/  @P0 LDC.64 R4, c[0x0][0x9e8] ;  /* 0x00027a00ff040b82 */ /* 0x000e640000000a00 */
[----:B-1----:R-:W-:-:S05]  /*1350*/  @P0 IMAD.HI.U32 R0, R3, R4, RZ ;  /* 0x0000000403000227 */ /* 0x002fca00078e00ff */
[----:B------:R-:W-:-:S04]  /*1360*/  @P0 SHF.R.U32.HI R3, RZ, R5, R0 ;  /* 0x00000005ff030219 */ /* 0x000fc80000011600 */
[----:B------:R-:W-:Y:S01]  /*1370*/  LOP3.LUT R6, RZ, R3, RZ, 0x33, !PT ;  /* 0x00000003ff067212 */ /* 0x000fe200078e33ff */
[----:B------:R-:W-:Y:S06]  /*1380*/  BRA `(.L_x_1306) ;  /* 0x0000000000107947 */ /* 0x000fec0003800000 */
.L_x_1305:
[----:B------:R-:W-:-:S13]  /*1390*/  ISETP.NE.AND P0, PT, R9, 0x1, PT ;  /* 0x000000010900780c */ /* 0x000fda0003f05270 */
[----:B------:R-:W1:Y:S02]  /*13a0*/  @P0 LDC.64 R4, c[0x0][0x9e8] ;  /* 0x00027a00ff040b82 */ /* 0x000e640000000a00 */
[----:B-1----:R-:W-:-:S05]  /*13b0*/  @P0 IMAD.HI.U32 R0, R6, R4, RZ ;  /* 0x0000000406000227 */ /* 0x002fca00078e00ff */
[----:B------:R-:W-:-:S07]  /*13c0*/  @P0 SHF.R.U32.HI R6, RZ, R5, R0 ;  /* 0x00000005ff060219 */ /* 0x000fce0000011600 */
.L_x_1306:
[----:B------:R-:W-:-:S05]  /*13d0*/  IMAD R6, R6, R9, RZ ;  /* 0x0000000906067224 */ /* 0x000fca00078e02ff */
[----:B------:R-:W-:-:S13]  /*13e0*/  R2UR UR5, R6 ;  /* 0x00000000060572ca */ /* 0x000fda00000e0000 */
[----:B------:R-:W-:-:S04]  /*13f0*/  UISETP.LT.AND UP0, UPT, UR4, UR5, UPT ;  /* 0x000000050400728c */ /* 0x000fc8000bf01270 */
[----:B------:R-:W-:-:S12]  /*1400*/  USEL UR4, UR4, UR5, !UP0 ;  /* 0x0000000504047287 */ /* 0x000fd8000c000000 */
.L_x_1304:
[----:B------:R-:W-:Y:S01]  /*1410*/  UIMAD.WIDE UR4, UR4, 0x2aaaaaab, URZ ;  /* 0x2aaaaaab040478a5 */ /* 0x000fe2000f8e023f */
[----:B------:R-:W-:Y:S02]  /*1420*/  PLOP3.LUT P0, PT, PT, PT, PT, 0x80, 0x0 ;  /* 0x000000000000781c */ /* 0x000fe40003f0f070 */
[----:B------:R-:W-:Y:S01]  /*1430*/  CS2R R20, SRZ ;  /* 0x0000000000147805 */ /* 0x000fe2000001ff00 */
[----:B------:R-:W-:Y:S01]  /*1440*/  IMAD.MOV.U32 R0, RZ, RZ, RZ ;  /* 0x000000ffff007224 */ /* 0x000fe200078e00ff */
[----:B------:R-:W-:Y:S01]  /*1450*/  USHF.R.U32.HI UR4, URZ, 0x1f, UR5 ;  /* 0x0000001f3f047899 */ /* 0x000fe20008011605 */
[----:B------:R-:W-:Y:S02]  /*1460*/  CS2R R150, SRZ ;  /* 0x0000000000967805 */ /* 0x000fe4000001ff00 */
[----:B------:R-:W-:Y:S02]  /*1470*/  CS2R R148, SRZ ;  /* 0x0000000000947805 */ /* 0x000fe4000001ff00 */
[----:B------:R-:W-:Y:S01]  /*1480*/  CS2R R146, SRZ ;  /* 0x0000000000927805 */ /* 0x000fe2000001ff00 */
[----:B------:R-:W-:Y:S01]  /*1490*/  ULEA.HI.SX32 UR4, UR5, UR4, 0x1c ;  /* 0x0000000405047291 */ /* 0x000fe2000f8fe23f */
[----:B------:R-:W-:-:S02]  /*14a0*/  CS2R R144, SRZ ;  /* 0x0000000000907805 */ /* 0x000fc4000001ff00 */
[----:B------:R-:W-:Y:S02]  /*14b0*/  CS2R R142, SRZ ;  /* 0x00000000008e7805 */ /* 0x000fe4000001ff00 */
[----:B------:R-:W-:Y:S01]  /*14c0*/  CS2R R140, SRZ ;  /* 0x00000000008c7805 */ /* 0x000fe2000001ff00 */
[----:B------:R-:W-:Y:S01]  /*14d0*/  UISETP.LT.AND UP0, UPT, URZ, UR4, UPT ;  /* 0x000000043f00728c */ /* 0x000fe2000bf01270 */
[----:B------:R-:W-:Y:S02]  /*14e0*/  CS2R R138, SRZ ;  /* 0x00000000008a7805 */ /* 0x000fe4000001ff00 */
[----:B------:R-:W-:Y:S02]  /*14f0*/  CS2R R136, SRZ ;  /* 0x0000000000887805 */ /* 0x000fe4000001ff00 */
[----:B------:R-:W-:Y:S01]  /*1500*/  CS2R R134, SRZ ;  /* 0x0000000000867805 */ /* 0x000fe2000001ff00 */
[----:B------:R-:W-:Y:S01]  /*1510*/  USEL UR40, URZ, UR4, !UP0 ;  /* 0x000000043f287287 */ /* 0x000fe2000c000000 */
[----:B------:R-:W-:-:S02]  /*1520*/  CS2R R132, SRZ ;  /* 0x0000000000847805 */ /* 0x000fc4000001ff00 */
[----:B------:R-:W-:Y:S02]  /*1530*/  CS2R R130, SRZ ;  /* 0x0000000000827805 */ /* 0x000fe4000001ff00 */
[----:B------:R-:W-:Y:S02]  /*1540*/  CS2R R128, SRZ ;  /* 0x0000000000807805 */ /* 0x000fe4000001ff00 */
[----:B------:R-:W-:Y:S02]  /*1550*/  CS2R R126, SRZ ;  /* 0x00000000007e7805 */ /* 0x000fe4000001ff00 */
[----:B------:R-:W-:Y:S02]  /*1560*/  CS2R R124, SRZ ;  /* 0x00000000007c7805 */ /* 0x000fe4000001ff00 */
[----:B------:R-:W-:Y:S02]  /*1570*/  ISETP.GT.AND P1, PT, R176, UR40, PT ;  /* 0x00000028b0007c0c */ /* 0x000fe4000bf24270 */
        /* <DEDUP_REMOVED lines=48> */
[----:B------:R-:W-:Y:S01]  /*1880*/  CS2R R6, SRZ ;  /* 0x0000000000067805 */ /* 0x000fe2000001ff00 */
[----:B------:R-:W-:Y:S02]  /*1890*/  IMAD.MOV.U32 R29, RZ, RZ, RZ ;  /* 0x000000ffff1d7224 */ /* 0x000fe400078e00ff */
[----:B------:R-:W-:Y:S02]  /*18a0*/  IMAD.MOV.U32 R172, RZ, RZ, RZ ;  /* 0x000000ffffac7224 */ /* 0x000fe400078e00ff */
[----:B------:R-:W-:Y:S02]  /*18b0*/  IMAD.MOV.U32 R49, RZ, RZ, RZ ;  /* 0x000000ffff317224 */ /* 0x000fe400078e00ff */
[----:B------:R-:W-:Y:S01]  /*18c0*/  IMAD.MOV.U32 R4, RZ, RZ, RZ ;  /* 0x000000ffff047224 */ /* 0x000fe200078e00ff */
[----:B------:R-:W-:Y:S06]  /*18d0*/  @!P1 BRA `(.L_x_1307) ;  /* 0x000000c800b89947 */ /* 0x000fec0003800000 */
[----:B------:R-:W-:Y:S01]  /*18e0*/  SHF.R.S32.HI R3, RZ, 0x1f, R202 ;  /* 0x0000001fff037819 */ /* 0x000fe200000114ca */
[----:B------:R-:W-:-:S03]  /*18f0*/  UIADD3 UR6, UR46, 0x18400, URZ ;  /* 0x000184002e067890 */ /* 0x000fc6000fffe03f */
[----:B------:R-:W-:Y:S01]  /*1900*/  LEA.HI R3, R3, R202, RZ, 0x7 ;  /* 0x000000ca03037211 */ /* 0x000fe200078f38ff */
[----:B------:R-:W-:-:S03]  /*1910*/  ULOP3.LUT UP0, URZ, UR6, 0x1bf, URZ, 0xc0, !UPT ;  /* 0x000001bf063f7892 */ /* 0x000fc6000f80c03f */
[----:B------:R-:W-:-:S03]  /*1920*/  SHF.R.S32.HI R3, RZ, 0x7, R3 ;  /* 0x00000007ff037819 */ /* 0x000fc60000011403 */
[----:B------:R-:W-:-:S03]  /*1930*/  PLOP3.LUT P0, PT, PT, PT, UP0, 0x80, 0x0 ;  /* 0x000000000000781c */ /* 0x000fc60003f0f008 */
[----:B------:R-:W1:Y:S02]  /*1940*/  SHFL.IDX PT, R3, R3, RZ, 0x1f ;  /* 0x00001fff03037589 */ /* 0x000e6400000e0000 */
[----:B-1----:R-:W-:-:S13]  /*1950*/  R2UR UR4, R3 ;  /* 0x00000000030472ca */ /* 0x002fda00000e0000 */
[----:B------:R-:W-:-:S04]  /*1960*/  ULEA.HI UR5, UR4, UR4, URZ, 0x1 ;  /* 0x0000000404057291 */ /* 0x000fc8000f8f083f */
        /* <DEDUP_REMOVED lines=19> */
[----:B-1----:R-:W-:-:S07]  /*1aa0*/  IMAD.MOV.U32 R13, RZ, RZ, RZ ;  /* 0x000000ffff0d7224 */ /* 0x002fce00078e00ff */
[----:B------:R-:W-:-:S07]  /*1ab0*/  LEPC R20, `(.L_x_1308) ;  /* 0x000000001014794e */ /* 0x000fce0000000000 */
[----:B--2---:R-:W-:Y:S05]  /*1ac0*/  CALL.ABS.NOINC R14 ;  /* 0x000000000e007343 */ /* 0x004fea0003c00000 */
.L_x_1308:
[----:B------:R-:W-:Y:S01]  /*1ad0*/  ULEA.HI UR4, UR37, UR37, URZ, 0x1 ;  /* 0x0000002525047291 */ /* 0x000fe2000f8f083f */
[----:B------:R-:W-:-:S03]  /*1ae0*/  VIADD R10, R23, 0x8 ;  /* 0x00000008170a7836 */ /* 0x000fc60000000000 */
[----:B------:R-:W-:-:S04]  /*1af0*/  ULOP3.LUT UR4, UR4, 0xfffffffe, URZ, 0xc0, !UPT ;  /* 0xfffffffe04047892 */ /* 0x000fc8000f8ec03f */
[----:B------:R-:W-:-:S06]  /*1b00*/  UIADD3 UR4, UR37, -UR4, URZ ;  /* 0x8000000425047290 */ /* 0x000fcc000fffe03f */
[----:B------:R-:W-:-:S05]  /*1b10*/  IMAD.U32 R0, RZ, RZ, UR4 ;  /* 0x00000004ff007e24 */ /* 0x000fca000f8e00ff */
[----:B------:R-:W-:-:S04]  /*1b20*/  SHF.L.U32 R0, R0, 0x1f, RZ ;  /* 0x0000001f00007819 */ /* 0x000fc800000006ff */
[----:B------:R-:W1:Y:S02]  /*1b30*/  SYNCS.PHASECHK.TRANS64.TRYWAIT P0, [UR46+0x22800], R0 ;  /* 0x02280000ff0075a7 */ /* 0x000e64000800016e */
[----:B-1----:R-:W-:Y:S05]  /*1b40*/  @!P0 BRA `(.L_x_1309) ;  /* 0x0000011000b48947 */ /* 0x002fea0003800000 */
.L_x_1456:
[----:B-1----:R-:W-:Y:S01]  /*1b50*/  IMAD.U32 R0, RZ, RZ, UR47 ;  /* 0x0000002fff007e24 */ /* 0x002fe2000f8e00ff */
[----:B------:R-:W-:Y:S05]  /*1b60*/  WARPSYNC.ALL ;  /* 0x0000000000007948 */ /* 0x000fea0003800000 */
[----:B------:R1:W-:Y:S01]  /*1b70*/  BAR.SYNC.DEFER_BLOCKING R10, 0x100 ;  /* 0x0004000a0000751d */ /* 0x0003e20000010000 */
[----:B------:R-:W-:-:S13]  /*1b80*/  ISETP.NE.AND P0, PT, R0, 0x3, PT ;  /* 0x000000030000780c */ /* 0x000fda0003f05270 */
[----:B-1----:R-:W-:Y:S05]  /*1b90*/  @!P0 BRA `(.L_x_1310) ;  /* 0x0000000000048947 */ /* 0x002fea0003800000 */
[----:B------:R-:W-:Y:S01]  /*1ba0*/  BPT.TRAP 0x1 ;  /* 0x000000040000795c */ /* 0x000fe20000300000 */
.L_x_1310:
[----:B------:R-:W-:Y:S01]  /*1bb0*/  ULEA UR21, UR39, UR46, 0x3 ;  /* 0x0000002e27157291 */ /* 0x000fe2000f8e183f */
[----:B------:R-:W-:-:S05]  /*1bc0*/  IMAD.U32 R12, RZ, RZ, UR38 ;  /* 0x00000026ff0c7e24 */ /* 0x000fca000f8e00ff */
[----:B------:R-:W-:-:S04]  /*1bd0*/  SHF.L.U32 R12, R12, 0x1f, RZ ;  /* 0x0000001f0c0c7819 */ /* 0x000fc800000006ff */
[----:B------:R1:W2:Y:S01]  /*1be0*/  SYNCS.PHASECHK.TRANS64.TRYWAIT P1, [UR21+0x22830], R12 ;  /* 0x0228300cff0075a7 */ /* 0x0002a20008020155 */
[----:B------:R-:W-:Y:S05]  /*1bf0*/  @!P0 BRA `(.L_x_1311) ;  /* 0x0000000000048947 */ /* 0x000fea0003800000 */
[----:B------:R-:W-:Y:S01]  /*1c00*/  BPT.TRAP 0x1 ;  /* 0x000000040000795c */ /* 0x000fe20000300000 */
.L_x_1311:
[----:B--2---:R-:W-:Y:S05]  /*1c10*/  @P1 BRA `(.L_x_1312) ;  /* 0x0000000000081947 */ /* 0x004fea0003800000 */
[----:B------:R-:W2:Y:S02]  /*1c20*/  SYNCS.PHASECHK.TRANS64.TRYWAIT P1, [UR21+0x22830], R12 ;  /* 0x0228300cff0075a7 */ /* 0x000ea40008020155 */
[----:B--2---:R-:W-:Y:S05]  /*1c30*/  @!P1 BRA `(.L_x_1313) ;  /* 0x0000011000909947 */ /* 0x004fea0003800000 */
.L_x_1312:
[----:B------:R-:W-:Y:S01]  /*1c40*/  UIADD3 UR4, UR46, 0x1c400, URZ ;  /* 0x0001c4002e047890 */ /* 0x000fe2000fffe03f */
[----:B------:R-:W-:Y:S01]  /*1c50*/  WARPGROUP.ARRIVE ;  /* 0x00000000000079c5 */ /* 0x000fe20000000000 */
[----:B------:R-:W-:-:S05]  /*1c60*/  ULOP3.LUT UR16, UR45, 0x10000, URZ, 0xfc, !UPT ;  /* 0x000100002d107892 */ /* 0x000fca000f8efc3f */
[----:B------:R-:W3:Y:S01]  /*1c70*/  S2R R0, SR_TID.X ;  /* 0x0000000000007919 */ /* 0x000ee20000002100 */
[----:B------:R-:W-:Y:S01]  /*1c80*/  USHF.R.U32.HI UR4, URZ, 0x4, UR4 ;  /* 0x000000043f047899 */ /* 0x000fe20008011604 */
[----:B------:R-:W4:Y:S01]  /*1c90*/  LDC R6, c[0x0][0x288] ;  /* 0x0000a200ff067b82 */ /* 0x000f220000000800 */
[----:B------:R-:W-:Y:S01]  /*1ca0*/  UMOV UR17, 0x40000040 ;  /* 0x4000004000117882 */ /* 0x000fe20000000000 */
[----:B------:R-:W-:Y:S01]  /*1cb0*/  UMOV UR19, 0x40000040 ;  /* 0x4000004000137882 */ /* 0x000fe20000000000 */
[----:B------:R-:W-:Y:S01]  /*1cc0*/  ULOP3.LUT UR4, UR4, 0x3fff, URZ, 0xc0, !UPT ;  /* 0x00003fff04047892 */ /* 0x000fe2000f8ec03f */
[----:B------:R-:W-:Y:S01]  /*1cd0*/  IMAD.U32 R7, RZ, RZ, UR21 ;  /* 0x00000015ff077e24 */ /* 0x000fe2000f8e00ff */
[----:B------:R-:W-:Y:S01]  /*1ce0*/  UMOV UR5, 0x40000040 ;  /* 0x4000004000057882 */ /* 0x000fe20000000000 */
[----:B------:R-:W-:Y:S01]  /*1cf0*/  UMOV UR7, 0x40000040 ;  /* 0x4000004000077882 */ /* 0x000fe20000000000 */
[----:B------:R-:W-:Y:S01]  /*1d00*/  ULOP3.LUT UR20, UR4, 0x10000, URZ, 0xfc, !UPT ;  /* 0x0001000004147892 */ /* 0x000fe2000f8efc3f */
[----:B------:R-:W-:Y:S01]  /*1d10*/  IMAD.MOV.U32 R9, RZ, RZ, -0x60 ;  /* 0xffffffa0ff097424 */ /* 0x000fe200078e00ff */
[----:B------:R-:W-:Y:S01]  /*1d20*/  UIADD3 UR4, UR16, 0x2, URZ ;  /* 0x0000000210047890 */ /* 0x000fe2000fffe03f */
[----:B------:R-:W-:Y:S01]  /*1d30*/  IADD3 R11, -R23, 0xb, RZ ;  /* 0x0000000b170b7810 */ /* 0x000fe20007ffe1ff */
[----:B------:R-:W-:Y:S01]  /*1d40*/  UIMAD UR18, UR39, 0x300, UR20 ;  /* 0x00000300271278a4 */ /* 0x000fe2000f8e0214 */
[----:B------:R-:W-:Y:S01]  /*1d50*/  IMAD R9, R176, R9, 0x60 ;  /* 0x00000060b0097424 */ /* 0x000fe200078e0209 */
[----:B------:R-:W-:Y:S01]  /*1d60*/  UIADD3 UR8, UR16, 0x4, URZ ;  /* 0x0000000410087890 */ /* 0x000fe2000fffe03f */
[----:B------:R-:W-:Y:S01]  /*1d70*/  LOP3.LUT R2, R2, 0xfff7ffff, RZ, 0xc0, !PT ;  /* 0xfff7ffff02027812 */ /* 0x000fe200078ec0ff */
[----:B------:R-:W-:Y:S01]  /*1d80*/  UIADD3 UR6, UR18, 0x2, URZ ;  /* 0x0000000212067890 */ /* 0x000fe2000fffe03f */
[----:B--2---:R-:W-:Y:S01]  /*1d90*/  IMAD.IADD R3, R17, 0x1, R9 ;  /* 0x0000000111037824 */ /* 0x004fe200078e0209 */
[----:B------:R-:W-:Y:S01]  /*1da0*/  UIADD3 UR10, UR18, 0x4, URZ ;  /* 0x00000004120a7890 */ /* 0x000fe2000fffe03f */
[----:B------:R-:W-:-:S02]  /*1db0*/  UMOV UR9, 0x40000040 ;  /* 0x4000004000097882 */ /* 0x000fc40000000000 */
[----:B------:R-:W-:Y:S01]  /*1dc0*/  HGMMA.64x96x16.F32 R24, gdesc[UR16], RZ, !UPT, gsb0 ;  /* 0x01600000101879f0 */ /* 0x000fe2000c0008ff */
[----:B------:R-:W-:Y:S01]  /*1dd0*/  UMOV UR11, 0x40000040 ;  /* 0x40000040000b7882 */ /* 0x000fe20000000000 */
[----:B------:R-:W-:Y:S02]  /*1de0*/  UIADD3 UR12, UR16, 0x6, URZ ;  /* 0x00000006100c7890 */ /* 0x000fe4000fffe03f */
[----:B------:R-:W-:Y:S01]  /*1df0*/  UIADD3 UR14, UR18, 0x6, URZ ;  /* 0x00000006120e7890 */ /* 0x000fe2000fffe03f */
[----:B----4-:R-:W-:Y:S01]  /*1e00*/  IADD3 R5, R3, 0x1, -R6 ;  /* 0x0000000103057810 */ /* 0x010fe20007ffe806 */
[----:B------:R-:W-:Y:S01]  /*1e10*/  UMOV UR13, 0x40000040 ;  /* 0x40000040000d7882 */ /* 0x000fe20000000000 */
[----:B------:R-:W-:Y:S01]  /*1e20*/  UMOV UR15, 0x40000040 ;  /* 0x40000040000f7882 */ /* 0x000fe20000000000 */
[----:B---3--:R-:W-:Y:S02]  /*1e30*/  LOP3.LUT P1, RZ, R0, 0x7f, RZ, 0xc0, !PT ;  /* 0x0000007f00ff7812 */ /* 0x008fe4000782c0ff */
[----:B------:R-:W-:-:S11]  /*1e40*/  IMAD.IADD R5, R5, 0x1, -R16 ;  /* 0x0000000105057824 */ /* 0x000fd600078e0a10 */
[----:B------:R-:W-:Y:S01]  /*1e50*/  @!P1 VIADD R0, R7, 0x22840 ;  /* 0x0002284007009836 */ /* 0x000fe20000000000 */
[----:B------:R-:W-:-:S04]  /*1e60*/  @P1 LOP3.LUT R2, R2, 0x80000, RZ, 0xfc, !PT ;  /* 0x0008000002021812 */ /* 0x000fc800078efcff */
[----:B------:R-:W-:Y:S01]  /*1e70*/  @!P1 PRMT R0, RZ, 0x654, R0 ;  /* 0x00000654ff009816 */ /* 0x000fe20000000000 */
[----:B------:R-:W-:Y:S02]  /*1e80*/  WARPGROUP.DEPBAR.LE gsb0, 0x0 ;  /* 0x00008000000079c5 */ /* 0x000fe40000010000 */
[----:B------:R-:W-:-:S06]  /*1e90*/  WARPGROUP.ARRIVE ;  /* 0x00000000000079c5 */ /* 0x000fcc0000000000 */
[----:B------:R-:W-:Y:S01]  /*1ea0*/  HGMMA.64x96x16.F32 R24, gdesc[UR4], R24, gsb0 ;  /* 0x01600000041879f0 */ /* 0x000fe20008000818 */
[----:B------:R-:W-:Y:S02]  /*1eb0*/  ULDC.64 UR6, c[0x0][0x9d8] ;  /* 0x0002760000067ab9 */ /* 0x000fe40000000a00 */
[----:B------:R-:W-:Y:S01]  /*1ec0*/  ULOP3.LUT UR22, URZ, UR7, URZ, 0x33, !UPT ;  /* 0x000000073f167292 */ /* 0x000fe2000f8e333f */
[----:B------:R-:W-:Y:S02]  /*1ed0*/  WARPGROUP.DEPBAR.LE gsb0, 0x0 ;  /* 0x00008000000079c5 */ /* 0x000fe40000010000 */
[----:B------:R-:W-:-:S06]  /*1ee0*/  WARPGROUP.ARRIVE ;  /* 0x00000000000079c5 */ /* 0x000fcc0000000000 */
[----:B------:R-:W-:Y:S03]  /*1ef0*/  HGMMA.64x96x16.F32 R24, gdesc[UR8], R24, gsb0 ;  /* 0x01600000081879f0 */ /* 0x000fe60008000818 */
[----:B------:R-:W-:Y:S02]  /*1f00*/  WARPGROUP.DEPBAR.LE gsb0, 0x0 ;  /* 0x00008000000079c5 */ /* 0x000fe40000010000 */
[----:B------:R-:W-:-:S06]  /*1f10*/  WARPGROUP.ARRIVE ;  /* 0x00000000000079c5 */ /* 0x000fcc0000000000 */
[----:B------:R-:W-:Y:S01]  /*1f20*/  HGMMA.64x96x16.F32 R24, gdesc[UR12], R24, gsb0 ;  /* 0x016000000c1879f0 */ /* 0x000fe20008000818 */
[----:B------:R-:W-:Y:S02]  /*1f30*/  ULDC.64 UR14, c[0x0][0x9e0] ;  /* 0x00027800000e7ab9 */ /* 0x000fe40000000a00 */
[----:B------:R-:W-:Y:S01]  /*1f40*/  UISETP.GE.AND UP0, UPT, UR15, 0x1, UPT ;  /* 0x000000010f00788c */ /* 0x000fe2000bf06270 */
[----:B------:R-:W-:Y:S02]  /*1f50*/  WARPGROUP.DEPBAR.LE gsb0, 0x0 ;  /* 0x00008000000079c5 */ /* 0x000fe40000010000 */
[----:B------:R-:W-:Y:S01]  /*1f60*/  FMUL.FTZ R24, R24, UR6 ;  /* 0x0000000618187c20 */ /* 0x000fe20008410000 */
        /* <DEDUP_REMOVED lines=38> */
[----:B------:R2:W-:Y:S06]  /*21d0*/  BAR.ARV R11, 0x100 ;  /* 0x0004000b0000751d */ /* 0x0005ec0000002000 */
[----:B------:R-:W-:Y:S01]  /*21e0*/  FMUL.FTZ R58, R58, UR6 ;  /* 0x000000063a3a7c20 */ /* 0x000fe20008410000 */
[----:B------:R-:W-:Y:S01]  /*21f0*/  FMUL.FTZ R59, R59, UR6 ;  /* 0x000000063b3b7c20 */ /* 0x000fe20008410000 */
[----:B------:R3:W-:Y:S01]  /*2200*/  @!P1 SYNCS.ARRIVE.TRANS64.RED.A1T0 RZ, [R0+URZ], RZ ;  /* 0x000000ff00ff99a7 */ /* 0x0007e2000810043f */
[----:B------:R-:W-:Y:S01]  /*2210*/  PLOP3.LUT P1, PT, PT, PT, UP0, 0x40, 0x0 ;  /* 0x000000000000781c */ /* 0x000fe20003f2e808 */
        /* <DEDUP_REMOVED lines=9> */
[----:B---3--:R-:W-:-:S07]  /*22b0*/  VIADD R0, R201, UR42 ;  /* 0x0000002ac9007c36 */ /* 0x008fce0008000000 */
[----:B------:R-:W3:Y:S08]  /*22c0*/  MUFU.TANH R24, R24 ;  /* 0x0000001800187308 */ /* 0x000ef00000002400 */
[----:B------:R-:W1:Y:S08]  /*22d0*/  MUFU.TANH R25, R25 ;  /* 0x0000001900197308 */ /* 0x000e700000002400 */
        /* <DEDUP_REMOVED lines=39> */
[----:B------:R5:W1:Y:S08]  /*2550*/  MUFU.TANH R26, R42 ;  /* 0x0000002a001a7308 */ /* 0x000a700000002400 */
[----:B------:R2:W1:Y:S01]  /*2560*/  MUFU.TANH R27, R43 ;  /* 0x0000002b001b7308 */ /* 0x0004620000002400 */
[----:B-----5:R-:W-:-:S07]  /*2570*/  IMAD.IADD R42, R3, 0x1, -R16 ;  /* 0x00000001032a7824 */ /* 0x020fce00078e0a10 */
[----:B------:R5:W1:Y:S01]  /*2580*/  MUFU.TANH R30, R50 ;  /* 0x00000032001e7308 */ /* 0x000a620000002400 */
[----:B--2---:R-:W-:-:S05]  /*2590*/  VIADD R43, R5, UR14 ;  /* 0x0000000e052b7c36 */ /* 0x004fca0008000000 */
[----:B------:R-:W-:Y:S02]  /*25a0*/  VIADDMNMX R3, R0, R43, R42, PT ;  /* 0x0000002b00037246 */ /* 0x000fe4000380012a */
[----:B------:R-:W2:Y:S01]  /*25b0*/  MUFU.TANH R15, R31 ;  /* 0x0000001f000f7308 */ /* 0x000ea20000002400 */
[----:B-----5:R-:W-:-:S04]  /*25c0*/  VIADD R50, R5, UR22 ;  /* 0x0000001605327c36 */ /* 0x020fc80008000000 */
[----:B------:R-:W-:-:S03]  /*25d0*/  IMAD.IADD R5, R50, 0x1, R0 ;  /* 0x0000000132057824 */ /* 0x000fc600078e0200 */
[----:B------:R5:W1:Y:S02]  /*25e0*/  MUFU.TANH R31, R51 ;  /* 0x00000033001f7308 */ /* 0x000a640000002400 */
[----:B-----5:R-:W-:Y:S01]  /*25f0*/  IMAD.IADD R51, R9, 0x1, -R16 ;  /* 0x0000000109337824 */ /* 0x020fe200078e0a10 */
[----:B--234-:R-:W-:Y:S06]  /*2600*/  @P1 BRA `(.L_x_1314) ;  /* 0x0000000000541947 */ /* 0x01cfec0003800000 */
[----:B------:R-:W-:Y:S01]  /*2610*/  IADD3 R8, R0, -R6, R17 ;  /* 0x8000000600087210 */ /* 0x000fe20007ffe011 */
[----:B------:R-:W-:Y:S03]  /*2620*/  BSSY B0, `(.L_x_1315) ;  /* 0x0000010000007945 */ /* 0x000fe60003800000 */
[----:B------:R-:W-:-:S13]  /*2630*/  ISETP.GT.AND P1, PT, R8, -0x1, PT ;  /* 0xffffffff0800780c */ /* 0x000fda0003f24270 */
[----:B------:R-:W-:Y:S05]  /*2640*/  @P1 BRA `(.L_x_1316) ;  /* 0x0000000000201947 */ /* 0x000fea0003800000 */
[----:B------:R-:W-:Y:S01]  /*2650*/  UISETP.NE.AND UP1, UPT, UR15, 0x1, UPT ;  /* 0x000000010f00788c */ /* 0x000fe2000bf25270 */
[----:B------:R-:W-:-:S05]  /*2660*/  LOP3.LUT R8, RZ, R8, RZ, 0x33, !PT ;  /* 0x00000008ff087212 */ /* 0x000fca00078e33ff */
[----:B------:R-:W-:-:S05]  /*2670*/  PLOP3.LUT P1, PT, PT, PT, UP1, 0x80, 0x0 ;  /* 0x000000000000781c */ /* 0x000fca0003f2f018 */
[----:B------:R-:W-:-:S08]  /*2680*/  @UP1 ULDC.64 UR6, c[0x0][0x9e8] ;  /* 0x00027a0000061ab9 */ /* 0x000fd00000000a00 */
[----:B------:R-:W-:-:S05]  /*2690*/  @P1 IMAD.HI.U32 R58, R8, UR6, RZ ;  /* 0x00000006083a1c27 */ /* 0x000fca000f8e00ff */
[----:B------:R-:W-:-:S04]  /*26a0*/  @P1 SHF.R.U32.HI R8, RZ, UR7, R58 ;  /* 0x00000007ff081c19 */ /* 0x000fc8000801163a */
[----:B------:R-:W-:Y:S01]  /*26b0*/  LOP3.LUT R8, RZ, R8, RZ, 0x33, !PT ;  /* 0x00000008ff087212 */ /* 0x000fe200078e33ff */
[----:B------:R-:W-:Y:S06]  /*26c0*/  BRA `(.L_x_1317) ;  /* 0x0000000000147947 */ /* 0x000fec0003800000 */
.L_x_1316:
[----:B------:R-:W-:-:S06]  /*26d0*/  UISETP.NE.AND UP1, UPT, UR15, 0x1, UPT ;  /* 0x000000010f00788c */ /* 0x000fcc000bf25270 */
[----:B------:R-:W-:-:S05]  /*26e0*/  PLOP3.LUT P1, PT, PT, PT, UP1, 0x80, 0x0 ;  /* 0x000000000000781c */ /* 0x000fca0003f2f018 */
[----:B------:R-:W-:-:S08]  /*26f0*/  @UP1 ULDC.64 UR6, c[0x0][0x9e8] ;  /* 0x00027a0000061ab9 */ /* 0x000fd00000000a00 */
[----:B------:R-:W-:-:S05]  /*2700*/  @P1 IMAD.HI.U32 R58, R8, UR6, RZ ;  /* 0x00000006083a1c27 */ /* 0x000fca000f8e00ff */
[----:B------:R-:W-:-:S07]  /*2710*/  @P1 SHF.R.U32.HI R8, RZ, UR7, R58 ;  /* 0x00000007ff081c19 */ /* 0x000fce000801163a */
.L_x_1317:
[----:B------:R-:W-:Y:S05]  /*2720*/  BSYNC B0 ;  /* 0x0000000000007941 */ /* 0x000fea0003800000 */
.L_x_1315:
[----:B------:R-:W-:-:S05]  /*2730*/  IMAD R8, R8, UR15, R51 ;  /* 0x0000000f08087c24 */ /* 0x000fca000f8e0233 */
[----:B------:R-:W-:Y:S02]  /*2740*/  VIMNMX R5, R5, R8, !PT ;  /* 0x0000000805057248 */ /* 0x000fe40007fe0100 */
[----:B------:R-:W-:-:S07]  /*2750*/  VIADDMNMX R3, R8, UR15, R3, PT ;  /* 0x0000000f08037c46 */ /* 0x000fce000b800103 */
.L_x_1314:
[C---:B------:R-:W-:Y:S02]  /*2760*/  ISETP.GE.AND P1, PT, R9.reuse, 0x2, PT ;  /* 0x000000020900780c */ /* 0x040fe40003f26270 */
[----:B------:R-:W-:Y:S02]  /*2770*/  ISETP.GE.AND P5, PT, R9, 0xa, PT ;  /* 0x0000000a0900780c */ /* 0x000fe40003fa6270 */
[----:B------:R-:W-:Y:S02]  /*2780*/  ISETP.GT.AND P3, PT, R5, 0x1, !P1 ;  /* 0x000000010500780c */ /* 0x000fe40004f64270 */
[----:B------:R-:W-:Y:S02]  /*2790*/  ISETP.GE.AND P2, PT, R9, 0x9, PT ;  /* 0x000000090900780c */ /* 0x000fe40003f46270 */
[----:B------:R-:W-:Y:S02]  /*27a0*/  ISETP.LT.OR P3, PT, R3, 0x2, P3 ;  /* 0x000000020300780c */ /* 0x000fe40001f61670 */
[----:B------:R-:W-:-:S02]  /*27b0*/  ISETP.GT.AND P4, PT, R5, 0x8, !P2 ;  /* 0x000000080500780c */ /* 0x000fc40005784270 */
[----:B-1----:R-:W-:Y:S02]  /*27c0*/  FSEL R58, R25, -INF , !P3 ;  /* 0xff800000193a7808 */ /* 0x002fe40005800000 */
[----:B------:R-:W-:Y:S02]  /*27d0*/  ISETP.GT.AND P3, PT, R5, 0x9, !P5 ;  /* 0x000000090500780c */ /* 0x000fe40006f64270 */
[----:B------:R-:W-:Y:S02]  /*27e0*/  P2R R25, PR, RZ, 0x20 ;  /* 0x00000020ff197803 */ /* 0x000fe40000000000 */
[----:B------:R-:W-:Y:S02]  /*27f0*/  ISETP.LT.OR P3, PT, R3, 0xa, P3 ;  /* 0x0000000a0300780c */ /* 0x000fe40001f61670 */
[----:B------:R-:W-:Y:S02]  /*2800*/  ISETP.GE.AND P5, PT, R9, 0x11, PT ;  /* 0x000000110900780c */ /* 0x000fe40003fa6270 */
[----:B------:R-:W-:-:S02]  /*2810*/  FSEL R74, R29, -INF , !P3 ;  /* 0xff8000001d4a7808 */ /* 0x000fc40005800000 */
[----:B------:R-:W-:Y:S02]  /*2820*/  ISETP.LT.OR P4, PT, R3, 0x9, P4 ;  /* 0x000000090300780c */ /* 0x000fe40002781670 */
[----:B------:R-:W-:Y:S02]  /*2830*/  ISETP.GT.AND P3, PT, R5, 0x10, !P5 ;  /* 0x000000100500780c */ /* 0x000fe40006f64270 */
[----:B------:R-:W-:Y:S02]  /*2840*/  FSEL R72, R28, -INF , !P4 ;  /* 0xff8000001c487808 */ /* 0x000fe40006000000 */
[----:B------:R-:W-:Y:S02]  /*2850*/  ISETP.LT.OR P3, PT, R3, 0x11, P3 ;  /* 0x000000110300780c */ /* 0x000fe40001f61670 */
[----:B------:R-:W-:Y:S02]  /*2860*/  ISETP.GE.AND P4, PT, R9, 0x12, PT ;  /* 0x000000120900780c */ /* 0x000fe40003f86270 */
[----:B------:R-:W-:-:S02]  /*2870*/  FSEL R76, R32, -INF , !P3 ;  /* 0xff800000204c7808 */ /* 0x000fc40005800000 */
[----:B------:R-:W-:Y:S02]  /*2880*/  ISETP.GT.AND P3, PT, R5, 0x11, !P4 ;  /* 0x000000110500780c */ /* 0x000fe40006764270 */
[----:B------:R-:W-:Y:S02]  /*2890*/  P2R R29, PR, RZ, 0x10 ;  /* 0x00000010ff1d7803 */ /* 0x000fe40000000000 */
[----:B------:R-:W-:Y:S02]  /*28a0*/  ISETP.LT.OR P3, PT, R3, 0x12, P3 ;  /* 0x000000120300780c */ /* 0x000fe40001f61670 */
[----:B------:R-:W-:Y:S02]  /*28b0*/  ISETP.GE.AND P4, PT, R9, 0x19, PT ;  /* 0x000000190900780c */ /* 0x000fe40003f86270 */
[----:B------:R-:W-:Y:S02]  /*28c0*/  FSEL R78, R33, -INF , !P3 ;  /* 0xff800000214e7808 */ /* 0x000fe40005800000 */
[----:B------:R-:W-:-:S02]  /*28d0*/  ISETP.GT.AND P3, PT, R5, 0x18, !P4 ;  /* 0x000000180500780c */ /* 0x000fc40006764270 */
[----:B------:R-:W-:Y:S02]  /*28e0*/  P2R R32, PR, RZ, 0x10 ;  /* 0x00000010ff207803 */ /* 0x000fe40000000000 */
[----:B------:R-:W-:Y:S02]  /*28f0*/  ISETP.LT.OR P3, PT, R3, 0x19, P3 ;  /* 0x000000190300780c */ /* 0x000fe40001f61670 */
[----:B------:R-:W-:Y:S02]  /*2900*/  ISETP.GE.AND P4, PT, R9, 0x1a, PT ;  /* 0x0000001a0900780c */ /* 0x000fe40003f86270 */
[----:B------:R-:W-:Y:S02]  /*2910*/  FSEL R80, R36, -INF , !P3 ;  /* 0xff80000024507808 */ /* 0x000fe40005800000 */
[----:B------:R-:W-:Y:S02]  /*2920*/  ISETP.GT.AND P3, PT, R5, 0x19, !P4 ;  /* 0x000000190500780c */ /* 0x000fe40006764270 */
[----:B------:R-:W-:-:S02]  /*2930*/  P2R R33, PR, RZ, 0x10 ;  /* 0x00000010ff217803 */ /* 0x000fc40000000000 */
[----:B------:R-:W-:Y:S02]  /*2940*/  ISETP.LT.OR P3, PT, R3, 0x1a, P3 ;  /* 0x0000001a0300780c */ /* 0x000fe40001f61670 */
[----:B------:R-:W-:Y:S02]  /*2950*/  ISETP.GE.AND P4, PT, R9, 0x21, PT ;  /* 0x000000210900780c */ /* 0x000fe40003f86270 */
[----:B------:R-:W-:Y:S02]  /*2960*/  FSEL R82, R37, -INF , !P3 ;  /* 0xff80000025527808 */ /* 0x000fe40005800000 */
[----:B------:R-:W-:Y:S02]  /*2970*/  ISETP.GT.AND P3, PT, R5, 0x20, !P4 ;  /* 0x000000200500780c */ /* 0x000fe40006764270 */
[----:B------:R-:W-:Y:S02]  /*2980*/  P2R R36, PR, RZ, 0x10 ;  /* 0x00000010ff247803 */ /* 0x000fe40000000000 */
[----:B------:R-:W-:-:S02]  /*2990*/  ISETP.LT.OR P3, PT, R3, 0x21, P3 ;  /* 0x000000210300780c */ /* 0x000fc40001f61670 */
[----:B------:R-:W-:Y:S02]  /*29a0*/  ISETP.GE.AND P4, PT, R9, 0x22, PT ;  /* 0x000000220900780c */ /* 0x000fe40003f86270 */
[----:B------:R-:W-:Y:S02]  /*29b0*/  FSEL R84, R40, -INF , !P3 ;  /* 0xff80000028547808 */ /* 0x000fe40005800000 */
[----:B------:R-:W-:Y:S02]  /*29c0*/  ISETP.GT.AND P3, PT, R5, 0x21, !P4 ;  /* 0x000000210500780c */ /* 0x000fe40006764270 */
[----:B------:R-:W-:Y:S02]  /*29d0*/  P2R R37, PR, RZ, 0x10 ;  /* 0x00000010ff257803 */ /* 0x000fe40000000000 */
[----:B------:R-:W-:Y:S02]  /*29e0*/  ISETP.LT.OR P3, PT, R3, 0x22, P3 ;  /* 0x000000220300780c */ /* 0x000fe40001f61670 */
[----:B------:R-:W-:-:S02]  /*29f0*/  ISETP.GE.AND P4, PT, R9, 0x29, PT ;  /* 0x000000290900780c */ /* 0x000fc40003f86270 */
[----:B------:R-:W-:Y:S02]  /*2a00*/  FSEL R86, R41, -INF , !P3 ;  /* 0xff80000029567808 */ /* 0x000fe40005800000 */
[----:B------:R-:W-:Y:S02]  /*2a10*/  ISETP.GT.AND P3, PT, R5, 0x28, !P4 ;  /* 0x000000280500780c */ /* 0x000fe40006764270 */
[----:B------:R-:W-:Y:S02]  /*2a20*/  P2R R41, PR, RZ, 0x10 ;  /* 0x00000010ff297803 */ /* 0x000fe40000000000 */
        /* <DEDUP_REMOVED lines=51> */
[----:B------:R-:W-:Y:S02]  /*2d60*/  P2R R28, PR, RZ, 0x20 ;  /* 0x00000020ff1c7803 */ /* 0x000fe40000000000 */
[----:B------:R-:W-:Y:S02]  /*2d70*/  FSEL R64, R64, -INF , !P3 ;  /* 0xff80000040407808 */ /* 0x000fe40005800000 */
[C---:B------:R-:W-:Y:S02]  /*2d80*/  ISETP.GE.AND P3, PT, R9.reuse, 0x52, PT ;  /* 0x000000520900780c */ /* 0x040fe40003f66270 */
[----:B------:R-:W-:Y:S02]  /*2d90*/  ISETP.GE.AND P6, PT, R9, 0x1, PT ;  /* 0x000000010900780c */ /* 0x000fe40003fc6270 */
[----:B------:R-:W-:-:S04]  /*2da0*/  ISETP.GT.AND P4, PT, R5, 0x51, !P3 ;  /* 0x000000510500780c */ /* 0x000fc80005f84270 */
[----:B------:R-:W-:-:S04]  /*2db0*/  ISETP.LT.OR P4, PT, R3, 0x52, P4 ;  /* 0x000000520300780c */ /* 0x000fc80002781670 */
[----:B------:R-:W-:Y:S02]  /*2dc0*/  FSEL R106, R65, -INF , !P4 ;  /* 0xff800000416a7808 */ /* 0x000fe40006000000 */
[----:B------:R-:W-:-:S04]  /*2dd0*/  ISETP.GE.AND P4, PT, R9, 0x59, PT ;  /* 0x000000590900780c */ /* 0x000fc80003f86270 */
[----:B------:R-:W-:-:S04]  /*2de0*/  ISETP.GT.AND P5, PT, R5, 0x58, !P4 ;  /* 0x000000580500780c */ /* 0x000fc800067a4270 */
[----:B------:R-:W-:-:S04]  /*2df0*/  ISETP.LT.OR P5, PT, R3, 0x59, P5 ;  /* 0x000000590300780c */ /* 0x000fc80002fa1670 */
[----:B------:R-:W-:Y:S02]  /*2e00*/  FSEL R68, R68, -INF , !P5 ;  /* 0xff80000044447808 */ /* 0x000fe40006800000 */
[----:B------:R-:W-:-:S04]  /*2e10*/  ISETP.GT.AND P5, PT, R5, RZ, !P6 ;  /* 0x000000ff0500720c */ /* 0x000fc800077a4270 */
[----:B------:R-:W-:-:S04]  /*2e20*/  ISETP.LT.OR P5, PT, R3, 0x1, P5 ;  /* 0x000000010300780c */ /* 0x000fc80002fa1670 */
[----:B------:R-:W-:Y:S02]  /*2e30*/  FSEL R40, R24, -INF , !P5 ;  /* 0xff80000018287808 */ /* 0x000fe40006800000 */
[----:B------:R-:W-:-:S04]  /*2e40*/  ISETP.GE.AND P5, PT, R9, 0x5a, PT ;  /* 0x0000005a0900780c */ /* 0x000fc80003fa6270 */
[----:B------:R-:W-:Y:S02]  /*2e50*/  P2R R65, PR, RZ, 0x20 ;  /* 0x00000020ff417803 */ /* 0x000fe40000000000 */
[----:B------:R-:W-:-:S04]  /*2e60*/  ISETP.GT.AND P5, PT, R5, 0x59, !P5 ;  /* 0x000000590500780c */ /* 0x000fc80006fa4270 */
[----:B------:R-:W-:Y:S01]  /*2e70*/  ISETP.LT.OR P5, PT, R3, 0x5a, P5 ;  /* 0x0000005a0300780c */ /* 0x000fe20002fa1670 */
[----:B------:R-:W-:-:S03]  /*2e80*/  VIADD R3, R0, 0x8 ;  /* 0x0000000800037836 */ /* 0x000fc60000000000 */
[----:B------:R-:W-:Y:S01]  /*2e90*/  FSEL R108, R69, -INF , !P5 ;  /* 0xff800000456c7808 */ /* 0x000fe20006800000 */
[----:B------:R-:W-:Y:S01]  /*2ea0*/  IMAD.IADD R8, R50, 0x1, R3 ;  /* 0x0000000132087824 */ /* 0x000fe200078e0203 */
[----:B------:R-:W-:Y:S02]  /*2eb0*/  PLOP3.LUT P5, PT, PT, PT, UP0, 0x40, 0x0 ;  /* 0x000000000000781c */ /* 0x000fe40003fae808 */
[----:B------:R-:W-:-:S11]  /*2ec0*/  VIADDMNMX R5, R3, R43, R42, PT ;  /* 0x0000002b03057246 */ /* 0x000fd6000380012a */
[----:B------:R-:W-:Y:S05]  /*2ed0*/  @P5 BRA `(.L_x_1318) ;  /* 0x00000000005c5947 */ /* 0x000fea0003800000 */
        /* <DEDUP_REMOVED lines=8> */
[----:B------:R-:W-:Y:S01]  /*2f60*/  @P5 IMAD.HI.U32 R24, R9, UR6, RZ ;  /* 0x0000000609185c27 */ /* 0x000fe2000f8e00ff */
[----:B------:R-:W-:-:S13]  /*2f70*/  PLOP3.LUT P5, PT, PT, PT, UP1, 0x80, 0x0 ;  /* 0x000000000000781c */ /* 0x000fda0003faf018 */
[----:B------:R-:W-:-:S04]  /*2f80*/  @P5 SHF.R.U32.HI R9, RZ, UR7, R24 ;  /* 0x00000007ff095c19 */ /* 0x000fc80008011618 */
[----:B------:R-:W-:Y:S01]  /*2f90*/  LOP3.LUT R9, RZ, R9, RZ, 0x33, !PT ;  /* 0x00000009ff097212 */ /* 0x000fe200078e33ff */
[----:B------:R-:W-:Y:S06]  /*2fa0*/  BRA `(.L_x_1321) ;  /* 0x0000000000187947 */ /* 0x000fec0003800000 */
.L_x_1320:
[----:B------:R-:W-:-:S06]  /*2fb0*/  UISETP.NE.AND UP1, UPT, UR15, 0x1, UPT ;  /* 0x000000010f00788c */ /* 0x000fcc000bf25270 */
[----:B------:R-:W-:-:S05]  /*2fc0*/  PLOP3.LUT P5, PT, PT, PT, UP1, 0x80, 0x0 ;  /* 0x000000000000781c */ /* 0x000fca0003faf018 */
[----:B------:R-:W-:-:S08]  /*2fd0*/  @UP1 ULDC.64 UR6, c[0x0][0x9e8] ;  /* 0x00027a0000061ab9 */ /* 0x000fd00000000a00 */
[----:B------:R-:W-:Y:S01]  /*2fe0*/  @P5 IMAD.HI.U32 R24, R9, UR6, RZ ;  /* 0x0000000609185c27 */ /* 0x000fe2000f8e00ff */
[----:B------:R-:W-:-:S13]  /*2ff0*/  PLOP3.LUT P5, PT, PT, PT, UP1, 0x80, 0x0 ;  /* 0x000000000000781c */ /* 0x000fda0003faf018 */
[----:B------:R-:W-:-:S07]  /*3000*/  @P5 SHF.R.U32.HI R9, RZ, UR7, R24 ;  /* 0x00000007ff095c19 */ /* 0x000fce0008011618 */
.L_x_1321:
[----:B------:R-:W-:Y:S05]  /*3010*/  BSYNC B0 ;  /* 0x0000000000007941 */ /* 0x000fea0003800000 */
.L_x_1319:
[----:B------:R-:W-:-:S05]  /*3020*/  IMAD R9, R9, UR15, R51 ;  /* 0x0000000f09097c24 */ /* 0x000fca000f8e0233 */
[----:B------:R-:W-:Y:S02]  /*3030*/  VIMNMX R8, R8, R9, !PT ;  /* 0x0000000908087248 */ /* 0x000fe40007fe0100 */
[----:B------:R-:W-:-:S07]  /*3040*/  VIADDMNMX R5, R9, UR15, R5, PT ;  /* 0x0000000f09057c46 */ /* 0x000fce000b800105 */
.L_x_1318:
[----:B------:R-:W-:Y:S01]  /*3050*/  ISETP.GT.AND P1, PT, R8, 0x1, !P1 ;  /* 0x000000010800780c */ /* 0x000fe20004f24270 */
[----:B------:R-:W-:Y:S01]  /*3060*/  ULDC UR10, c[0x0][0x988] ;  /* 0x00026200000a7ab9 */ /* 0x000fe20000000800 */
[----:B------:R-:W-:Y:S02]  /*3070*/  FMNMX.FTZ R9, R40, R58, !PT ;  /* 0x0000003a28097209 */ /* 0x000fe40007810000 */
[----:B------:R-:W-:Y:S02]  /*3080*/  ISETP.LT.OR P1, PT, R5, 0x2, P1 ;  /* 0x000000020500780c */ /* 0x000fe40000f21670 */
[----:B------:R-:W-:Y:S02]  /*3090*/  FMNMX.FTZ R9, R72, R9, !PT ;  /* 0x0000000948097209 */ /* 0x000fe40007810000 */
[----:B------:R-:W-:Y:S02]  /*30a0*/  FSEL R13, R13, -INF , !P1 ;  /* 0xff8000000d0d7808 */ /* 0x000fe40004800000 */
[----:B------:R-:W-:-:S02]  /*30b0*/  FMNMX.FTZ R9, R74, R9, !PT ;  /* 0x000000094a097209 */ /* 0x000fc40007810000 */
[----:B------:R-:W-:Y:S02]  /*30c0*/  ISETP.NE.AND P1, PT, R25, RZ, PT ;  /* 0x000000ff1900720c */ /* 0x000fe40003f25270 */
[----:B------:R-:W-:Y:S02]  /*30d0*/  FMNMX.FTZ R9, R76, R9, !PT ;  /* 0x000000094c097209 */ /* 0x000fe40007810000 */
[----:B------:R-:W-:Y:S02]  /*30e0*/  ISETP.GT.AND P1, PT, R8, 0x9, !P1 ;  /* 0x000000090800780c */ /* 0x000fe40004f24270 */
[----:B------:R-:W-:Y:S02]  /*30f0*/  FMNMX.FTZ R9, R78, R9, !PT ;  /* 0x000000094e097209 */ /* 0x000fe40007810000 */
[----:B------:R-:W-:Y:S02]  /*3100*/  ISETP.LT.OR P1, PT, R5, 0xa, P1 ;  /* 0x0000000a0500780c */ /* 0x000fe40000f21670 */
[----:B------:R-:W-:-:S02]  /*3110*/  FMNMX.FTZ R9, R80, R9, !PT ;  /* 0x0000000950097209 */ /* 0x000fc40007810000 */
[----:B------:R-:W-:Y:S02]  /*3120*/  FSEL R15, R15, -INF , !P1 ;  /* 0xff8000000f0f7808 */ /* 0x000fe40004800000 */
[----:B------:R-:W-:Y:S02]  /*3130*/  ISETP.GT.AND P2, PT, R8, 0x8, !P2 ;  /* 0x000000080800780c */ /* 0x000fe40005744270 */
[----:B------:R-:W-:Y:S02]  /*3140*/  ISETP.NE.AND P1, PT, R28, RZ, PT ;  /* 0x000000ff1c00720c */ /* 0x000fe40003f25270 */
[----:B------:R-:W-:Y:S02]  /*3150*/  FMNMX.FTZ R9, R82, R9, !PT ;  /* 0x0000000952097209 */ /* 0x000fe40007810000 */
[----:B------:R-:W-:Y:S02]  /*3160*/  ISETP.LT.OR P2, PT, R5, 0x9, P2 ;  /* 0x000000090500780c */ /* 0x000fe40001741670 */
[----:B------:R-:W-:-:S02]  /*3170*/  ISETP.GT.AND P1, PT, R8, 0x10, !P1 ;  /* 0x000000100800780c */ /* 0x000fc40004f24270 */
[----:B------:R-:W-:Y:S02]  /*3180*/  FMNMX.FTZ R9, R84, R9, !PT ;  /* 0x0000000954097209 */ /* 0x000fe40007810000 */
[----:B------:R-:W-:Y:S02]  /*3190*/  FSEL R14, R14, -INF , !P2 ;  /* 0xff8000000e0e7808 */ /* 0x000fe40005000000 */
[----:B------:R-:W-:Y:S02]  /*31a0*/  ISETP.LT.OR P1, PT, R5, 0x11, P1 ;  /* 0x000000110500780c */ /* 0x000fe40000f21670 */
[----:B------:R-:W-:Y:S02]  /*31b0*/  ISETP.NE.AND P2, PT, R29, RZ, PT ;  /* 0x000000ff1d00720c */ /* 0x000fe40003f45270 */
[----:B------:R-:W-:Y:S02]  /*31c0*/  FMNMX.FTZ R9, R86, R9, !PT ;  /* 0x0000000956097209 */ /* 0x000fe40007810000 */
[----:B------:R-:W-:-:S02]  /*31d0*/  FSEL R20, R20, -INF , !P1 ;  /* 0xff80000014147808 */ /* 0x000fc40004800000 */
[----:B------:R-:W-:Y:S02]  /*31e0*/  ISETP.GT.AND P1, PT, R8, 0x11, !P2 ;  /* 0x000000110800780c */ /* 0x000fe40005724270 */
[----:B------:R-:W-:Y:S02]  /*31f0*/  FMNMX.FTZ R9, R88, R9, !PT ;  /* 0x0000000958097209 */ /* 0x000fe40007810000 */
[----:B------:R-:W-:Y:S02]  /*3200*/  ISETP.LT.OR P1, PT, R5, 0x12, P1 ;  /* 0x000000120500780c */ /* 0x000fe40000f21670 */
[----:B------:R-:W-:Y:S02]  /*3210*/  ISETP.NE.AND P5, PT, R32, RZ, PT ;  /* 0x000000ff2000720c */ /* 0x000fe40003fa5270 */
[----:B------:R-:W-:Y:S02]  /*3220*/  FMNMX.FTZ R9, R90, R9, !PT ;  /* 0x000000095a097209 */ /* 0x000fe40007810000 */
[----:B------:R-:W-:-:S02]  /*3230*/  FSEL R21, R21, -INF , !P1 ;  /* 0xff80000015157808 */ /* 0x000fc40004800000 */
[----:B------:R-:W-:Y:S02]  /*3240*/  ISETP.GT.AND P1, PT, R8, 0x18, !P5 ;  /* 0x000000180800780c */ /* 0x000fe40006f24270 */
        /* <DEDUP_REMOVED lines=12> */
[----:B------:R-:W-:Y:S02]  /*3310*/  ISETP.NE.AND P1, PT, R36, RZ, PT ;  /* 0x000000ff2400720c */ /* 0x000fe40003f25270 */
[----:B------:R-:W-:Y:S02]  /*3320*/  FMNMX.FTZ R9, R60, R9, !PT ;  /* 0x000000093c097209 */ /* 0x000fe40007810000 */
[----:B------:R-:W-:Y:S02]  /*3330*/  ISETP.GT.AND P1, PT, R8, 0x20, !P1 ;  /* 0x000000200800780c */ /* 0x000fe40004f24270 */
[----:B------:R-:W-:Y:S02]  /*3340*/  FMNMX.FTZ R9, R104, R9, !PT ;  /* 0x0000000968097209 */ /* 0x000fe40007810000 */
[----:B------:R-:W-:-:S02]  /*3350*/  ISETP.LT.OR P1, PT, R5, 0x21, P1 ;  /* 0x000000210500780c */ /* 0x000fc40000f21670 */
[----:B------:R-:W-:Y:S02]  /*3360*/  FMNMX.FTZ R9, R64, R9, !PT ;  /* 0x0000000940097209 */ /* 0x000fe40007810000 */
[----:B------:R-:W-:Y:S02]  /*3370*/  FSEL R26, R26, -INF , !P1 ;  /* 0xff8000001a1a7808 */ /* 0x000fe40004800000 */
[----:B------:R-:W-:Y:S02]  /*3380*/  ISETP.NE.AND P1, PT, R37, RZ, PT ;  /* 0x000000ff2500720c */ /* 0x000fe40003f25270 */
[----:B------:R-:W-:Y:S02]  /*3390*/  FMNMX.FTZ R9, R106, R9, !PT ;  /* 0x000000096a097209 */ /* 0x000fe40007810000 */
[----:B------:R-:W-:Y:S02]  /*33a0*/  ISETP.GT.AND P1, PT, R8, 0x21, !P1 ;  /* 0x000000210800780c */ /* 0x000fe40004f24270 */
[----:B------:R-:W-:-:S02]  /*33b0*/  FMNMX.FTZ R9, R68, R9, !PT ;  /* 0x0000000944097209 */ /* 0x000fc40007810000 */
[----:B------:R-:W-:Y:S02]  /*33c0*/  ISETP.LT.OR P1, PT, R5, 0x22, P1 ;  /* 0x000000220500780c */ /* 0x000fe40000f21670 */
[----:B------:R-:W-:Y:S02]  /*33d0*/  FMNMX.FTZ R37, R108, R9, !PT ;  /* 0x000000096c257209 */ /* 0x000fe40007810000 */
[----:B------:R-:W-:Y:S02]  /*33e0*/  FSEL R27, R27, -INF , !P1 ;  /* 0xff8000001b1b7808 */ /* 0x000fe40004800000 */
[----:B------:R-:W-:Y:S01]  /*33f0*/  ISETP.NE.AND P1, PT, R41, RZ, PT ;  /* 0x000000ff2900720c */ /* 0x000fe20003f25270 */
[----:B------:R-:W1:Y:S01]  /*3400*/  SHFL.BFLY PT, R36, R37, 0x2, 0x1f ;  /* 0x0c401f0025247f89 */ /* 0x000e6200000e0000 */
[C---:B------:R-:W-:Y:S02]  /*3410*/  ISETP.GT.AND P6, PT, R8.reuse, RZ, !P6 ;  /* 0x000000ff0800720c */ /* 0x040fe400077c4270 */
[----:B------:R-:W-:-:S02]  /*3420*/  ISETP.GT.AND P1, PT, R8, 0x28, !P1 ;  /* 0x000000280800780c */ /* 0x000fc40004f24270 */
[C---:B------:R-:W-:Y:S02]  /*3430*/  ISETP.LT.OR P6, PT, R5.reuse, 0x1, P6 ;  /* 0x000000010500780c */ /* 0x040fe400037c1670 */
[----:B------:R-:W-:Y:S02]  /*3440*/  ISETP.LT.OR P1, PT, R5, 0x29, P1 ;  /* 0x000000290500780c */ /* 0x000fe40000f21670 */
[----:B------:R-:W-:Y:S02]  /*3450*/  FSEL R4, R4, -INF , !P6 ;  /* 0xff80000004047808 */ /* 0x000fe40007000000 */
[----:B------:R-:W-:Y:S02]  /*3460*/  FSEL R28, R46, -INF , !P1 ;  /* 0xff8000002e1c7808 */ /* 0x000fe40004800000 */
[----:B------:R-:W-:Y:S02]  /*3470*/  ISETP.NE.AND P1, PT, R44, RZ, PT ;  /* 0x000000ff2c00720c */ /* 0x000fe40003f25270 */
[----:B------:R-:W-:-:S02]  /*3480*/  ISETP.NE.AND P2, PT, R53, RZ, PT ;  /* 0x000000ff3500720c */ /* 0x000fc40003f45270 */
[----:B------:R-:W-:Y:S02]  /*3490*/  ISETP.GT.AND P1, PT, R8, 0x29, !P1 ;  /* 0x000000290800780c */ /* 0x000fe40004f24270 */
[----:B------:R-:W-:Y:S02]  /*34a0*/  ISETP.NE.AND P5, PT, R56, RZ, PT ;  /* 0x000000ff3800720c */ /* 0x000fe40003fa5270 */
[----:B------:R-:W-:Y:S02]  /*34b0*/  ISETP.LT.OR P1, PT, R5, 0x2a, P1 ;  /* 0x0000002a0500780c */ /* 0x000fe40000f21670 */
[----:B------:R-:W-:Y:S02]  /*34c0*/  ISETP.NE.AND P6, PT, R59, RZ, PT ;  /* 0x000000ff3b00720c */ /* 0x000fe40003fc5270 */
[----:B------:R-:W-:Y:S02]  /*34d0*/  FSEL R29, R47, -INF , !P1 ;  /* 0xff8000002f1d7808 */ /* 0x000fe40004800000 */
[----:B-1----:R-:W-:-:S02]  /*34e0*/  FMNMX.FTZ R38, R37, R36, !PT ;  /* 0x0000002425267209 */ /* 0x002fc40007810000 */
[----:B------:R-:W-:Y:S02]  /*34f0*/  ISETP.NE.AND P1, PT, R45, RZ, PT ;  /* 0x000000ff2d00720c */ /* 0x000fe40003f25270 */
[----:B------:R-:W-:Y:S01]  /*3500*/  FMNMX.FTZ R37, R4, R13, !PT ;  /* 0x0000000d04257209 */ /* 0x000fe20007810000 */
[----:B------:R-:W1:Y:S01]  /*3510*/  SHFL.BFLY PT, R9, R38, 0x1, 0x1f ;  /* 0x0c201f0026097f89 */ /* 0x000e6200000e0000 */
[C---:B------:R-:W-:Y:S02]  /*3520*/  ISETP.GT.AND P1, PT, R8.reuse, 0x30, !P1 ;  /* 0x000000300800780c */ /* 0x040fe40004f24270 */
[C---:B------:R-:W-:Y:S02]  /*3530*/  ISETP.GT.AND P3, PT, R8.reuse, 0x51, !P3 ;  /* 0x000000510800780c */ /* 0x040fe40005f64270 */
[----:B------:R-:W-:Y:S02]  /*3540*/  ISETP.LT.OR P1, PT, R5, 0x31, P1 ;  /* 0x000000310500780c */ /* 0x000fe40000f21670 */
[----:B------:R-:W-:-:S02]  /*3550*/  ISETP.GT.AND P4, PT, R8, 0x58, !P4 ;  /* 0x000000580800780c */ /* 0x000fc40006784270 */
[----:B------:R-:W-:Y:S02]  /*3560*/  FSEL R30, R30, -INF , !P1 ;  /* 0xff8000001e1e7808 */ /* 0x000fe40004800000 */
[----:B------:R-:W-:Y:S02]  /*3570*/  ISETP.NE.AND P1, PT, R48, RZ, PT ;  /* 0x000000ff3000720c */ /* 0x000fe40003f25270 */
[C---:B------:R-:W-:Y:S02]  /*3580*/  ISETP.LT.OR P3, PT, R5.reuse, 0x52, P3 ;  /* 0x000000520500780c */ /* 0x040fe40001f61670 */
[----:B------:R-:W-:Y:S02]  /*3590*/  ISETP.GT.AND P1, PT, R8, 0x31, !P1 ;  /* 0x000000310800780c */ /* 0x000fe40004f24270 */
[C---:B------:R-:W-:Y:S02]  /*35a0*/  ISETP.LT.OR P4, PT, R5.reuse, 0x59, P4 ;  /* 0x000000590500780c */ /* 0x040fe40002781670 */
[----:B------:R-:W-:-:S04]  /*35b0*/  ISETP.LT.OR P1, PT, R5, 0x32, P1 ;  /* 0x000000320500780c */ /* 0x000fc80000f21670 */
[----:B------:R-:W-:Y:S02]  /*35c0*/  FSEL R31, R31, -INF , !P1 ;  /* 0xff8000001f1f7808 */ /* 0x000fe40004800000 */
[----:B------:R-:W-:Y:S02]  /*35d0*/  ISETP.NE.AND P1, PT, R49, RZ, PT ;  /* 0x000000ff3100720c */ /* 0x000fe40003f25270 */
[----:B-1----:R-:W-:Y:S02]  /*35e0*/  FMNMX.FTZ R9, R38, R9, !PT ;  /* 0x0000000926097209 */ /* 0x002fe40007810000 */
[----:B------:R-:W-:Y:S02]  /*35f0*/  FMNMX.FTZ R38, R14, R37, !PT ;  /* 0x000000250e267209 */ /* 0x000fe40007810000 */
[----:B------:R-:W-:Y:S01]  /*3600*/  ISETP.GT.AND P1, PT, R8, 0x38, !P1 ;  /* 0x000000380800780c */ /* 0x000fe20004f24270 */
[----:B------:R-:W-:Y:S01]  /*3610*/  FMUL.FTZ R36, R9, UR10 ;  /* 0x0000000a09247c20 */ /* 0x000fe20008410000 */
[----:B------:R-:W-:-:S02]  /*3620*/  FMNMX.FTZ R37, R15, R38, !PT ;  /* 0x000000260f257209 */ /* 0x000fc40007810000 */
[----:B------:R-:W-:Y:S02]  /*3630*/  ISETP.LT.OR P1, PT, R5, 0x39, P1 ;  /* 0x000000390500780c */ /* 0x000fe40000f21670 */
[----:B------:R-:W-:Y:S02]  /*3640*/  FMNMX.FTZ R38, R20, R37, !PT ;  /* 0x0000002514267209 */ /* 0x000fe40007810000 */
[----:B------:R-:W-:Y:S02]  /*3650*/  FSEL R32, R54, -INF , !P1 ;  /* 0xff80000036207808 */ /* 0x000fe40004800000 */
[----:B------:R-:W-:Y:S02]  /*3660*/  ISETP.NE.AND P1, PT, R52, RZ, PT ;  /* 0x000000ff3400720c */ /* 0x000fe40003f25270 */
[----:B------:R-:W-:Y:S02]  /*3670*/  FMNMX.FTZ R37, R21, R38, !PT ;  /* 0x0000002615257209 */ /* 0x000fe40007810000 */
[----:B------:R-:W-:-:S02]  /*3680*/  ISETP.GT.AND P1, PT, R8, 0x39, !P1 ;  /* 0x000000390800780c */ /* 0x000fc40004f24270 */
[----:B------:R-:W-:Y:S02]  /*3690*/  FMNMX.FTZ R38, R24, R37, !PT ;  /* 0x0000002518267209 */ /* 0x000fe40007810000 */
[----:B------:R-:W-:Y:S02]  /*36a0*/  ISETP.LT.OR P1, PT, R5, 0x3a, P1 ;  /* 0x0000003a0500780c */ /* 0x000fe40000f21670 */
[----:B------:R-:W-:Y:S02]  /*36b0*/  FMNMX.FTZ R37, R25, R38, !PT ;  /* 0x0000002619257209 */ /* 0x000fe40007810000 */
[----:B------:R-:W-:Y:S02]  /*36c0*/  FSEL R33, R55, -INF , !P1 ;  /* 0xff80000037217808 */ /* 0x000fe40004800000 */
[----:B------:R-:W-:Y:S02]  /*36d0*/  ISETP.GT.AND P1, PT, R8, 0x40, !P2 ;  /* 0x000000400800780c */ /* 0x000fe40005724270 */
[----:B------:R-:W-:-:S02]  /*36e0*/  FMNMX.FTZ R38, R26, R37, !PT ;  /* 0x000000251a267209 */ /* 0x000fc40007810000 */
[----:B------:R-:W-:Y:S02]  /*36f0*/  ISETP.LT.OR P1, PT, R5, 0x41, P1 ;  /* 0x000000410500780c */ /* 0x000fe40000f21670 */
[----:B------:R-:W-:Y:S02]  /*3700*/  FMNMX.FTZ R37, R27, R38, !PT ;  /* 0x000000261b257209 */ /* 0x000fe40007810000 */
[----:B------:R-:W-:Y:S02]  /*3710*/  FSEL R34, R34, -INF , !P1 ;  /* 0xff80000022227808 */ /* 0x000fe40004800000 */
[----:B------:R-:W-:Y:S02]  /*3720*/  ISETP.GT.AND P1, PT, R8, 0x41, !P5 ;  /* 0x000000410800780c */ /* 0x000fe40006f24270 */
[----:B------:R-:W-:Y:S02]  /*3730*/  FMNMX.FTZ R38, R28, R37, !PT ;  /* 0x000000251c267209 */ /* 0x000fe40007810000 */
[----:B------:R-:W-:-:S02]  /*3740*/  ISETP.LT.OR P1, PT, R5, 0x42, P1 ;  /* 0x000000420500780c */ /* 0x000fc40000f21670 */
[----:B------:R-:W-:Y:S02]  /*3750*/  FMNMX.FTZ R37, R29, R38, !PT ;  /* 0x000000261d257209 */ /* 0x000fe40007810000 */
[----:B------:R-:W-:Y:S02]  /*3760*/  FSEL R35, R35, -INF , !P1 ;  /* 0xff80000023237808 */ /* 0x000fe40004800000 */
[----:B------:R-:W-:Y:S02]  /*3770*/  FMNMX.FTZ R38, R30, R37, !PT ;  /* 0x000000251e267209 */ /* 0x000fe40007810000 */
[----:B------:R-:W-:Y:S02]  /*3780*/  FSETP.NEU.FTZ.AND P1, PT, R9, -INF , PT ;  /* 0xff8000000900780b */ /* 0x000fe40003f3d000 */
[----:B------:R-:W-:Y:S02]  /*3790*/  ISETP.NE.AND P5, PT, R57, RZ, PT ;  /* 0x000000ff3900720c */ /* 0x000fe40003fa5270 */
[----:B------:R-:W-:-:S02]  /*37a0*/  FMNMX.FTZ R37, R31, R38, !PT ;  /* 0x000000261f257209 */ /* 0x000fc40007810000 */
[----:B------:R-:W-:Y:S02]  /*37b0*/  FSEL R43, R36, RZ, P1 ;  /* 0x000000ff242b7208 */ /* 0x000fe40000800000 */
[----:B------:R-:W-:Y:S02]  /*37c0*/  ISETP.GT.AND P1, PT, R8, 0x48, !P5 ;  /* 0x000000480800780c */ /* 0x000fe40006f24270 */
[----:B------:R-:W-:Y:S01]  /*37d0*/  FMNMX.FTZ R38, R32, R37, !PT ;  /* 0x0000002520267209 */ /* 0x000fe20007810000 */
[--C-:B------:R-:W-:Y:S01]  /*37e0*/  FFMA.FTZ R39, R40, UR10, -R43.reuse ;  /* 0x0000000a28277c23 */ /* 0x100fe2000801082b */
[----:B------:R-:W-:Y:S01]  /*37f0*/  ISETP.LT.OR P1, PT, R5, 0x49, P1 ;  /* 0x000000490500780c */ /* 0x000fe20000f21670 */
[--C-:B------:R-:W-:Y:S01]  /*3800*/  FFMA.FTZ R41, R72, UR10, -R43.reuse ;  /* 0x0000000a48297c23 */ /* 0x100fe2000801082b */
[----:B------:R-:W-:Y:S01]  /*3810*/  FMNMX.FTZ R37, R33, R38, !PT ;  /* 0x0000002621257209 */ /* 0x000fe20007810000 */
[----:B------:R1:W-:Y:S01]  /*3820*/  MUFU.EX2 R152, R39 ;  /* 0x0000002700987308 */ /* 0x0003e20000000800 */
[----:B------:R-:W-:Y:S01]  /*3830*/  FSEL R36, R62, -INF , !P1 ;  /* 0xff8000003e247808 */ /* 0x000fe20004800000 */
[--C-:B------:R-:W-:Y:S01]  /*3840*/  FFMA.FTZ R40, R58, UR10, -R43.reuse ;  /* 0x0000000a3a287c23 */ /* 0x100fe2000801082b */
[----:B------:R-:W-:Y:S01]  /*3850*/  ISETP.NE.AND P2, PT, R61, RZ, PT ;  /* 0x000000ff3d00720c */ /* 0x000fe20003f45270 */
[--C-:B------:R-:W-:Y:S01]  /*3860*/  FFMA.FTZ R42, R74, UR10, -R43.reuse ;  /* 0x0000000a4a2a7c23 */ /* 0x100fe2000801082b */
[----:B------:R-:W-:Y:S01]  /*3870*/  ISETP.GT.AND P1, PT, R8, 0x49, !P6 ;  /* 0x000000490800780c */ /* 0x000fe20007724270 */
[--C-:B------:R-:W-:Y:S01]  /*3880*/  FFMA.FTZ R52, R94, UR10, -R43.reuse ;  /* 0x0000000a5e347c23 */ /* 0x100fe2000801082b */
[----:B------:R-:W-:Y:S01]  /*3890*/  FMNMX.FTZ R38, R34, R37, !PT ;  /* 0x0000002522267209 */ /* 0x000fe20007810000 */
[----:B------:R2:W-:Y:S01]  /*38a0*/  MUFU.EX2 R154, R41 ;  /* 0x00000029009a7308 */ /* 0x0005e20000000800 */
[--C-:B-1----:R-:W-:Y:S01]  /*38b0*/  FFMA.FTZ R39, R76, UR10, -R43.reuse ;  /* 0x0000000a4c277c23 */ /* 0x102fe2000801082b */
[----:B------:R-:W-:Y:S01]  /*38c0*/  ISETP.NE.AND P5, PT, R65, RZ, PT ;  /* 0x000000ff4100720c */ /* 0x000fe20003fa5270 */
[--C-:B------:R-:W-:Y:S01]  /*38d0*/  FFMA.FTZ R48, R90, UR10, -R43.reuse ;  /* 0x0000000a5a307c23 */ /* 0x100fe2000801082b */
[----:B------:R-:W-:Y:S01]  /*38e0*/  ISETP.GT.AND P2, PT, R8, 0x50, !P2 ;  /* 0x000000500800780c */ /* 0x000fe20005744270 */
[--C-:B------:R-:W-:Y:S01]  /*38f0*/  FFMA.FTZ R56, R98, UR10, -R43.reuse ;  /* 0x0000000a62387c23 */ /* 0x100fe2000801082b */
[C---:B------:R-:W-:Y:S01]  /*3900*/  ISETP.LT.OR P1, PT, R5.reuse, 0x4a, P1 ;  /* 0x0000004a0500780c */ /* 0x040fe20000f21670 */
[--C-:B------:R-:W-:Y:S01]  /*3910*/  FFMA.FTZ R44, R84, UR10, -R43.reuse ;  /* 0x0000000a542c7c23 */ /* 0x100fe2000801082b */
[----:B------:R1:W-:Y:S01]  /*3920*/  MUFU.EX2 R156, R39 ;  /* 0x00000027009c7308 */ /* 0x0003e20000000800 */
[--C-:B--2---:R-:W-:Y:S01]  /*3930*/  FFMA.FTZ R41, R80, UR10, -R43.reuse ;  /* 0x0000000a50297c23 */ /* 0x104fe2000801082b */
[----:B------:R-:W-:Y:S01]  /*3940*/  ISETP.GT.AND P5, PT, R8, 0x59, !P5 ;  /* 0x000000590800780c */ /* 0x000fe20006fa4270 */
[--C-:B------:R-:W-:Y:S01]  /*3950*/  FFMA.FTZ R46, R88, UR10, -R43.reuse ;  /* 0x0000000a582e7c23 */ /* 0x100fe2000801082b */
[----:B------:R-:W-:Y:S01]  /*3960*/  ISETP.LT.OR P2, PT, R5, 0x51, P2 ;  /* 0x000000510500780c */ /* 0x000fe20001741670 */
[--C-:B------:R-:W-:Y:S01]  /*3970*/  FFMA.FTZ R50, R92, UR10, -R43.reuse ;  /* 0x0000000a5c327c23 */ /* 0x100fe2000801082b */
[----:B------:R-:W-:Y:S01]  /*3980*/  FSEL R37, R63, -INF , !P1 ;  /* 0xff8000003f257808 */ /* 0x000fe20004800000 */
[--C-:B------:R-:W-:Y:S01]  /*3990*/  FFMA.FTZ R54, R96, UR10, -R43.reuse ;  /* 0x0000000a60367c23 */ /* 0x100fe2000801082b */
[----:B------:R2:W-:Y:S01]  /*39a0*/  MUFU.EX2 R158, R41 ;  /* 0x00000029009e7308 */ /* 0x0005e20000000800 */
[----:B-1----:R-:W-:Y:S01]  /*39b0*/  FMNMX.FTZ R39, R35, R38, !PT ;  /* 0x0000002623277209 */ /* 0x002fe20007810000 */
[--C-:B------:R-:W-:Y:S01]  /*39c0*/  FFMA.FTZ R58, R100, UR10, -R43.reuse ;  /* 0x0000000a643a7c23 */ /* 0x100fe2000801082b */
[----:B------:R-:W-:Y:S01]  /*39d0*/  FSEL R38, R66, -INF , !P2 ;  /* 0xff80000042267808 */ /* 0x000fe20005000000 */
[----:B------:R-:W-:Y:S01]  /*39e0*/  FFMA.FTZ R62, R106, UR10, -R43 ;  /* 0x0000000a6a3e7c23 */ /* 0x000fe2000801082b */
[----:B------:R-:W-:-:S02]  /*39f0*/  FMNMX.FTZ R8, R36, R39, !PT ;  /* 0x0000002724087209 */ /* 0x000fc40007810000 */
[----:B------:R-:W-:Y:S01]  /*3a00*/  FSEL R39, R67, -INF , !P3 ;  /* 0xff80000043277808 */ /* 0x000fe20005800000 */
[----:B------:R1:W-:Y:S01]  /*3a10*/  MUFU.EX2 R45, R40 ;  /* 0x00000028002d7308 */ /* 0x0003e20000000800 */
[----:B--2---:R-:W-:Y:S02]  /*3a20*/  FMNMX.FTZ R41, R37, R8, !PT ;  /* 0x0000000825297209 */ /* 0x004fe40007810000 */
[----:B------:R-:W-:Y:S02]  /*3a30*/  ISETP.LT.OR P5, PT, R5, 0x5a, P5 ;  /* 0x0000005a0500780c */ /* 0x000fe40002fa1670 */
[----:B------:R-:W-:Y:S02]  /*3a40*/  FMNMX.FTZ R8, R38, R41, !PT ;  /* 0x0000002926087209 */ /* 0x000fe40007810000 */
[----:B------:R-:W-:Y:S01]  /*3a50*/  FSEL R5, R70, -INF , !P4 ;  /* 0xff80000046057808 */ /* 0x000fe20006000000 */
[----:B------:R2:W-:Y:S01]  /*3a60*/  MUFU.EX2 R47, R42 ;  /* 0x0000002a002f7308 */ /* 0x0005e20000000800 */
[----:B-1----:R-:W-:Y:S01]  /*3a70*/  FFMA.FTZ R40, R78, UR10, -R43 ;  /* 0x0000000a4e287c23 */ /* 0x002fe2000801082b */
[----:B------:R-:W-:-:S04]  /*3a80*/  FMNMX.FTZ R8, R39, R8, !PT ;  /* 0x0000000827087209 */ /* 0x000fc80007810000 */
[----:B------:R-:W-:Y:S02]  /*3a90*/  FMNMX.FTZ R41, R5, R8, !PT ;  /* 0x0000000805297209 */ /* 0x000fe40007810000 */
[----:B------:R1:W-:Y:S01]  /*3aa0*/  MUFU.EX2 R49, R40 ;  /* 0x0000002800317308 */ /* 0x0003e20000000800 */
[----:B--2---:R-:W-:-:S07]  /*3ab0*/  FFMA.FTZ R42, R82, UR10, -R43 ;  /* 0x0000000a522a7c23 */ /* 0x004fce000801082b */
[----:B------:R2:W-:Y:S01]  /*3ac0*/  MUFU.EX2 R51, R42 ;  /* 0x0000002a00337308 */ /* 0x0005e20000000800 */
[----:B-1----:R-:W-:-:S04]  /*3ad0*/  FSEL R40, R71, -INF , !P5 ;  /* 0xff80000047287808 */ /* 0x002fc80006800000 */
[----:B------:R-:W-:-:S03]  /*3ae0*/  FMNMX.FTZ R41, R40, R41, !PT ;  /* 0x0000002928297209 */ /* 0x000fc60007810000 */
[----:B------:R1:W-:Y:S01]  /*3af0*/  MUFU.EX2 R57, R52 ;  /* 0x0000003400397308 */ /* 0x0003e20000000800 */
[--C-:B--2---:R-:W-:Y:S01]  /*3b00*/  FFMA.FTZ R42, R86, UR10, -R43.reuse ;  /* 0x0000000a562a7c23 */ /* 0x104fe2000801082b */
[----:B------:R-:W2:Y:S06]  /*3b10*/  SHFL.BFLY PT, R8, R41, 0x2, 0x1f ;  /* 0x0c401f0029087f89 */ /* 0x000eac00000e0000 */
[----:B------:R-:W-:Y:S01]  /*3b20*/  MUFU.EX2 R53, R42 ;  /* 0x0000002a00357308 */ /* 0x000fe20000000800 */
[--C-:B-1----:R-:W-:Y:S01]  /*3b30*/  FFMA.FTZ R52, R60, UR10, -R43.reuse ;  /* 0x0000000a3c347c23 */ /* 0x102fe2000801082b */
[----:B------:R-:W-:-:S06]  /*3b40*/  FFMA.FTZ R60, R104, UR10, -R43 ;  /* 0x0000000a683c7c23 */ /* 0x000fcc000801082b */
[----:B------:R1:W-:Y:S08]  /*3b50*/  MUFU.EX2 R55, R48 ;  /* 0x0000003000377308 */ /* 0x0003f00000000800 */
[----:B------:R3:W-:Y:S01]  /*3b60*/  MUFU.EX2 R59, R56 ;  /* 0x00000038003b7308 */ /* 0x0007e20000000800 */
[----:B-1----:R-:W-:Y:S01]  /*3b70*/  FFMA.FTZ R48, R102, UR10, -R43 ;  /* 0x0000000a66307c23 */ /* 0x002fe2000801082b */
[----:B--2---:R-:W-:-:S05]  /*3b80*/  FMNMX.FTZ R42, R41, R8, !PT ;  /* 0x00000008292a7209 */ /* 0x004fca0007810000 */
[----:B------:R-:W1:Y:S01]  /*3b90*/  SHFL.BFLY PT, R41, R42, 0x1, 0x1f ;  /* 0x0c201f002a297f89 */ /* 0x000e6200000e0000 */
[----:B------:R-:W-:Y:S01]  /*3ba0*/  MUFU.EX2 R61, R48 ;  /* 0x00000030003d7308 */ /* 0x000fe20000000800 */
[----:B---3--:R-:W-:-:S07]  /*3bb0*/  FFMA.FTZ R56, R64, UR10, -R43 ;  /* 0x0000000a40387c23 */ /* 0x008fce000801082b */
[----:B------:R-:W2:Y:S08]  /*3bc0*/  MUFU.EX2 R44, R44 ;  /* 0x0000002c002c7308 */ /* 0x000eb00000000800 */
[----:B------:R-:W3:Y:S01]  /*3bd0*/  MUFU.EX2 R46, R46 ;  /* 0x0000002e002e7308 */ /* 0x000ee20000000800 */
[----:B-1----:R-:W-:Y:S01]  /*3be0*/  FMNMX.FTZ R8, R42, R41, !PT ;  /* 0x000000292a087209 */ /* 0x002fe20007810000 */
[--C-:B------:R-:W-:Y:S01]  /*3bf0*/  FFMA.FTZ R41, R68, UR10, -R43.reuse ;  /* 0x0000000a44297c23 */ /* 0x100fe2000801082b */
[----:B------:R-:W-:-:S05]  /*3c00*/  FFMA.FTZ R43, R108, UR10, -R43 ;  /* 0x0000000a6c2b7c23 */ /* 0x000fca000801082b */
[----:B------:R-:W-:Y:S01]  /*3c10*/  MUFU.EX2 R63, R60 ;  /* 0x0000003c003f7308 */ /* 0x000fe20000000800 */
[C---:B------:R-:W-:Y:S01]  /*3c20*/  FSETP.NEU.FTZ.AND P1, PT, R8.reuse, -INF , PT ;  /* 0xff8000000800780b */ /* 0x040fe20003f3d000 */
[----:B------:R-:W-:Y:S01]  /*3c30*/  FMUL.FTZ R42, R8, UR10 ;  /* 0x0000000a082a7c20 */ /* 0x000fe20008410000 */
[----:B--2---:R-:W-:-:S04]  /*3c40*/  F2FP.F16.F32.PACK_AB R160, R53, R44 ;  /* 0x0000002c35a0723e */ /* 0x004fc800000000ff */
[----:B------:R-:W-:Y:S01]  /*3c50*/  FSEL R42, R42, RZ, P1 ;  /* 0x000000ff2a2a7208 */ /* 0x000fe20000800000 */
[----:B------:R1:W-:Y:S01]  /*3c60*/  MUFU.EX2 R174, R43 ;  /* 0x0000002b00ae7308 */ /* 0x0003e20000000800 */
[----:B---3--:R-:W-:-:S03]  /*3c70*/  F2FP.F16.F32.PACK_AB R162, R55, R46 ;  /* 0x0000002e37a2723e */ /* 0x008fc600000000ff */
[--C-:B------:R-:W-:Y:S01]  /*3c80*/  FFMA.FTZ R4, R4, UR10, -R42.reuse ;  /* 0x0000000a04047c23 */ /* 0x100fe2000801082a */
[--C-:B------:R-:W-:Y:S01]  /*3c90*/  FFMA.FTZ R13, R13, UR10, -R42.reuse ;  /* 0x0000000a0d0d7c23 */ /* 0x100fe2000801082a */
[--C-:B------:R-:W-:Y:S01]  /*3ca0*/  FFMA.FTZ R14, R14, UR10, -R42.reuse ;  /* 0x0000000a0e0e7c23 */ /* 0x100fe2000801082a */
[--C-:B------:R-:W-:Y:S01]  /*3cb0*/  FFMA.FTZ R15, R15, UR10, -R42.reuse ;  /* 0x0000000a0f0f7c23 */ /* 0x100fe2000801082a */
[--C-:B------:R-:W-:Y:S01]  /*3cc0*/  FFMA.FTZ R20, R20, UR10, -R42.reuse ;  /* 0x0000000a14147c23 */ /* 0x100fe2000801082a */
[----:B-1----:R-:W-:Y:S01]  /*3cd0*/  FADD.FTZ R43, R152, R45 ;  /* 0x0000002d982b7221 */ /* 0x002fe20000010000 */
[----:B------:R-:W-:Y:S01]  /*3ce0*/  MUFU.EX2 R4, R4 ;  /* 0x0000000400047308 */ /* 0x000fe20000000800 */
[--C-:B------:R-:W-:Y:S01]  /*3cf0*/  FFMA.FTZ R21, R21, UR10, -R42.reuse ;  /* 0x0000000a15157c23 */ /* 0x100fe2000801082a */
[--C-:B------:R-:W-:Y:S01]  /*3d00*/  FFMA.FTZ R24, R24, UR10, -R42.reuse ;  /* 0x0000000a18187c23 */ /* 0x100fe2000801082a */
[----:B------:R-:W-:Y:S01]  /*3d10*/  FADD.FTZ R48, R154, R43 ;  /* 0x0000002b9a307221 */ /* 0x000fe20000010000 */
[--C-:B------:R-:W-:Y:S01]  /*3d20*/  FFMA.FTZ R25, R25, UR10, -R42.reuse ;  /* 0x0000000a19197c23 */ /* 0x100fe2000801082a */
[--C-:B------:R-:W-:Y:S01]  /*3d30*/  FFMA.FTZ R26, R26, UR10, -R42.reuse ;  /* 0x0000000a1a1a7c23 */ /* 0x100fe2000801082a */
[----:B------:R-:W-:Y:S01]  /*3d40*/  FFMA.FTZ R27, R27, UR10, -R42 ;  /* 0x0000000a1b1b7c23 */ /* 0x000fe2000801082a */
[----:B------:R-:W-:Y:S01]  /*3d50*/  FADD.FTZ R43, R47, R48 ;  /* 0x000000302f2b7221 */ /* 0x000fe20000010000 */
[----:B------:R-:W1:Y:S01]  /*3d60*/  MUFU.EX2 R13, R13 ;  /* 0x0000000d000d7308 */ /* 0x000e620000000800 */
[--C-:B------:R-:W-:Y:S01]  /*3d70*/  FFMA.FTZ R28, R28, UR10, -R42.reuse ;  /* 0x0000000a1c1c7c23 */ /* 0x100fe2000801082a */
[--C-:B------:R-:W-:Y:S01]  /*3d80*/  FFMA.FTZ R29, R29, UR10, -R42.reuse ;  /* 0x0000000a1d1d7c23 */ /* 0x100fe2000801082a */
[----:B------:R-:W-:Y:S01]  /*3d90*/  FADD.FTZ R48, R156, R43 ;  /* 0x0000002b9c307221 */ /* 0x000fe20000010000 */
[--C-:B------:R-:W-:Y:S01]  /*3da0*/  FFMA.FTZ R30, R30, UR10, -R42.reuse ;  /* 0x0000000a1e1e7c23 */ /* 0x100fe2000801082a */
[--C-:B------:R-:W-:Y:S01]  /*3db0*/  FFMA.FTZ R31, R31, UR10, -R42.reuse ;  /* 0x0000000a1f1f7c23 */ /* 0x100fe2000801082a */
[----:B------:R-:W-:Y:S01]  /*3dc0*/  FFMA.FTZ R32, R32, UR10, -R42 ;  /* 0x0000000a20207c23 */ /* 0x000fe2000801082a */
[----:B------:R-:W-:Y:S01]  /*3dd0*/  FADD.FTZ R67, R49, R48 ;  /* 0x0000003031437221 */ /* 0x000fe20000010000 */
[----:B------:R-:W2:Y:S01]  /*3de0*/  MUFU.EX2 R14, R14 ;  /* 0x0000000e000e7308 */ /* 0x000ea20000000800 */
[--C-:B------:R-:W-:Y:S01]  /*3df0*/  FFMA.FTZ R33, R33, UR10, -R42.reuse ;  /* 0x0000000a21217c23 */ /* 0x100fe2000801082a */
[--C-:B------:R-:W-:Y:S01]  /*3e00*/  FFMA.FTZ R34, R34, UR10, -R42.reuse ;  /* 0x0000000a22227c23 */ /* 0x100fe2000801082a */
[----:B------:R-:W-:Y:S01]  /*3e10*/  FADD.FTZ R60, R158, R67 ;  /* 0x000000439e3c7221 */ /* 0x000fe20000010000 */
[--C-:B------:R-:W-:Y:S01]  /*3e20*/  FFMA.FTZ R35, R35, UR10, -R42.reuse ;  /* 0x0000000a23237c23 */ /* 0x100fe2000801082a */
[--C-:B------:R-:W-:Y:S01]  /*3e30*/  FFMA.FTZ R36, R36, UR10, -R42.reuse ;  /* 0x0000000a24247c23 */ /* 0x100fe2000801082a */
[----:B------:R-:W-:Y:S01]  /*3e40*/  FFMA.FTZ R37, R37, UR10, -R42 ;  /* 0x0000000a25257c23 */ /* 0x000fe2000801082a */
[----:B------:R-:W-:Y:S01]  /*3e50*/  FADD.FTZ R67, R51, R60 ;  /* 0x0000003c33437221 */ /* 0x000fe20000010000 */
[----:B------:R-:W3:Y:S01]  /*3e60*/  MUFU.EX2 R15, R15 ;  /* 0x0000000f000f7308 */ /* 0x000ee20000000800 */
[----:B-1----:R-:W-:Y:S01]  /*3e70*/  FADD.FTZ R43, R4, R13 ;  /* 0x0000000d042b7221 */ /* 0x002fe20000010000 */
[--C-:B------:R-:W-:Y:S01]  /*3e80*/  FFMA.FTZ R38, R38, UR10, -R42.reuse ;  /* 0x0000000a26267c23 */ /* 0x100fe2000801082a */
[----:B------:R-:W-:Y:S01]  /*3e90*/  FADD.FTZ R60, R44, R67 ;  /* 0x000000432c3c7221 */ /* 0x000fe20000010000 */
[--C-:B------:R-:W-:Y:S01]  /*3ea0*/  FFMA.FTZ R39, R39, UR10, -R42.reuse ;  /* 0x0000000a27277c23 */ /* 0x100fe2000801082a */
[----:B------:R-:W-:Y:S01]  /*3eb0*/  FFMA.FTZ R40, R40, UR10, -R42 ;  /* 0x0000000a28287c23 */ /* 0x000fe2000801082a */
[----:B------:R-:W-:Y:S01]  /*3ec0*/  F2FP.F16.F32.PACK_AB R152, R45, R152 ;  /* 0x000000982d98723e */ /* 0x000fe200000000ff */
[----:B------:R-:W-:Y:S01]  /*3ed0*/  FADD.FTZ R67, R53, R60 ;  /* 0x0000003c35437221 */ /* 0x000fe20000010000 */
[----:B------:R-:W1:Y:S01]  /*3ee0*/  MUFU.EX2 R20, R20 ;  /* 0x0000001400147308 */ /* 0x000e620000000800 */
[----:B--2---:R-:W-:Y:S01]  /*3ef0*/  FADD.FTZ R48, R14, R43 ;  /* 0x0000002b0e307221 */ /* 0x004fe20000010000 */
[----:B------:R-:W-:Y:S01]  /*3f00*/  F2FP.F16.F32.PACK_AB R153, R13, R4 ;  /* 0x000000040d99723e */ /* 0x000fe200000000ff */
[----:B------:R-:W-:Y:S01]  /*3f10*/  FADD.FTZ R60, R46, R67 ;  /* 0x000000432e3c7221 */ /* 0x000fe20000010000 */
[----:B------:R-:W-:-:S02]  /*3f20*/  F2FP.F16.F32.PACK_AB R154, R47, R154 ;  /* 0x0000009a2f9a723e */ /* 0x000fc400000000ff */
[----:B------:R-:W-:Y:S01]  /*3f30*/  F2FP.F16.F32.PACK_AB R156, R49, R156 ;  /* 0x0000009c319c723e */ /* 0x000fe200000000ff */
[----:B------:R-:W-:Y:S01]  /*3f40*/  FADD.FTZ R67, R55, R60 ;  /* 0x0000003c37437221 */ /* 0x000fe20000010000 */
[----:B------:R-:W2:Y:S01]  /*3f50*/  MUFU.EX2 R21, R21 ;  /* 0x0000001500157308 */ /* 0x000ea20000000800 */
[----:B---3--:R-:W-:Y:S01]  /*3f60*/  FADD.FTZ R43, R15, R48 ;  /* 0x000000300f2b7221 */ /* 0x008fe20000010000 */
[----:B------:R-:W-:Y:S02]  /*3f70*/  F2FP.F16.F32.PACK_AB R158, R51, R158 ;  /* 0x0000009e339e723e */ /* 0x000fe400000000ff */
[----:B------:R-:W-:-:S04]  /*3f80*/  F2FP.F16.F32.PACK_AB R155, R15, R14 ;  /* 0x0000000e0f9b723e */ /* 0x000fc800000000ff */
[----:B------:R-:W3:Y:S01]  /*3f90*/  MUFU.EX2 R24, R24 ;  /* 0x0000001800187308 */ /* 0x000ee20000000800 */
[----:B-1----:R-:W-:-:S07]  /*3fa0*/  FADD.FTZ R48, R20, R43 ;  /* 0x0000002b14307221 */ /* 0x002fce0000010000 */
[----:B------:R-:W1:Y:S01]  /*3fb0*/  MUFU.EX2 R25, R25 ;  /* 0x0000001900197308 */ /* 0x000e620000000800 */
[C---:B--2---:R-:W-:Y:S01]  /*3fc0*/  FADD.FTZ R43, R21.reuse, R48 ;  /* 0x00000030152b7221 */ /* 0x044fe20000010000 */
[----:B------:R-:W-:-:S06]  /*3fd0*/  F2FP.F16.F32.PACK_AB R157, R21, R20 ;  /* 0x00000014159d723e */ /* 0x000fcc00000000ff */
[----:B------:R-:W2:Y:S01]  /*3fe0*/  MUFU.EX2 R26, R26 ;  /* 0x0000001a001a7308 */ /* 0x000ea20000000800 */
[----:B---3--:R-:W-:-:S07]  /*3ff0*/  FADD.FTZ R48, R24, R43 ;  /* 0x0000002b18307221 */ /* 0x008fce0000010000 */
[----:B------:R-:W3:Y:S01]  /*4000*/  MUFU.EX2 R27, R27 ;  /* 0x0000001b001b7308 */ /* 0x000ee20000000800 */
[C---:B-1----:R-:W-:Y:S01]  /*4010*/  FADD.FTZ R43, R25.reuse, R48 ;  /* 0x00000030192b7221 */ /* 0x042fe20000010000 */
[----:B------:R-:W-:-:S06]  /*4020*/  F2FP.F16.F32.PACK_AB R159, R25, R24 ;  /* 0x00000018199f723e */ /* 0x000fcc00000000ff */
[----:B------:R-:W1:Y:S01]  /*4030*/  MUFU.EX2 R28, R28 ;  /* 0x0000001c001c7308 */ /* 0x000e620000000800 */
[----:B--2---:R-:W-:-:S07]  /*4040*/  FADD.FTZ R48, R26, R43 ;  /* 0x0000002b1a307221 */ /* 0x004fce0000010000 */
[----:B------:R-:W2:Y:S01]  /*4050*/  MUFU.EX2 R50, R50 ;  /* 0x0000003200327308 */ /* 0x000ea20000000800 */
[C---:B---3--:R-:W-:Y:S01]  /*4060*/  FADD.FTZ R43, R27.reuse, R48 ;  /* 0x000000301b2b7221 */ /* 0x048fe20000010000 */
[----:B------:R-:W-:-:S06]  /*4070*/  F2FP.F16.F32.PACK_AB R161, R27, R26 ;  /* 0x0000001a1ba1723e */ /* 0x000fcc00000000ff */
[----:B------:R-:W3:Y:S01]  /*4080*/  MUFU.EX2 R29, R29 ;  /* 0x0000001d001d7308 */ /* 0x000ee20000000800 */
[----:B-1----:R-:W-:Y:S01]  /*4090*/  FADD.FTZ R48, R28, R43 ;  /* 0x0000002b1c307221 */ /* 0x002fe20000010000 */
[----:B------:R-:W-:-:S06]  /*40a0*/  FFMA.FTZ R43, R5, UR10, -R42 ;  /* 0x0000000a052b7c23 */ /* 0x000fcc000801082a */
[----:B------:R-:W1:Y:S01]  /*40b0*/  MUFU.EX2 R30, R30 ;  /* 0x0000001e001e7308 */ /* 0x000e620000000800 */
[----:B--2---:R-:W-:Y:S01]  /*40c0*/  FADD.FTZ R60, R50, R67 ;  /* 0x00000043323c7221 */ /* 0x004fe20000010000 */
[----:B------:R-:W-:-:S03]  /*40d0*/  F2FP.F16.F32.PACK_AB R164, R57, R50 ;  /* 0x0000003239a4723e */ /* 0x000fc600000000ff */
[----:B------:R-:W-:-:S03]  /*40e0*/  FADD.FTZ R67, R57, R60 ;  /* 0x0000003c39437221 */ /* 0x000fc60000010000 */
[----:B------:R-:W2:Y:S01]  /*40f0*/  MUFU.EX2 R54, R54 ;  /* 0x0000003600367308 */ /* 0x000ea20000000800 */
[C---:B---3--:R-:W-:Y:S01]  /*4100*/  FADD.FTZ R5, R29.reuse, R48 ;  /* 0x000000301d057221 */ /* 0x048fe20000010000 */
[----:B------:R-:W-:-:S06]  /*4110*/  F2FP.F16.F32.PACK_AB R163, R29, R28 ;  /* 0x0000001c1da3723e */ /* 0x000fcc00000000ff */
[----:B------:R-:W3:Y:S01]  /*4120*/  MUFU.EX2 R31, R31 ;  /* 0x0000001f001f7308 */ /* 0x000ee20000000800 */
[----:B-1----:R-:W-:-:S07]  /*4130*/  FADD.FTZ R42, R30, R5 ;  /* 0x000000051e2a7221 */ /* 0x002fce0000010000 */
        /* <DEDUP_REMOVED lines=28> */
[----:B--2---:R-:W-:-:S07]  /*4300*/  FADD.FTZ R44, R56, R45 ;  /* 0x0000002d382c7221 */ /* 0x004fce0000010000 */
[----:B------:R-:W2:Y:S01]  /*4310*/  MUFU.EX2 R65, R62 ;  /* 0x0000003e00417308 */ /* 0x000ea20000000800 */
[C---:B---3--:R-:W-:Y:S01]  /*4320*/  FADD.FTZ R45, R37.reuse, R42 ;  /* 0x0000002a252d7221 */ /* 0x048fe20000010000 */
[----:B------:R-:W-:-:S06]  /*4330*/  F2FP.F16.F32.PACK_AB R171, R37, R36 ;  /* 0x0000002425ab723e */ /* 0x000fcc00000000ff */
[----:B------:R-:W3:Y:S01]  /*4340*/  MUFU.EX2 R39, R39 ;  /* 0x0000002700277308 */ /* 0x000ee20000000800 */
[----:B-1----:R-:W-:-:S07]  /*4350*/  FADD.FTZ R4, R38, R45 ;  /* 0x0000002d26047221 */ /* 0x002fce0000010000 */
[----:B------:R-:W1:Y:S01]  /*4360*/  MUFU.EX2 R41, R41 ;  /* 0x0000002900297308 */ /* 0x000e620000000800 */
[C---:B--2---:R-:W-:Y:S01]  /*4370*/  FADD.FTZ R44, R65.reuse, R44 ;  /* 0x0000002c412c7221 */ /* 0x044fe20000010000 */
[----:B------:R-:W-:-:S06]  /*4380*/  F2FP.F16.F32.PACK_AB R172, R65, R56 ;  /* 0x0000003841ac723e */ /* 0x000fcc00000000ff */
[----:B------:R-:W2:Y:S01]  /*4390*/  MUFU.EX2 R43, R43 ;  /* 0x0000002b002b7308 */ /* 0x000ea20000000800 */
[C---:B---3--:R-:W-:Y:S01]  /*43a0*/  FADD.FTZ R4, R39.reuse, R4 ;  /* 0x0000000427047221 */ /* 0x048fe20000010000 */
[----:B------:R-:W-:-:S06]  /*43b0*/  F2FP.F16.F32.PACK_AB R173, R39, R38 ;  /* 0x0000002627ad723e */ /* 0x000fcc00000000ff */
[----:B------:R-:W3:Y:S01]  /*43c0*/  MUFU.EX2 R40, R40 ;  /* 0x0000002800287308 */ /* 0x000ee20000000800 */
[----:B-1----:R-:W-:-:S04]  /*43d0*/  FADD.FTZ R5, R41, R44 ;  /* 0x0000002c29057221 */ /* 0x002fc80000010000 */
[C---:B------:R-:W-:Y:S01]  /*43e0*/  FADD.FTZ R5, R174.reuse, R5 ;  /* 0x00000005ae057221 */ /* 0x040fe20000010000 */
[----:B------:R-:W-:Y:S01]  /*43f0*/  F2FP.F16.F32.PACK_AB R174, R174, R41 ;  /* 0x00000029aeae723e */ /* 0x000fe200000000ff */
[----:B--2---:R-:W-:-:S04]  /*4400*/  FADD.FTZ R13, R43, R4 ;  /* 0x000000042b0d7221 */ /* 0x004fc80000010000 */
[C---:B---3--:R-:W-:Y:S01]  /*4410*/  FADD.FTZ R4, R40.reuse, R13 ;  /* 0x0000000d28047221 */ /* 0x048fe20000010000 */
[----:B------:R-:W-:Y:S01]  /*4420*/  F2FP.F16.F32.PACK_AB R175, R40, R43 ;  /* 0x0000002b28af723e */ /* 0x000fe200000000ff */
[----:B------:R-:W-:Y:S06]  /*4430*/  @!P0 BRA `(.L_x_1322) ;  /* 0x0000000000048947 */ /* 0x000fec0003800000 */
[----:B------:R-:W-:Y:S01]  /*4440*/  BPT.TRAP 0x1 ;  /* 0x000000040000795c */ /* 0x000fe20000300000 */
.L_x_1322:
[----:B------:R1:W2:Y:S01]  /*4450*/  SYNCS.PHASECHK.TRANS64.TRYWAIT P1, [UR21+0x22850], R12 ;  /* 0x0228500cff0075a7 */ /* 0x0002a20008020155 */
[----:B------:R-:W-:Y:S05]  /*4460*/  @!P0 BRA `(.L_x_1323) ;  /* 0x0000000000048947 */ /* 0x000fea0003800000 */
[----:B------:R-:W-:Y:S01]  /*4470*/  BPT.TRAP 0x1 ;  /* 0x000000040000795c */ /* 0x000fe20000300000 */
.L_x_1323:
[----:B--2---:R-:W-:Y:S05]  /*4480*/  @P1 BRA `(.L_x_1324) ;  /* 0x0000000000081947 */ /* 0x004fea0003800000 */
[----:B------:R-:W2:Y:S02]  /*4490*/  SYNCS.PHASECHK.TRANS64.TRYWAIT P1, [UR21+0x22850], R12 ;  /* 0x0228500cff0075a7 */ /* 0x000ea40008020155 */
[----:B--2---:R-:W-:Y:S05]  /*44a0*/  @!P1 BRA `(.L_x_1325) ;  /* 0x000000e8008c9947 */ /* 0x004fea0003800000 */
.L_x_1324:
[----:B------:R3:W-:Y:S01]  /*44b0*/  BAR.SYNC.DEFER_BLOCKING R10, 0x100 ;  /* 0x0004000a0000751d */ /* 0x0007e20000010000 */
[----:B------:R-:W-:Y:S01]  /*44c0*/  UIADD3 UR6, UR46, 0x400, URZ ;  /* 0x000004002e067890 */ /* 0x000fe2000fffe03f */
[----:B------:R-:W-:-:S03]  /*44d0*/  IMAD.IADD R6, R17, 0x1, -R6 ;  /* 0x0000000111067824 */ /* 0x000fc600078e0a06 */
[----:B------:R-:W-:Y:S01]  /*44e0*/  USHF.R.U32.HI UR6, URZ, 0x4, UR6 ;  /* 0x000000043f067899 */ /* 0x000fe20008011606 */
[----:B-12---:R-:W-:Y:S01]  /*44f0*/  VIADD R12, R6, UR42 ;  /* 0x0000002a060c7c36 */ /* 0x006fe20008000000 */
[----:B------:R-:W-:Y:S01]  /*4500*/  UMOV UR7, 0x40000040 ;  /* 0x4000004000077882 */ /* 0x000fe20000000000 */
[----:B------:R-:W1:Y:S01]  /*4510*/  S2R R13, SR_TID.X ;  /* 0x00000000000d7919 */ /* 0x000e620000002100 */
[----:B------:R-:W-:-:S04]  /*4520*/  ULOP3.LUT UR6, UR6, 0x3fff, URZ, 0xc0, !UPT ;  /* 0x00003fff06067892 */ /* 0x000fc8000f8ec03f */
[----:B------:R-:W-:-:S04]  /*4530*/  ULOP3.LUT UR21, UR6, 0x3000000, URZ, 0xfc, !UPT ;  /* 0x0300000006157892 */ /* 0x000fc8000f8efc3f */
[----:B------:R-:W-:Y:S01]  /*4540*/  UIMAD UR11, UR39, 0xc00, UR21 ;  /* 0x00000c00270b78a4 */ /* 0x000fe2000f8e0215 */
[----:B------:R-:W-:-:S06]  /*4550*/  WARPGROUP.ARRIVE ;  /* 0x00000000000079c5 */ /* 0x000fcc0000000000 */
[----:B------:R-:W-:Y:S02]  /*4560*/  UMOV UR6, UR11 ;  /* 0x0000000b00067c82 */ /* 0x000fe40008000000 */
[----:B------:R-:W-:Y:S01]  /*4570*/  HGMMA.64x256x16.F32 R24, R152, gdesc[UR4].tnspB, RZ, !UPT, gsb0 ;  /* 0x43e0000498187df0 */ /* 0x000fe2000c0008ff */
[----:B------:R-:W-:Y:S01]  /*4580*/  UIADD3 UR6, UR11, 0x80, URZ ;  /* 0x000000800b067890 */ /* 0x000fe2000fffe03f */
[----:B------:R-:W-:Y:S01]  /*4590*/  UMOV UR7, 0x40000040 ;  /* 0x4000004000077882 */ /* 0x000fe20000000000 */
[----:B-1----:R-:W-:-:S13]  /*45a0*/  LOP3.LUT P1, RZ, R13, 0x7f, RZ, 0xc0, !PT ;  /* 0x0000007f0dff7812 */ /* 0x002fda000782c0ff */
[----:B------:R-:W-:-:S05]  /*45b0*/  @!P1 VIADD R7, R7, 0x22860 ;  /* 0x0002286007079836 */ /* 0x000fca0000000000 */
[----:B------:R-:W-:Y:S01]  /*45c0*/  @!P1 PRMT R7, RZ, 0x654, R7 ;  /* 0x00000654ff079816 */ /* 0x000fe20000000007 */
[----:B------:R-:W-:Y:S02]  /*45d0*/  WARPGROUP.DEPBAR.LE gsb0, 0x0 ;  /* 0x00008000000079c5 */ /* 0x000fe40000010000 */
        /* <DEDUP_REMOVED lines=26> */
[----:B------:R-:W-:-:S13]  /*4780*/  R2UR UR6, R12 ;  /* 0x000000000c0672ca */ /* 0x000fda00000e0000 */
[----:B------:R-:W-:Y:S01]  /*4790*/  UIADD3 UR14, UR6, UR14, URZ ;  /* 0x0000000e060e7290 */ /* 0x000fe2000fffe03f */
[----:B------:R-:W-:Y:S02]  /*47a0*/  WARPGROUP.DEPBAR.LE gsb0, 0x0 ;  /* 0x00008000000079c5 */ /* 0x000fe40000010000 */
[----:B------:R1:W-:Y:S01]  /*47b0*/  @!P1 SYNCS.ARRIVE.TRANS64.RED.A1T0 RZ, [R7+URZ], RZ ;  /* 0x000000ff07ff99a7 */ /* 0x0003e2000810043f */
[----:B------:R-:W-:Y:S01]  /*47c0*/  PLOP3.LUT P1, PT, PT, PT, UP0, 0x40, 0x0 ;  /* 0x000000000000781c */ /* 0x000fe20003f2e808 */
[----:B-1----:R-:W-:-:S12]  /*47d0*/  VIADD R7, R176, 0xfffffffe ;  /* 0xfffffffeb0077836 */ /* 0x002fd80000000000 */
[----:B---3--:R-:W-:Y:S05]  /*47e0*/  @P1 BRA `(.L_x_1326) ;  /* 0x0000000000481947 */ /* 0x008fea0003800000 */
[C---:B------:R-:W-:Y:S01]  /*47f0*/  ISETP.GT.AND P1, PT, R12.reuse, RZ, PT ;  /* 0x000000ff0c00720c */ /* 0x040fe20003f24270 */
[----:B------:R-:W-:-:S05]  /*4800*/  VIADD R10, R12, 0xffffffff ;  /* 0xffffffff0c0a7836 */ /* 0x000fca0000000000 */
[----:B------:R-:W-:-:S07]  /*4810*/  R2UR UR11, R10 ;  /* 0x000000000a0b72ca */ /* 0x000fce00000e0000 */
[----:B------:R-:W-:Y:S08]  /*4820*/  @P1 BRA `(.L_x_1327) ;  /* 0x00000000001c1947 */ /* 0x000ff00003800000 */
[----:B------:R-:W-:Y:S02]  /*4830*/  UISETP.NE.AND UP1, UPT, UR15, 0x1, UPT ;  /* 0x000000010f00788c */ /* 0x000fe4000bf25270 */
[----:B------:R-:W-:-:S09]  /*4840*/  UIADD3 UR11, -UR6, URZ, URZ ;  /* 0x0000003f060b7290 */ /* 0x000fd2000fffe13f */
[----:B------:R-:W-:Y:S02]  /*4850*/  @UP1 ULDC.64 UR18, c[0x0][0x9e8] ;  /* 0x00027a0000121ab9 */ /* 0x000fe40000000a00 */
[----:B------:R-:W-:-:S04]  /*4860*/  UIMAD.WIDE.U32 UR6, UR11, UR18, URZ ;  /* 0x000000120b0672a5 */ /* 0x000fc8000f8e003f */
[----:B------:R-:W-:-:S04]  /*4870*/  @UP1 USHF.R.U32.HI UR11, URZ, UR19, UR7 ;  /* 0x000000133f0b1299 */ /* 0x000fc80008011607 */
[----:B------:R-:W-:Y:S01]  /*4880*/  ULOP3.LUT UR11, URZ, UR11, URZ, 0x33, !UPT ;  /* 0x0000000b3f0b7292 */ /* 0x000fe2000f8e333f */
[----:B------:R-:W-:Y:S11]  /*4890*/  BRA `(.L_x_1328) ;  /* 0x0000000000107947 */ /* 0x000ff60003800000 */
.L_x_1327:
[----:B------:R-:W-:-:S11]  /*48a0*/  UISETP.NE.AND UP1, UPT, UR15, 0x1, UPT ;  /* 0x000000010f00788c */ /* 0x000fd6000bf25270 */
[----:B------:R-:W-:Y:S02]  /*48b0*/  @UP1 ULDC.64 UR18, c[0x0][0x9e8] ;  /* 0x00027a0000121ab9 */ /* 0x000fe40000000a00 */
[----:B------:R-:W-:-:S04]  /*48c0*/  UIMAD.WIDE.U32 UR6, UR11, UR18, URZ ;  /* 0x000000120b0672a5 */ /* 0x000fc8000f8e003f */
[----:B------:R-:W-:-:S12]  /*48d0*/  @UP1 USHF.R.U32.HI UR11, URZ, UR19, UR7 ;  /* 0x000000133f0b1299 */ /* 0x000fd80008011607 */
.L_x_1328:
[----:B------:R-:W-:-:S04]  /*48e0*/  UIMAD UR11, UR11, UR15, UR15 ;  /* 0x0000000f0b0b72a4 */ /* 0x000fc8000f8e020f */
[----:B------:R-:W-:-:S04]  /*48f0*/  UISETP.LT.AND UP1, UPT, UR14, UR11, UPT ;  /* 0x0000000b0e00728c */ /* 0x000fc8000bf21270 */
[----:B------:R-:W-:-:S12]  /*4900*/  USEL UR14, UR14, UR11, UP1 ;  /* 0x0000000b0e0e7287 */ /* 0x000fd80008800000 */
.L_x_1326:
[----:B------:R-:W-:-:S04]  /*4910*/  UIMAD.WIDE UR6, UR14, 0x2aaaaaab, URZ ;  /* 0x2aaaaaab0e0678a5 */ /* 0x000fc8000f8e023f */
[----:B------:R-:W-:-:S04]  /*4920*/  USHF.R.U32.HI UR6, URZ, 0x1f, UR7 ;  /* 0x0000001f3f067899 */ /* 0x000fc80008011607 */
[----:B------:R-:W-:-:S04]  /*4930*/  ULEA.HI.SX32 UR6, UR7, UR6, 0x1c ;  /* 0x0000000607067291 */ /* 0x000fc8000f8fe23f */
[----:B------:R-:W-:-:S04]  /*4940*/  UISETP.LT.AND UP1, UPT, UR40, UR6, UPT ;  /* 0x000000062800728c */ /* 0x000fc8000bf21270 */
[----:B------:R-:W-:-:S06]  /*4950*/  USEL UR26, UR40, UR6, !UP1 ;  /* 0x00000006281a7287 */ /* 0x000fcc000c800000 */
[----:B------:R-:W-:-:S13]  /*4960*/  ISETP.GE.AND P1, PT, R7, UR26, PT ;  /* 0x0000001a07007c0c */ /* 0x000fda000bf26270 */
[----:B------:R-:W-:Y:S05]  /*4970*/  @!P1 BRA `(.L_x_1329) ;  /* 0x0000003400589947 */ /* 0x000fea0003800000 */
[----:B------:R-:W-:Y:S01]  /*4980*/  IMAD.IADD R12, R0, 0x1, R6 ;  /* 0x00000001000c7824 */ /* 0x000fe200078e0206 */
[----:B------:R-:W-:Y:S01]  /*4990*/  ULDC UR23, c[0x0][0x9e4] ;  /* 0x0002790000177ab9 */ /* 0x000fe20000000800 */
[----:B------:R-:W-:Y:S01]  /*49a0*/  ULDC UR27, c[0x0][0x988] ;  /* 0x00026200001b7ab9 */ /* 0x000fe20000000800 */
[----:B------:R-:W-:Y:S01]  /*49b0*/  ULDC UR24, c[0x0][0x9d8] ;  /* 0x0002760000187ab9 */ /* 0x000fe20000000800 */
[----:B------:R-:W-:-:S05]  /*49c0*/  ULDC UR25, c[0x0][0x9e0] ;  /* 0x0002780000197ab9 */ /* 0x000fca0000000800 */
.L_x_1346:
[----:B------:R-:W-:-:S04]  /*49d0*/  UIADD3 UR39, UR39, 0x1, URZ ;  /* 0x0000000127277890 */ /* 0x000fc8000fffe03f */
[----:B------:R-:W-:-:S04]  /*49e0*/  UISETP.NE.AND UP1, UPT, UR39, 0x2, UPT ;  /* 0x000000022700788c */ /* 0x000fc8000bf25270 */
[----:B------:R-:W-:Y:S02]  /*49f0*/  USEL UR6, URZ, 0x1, UP1 ;  /* 0x000000013f067887 */ /* 0x000fe40008800000 */
[----:B------:R-:W-:Y:S02]  /*4a00*/  USEL UR39, UR39, URZ, UP1 ;  /* 0x0000003f27277287 */ /* 0x000fe40008800000 */
[----:B------:R-:W-:Y:S01]  /*4a10*/  ULOP3.LUT UR38, UR38, UR6, URZ, 0x3c, !UPT ;  /* 0x0000000626267292 */ /* 0x000fe2000f8e3c3f */
[----:B-1----:R-:W-:Y:S11]  /*4a20*/  @!P0 BRA `(.L_x_1330) ;  /* 0x0000000000048947 */ /* 0x002ff60003800000 */
[----:B------:R-:W-:Y:S01]  /*4a30*/  BPT.TRAP 0x1 ;  /* 0x000000040000795c */ /* 0x000fe20000300000 */
.L_x_1330:
[----:B------:R-:W-:Y:S01]  /*4a40*/  ULEA UR28, UR39, UR46, 0x3 ;  /* 0x0000002e271c7291 */ /* 0x000fe2000f8e183f */
[----:B------:R-:W-:-:S05]  /*4a50*/  IMAD.U32 R10, RZ, RZ, UR38 ;  /* 0x00000026ff0a7e24 */ /* 0x000fca000f8e00ff */
[----:B------:R-:W-:-:S04]  /*4a60*/  SHF.L.U32 R10, R10, 0x1f, RZ ;  /* 0x0000001f0a0a7819 */ /* 0x000fc800000006ff */
[----:B------:R1:W2:Y:S01]  /*4a70*/  SYNCS.PHASECHK.TRANS64.TRYWAIT P1, [UR28+0x22830], R10 ;  /* 0x0228300aff0075a7 */ /* 0x0002a2000802015c */
[----:B------:R-:W-:Y:S05]  /*4a80*/  @!P0 BRA `(.L_x_1331) ;  /* 0x0000000000048947 */ /* 0x000fea0003800000 */
[----:B------:R-:W-:Y:S01]  /*4a90*/  BPT.TRAP 0x1 ;  /* 0x000000040000795c */ /* 0x000fe20000300000 */
.L_x_1331:
[----:B--2---:R-:W-:Y:S05]  /*4aa0*/  @P1 BRA `(.L_x_1332) ;  /* 0x0000000000081947 */ /* 0x004fea0003800000 */
[----:B------:R-:W2:Y:S02]  /*4ab0*/  SYNCS.PHASECHK.TRANS64.TRYWAIT P1, [UR28+0x22830], R10 ;  /* 0x0228300aff0075a7 */ /* 0x000ea4000802015c */
[----:B--2---:R-:W-:Y:S05]  /*4ac0*/  @!P1 BRA `(.L_x_1333) ;  /* 0x000000e400189947 */ /* 0x004fea0003800000 */
.L_x_1332:
[----:B------:R-:W-:Y:S01]  /*4ad0*/  UIMAD UR18, UR39, 0x300, UR20 ;  /* 0x00000300271278a4 */ /* 0x000fe2000f8e0214 */
[----:B------:R-:W-:Y:S01]  /*4ae0*/  WARPGROUP.ARRIVE ;  /* 0x00000000000079c5 */ /* 0x000fe20000000000 */
[----:B------:R-:W-:Y:S01]  /*4af0*/  UMOV UR19, 0x40000040 ;  /* 0x4000004000137882 */ /* 0x000fe20000000000 */
[----:B------:R-:W-:Y:S01]  /*4b00*/  UMOV UR7, 0x40000040 ;  /* 0x4000004000077882 */ /* 0x000fe20000000000 */
[----:B------:R-:W-:-:S03]  /*4b10*/  UIADD3 UR6, UR18, 0x2, URZ ;  /* 0x0000000212067890 */ /* 0x000fc6000fffe03f */
[----:B--2---:R-:W2:Y:S01]  /*4b20*/  S2R R11, SR_TID.X ;  /* 0x00000000000b7919 */ /* 0x004ea20000002100 */
[----:B------:R-:W-:Y:S01]  /*4b30*/  UIADD3 UR10, UR18, 0x4, URZ ;  /* 0x00000004120a7890 */ /* 0x000fe2000fffe03f */
[----:B------:R-:W-:Y:S01]  /*4b40*/  IMAD R15, R7, -0x60, R17 ;  /* 0xffffffa0070f7824 */ /* 0x000fe200078e0211 */
[----:B------:R-:W-:Y:S01]  /*4b50*/  UMOV UR11, 0x40000040 ;  /* 0x40000040000b7882 */ /* 0x000fe20000000000 */
[----:B------:R-:W-:Y:S01]  /*4b60*/  HGMMA.64x96x16.F32 R152, gdesc[UR16], RZ, !UPT, gsb0 ;  /* 0x01600000109879f0 */ /* 0x000fe2000c0008ff */
[----:B------:R-:W-:Y:S01]  /*4b70*/  UIADD3 UR14, UR18, 0x6, URZ ;  /* 0x00000006120e7890 */ /* 0x000fe2000fffe03f */
[----:B------:R-:W-:Y:S01]  /*4b80*/  UMOV UR15, 0x40000040 ;  /* 0x40000040000f7882 */ /* 0x000fe20000000000 */
[----:B--2---:R-:W-:Y:S02]  /*4b90*/  LOP3.LUT P1, RZ, R11, 0x7f, RZ, 0xc0, !PT ;  /* 0x0000007f0bff7812 */ /* 0x004fe4000782c0ff */
[----:B------:R-:W-:Y:S01]  /*4ba0*/  IADD3 R11, -R23, 0xb, RZ ;  /* 0x0000000b170b7810 */ /* 0x000fe20007ffe1ff */
        /* <DEDUP_REMOVED lines=14> */
[----:B------:R-:W2:Y:S01]  /*4c90*/  LDC R174, c[0x0][0x288] ;  /* 0x0000a200ffae7b82 */ /* 0x000ea20000000800 */
[----:B------:R-:W-:-:S02]  /*4ca0*/  IMAD.U32 R177, RZ, RZ, UR28 ;  /* 0x0000001cffb17e24 */ /* 0x000fc4000f8e00ff */
[----:B------:R-:W-:Y:S01]  /*4cb0*/  FMUL.FTZ R13, R154, UR24 ;  /* 0x000000189a0d7c20 */ /* 0x000fe20008410000 */
[----:B------:R-:W-:Y:S01]  /*4cc0*/  FMUL.FTZ R20, R155, UR24 ;  /* 0x000000189b147c20 */ /* 0x000fe20008410000 */
[----:B------:R-:W-:Y:S01]  /*4cd0*/  FMUL.FTZ R206, R156, UR24 ;  /* 0x000000189cce7c20 */ /* 0x000fe20008410000 */
[----:B------:R-:W-:Y:S02]  /*4ce0*/  @!P1 VIADD R14, R177, 0x22840 ;  /* 0x00022840b10e9836 */ /* 0x000fe40000000000 */
        /* <DEDUP_REMOVED lines=10> */
[----:B------:R-:W-:Y:S01]  /*4d90*/  @!P1 PRMT R14, RZ, 0x654, R14 ;  /* 0x00000654ff0e9816 */ /* 0x000fe2000000000e */
        /* <DEDUP_REMOVED lines=32> */
[----:B------:R3:W-:Y:S01]  /*4fa0*/  @!P1 SYNCS.ARRIVE.TRANS64.RED.A1T0 RZ, [R14+URZ], RZ ;  /* 0x000000ff0eff99a7 */ /* 0x0007e2000810043f */
[----:B------:R-:W-:Y:S01]  /*4fb0*/  PLOP3.LUT P1, PT, PT, PT, UP0, 0x40, 0x0 ;  /* 0x000000000000781c */ /* 0x000fe20003f2e808 */
[----:B------:R-:W4:Y:S01]  /*4fc0*/  MUFU.TANH R204, R204 ;  /* 0x000000cc00cc7308 */ /* 0x000f220000002400 */
[----:B--2---:R-:W-:-:S05]  /*4fd0*/  IADD3 R15, R15, 0x1, -R174 ;  /* 0x000000010f0f7810 */ /* 0x004fca0007ffe8ae */
[----:B------:R-:W-:Y:S02]  /*4fe0*/  IMAD.IADD R15, R15, 0x1, -R16 ;  /* 0x000000010f0f7824 */ /* 0x000fe400078e0a10 */
[----:B------:R-:W2:Y:S02]  /*4ff0*/  MUFU.TANH R203, R203 ;  /* 0x000000cb00cb7308 */ /* 0x000ea40000002400 */
[C---:B------:R-:W-:Y:S02]  /*5000*/  VIADD R191, R15.reuse, UR25 ;  /* 0x000000190fbf7c36 */ /* 0x040fe40008000000 */
[----:B------:R-:W-:Y:S02]  /*5010*/  VIADD R192, R15, UR22 ;  /* 0x000000160fc07c36 */ /* 0x000fe40008000000 */
[C---:B------:R-:W-:Y:S02]  /*5020*/  IMAD.IADD R193, R0.reuse, 0x1, R191 ;  /* 0x0000000100c17824 */ /* 0x040fe400078e02bf */
[----:B------:R-:W1:Y:S01]  /*5030*/  MUFU.TANH R13, R13 ;  /* 0x0000000d000d7308 */ /* 0x000e620000002400 */
[----:B------:R-:W-:-:S07]  /*5040*/  IMAD.IADD R194, R0, 0x1, R192 ;  /* 0x0000000100c27824 */ /* 0x000fce00078e02c0 */
        /* <DEDUP_REMOVED lines=44> */
[----:B------:R-:W1:Y:S01]  /*5310*/  MUFU.TANH R172, R172 ;  /* 0x000000ac00ac7308 */ /* 0x000e620000002400 */
[----:B--234-:R-:W-:Y:S05]  /*5320*/  @P1 BRA `(.L_x_1334) ;  /* 0x00000000005c1947 */ /* 0x01cfea0003800000 */
[----:B------:R-:W-:Y:S01]  /*5330*/  ISETP.GT.AND P1, PT, R12, -0x1, PT ;  /* 0xffffffff0c00780c */ /* 0x000fe20003f24270 */
[----:B------:R-:W-:-:S12]  /*5340*/  BSSY B0, `(.L_x_1335) ;  /* 0x0000011000007945 */ /* 0x000fd80003800000 */
[----:B------:R-:W-:Y:S05]  /*5350*/  @P1 BRA `(.L_x_1336) ;  /* 0x0000000000201947 */ /* 0x000fea0003800000 */
[----:B------:R-:W-:Y:S01]  /*5360*/  IMAD.U32 R176, RZ, RZ, UR23 ;  /* 0x00000017ffb07e24 */ /* 0x000fe2000f8e00ff */
[----:B------:R-:W-:-:S04]  /*5370*/  LOP3.LUT R173, RZ, R12, RZ, 0x33, !PT ;  /* 0x0000000cffad7212 */ /* 0x000fc800078e33ff */
[----:B------:R-:W-:-:S13]  /*5380*/  ISETP.NE.AND P1, PT, R176, 0x1, PT ;  /* 0x00000001b000780c */ /* 0x000fda0003f25270 */
[----:B------:R-:W2:Y:S02]  /*5390*/  @P1 LDC.64 R14, c[0x0][0x9e8] ;  /* 0x00027a00ff0e1b82 */ /* 0x000ea40000000a00 */
[----:B--2---:R-:W-:-:S05]  /*53a0*/  @P1 IMAD.HI.U32 R14, R173, R14, RZ ;  /* 0x0000000ead0e1227 */ /* 0x004fca00078e00ff */
[----:B------:R-:W-:-:S04]  /*53b0*/  @P1 SHF.R.U32.HI R173, RZ, R15, R14 ;  /* 0x0000000fffad1219 */ /* 0x000fc8000001160e */
[----:B------:R-:W-:Y:S01]  /*53c0*/  LOP3.LUT R14, RZ, R173, RZ, 0x33, !PT ;  /* 0x000000adff0e7212 */ /* 0x000fe200078e33ff */
[----:B------:R-:W-:Y:S06]  /*53d0*/  BRA `(.L_x_1337) ;  /* 0x00000000001c7947 */ /* 0x000fec0003800000 */
.L_x_1336:
[----:B------:R-:W-:-:S05]  /*53e0*/  IMAD.U32 R176, RZ, RZ, UR23 ;  /* 0x00000017ffb07e24 */ /* 0x000fca000f8e00ff */
[----:B------:R-:W-:-:S13]  /*53f0*/  ISETP.NE.AND P1, PT, R176, 0x1, PT ;  /* 0x00000001b000780c */ /* 0x000fda0003f25270 */
[----:B------:R-:W2:Y:S01]  /*5400*/  @P1 LDC.64 R14, c[0x0][0x9e8] ;  /* 0x00027a00ff0e1b82 */ /* 0x000ea20000000a00 */
[----:B------:R-:W-:-:S04]  /*5410*/  @P1 IMAD.IADD R173, R0, 0x1, R6 ;  /* 0x0000000100ad1824 */ /* 0x000fc800078e0206 */
[----:B--2---:R-:W-:-:S04]  /*5420*/  @P1 IMAD.HI.U32 R174, R173, R14, RZ ;  /* 0x0000000eadae1227 */ /* 0x004fc800078e00ff */
[----:B------:R-:W-:Y:S01]  /*5430*/  IMAD.MOV.U32 R14, RZ, RZ, R12 ;  /* 0x000000ffff0e7224 */ /* 0x000fe200078e000c */
[----:B------:R-:W-:-:S07]  /*5440*/  @P1 SHF.R.U32.HI R14, RZ, R15, R174 ;  /* 0x0000000fff0e1219 */ /* 0x000fce00000116ae */
.L_x_1337:
[----:B------:R-:W-:Y:S05]  /*5450*/  BSYNC B0 ;  /* 0x0000000000007941 */ /* 0x000fea0003800000 */
.L_x_1335:
[----:B------:R-:W-:-:S04]  /*5460*/  IMAD R15, R7, -0x60, -R16 ;  /* 0xffffffa0070f7824 */ /* 0x000fc800078e0a10 */
[----:B------:R-:W-:-:S05]  /*5470*/  IMAD R15, R14, R176, R15 ;  /* 0x000000b00e0f7224 */ /* 0x000fca00078e020f */
[----:B------:R-:W-:Y:S02]  /*5480*/  VIADDMNMX R193, R15, R176, R193, PT ;  /* 0x000000b00fc17246 */ /* 0x000fe400038001c1 */
[----:B------:R-:W-:-:S07]  /*5490*/  VIMNMX R194, R194, R15, !PT ;  /* 0x0000000fc2c27248 */ /* 0x000fce0007fe0100 */
.L_x_1334:
[----:B------:R-:W-:Y:S01]  /*54a0*/  IMAD R197, R7, -0x60, RZ ;  /* 0xffffffa007c57824 */ /* 0x000fe200078e02ff */
[----:B------:R-:W-:Y:S01]  /*54b0*/  LOP3.LUT R2, R2, 0xfffbffff, RZ, 0xc0, !PT ;  /* 0xfffbffff02027812 */ /* 0x000fe200078ec0ff */
[----:B------:R-:W-:-:S03]  /*54c0*/  IMAD.IADD R195, R3, 0x1, R192 ;  /* 0x0000000103c37824 */ /* 0x000fc600078e02c0 */
[C---:B------:R-:W-:Y:S02]  /*54d0*/  ISETP.GE.AND P1, PT, R197.reuse, 0x1, PT ;  /* 0x00000001c500780c */ /* 0x040fe40003f26270 */
[----:B------:R-:W-:Y:S02]  /*54e0*/  ISETP.GE.AND P4, PT, R197, 0x9, PT ;  /* 0x00000009c500780c */ /* 0x000fe40003f86270 */
[----:B------:R-:W-:-:S04]  /*54f0*/  ISETP.GT.AND P2, PT, R194, RZ, !P1 ;  /* 0x000000ffc200720c */ /* 0x000fc80004f44270 */
[----:B------:R-:W-:-:S04]  /*5500*/  ISETP.LT.OR P2, PT, R193, 0x1, P2 ;  /* 0x00000001c100780c */ /* 0x000fc80001741670 */
[----:B------:R-:W-:Y:S02]  /*5510*/  FSEL R204, R204, -INF , !P2 ;  /* 0xff800000cccc7808 */ /* 0x000fe40005000000 */
[----:B------:R-:W-:Y:S02]  /*5520*/  @P1 LOP3.LUT R2, R2, 0x40000, RZ, 0xfc, !PT ;  /* 0x0004000002021812 */ /* 0x000fe400078efcff */
[----:B------:R-:W-:Y:S02]  /*5530*/  ISETP.GE.AND P1, PT, R197, 0x2, PT ;  /* 0x00000002c500780c */ /* 0x000fe40003f26270 */
[----:B------:R-:W-:Y:S02]  /*5540*/  LOP3.LUT R2, R2, 0xfffffffd, RZ, 0xc0, !PT ;  /* 0xfffffffd02027812 */ /* 0x000fe400078ec0ff */
[----:B------:R-:W-:Y:S02]  /*5550*/  ISETP.GT.AND P3, PT, R194, 0x1, !P1 ;  /* 0x00000001c200780c */ /* 0x000fe40004f64270 */
[----:B------:R-:W-:-:S02]  /*5560*/  @P4 LOP3.LUT R2, R2, 0x2, RZ, 0xfc, !PT ;  /* 0x0000000202024812 */ /* 0x000fc400078efcff */
[----:B------:R-:W-:Y:S02]  /*5570*/  ISETP.GT.AND P2, PT, R194, 0x8, !P4 ;  /* 0x00000008c200780c */ /* 0x000fe40006744270 */
[----:B------:R-:W-:Y:S02]  /*5580*/  ISETP.GE.AND P4, PT, R197, 0xa, PT ;  /* 0x0000000ac500780c */ /* 0x000fe40003f86270 */
[C---:B------:R-:W-:Y:S02]  /*5590*/  ISETP.LT.OR P3, PT, R193.reuse, 0x2, P3 ;  /* 0x00000002c100780c */ /* 0x040fe40001f61670 */
[----:B------:R-:W-:Y:S02]  /*55a0*/  ISETP.LT.OR P2, PT, R193, 0x9, P2 ;  /* 0x00000009c100780c */ /* 0x000fe40001741670 */
[----:B------:R-:W-:Y:S02]  /*55b0*/  FSEL R203, R203, -INF , !P3 ;  /* 0xff800000cbcb7808 */ /* 0x000fe40005800000 */
[----:B------:R-:W-:-:S02]  /*55c0*/  ISETP.GE.AND P3, PT, R197, 0x11, PT ;  /* 0x00000011c500780c */ /* 0x000fc40003f66270 */
[----:B------:R-:W-:Y:S02]  /*55d0*/  LOP3.LUT R2, R2, 0xfffffffb, RZ, 0xc0, !PT ;  /* 0xfffffffb02027812 */ /* 0x000fe400078ec0ff */
[----:B-1----:R-:W-:Y:S02]  /*55e0*/  FSEL R206, R206, -INF , !P2 ;  /* 0xff800000cece7808 */ /* 0x002fe40005000000 */
[----:B------:R-:W-:Y:S02]  /*55f0*/  ISETP.GT.AND P2, PT, R194, 0x9, !P4 ;  /* 0x00000009c200780c */ /* 0x000fe40006744270 */
[----:B------:R-:W-:Y:S02]  /*5600*/  @P4 LOP3.LUT R2, R2, 0x4, RZ, 0xfc, !PT ;  /* 0x0000000402024812 */ /* 0x000fe400078efcff */
[----:B------:R-:W-:Y:S02]  /*5610*/  ISETP.LT.OR P2, PT, R193, 0xa, P2 ;  /* 0x0000000ac100780c */ /* 0x000fe40001741670 */
[----:B------:R-:W-:-:S02]  /*5620*/  LOP3.LUT R2, R2, 0xfffffff7, RZ, 0xc0, !PT ;  /* 0xfffffff702027812 */ /* 0x000fc400078ec0ff */
[----:B------:R-:W-:Y:S02]  /*5630*/  FSEL R205, R205, -INF , !P2 ;  /* 0xff800000cdcd7808 */ /* 0x000fe40005000000 */
[----:B------:R-:W-:Y:S02]  /*5640*/  @P3 LOP3.LUT R2, R2, 0x8, RZ, 0xfc, !PT ;  /* 0x0000000802023812 */ /* 0x000fe400078efcff */
[----:B------:R-:W-:Y:S02]  /*5650*/  ISETP.GT.AND P2, PT, R194, 0x10, !P3 ;  /* 0x00000010c200780c */ /* 0x000fe40005f44270 */
[----:B------:R-:W-:Y:S02]  /*5660*/  ISETP.GE.AND P3, PT, R197, 0x12, PT ;  /* 0x00000012c500780c */ /* 0x000fe40003f66270 */
[----:B------:R-:W-:Y:S02]  /*5670*/  ISETP.LT.OR P2, PT, R193, 0x11, P2 ;  /* 0x00000011c100780c */ /* 0x000fe40001741670 */
[----:B------:R-:W-:-:S02]  /*5680*/  LOP3.LUT R2, R2, 0xffffffef, RZ, 0xc0, !PT ;  /* 0xffffffef02027812 */ /* 0x000fc400078ec0ff */
[----:B------:R-:W-:Y:S02]  /*5690*/  FSEL R208, R208, -INF , !P2 ;  /* 0xff800000d0d07808 */ /* 0x000fe40005000000 */
[----:B------:R-:W-:-:S04]  /*56a0*/  ISETP.GT.AND P2, PT, R194, 0x11, !P3 ;  /* 0x00000011c200780c */ /* 0x000fc80005f44270 */
[----:B------:R-:W-:Y:S02]  /*56b0*/  ISETP.LT.OR P2, PT, R193, 0x12, P2 ;  /* 0x00000012c100780c */ /* 0x000fe40001741670 */
[----:B------:R-:W-:Y:S02]  /*56c0*/  @P3 LOP3.LUT R2, R2, 0x10, RZ, 0xfc, !PT ;  /* 0x0000001002023812 */ /* 0x000fe400078efcff */
[----:B------:R-:W-:Y:S02]  /*56d0*/  ISETP.GE.AND P3, PT, R197, 0x19, PT ;  /* 0x00000019c500780c */ /* 0x000fe40003f66270 */
[----:B------:R-:W-:Y:S02]  /*56e0*/  LOP3.LUT R2, R2, 0xfffdffff, RZ, 0xc0, !PT ;  /* 0xfffdffff02027812 */ /* 0x000fe400078ec0ff */
[----:B------:R-:W-:Y:S02]  /*56f0*/  FSEL R207, R207, -INF , !P2 ;  /* 0xff800000cfcf7808 */ /* 0x000fe40005000000 */
[----:B------:R-:W-:-:S04]  /*5700*/  ISETP.GT.AND P2, PT, R194, 0x18, !P3 ;  /* 0x00000018c200780c */ /* 0x000fc80005f44270 */
[----:B------:R-:W-:-:S03]  /*5710*/  ISETP.LT.OR P2, PT, R193, 0x19, P2 ;  /* 0x00000019c100780c */ /* 0x000fc60001741670 */
        /* <DEDUP_REMOVED lines=62> */
[----:B------:R-:W-:Y:S02]  /*5b00*/  FSEL R182, R182, -INF , !P2 ;  /* 0xff800000b6b67808 */ /* 0x000fe40005000000 */
[----:B------:R-:W-:Y:S02]  /*5b10*/  LOP3.LUT R2, R2, 0xffffffbf, RZ, 0xc0, !PT ;  /* 0xffffffbf02027812 */ /* 0x000fe400078ec0ff */
[----:B------:R-:W-:-:S04]  /*5b20*/  ISETP.GT.AND P2, PT, R194, 0x41, !P3 ;  /* 0x00000041c200780c */ /* 0x000fc80005f44270 */
[----:B------:R-:W-:-:S03]  /*5b30*/  ISETP.LT.OR P2, PT, R193, 0x42, P2 ;  /* 0x00000042c100780c */ /* 0x000fc60001741670 */
[----:B------:R-:W-:Y:S02]  /*5b40*/  @P3 LOP3.LUT R2, R2, 0x40, RZ, 0xfc, !PT ;  /* 0x0000004002023812 */ /* 0x000fe400078efcff */
[----:B------:R-:W-:Y:S02]  /*5b50*/  ISETP.GE.AND P3, PT, R197, 0x49, PT ;  /* 0x00000049c500780c */ /* 0x000fe40003f66270 */
[----:B------:R-:W-:Y:S02]  /*5b60*/  FSEL R189, R183, -INF , !P2 ;  /* 0xff800000b7bd7808 */ /* 0x000fe40005000000 */
[----:B------:R-:W-:Y:S02]  /*5b70*/  ISETP.GT.AND P2, PT, R194, 0x48, !P3 ;  /* 0x00000048c200780c */ /* 0x000fe40005f44270 */
[----:B------:R-:W-:Y:S02]  /*5b80*/  LOP3.LUT R2, R2, 0xffffffdf, RZ, 0xc0, !PT ;  /* 0xffffffdf02027812 */ /* 0x000fe400078ec0ff */
[----:B------:R-:W-:-:S04]  /*5b90*/  ISETP.LT.OR P2, PT, R193, 0x49, P2 ;  /* 0x00000049c100780c */ /* 0x000fc80001741670 */
[----:B------:R-:W-:Y:S02]  /*5ba0*/  FSEL R188, R188, -INF , !P2 ;  /* 0xff800000bcbc7808 */ /* 0x000fe40005000000 */
[----:B------:R-:W-:Y:S02]  /*5bb0*/  ISETP.GE.AND P2, PT, R197, 0x4a, PT ;  /* 0x0000004ac500780c */ /* 0x000fe40003f46270 */
[----:B------:R-:W-:Y:S02]  /*5bc0*/  @P3 LOP3.LUT R2, R2, 0x20, RZ, 0xfc, !PT ;  /* 0x0000002002023812 */ /* 0x000fe400078efcff */
[----:B------:R-:W-:Y:S02]  /*5bd0*/  ISETP.GT.AND P3, PT, R194, 0x49, !P2 ;  /* 0x00000049c200780c */ /* 0x000fe40005764270 */
[----:B------:R-:W-:Y:S02]  /*5be0*/  LOP3.LUT R2, R2, 0xfffffffe, RZ, 0xc0, !PT ;  /* 0xfffffffe02027812 */ /* 0x000fe400078ec0ff */
[----:B------:R-:W-:-:S04]  /*5bf0*/  ISETP.LT.OR P3, PT, R193, 0x4a, P3 ;  /* 0x0000004ac100780c */ /* 0x000fc80001f61670 */
[----:B------:R-:W-:Y:S02]  /*5c00*/  FSEL R186, R186, -INF , !P3 ;  /* 0xff800000baba7808 */ /* 0x000fe40005800000 */
[----:B------:R-:W-:-:S04]  /*5c10*/  ISETP.GE.AND P3, PT, R197, 0x51, PT ;  /* 0x00000051c500780c */ /* 0x000fc80003f66270 */
[----:B------:R-:W-:-:S04]  /*5c20*/  ISETP.GT.AND P4, PT, R194, 0x50, !P3 ;  /* 0x00000050c200780c */ /* 0x000fc80005f84270 */
        /* <DEDUP_REMOVED lines=10> */
[----:B------:R-:W-:-:S13]  /*5cd0*/  ISETP.GE.AND P6, PT, R197, 0x5a, PT ;  /* 0x0000005ac500780c */ /* 0x000fda0003fc6270 */
[----:B------:R-:W-:Y:S02]  /*5ce0*/  @P6 LOP3.LUT R2, R2, 0x1, RZ, 0xfc, !PT ;  /* 0x0000000102026812 */ /* 0x000fe400078efcff */
[----:B------:R-:W-:-:S04]  /*5cf0*/  ISETP.GT.AND P6, PT, R194, 0x59, !P6 ;  /* 0x00000059c200780c */ /* 0x000fc800077c4270 */
[----:B------:R-:W-:-:S04]  /*5d00*/  ISETP.LT.OR P6, PT, R193, 0x5a, P6 ;  /* 0x0000005ac100780c */ /* 0x000fc800037c1670 */
[----:B------:R-:W-:Y:S01]  /*5d10*/  FSEL R183, R190, -INF , !P6 ;  /* 0xff800000beb77808 */ /* 0x000fe20007000000 */
[----:B------:R-:W-:Y:S01]  /*5d20*/  IMAD.IADD R190, R3, 0x1, R191 ;  /* 0x0000000103be7824 */ /* 0x000fe200078e02bf */
[----:B------:R-:W-:-:S13]  /*5d30*/  PLOP3.LUT P6, PT, PT, PT, UP0, 0x40, 0x0 ;  /* 0x000000000000781c */ /* 0x000fda0003fce808 */
[----:B------:R-:W-:Y:S05]  /*5d40*/  @P6 BRA `(.L_x_1338) ;  /* 0x0000000000586947 */ /* 0x000fea0003800000 */
[----:B------:R-:W-:Y:S01]  /*5d50*/  IMAD.IADD R191, R3, 0x1, R6 ;  /* 0x0000000103bf7824 */ /* 0x000fe200078e0206 */
[----:B------:R-:W-:Y:S04]  /*5d60*/  BSSY B0, `(.L_x_1339) ;  /* 0x0000010000007945 */ /* 0x000fe80003800000 */
[----:B------:R-:W-:-:S13]  /*5d70*/  ISETP.GT.AND P6, PT, R191, -0x1, PT ;  /* 0xffffffffbf00780c */ /* 0x000fda0003fc4270 */
[----:B------:R-:W-:Y:S05]  /*5d80*/  @P6 BRA `(.L_x_1340) ;  /* 0x0000000000206947 */ /* 0x000fea0003800000 */
[----:B------:R-:W-:Y:S01]  /*5d90*/  IMAD.U32 R193, RZ, RZ, UR23 ;  /* 0x00000017ffc17e24 */ /* 0x000fe2000f8e00ff */
[----:B------:R-:W-:-:S04]  /*5da0*/  LOP3.LUT R191, RZ, R191, RZ, 0x33, !PT ;  /* 0x000000bfffbf7212 */ /* 0x000fc800078e33ff */
[----:B------:R-:W-:-:S13]  /*5db0*/  ISETP.NE.AND P6, PT, R193, 0x1, PT ;  /* 0x00000001c100780c */ /* 0x000fda0003fc5270 */
[----:B------:R-:W1:Y:S02]  /*5dc0*/  @P6 LDC.64 R14, c[0x0][0x9e8] ;  /* 0x00027a00ff0e6b82 */ /* 0x000e640000000a00 */
[----:B-1----:R-:W-:-:S05]  /*5dd0*/  @P6 IMAD.HI.U32 R14, R191, R14, RZ ;  /* 0x0000000ebf0e6227 */ /* 0x002fca00078e00ff */
[----:B------:R-:W-:-:S04]  /*5de0*/  @P6 SHF.R.U32.HI R191, RZ, R15, R14 ;  /* 0x0000000fffbf6219 */ /* 0x000fc8000001160e */
[----:B------:R-:W-:Y:S01]  /*5df0*/  LOP3.LUT R191, RZ, R191, RZ, 0x33, !PT ;  /* 0x000000bfffbf7212 */ /* 0x000fe200078e33ff */
[----:B------:R-:W-:Y:S06]  /*5e00*/  BRA `(.L_x_1341) ;  /* 0x0000000000147947 */ /* 0x000fec0003800000 */
.L_x_1340:
[----:B------:R-:W-:-:S05]  /*5e10*/  IMAD.U32 R193, RZ, RZ, UR23 ;  /* 0x00000017ffc17e24 */ /* 0x000fca000f8e00ff */
[----:B------:R-:W-:-:S13]  /*5e20*/  ISETP.NE.AND P6, PT, R193, 0x1, PT ;  /* 0x00000001c100780c */ /* 0x000fda0003fc5270 */
[----:B------:R-:W1:Y:S02]  /*5e30*/  @P6 LDC.64 R14, c[0x0][0x9e8] ;  /* 0x00027a00ff0e6b82 */ /* 0x000e640000000a00 */
[----:B-1----:R-:W-:-:S05]  /*5e40*/  @P6 IMAD.HI.U32 R14, R191, R14, RZ ;  /* 0x0000000ebf0e6227 */ /* 0x002fca00078e00ff */
[----:B------:R-:W-:-:S07]  /*5e50*/  @P6 SHF.R.U32.HI R191, RZ, R15, R14 ;  /* 0x0000000fffbf6219 */ /* 0x000fce000001160e */
.L_x_1341:
[----:B------:R-:W-:Y:S05]  /*5e60*/  BSYNC B0 ;  /* 0x0000000000007941 */ /* 0x000fea0003800000 */
.L_x_1339:
[----:B------:R-:W-:-:S04]  /*5e70*/  IMAD.IADD R14, R197, 0x1, -R16 ;  /* 0x00000001c50e7824 */ /* 0x000fc800078e0a10 */
[----:B------:R-:W-:-:S05]  /*5e80*/  IMAD R14, R191, R193, R14 ;  /* 0x000000c1bf0e7224 */ /* 0x000fca00078e020e */
[----:B------:R-:W-:Y:S02]  /*5e90*/  VIADDMNMX R190, R14, R193, R190, PT ;  /* 0x000000c10ebe7246 */ /* 0x000fe400038001be */
[----:B------:R-:W-:-:S07]  /*5ea0*/  VIMNMX R195, R195, R14, !PT ;  /* 0x0000000ec3c37248 */ /* 0x000fce0007fe0100 */
.L_x_1338:
[----:B------:R-:W-:Y:S01]  /*5eb0*/  ISETP.GT.AND P1, PT, R195, 0x1, !P1 ;  /* 0x00000001c300780c */ /* 0x000fe20004f24270 */
[----:B------:R-:W-:Y:S01]  /*5ec0*/  UMOV UR10, UR27 ;  /* 0x0000001b000a7c82 */ /* 0x000fe20008000000 */
[----:B------:R-:W-:Y:S02]  /*5ed0*/  LOP3.LUT P6, RZ, R2, 0x10000, RZ, 0xc0, !PT ;  /* 0x0001000002ff7812 */ /* 0x000fe400078cc0ff */
[----:B------:R-:W-:Y:S02]  /*5ee0*/  ISETP.LT.OR P1, PT, R190, 0x2, P1 ;  /* 0x00000002be00780c */ /* 0x000fe40000f21670 */
[----:B------:R-:W-:Y:S02]  /*5ef0*/  FMNMX.FTZ R14, R204, R9, !PT ;  /* 0x00000009cc0e7209 */ /* 0x000fe40007810000 */
[----:B------:R-:W-:Y:S02]  /*5f00*/  FSEL R20, R20, -INF , !P1 ;  /* 0xff80000014147808 */ /* 0x000fe40004800000 */
[----:B------:R-:W-:-:S02]  /*5f10*/  LOP3.LUT P1, RZ, R2, 0x2, RZ, 0xc0, !PT ;  /* 0x0000000202ff7812 */ /* 0x000fc4000782c0ff */
[----:B------:R-:W-:Y:S02]  /*5f20*/  FMNMX.FTZ R15, R203, R14, !PT ;  /* 0x0000000ecb0f7209 */ /* 0x000fe40007810000 */
[----:B------:R-:W-:Y:S02]  /*5f30*/  ISETP.GT.AND P1, PT, R195, 0x8, !P1 ;  /* 0x00000008c300780c */ /* 0x000fe40004f24270 */
[----:B------:R-:W-:Y:S02]  /*5f40*/  FMNMX.FTZ R14, R206, R15, !PT ;  /* 0x0000000fce0e7209 */ /* 0x000fe40007810000 */
[----:B------:R-:W-:Y:S02]  /*5f50*/  ISETP.LT.OR P1, PT, R190, 0x9, P1 ;  /* 0x00000009be00780c */ /* 0x000fe40000f21670 */
[----:B------:R-:W-:Y:S02]  /*5f60*/  FMNMX.FTZ R15, R205, R14, !PT ;  /* 0x0000000ecd0f7209 */ /* 0x000fe40007810000 */
[----:B------:R-:W-:-:S02]  /*5f70*/  FSEL R21, R21, -INF , !P1 ;  /* 0xff80000015157808 */ /* 0x000fc40004800000 */
[----:B------:R-:W-:Y:S02]  /*5f80*/  LOP3.LUT P1, RZ, R2, 0x4, RZ, 0xc0, !PT ;  /* 0x0000000402ff7812 */ /* 0x000fe4000782c0ff */
[----:B------:R-:W-:Y:S02]  /*5f90*/  FMNMX.FTZ R14, R208, R15, !PT ;  /* 0x0000000fd00e7209 */ /* 0x000fe40007810000 */
[----:B------:R-:W-:Y:S02]  /*5fa0*/  ISETP.GT.AND P1, PT, R195, 0x9, !P1 ;  /* 0x00000009c300780c */ /* 0x000fe40004f24270 */
[----:B------:R-:W-:Y:S02]  /*5fb0*/  FMNMX.FTZ R15, R207, R14, !PT ;  /* 0x0000000ecf0f7209 */ /* 0x000fe40007810000 */
[----:B------:R-:W-:Y:S02]  /*5fc0*/  ISETP.LT.OR P1, PT, R190, 0xa, P1 ;  /* 0x0000000abe00780c */ /* 0x000fe40000f21670 */
[----:B------:R-:W-:-:S02]  /*5fd0*/  FMNMX.FTZ R14, R210, R15, !PT ;  /* 0x0000000fd20e7209 */ /* 0x000fc40007810000 */
[----:B------:R-:W-:Y:S02]  /*5fe0*/  FSEL R152, R152, -INF , !P1 ;  /* 0xff80000098987808 */ /* 0x000fe40004800000 */
[----:B------:R-:W-:Y:S02]  /*5ff0*/  LOP3.LUT P1, RZ, R2, 0x8, RZ, 0xc0, !PT ;  /* 0x0000000802ff7812 */ /* 0x000fe4000782c0ff */
[----:B------:R-:W-:Y:S02]  /*6000*/  FMNMX.FTZ R14, R209, R14, !PT ;  /* 0x0000000ed10e7209 */ /* 0x000fe40007810000 */
[----:B------:R-:W-:Y:S02]  /*6010*/  ISETP.GT.AND P1, PT, R195, 0x10, !P1 ;  /* 0x00000010c300780c */ /* 0x000fe40004f24270 */
[----:B------:R-:W-:Y:S02]  /*6020*/  FMNMX.FTZ R15, R173, R14, !PT ;  /* 0x0000000ead0f7209 */ /* 0x000fe40007810000 */
[----:B------:R-:W-:-:S02]  /*6030*/  ISETP.LT.OR P1, PT, R190, 0x11, P1 ;  /* 0x00000011be00780c */ /* 0x000fc40000f21670 */
[----:B------:R-:W-:Y:S02]  /*6040*/  FMNMX.FTZ R14, R174, R15, !PT ;  /* 0x0000000fae0e7209 */ /* 0x000fe40007810000 */
[----:B------:R-:W-:Y:S02]  /*6050*/  FSEL R153, R153, -INF , !P1 ;  /* 0xff80000099997808 */ /* 0x000fe40004800000 */
[----:B------:R-:W-:Y:S02]  /*6060*/  LOP3.LUT P1, RZ, R2, 0x10, RZ, 0xc0, !PT ;  /* 0x0000001002ff7812 */ /* 0x000fe4000782c0ff */
[----:B------:R-:W-:Y:S02]  /*6070*/  FMNMX.FTZ R15, R175, R14, !PT ;  /* 0x0000000eaf0f7209 */ /* 0x000fe40007810000 */
[----:B------:R-:W-:Y:S02]  /*6080*/  ISETP.GT.AND P1, PT, R195, 0x11, !P1 ;  /* 0x00000011c300780c */ /* 0x000fe40004f24270 */
[----:B------:R-:W-:-:S02]  /*6090*/  FMNMX.FTZ R15, R176, R15, !PT ;  /* 0x0000000fb00f7209 */ /* 0x000fc40007810000 */
[----:B------:R-:W-:Y:S02]  /*60a0*/  ISETP.LT.OR P1, PT, R190, 0x12, P1 ;  /* 0x00000012be00780c */ /* 0x000fe40000f21670 */
[----:B------:R-:W-:Y:S02]  /*60b0*/  FMNMX.FTZ R14, R178, R15, !PT ;  /* 0x0000000fb20e7209 */ /* 0x000fe40007810000 */
[----:B------:R-:W-:Y:S02]  /*60c0*/  FSEL R154, R154, -INF , !P1 ;  /* 0xff8000009a9a7808 */ /* 0x000fe40004800000 */
[----:B------:R-:W-:Y:S02]  /*60d0*/  LOP3.LUT P1, RZ, R2, 0x20000, RZ, 0xc0, !PT ;  /* 0x0002000002ff7812 */ /* 0x000fe4000782c0ff */
        /* <DEDUP_REMOVED lines=18> */
[----:B------:R-:W-:Y:S02]  /*6200*/  LOP3.LUT P1, RZ, R2, 0x4000, RZ, 0xc0, !PT ;  /* 0x0000400002ff7812 */ /* 0x000fe4000782c0ff */
[----:B------:R-:W-:-:S02]  /*6210*/  FMNMX.FTZ R14, R187, R14, !PT ;  /* 0x0000000ebb0e7209 */ /* 0x000fc40007810000 */
[----:B------:R-:W-:Y:S02]  /*6220*/  ISETP.GT.AND P1, PT, R195, 0x21, !P1 ;  /* 0x00000021c300780c */ /* 0x000fe40004f24270 */
[----:B------:R-:W-:Y:S02]  /*6230*/  FMNMX.FTZ R14, R185, R14, !PT ;  /* 0x0000000eb90e7209 */ /* 0x000fe40007810000 */
[----:B------:R-:W-:Y:S02]  /*6240*/  ISETP.LT.OR P1, PT, R190, 0x22, P1 ;  /* 0x00000022be00780c */ /* 0x000fe40000f21670 */
[----:B------:R-:W-:Y:S02]  /*6250*/  FMNMX.FTZ R15, R183, R14, !PT ;  /* 0x0000000eb70f7209 */ /* 0x000fe40007810000 */
[----:B------:R-:W-:Y:S02]  /*6260*/  FSEL R158, R158, -INF , !P1 ;  /* 0xff8000009e9e7808 */ /* 0x000fe40004800000 */
[C---:B------:R-:W-:Y:S01]  /*6270*/  LOP3.LUT P1, RZ, R2.reuse, 0x2000, RZ, 0xc0, !PT ;  /* 0x0000200002ff7812 */ /* 0x040fe2000782c0ff */
[----:B------:R-:W1:Y:S01]  /*6280*/  SHFL.BFLY PT, R14, R15, 0x2, 0x1f ;  /* 0x0c401f000f0e7f89 */ /* 0x000e6200000e0000 */
[----:B------:R-:W-:-:S02]  /*6290*/  LOP3.LUT P6, RZ, R2, 0x20, RZ, 0xc0, !PT ;  /* 0x0000002002ff7812 */ /* 0x000fc400078cc0ff */
[C---:B------:R-:W-:Y:S02]  /*62a0*/  ISETP.GT.AND P1, PT, R195.reuse, 0x28, !P1 ;  /* 0x00000028c300780c */ /* 0x040fe40004f24270 */
[----:B------:R-:W-:Y:S02]  /*62b0*/  ISETP.GT.AND P2, PT, R195, 0x49, !P2 ;  /* 0x00000049c300780c */ /* 0x000fe40005744270 */
[C---:B------:R-:W-:Y:S02]  /*62c0*/  ISETP.LT.OR P1, PT, R190.reuse, 0x29, P1 ;  /* 0x00000029be00780c */ /* 0x040fe40000f21670 */
[----:B------:R-:W-:Y:S02]  /*62d0*/  ISETP.LT.OR P2, PT, R190, 0x4a, P2 ;  /* 0x0000004abe00780c */ /* 0x000fe40001741670 */
[----:B------:R-:W-:Y:S02]  /*62e0*/  FSEL R159, R159, -INF , !P1 ;  /* 0xff8000009f9f7808 */ /* 0x000fe40004800000 */
[----:B------:R-:W-:-:S02]  /*62f0*/  LOP3.LUT P1, RZ, R2, 0x1000, RZ, 0xc0, !PT ;  /* 0x0000100002ff7812 */ /* 0x000fc4000782c0ff */
[C---:B------:R-:W-:Y:S02]  /*6300*/  ISETP.GT.AND P3, PT, R195.reuse, 0x50, !P3 ;  /* 0x00000050c300780c */ /* 0x040fe40005f64270 */
[C---:B------:R-:W-:Y:S02]  /*6310*/  ISETP.GT.AND P1, PT, R195.reuse, 0x29, !P1 ;  /* 0x00000029c300780c */ /* 0x040fe40004f24270 */
[----:B------:R-:W-:Y:S02]  /*6320*/  FSEL R168, R168, -INF , !P2 ;  /* 0xff800000a8a87808 */ /* 0x000fe40005000000 */
[----:B------:R-:W-:Y:S02]  /*6330*/  ISETP.LT.OR P1, PT, R190, 0x2a, P1 ;  /* 0x0000002abe00780c */ /* 0x000fe40000f21670 */
[----:B------:R-:W-:Y:S02]  /*6340*/  ISETP.GT.AND P4, PT, R195, 0x51, !P4 ;  /* 0x00000051c300780c */ /* 0x000fe40006784270 */
[----:B------:R-:W-:-:S02]  /*6350*/  FSEL R160, R160, -INF , !P1 ;  /* 0xff800000a0a07808 */ /* 0x000fc40004800000 */
[----:B------:R-:W-:Y:S02]  /*6360*/  LOP3.LUT P1, RZ, R2, 0x800, RZ, 0xc0, !PT ;  /* 0x0000080002ff7812 */ /* 0x000fe4000782c0ff */
[----:B-1----:R-:W-:Y:S02]  /*6370*/  FMNMX.FTZ R191, R15, R14, !PT ;  /* 0x0000000e0fbf7209 */ /* 0x002fe40007810000 */
[C---:B------:R-:W-:Y:S02]  /*6380*/  ISETP.GT.AND P1, PT, R195.reuse, 0x30, !P1 ;  /* 0x00000030c300780c */ /* 0x040fe40004f24270 */
[C---:B------:R-:W-:Y:S01]  /*6390*/  ISETP.LT.OR P3, PT, R190.reuse, 0x51, P3 ;  /* 0x00000051be00780c */ /* 0x040fe20001f61670 */
[----:B------:R-:W1:Y:S01]  /*63a0*/  SHFL.BFLY PT, R14, R191, 0x1, 0x1f ;  /* 0x0c201f00bf0e7f89 */ /* 0x000e6200000e0000 */
[----:B------:R-:W-:Y:S02]  /*63b0*/  ISETP.LT.OR P1, PT, R190, 0x31, P1 ;  /* 0x00000031be00780c */ /* 0x000fe40000f21670 */
[----:B------:R-:W-:-:S02]  /*63c0*/  ISETP.GT.AND P5, PT, R195, 0x58, !P5 ;  /* 0x00000058c300780c */ /* 0x000fc40006fa4270 */
[----:B------:R-:W-:Y:S02]  /*63d0*/  FSEL R161, R161, -INF , !P1 ;  /* 0xff800000a1a17808 */ /* 0x000fe40004800000 */
[----:B------:R-:W-:Y:S02]  /*63e0*/  LOP3.LUT P1, RZ, R2, 0x400, RZ, 0xc0, !PT ;  /* 0x0000040002ff7812 */ /* 0x000fe4000782c0ff */
[C---:B------:R-:W-:Y:S02]  /*63f0*/  ISETP.LT.OR P4, PT, R190.reuse, 0x52, P4 ;  /* 0x00000052be00780c */ /* 0x040fe40002781670 */
[----:B------:R-:W-:Y:S02]  /*6400*/  ISETP.GT.AND P1, PT, R195, 0x31, !P1 ;  /* 0x00000031c300780c */ /* 0x000fe40004f24270 */
[C---:B------:R-:W-:Y:S02]  /*6410*/  ISETP.LT.OR P5, PT, R190.reuse, 0x59, P5 ;  /* 0x00000059be00780c */ /* 0x040fe40002fa1670 */
[----:B------:R-:W-:-:S04]  /*6420*/  ISETP.LT.OR P1, PT, R190, 0x32, P1 ;  /* 0x00000032be00780c */ /* 0x000fc80000f21670 */
[----:B------:R-:W-:Y:S02]  /*6430*/  FSEL R162, R162, -INF , !P1 ;  /* 0xff800000a2a27808 */ /* 0x000fe40004800000 */
[----:B------:R-:W-:Y:S02]  /*6440*/  LOP3.LUT P1, RZ, R2, 0x200, RZ, 0xc0, !PT ;  /* 0x0000020002ff7812 */ /* 0x000fe4000782c0ff */
[----:B-1----:R-:W-:Y:S02]  /*6450*/  FMNMX.FTZ R14, R191, R14, !PT ;  /* 0x0000000ebf0e7209 */ /* 0x002fe40007810000 */
[----:B------:R-:W-:-:S03]  /*6460*/  ISETP.GT.AND P1, PT, R195, 0x38, !P1 ;  /* 0x00000038c300780c */ /* 0x000fc60004f24270 */
[----:B------:R-:W-:Y:S01]  /*6470*/  FMUL.FTZ R212, R14, UR10 ;  /* 0x0000000a0ed47c20 */ /* 0x000fe20008410000 */
[----:B------:R-:W-:-:S04]  /*6480*/  ISETP.LT.OR P1, PT, R190, 0x39, P1 ;  /* 0x00000039be00780c */ /* 0x000fc80000f21670 */
[----:B------:R-:W-:Y:S02]  /*6490*/  FSEL R163, R163, -INF , !P1 ;  /* 0xff800000a3a37808 */ /* 0x000fe40004800000 */
[----:B------:R-:W-:-:S04]  /*64a0*/  LOP3.LUT P1, RZ, R2, 0x100, RZ, 0xc0, !PT ;  /* 0x0000010002ff7812 */ /* 0x000fc8000782c0ff */
[----:B------:R-:W-:-:S04]  /*64b0*/  ISETP.GT.AND P1, PT, R195, 0x39, !P1 ;  /* 0x00000039c300780c */ /* 0x000fc80004f24270 */
        /* <DEDUP_REMOVED lines=10> */
[----:B------:R-:W-:Y:S02]  /*6560*/  ISETP.GT.AND P1, PT, R195, 0x48, !P6 ;  /* 0x00000048c300780c */ /* 0x000fe40007724270 */
[----:B------:R-:W-:Y:S02]  /*6570*/  LOP3.LUT P6, RZ, R2, 0x40000, RZ, 0xc0, !PT ;  /* 0x0004000002ff7812 */ /* 0x000fe400078cc0ff */
[----:B------:R-:W-:-:S04]  /*6580*/  ISETP.LT.OR P1, PT, R190, 0x49, P1 ;  /* 0x00000049be00780c */ /* 0x000fc80000f21670 */
[----:B------:R-:W-:Y:S02]  /*6590*/  FSEL R167, R167, -INF , !P1 ;  /* 0xff800000a7a77808 */ /* 0x000fe40004800000 */
[C---:B------:R-:W-:Y:S02]  /*65a0*/  ISETP.GT.AND P1, PT, R195.reuse, RZ, !P6 ;  /* 0x000000ffc300720c */ /* 0x040fe40007724270 */
[----:B------:R-:W-:Y:S02]  /*65b0*/  LOP3.LUT P6, RZ, R2, 0x1, RZ, 0xc0, !PT ;  /* 0x0000000102ff7812 */ /* 0x000fe400078cc0ff */
[----:B------:R-:W-:Y:S02]  /*65c0*/  ISETP.LT.OR P1, PT, R190, 0x1, P1 ;  /* 0x00000001be00780c */ /* 0x000fe40000f21670 */
[----:B------:R-:W-:Y:S02]  /*65d0*/  ISETP.GT.AND P2, PT, R195, 0x59, !P6 ;  /* 0x00000059c300780c */ /* 0x000fe40007744270 */
[----:B------:R-:W-:-:S02]  /*65e0*/  FSEL R211, R13, -INF , !P1 ;  /* 0xff8000000dd37808 */ /* 0x000fc40004800000 */
[----:B------:R-:W-:Y:S02]  /*65f0*/  FSETP.NEU.FTZ.AND P1, PT, R14, -INF , PT ;  /* 0xff8000000e00780b */ /* 0x000fe40003f3d000 */
[----:B------:R-:W-:Y:S02]  /*6600*/  FMNMX.FTZ R13, R211, R8, !PT ;  /* 0x00000008d30d7209 */ /* 0x000fe40007810000 */
[----:B------:R-:W-:Y:S02]  /*6610*/  FSEL R212, R212, RZ, P1 ;  /* 0x000000ffd4d47208 */ /* 0x000fe40000800000 */
[----:B------:R-:W-:Y:S02]  /*6620*/  FMNMX.FTZ R194, R20, R13, !PT ;  /* 0x0000000d14c27209 */ /* 0x000fe40007810000 */
[----:B------:R-:W-:Y:S01]  /*6630*/  FSEL R195, R169, -INF , !P3 ;  /* 0xff800000a9c37808 */ /* 0x000fe20005800000 */
[--C-:B------:R-:W-:Y:S01]  /*6640*/  FFMA.FTZ R192, R204, UR10, -R212.reuse ;  /* 0x0000000accc07c23 */ /* 0x100fe200080108d4 */
        /* <DEDUP_REMOVED lines=8> */
[----:B------:R-:W-:Y:S01]  /*66d0*/  FMNMX.FTZ R191, R153, R194, !PT ;  /* 0x000000c299bf7209 */ /* 0x000fe20007810000 */
[--C-:B------:R-:W-:Y:S01]  /*66e0*/  FFMA.FTZ R194, R205, UR10, -R212.reuse ;  /* 0x0000000acdc27c23 */ /* 0x100fe200080108d4 */
[----:B------:R-:W-:Y:S01]  /*66f0*/  FSEL R199, R172, -INF , !P2 ;  /* 0xff800000acc77808 */ /* 0x000fe20005000000 */
        /* <DEDUP_REMOVED lines=15> */
[----:B------:R-:W-:-:S02]  /*67f0*/  FFMA.FTZ R185, R185, UR10, -R212 ;  /* 0x0000000ab9b97c23 */ /* 0x000fc400080108d4 */
[----:B------:R-:W-:Y:S01]  /*6800*/  FMNMX.FTZ R198, R158, R193, !PT ;  /* 0x000000c19ec67209 */ /* 0x000fe20007810000 */
[----:B------:R-:W-:Y:S03]  /*6810*/  MUFU.EX2 R194, R194 ;  /* 0x000000c200c27308 */ /* 0x000fe60000000800 */
[----:B------:R-:W-:-:S04]  /*6820*/  FMNMX.FTZ R193, R159, R198, !PT ;  /* 0x000000c69fc17209 */ /* 0x000fc80007810000 */
[----:B------:R-:W-:Y:S01]  /*6830*/  FMNMX.FTZ R198, R160, R193, !PT ;  /* 0x000000c1a0c67209 */ /* 0x000fe20007810000 */
[----:B------:R-:W-:Y:S03]  /*6840*/  MUFU.EX2 R191, R208 ;  /* 0x000000d000bf7308 */ /* 0x000fe60000000800 */
[----:B------:R-:W-:Y:S01]  /*6850*/  FMNMX.FTZ R197, R161, R198, !PT ;  /* 0x000000c6a1c57209 */ /* 0x000fe20007810000 */
[----:B------:R-:W-:-:S03]  /*6860*/  FFMA.FTZ R198, R209, UR10, -R212 ;  /* 0x0000000ad1c67c23 */ /* 0x000fc600080108d4 */
[----:B------:R-:W-:Y:S01]  /*6870*/  FMNMX.FTZ R204, R162, R197, !PT ;  /* 0x000000c5a2cc7209 */ /* 0x000fe20007810000 */
[----:B------:R-:W-:Y:S03]  /*6880*/  MUFU.EX2 R196, R196 ;  /* 0x000000c400c47308 */ /* 0x000fe60000000800 */
[----:B------:R-:W-:-:S04]  /*6890*/  FMNMX.FTZ R197, R163, R204, !PT ;  /* 0x000000cca3c57209 */ /* 0x000fc80007810000 */
[----:B------:R-:W-:Y:S01]  /*68a0*/  FMNMX.FTZ R204, R164, R197, !PT ;  /* 0x000000c5a4cc7209 */ /* 0x000fe20007810000 */
[----:B------:R-:W-:Y:S03]  /*68b0*/  MUFU.EX2 R193, R210 ;  /* 0x000000d200c17308 */ /* 0x000fe60000000800 */
[----:B------:R-:W-:-:S04]  /*68c0*/  FMNMX.FTZ R197, R165, R204, !PT ;  /* 0x000000cca5c57209 */ /* 0x000fc80007810000 */
[----:B------:R-:W-:Y:S01]  /*68d0*/  FMNMX.FTZ R204, R166, R197, !PT ;  /* 0x000000c5a6cc7209 */ /* 0x000fe20007810000 */
[----:B------:R-:W-:Y:S03]  /*68e0*/  MUFU.EX2 R198, R198 ;  /* 0x000000c600c67308 */ /* 0x000fe60000000800 */
[----:B------:R-:W-:-:S04]  /*68f0*/  FMNMX.FTZ R197, R167, R204, !PT ;  /* 0x000000cca7c57209 */ /* 0x000fc80007810000 */
[----:B------:R-:W-:Y:S01]  /*6900*/  FMNMX.FTZ R204, R168, R197, !PT ;  /* 0x000000c5a8cc7209 */ /* 0x000fe20007810000 */
[----:B------:R-:W-:Y:S01]  /*6910*/  MUFU.EX2 R173, R173 ;  /* 0x000000ad00ad7308 */ /* 0x000fe20000000800 */
[----:B------:R-:W-:Y:S01]  /*6920*/  FSEL R197, R170, -INF , !P4 ;  /* 0xff800000aac57808 */ /* 0x000fe20006000000 */
[----:B------:R-:W-:Y:S01]  /*6930*/  FFMA.FTZ R170, R176, UR10, -R212 ;  /* 0x0000000ab0aa7c23 */ /* 0x000fe200080108d4 */
[----:B------:R-:W-:-:S04]  /*6940*/  FMNMX.FTZ R204, R195, R204, !PT ;  /* 0x000000ccc3cc7209 */ /* 0x000fc80007810000 */
[----:B------:R-:W-:Y:S01]  /*6950*/  FMNMX.FTZ R171, R197, R204, !PT ;  /* 0x000000ccc5ab7209 */ /* 0x000fe20007810000 */
[----:B------:R-:W-:Y:S03]  /*6960*/  MUFU.EX2 R174, R174 ;  /* 0x000000ae00ae7308 */ /* 0x000fe60000000800 */
[----:B------:R-:W-:Y:S01]  /*6970*/  FMNMX.FTZ R172, R190, R171, !PT ;  /* 0x000000abbeac7209 */ /* 0x000fe20007810000 */
[--C-:B------:R-:W-:Y:S01]  /*6980*/  FFMA.FTZ R171, R178, UR10, -R212.reuse ;  /* 0x0000000ab2ab7c23 */ /* 0x100fe200080108d4 */
[--C-:B------:R-:W-:Y:S01]  /*6990*/  FFMA.FTZ R178, R181, UR10, -R212.reuse ;  /* 0x0000000ab5b27c23 */ /* 0x100fe200080108d4 */
[--C-:B------:R-:W-:Y:S01]  /*69a0*/  FFMA.FTZ R181, R188, UR10, -R212.reuse ;  /* 0x0000000abcb57c23 */ /* 0x100fe200080108d4 */
[----:B------:R-:W-:Y:S01]  /*69b0*/  FMNMX.FTZ R176, R199, R172, !PT ;  /* 0x000000acc7b07209 */ /* 0x000fe20007810000 */
[--C-:B------:R-:W-:Y:S01]  /*69c0*/  FFMA.FTZ R172, R179, UR10, -R212.reuse ;  /* 0x0000000ab3ac7c23 */ /* 0x100fe200080108d4 */
[--C-:B------:R-:W-:Y:S01]  /*69d0*/  FFMA.FTZ R179, R182, UR10, -R212.reuse ;  /* 0x0000000ab6b37c23 */ /* 0x100fe200080108d4 */
[----:B------:R-:W-:Y:S01]  /*69e0*/  FFMA.FTZ R182, R186, UR10, -R212 ;  /* 0x0000000abab67c23 */ /* 0x000fe200080108d4 */
[----:B------:R-:W-:Y:S01]  /*69f0*/  FSEL R186, R14, RZ, P1 ;  /* 0x000000ff0eba7208 */ /* 0x000fe20000800000 */
[----:B-1----:R-:W1:Y:S01]  /*6a00*/  SHFL.BFLY PT, R203, R176, 0x2, 0x1f ;  /* 0x0c401f00b0cb7f89 */ /* 0x002e6200000e0000 */
[----:B------:R-:W-:Y:S03]  /*6a10*/  MUFU.EX2 R169, R169 ;  /* 0x000000a900a97308 */ /* 0x000fe60000000800 */
[----:B------:R-:W-:-:S04]  /*6a20*/  FADD.FTZ R186, -R186, R9 ;  /* 0x00000009baba7221 */ /* 0x000fc80000010100 */
[----:B------:R-:W-:Y:S01]  /*6a30*/  FMUL.FTZ R9, R186, UR10 ;  /* 0x0000000aba097c20 */ /* 0x000fe20008410000 */
[----:B------:R-:W-:Y:S01]  /*6a40*/  MUFU.EX2 R170, R170 ;  /* 0x000000aa00aa7308 */ /* 0x000fe20000000800 */
[----:B------:R-:W-:-:S07]  /*6a50*/  FFMA.FTZ R186, R183, UR10, -R212 ;  /* 0x0000000ab7ba7c23 */ /* 0x000fce00080108d4 */
[----:B------:R-:W2:Y:S01]  /*6a60*/  MUFU.EX2 R9, R9 ;  /* 0x0000000900097308 */ /* 0x000ea20000000800 */
[----:B-1----:R-:W-:-:S07]  /*6a70*/  FMNMX.FTZ R203, R176, R203, !PT ;  /* 0x000000cbb0cb7209 */ /* 0x002fce0007810000 */
[----:B------:R-:W1:Y:S01]  /*6a80*/  MUFU.EX2 R171, R171 ;  /* 0x000000ab00ab7308 */ /* 0x000e620000000800 */
[----:B------:R-:W3:Y:S07]  /*6a90*/  SHFL.BFLY PT, R176, R203, 0x1, 0x1f ;  /* 0x0c201f00cbb07f89 */ /* 0x000eee00000e0000 */
[----:B------:R-:W4:Y:S01]  /*6aa0*/  MUFU.EX2 R172, R172 ;  /* 0x000000ac00ac7308 */ /* 0x000f220000000800 */
[----:B--2---:R-:W-:Y:S01]  /*6ab0*/  FFMA.FTZ R188, R9, R5, R192 ;  /* 0x0000000509bc7223 */ /* 0x004fe200000100c0 */
[-C--:B------:R-:W-:Y:S01]  /*6ac0*/  FMUL.FTZ R24, R24, R9.reuse ;  /* 0x0000000918187220 */ /* 0x080fe20000410000 */
[-C--:B------:R-:W-:Y:S01]  /*6ad0*/  FMUL.FTZ R25, R25, R9.reuse ;  /* 0x0000000919197220 */ /* 0x080fe20000410000 */
[-C--:B------:R-:W-:Y:S01]  /*6ae0*/  FMUL.FTZ R28, R28, R9.reuse ;  /* 0x000000091c1c7220 */ /* 0x080fe20000410000 */
[----:B------:R-:W-:Y:S01]  /*6af0*/  FADD.FTZ R188, R13, R188 ;  /* 0x000000bc0dbc7221 */ /* 0x000fe20000010000 */
[-C--:B------:R-:W-:Y:S01]  /*6b00*/  FMUL.FTZ R29, R29, R9.reuse ;  /* 0x000000091d1d7220 */ /* 0x080fe20000410000 */
[-C--:B------:R-:W-:Y:S01]  /*6b10*/  FMUL.FTZ R32, R32, R9.reuse ;  /* 0x0000000920207220 */ /* 0x080fe20000410000 */
[----:B------:R-:W2:Y:S01]  /*6b20*/  MUFU.EX2 R175, R175 ;  /* 0x000000af00af7308 */ /* 0x000ea20000000800 */
[----:B------:R-:W-:Y:S01]  /*6b30*/  FADD.FTZ R5, R15, R188 ;  /* 0x000000bc0f057221 */ /* 0x000fe20000010000 */
[-C--:B------:R-:W-:Y:S01]  /*6b40*/  FMUL.FTZ R33, R33, R9.reuse ;  /* 0x0000000921217220 */ /* 0x080fe20000410000 */
[-C--:B------:R-:W-:Y:S01]  /*6b50*/  FMUL.FTZ R36, R36, R9.reuse ;  /* 0x0000000924247220 */ /* 0x080fe20000410000 */
[-C--:B------:R-:W-:Y:S01]  /*6b60*/  FMUL.FTZ R37, R37, R9.reuse ;  /* 0x0000000925257220 */ /* 0x080fe20000410000 */
[----:B------:R-:W-:Y:S01]  /*6b70*/  FADD.FTZ R204, R194, R5 ;  /* 0x00000005c2cc7221 */ /* 0x000fe20000010000 */
[-C--:B------:R-:W-:Y:S01]  /*6b80*/  FMUL.FTZ R40, R40, R9.reuse ;  /* 0x0000000928287220 */ /* 0x080fe20000410000 */
[-C--:B------:R-:W-:Y:S01]  /*6b90*/  FMUL.FTZ R41, R41, R9.reuse ;  /* 0x0000000929297220 */ /* 0x080fe20000410000 */
[----:B------:R-:W5:Y:S01]  /*6ba0*/  MUFU.EX2 R178, R178 ;  /* 0x000000b200b27308 */ /* 0x000f620000000800 */
[----:B------:R-:W-:Y:S01]  /*6bb0*/  FADD.FTZ R5, R191, R204 ;  /* 0x000000ccbf057221 */ /* 0x000fe20000010000 */
[-C--:B------:R-:W-:Y:S01]  /*6bc0*/  FMUL.FTZ R44, R44, R9.reuse ;  /* 0x000000092c2c7220 */ /* 0x080fe20000410000 */
[-C--:B------:R-:W-:Y:S01]  /*6bd0*/  FMUL.FTZ R45, R45, R9.reuse ;  /* 0x000000092d2d7220 */ /* 0x080fe20000410000 */
[----:B---3--:R-:W-:Y:S01]  /*6be0*/  FMNMX.FTZ R176, R203, R176, !PT ;  /* 0x000000b0cbb07209 */ /* 0x008fe20007810000 */
[-C--:B------:R-:W-:Y:S01]  /*6bf0*/  FMUL.FTZ R48, R48, R9.reuse ;  /* 0x0000000930307220 */ /* 0x080fe20000410000 */
[-C--:B------:R-:W-:Y:S01]  /*6c00*/  FMUL.FTZ R49, R49, R9.reuse ;  /* 0x0000000931317220 */ /* 0x080fe20000410000 */
[-C--:B------:R-:W-:Y:S01]  /*6c10*/  FMUL.FTZ R52, R52, R9.reuse ;  /* 0x0000000934347220 */ /* 0x080fe20000410000 */
[C---:B------:R-:W-:Y:S01]  /*6c20*/  FSETP.NEU.FTZ.AND P1, PT, R176.reuse, -INF , PT ;  /* 0xff800000b000780b */ /* 0x040fe20003f3d000 */
[----:B------:R-:W-:Y:S01]  /*6c30*/  FMUL.FTZ R206, R176, UR10 ;  /* 0x0000000ab0ce7c20 */ /* 0x000fe20008410000 */
[----:B------:R-:W-:Y:S01]  /*6c40*/  MUFU.EX2 R179, R179 ;  /* 0x000000b300b37308 */ /* 0x000fe20000000800 */
[-C--:B------:R-:W-:Y:S01]  /*6c50*/  FMUL.FTZ R53, R53, R9.reuse ;  /* 0x0000000935357220 */ /* 0x080fe20000410000 */
[-C--:B------:R-:W-:Y:S01]  /*6c60*/  FMUL.FTZ R56, R56, R9.reuse ;  /* 0x0000000938387220 */ /* 0x080fe20000410000 */
[-C--:B------:R-:W-:Y:S01]  /*6c70*/  FMUL.FTZ R57, R57, R9.reuse ;  /* 0x0000000939397220 */ /* 0x080fe20000410000 */
[----:B------:R-:W-:Y:S01]  /*6c80*/  FSEL R206, R206, RZ, P1 ;  /* 0x000000ffcece7208 */ /* 0x000fe20000800000 */
[-C--:B------:R-:W-:Y:S01]  /*6c90*/  FMUL.FTZ R60, R60, R9.reuse ;  /* 0x000000093c3c7220 */ /* 0x080fe20000410000 */
[-C--:B------:R-:W-:Y:S01]  /*6ca0*/  FMUL.FTZ R61, R61, R9.reuse ;  /* 0x000000093d3d7220 */ /* 0x080fe20000410000 */
[----:B------:R-:W-:Y:S01]  /*6cb0*/  FMUL.FTZ R64, R64, R9 ;  /* 0x0000000940407220 */ /* 0x000fe20000410000 */
[----:B------:R-:W3:Y:S01]  /*6cc0*/  MUFU.EX2 R180, R180 ;  /* 0x000000b400b47308 */ /* 0x000ee20000000800 */
[--C-:B------:R-:W-:Y:S01]  /*6cd0*/  FFMA.FTZ R188, R152, UR10, -R206.reuse ;  /* 0x0000000a98bc7c23 */ /* 0x100fe200080108ce */
[----:B------:R-:W-:Y:S01]  /*6ce0*/  FADD.FTZ R152, R196, R5 ;  /* 0x00000005c4987221 */ /* 0x000fe20000010000 */
[--C-:B------:R-:W-:Y:S01]  /*6cf0*/  FFMA.FTZ R189, R153, UR10, -R206.reuse ;  /* 0x0000000a99bd7c23 */ /* 0x100fe200080108ce */
[--C-:B------:R-:W-:Y:S01]  /*6d00*/  FFMA.FTZ R204, R154, UR10, -R206.reuse ;  /* 0x0000000a9acc7c23 */ /* 0x100fe200080108ce */
[----:B------:R-:W-:Y:S01]  /*6d10*/  FFMA.FTZ R207, R163, UR10, -R206 ;  /* 0x0000000aa3cf7c23 */ /* 0x000fe200080108ce */
[----:B------:R-:W-:Y:S01]  /*6d20*/  FADD.FTZ R5, R193, R152 ;  /* 0x00000098c1057221 */ /* 0x000fe20000010000 */
[--C-:B------:R-:W-:Y:S01]  /*6d30*/  FFMA.FTZ R183, R211, UR10, -R206.reuse ;  /* 0x0000000ad3b77c23 */ /* 0x100fe200080108ce */
[----:B------:R-:W-:Y:S01]  /*6d40*/  MUFU.EX2 R181, R181 ;  /* 0x000000b500b57308 */ /* 0x000fe20000000800 */
[--C-:B------:R-:W-:Y:S01]  /*6d50*/  FFMA.FTZ R203, R155, UR10, -R206.reuse ;  /* 0x0000000a9bcb7c23 */ /* 0x100fe200080108ce */
[----:B------:R-:W-:Y:S01]  /*6d60*/  FADD.FTZ R152, R198, R5 ;  /* 0x00000005c6987221 */ /* 0x000fe20000010000 */
[--C-:B------:R-:W-:Y:S01]  /*6d70*/  FFMA.FTZ R155, R166, UR10, -R206.reuse ;  /* 0x0000000aa69b7c23 */ /* 0x100fe200080108ce */
[----:B------:R-:W-:Y:S01]  /*6d80*/  FFMA.FTZ R205, R162, UR10, -R206 ;  /* 0x0000000aa2cd7c23 */ /* 0x000fe200080108ce */
[----:B------:R-:W-:Y:S01]  /*6d90*/  F2FP.F16.F32.PACK_AB R162, R170, R169 ;  /* 0x000000a9aaa2723e */ /* 0x000fe200000000ff */
[----:B------:R-:W-:Y:S01]  /*6da0*/  FADD.FTZ R5, R173, R152 ;  /* 0x00000098ad057221 */ /* 0x000fe20000010000 */
[--C-:B------:R-:W-:Y:S01]  /*6db0*/  FFMA.FTZ R20, R20, UR10, -R206.reuse ;  /* 0x0000000a14147c23 */ /* 0x100fe200080108ce */
[----:B------:R-:W-:Y:S01]  /*6dc0*/  MUFU.EX2 R182, R182 ;  /* 0x000000b600b67308 */ /* 0x000fe20000000800 */
[--C-:B------:R-:W-:Y:S01]  /*6dd0*/  FFMA.FTZ R21, R21, UR10, -R206.reuse ;  /* 0x0000000a15157c23 */ /* 0x100fe200080108ce */
[----:B------:R-:W-:Y:S01]  /*6de0*/  FADD.FTZ R152, R174, R5 ;  /* 0x00000005ae987221 */ /* 0x000fe20000010000 */
[----:B------:R-:W-:Y:S01]  /*6df0*/  FSEL R5, R176, RZ, P1 ;  /* 0x000000ffb0057208 */ /* 0x000fe20000800000 */
[--C-:B------:R-:W-:Y:S01]  /*6e00*/  FFMA.FTZ R208, R158, UR10, -R206.reuse ;  /* 0x0000000a9ed07c23 */ /* 0x100fe200080108ce */
[----:B------:R-:W-:Y:S01]  /*6e10*/  FFMA.FTZ R209, R159, UR10, -R206 ;  /* 0x0000000a9fd17c23 */ /* 0x000fe200080108ce */
[----:B------:R-:W-:Y:S01]  /*6e20*/  FADD.FTZ R153, R169, R152 ;  /* 0x00000098a9997221 */ /* 0x000fe20000010000 */
[----:B------:R-:W-:Y:S01]  /*6e30*/  FFMA.FTZ R152, R157, UR10, -R206 ;  /* 0x0000000a9d987c23 */ /* 0x000fe200080108ce */
[----:B------:R-:W-:Y:S01]  /*6e40*/  MUFU.EX2 R184, R184 ;  /* 0x000000b800b87308 */ /* 0x000fe20000000800 */
[----:B------:R-:W-:Y:S01]  /*6e50*/  FADD.FTZ R5, -R5, R8 ;  /* 0x0000000805057221 */ /* 0x000fe20000010100 */
[----:B------:R-:W-:Y:S01]  /*6e60*/  FADD.FTZ R154, R170, R153 ;  /* 0x00000099aa9a7221 */ /* 0x000fe20000010000 */
[--C-:B------:R-:W-:Y:S01]  /*6e70*/  FFMA.FTZ R8, R156, UR10, -R206.reuse ;  /* 0x0000000a9c087c23 */ /* 0x100fe200080108ce */
[--C-:B------:R-:W-:Y:S01]  /*6e80*/  FFMA.FTZ R159, R161, UR10, -R206.reuse ;  /* 0x0000000aa19f7c23 */ /* 0x100fe200080108ce */
[----:B------:R-:W-:Y:S01]  /*6e90*/  FFMA.FTZ R210, R160, UR10, -R206 ;  /* 0x0000000aa0d27c23 */ /* 0x000fe200080108ce */
[----:B-1----:R-:W-:Y:S01]  /*6ea0*/  FADD.FTZ R153, R171, R154 ;  /* 0x0000009aab997221 */ /* 0x002fe20000010000 */
[--C-:B------:R-:W-:Y:S01]  /*6eb0*/  FFMA.FTZ R157, R164, UR10, -R206.reuse ;  /* 0x0000000aa49d7c23 */ /* 0x100fe200080108ce */
[----:B------:R-:W1:Y:S01]  /*6ec0*/  MUFU.EX2 R187, R187 ;  /* 0x000000bb00bb7308 */ /* 0x000e620000000800 */
[C---:B----4-:R-:W-:Y:S01]  /*6ed0*/  F2FP.F16.F32.PACK_AB R164, R172.reuse, R171 ;  /* 0x000000abaca4723e */ /* 0x050fe200000000ff */
[----:B------:R-:W-:Y:S01]  /*6ee0*/  FADD.FTZ R154, R172, R153 ;  /* 0x00000099ac9a7221 */ /* 0x000fe20000010000 */
[----:B------:R-:W-:Y:S01]  /*6ef0*/  F2FP.F16.F32.PACK_AB R160, R174, R173 ;  /* 0x000000adaea0723e */ /* 0x000fe200000000ff */
[--C-:B------:R-:W-:Y:S01]  /*6f00*/  FFMA.FTZ R165, R165, UR10, -R206.reuse ;  /* 0x0000000aa5a57c23 */ /* 0x100fe200080108ce */
[----:B------:R-:W-:Y:S01]  /*6f10*/  FFMA.FTZ R167, R167, UR10, -R206 ;  /* 0x0000000aa7a77c23 */ /* 0x000fe200080108ce */
[----:B--2---:R-:W-:Y:S01]  /*6f20*/  FADD.FTZ R153, R175, R154 ;  /* 0x0000009aaf997221 */ /* 0x004fe20000010000 */
[--C-:B------:R-:W-:Y:S01]  /*6f30*/  FFMA.FTZ R195, R195, UR10, -R206.reuse ;  /* 0x0000000ac3c37c23 */ /* 0x100fe200080108ce */
[----:B------:R-:W-:Y:S01]  /*6f40*/  MUFU.EX2 R183, R183 ;  /* 0x000000b700b77308 */ /* 0x000fe20000000800 */
[--C-:B------:R-:W-:Y:S01]  /*6f50*/  FFMA.FTZ R197, R197, UR10, -R206.reuse ;  /* 0x0000000ac5c57c23 */ /* 0x100fe200080108ce */
[----:B-----5:R-:W-:Y:S01]  /*6f60*/  FADD.FTZ R154, R178, R153 ;  /* 0x00000099b29a7221 */ /* 0x020fe20000010000 */
[--C-:B------:R-:W-:Y:S01]  /*6f70*/  FFMA.FTZ R153, R168, UR10, -R206.reuse ;  /* 0x0000000aa8997c23 */ /* 0x100fe200080108ce */
[----:B---3--:R-:W-:Y:S01]  /*6f80*/  F2FP.F16.F32.PACK_AB R168, R180, R179 ;  /* 0x000000b3b4a8723e */ /* 0x008fe200000000ff */
[----:B------:R-:W-:Y:S01]  /*6f90*/  FFMA.FTZ R190, R190, UR10, -R206 ;  /* 0x0000000abebe7c23 */ /* 0x000fe200080108ce */
[----:B------:R-:W-:Y:S01]  /*6fa0*/  FADD.FTZ R163, R179, R154 ;  /* 0x0000009ab3a37221 */ /* 0x000fe20000010000 */
[----:B------:R-:W-:Y:S01]  /*6fb0*/  FFMA.FTZ R199, R199, UR10, -R206 ;  /* 0x0000000ac7c77c23 */ /* 0x000fe200080108ce */
[----:B------:R-:W-:Y:S01]  /*6fc0*/  MUFU.EX2 R20, R20 ;  /* 0x0000001400147308 */ /* 0x000fe20000000800 */
[----:B-1----:R-:W-:Y:S01]  /*6fd0*/  F2FP.F16.F32.PACK_AB R172, R187, R184 ;  /* 0x000000b8bbac723e */ /* 0x002fe200000000ff */
[----:B------:R-:W-:Y:S01]  /*6fe0*/  FADD.FTZ R154, R180, R163 ;  /* 0x000000a3b49a7221 */ /* 0x000fe20000010000 */
[----:B------:R-:W-:Y:S01]  /*6ff0*/  F2FP.F16.F32.PACK_AB R156, R196, R191 ;  /* 0x000000bfc49c723e */ /* 0x000fe200000000ff */
[-C--:B------:R-:W-:Y:S01]  /*7000*/  FMUL.FTZ R65, R65, R9.reuse ;  /* 0x0000000941417220 */ /* 0x080fe20000410000 */
[----:B------:R-:W-:Y:S01]  /*7010*/  FMUL.FTZ R68, R68, R9 ;  /* 0x0000000944447220 */ /* 0x000fe20000410000 */
[----:B------:R-:W-:Y:S01]  /*7020*/  FADD.FTZ R211, R181, R154 ;  /* 0x0000009ab5d37221 */ /* 0x000fe20000010000 */
[----:B------:R-:W-:Y:S01]  /*7030*/  F2FP.F16.F32.PACK_AB R154, R194, R15 ;  /* 0x0000000fc29a723e */ /* 0x000fe200000000ff */
[----:B------:R-:W-:Y:S01]  /*7040*/  MUFU.EX2 R21, R21 ;  /* 0x0000001500157308 */ /* 0x000fe20000000800 */
[-C--:B------:R-:W-:Y:S01]  /*7050*/  FMUL.FTZ R69, R69, R9.reuse ;  /* 0x0000000945457220 */ /* 0x080fe20000410000 */
[----:B------:R-:W-:Y:S01]  /*7060*/  FADD.FTZ R211, R182, R211 ;  /* 0x000000d3b6d37221 */ /* 0x000fe20000010000 */
[-C--:B------:R-:W-:Y:S01]  /*7070*/  FMUL.FTZ R72, R72, R9.reuse ;  /* 0x0000000948487220 */ /* 0x080fe20000410000 */
[-C--:B------:R-:W-:Y:S01]  /*7080*/  FMUL.FTZ R73, R73, R9.reuse ;  /* 0x0000000949497220 */ /* 0x080fe20000410000 */
[-C--:B------:R-:W-:Y:S01]  /*7090*/  FMUL.FTZ R76, R76, R9.reuse ;  /* 0x000000094c4c7220 */ /* 0x080fe20000410000 */
[----:B------:R-:W-:Y:S01]  /*70a0*/  FADD.FTZ R166, R184, R211 ;  /* 0x000000d3b8a67221 */ /* 0x000fe20000010000 */
[-C--:B------:R-:W-:Y:S01]  /*70b0*/  FMUL.FTZ R77, R77, R9.reuse ;  /* 0x000000094d4d7220 */ /* 0x080fe20000410000 */
[----:B------:R-:W1:Y:S01]  /*70c0*/  MUFU.EX2 R185, R185 ;  /* 0x000000b900b97308 */ /* 0x000e620000000800 */
[----:B------:R-:W-:Y:S01]  /*70d0*/  FMUL.FTZ R80, R80, R9 ;  /* 0x0000000950507220 */ /* 0x000fe20000410000 */
[----:B------:R-:W-:Y:S01]  /*70e0*/  FADD.FTZ R170, R187, R166 ;  /* 0x000000a6bbaa7221 */ /* 0x000fe20000010000 */
[----:B------:R-:W-:Y:S01]  /*70f0*/  F2FP.F16.F32.PACK_AB R166, R178, R175 ;  /* 0x000000afb2a6723e */ /* 0x000fe200000000ff */
[----:B------:R-:W-:Y:S01]  /*7100*/  FMUL.FTZ R178, R5, UR10 ;  /* 0x0000000a05b27c20 */ /* 0x000fe20008410000 */
        /* <DEDUP_REMOVED lines=10> */
[----:B------:R-:W-:Y:S01]  /*71b0*/  FMUL.FTZ R100, R100, R9 ;  /* 0x0000000964647220 */ /* 0x000fe20000410000 */
[----:B------:R-:W2:Y:S01]  /*71c0*/  MUFU.EX2 R178, R178 ;  /* 0x000000b200b27308 */ /* 0x000ea20000000800 */
        /* <DEDUP_REMOVED lines=15> */
[----:B------:R-:W3:Y:S01]  /*72c0*/  MUFU.EX2 R204, R204 ;  /* 0x000000cc00cc7308 */ /* 0x000ee20000000800 */
        /* <DEDUP_REMOVED lines=15> */
[----:B------:R-:W4:Y:S01]  /*73c0*/  MUFU.EX2 R8, R8 ;  /* 0x0000000800087308 */ /* 0x000f220000000800 */
[----:B-1----:R-:W-:Y:S01]  /*73d0*/  FADD.FTZ R15, R189, R182 ;  /* 0x000000b6bd0f7221 */ /* 0x002fe20000010000 */
[-C--:B------:R-:W-:Y:S01]  /*73e0*/  FMUL.FTZ R145, R145, R9.reuse ;  /* 0x0000000991917220 */ /* 0x080fe20000410000 */
[-C--:B------:R-:W-:Y:S01]  /*73f0*/  FMUL.FTZ R148, R148, R9.reuse ;  /* 0x0000000994947220 */ /* 0x080fe20000410000 */
[----:B------:R-:W-:Y:S01]  /*7400*/  FMUL.FTZ R149, R149, R9 ;  /* 0x0000000995957220 */ /* 0x000fe20000410000 */
[----:B---3--:R-:W-:Y:S01]  /*7410*/  FADD.FTZ R182, R204, R15 ;  /* 0x0000000fccb67221 */ /* 0x008fe20000010000 */
[----:B------:R-:W-:Y:S01]  /*7420*/  F2FP.F16.F32.PACK_AB R158, R198, R193 ;  /* 0x000000c1c69e723e */ /* 0x000fe200000000ff */
[-C--:B------:R-:W-:Y:S01]  /*7430*/  FMUL.FTZ R26, R26, R178.reuse ;  /* 0x000000b21a1a7220 */ /* 0x080fe20000410000 */
[----:B------:R1:W3:Y:S01]  /*7440*/  MUFU.EX2 R161, R152 ;  /* 0x0000009800a17308 */ /* 0x0002e20000000800 */
        /* <DEDUP_REMOVED lines=8> */
[----:B-1----:R-:W-:Y:S01]  /*74d0*/  F2FP.F16.F32.PACK_AB R152, R13, R192 ;  /* 0x000000c00d98723e */ /* 0x002fe200000000ff */
[----:B----4-:R-:W-:Y:S01]  /*74e0*/  FADD.FTZ R184, R8, R15 ;  /* 0x0000000f08b87221 */ /* 0x010fe20000010000 */
[-C--:B------:R-:W-:Y:S01]  /*74f0*/  FMUL.FTZ R39, R39, R178.reuse ;  /* 0x000000b227277220 */ /* 0x080fe20000410000 */
[-C--:B------:R-:W-:Y:S01]  /*7500*/  FMUL.FTZ R42, R42, R178.reuse ;  /* 0x000000b22a2a7220 */ /* 0x080fe20000410000 */
[-C--:B------:R-:W-:Y:S01]  /*7510*/  FMUL.FTZ R43, R43, R178.reuse ;  /* 0x000000b22b2b7220 */ /* 0x080fe20000410000 */
[-C--:B------:R-:W-:Y:S01]  /*7520*/  FMUL.FTZ R46, R46, R178.reuse ;  /* 0x000000b22e2e7220 */ /* 0x080fe20000410000 */
[-C--:B------:R-:W-:Y:S01]  /*7530*/  FMUL.FTZ R47, R47, R178.reuse ;  /* 0x000000b22f2f7220 */ /* 0x080fe20000410000 */
[----:B------:R-:W1:Y:S01]  /*7540*/  MUFU.EX2 R163, R209 ;  /* 0x000000d100a37308 */ /* 0x000e620000000800 */
        /* <DEDUP_REMOVED lines=8> */
[C---:B--2---:R-:W-:Y:S01]  /*75d0*/  FADD.FTZ R184, R208.reuse, R15 ;  /* 0x0000000fd0b87221 */ /* 0x044fe20000010000 */
[----:B------:R-:W-:Y:S01]  /*75e0*/  F2FP.F16.F32.PACK_AB R161, R208, R161 ;  /* 0x000000a1d0a1723e */ /* 0x000fe200000000ff */
[-C--:B------:R-:W-:Y:S01]  /*75f0*/  FMUL.FTZ R62, R62, R178.reuse ;  /* 0x000000b23e3e7220 */ /* 0x080fe20000410000 */
[-C--:B------:R-:W-:Y:S01]  /*7600*/  FMUL.FTZ R63, R63, R178.reuse ;  /* 0x000000b23f3f7220 */ /* 0x080fe20000410000 */
[-C--:B------:R-:W-:Y:S01]  /*7610*/  FMUL.FTZ R66, R66, R178.reuse ;  /* 0x000000b242427220 */ /* 0x080fe20000410000 */
[-C--:B------:R-:W-:Y:S01]  /*7620*/  FMUL.FTZ R67, R67, R178.reuse ;  /* 0x000000b243437220 */ /* 0x080fe20000410000 */
[-C--:B------:R-:W-:Y:S01]  /*7630*/  FMUL.FTZ R70, R70, R178.reuse ;  /* 0x000000b246467220 */ /* 0x080fe20000410000 */
[----:B------:R-:W2:Y:S01]  /*7640*/  MUFU.EX2 R192, R210 ;  /* 0x000000d200c07308 */ /* 0x000ea20000000800 */
[----:B-1----:R-:W-:Y:S01]  /*7650*/  FADD.FTZ R15, R163, R184 ;  /* 0x000000b8a30f7221 */ /* 0x002fe20000010000 */
[-C--:B------:R-:W-:Y:S01]  /*7660*/  FMUL.FTZ R71, R71, R178.reuse ;  /* 0x000000b247477220 */ /* 0x080fe20000410000 */
[-C--:B------:R-:W-:Y:S01]  /*7670*/  FMUL.FTZ R74, R74, R178.reuse ;  /* 0x000000b24a4a7220 */ /* 0x080fe20000410000 */
[-C--:B------:R-:W-:Y:S01]  /*7680*/  FMUL.FTZ R75, R75, R178.reuse ;  /* 0x000000b24b4b7220 */ /* 0x080fe20000410000 */
[-C--:B------:R-:W-:Y:S01]  /*7690*/  FMUL.FTZ R78, R78, R178.reuse ;  /* 0x000000b24e4e7220 */ /* 0x080fe20000410000 */
[-C--:B------:R-:W-:Y:S01]  /*76a0*/  FMUL.FTZ R79, R79, R178.reuse ;  /* 0x000000b24f4f7220 */ /* 0x080fe20000410000 */
[-C--:B------:R-:W-:Y:S01]  /*76b0*/  FMUL.FTZ R82, R82, R178.reuse ;  /* 0x000000b252527220 */ /* 0x080fe20000410000 */
[----:B------:R1:W4:Y:S01]  /*76c0*/  MUFU.EX2 R13, R159 ;  /* 0x0000009f000d7308 */ /* 0x0003220000000800 */
[C---:B---3--:R-:W-:Y:S01]  /*76d0*/  FADD.FTZ R5, R186.reuse, R5 ;  /* 0x00000005ba057221 */ /* 0x048fe20000010000 */
[----:B------:R-:W-:Y:S01]  /*76e0*/  F2FP.F16.F32.PACK_AB R174, R186, R185 ;  /* 0x000000b9baae723e */ /* 0x000fe200000000ff */
[-C--:B------:R-:W-:Y:S01]  /*76f0*/  FMUL.FTZ R83, R83, R178.reuse ;  /* 0x000000b253537220 */ /* 0x080fe20000410000 */
[-C--:B------:R-:W-:Y:S01]  /*7700*/  FMUL.FTZ R86, R86, R178.reuse ;  /* 0x000000b256567220 */ /* 0x080fe20000410000 */
[-C--:B------:R-:W-:Y:S01]  /*7710*/  FMUL.FTZ R87, R87, R178.reuse ;  /* 0x000000b257577220 */ /* 0x080fe20000410000 */
[-C--:B------:R-:W-:Y:S01]  /*7720*/  FMUL.FTZ R90, R90, R178.reuse ;  /* 0x000000b25a5a7220 */ /* 0x080fe20000410000 */
[-C--:B------:R-:W-:Y:S01]  /*7730*/  FMUL.FTZ R91, R91, R178.reuse ;  /* 0x000000b25b5b7220 */ /* 0x080fe20000410000 */
[----:B------:R-:W3:Y:S01]  /*7740*/  MUFU.EX2 R180, R205 ;  /* 0x000000cd00b47308 */ /* 0x000ee20000000800 */
[----:B--2---:R-:W-:Y:S01]  /*7750*/  FADD.FTZ R186, R192, R15 ;  /* 0x0000000fc0ba7221 */ /* 0x004fe20000010000 */
[----:B-1----:R-:W-:Y:S01]  /*7760*/  F2FP.F16.F32.PACK_AB R159, R8, R203 ;  /* 0x000000cb089f723e */ /* 0x002fe200000000ff */
[-C--:B------:R-:W-:Y:S01]  /*7770*/  FMUL.FTZ R94, R94, R178.reuse ;  /* 0x000000b25e5e7220 */ /* 0x080fe20000410000 */
[----:B------:R-:W-:Y:S01]  /*7780*/  F2FP.F16.F32.PACK_AB R163, R192, R163 ;  /* 0x000000a3c0a3723e */ /* 0x000fe200000000ff */
[-C--:B------:R-:W-:Y:S01]  /*7790*/  FMUL.FTZ R95, R95, R178.reuse ;  /* 0x000000b25f5f7220 */ /* 0x080fe20000410000 */
[-C--:B------:R-:W-:Y:S01]  /*77a0*/  FMUL.FTZ R98, R98, R178.reuse ;  /* 0x000000b262627220 */ /* 0x080fe20000410000 */
[-C--:B------:R-:W-:Y:S01]  /*77b0*/  FMUL.FTZ R99, R99, R178.reuse ;  /* 0x000000b263637220 */ /* 0x080fe20000410000 */
[----:B------:R-:W1:Y:S01]  /*77c0*/  MUFU.EX2 R207, R207 ;  /* 0x000000cf00cf7308 */ /* 0x000e620000000800 */
[----:B----4-:R-:W-:Y:S01]  /*77d0*/  FADD.FTZ R15, R13, R186 ;  /* 0x000000ba0d0f7221 */ /* 0x010fe20000010000 */
[-C--:B------:R-:W-:Y:S01]  /*77e0*/  FMUL.FTZ R102, R102, R178.reuse ;  /* 0x000000b266667220 */ /* 0x080fe20000410000 */
[-C--:B------:R-:W-:Y:S01]  /*77f0*/  FMUL.FTZ R103, R103, R178.reuse ;  /* 0x000000b267677220 */ /* 0x080fe20000410000 */
[-C--:B------:R-:W-:Y:S01]  /*7800*/  FMUL.FTZ R106, R106, R178.reuse ;  /* 0x000000b26a6a7220 */ /* 0x080fe20000410000 */
[-C--:B------:R-:W-:Y:S01]  /*7810*/  FMUL.FTZ R107, R107, R178.reuse ;  /* 0x000000b26b6b7220 */ /* 0x080fe20000410000 */
[-C--:B------:R-:W-:Y:S01]  /*7820*/  FMUL.FTZ R110, R110, R178.reuse ;  /* 0x000000b26e6e7220 */ /* 0x080fe20000410000 */
[-C--:B------:R-:W-:Y:S01]  /*7830*/  FMUL.FTZ R111, R111, R178.reuse ;  /* 0x000000b26f6f7220 */ /* 0x080fe20000410000 */
[----:B------:R2:W4:Y:S01]  /*7840*/  MUFU.EX2 R4, R157 ;  /* 0x0000009d00047308 */ /* 0x0005220000000800 */
[----:B---3--:R-:W-:Y:S01]  /*7850*/  FADD.FTZ R186, R180, R15 ;  /* 0x0000000fb4ba7221 */ /* 0x008fe20000010000 */
[-C--:B------:R-:W-:Y:S01]  /*7860*/  FMUL.FTZ R114, R114, R178.reuse ;  /* 0x000000b272727220 */ /* 0x080fe20000410000 */
[-C--:B------:R-:W-:Y:S01]  /*7870*/  FMUL.FTZ R115, R115, R178.reuse ;  /* 0x000000b273737220 */ /* 0x080fe20000410000 */
[-C--:B------:R-:W-:Y:S01]  /*7880*/  FMUL.FTZ R118, R118, R178.reuse ;  /* 0x000000b276767220 */ /* 0x080fe20000410000 */
[-C--:B------:R-:W-:Y:S01]  /*7890*/  FMUL.FTZ R119, R119, R178.reuse ;  /* 0x000000b277777220 */ /* 0x080fe20000410000 */
[-C--:B------:R-:W-:Y:S01]  /*78a0*/  FMUL.FTZ R122, R122, R178.reuse ;  /* 0x000000b27a7a7220 */ /* 0x080fe20000410000 */
[-C--:B------:R-:W-:Y:S01]  /*78b0*/  FMUL.FTZ R123, R123, R178.reuse ;  /* 0x000000b27b7b7220 */ /* 0x080fe20000410000 */
[----:B------:R3:W5:Y:S01]  /*78c0*/  MUFU.EX2 R169, R165 ;  /* 0x000000a500a97308 */ /* 0x0007620000000800 */
[----:B-1----:R-:W-:Y:S01]  /*78d0*/  FADD.FTZ R15, R207, R186 ;  /* 0x000000bacf0f7221 */ /* 0x002fe20000010000 */
[----:B--2---:R-:W-:Y:S01]  /*78e0*/  F2FP.F16.F32.PACK_AB R157, R204, R189 ;  /* 0x000000bdcc9d723e */ /* 0x004fe200000000ff */
[-C--:B------:R-:W-:Y:S01]  /*78f0*/  FMUL.FTZ R126, R126, R178.reuse ;  /* 0x000000b27e7e7220 */ /* 0x080fe20000410000 */
[-C--:B------:R-:W-:Y:S01]  /*7900*/  FMUL.FTZ R127, R127, R178.reuse ;  /* 0x000000b27f7f7220 */ /* 0x080fe20000410000 */
[-C--:B------:R-:W-:Y:S01]  /*7910*/  FMUL.FTZ R130, R130, R178.reuse ;  /* 0x000000b282827220 */ /* 0x080fe20000410000 */
[-C--:B------:R-:W-:Y:S01]  /*7920*/  FMUL.FTZ R131, R131, R178.reuse ;  /* 0x000000b283837220 */ /* 0x080fe20000410000 */
[-C--:B------:R-:W-:Y:S01]  /*7930*/  FMUL.FTZ R134, R134, R178.reuse ;  /* 0x000000b286867220 */ /* 0x080fe20000410000 */
[----:B------:R1:W2:Y:S01]  /*7940*/  MUFU.EX2 R182, R155 ;  /* 0x0000009b00b67308 */ /* 0x0002a20000000800 */
[----:B----4-:R-:W-:Y:S01]  /*7950*/  FADD.FTZ R194, R4, R15 ;  /* 0x0000000f04c27221 */ /* 0x010fe20000010000 */
[----:B---3--:R-:W-:Y:S01]  /*7960*/  F2FP.F16.F32.PACK_AB R165, R180, R13 ;  /* 0x0000000db4a5723e */ /* 0x008fe200000000ff */
[-C--:B------:R-:W-:Y:S01]  /*7970*/  FMUL.FTZ R135, R135, R178.reuse ;  /* 0x000000b287877220 */ /* 0x080fe20000410000 */
[-C--:B------:R-:W-:Y:S01]  /*7980*/  FMUL.FTZ R138, R138, R178.reuse ;  /* 0x000000b28a8a7220 */ /* 0x080fe20000410000 */
[-C--:B------:R-:W-:Y:S01]  /*7990*/  FMUL.FTZ R139, R139, R178.reuse ;  /* 0x000000b28b8b7220 */ /* 0x080fe20000410000 */
[-C--:B------:R-:W-:Y:S01]  /*79a0*/  FMUL.FTZ R142, R142, R178.reuse ;  /* 0x000000b28e8e7220 */ /* 0x080fe20000410000 */
[-C--:B------:R-:W-:Y:S01]  /*79b0*/  FMUL.FTZ R143, R143, R178.reuse ;  /* 0x000000b28f8f7220 */ /* 0x080fe20000410000 */
[----:B------:R3:W4:Y:S01]  /*79c0*/  MUFU.EX2 R171, R167 ;  /* 0x000000a700ab7308 */ /* 0x0007220000000800 */
[----:B-----5:R-:W-:Y:S01]  /*79d0*/  FADD.FTZ R15, R169, R194 ;  /* 0x000000c2a90f7221 */ /* 0x020fe20000010000 */
[----:B-1----:R-:W-:Y:S01]  /*79e0*/  F2FP.F16.F32.PACK_AB R155, R188, R21 ;  /* 0x00000015bc9b723e */ /* 0x002fe200000000ff */
[-C--:B------:R-:W-:Y:S01]  /*79f0*/  FMUL.FTZ R146, R146, R178.reuse ;  /* 0x000000b292927220 */ /* 0x080fe20000410000 */
[-C--:B------:R-:W-:Y:S01]  /*7a00*/  FMUL.FTZ R147, R147, R178.reuse ;  /* 0x000000b293937220 */ /* 0x080fe20000410000 */
[-C--:B------:R-:W-:Y:S01]  /*7a10*/  FMUL.FTZ R150, R150, R178.reuse ;  /* 0x000000b296967220 */ /* 0x080fe20000410000 */
[----:B------:R-:W-:-:S02]  /*7a20*/  FMUL.FTZ R151, R151, R178 ;  /* 0x000000b297977220 */ /* 0x000fc40000410000 */
[----:B------:R1:W5:Y:S01]  /*7a30*/  MUFU.EX2 R184, R153 ;  /* 0x0000009900b87308 */ /* 0x0003620000000800 */
[----:B--2---:R-:W-:Y:S01]  /*7a40*/  FADD.FTZ R194, R182, R15 ;  /* 0x0000000fb6c27221 */ /* 0x004fe20000010000 */
[----:B---3--:R-:W-:Y:S02]  /*7a50*/  F2FP.F16.F32.PACK_AB R167, R4, R207 ;  /* 0x000000cf04a7723e */ /* 0x008fe400000000ff */
[----:B------:R-:W-:-:S04]  /*7a60*/  F2FP.F16.F32.PACK_AB R169, R182, R169 ;  /* 0x000000a9b6a9723e */ /* 0x000fc800000000ff */
[----:B------:R-:W2:Y:S01]  /*7a70*/  MUFU.EX2 R173, R195 ;  /* 0x000000c300ad7308 */ /* 0x000ea20000000800 */
[----:B----4-:R-:W-:Y:S01]  /*7a80*/  FADD.FTZ R15, R171, R194 ;  /* 0x000000c2ab0f7221 */ /* 0x010fe20000010000 */
[----:B-1----:R-:W-:-:S06]  /*7a90*/  F2FP.F16.F32.PACK_AB R153, R20, R183 ;  /* 0x000000b71499723e */ /* 0x002fcc00000000ff */
[----:B------:R-:W1:Y:S01]  /*7aa0*/  MUFU.EX2 R186, R197 ;  /* 0x000000c500ba7308 */ /* 0x000e620000000800 */
[C---:B-----5:R-:W-:Y:S01]  /*7ab0*/  FADD.FTZ R196, R184.reuse, R15 ;  /* 0x0000000fb8c47221 */ /* 0x060fe20000010000 */
[----:B------:R-:W-:-:S06]  /*7ac0*/  F2FP.F16.F32.PACK_AB R171, R184, R171 ;  /* 0x000000abb8ab723e */ /* 0x000fcc00000000ff */
[----:B------:R-:W3:Y:S01]  /*7ad0*/  MUFU.EX2 R175, R190 ;  /* 0x000000be00af7308 */ /* 0x000ee20000000800 */
[----:B--2---:R-:W-:-:S07]  /*7ae0*/  FADD.FTZ R9, R173, R196 ;  /* 0x000000c4ad097221 */ /* 0x004fce0000010000 */
[----:B------:R-:W2:Y:S01]  /*7af0*/  MUFU.EX2 R194, R199 ;  /* 0x000000c700c27308 */ /* 0x000ea20000000800 */
[C---:B-1----:R-:W-:Y:S01]  /*7b00*/  FADD.FTZ R8, R186.reuse, R9 ;  /* 0x00000009ba087221 */ /* 0x042fe20000010000 */
[----:B------:R-:W-:-:S03]  /*7b10*/  F2FP.F16.F32.PACK_AB R173, R186, R173 ;  /* 0x000000adbaad723e */ /* 0x000fc600000000ff */
[----:B---3--:R-:W-:-:S04]  /*7b20*/  FADD.FTZ R9, R175, R8 ;  /* 0x00000008af097221 */ /* 0x008fc80000010000 */
[C---:B--2---:R-:W-:Y:S01]  /*7b30*/  FADD.FTZ R4, R194.reuse, R9 ;  /* 0x00000009c2047221 */ /* 0x044fe20000010000 */
[----:B------:R-:W-:Y:S01]  /*7b40*/  F2FP.F16.F32.PACK_AB R175, R194, R175 ;  /* 0x000000afc2af723e */ /* 0x000fe200000000ff */
[----:B------:R-:W-:Y:S06]  /*7b50*/  @!P0 BRA `(.L_x_1342) ;  /* 0x0000000000048947 */ /* 0x000fec0003800000 */
[----:B------:R-:W-:Y:S01]  /*7b60*/  BPT.TRAP 0x1 ;  /* 0x000000040000795c */ /* 0x000fe20000300000 */
.L_x_1342:
[----:B------:R1:W2:Y:S01]  /*7b70*/  SYNCS.PHASECHK.TRANS64.TRYWAIT P1, [UR28+0x22850], R10 ;  /* 0x0228500aff0075a7 */ /* 0x0002a2000802015c */
[----:B------:R-:W-:Y:S05]  /*7b80*/  @!P0 BRA `(.L_x_1343) ;  /* 0x0000000000048947 */ /* 0x000fea0003800000 */
[----:B------:R-:W-:Y:S01]  /*7b90*/  BPT.TRAP 0x1 ;  /* 0x000000040000795c */ /* 0x000fe20000300000 */
.L_x_1343:
[----:B--2---:R-:W-:Y:S05]  /*7ba0*/  @P1 BRA `(.L_x_1344) ;  /* 0x0000000000081947 */ /* 0x004fea0003800000 */
[----:B------:R-:W2:Y:S02]  /*7bb0*/  SYNCS.PHASECHK.TRANS64.TRYWAIT P1, [UR28+0x22850], R10 ;  /* 0x0228500aff0075a7 */ /* 0x000ea4000802015c */
[----:B--2---:R-:W-:Y:S05]  /*7bc0*/  @!P1 BRA `(.L_x_1345) ;  /* 0x000000b000f09947 */ /* 0x004fea0003800000 */
.L_x_1344:
[----:B------:R-:W-:Y:S01]  /*7bd0*/  VIADD R8, R23, 0x8 ;  /* 0x0000000817087836 */ /* 0x000fe20000000000 */
[----:B------:R-:W-:Y:S01]  /*7be0*/  UIMAD UR11, UR39, 0xc00, UR21 ;  /* 0x00000c00270b78a4 */ /* 0x000fe2000f8e0215 */
[----:B------:R-:W3:Y:S01]  /*7bf0*/  S2R R9, SR_TID.X ;  /* 0x0000000000097919 */ /* 0x000ee20000002100 */
[----:B------:R-:W-:Y:S02]  /*7c00*/  UMOV UR7, 0x40000040 ;  /* 0x4000004000077882 */ /* 0x000fe40000000000 */
[----:B------:R4:W-:Y:S06]  /*7c10*/  BAR.SYNC.DEFER_BLOCKING R8, 0x100 ;  /* 0x000400080000751d */ /* 0x0009ec0000010000 */
[----:B------:R-:W-:Y:S01]  /*7c20*/  UMOV UR6, UR11 ;  /* 0x0000000b00067c82 */ /* 0x000fe20008000000 */
[----:B----4-:R-:W-:Y:S01]  /*7c30*/  IMAD.MOV.U32 R8, RZ, RZ, R176 ;  /* 0x000000ffff087224 */ /* 0x010fe200078e00b0 */
[----:B------:R-:W-:Y:S01]  /*7c40*/  WARPGROUP.ARRIVE ;  /* 0x00000000000079c5 */ /* 0x000fe20000000000 */
[----:B---3--:R-:W-:Y:S01]  /*7c50*/  LOP3.LUT P1, RZ, R9, 0x7f, RZ, 0xc0, !PT ;  /* 0x0000007f09ff7812 */ /* 0x008fe2000782c0ff */
[----:B------:R-:W-:-:S04]  /*7c60*/  IMAD.MOV.U32 R9, RZ, RZ, R14 ;  /* 0x000000ffff097224 */ /* 0x000fc800078e000e */
[----:B------:R-:W-:Y:S01]  /*7c70*/  HGMMA.64x256x16.F32 R24, R152, gdesc[UR4].tnspB, R24, gsb0 ;  /* 0x43e0000498187df0 */ /* 0x000fe20008000818 */
[----:B------:R-:W-:Y:S01]  /*7c80*/  UIADD3 UR6, UR11, 0x80, URZ ;  /* 0x000000800b067890 */ /* 0x000fe2000fffe03f */
[----:B------:R-:W-:-:S06]  /*7c90*/  UMOV UR7, 0x40000040 ;  /* 0x4000004000077882 */ /* 0x000fcc0000000000 */
[----:B--2---:R-:W-:-:S05]  /*7ca0*/  @!P1 VIADD R177, R177, 0x22860 ;  /* 0x00022860b1b19836 */ /* 0x004fca0000000000 */
[----:B------:R-:W-:Y:S01]  /*7cb0*/  @!P1 PRMT R177, RZ, 0x654, R177 ;  /* 0x00000654ffb19816 */ /* 0x000fe200000000b1 */
[----:B------:R-:W-:Y:S02]  /*7cc0*/  WARPGROUP.DEPBAR.LE gsb0, 0x0 ;  /* 0x00008000000079c5 */ /* 0x000fe40000010000 */
[----:B------:R-:W-:-:S12]  /*7cd0*/  WARPGROUP.ARRIVE ;  /* 0x00000000000079c5 */ /* 0x000fd80000000000 */
        /* <DEDUP_REMOVED lines=27> */
[C---:B------:R-:W-:Y:S01]  /*7e90*/  ISETP.GT.AND P1, PT, R7.reuse, UR26, PT ;  /* 0x0000001a07007c0c */ /* 0x040fe2000bf24270 */
[----:B------:R-:W-:-:S12]  /*7ea0*/  VIADD R7, R7, 0xffffffff ;  /* 0xffffffff07077836 */ /* 0x000fd80000000000 */
[----:B--2---:R-:W-:Y:S05]  /*7eb0*/  @P1 BRA `(.L_x_1346) ;  /* 0xffffffc800c41947 */ /* 0x004fea000383ffff */
[----:B------:R-:W-:Y:S02]  /*7ec0*/  IMAD.MOV.U32 R8, RZ, RZ, R176 ;  /* 0x000000ffff087224 */ /* 0x000fe400078e00b0 */
[----:B------:R-:W-:-:S07]  /*7ed0*/  IMAD.MOV.U32 R9, RZ, RZ, R14 ;  /* 0x000000ffff097224 */ /* 0x000fce00078e000e */
.L_x_1329:
[----:B-1----:R-:W1:Y:S01]  /*7ee0*/  LDC R10, c[0x0][0x9e4] ;  /* 0x00027900ff0a7b82 */ /* 0x002e620000000800 */
[----:B------:R-:W-:Y:S01]  /*7ef0*/  ULDC UR6, c[0x0][0x9dc] ;  /* 0x0002770000067ab9 */ /* 0x000fe20000000800 */
[----:B------:R-:W-:Y:S01]  /*7f00*/  LOP3.LUT R2, R2, 0xffefffff, RZ, 0xc0, !PT ;  /* 0xffefffff02027812 */ /* 0x000fe200078ec0ff */
[----:B------:R-:W-:-:S05]  /*7f10*/  VIADD R12, R22, -UR6 ;  /* 0x80000006160c7c36 */ /* 0x000fca0008000000 */
[----:B------:R-:W-:Y:S02]  /*7f20*/  R2UR UR6, R12 ;  /* 0x000000000c0672ca */ /* 0x000fe400000e0000 */
[----:B-1----:R-:W-:-:S13]  /*7f30*/  ISETP.GE.AND P1, PT, R10, 0x1, PT ;  /* 0x000000010a00780c */ /* 0x002fda0003f26270 */
[----:B------:R-:W-:Y:S01]  /*7f40*/  @P1 LOP3.LUT R2, R2, 0x100000, RZ, 0xfc, !PT ;  /* 0x0010000002021812 */ /* 0x000fe200078efcff */
[----:B------:R-:W-:Y:S06]  /*7f50*/  @!P1 BRA `(.L_x_1347) ;  /* 0x0000000000449947 */ /* 0x000fec0003800000 */
        /* <DEDUP_REMOVED lines=9> */
.L_x_1348:
[----:B------:R-:W-:-:S13]  /*7ff0*/  ISETP.NE.AND P1, PT, R10, 0x1, PT ;  /* 0x000000010a00780c */ /* 0x000fda0003f25270 */
[----:B------:R-:W1:Y:S02]  /*8000*/  @P1 LDC.64 R12, c[0x0][0x9e8] ;  /* 0x00027a00ff0c1b82 */ /* 0x000e640000000a00 */
[----:B-1----:R-:W-:-:S05]  /*8010*/  @P1 IMAD.HI.U32 R12, R22, R12, RZ ;  /* 0x0000000c160c1227 */ /* 0x002fca00078e00ff */
[----:B------:R-:W-:-:S07]  /*8020*/  @P1 SHF.R.U32.HI R22, RZ, R13, R12 ;  /* 0x0000000dff161219 */ /* 0x000fce000001160c */
.L_x_1349:
[----:B------:R-:W-:-:S05]  /*8030*/  IMAD R22, R22, R10, RZ ;  /* 0x0000000a16167224 */ /* 0x000fca00078e02ff */
[----:B------:R-:W-:-:S13]  /*8040*/  R2UR UR7, R22 ;  /* 0x00000000160772ca */ /* 0x000fda00000e0000 */
[----:B------:R-:W-:-:S04]  /*8050*/  UISETP.LT.AND UP0, UPT, UR6, UR7, UPT ;  /* 0x000000070600728c */ /* 0x000fc8000bf01270 */
[----:B------:R-:W-:-:S12]  /*8060*/  USEL UR6, UR6, UR7, !UP0 ;  /* 0x0000000706067287 */ /* 0x000fd8000c000000 */
.L_x_1347:
[----:B------:R-:W-:-:S04]  /*8070*/  UIADD3 UR6, UR6, 0x5f, URZ ;  /* 0x0000005f06067890 */ /* 0x000fc8000fffe03f */
[----:B------:R-:W-:-:S04]  /*8080*/  UIMAD.WIDE UR6, UR6, 0x2aaaaaab, URZ ;  /* 0x2aaaaaab060678a5 */ /* 0x000fc8000f8e023f */
[----:B------:R-:W-:-:S04]  /*8090*/  USHF.R.U32.HI UR6, URZ, 0x1f, UR7 ;  /* 0x0000001f3f067899 */ /* 0x000fc80008011607 */
[----:B------:R-:W-:-:S04]  /*80a0*/  ULEA.HI.SX32 UR6, UR7, UR6, 0x1c ;  /* 0x0000000607067291 */ /* 0x000fc8000f8fe23f */
[----:B------:R-:W-:-:S04]  /*80b0*/  UISETP.LT.AND UP0, UPT, UR40, UR6, UPT ;  /* 0x000000062800728c */ /* 0x000fc8000bf01270 */
[----:B------:R-:W-:-:S06]  /*80c0*/  USEL UR23, UR40, UR6, !UP0 ;  /* 0x0000000628177287 */ /* 0x000fcc000c000000 */
[----:B------:R-:W-:-:S13]  /*80d0*/  ISETP.GE.AND P1, PT, R7, UR23, PT ;  /* 0x0000001707007c0c */ /* 0x000fda000bf26270 */
[----:B------:R-:W-:Y:S05]  /*80e0*/  @!P1 BRA `(.L_x_1350) ;  /* 0x0000002000c89947 */ /* 0x000fea0003800000 */
[----:B------:R-:W-:Y:S01]  /*80f0*/  IMAD.MOV.U32 R13, RZ, RZ, R8 ;  /* 0x000000ffff0d7224 */ /* 0x000fe200078e0008 */
[----:B------:R-:W-:Y:S01]  /*8100*/  ULDC UR24, c[0x0][0x988] ;  /* 0x0002620000187ab9 */ /* 0x000fe20000000800 */
[----:B------:R-:W-:Y:S01]  /*8110*/  IMAD.MOV.U32 R204, RZ, RZ, R9 ;  /* 0x000000ffffcc7224 */ /* 0x000fe200078e0009 */
[----:B------:R-:W-:Y:S01]  /*8120*/  ULDC UR25, c[0x0][0x9d8] ;  /* 0x0002760000197ab9 */ /* 0x000fe20000000800 */
[----:B------:R-:W-:-:S07]  /*8130*/  IMAD.MOV.U32 R12, RZ, RZ, R7 ;  /* 0x000000ffff0c7224 */ /* 0x000fce00078e0007 */
.L_x_1359:
[----:B------:R-:W-:Y:S01]  /*8140*/  UIADD3 UR39, UR39, 0x1, URZ ;  /* 0x0000000127277890 */ /* 0x000fe2000fffe03f */
[C---:B------:R-:W-:Y:S01]  /*8150*/  ISETP.GT.AND P1, PT, R12.reuse, UR23, PT ;  /* 0x000000170c007c0c */ /* 0x040fe2000bf24270 */
[----:B------:R-:W-:Y:S02]  /*8160*/  VIADD R12, R12, 0xffffffff ;  /* 0xffffffff0c0c7836 */ /* 0x000fe40000000000 */
[----:B------:R-:W-:-:S04]  /*8170*/  UISETP.NE.AND UP0, UPT, UR39, 0x2, UPT ;  /* 0x000000022700788c */ /* 0x000fc8000bf05270 */
[----:B------:R-:W-:Y:S02]  /*8180*/  USEL UR6, URZ, 0x1, UP0 ;  /* 0x000000013f067887 */ /* 0x000fe40008000000 */
[----:B------:R-:W-:Y:S02]  /*8190*/  USEL UR39, UR39, URZ, UP0 ;  /* 0x0000003f27277287 */ /* 0x000fe40008000000 */
[----:B------:R-:W-:Y:S01]  /*81a0*/  ULOP3.LUT UR38, UR38, UR6, URZ, 0x3c, !UPT ;  /* 0x0000000626267292 */ /* 0x000fe2000f8e3c3f */
[----:B--2---:R-:W-:Y:S11]  /*81b0*/  @!P0 BRA `(.L_x_1351) ;  /* 0x0000000000048947 */ /* 0x004ff60003800000 */
[----:B------:R-:W-:Y:S01]  /*81c0*/  BPT.TRAP 0x1 ;  /* 0x000000040000795c */ /* 0x000fe20000300000 */
.L_x_1351:
[----:B------:R-:W-:Y:S01]  /*81d0*/  ULEA UR26, UR39, UR46, 0x3 ;  /* 0x0000002e271a7291 */ /* 0x000fe2000f8e183f */
[----:B------:R-:W-:-:S05]  /*81e0*/  IMAD.U32 R7, RZ, RZ, UR38 ;  /* 0x00000026ff077e24 */ /* 0x000fca000f8e00ff */
[----:B------:R-:W-:-:S04]  /*81f0*/  SHF.L.U32 R7, R7, 0x1f, RZ ;  /* 0x0000001f07077819 */ /* 0x000fc800000006ff */
[----:B------:R1:W2:Y:S01]  /*8200*/  SYNCS.PHASECHK.TRANS64.TRYWAIT P2, [UR26+0x22830], R7 ;  /* 0x02283007ff0075a7 */ /* 0x0002a2000804015a */
[----:B------:R-:W-:Y:S05]  /*8210*/  @!P0 BRA `(.L_x_1352) ;  /* 0x0000000000048947 */ /* 0x000fea0003800000 */
[----:B------:R-:W-:Y:S01]  /*8220*/  BPT.TRAP 0x1 ;  /* 0x000000040000795c */ /* 0x000fe20000300000 */
.L_x_1352:
[----:B--2---:R-:W-:Y:S05]  /*8230*/  @P2 BRA `(.L_x_1353) ;  /* 0x0000000000082947 */ /* 0x004fea0003800000 */
[----:B------:R-:W2:Y:S02]  /*8240*/  SYNCS.PHASECHK.TRANS64.TRYWAIT P2, [UR26+0x22830], R7 ;  /* 0x02283007ff0075a7 */ /* 0x000ea4000804015a */
[----:B--2---:R-:W-:Y:S05]  /*8250*/  @!P2 BRA `(.L_x_1354) ;  /* 0x000000ac0060a947 */ /* 0x004fea0003800000 */
.L_x_1353:
[----:B------:R-:W-:Y:S01]  /*8260*/  UIMAD UR18, UR39, 0x300, UR20 ;  /* 0x00000300271278a4 */ /* 0x000fe2000f8e0214 */
[----:B------:R-:W-:Y:S01]  /*8270*/  WARPGROUP.ARRIVE ;  /* 0x00000000000079c5 */ /* 0x000fe20000000000 */
[----:B------:R-:W-:Y:S01]  /*8280*/  UMOV UR19, 0x40000040 ;  /* 0x4000004000137882 */ /* 0x000fe20000000000 */
[----:B------:R-:W-:Y:S01]  /*8290*/  UMOV UR7, 0x40000040 ;  /* 0x4000004000077882 */ /* 0x000fe20000000000 */
[----:B------:R-:W-:-:S03]  /*82a0*/  UIADD3 UR6, UR18, 0x2, URZ ;  /* 0x0000000212067890 */ /* 0x000fc6000fffe03f */
[----:B------:R-:W3:Y:S01]  /*82b0*/  S2R R217, SR_TID.X ;  /* 0x0000000000d97919 */ /* 0x000ee20000002100 */
[----:B------:R-:W-:Y:S01]  /*82c0*/  UIADD3 UR10, UR18, 0x4, URZ ;  /* 0x00000004120a7890 */ /* 0x000fe2000fffe03f */
[----:B------:R-:W-:Y:S01]  /*82d0*/  UMOV UR11, 0x40000040 ;  /* 0x40000040000b7882 */ /* 0x000fe20000000000 */
[----:B------:R-:W-:Y:S01]  /*82e0*/  HGMMA.64x96x16.F32 R152, gdesc[UR16], RZ, !UPT, gsb0 ;  /* 0x01600000109879f0 */ /* 0x000fe2000c0008ff */
[----:B------:R-:W-:Y:S01]  /*82f0*/  UIADD3 UR14, UR18, 0x6, URZ ;  /* 0x00000006120e7890 */ /* 0x000fe2000fffe03f */
[----:B------:R-:W-:Y:S01]  /*8300*/  UMOV UR15, 0x40000040 ;  /* 0x40000040000f7882 */ /* 0x000fe20000000000 */
[----:B---3--:R-:W-:Y:S01]  /*8310*/  LOP3.LUT P2, RZ, R217, 0x7f, RZ, 0xc0, !PT ;  /* 0x0000007fd9ff7812 */ /* 0x008fe2000784c0ff */
[----:B------:R-:W-:Y:S02]  /*8320*/  WARPGROUP.DEPBAR.LE gsb0, 0x0 ;  /* 0x00008000000079c5 */ /* 0x000fe40000010000 */
        /* <DEDUP_REMOVED lines=62> */
[----:B------:R-:W-:-:S02]  /*8710*/  FMUL.FTZ R176, R199, UR25 ;  /* 0x00000019c7b07c20 */ /* 0x000fc40008410000 */
[----:B------:R-:W2:Y:S01]  /*8720*/  MUFU.TANH R161, R161 ;  /* 0x000000a100a17308 */ /* 0x000ea20000002400 */
[----:B---3--:R-:W-:-:S07]  /*8730*/  FMNMX.FTZ R9, R159, R164, !PT ;  /* 0x000000a49f097209 */ /* 0x008fce0007810000 */
[----:B------:R-:W3:Y:S01]  /*8740*/  MUFU.TANH R160, R160 ;  /* 0x000000a000a07308 */ /* 0x000ee20000002400 */
[----:B----4-:R-:W-:-:S07]  /*8750*/  FMNMX.FTZ R164, R158, R9, !PT ;  /* 0x000000099ea47209 */ /* 0x010fce0007810000 */
[----:B------:R-:W4:Y:S01]  /*8760*/  MUFU.TANH R163, R163 ;  /* 0x000000a300a37308 */ /* 0x000f220000002400 */
[----:B--2---:R-:W-:-:S07]  /*8770*/  FMNMX.FTZ R9, R161, R164, !PT ;  /* 0x000000a4a1097209 */ /* 0x004fce0007810000 */
        /* <DEDUP_REMOVED lines=23> */
[----:B--2---:R-:W-:Y:S01]  /*88f0*/  FMNMX.FTZ R9, R209, R164, !PT ;  /* 0x000000a4d1097209 */ /* 0x004fe20007810000 */
[----:B------:R-:W-:Y:S01]  /*8900*/  FMUL.FTZ R164, R175, UR25 ;  /* 0x00000019afa47c20 */ /* 0x000fe20008410000 */
[----:B------:R-:W-:-:S05]  /*8910*/  FMUL.FTZ R175, R198, UR25 ;  /* 0x00000019c6af7c20 */ /* 0x000fca0008410000 */
[----:B------:R-:W2:Y:S01]  /*8920*/  MUFU.TANH R213, R213 ;  /* 0x000000d500d57308 */ /* 0x000ea20000002400 */
[----:B---3--:R-:W-:-:S07]  /*8930*/  FMNMX.FTZ R166, R214, R9, !PT ;  /* 0x00000009d6a67209 */ /* 0x008fce0007810000 */
[----:B------:R-:W3:Y:S01]  /*8940*/  MUFU.TANH R196, R196 ;  /* 0x000000c400c47308 */ /* 0x000ee20000002400 */
[----:B----4-:R-:W-:-:S07]  /*8950*/  FMNMX.FTZ R166, R189, R166, !PT ;  /* 0x000000a6bda67209 */ /* 0x010fce0007810000 */
[----:B------:R-:W4:Y:S01]  /*8960*/  MUFU.TANH R193, R193 ;  /* 0x000000c100c17308 */ /* 0x000f220000002400 */
[----:B--2---:R-:W-:Y:S01]  /*8970*/  FMNMX.FTZ R9, R213, R166, !PT ;  /* 0x000000a6d5097209 */ /* 0x004fe20007810000 */
[----:B------:R-:W-:-:S06]  /*8980*/  FMUL.FTZ R166, R179, UR25 ;  /* 0x00000019b3a67c20 */ /* 0x000fcc0008410000 */
[----:B------:R-:W2:Y:S01]  /*8990*/  MUFU.TANH R14, R14 ;  /* 0x0000000e000e7308 */ /* 0x000ea20000002400 */
[----:B---3--:R-:W-:-:S07]  /*89a0*/  FMNMX.FTZ R168, R196, R9, !PT ;  /* 0x00000009c4a87209 */ /* 0x008fce0007810000 */
[----:B------:R-:W3:Y:S01]  /*89b0*/  MUFU.TANH R11, R11 ;  /* 0x0000000b000b7308 */ /* 0x000ee20000002400 */
[----:B----4-:R-:W-:Y:S01]  /*89c0*/  FMNMX.FTZ R9, R193, R168, !PT ;  /* 0x000000a8c1097209 */ /* 0x010fe20007810000 */
[----:B------:R-:W-:-:S04]  /*89d0*/  FMUL.FTZ R168, R183, UR25 ;  /* 0x00000019b7a87c20 */ /* 0x000fc80008410000 */
[----:B------:R-:W4:Y:S02]  /*89e0*/  SHFL.BFLY PT, R172, R9, 0x2, 0x1f ;  /* 0x0c401f0009ac7f89 */ /* 0x000f2400000e0000 */
[----:B------:R-:W5:Y:S01]  /*89f0*/  MUFU.TANH R15, R15 ;  /* 0x0000000f000f7308 */ /* 0x000f620000002400 */
[----:B--2---:R-:W-:-:S07]  /*8a00*/  FMNMX.FTZ R180, R14, R13, !PT ;  /* 0x0000000d0eb47209 */ /* 0x004fce0007810000 */
[----:B------:R-:W2:Y:S01]  /*8a10*/  MUFU.TANH R20, R20 ;  /* 0x0000001400147308 */ /* 0x000ea20000002400 */
[----:B---3--:R-:W-:-:S07]  /*8a20*/  FMNMX.FTZ R180, R11, R180, !PT ;  /* 0x000000b40bb47209 */ /* 0x008fce0007810000 */
[----:B------:R-:W3:Y:S01]  /*8a30*/  MUFU.TANH R21, R21 ;  /* 0x0000001500157308 */ /* 0x000ee20000002400 */
[----:B-----5:R-:W-:Y:S02]  /*8a40*/  FMNMX.FTZ R179, R15, R180, !PT ;  /* 0x000000b40fb37209 */ /* 0x020fe40007810000 */
[----:B----4-:R-:W-:Y:S01]  /*8a50*/  FMNMX.FTZ R177, R9, R172, !PT ;  /* 0x000000ac09b17209 */ /* 0x010fe20007810000 */
[----:B------:R-:W-:-:S04]  /*8a60*/  FMUL.FTZ R172, R191, UR25 ;  /* 0x00000019bfac7c20 */ /* 0x000fc80008410000 */
[----:B------:R-:W4:Y:S01]  /*8a70*/  MUFU.TANH R22, R22 ;  /* 0x0000001600167308 */ /* 0x000f220000002400 */
[----:B------:R-:W5:Y:S07]  /*8a80*/  SHFL.BFLY PT, R178, R177, 0x1, 0x1f ;  /* 0x0c201f00b1b27f89 */ /* 0x000f6e00000e0000 */
[----:B------:R-:W1:Y:S08]  /*8a90*/  MUFU.TANH R152, R152 ;  /* 0x0000009800987308 */ /* 0x000e700000002400 */
[----:B------:R-:W1:Y:S08]  /*8aa0*/  MUFU.TANH R153, R153 ;  /* 0x0000009900997308 */ /* 0x000e700000002400 */
[----:B------:R-:W1:Y:S01]  /*8ab0*/  MUFU.TANH R154, R154 ;  /* 0x0000009a009a7308 */ /* 0x000e620000002400 */
[----:B-----5:R-:W-:-:S05]  /*8ac0*/  FMNMX.FTZ R9, R177, R178, !PT ;  /* 0x000000b2b1097209 */ /* 0x020fca0007810000 */
[C---:B------:R-:W-:Y:S02]  /*8ad0*/  FMUL.FTZ R198, R9.reuse, UR10 ;  /* 0x0000000a09c67c20 */ /* 0x040fe40008410000 */
[----:B------:R-:W5:Y:S01]  /*8ae0*/  MUFU.TANH R155, R155 ;  /* 0x0000009b009b7308 */ /* 0x000f620000002400 */
[----:B------:R-:W-:Y:S01]  /*8af0*/  FADD.FTZ R177, -R9, R204 ;  /* 0x000000cc09b17221 */ /* 0x000fe20000010100 */
[--C-:B------:R-:W-:Y:S01]  /*8b00*/  FFMA.FTZ R180, R8, UR10, -R198.reuse ;  /* 0x0000000a08b47c23 */ /* 0x100fe200080108c6 */
[----:B--2---:R-:W-:Y:S01]  /*8b10*/  FMNMX.FTZ R8, R20, R179, !PT ;  /* 0x000000b314087209 */ /* 0x004fe20007810000 */
[--C-:B------:R-:W-:Y:S01]  /*8b20*/  FFMA.FTZ R182, R157, UR10, -R198.reuse ;  /* 0x0000000a9db67c23 */ /* 0x100fe200080108c6 */
[--C-:B------:R-:W-:Y:S01]  /*8b30*/  FFMA.FTZ R183, R163, UR10, -R198.reuse ;  /* 0x0000000aa3b77c23 */ /* 0x100fe200080108c6 */
[----:B------:R-:W-:Y:S01]  /*8b40*/  FMUL.FTZ R178, R177, UR10 ;  /* 0x0000000ab1b27c20 */ /* 0x000fe20008410000 */
[----:B---3--:R-:W-:Y:S01]  /*8b50*/  FMNMX.FTZ R179, R21, R8, !PT ;  /* 0x0000000815b37209 */ /* 0x008fe20007810000 */
[----:B------:R-:W2:Y:S01]  /*8b60*/  MUFU.TANH R156, R156 ;  /* 0x0000009c009c7308 */ /* 0x000ea20000002400 */
[--C-:B------:R-:W-:Y:S01]  /*8b70*/  FFMA.FTZ R177, R203, UR10, -R198.reuse ;  /* 0x0000000acbb17c23 */ /* 0x100fe200080108c6 */
[--C-:B------:R-:W-:Y:S01]  /*8b80*/  FFMA.FTZ R195, R196, UR10, -R198.reuse ;  /* 0x0000000ac4c37c23 */ /* 0x100fe200080108c6 */
[----:B----4-:R-:W-:Y:S01]  /*8b90*/  FMNMX.FTZ R181, R22, R179, !PT ;  /* 0x000000b316b57209 */ /* 0x010fe20007810000 */
[--C-:B------:R-:W-:Y:S01]  /*8ba0*/  FFMA.FTZ R196, R193, UR10, -R198.reuse ;  /* 0x0000000ac1c47c23 */ /* 0x100fe200080108c6 */
[--C-:B------:R-:W-:Y:S01]  /*8bb0*/  FFMA.FTZ R205, R205, UR10, -R198.reuse ;  /* 0x0000000acdcd7c23 */ /* 0x100fe200080108c6 */
[--C-:B------:R-:W-:Y:S01]  /*8bc0*/  FFMA.FTZ R158, R158, UR10, -R198.reuse ;  /* 0x0000000a9e9e7c23 */ /* 0x100fe200080108c6 */
[----:B-1----:R-:W-:Y:S01]  /*8bd0*/  FMNMX.FTZ R8, R152, R181, !PT ;  /* 0x000000b598087209 */ /* 0x002fe20007810000 */
[----:B------:R-:W1:Y:S01]  /*8be0*/  MUFU.TANH R164, R164 ;  /* 0x000000a400a47308 */ /* 0x000e620000002400 */
        /* <DEDUP_REMOVED lines=18> */
[----:B-1----:R-:W-:Y:S01]  /*8d10*/  FMNMX.FTZ R8, R164, R159, !PT ;  /* 0x0000009fa4087209 */ /* 0x002fe20007810000 */
[----:B------:R-:W-:-:S04]  /*8d20*/  FFMA.FTZ R194, R213, UR10, -R198 ;  /* 0x0000000ad5c27c23 */ /* 0x000fc800080108c6 */
        /* <DEDUP_REMOVED lines=20> */
[----:B------:R2:W-:Y:S08]  /*8e70*/  MUFU.EX2 R159, R181 ;  /* 0x000000b5009f7308 */ /* 0x0005f00000000800 */
[----:B------:R-:W3:Y:S01]  /*8e80*/  MUFU.EX2 R178, R178 ;  /* 0x000000b200b27308 */ /* 0x000ee20000000800 */
[----:B--2---:R-:W-:-:S04]  /*8e90*/  FMNMX.FTZ R181, R175, R8, !PT ;  /* 0x00000008afb57209 */ /* 0x004fc80007810000 */
[----:B-1----:R-:W-:Y:S01]  /*8ea0*/  FMNMX.FTZ R8, R176, R181, !PT ;  /* 0x000000b5b0087209 */ /* 0x002fe20007810000 */
[--C-:B------:R-:W-:Y:S02]  /*8eb0*/  FFMA.FTZ R181, R208, UR10, -R198.reuse ;  /* 0x0000000ad0b57c23 */ /* 0x100fe400080108c6 */
[----:B------:R-:W1:Y:S02]  /*8ec0*/  MUFU.EX2 R177, R177 ;  /* 0x000000b100b17308 */ /* 0x000e640000000800 */
[----:B------:R-:W2:Y:S06]  /*8ed0*/  SHFL.BFLY PT, R187, R8, 0x2, 0x1f ;  /* 0x0c401f0008bb7f89 */ /* 0x000eac00000e0000 */
[----:B------:R-:W4:Y:S01]  /*8ee0*/  MUFU.EX2 R180, R180 ;  /* 0x000000b400b47308 */ /* 0x000f220000000800 */
[-C--:B---3--:R-:W-:Y:S01]  /*8ef0*/  FMUL.FTZ R24, R24, R178.reuse ;  /* 0x000000b218187220 */ /* 0x088fe20000410000 */
[-C--:B------:R-:W-:Y:S01]  /*8f00*/  FMUL.FTZ R25, R25, R178.reuse ;  /* 0x000000b219197220 */ /* 0x080fe20000410000 */
[-C--:B------:R-:W-:Y:S01]  /*8f10*/  FMUL.FTZ R28, R28, R178.reuse ;  /* 0x000000b21c1c7220 */ /* 0x080fe20000410000 */
[-C--:B------:R-:W-:Y:S01]  /*8f20*/  FMUL.FTZ R29, R29, R178.reuse ;  /* 0x000000b21d1d7220 */ /* 0x080fe20000410000 */
[-C--:B------:R-:W-:Y:S01]  /*8f30*/  FMUL.FTZ R32, R32, R178.reuse ;  /* 0x000000b220207220 */ /* 0x080fe20000410000 */
[-C--:B------:R-:W-:Y:S01]  /*8f40*/  FMUL.FTZ R33, R33, R178.reuse ;  /* 0x000000b221217220 */ /* 0x080fe20000410000 */
[-C--:B------:R-:W-:Y:S01]  /*8f50*/  FMUL.FTZ R36, R36, R178.reuse ;  /* 0x000000b224247220 */ /* 0x080fe20000410000 */
[----:B------:R3:W-:Y:S01]  /*8f60*/  MUFU.EX2 R161, R183 ;  /* 0x000000b700a17308 */ /* 0x0007e20000000800 */
[----:B-1----:R-:W-:Y:S01]  /*8f70*/  FFMA.FTZ R5, R178, R5, R177 ;  /* 0x00000005b2057223 */ /* 0x002fe200000100b1 */
[-C--:B------:R-:W-:Y:S01]  /*8f80*/  FMUL.FTZ R37, R37, R178.reuse ;  /* 0x000000b225257220 */ /* 0x080fe20000410000 */
[-C--:B------:R-:W-:Y:S01]  /*8f90*/  FMUL.FTZ R40, R40, R178.reuse ;  /* 0x000000b228287220 */ /* 0x080fe20000410000 */
[-C--:B------:R-:W-:Y:S01]  /*8fa0*/  FMUL.FTZ R41, R41, R178.reuse ;  /* 0x000000b229297220 */ /* 0x080fe20000410000 */
[-C--:B------:R-:W-:Y:S01]  /*8fb0*/  FMUL.FTZ R44, R44, R178.reuse ;  /* 0x000000b22c2c7220 */ /* 0x080fe20000410000 */
[-C--:B------:R-:W-:Y:S01]  /*8fc0*/  FMUL.FTZ R45, R45, R178.reuse ;  /* 0x000000b22d2d7220 */ /* 0x080fe20000410000 */
[----:B------:R-:W-:Y:S01]  /*8fd0*/  FMUL.FTZ R48, R48, R178 ;  /* 0x000000b230307220 */ /* 0x000fe20000410000 */
[----:B------:R-:W-:Y:S01]  /*8fe0*/  MUFU.EX2 R179, R205 ;  /* 0x000000cd00b37308 */ /* 0x000fe20000000800 */
[----:B---3--:R-:W-:Y:S01]  /*8ff0*/  FFMA.FTZ R183, R210, UR10, -R198 ;  /* 0x0000000ad2b77c23 */ /* 0x008fe200080108c6 */
[----:B--2---:R-:W-:Y:S01]  /*9000*/  FMNMX.FTZ R191, R8, R187, !PT ;  /* 0x000000bb08bf7209 */ /* 0x004fe20007810000 */
[----:B------:R-:W-:-:S02]  /*9010*/  IMAD.U32 R210, RZ, RZ, UR26 ;  /* 0x0000001affd27e24 */ /* 0x000fc4000f8e00ff */
[----:B------:R-:W-:Y:S01]  /*9020*/  FFMA.FTZ R187, R209, UR10, -R198 ;  /* 0x0000000ad1bb7c23 */ /* 0x000fe200080108c6 */
[-C--:B------:R-:W-:Y:S01]  /*9030*/  FMUL.FTZ R49, R49, R178.reuse ;  /* 0x000000b231317220 */ /* 0x080fe20000410000 */
[-C--:B------:R-:W-:Y:S01]  /*9040*/  FMUL.FTZ R52, R52, R178.reuse ;  /* 0x000000b234347220 */ /* 0x080fe20000410000 */
[----:B------:R-:W1:Y:S01]  /*9050*/  SHFL.BFLY PT, R8, R191, 0x1, 0x1f ;  /* 0x0c201f00bf087f89 */ /* 0x000e6200000e0000 */
        /* <DEDUP_REMOVED lines=22> */
[----:B------:R-:W-:Y:S01]  /*91c0*/  FMUL.FTZ R92, R92, R178 ;  /* 0x000000b25c5c7220 */ /* 0x000fe20000410000 */
[----:B-1----:R-:W-:Y:S01]  /*91d0*/  FMNMX.FTZ R8, R191, R8, !PT ;  /* 0x00000008bf087209 */ /* 0x002fe20007810000 */
[----:B------:R-:W-:Y:S01]  /*91e0*/  MUFU.EX2 R160, R160 ;  /* 0x000000a000a07308 */ /* 0x000fe20000000800 */
[-C--:B------:R-:W-:Y:S01]  /*91f0*/  FMUL.FTZ R93, R93, R178.reuse ;  /* 0x000000b25d5d7220 */ /* 0x080fe20000410000 */
[-C--:B------:R-:W-:Y:S01]  /*9200*/  FMUL.FTZ R96, R96, R178.reuse ;  /* 0x000000b260607220 */ /* 0x080fe20000410000 */
[-C--:B------:R-:W-:Y:S01]  /*9210*/  FMUL.FTZ R97, R97, R178.reuse ;  /* 0x000000b261617220 */ /* 0x080fe20000410000 */
[C---:B------:R-:W-:Y:S01]  /*9220*/  FADD.FTZ R13, -R8.reuse, R13 ;  /* 0x0000000d080d7221 */ /* 0x040fe20000010100 */
[----:B------:R-:W-:Y:S01]  /*9230*/  FMUL.FTZ R197, R8, UR10 ;  /* 0x0000000a08c57c20 */ /* 0x000fe20008410000 */
[-C--:B------:R-:W-:Y:S01]  /*9240*/  FMUL.FTZ R100, R100, R178.reuse ;  /* 0x000000b264647220 */ /* 0x080fe20000410000 */
[----:B------:R-:W-:Y:S01]  /*9250*/  FMUL.FTZ R101, R101, R178 ;  /* 0x000000b265657220 */ /* 0x000fe20000410000 */
[----:B------:R-:W-:Y:S01]  /*9260*/  FMUL.FTZ R13, R13, UR10 ;  /* 0x0000000a0d0d7c20 */ /* 0x000fe20008410000 */
[--C-:B------:R-:W-:Y:S01]  /*9270*/  FFMA.FTZ R14, R14, UR10, -R197.reuse ;  /* 0x0000000a0e0e7c23 */ /* 0x100fe200080108c5 */
[--C-:B------:R-:W-:Y:S01]  /*9280*/  FFMA.FTZ R193, R11, UR10, -R197.reuse ;  /* 0x0000000a0bc17c23 */ /* 0x100fe200080108c5 */
[--C-:B------:R-:W-:Y:S01]  /*9290*/  FFMA.FTZ R15, R15, UR10, -R197.reuse ;  /* 0x0000000a0f0f7c23 */ /* 0x100fe200080108c5 */
[--C-:B------:R-:W-:Y:S01]  /*92a0*/  FFMA.FTZ R20, R20, UR10, -R197.reuse ;  /* 0x0000000a14147c23 */ /* 0x100fe200080108c5 */
[----:B------:R1:W-:Y:S01]  /*92b0*/  MUFU.EX2 R191, R195 ;  /* 0x000000c300bf7308 */ /* 0x0003e20000000800 */
[--C-:B------:R-:W-:Y:S01]  /*92c0*/  FFMA.FTZ R21, R21, UR10, -R197.reuse ;  /* 0x0000000a15157c23 */ /* 0x100fe200080108c5 */
[--C-:B------:R-:W-:Y:S01]  /*92d0*/  FFMA.FTZ R22, R22, UR10, -R197.reuse ;  /* 0x0000000a16167c23 */ /* 0x100fe200080108c5 */
[----:B------:R-:W-:Y:S01]  /*92e0*/  IADD3 R11, -R23, 0xb, RZ ;  /* 0x0000000b170b7810 */ /* 0x000fe20007ffe1ff */
[--C-:B------:R-:W-:Y:S01]  /*92f0*/  FFMA.FTZ R198, R153, UR10, -R197.reuse ;  /* 0x0000000a99c67c23 */ /* 0x100fe200080108c5 */
[--C-:B------:R-:W-:Y:S01]  /*9300*/  FFMA.FTZ R199, R154, UR10, -R197.reuse ;  /* 0x0000000a9ac77c23 */ /* 0x100fe200080108c5 */
[--C-:B------:R-:W-:Y:S01]  /*9310*/  FFMA.FTZ R204, R155, UR10, -R197.reuse ;  /* 0x0000000a9bcc7c23 */ /* 0x100fe200080108c5 */
[--C-:B------:R-:W-:Y:S01]  /*9320*/  FFMA.FTZ R203, R156, UR10, -R197.reuse ;  /* 0x0000000a9ccb7c23 */ /* 0x100fe200080108c5 */
[----:B------:R-:W-:Y:S01]  /*9330*/  MUFU.EX2 R13, R13 ;  /* 0x0000000d000d7308 */ /* 0x000fe20000000800 */
[----:B-1----:R-:W-:Y:S01]  /*9340*/  FFMA.FTZ R195, R152, UR10, -R197 ;  /* 0x0000000a98c37c23 */ /* 0x002fe200080108c5 */
[----:B------:R-:W-:-:S02]  /*9350*/  @!P2 VIADD R152, R210, 0x22840 ;  /* 0x00022840d298a836 */ /* 0x000fc40000000000 */
[--C-:B------:R-:W-:Y:S01]  /*9360*/  FFMA.FTZ R165, R165, UR10, -R197.reuse ;  /* 0x0000000aa5a57c23 */ /* 0x100fe200080108c5 */
[--C-:B------:R-:W-:Y:S01]  /*9370*/  FFMA.FTZ R208, R166, UR10, -R197.reuse ;  /* 0x0000000aa6d07c23 */ /* 0x100fe200080108c5 */
[--C-:B------:R-:W-:Y:S01]  /*9380*/  FFMA.FTZ R167, R167, UR10, -R197.reuse ;  /* 0x0000000aa7a77c23 */ /* 0x100fe200080108c5 */
[--C-:B------:R-:W-:Y:S01]  /*9390*/  FFMA.FTZ R212, R168, UR10, -R197.reuse ;  /* 0x0000000aa8d47c23 */ /* 0x100fe200080108c5 */
[----:B------:R-:W-:Y:S01]  /*93a0*/  @!P2 PRMT R152, RZ, 0x654, R152 ;  /* 0x00000654ff98a816 */ /* 0x000fe20000000098 */
[----:B------:R-:W1:Y:S01]  /*93b0*/  MUFU.EX2 R14, R14 ;  /* 0x0000000e000e7308 */ /* 0x000e620000000800 */
[----:B------:R2:W-:Y:S06]  /*93c0*/  BAR.ARV R11, 0x100 ;  /* 0x0004000b0000751d */ /* 0x0005ec0000002000 */
[----:B------:R4:W-:Y:S01]  /*93d0*/  @!P2 SYNCS.ARRIVE.TRANS64.RED.A1T0 RZ, [R152+URZ], RZ ;  /* 0x000000ff98ffa9a7 */ /* 0x0009e2000810043f */
[----:B------:R-:W3:Y:S01]  /*93e0*/  MUFU.EX2 R193, R193 ;  /* 0x000000c100c17308 */ /* 0x000ee20000000800 */
[--C-:B------:R-:W-:Y:S01]  /*93f0*/  FFMA.FTZ R169, R169, UR10, -R197.reuse ;  /* 0x0000000aa9a97c23 */ /* 0x100fe200080108c5 */
[--C-:B------:R-:W-:Y:S01]  /*9400*/  FFMA.FTZ R214, R170, UR10, -R197.reuse ;  /* 0x0000000aaad67c23 */ /* 0x100fe200080108c5 */
[--C-:B------:R-:W-:Y:S01]  /*9410*/  FFMA.FTZ R171, R171, UR10, -R197.reuse ;  /* 0x0000000aabab7c23 */ /* 0x100fe200080108c5 */
[--C-:B------:R-:W-:Y:S01]  /*9420*/  FFMA.FTZ R216, R172, UR10, -R197.reuse ;  /* 0x0000000aacd87c23 */ /* 0x100fe200080108c5 */
[--C-:B------:R-:W-:Y:S01]  /*9430*/  FFMA.FTZ R173, R173, UR10, -R197.reuse ;  /* 0x0000000aadad7c23 */ /* 0x100fe200080108c5 */
[----:B------:R-:W-:Y:S01]  /*9440*/  FFMA.FTZ R174, R174, UR10, -R197 ;  /* 0x0000000aaeae7c23 */ /* 0x000fe200080108c5 */
[----:B----4-:R-:W-:Y:S01]  /*9450*/  FADD.FTZ R152, R180, R5 ;  /* 0x00000005b4987221 */ /* 0x010fe20000010000 */
[----:B------:R-:W4:Y:S01]  /*9460*/  MUFU.EX2 R15, R15 ;  /* 0x0000000f000f7308 */ /* 0x000f220000000800 */
[----:B-1----:R-:W-:Y:S01]  /*9470*/  FFMA.FTZ R4, R13, R4, R14 ;  /* 0x000000040d047223 */ /* 0x002fe2000001000e */
[----:B------:R-:W-:Y:S01]  /*9480*/  FFMA.FTZ R175, R175, UR10, -R197 ;  /* 0x0000000aafaf7c23 */ /* 0x000fe200080108c5 */
[----:B------:R-:W-:Y:S01]  /*9490*/  FADD.FTZ R5, R179, R152 ;  /* 0x00000098b3057221 */ /* 0x000fe20000010000 */
[-C--:B------:R-:W-:Y:S01]  /*94a0*/  FMUL.FTZ R104, R104, R178.reuse ;  /* 0x000000b268687220 */ /* 0x080fe20000410000 */
[-C--:B------:R-:W-:Y:S01]  /*94b0*/  FMUL.FTZ R105, R105, R178.reuse ;  /* 0x000000b269697220 */ /* 0x080fe20000410000 */
[-C--:B------:R-:W-:Y:S01]  /*94c0*/  FMUL.FTZ R108, R108, R178.reuse ;  /* 0x000000b26c6c7220 */ /* 0x080fe20000410000 */
[----:B------:R-:W-:Y:S01]  /*94d0*/  FADD.FTZ R152, R182, R5 ;  /* 0x00000005b6987221 */ /* 0x000fe20000010000 */
[----:B------:R-:W1:Y:S01]  /*94e0*/  MUFU.EX2 R20, R20 ;  /* 0x0000001400147308 */ /* 0x000e620000000800 */
[----:B---3--:R-:W-:Y:S01]  /*94f0*/  FADD.FTZ R4, R193, R4 ;  /* 0x00000004c1047221 */ /* 0x008fe20000010000 */
[-C--:B------:R-:W-:Y:S01]  /*9500*/  FMUL.FTZ R109, R109, R178.reuse ;  /* 0x000000b26d6d7220 */ /* 0x080fe20000410000 */
[----:B------:R-:W-:Y:S01]  /*9510*/  FADD.FTZ R5, R157, R152 ;  /* 0x000000989d057221 */ /* 0x000fe20000010000 */
[-C--:B------:R-:W-:Y:S01]  /*9520*/  FMUL.FTZ R112, R112, R178.reuse ;  /* 0x000000b270707220 */ /* 0x080fe20000410000 */
[-C--:B------:R-:W-:Y:S01]  /*9530*/  FMUL.FTZ R113, R113, R178.reuse ;  /* 0x000000b271717220 */ /* 0x080fe20000410000 */
[-C--:B------:R-:W-:Y:S01]  /*9540*/  FMUL.FTZ R116, R116, R178.reuse ;  /* 0x000000b274747220 */ /* 0x080fe20000410000 */
[----:B------:R-:W-:Y:S01]  /*9550*/  FADD.FTZ R152, R158, R5 ;  /* 0x000000059e987221 */ /* 0x000fe20000010000 */
[----:B------:R-:W3:Y:S01]  /*9560*/  MUFU.EX2 R21, R21 ;  /* 0x0000001500157308 */ /* 0x000ee20000000800 */
[----:B----4-:R-:W-:Y:S01]  /*9570*/  FADD.FTZ R153, R15, R4 ;  /* 0x000000040f997221 */ /* 0x010fe20000010000 */
[-C--:B------:R-:W-:Y:S01]  /*9580*/  FMUL.FTZ R117, R117, R178.reuse ;  /* 0x000000b275757220 */ /* 0x080fe20000410000 */
[----:B------:R-:W-:Y:S01]  /*9590*/  FADD.FTZ R5, R159, R152 ;  /* 0x000000989f057221 */ /* 0x000fe20000010000 */
[-C--:B------:R-:W-:Y:S01]  /*95a0*/  FMUL.FTZ R120, R120, R178.reuse ;  /* 0x000000b278787220 */ /* 0x080fe20000410000 */
[-C--:B------:R-:W-:Y:S01]  /*95b0*/  FMUL.FTZ R121, R121, R178.reuse ;  /* 0x000000b279797220 */ /* 0x080fe20000410000 */
[-C--:B------:R-:W-:Y:S01]  /*95c0*/  FMUL.FTZ R124, R124, R178.reuse ;  /* 0x000000b27c7c7220 */ /* 0x080fe20000410000 */
[----:B------:R-:W-:Y:S01]  /*95d0*/  FADD.FTZ R152, R160, R5 ;  /* 0x00000005a0987221 */ /* 0x000fe20000010000 */
[----:B------:R-:W4:Y:S01]  /*95e0*/  MUFU.EX2 R22, R22 ;  /* 0x0000001600167308 */ /* 0x000f220000000800 */
[----:B-1----:R-:W-:Y:S01]  /*95f0*/  FADD.FTZ R4, R20, R153 ;  /* 0x0000009914047221 */ /* 0x002fe20000010000 */
[-C--:B------:R-:W-:Y:S01]  /*9600*/  FMUL.FTZ R125, R125, R178.reuse ;  /* 0x000000b27d7d7220 */ /* 0x080fe20000410000 */
[----:B------:R-:W-:Y:S01]  /*9610*/  FADD.FTZ R5, R161, R152 ;  /* 0x00000098a1057221 */ /* 0x000fe20000010000 */
        /* <DEDUP_REMOVED lines=13> */
[----:B----4-:R-:W-:Y:S01]  /*96f0*/  FADD.FTZ R4, R22, R153 ;  /* 0x0000009916047221 */ /* 0x010fe20000010000 */
[-C--:B------:R-:W-:Y:S01]  /*9700*/  FMUL.FTZ R148, R148, R178.reuse ;  /* 0x000000b294947220 */ /* 0x080fe20000410000 */
[----:B------:R-:W-:Y:S01]  /*9710*/  FMUL.FTZ R149, R149, R178 ;  /* 0x000000b295957220 */ /* 0x000fe20000410000 */
[-C--:B------:R-:W-:Y:S01]  /*9720*/  FMUL.FTZ R26, R26, R13.reuse ;  /* 0x0000000d1a1a7220 */ /* 0x080fe20000410000 */
[-C--:B------:R-:W-:Y:S01]  /*9730*/  FMUL.FTZ R27, R27, R13.reuse ;  /* 0x0000000d1b1b7220 */ /* 0x080fe20000410000 */
[-C--:B------:R-:W-:Y:S01]  /*9740*/  FMUL.FTZ R30, R30, R13.reuse ;  /* 0x0000000d1e1e7220 */ /* 0x080fe20000410000 */
[-C--:B------:R-:W-:Y:S01]  /*9750*/  FMUL.FTZ R31, R31, R13.reuse ;  /* 0x0000000d1f1f7220 */ /* 0x080fe20000410000 */
[----:B------:R-:W4:Y:S01]  /*9760*/  MUFU.EX2 R199, R199 ;  /* 0x000000c700c77308 */ /* 0x000f220000000800 */
        /* <DEDUP_REMOVED lines=32> */
[----:B----4-:R-:W-:Y:S01]  /*9970*/  FFMA.FTZ R206, R164, UR10, -R197 ;  /* 0x0000000aa4ce7c23 */ /* 0x010fe200080108c5 */
[----:B---3--:R-:W-:Y:S01]  /*9980*/  FADD.FTZ R4, R204, R153 ;  /* 0x00000099cc047221 */ /* 0x008fe20000010000 */
[----:B------:R-:W-:Y:S01]  /*9990*/  FFMA.FTZ R197, R176, UR10, -R197 ;  /* 0x0000000ab0c57c23 */ /* 0x000fe200080108c5 */
[-C--:B------:R-:W-:Y:S01]  /*99a0*/  FMUL.FTZ R82, R82, R13.reuse ;  /* 0x0000000d52527220 */ /* 0x080fe20000410000 */
[-C--:B------:R-:W-:Y:S01]  /*99b0*/  FMUL.FTZ R83, R83, R13.reuse ;  /* 0x0000000d53537220 */ /* 0x080fe20000410000 */
[-C--:B------:R-:W-:Y:S01]  /*99c0*/  FMUL.FTZ R86, R86, R13.reuse ;  /* 0x0000000d56567220 */ /* 0x080fe20000410000 */
[-C--:B------:R-:W-:Y:S01]  /*99d0*/  FMUL.FTZ R87, R87, R13.reuse ;  /* 0x0000000d57577220 */ /* 0x080fe20000410000 */
[----:B------:R-:W3:Y:S01]  /*99e0*/  MUFU.EX2 R184, R184 ;  /* 0x000000b800b87308 */ /* 0x000ee20000000800 */
[----:B-----5:R-:W-:Y:S01]  /*99f0*/  FADD.FTZ R5, R163, R152 ;  /* 0x00000098a3057221 */ /* 0x020fe20000010000 */
[-C--:B------:R-:W-:Y:S01]  /*9a00*/  FMUL.FTZ R90, R90, R13.reuse ;  /* 0x0000000d5a5a7220 */ /* 0x080fe20000410000 */
[-C--:B------:R-:W-:Y:S01]  /*9a10*/  FMUL.FTZ R91, R91, R13.reuse ;  /* 0x0000000d5b5b7220 */ /* 0x080fe20000410000 */
        /* <DEDUP_REMOVED lines=39> */
[----:B------:R-:W-:Y:S01]  /*9c90*/  FMUL.FTZ R151, R151, R13 ;  /* 0x0000000d97977220 */ /* 0x000fe20000410000 */
[----:B------:R-:W-:-:S02]  /*9ca0*/  F2FP.F16.F32.PACK_AB R156, R158, R157 ;  /* 0x0000009d9e9c723e */ /* 0x000fc400000000ff */
[----:B------:R-:W-:Y:S02]  /*9cb0*/  F2FP.F16.F32.PACK_AB R158, R160, R159 ;  /* 0x0000009fa09e723e */ /* 0x000fe400000000ff */
[----:B------:R-:W3:Y:S01]  /*9cc0*/  MUFU.EX2 R183, R183 ;  /* 0x000000b700b77308 */ /* 0x000ee20000000800 */
[----:B----4-:R-:W-:Y:S01]  /*9cd0*/  FADD.FTZ R152, R186, R5 ;  /* 0x00000005ba987221 */ /* 0x010fe20000010000 */
[----:B------:R-:W-:Y:S02]  /*9ce0*/  F2FP.F16.F32.PACK_AB R160, R162, R161 ;  /* 0x000000a1a2a0723e */ /* 0x000fe400000000ff */
[----:B------:R-:W-:Y:S02]  /*9cf0*/  F2FP.F16.F32.PACK_AB R162, R184, R163 ;  /* 0x000000a3b8a2723e */ /* 0x000fe400000000ff */
[----:B------:R-:W-:Y:S02]  /*9d00*/  F2FP.F16.F32.PACK_AB R154, R182, R179 ;  /* 0x000000b3b69a723e */ /* 0x000fe400000000ff */
[----:B------:R-:W4:Y:S01]  /*9d10*/  MUFU.EX2 R167, R167 ;  /* 0x000000a700a77308 */ /* 0x000f220000000800 */
[----:B-1----:R-:W-:Y:S01]  /*9d20*/  FADD.FTZ R4, R208, R153 ;  /* 0x00000099d0047221 */ /* 0x002fe20000010000 */
[----:B------:R-:W-:-:S02]  /*9d30*/  F2FP.F16.F32.PACK_AB R155, R20, R15 ;  /* 0x0000000f149b723e */ /* 0x000fc400000000ff */
[----:B------:R-:W-:Y:S02]  /*9d40*/  F2FP.F16.F32.PACK_AB R157, R22, R21 ;  /* 0x00000015169d723e */ /* 0x000fe400000000ff */
[----:B------:R-:W-:Y:S02]  /*9d50*/  F2FP.F16.F32.PACK_AB R159, R198, R195 ;  /* 0x000000c3c69f723e */ /* 0x000fe400000000ff */
[----:B------:R-:W1:Y:S01]  /*9d60*/  MUFU.EX2 R188, R188 ;  /* 0x000000bc00bc7308 */ /* 0x000e620000000800 */
[----:B---3--:R-:W-:Y:S01]  /*9d70*/  FADD.FTZ R5, R183, R152 ;  /* 0x00000098b7057221 */ /* 0x008fe20000010000 */
[----:B------:R-:W-:Y:S02]  /*9d80*/  F2FP.F16.F32.PACK_AB R161, R204, R199 ;  /* 0x000000c7cca1723e */ /* 0x000fe400000000ff */
[----:B------:R-:W-:Y:S02]  /*9d90*/  F2FP.F16.F32.PACK_AB R163, R206, R203 ;  /* 0x000000cbcea3723e */ /* 0x000fe400000000ff */
[----:B------:R-:W-:-:S02]  /*9da0*/  F2FP.F16.F32.PACK_AB R165, R208, R165 ;  /* 0x000000a5d0a5723e */ /* 0x000fc400000000ff */
        /* <DEDUP_REMOVED lines=18> */
[----:B-1----:R-:W-:Y:S01]  /*9ed0*/  FADD.FTZ R5, R187, R152 ;  /* 0x00000098bb057221 */ /* 0x002fe20000010000 */
[----:B------:R-:W-:-:S06]  /*9ee0*/  F2FP.F16.F32.PACK_AB R152, R180, R177 ;  /* 0x000000b1b498723e */ /* 0x000fcc00000000ff */
[----:B------:R-:W1:Y:S01]  /*9ef0*/  MUFU.EX2 R216, R216 ;  /* 0x000000d800d87308 */ /* 0x000e620000000800 */
[----:B---3--:R-:W-:-:S07]  /*9f00*/  FADD.FTZ R153, R171, R4 ;  /* 0x00000004ab997221 */ /* 0x008fce0000010000 */
[----:B------:R-:W3:Y:S01]  /*9f10*/  MUFU.EX2 R189, R189 ;  /* 0x000000bd00bd7308 */ /* 0x000ee20000000800 */
[C---:B----4-:R-:W-:Y:S01]  /*9f20*/  FADD.FTZ R164, R192.reuse, R5 ;  /* 0x00000005c0a47221 */ /* 0x050fe20000010000 */
[----:B------:R-:W-:-:S06]  /*9f30*/  F2FP.F16.F32.PACK_AB R170, R192, R187 ;  /* 0x000000bbc0aa723e */ /* 0x000fcc00000000ff */
[----:B------:R-:W4:Y:S01]  /*9f40*/  MUFU.EX2 R173, R173 ;  /* 0x000000ad00ad7308 */ /* 0x000f220000000800 */
[C---:B-1----:R-:W-:Y:S01]  /*9f50*/  FADD.FTZ R4, R216.reuse, R153 ;  /* 0x00000099d8047221 */ /* 0x042fe20000010000 */
[----:B------:R-:W-:Y:S02]  /*9f60*/  F2FP.F16.F32.PACK_AB R153, R193, R14 ;  /* 0x0000000ec199723e */ /* 0x000fe400000000ff */
[----:B------:R-:W-:-:S04]  /*9f70*/  F2FP.F16.F32.PACK_AB R171, R216, R171 ;  /* 0x000000abd8ab723e */ /* 0x000fc800000000ff */
[----:B------:R-:W1:Y:S01]  /*9f80*/  MUFU.EX2 R194, R194 ;  /* 0x000000c200c27308 */ /* 0x000e620000000800 */
[----:B---3--:R-:W-:Y:S01]  /*9f90*/  FADD.FTZ R5, R189, R164 ;  /* 0x000000a4bd057221 */ /* 0x008fe20000010000 */
[----:B------:R-:W-:-:S06]  /*9fa0*/  F2FP.F16.F32.PACK_AB R164, R186, R181 ;  /* 0x000000b5baa4723e */ /* 0x000fcc00000000ff */
[----:B------:R-:W3:Y:S01]  /*9fb0*/  MUFU.EX2 R176, R174 ;  /* 0x000000ae00b07308 */ /* 0x000ee20000000800 */
[----:B----4-:R-:W-:-:S07]  /*9fc0*/  FADD.FTZ R13, R173, R4 ;  /* 0x00000004ad0d7221 */ /* 0x010fce0000010000 */
[----:B------:R-:W4:Y:S01]  /*9fd0*/  MUFU.EX2 R175, R175 ;  /* 0x000000af00af7308 */ /* 0x000f220000000800 */
[C---:B-1----:R-:W-:Y:S01]  /*9fe0*/  FADD.FTZ R168, R194.reuse, R5 ;  /* 0x00000005c2a87221 */ /* 0x042fe20000010000 */
[----:B------:R-:W-:-:S03]  /*9ff0*/  F2FP.F16.F32.PACK_AB R172, R194, R189 ;  /* 0x000000bdc2ac723e */ /* 0x000fc600000000ff */
[----:B------:R-:W-:Y:S01]  /*a000*/  FADD.FTZ R5, R191, R168 ;  /* 0x000000a8bf057221 */ /* 0x000fe20000010000 */
[----:B------:R-:W-:Y:S02]  /*a010*/  F2FP.F16.F32.PACK_AB R168, R190, R185 ;  /* 0x000000b9bea8723e */ /* 0x000fe400000000ff */
[----:B------:R-:W1:Y:S01]  /*a020*/  MUFU.EX2 R196, R196 ;  /* 0x000000c400c47308 */ /* 0x000e620000000800 */
[C---:B---3--:R-:W-:Y:S01]  /*a030*/  FADD.FTZ R4, R176.reuse, R13 ;  /* 0x0000000db0047221 */ /* 0x048fe20000010000 */
[----:B------:R-:W-:-:S06]  /*a040*/  F2FP.F16.F32.PACK_AB R173, R176, R173 ;  /* 0x000000adb0ad723e */ /* 0x000fcc00000000ff */
[----:B------:R-:W3:Y:S01]  /*a050*/  MUFU.EX2 R178, R197 ;  /* 0x000000c500b27308 */ /* 0x000ee20000000800 */
[----:B----4-:R-:W-:Y:S01]  /*a060*/  FADD.FTZ R13, R175, R4 ;  /* 0x00000004af0d7221 */ /* 0x010fe20000010000 */
[C---:B-1----:R-:W-:Y:S01]  /*a070*/  FADD.FTZ R5, R196.reuse, R5 ;  /* 0x00000005c4057221 */ /* 0x042fe20000010000 */
[----:B------:R-:W-:Y:S02]  /*a080*/  F2FP.F16.F32.PACK_AB R174, R196, R191 ;  /* 0x000000bfc4ae723e */ /* 0x000fe400000000ff */
[C---:B---3--:R-:W-:Y:S01]  /*a090*/  FADD.FTZ R4, R178.reuse, R13 ;  /* 0x0000000db2047221 */ /* 0x048fe20000010000 */
[----:B------:R-:W-:Y:S01]  /*a0a0*/  F2FP.F16.F32.PACK_AB R175, R178, R175 ;  /* 0x000000afb2af723e */ /* 0x000fe200000000ff */
[----:B--2---:R-:W-:Y:S06]  /*a0b0*/  @!P0 BRA `(.L_x_1355) ;  /* 0x0000000000048947 */ /* 0x004fec0003800000 */
[----:B------:R-:W-:Y:S01]  /*a0c0*/  BPT.TRAP 0x1 ;  /* 0x000000040000795c */ /* 0x000fe20000300000 */
.L_x_1355:
[----:B------:R1:W2:Y:S01]  /*a0d0*/  SYNCS.PHASECHK.TRANS64.TRYWAIT P2, [UR26+0x22850], R7 ;  /* 0x02285007ff0075a7 */ /* 0x0002a2000804015a */
[----:B------:R-:W-:Y:S05]  /*a0e0*/  @!P0 BRA `(.L_x_1356) ;  /* 0x0000000000048947 */ /* 0x000fea0003800000 */
[----:B------:R-:W-:Y:S01]  /*a0f0*/  BPT.TRAP 0x1 ;  /* 0x000000040000795c */ /* 0x000fe20000300000 */
.L_x_1356:
[----:B--2---:R-:W-:Y:S05]  /*a100*/  @P2 BRA `(.L_x_1357) ;  /* 0x0000000000082947 */ /* 0x004fea0003800000 */
[----:B------:R-:W2:Y:S02]  /*a110*/  SYNCS.PHASECHK.TRANS64.TRYWAIT P2, [UR26+0x22850], R7 ;  /* 0x02285007ff0075a7 */ /* 0x000ea4000804015a */
[----:B--2---:R-:W-:Y:S05]  /*a120*/  @!P2 BRA `(.L_x_1358) ;  /* 0x0000008c00c4a947 */ /* 0x004fea0003800000 */
.L_x_1357:
[----:B-12---:R-:W-:Y:S01]  /*a130*/  VIADD R7, R23, 0x8 ;  /* 0x0000000817077836 */ /* 0x006fe20000000000 */
[----:B------:R-:W-:Y:S01]  /*a140*/  UIMAD UR11, UR39, 0xc00, UR21 ;  /* 0x00000c00270b78a4 */ /* 0x000fe2000f8e0215 */
[----:B------:R-:W1:Y:S01]  /*a150*/  S2R R13, SR_TID.X ;  /* 0x00000000000d7919 */ /* 0x000e620000002100 */
[----:B------:R-:W-:Y:S01]  /*a160*/  UMOV UR7, 0x40000040 ;  /* 0x4000004000077882 */ /* 0x000fe20000000000 */
[----:B------:R-:W-:Y:S01]  /*a170*/  IMAD.MOV.U32 R204, RZ, RZ, R9 ;  /* 0x000000ffffcc7224 */ /* 0x000fe200078e0009 */
[----:B------:R2:W-:Y:S06]  /*a180*/  BAR.SYNC.DEFER_BLOCKING R7, 0x100 ;  /* 0x000400070000751d */ /* 0x0005ec0000010000 */
[----:B------:R-:W-:Y:S01]  /*a190*/  UMOV UR6, UR11 ;  /* 0x0000000b00067c82 */ /* 0x000fe20008000000 */
[----:B------:R-:W-:Y:S01]  /*a1a0*/  WARPGROUP.ARRIVE ;  /* 0x00000000000079c5 */ /* 0x000fe20000000000 */
[----:B-1----:R-:W-:Y:S01]  /*a1b0*/  LOP3.LUT P2, RZ, R13, 0x7f, RZ, 0xc0, !PT ;  /* 0x0000007f0dff7812 */ /* 0x002fe2000784c0ff */
[----:B------:R-:W-:-:S04]  /*a1c0*/  IMAD.MOV.U32 R13, RZ, RZ, R8 ;  /* 0x000000ffff0d7224 */ /* 0x000fc800078e0008 */
[----:B------:R-:W-:Y:S01]  /*a1d0*/  HGMMA.64x256x16.F32 R24, R152, gdesc[UR4].tnspB, R24, gsb0 ;  /* 0x43e0000498187df0 */ /* 0x000fe20008000818 */
[----:B------:R-:W-:Y:S01]  /*a1e0*/  UIADD3 UR6, UR11, 0x80, URZ ;  /* 0x000000800b067890 */ /* 0x000fe2000fffe03f */
[----:B------:R-:W-:-:S06]  /*a1f0*/  UMOV UR7, 0x40000040 ;  /* 0x4000004000077882 */ /* 0x000fcc0000000000 */
[----:B------:R-:W-:-:S05]  /*a200*/  @!P2 VIADD R210, R210, 0x22860 ;  /* 0x00022860d2d2a836 */ /* 0x000fca0000000000 */
        /* <DEDUP_REMOVED lines=31> */
[----:B--2---:R-:W-:-:S07]  /*a400*/  IMAD.MOV.U32 R7, RZ, RZ, R12 ;  /* 0x000000ffff077224 */ /* 0x004fce00078e000c */
.L_x_1350:
[----:B------:R-:W-:-:S13]  /*a410*/  ISETP.GE.AND P1, PT, R7, UR40, PT ;  /* 0x0000002807007c0c */ /* 0x000fda000bf26270 */
[----:B------:R-:W-:Y:S05]  /*a420*/  @!P1 BRA `(.L_x_1360) ;  /* 0x0000003400589947 */ /* 0x000fea0003800000 */
[----:B------:R-:W-:Y:S01]  /*a430*/  IMAD.MOV.U32 R15, RZ, RZ, R8 ;  /* 0x000000ffff0f7224 */ /* 0x000fe200078e0008 */
[----:B------:R-:W-:Y:S01]  /*a440*/  ULDC UR23, c[0x0][0x9e4] ;  /* 0x0002790000177ab9 */ /* 0x000fe20000000800 */
[----:B------:R-:W-:Y:S01]  /*a450*/  IMAD.MOV.U32 R14, RZ, RZ, R9 ;  /* 0x000000ffff0e7224 */ /* 0x000fe200078e0009 */
[----:B------:R-:W-:Y:S01]  /*a460*/  ULDC UR26, c[0x0][0x988] ;  /* 0x00026200001a7ab9 */ /* 0x000fe20000000800 */
[----:B------:R-:W-:Y:S01]  /*a470*/  IMAD.IADD R13, R0, 0x1, R6 ;  /* 0x00000001000d7824 */ /* 0x000fe200078e0206 */
[----:B------:R-:W-:Y:S01]  /*a480*/  ULDC UR24, c[0x0][0x9d8] ;  /* 0x0002760000187ab9 */ /* 0x000fe20000000800 */
[----:B------:R-:W-:-:S05]  /*a490*/  ULDC UR25, c[0x0][0x9e0] ;  /* 0x0002780000197ab9 */ /* 0x000fca0000000800 */
.L_x_1377:
[----:B------:R-:W-:-:S04]  /*a4a0*/  UIADD3 UR39, UR39, 0x1, URZ ;  /* 0x0000000127277890 */ /* 0x000fc8000fffe03f */
[----:B------:R-:W-:-:S04]  /*a4b0*/  UISETP.NE.AND UP0, UPT, UR39, 0x2, UPT ;  /* 0x000000022700788c */ /* 0x000fc8000bf05270 */
[----:B------:R-:W-:Y:S02]  /*a4c0*/  USEL UR6, URZ, 0x1, UP0 ;  /* 0x000000013f067887 */ /* 0x000fe40008000000 */
[----:B------:R-:W-:Y:S02]  /*a4d0*/  USEL UR39, UR39, URZ, UP0 ;  /* 0x0000003f27277287 */ /* 0x000fe40008000000 */
[----:B------:R-:W-:Y:S01]  /*a4e0*/  ULOP3.LUT UR38, UR38, UR6, URZ, 0x3c, !UPT ;  /* 0x0000000626267292 */ /* 0x000fe2000f8e3c3f */
[----:B------:R-:W-:Y:S11]  /*a4f0*/  @!P0 BRA `(.L_x_1361) ;  /* 0x0000000000048947 */ /* 0x000ff60003800000 */
[----:B------:R-:W-:Y:S01]  /*a500*/  BPT.TRAP 0x1 ;  /* 0x000000040000795c */ /* 0x000fe20000300000 */
.L_x_1361:
[----:B------:R-:W-:Y:S01]  /*a510*/  ULEA UR27, UR39, UR46, 0x3 ;  /* 0x0000002e271b7291 */ /* 0x000fe2000f8e183f */
[----:B------:R-:W-:-:S05]  /*a520*/  IMAD.U32 R12, RZ, RZ, UR38 ;  /* 0x00000026ff0c7e24 */ /* 0x000fca000f8e00ff */
[----:B------:R-:W-:-:S04]  /*a530*/  SHF.L.U32 R12, R12, 0x1f, RZ ;  /* 0x0000001f0c0c7819 */ /* 0x000fc800000006ff */
[----:B------:R1:W2:Y:S01]  /*a540*/  SYNCS.PHASECHK.TRANS64.TRYWAIT P1, [UR27+0x22830], R12 ;  /* 0x0228300cff0075a7 */ /* 0x0002a2000802015b */
[----:B------:R-:W-:Y:S05]  /*a550*/  @!P0 BRA `(.L_x_1362) ;  /* 0x0000000000048947 */ /* 0x000fea0003800000 */
[----:B------:R-:W-:Y:S01]  /*a560*/  BPT.TRAP 0x1 ;  /* 0x000000040000795c */ /* 0x000fe20000300000 */
.L_x_1362:
[----:B--2---:R-:W-:Y:S05]  /*a570*/  @P1 BRA `(.L_x_1363) ;  /* 0x0000000000081947 */ /* 0x004fea0003800000 */
[----:B------:R-:W2:Y:S02]  /*a580*/  SYNCS.PHASECHK.TRANS64.TRYWAIT P1, [UR27+0x22830], R12 ;  /* 0x0228300cff0075a7 */ /* 0x000ea4000802015b */
[----:B--2---:R-:W-:Y:S05]  /*a590*/  @!P1 BRA `(.L_x_1364) ;  /* 0x0000008800bc9947 */ /* 0x004fea0003800000 */
.L_x_1363:
        /* <DEDUP_REMOVED lines=11> */
[----:B---3--:R-:W-:Y:S02]  /*a650*/  LOP3.LUT P1, RZ, R11, 0x7f, RZ, 0xc0, !PT ;  /* 0x0000007f0bff7812 */ /* 0x008fe4000782c0ff */
[----:B------:R-:W-:Y:S01]  /*a660*/  IADD3 R11, -R23, 0xb, RZ ;  /* 0x0000000b170b7810 */ /* 0x000fe20007ffe1ff */
        /* <DEDUP_REMOVED lines=13> */
[----:B------:R-:W3:Y:S01]  /*a740*/  LDC R174, c[0x0][0x288] ;  /* 0x0000a200ffae7b82 */ /* 0x000ee20000000800 */
[----:B------:R-:W-:Y:S02]  /*a750*/  IMAD.U32 R177, RZ, RZ, UR27 ;  /* 0x0000001bffb17e24 */ /* 0x000fe4000f8e00ff */
[----:B------:R-:W-:Y:S01]  /*a760*/  FMUL.FTZ R204, R152, UR24 ;  /* 0x0000001898cc7c20 */ /* 0x000fe20008410000 */
[----:B------:R-:W-:Y:S01]  /*a770*/  FMUL.FTZ R219, R184, UR24 ;  /* 0x00000018b8db7c20 */ /* 0x000fe20008410000 */
[----:B------:R-:W-:Y:S01]  /*a780*/  FMUL.FTZ R184, R185, UR24 ;  /* 0x00000018b9b87c20 */ /* 0x000fe20008410000 */
[----:B------:R-:W-:-:S02]  /*a790*/  @!P1 VIADD R152, R177, 0x22840 ;  /* 0x00022840b1989836 */ /* 0x000fc40000000000 */
[----:B--2---:R-:W-:Y:S01]  /*a7a0*/  FMUL.FTZ R9, R155, UR24 ;  /* 0x000000189b097c20 */ /* 0x004fe20008410000 */
        /* <DEDUP_REMOVED lines=40> */
[----:B------:R-:W-:-:S02]  /*aa30*/  IMAD R153, R7, -0x60, R17 ;  /* 0xffffffa007997824 */ /* 0x000fc400078e0211 */
[----:B------:R-:W-:Y:S01]  /*aa40*/  FMUL.FTZ R171, R198, UR24 ;  /* 0x00000018c6ab7c20 */ /* 0x000fe20008410000 */
[----:B------:R-:W-:Y:S01]  /*aa50*/  FMUL.FTZ R172, R199, UR24 ;  /* 0x00000018c7ac7c20 */ /* 0x000fe20008410000 */
[----:B------:R2:W-:Y:S06]  /*aa60*/  BAR.ARV R11, 0x100 ;  /* 0x0004000b0000751d */ /* 0x0005ec0000002000 */
[----:B------:R2:W-:Y:S01]  /*aa70*/  @!P1 SYNCS.ARRIVE.TRANS64.RED.A1T0 RZ, [R152+URZ], RZ ;  /* 0x000000ff98ff99a7 */ /* 0x0005e2000810043f */
[----:B------:R-:W-:Y:S01]  /*aa80*/  ISETP.GE.AND P1, PT, R10, 0x1, PT ;  /* 0x000000010a00780c */ /* 0x000fe20003f26270 */
[----:B------:R-:W4:Y:S01]  /*aa90*/  MUFU.TANH R204, R204 ;  /* 0x000000cc00cc7308 */ /* 0x000f220000002400 */
[----:B---3--:R-:W-:-:S05]  /*aaa0*/  IADD3 R153, R153, 0x1, -R174 ;  /* 0x0000000199997810 */ /* 0x008fca0007ffe8ae */
[----:B------:R-:W-:Y:S02]  /*aab0*/  IMAD.IADD R153, R153, 0x1, -R16 ;  /* 0x0000000199997824 */ /* 0x000fe400078e0a10 */
[----:B------:R-:W3:Y:S02]  /*aac0*/  MUFU.TANH R203, R203 ;  /* 0x000000cb00cb7308 */ /* 0x000ee40000002400 */
        /* <DEDUP_REMOVED lines=50> */
[----:B--234-:R-:W-:Y:S05]  /*adf0*/  @!P1 BRA `(.L_x_1365) ;  /* 0x00000000005c9947 */ /* 0x01cfea0003800000 */
        /* <DEDUP_REMOVED lines=11> */
.L_x_1367:
[----:B------:R-:W-:-:S05]  /*aeb0*/  IMAD.U32 R174, RZ, RZ, UR23 ;  /* 0x00000017ffae7e24 */ /* 0x000fca000f8e00ff */
[----:B------:R-:W-:-:S13]  /*aec0*/  ISETP.NE.AND P1, PT, R174, 0x1, PT ;  /* 0x00000001ae00780c */ /* 0x000fda0003f25270 */
[----:B------:R-:W2:Y:S01]  /*aed0*/  @P1 LDC.64 R152, c[0x0][0x9e8] ;  /* 0x00027a00ff981b82 */ /* 0x000ea20000000a00 */
[----:B------:R-:W-:-:S04]  /*aee0*/  @P1 IMAD.IADD R173, R0, 0x1, R6 ;  /* 0x0000000100ad1824 */ /* 0x000fc800078e0206 */
[----:B--2---:R-:W-:-:S04]  /*aef0*/  @P1 IMAD.HI.U32 R176, R173, R152, RZ ;  /* 0x00000098adb01227 */ /* 0x004fc800078e00ff */
[----:B------:R-:W-:Y:S01]  /*af00*/  IMAD.MOV.U32 R152, RZ, RZ, R13 ;  /* 0x000000ffff987224 */ /* 0x000fe200078e000d */
[----:B------:R-:W-:-:S07]  /*af10*/  @P1 SHF.R.U32.HI R152, RZ, R153, R176 ;  /* 0x00000099ff981219 */ /* 0x000fce00000116b0 */
.L_x_1368:
[----:B------:R-:W-:Y:S05]  /*af20*/  BSYNC B0 ;  /* 0x0000000000007941 */ /* 0x000fea0003800000 */
.L_x_1366:
[----:B------:R-:W-:-:S04]  /*af30*/  IMAD R153, R7, -0x60, -R16 ;  /* 0xffffffa007997824 */ /* 0x000fc800078e0a10 */
[----:B------:R-:W-:-:S05]  /*af40*/  IMAD R153, R152, R174, R153 ;  /* 0x000000ae98997224 */ /* 0x000fca00078e0299 */
[----:B------:R-:W-:Y:S02]  /*af50*/  VIADDMNMX R199, R153, R174, R199, PT ;  /* 0x000000ae99c77246 */ /* 0x000fe400038001c7 */
[----:B------:R-:W-:-:S07]  /*af60*/  VIMNMX R198, R198, R153, !PT ;  /* 0x00000099c6c67248 */ /* 0x000fce0007fe0100 */
.L_x_1365:
[----:B------:R-:W-:Y:S01]  /*af70*/  IMAD R197, R7, -0x60, RZ ;  /* 0xffffffa007c57824 */ /* 0x000fe200078e02ff */
[----:B------:R-:W-:-:S04]  /*af80*/  LOP3.LUT R2, R2, 0xfffbffff, RZ, 0xc0, !PT ;  /* 0xfffbffff02027812 */ /* 0x000fc800078ec0ff */
[C---:B------:R-:W-:Y:S02]  /*af90*/  ISETP.GE.AND P2, PT, R197.reuse, 0x1, PT ;  /* 0x00000001c500780c */ /* 0x040fe40003f46270 */
[C---:B------:R-:W-:Y:S02]  /*afa0*/  ISETP.GE.AND P1, PT, R197.reuse, 0x2, PT ;  /* 0x00000002c500780c */ /* 0x040fe40003f26270 */
[----:B------:R-:W-:Y:S02]  /*afb0*/  ISETP.GT.AND P3, PT, R198, RZ, !P2 ;  /* 0x000000ffc600720c */ /* 0x000fe40005764270 */
[----:B------:R-:W-:Y:S02]  /*afc0*/  ISETP.GE.AND P4, PT, R197, 0x9, PT ;  /* 0x00000009c500780c */ /* 0x000fe40003f86270 */
[----:B------:R-:W-:-:S04]  /*afd0*/  ISETP.LT.OR P3, PT, R199, 0x1, P3 ;  /* 0x00000001c700780c */ /* 0x000fc80001f61670 */
[----:B------:R-:W-:Y:S02]  /*afe0*/  FSEL R173, R204, -INF , !P3 ;  /* 0xff800000ccad7808 */ /* 0x000fe40005800000 */
[----:B------:R-:W-:Y:S02]  /*aff0*/  @P2 LOP3.LUT R2, R2, 0x40000, RZ, 0xfc, !PT ;  /* 0x0004000002022812 */ /* 0x000fe400078efcff */
[----:B------:R-:W-:Y:S02]  /*b000*/  ISETP.GT.AND P2, PT, R198, 0x1, !P1 ;  /* 0x00000001c600780c */ /* 0x000fe40004f44270 */
[----:B------:R-:W-:Y:S02]  /*b010*/  ISETP.GE.AND P3, PT, R197, 0xa, PT ;  /* 0x0000000ac500780c */ /* 0x000fe40003f66270 */
[----:B------:R-:W-:Y:S02]  /*b020*/  ISETP.LT.OR P2, PT, R199, 0x2, P2 ;  /* 0x00000002c700780c */ /* 0x000fe40001741670 */
[----:B------:R-:W-:-:S02]  /*b030*/  LOP3.LUT R2, R2, 0xfffffffd, RZ, 0xc0, !PT ;  /* 0xfffffffd02027812 */ /* 0x000fc400078ec0ff */
[----:B------:R-:W-:Y:S02]  /*b040*/  FSEL R203, R203, -INF , !P2 ;  /* 0xff800000cbcb7808 */ /* 0x000fe40005000000 */
[----:B------:R-:W-:Y:S02]  /*b050*/  ISETP.GT.AND P2, PT, R198, 0x8, !P4 ;  /* 0x00000008c600780c */ /* 0x000fe40006744270 */
[----:B------:R-:W-:Y:S02]  /*b060*/  @P4 LOP3.LUT R2, R2, 0x2, RZ, 0xfc, !PT ;  /* 0x0000000202024812 */ /* 0x000fe400078efcff */
[----:B------:R-:W-:Y:S02]  /*b070*/  ISETP.LT.OR P2, PT, R199, 0x9, P2 ;  /* 0x00000009c700780c */ /* 0x000fe40001741670 */
[----:B------:R-:W-:Y:S02]  /*b080*/  LOP3.LUT R2, R2, 0xfffffffb, RZ, 0xc0, !PT ;  /* 0xfffffffb02027812 */ /* 0x000fe400078ec0ff */
[----:B-1----:R-:W-:-:S02]  /*b090*/  FSEL R206, R206, -INF , !P2 ;  /* 0xff800000cece7808 */ /* 0x002fc40005000000 */
[----:B------:R-:W-:Y:S02]  /*b0a0*/  @P3 LOP3.LUT R2, R2, 0x4, RZ, 0xfc, !PT ;  /* 0x0000000402023812 */ /* 0x000fe400078efcff */
[----:B------:R-:W-:Y:S02]  /*b0b0*/  ISETP.GT.AND P2, PT, R198, 0x9, !P3 ;  /* 0x00000009c600780c */ /* 0x000fe40005f44270 */
[----:B------:R-:W-:Y:S02]  /*b0c0*/  ISETP.GE.AND P3, PT, R197, 0x11, PT ;  /* 0x00000011c500780c */ /* 0x000fe40003f66270 */
[----:B------:R-:W-:Y:S02]  /*b0d0*/  ISETP.LT.OR P2, PT, R199, 0xa, P2 ;  /* 0x0000000ac700780c */ /* 0x000fe40001741670 */
[----:B------:R-:W-:Y:S02]  /*b0e0*/  LOP3.LUT R2, R2, 0xfffffff7, RZ, 0xc0, !PT ;  /* 0xfffffff702027812 */ /* 0x000fe400078ec0ff */
[----:B------:R-:W-:-:S02]  /*b0f0*/  FSEL R205, R205, -INF , !P2 ;  /* 0xff800000cdcd7808 */ /* 0x000fc40005000000 */
        /* <DEDUP_REMOVED lines=104> */
[----:B------:R-:W-:Y:S01]  /*b780*/  FSEL R185, R193, -INF , !P6 ;  /* 0xff800000c1b97808 */ /* 0x000fe20007000000 */
[----:B------:R-:W-:Y:S01]  /*b790*/  IMAD.IADD R193, R3, 0x1, R195 ;  /* 0x0000000103c17824 */ /* 0x000fe200078e02c3 */
[----:B------:R-:W-:-:S13]  /*b7a0*/  ISETP.GE.AND P6, PT, R197, 0x5a, PT ;  /* 0x0000005ac500780c */ /* 0x000fda0003fc6270 */
[----:B------:R-:W-:Y:S02]  /*b7b0*/  @P6 LOP3.LUT R2, R2, 0x1, RZ, 0xfc, !PT ;  /* 0x0000000102026812 */ /* 0x000fe400078efcff */
[----:B------:R-:W-:-:S04]  /*b7c0*/  ISETP.GT.AND P6, PT, R198, 0x59, !P6 ;  /* 0x00000059c600780c */ /* 0x000fc800077c4270 */
[----:B------:R-:W-:-:S04]  /*b7d0*/  ISETP.LT.OR P6, PT, R199, 0x5a, P6 ;  /* 0x0000005ac700780c */ /* 0x000fc800037c1670 */
[----:B------:R-:W-:Y:S01]  /*b7e0*/  FSEL R184, R194, -INF , !P6 ;  /* 0xff800000c2b87808 */ /* 0x000fe20007000000 */
[----:B------:R-:W-:Y:S01]  /*b7f0*/  IMAD.IADD R194, R3, 0x1, R196 ;  /* 0x0000000103c27824 */ /* 0x000fe200078e02c4 */
[----:B------:R-:W-:-:S13]  /*b800*/  ISETP.GE.AND P6, PT, R10, 0x1, PT ;  /* 0x000000010a00780c */ /* 0x000fda0003fc6270 */
[----:B------:R-:W-:Y:S05]  /*b810*/  @!P6 BRA `(.L_x_1369) ;  /* 0x000000000058e947 */ /* 0x000fea0003800000 */
        /* <DEDUP_REMOVED lines=12> */
.L_x_1371:
[----:B------:R-:W-:-:S05]  /*b8e0*/  IMAD.U32 R196, RZ, RZ, UR23 ;  /* 0x00000017ffc47e24 */ /* 0x000fca000f8e00ff */
[----:B------:R-:W-:-:S13]  /*b8f0*/  ISETP.NE.AND P6, PT, R196, 0x1, PT ;  /* 0x00000001c400780c */ /* 0x000fda0003fc5270 */
[----:B------:R-:W1:Y:S02]  /*b900*/  @P6 LDC.64 R152, c[0x0][0x9e8] ;  /* 0x00027a00ff986b82 */ /* 0x000e640000000a00 */
[----:B-1----:R-:W-:-:S05]  /*b910*/  @P6 IMAD.HI.U32 R152, R195, R152, RZ ;  /* 0x00000098c3986227 */ /* 0x002fca00078e00ff */
[----:B------:R-:W-:-:S07]  /*b920*/  @P6 SHF.R.U32.HI R195, RZ, R153, R152 ;  /* 0x00000099ffc36219 */ /* 0x000fce0000011698 */
.L_x_1372:
[----:B------:R-:W-:Y:S05]  /*b930*/  BSYNC B0 ;  /* 0x0000000000007941 */ /* 0x000fea0003800000 */
.L_x_1370:
[----:B------:R-:W-:-:S04]  /*b940*/  IMAD.IADD R152, R197, 0x1, -R16 ;  /* 0x00000001c5987824 */ /* 0x000fc800078e0a10 */
[----:B------:R-:W-:-:S05]  /*b950*/  IMAD R152, R195, R196, R152 ;  /* 0x000000c4c3987224 */ /* 0x000fca00078e0298 */
[----:B------:R-:W-:Y:S02]  /*b960*/  VIADDMNMX R193, R152, R196, R193, PT ;  /* 0x000000c498c17246 */ /* 0x000fe400038001c1 */
[----:B------:R-:W-:-:S07]  /*b970*/  VIMNMX R194, R194, R152, !PT ;  /* 0x00000098c2c27248 */ /* 0x000fce0007fe0100 */
.L_x_1369:
[----:B------:R-:W-:Y:S01]  /*b980*/  ISETP.GT.AND P1, PT, R194, 0x1, !P1 ;  /* 0x00000001c200780c */ /* 0x000fe20004f24270 */
[----:B------:R-:W-:Y:S01]  /*b990*/  UMOV UR10, UR26 ;  /* 0x0000001a000a7c82 */ /* 0x000fe20008000000 */
[C---:B------:R-:W-:Y:S02]  /*b9a0*/  LOP3.LUT P6, RZ, R2.reuse, 0x10000, RZ, 0xc0, !PT ;  /* 0x0001000002ff7812 */ /* 0x040fe400078cc0ff */
        /* <DEDUP_REMOVED lines=67> */
[----:B------:R-:W-:Y:S02]  /*bde0*/  ISETP.GT.AND P1, PT, R194, 0x29, !P1 ;  /* 0x00000029c200780c */ /* 0x000fe40004f24270 */
[----:B------:R-:W-:Y:S02]  /*bdf0*/  FSEL R168, R168, -INF , !P2 ;  /* 0xff800000a8a87808 */ /* 0x000fe40005000000 */
[C---:B------:R-:W-:Y:S02]  /*be00*/  ISETP.LT.OR P1, PT, R193.reuse, 0x2a, P1 ;  /* 0x0000002ac100780c */ /* 0x040fe40000f21670 */
[----:B------:R-:W-:Y:S02]  /*be10*/  ISETP.LT.OR P3, PT, R193, 0x51, P3 ;  /* 0x00000051c100780c */ /* 0x000fe40001f61670 */
[----:B------:R-:W-:-:S02]  /*be20*/  FSEL R160, R160, -INF , !P1 ;  /* 0xff800000a0a07808 */ /* 0x000fc40004800000 */
[----:B------:R-:W-:Y:S02]  /*be30*/  LOP3.LUT P1, RZ, R2, 0x800, RZ, 0xc0, !PT ;  /* 0x0000080002ff7812 */ /* 0x000fe4000782c0ff */
[----:B-1----:R-:W-:Y:S02]  /*be40*/  FMNMX.FTZ R195, R153, R196, !PT ;  /* 0x000000c499c37209 */ /* 0x002fe40007810000 */
[C---:B------:R-:W-:Y:S02]  /*be50*/  ISETP.GT.AND P1, PT, R194.reuse, 0x30, !P1 ;  /* 0x00000030c200780c */ /* 0x040fe40004f24270 */
[----:B------:R-:W-:Y:S01]  /*be60*/  ISETP.GT.AND P4, PT, R194, 0x51, !P4 ;  /* 0x00000051c200780c */ /* 0x000fe20006784270 */
[----:B------:R-:W1:Y:S01]  /*be70*/  SHFL.BFLY PT, R196, R195, 0x1, 0x1f ;  /* 0x0c201f00c3c47f89 */ /* 0x000e6200000e0000 */
[----:B------:R-:W-:Y:S02]  /*be80*/  ISETP.LT.OR P1, PT, R193, 0x31, P1 ;  /* 0x00000031c100780c */ /* 0x000fe40000f21670 */
[----:B------:R-:W-:-:S02]  /*be90*/  FSEL R169, R169, -INF , !P3 ;  /* 0xff800000a9a97808 */ /* 0x000fc40005800000 */
[----:B------:R-:W-:Y:S02]  /*bea0*/  FSEL R161, R161, -INF , !P1 ;  /* 0xff800000a1a17808 */ /* 0x000fe40004800000 */
[----:B------:R-:W-:Y:S02]  /*beb0*/  LOP3.LUT P1, RZ, R2, 0x400, RZ, 0xc0, !PT ;  /* 0x0000040002ff7812 */ /* 0x000fe4000782c0ff */
[C---:B------:R-:W-:Y:S02]  /*bec0*/  ISETP.GT.AND P5, PT, R194.reuse, 0x58, !P5 ;  /* 0x00000058c200780c */ /* 0x040fe40006fa4270 */
[----:B------:R-:W-:Y:S02]  /*bed0*/  ISETP.GT.AND P1, PT, R194, 0x31, !P1 ;  /* 0x00000031c200780c */ /* 0x000fe40004f24270 */
[C---:B------:R-:W-:Y:S02]  /*bee0*/  ISETP.LT.OR P4, PT, R193.reuse, 0x52, P4 ;  /* 0x00000052c100780c */ /* 0x040fe40002781670 */
[----:B------:R-:W-:-:S02]  /*bef0*/  ISETP.LT.OR P1, PT, R193, 0x32, P1 ;  /* 0x00000032c100780c */ /* 0x000fc40000f21670 */
[----:B------:R-:W-:Y:S02]  /*bf00*/  ISETP.LT.OR P5, PT, R193, 0x59, P5 ;  /* 0x00000059c100780c */ /* 0x000fe40002fa1670 */
        /* <DEDUP_REMOVED lines=23> */
[----:B------:R-:W-:Y:S02]  /*c080*/  ISETP.GT.AND P1, PT, R194, RZ, !P6 ;  /* 0x000000ffc200720c */ /* 0x000fe40007724270 */
[----:B------:R-:W-:Y:S02]  /*c090*/  LOP3.LUT P6, RZ, R2, 0x1, RZ, 0xc0, !PT ;  /* 0x0000000102ff7812 */ /* 0x000fe400078cc0ff */
[----:B------:R-:W-:Y:S02]  /*c0a0*/  ISETP.LT.OR P1, PT, R193, 0x1, P1 ;  /* 0x00000001c100780c */ /* 0x000fe40000f21670 */
[----:B------:R-:W-:Y:S02]  /*c0b0*/  ISETP.GT.AND P2, PT, R194, 0x59, !P6 ;  /* 0x00000059c200780c */ /* 0x000fe40007744270 */
[----:B------:R-:W-:-:S02]  /*c0c0*/  FSEL R210, R8, -INF , !P1 ;  /* 0xff80000008d27808 */ /* 0x000fc40004800000 */
[----:B------:R-:W-:Y:S02]  /*c0d0*/  FSETP.NEU.FTZ.AND P1, PT, R9, -INF , PT ;  /* 0xff8000000900780b */ /* 0x000fe40003f3d000 */
[----:B------:R-:W-:Y:S02]  /*c0e0*/  FMNMX.FTZ R153, R210, R15, !PT ;  /* 0x0000000fd2997209 */ /* 0x000fe40007810000 */
[----:B------:R-:W-:Y:S02]  /*c0f0*/  FSEL R209, R209, RZ, P1 ;  /* 0x000000ffd1d17208 */ /* 0x000fe40000800000 */
[----:B------:R-:W-:Y:S02]  /*c100*/  FSEL R194, R170, -INF , !P4 ;  /* 0xff800000aac27808 */ /* 0x000fe40006000000 */
[----:B------:R-:W-:Y:S01]  /*c110*/  ISETP.LT.OR P2, PT, R193, 0x5a, P2 ;  /* 0x0000005ac100780c */ /* 0x000fe20001741670 */
[--C-:B------:R-:W-:Y:S01]  /*c120*/  FFMA.FTZ R196, R173, UR10, -R209.reuse ;  /* 0x0000000aadc47c23 */ /* 0x100fe200080108d1 */
[----:B------:R-:W-:Y:S01]  /*c130*/  FMNMX.FTZ R173, R152, R153, !PT ;  /* 0x0000009998ad7209 */ /* 0x000fe20007810000 */
[--C-:B------:R-:W-:Y:S01]  /*c140*/  FFMA.FTZ R203, R203, UR10, -R209.reuse ;  /* 0x0000000acbcb7c23 */ /* 0x100fe200080108d1 */
[----:B------:R-:W-:Y:S01]  /*c150*/  FSEL R193, R171, -INF , !P5 ;  /* 0xff800000abc17808 */ /* 0x000fe20006800000 */
[--C-:B------:R-:W-:Y:S01]  /*c160*/  FFMA.FTZ R171, R180, UR10, -R209.reuse ;  /* 0x0000000ab4ab7c23 */ /* 0x100fe200080108d1 */
[----:B------:R-:W-:Y:S01]  /*c170*/  FMNMX.FTZ R8, R20, R173, !PT ;  /* 0x000000ad14087209 */ /* 0x000fe20007810000 */
[----:B------:R1:W-:Y:S01]  /*c180*/  MUFU.EX2 R153, R203 ;  /* 0x000000cb00997308 */ /* 0x0003e20000000800 */
[--C-:B------:R-:W-:Y:S01]  /*c190*/  FFMA.FTZ R180, R186, UR10, -R209.reuse ;  /* 0x0000000abab47c23 */ /* 0x100fe200080108d1 */
[--C-:B------:R-:W-:Y:S01]  /*c1a0*/  FFMA.FTZ R186, R187, UR10, -R209.reuse ;  /* 0x0000000abbba7c23 */ /* 0x100fe200080108d1 */
[----:B------:R-:W-:Y:S01]  /*c1b0*/  FMNMX.FTZ R195, R21, R8, !PT ;  /* 0x0000000815c37209 */ /* 0x000fe20007810000 */
[--C-:B------:R-:W-:Y:S01]  /*c1c0*/  FFMA.FTZ R187, R189, UR10, -R209.reuse ;  /* 0x0000000abdbb7c23 */ /* 0x100fe200080108d1 */
[--C-:B------:R-:W-:Y:S01]  /*c1d0*/  FFMA.FTZ R178, R178, UR10, -R209.reuse ;  /* 0x0000000ab2b27c23 */ /* 0x100fe200080108d1 */
[----:B------:R-:W-:Y:S01]  /*c1e0*/  FSEL R189, R9, RZ, P1 ;  /* 0x000000ff09bd7208 */ /* 0x000fe20000800000 */
[--C-:B------:R-:W-:Y:S01]  /*c1f0*/  FFMA.FTZ R173, R206, UR10, -R209.reuse ;  /* 0x0000000acead7c23 */ /* 0x100fe200080108d1 */
[----:B------:R-:W-:Y:S01]  /*c200*/  FMNMX.FTZ R195, R22, R195, !PT ;  /* 0x000000c316c37209 */ /* 0x000fe20007810000 */
[--C-:B-1----:R-:W-:Y:S01]  /*c210*/  FFMA.FTZ R203, R179, UR10, -R209.reuse ;  /* 0x0000000ab3cb7c23 */ /* 0x102fe200080108d1 */
[----:B------:R-:W-:Y:S01]  /*c220*/  MUFU.EX2 R196, R196 ;  /* 0x000000c400c47308 */ /* 0x000fe20000000800 */
[----:B------:R-:W-:Y:S01]  /*c230*/  FADD.FTZ R189, -R189, R14 ;  /* 0x0000000ebdbd7221 */ /* 0x000fe20000010100 */
[----:B------:R-:W-:Y:S01]  /*c240*/  FMNMX.FTZ R8, R154, R195, !PT ;  /* 0x000000c39a087209 */ /* 0x000fe20007810000 */
[--C-:B------:R-:W-:Y:S01]  /*c250*/  FFMA.FTZ R204, R207, UR10, -R209.reuse ;  /* 0x0000000acfcc7c23 */ /* 0x100fe200080108d1 */
[--C-:B------:R-:W-:Y:S01]  /*c260*/  FFMA.FTZ R198, R205, UR10, -R209.reuse ;  /* 0x0000000acdc67c23 */ /* 0x100fe200080108d1 */
[--C-:B------:R-:W-:Y:S01]  /*c270*/  FFMA.FTZ R208, R208, UR10, -R209.reuse ;  /* 0x0000000ad0d07c23 */ /* 0x100fe200080108d1 */
[----:B------:R-:W-:Y:S01]  /*c280*/  FMNMX.FTZ R195, R155, R8, !PT ;  /* 0x000000089bc37209 */ /* 0x000fe20007810000 */
[--C-:B------:R-:W-:Y:S01]  /*c290*/  FFMA.FTZ R174, R174, UR10, -R209.reuse ;  /* 0x0000000aaeae7c23 */ /* 0x100fe200080108d1 */
[----:B------:R-:W-:Y:S01]  /*c2a0*/  MUFU.EX2 R170, R203 ;  /* 0x000000cb00aa7308 */ /* 0x000fe20000000800 */
[--C-:B------:R-:W-:Y:S01]  /*c2b0*/  FFMA.FTZ R175, R175, UR10, -R209.reuse ;  /* 0x0000000aafaf7c23 */ /* 0x100fe200080108d1 */
[----:B------:R-:W-:Y:S01]  /*c2c0*/  FMNMX.FTZ R8, R156, R195, !PT ;  /* 0x000000c39c087209 */ /* 0x000fe20007810000 */
[----:B------:R-:W-:-:S03]  /*c2d0*/  FFMA.FTZ R176, R176, UR10, -R209 ;  /* 0x0000000ab0b07c23 */ /* 0x000fc600080108d1 */
[----:B------:R-:W-:Y:S02]  /*c2e0*/  FMNMX.FTZ R197, R157, R8, !PT ;  /* 0x000000089dc57209 */ /* 0x000fe40007810000 */
[----:B------:R-:W-:Y:S02]  /*c2f0*/  MUFU.EX2 R173, R173 ;  /* 0x000000ad00ad7308 */ /* 0x000fe40000000800 */
[----:B------:R-:W-:-:S04]  /*c300*/  FMNMX.FTZ R8, R158, R197, !PT ;  /* 0x000000c59e087209 */ /* 0x000fc80007810000 */
        /* <DEDUP_REMOVED lines=13> */
[----:B------:R1:W-:Y:S02]  /*c3e0*/  MUFU.EX2 R197, R178 ;  /* 0x000000b200c57308 */ /* 0x0003e40000000800 */
[----:B------:R-:W-:Y:S02]  /*c3f0*/  FMNMX.FTZ R8, R168, R199, !PT ;  /* 0x000000c7a8087209 */ /* 0x000fe40007810000 */
[----:B------:R-:W-:Y:S01]  /*c400*/  FSEL R199, R172, -INF , !P2 ;  /* 0xff800000acc77808 */ /* 0x000fe20005000000 */
[--C-:B------:R-:W-:Y:S01]  /*c410*/  FFMA.FTZ R172, R181, UR10, -R209.reuse ;  /* 0x0000000ab5ac7c23 */ /* 0x100fe200080108d1 */
[----:B------:R-:W-:Y:S01]  /*c420*/  FMNMX.FTZ R179, R169, R8, !PT ;  /* 0x00000008a9b37209 */ /* 0x000fe20007810000 */
[--C-:B------:R-:W-:Y:S01]  /*c430*/  FFMA.FTZ R181, R192, UR10, -R209.reuse ;  /* 0x0000000ac0b57c23 */ /* 0x100fe200080108d1 */
[----:B------:R-:W-:Y:S01]  /*c440*/  MUFU.EX2 R175, R175 ;  /* 0x000000af00af7308 */ /* 0x000fe20000000800 */
[--C-:B-1----:R-:W-:Y:S01]  /*c450*/  FFMA.FTZ R178, R183, UR10, -R209.reuse ;  /* 0x0000000ab7b27c23 */ /* 0x102fe200080108d1 */
[----:B------:R-:W-:Y:S01]  /*c460*/  FMNMX.FTZ R8, R194, R179, !PT ;  /* 0x000000b3c2087209 */ /* 0x000fe20007810000 */
[--C-:B------:R-:W-:Y:S01]  /*c470*/  FFMA.FTZ R183, R191, UR10, -R209.reuse ;  /* 0x0000000abfb77c23 */ /* 0x100fe200080108d1 */
[--C-:B------:R-:W-:Y:S01]  /*c480*/  FFMA.FTZ R191, R188, UR10, -R209.reuse ;  /* 0x0000000abcbf7c23 */ /* 0x100fe200080108d1 */
[--C-:B------:R-:W-:Y:S01]  /*c490*/  FFMA.FTZ R188, R185, UR10, -R209.reuse ;  /* 0x0000000ab9bc7c23 */ /* 0x100fe200080108d1 */
[----:B------:R-:W-:Y:S01]  /*c4a0*/  FMNMX.FTZ R8, R193, R8, !PT ;  /* 0x00000008c1087209 */ /* 0x000fe20007810000 */
[----:B------:R-:W-:Y:S01]  /*c4b0*/  FMUL.FTZ R185, R189, UR10 ;  /* 0x0000000abdb97c20 */ /* 0x000fe20008410000 */
[--C-:B------:R-:W-:Y:S01]  /*c4c0*/  FFMA.FTZ R189, R184, UR10, -R209.reuse ;  /* 0x0000000ab8bd7c23 */ /* 0x100fe200080108d1 */
[----:B------:R-:W-:Y:S01]  /*c4d0*/  MUFU.EX2 R176, R176 ;  /* 0x000000b000b07308 */ /* 0x000fe20000000800 */
[----:B------:R-:W-:Y:S01]  /*c4e0*/  FMNMX.FTZ R8, R199, R8, !PT ;  /* 0x00000008c7087209 */ /* 0x000fe20007810000 */
[--C-:B------:R-:W-:Y:S01]  /*c4f0*/  FFMA.FTZ R179, R182, UR10, -R209.reuse ;  /* 0x0000000ab6b37c23 */ /* 0x100fe200080108d1 */
[----:B------:R-:W-:-:S03]  /*c500*/  FFMA.FTZ R182, R190, UR10, -R209 ;  /* 0x0000000abeb67c23 */ /* 0x000fc600080108d1 */
[----:B------:R-:W1:Y:S02]  /*c510*/  SHFL.BFLY PT, R203, R8, 0x2, 0x1f ;  /* 0x0c401f0008cb7f89 */ /* 0x000e6400000e0000 */
[----:B------:R-:W2:Y:S08]  /*c520*/  MUFU.EX2 R185, R185 ;  /* 0x000000b900b97308 */ /* 0x000eb00000000800 */
[----:B------:R-:W3:Y:S08]  /*c530*/  MUFU.EX2 R171, R171 ;  /* 0x000000ab00ab7308 */ /* 0x000ef00000000800 */
[----:B------:R-:W-:Y:S01]  /*c540*/  MUFU.EX2 R172, R172 ;  /* 0x000000ac00ac7308 */ /* 0x000fe20000000800 */
[-C--:B--2---:R-:W-:Y:S01]  /*c550*/  FMUL.FTZ R24, R24, R185.reuse ;  /* 0x000000b918187220 */ /* 0x084fe20000410000 */
[-C--:B------:R-:W-:Y:S01]  /*c560*/  FMUL.FTZ R25, R25, R185.reuse ;  /* 0x000000b919197220 */ /* 0x080fe20000410000 */
[-C--:B------:R-:W-:Y:S01]  /*c570*/  FMUL.FTZ R28, R28, R185.reuse ;  /* 0x000000b91c1c7220 */ /* 0x080fe20000410000 */
[-C--:B------:R-:W-:Y:S01]  /*c580*/  FMUL.FTZ R29, R29, R185.reuse ;  /* 0x000000b91d1d7220 */ /* 0x080fe20000410000 */
[----:B------:R-:W-:Y:S01]  /*c590*/  FMUL.FTZ R32, R32, R185 ;  /* 0x000000b920207220 */ /* 0x000fe20000410000 */
[----:B-1----:R-:W-:Y:S01]  /*c5a0*/  FMNMX.FTZ R203, R8, R203, !PT ;  /* 0x000000cb08cb7209 */ /* 0x002fe20007810000 */
[-C--:B------:R-:W-:Y:S01]  /*c5b0*/  FMUL.FTZ R33, R33, R185.reuse ;  /* 0x000000b921217220 */ /* 0x080fe20000410000 */
[----:B------:R-:W-:Y:S01]  /*c5c0*/  MUFU.EX2 R179, R179 ;  /* 0x000000b300b37308 */ /* 0x000fe20000000800 */
[-C--:B------:R-:W-:Y:S01]  /*c5d0*/  FMUL.FTZ R36, R36, R185.reuse ;  /* 0x000000b924247220 */ /* 0x080fe20000410000 */
[-C--:B------:R-:W-:Y:S01]  /*c5e0*/  FMUL.FTZ R37, R37, R185.reuse ;  /* 0x000000b925257220 */ /* 0x080fe20000410000 */
[----:B------:R-:W1:Y:S01]  /*c5f0*/  SHFL.BFLY PT, R8, R203, 0x1, 0x1f ;  /* 0x0c201f00cb087f89 */ /* 0x000e6200000e0000 */
        /* <DEDUP_REMOVED lines=23> */
[----:B-1----:R-:W-:Y:S01]  /*c770*/  FMNMX.FTZ R8, R203, R8, !PT ;  /* 0x00000008cb087209 */ /* 0x002fe20007810000 */
        /* <DEDUP_REMOVED lines=13> */
[----:B------:R-:W-:Y:S01]  /*c850*/  MUFU.EX2 R183, R183 ;  /* 0x000000b700b77308 */ /* 0x000fe20000000800 */
[--C-:B------:R-:W-:Y:S01]  /*c860*/  FFMA.FTZ R184, R152, UR10, -R207.reuse ;  /* 0x0000000a98b87c23 */ /* 0x100fe200080108cf */
[----:B------:R-:W-:Y:S01]  /*c870*/  FFMA.FTZ R152, R185, R5, R196 ;  /* 0x00000005b9987223 */ /* 0x000fe200000100c4 */
[--C-:B------:R-:W-:Y:S01]  /*c880*/  FFMA.FTZ R205, R154, UR10, -R207.reuse ;  /* 0x0000000a9acd7c23 */ /* 0x100fe200080108cf */
[--C-:B--2---:R-:W-:Y:S01]  /*c890*/  FFMA.FTZ R188, R155, UR10, -R207.reuse ;  /* 0x0000000a9bbc7c23 */ /* 0x104fe200080108cf */
[--C-:B------:R-:W-:Y:S01]  /*c8a0*/  FFMA.FTZ R156, R156, UR10, -R207.reuse ;  /* 0x0000000a9c9c7c23 */ /* 0x100fe200080108cf */
[----:B------:R-:W-:Y:S01]  /*c8b0*/  FADD.FTZ R152, R153, R152 ;  /* 0x0000009899987221 */ /* 0x000fe20000010000 */
[--C-:B------:R-:W-:Y:S01]  /*c8c0*/  FFMA.FTZ R208, R163, UR10, -R207.reuse ;  /* 0x0000000aa3d07c23 */ /* 0x100fe200080108cf */
[----:B------:R-:W-:Y:S01]  /*c8d0*/  MUFU.EX2 R182, R182 ;  /* 0x000000b600b67308 */ /* 0x000fe20000000800 */
[--C-:B------:R-:W-:Y:S01]  /*c8e0*/  FFMA.FTZ R209, R159, UR10, -R207.reuse ;  /* 0x0000000a9fd17c23 */ /* 0x100fe200080108cf */
[----:B------:R-:W-:Y:S01]  /*c8f0*/  FADD.FTZ R5, R173, R152 ;  /* 0x00000098ad057221 */ /* 0x000fe20000010000 */
[--C-:B------:R-:W-:Y:S01]  /*c900*/  FFMA.FTZ R192, R161, UR10, -R207.reuse ;  /* 0x0000000aa1c07c23 */ /* 0x100fe200080108cf */
[--C-:B------:R-:W-:Y:S01]  /*c910*/  FFMA.FTZ R203, R210, UR10, -R207.reuse ;  /* 0x0000000ad2cb7c23 */ /* 0x100fe200080108cf */
[----:B------:R-:W-:Y:S01]  /*c920*/  FFMA.FTZ R20, R20, UR10, -R207 ;  /* 0x0000000a14147c23 */ /* 0x000fe200080108cf */
[----:B------:R-:W-:Y:S01]  /*c930*/  FADD.FTZ R152, R198, R5 ;  /* 0x00000005c6987221 */ /* 0x000fe20000010000 */
[--C-:B------:R-:W-:Y:S01]  /*c940*/  FFMA.FTZ R21, R21, UR10, -R207.reuse ;  /* 0x0000000a15157c23 */ /* 0x100fe200080108cf */
[----:B------:R-:W1:Y:S01]  /*c950*/  MUFU.EX2 R191, R191 ;  /* 0x000000bf00bf7308 */ /* 0x000e620000000800 */
[--C-:B------:R-:W-:Y:S01]  /*c960*/  FFMA.FTZ R22, R22, UR10, -R207.reuse ;  /* 0x0000000a16167c23 */ /* 0x100fe200080108cf */
[----:B------:R-:W-:Y:S01]  /*c970*/  FADD.FTZ R5, R195, R152 ;  /* 0x00000098c3057221 */ /* 0x000fe20000010000 */
[--C-:B------:R-:W-:Y:S01]  /*c980*/  FFMA.FTZ R190, R158, UR10, -R207.reuse ;  /* 0x0000000a9ebe7c23 */ /* 0x100fe200080108cf */
[----:B------:R-:W-:Y:S01]  /*c990*/  F2FP.F16.F32.PACK_AB R158, R175, R174 ;  /* 0x000000aeaf9e723e */ /* 0x000fe200000000ff */
[----:B------:R-:W-:Y:S01]  /*c9a0*/  FFMA.FTZ R210, R160, UR10, -R207 ;  /* 0x0000000aa0d27c23 */ /* 0x000fe200080108cf */
[----:B------:R-:W-:Y:S01]  /*c9b0*/  FADD.FTZ R5, R204, R5 ;  /* 0x00000005cc057221 */ /* 0x000fe20000010000 */
[----:B------:R-:W-:Y:S01]  /*c9c0*/  F2FP.F16.F32.PACK_AB R160, R197, R176 ;  /* 0x000000b0c5a0723e */ /* 0x000fe200000000ff */
[----:B------:R-:W-:Y:S01]  /*c9d0*/  MUFU.EX2 R186, R186 ;  /* 0x000000ba00ba7308 */ /* 0x000fe20000000800 */
[----:B------:R-:W-:Y:S01]  /*c9e0*/  FFMA.FTZ R206, R162, UR10, -R207 ;  /* 0x0000000aa2ce7c23 */ /* 0x000fe200080108cf */
[----:B------:R-:W-:Y:S01]  /*c9f0*/  FADD.FTZ R152, R174, R5 ;  /* 0x00000005ae987221 */ /* 0x000fe20000010000 */
[----:B---3--:R-:W-:Y:S01]  /*ca00*/  F2FP.F16.F32.PACK_AB R162, R171, R170 ;  /* 0x000000aaaba2723e */ /* 0x008fe200000000ff */
[--C-:B------:R-:W-:Y:S01]  /*ca10*/  FFMA.FTZ R165, R165, UR10, -R207.reuse ;  /* 0x0000000aa5a57c23 */ /* 0x100fe200080108cf */
[--C-:B------:R-:W-:Y:S01]  /*ca20*/  FFMA.FTZ R167, R167, UR10, -R207.reuse ;  /* 0x0000000aa7a77c23 */ /* 0x100fe200080108cf */
[----:B------:R-:W-:Y:S01]  /*ca30*/  FADD.FTZ R5, R175, R152 ;  /* 0x00000098af057221 */ /* 0x000fe20000010000 */
[--C-:B------:R-:W-:Y:S01]  /*ca40*/  FFMA.FTZ R169, R169, UR10, -R207.reuse ;  /* 0x0000000aa9a97c23 */ /* 0x100fe200080108cf */
[----:B------:R-:W2:Y:S01]  /*ca50*/  MUFU.EX2 R187, R187 ;  /* 0x000000bb00bb7308 */ /* 0x000ea20000000800 */
[----:B------:R-:W-:Y:S01]  /*ca60*/  FFMA.FTZ R194, R194, UR10, -R207 ;  /* 0x0000000ac2c27c23 */ /* 0x000fe200080108cf */
[----:B------:R-:W-:Y:S01]  /*ca70*/  FADD.FTZ R152, R176, R5 ;  /* 0x00000005b0987221 */ /* 0x000fe20000010000 */
[--C-:B------:R-:W-:Y:S01]  /*ca80*/  FFMA.FTZ R193, R193, UR10, -R207.reuse ;  /* 0x0000000ac1c17c23 */ /* 0x100fe200080108cf */
[----:B------:R-:W-:Y:S01]  /*ca90*/  FFMA.FTZ R199, R199, UR10, -R207 ;  /* 0x0000000ac7c77c23 */ /* 0x000fe200080108cf */
[-C--:B------:R-:W-:Y:S01]  /*caa0*/  FMUL.FTZ R97, R97, R185.reuse ;  /* 0x000000b961617220 */ /* 0x080fe20000410000 */
[----:B------:R-:W-:Y:S01]  /*cab0*/  FADD.FTZ R5, R197, R152 ;  /* 0x00000098c5057221 */ /* 0x000fe20000010000 */
[----:B------:R-:W-:Y:S01]  /*cac0*/  FSEL R152, R8, RZ, P1 ;  /* 0x000000ff08987208 */ /* 0x000fe20000800000 */
[----:B------:R-:W-:Y:S01]  /*cad0*/  MUFU.EX2 R159, R156 ;  /* 0x0000009c009f7308 */ /* 0x000fe20000000800 */
[-C--:B------:R-:W-:Y:S01]  /*cae0*/  FMUL.FTZ R100, R100, R185.reuse ;  /* 0x000000b964647220 */ /* 0x080fe20000410000 */
[----:B------:R-:W-:Y:S01]  /*caf0*/  FADD.FTZ R154, R170, R5 ;  /* 0x00000005aa9a7221 */ /* 0x000fe20000010000 */
[----:B-1----:R-:W-:Y:S01]  /*cb00*/  F2FP.F16.F32.PACK_AB R170, R191, R182 ;  /* 0x000000b6bfaa723e */ /* 0x002fe200000000ff */
[----:B------:R-:W-:Y:S01]  /*cb10*/  FADD.FTZ R5, -R152, R15 ;  /* 0x0000000f98057221 */ /* 0x000fe20000010100 */
[--C-:B------:R-:W-:Y:S01]  /*cb20*/  FFMA.FTZ R152, R157, UR10, -R207.reuse ;  /* 0x0000000a9d987c23 */ /* 0x100fe200080108cf */
[----:B------:R-:W-:Y:S01]  /*cb30*/  FADD.FTZ R155, R171, R154 ;  /* 0x0000009aab9b7221 */ /* 0x000fe20000010000 */
[----:B------:R-:W-:Y:S01]  /*cb40*/  FFMA.FTZ R157, R164, UR10, -R207 ;  /* 0x0000000aa49d7c23 */ /* 0x000fe200080108cf */
[----:B------:R-:W-:Y:S01]  /*cb50*/  MUFU.EX2 R203, R203 ;  /* 0x000000cb00cb7308 */ /* 0x000fe20000000800 */
[----:B------:R-:W-:Y:S01]  /*cb60*/  F2FP.F16.F32.PACK_AB R164, R179, R172 ;  /* 0x000000acb3a4723e */ /* 0x000fe200000000ff */
[----:B------:R-:W-:Y:S01]  /*cb70*/  FADD.FTZ R154, R172, R155 ;  /* 0x0000009bac9a7221 */ /* 0x000fe20000010000 */
[----:B------:R-:W-:Y:S01]  /*cb80*/  FFMA.FTZ R155, R166, UR10, -R207 ;  /* 0x0000000aa69b7c23 */ /* 0x000fe200080108cf */
[----:B--2---:R-:W-:Y:S01]  /*cb90*/  F2FP.F16.F32.PACK_AB R172, R187, R186 ;  /* 0x000000babbac723e */ /* 0x004fe200000000ff */
[-C--:B------:R-:W-:Y:S01]  /*cba0*/  FMUL.FTZ R101, R101, R185.reuse ;  /* 0x000000b965657220 */ /* 0x080fe20000410000 */
[----:B------:R-:W-:Y:S01]  /*cbb0*/  FADD.FTZ R15, R179, R154 ;  /* 0x0000009ab30f7221 */ /* 0x000fe20000010000 */
[-C--:B------:R-:W-:Y:S01]  /*cbc0*/  FMUL.FTZ R104, R104, R185.reuse ;  /* 0x000000b968687220 */ /* 0x080fe20000410000 */
[----:B------:R1:W-:Y:S01]  /*cbd0*/  MUFU.EX2 R161, R152 ;  /* 0x0000009800a17308 */ /* 0x0003e20000000800 */
[-C--:B------:R-:W-:Y:S01]  /*cbe0*/  FMUL.FTZ R105, R105, R185.reuse ;  /* 0x000000b969697220 */ /* 0x080fe20000410000 */
[----:B------:R-:W-:Y:S01]  /*cbf0*/  FADD.FTZ R154, R178, R15 ;  /* 0x0000000fb29a7221 */ /* 0x000fe20000010000 */
[-C--:B------:R-:W-:Y:S01]  /*cc00*/  FMUL.FTZ R108, R108, R185.reuse ;  /* 0x000000b96c6c7220 */ /* 0x080fe20000410000 */
[-C--:B------:R-:W-:Y:S01]  /*cc10*/  FMUL.FTZ R109, R109, R185.reuse ;  /* 0x000000b96d6d7220 */ /* 0x080fe20000410000 */
[-C--:B------:R-:W-:Y:S01]  /*cc20*/  FMUL.FTZ R112, R112, R185.reuse ;  /* 0x000000b970707220 */ /* 0x080fe20000410000 */
[----:B------:R-:W-:Y:S01]  /*cc30*/  FADD.FTZ R15, R181, R154 ;  /* 0x0000009ab50f7221 */ /* 0x000fe20000010000 */
[-C--:B------:R-:W-:Y:S01]  /*cc40*/  FMUL.FTZ R113, R113, R185.reuse ;  /* 0x000000b971717220 */ /* 0x080fe20000410000 */
[----:B------:R-:W-:Y:S01]  /*cc50*/  MUFU.EX2 R184, R184 ;  /* 0x000000b800b87308 */ /* 0x000fe20000000800 */
[----:B-1----:R-:W-:Y:S01]  /*cc60*/  F2FP.F16.F32.PACK_AB R152, R153, R196 ;  /* 0x000000c49998723e */ /* 0x002fe200000000ff */
[----:B------:R-:W-:Y:S01]  /*cc70*/  FADD.FTZ R154, R180, R15 ;  /* 0x0000000fb49a7221 */ /* 0x000fe20000010000 */
[----:B------:R-:W-:Y:S01]  /*cc80*/  FFMA.FTZ R15, R168, UR10, -R207 ;  /* 0x0000000aa80f7c23 */ /* 0x000fe200080108cf */
[C---:B------:R-:W-:Y:S01]  /*cc90*/  F2FP.F16.F32.PACK_AB R168, R183.reuse, R180 ;  /* 0x000000b4b7a8723e */ /* 0x040fe200000000ff */
        /* <DEDUP_REMOVED lines=18> */
[----:B------:R-:W-:Y:S01]  /*cdc0*/  F2FP.F16.F32.PACK_AB R166, R181, R178 ;  /* 0x000000b2b5a6723e */ /* 0x000fe200000000ff */
[----:B------:R-:W-:Y:S01]  /*cdd0*/  FMUL.FTZ R178, R5, UR10 ;  /* 0x0000000a05b27c20 */ /* 0x000fe20008410000 */
[----:B------:R-:W1:Y:S01]  /*cde0*/  MUFU.EX2 R189, R189 ;  /* 0x000000bd00bd7308 */ /* 0x000e620000000800 */
[----:B------:R-:W-:Y:S01]  /*cdf0*/  FADD.FTZ R174, R14, R153 ;  /* 0x000000990eae7221 */ /* 0x000fe20000010000 */
        /* <DEDUP_REMOVED lines=9> */
[----:B------:R-:W-:-:S05]  /*ce90*/  FMUL.FTZ R149, R149, R185 ;  /* 0x000000b995957220 */ /* 0x000fca0000410000 */
[----:B------:R-:W3:Y:S01]  /*cea0*/  MUFU.EX2 R22, R22 ;  /* 0x0000001600167308 */ /* 0x000ee20000000800 */
[C---:B-1----:R-:W-:Y:S01]  /*ceb0*/  FADD.FTZ R5, R189.reuse, R174 ;  /* 0x000000aebd057221 */ /* 0x042fe20000010000 */
[----:B------:R-:W-:-:S06]  /*cec0*/  F2FP.F16.F32.PACK_AB R174, R189, R14 ;  /* 0x0000000ebdae723e */ /* 0x000fcc00000000ff */
[----:B------:R-:W1:Y:S01]  /*ced0*/  MUFU.EX2 R205, R205 ;  /* 0x000000cd00cd7308 */ /* 0x000e620000000800 */
        /* <DEDUP_REMOVED lines=16> */
[----:B---3--:R-:W-:Y:S01]  /*cfe0*/  FADD.FTZ R14, R22, R153 ;  /* 0x00000099160e7221 */ /* 0x008fe20000010000 */
[-C--:B------:R-:W-:Y:S01]  /*cff0*/  FMUL.FTZ R46, R46, R178.reuse ;  /* 0x000000b22e2e7220 */ /* 0x080fe20000410000 */
[-C--:B------:R-:W-:Y:S01]  /*d000*/  FMUL.FTZ R47, R47, R178.reuse ;  /* 0x000000b22f2f7220 */ /* 0x080fe20000410000 */
[-C--:B------:R-:W-:Y:S01]  /*d010*/  FMUL.FTZ R50, R50, R178.reuse ;  /* 0x000000b232327220 */ /* 0x080fe20000410000 */
[----:B-1----:R-:W-:Y:S01]  /*d020*/  FADD.FTZ R153, R205, R14 ;  /* 0x0000000ecd997221 */ /* 0x002fe20000010000 */
[-C--:B------:R-:W-:Y:S01]  /*d030*/  FMUL.FTZ R51, R51, R178.reuse ;  /* 0x000000b233337220 */ /* 0x080fe20000410000 */
[-C--:B------:R-:W-:Y:S01]  /*d040*/  FMUL.FTZ R54, R54, R178.reuse ;  /* 0x000000b236367220 */ /* 0x080fe20000410000 */
[----:B------:R-:W1:Y:S01]  /*d050*/  MUFU.EX2 R163, R209 ;  /* 0x000000d100a37308 */ /* 0x000e620000000800 */
[----:B--2---:R-:W-:Y:S01]  /*d060*/  FADD.FTZ R14, R188, R153 ;  /* 0x00000099bc0e7221 */ /* 0x004fe20000010000 */
[-C--:B------:R-:W-:Y:S01]  /*d070*/  FMUL.FTZ R55, R55, R178.reuse ;  /* 0x000000b237377220 */ /* 0x080fe20000410000 */
[-C--:B------:R-:W-:Y:S01]  /*d080*/  FMUL.FTZ R58, R58, R178.reuse ;  /* 0x000000b23a3a7220 */ /* 0x080fe20000410000 */
[----:B------:R-:W-:Y:S01]  /*d090*/  FMUL.FTZ R59, R59, R178 ;  /* 0x000000b23b3b7220 */ /* 0x000fe20000410000 */
[C---:B------:R-:W-:Y:S01]  /*d0a0*/  FADD.FTZ R14, R159.reuse, R14 ;  /* 0x0000000e9f0e7221 */ /* 0x040fe20000010000 */
[----:B------:R-:W-:Y:S01]  /*d0b0*/  F2FP.F16.F32.PACK_AB R159, R159, R188 ;  /* 0x000000bc9f9f723e */ /* 0x000fe200000000ff */
[-C--:B------:R-:W-:Y:S01]  /*d0c0*/  FMUL.FTZ R62, R62, R178.reuse ;  /* 0x000000b23e3e7220 */ /* 0x080fe20000410000 */
[----:B------:R-:W2:Y:S01]  /*d0d0*/  MUFU.EX2 R176, R210 ;  /* 0x000000d200b07308 */ /* 0x000ea20000000800 */
[----:B------:R-:W-:Y:S01]  /*d0e0*/  FADD.FTZ R153, R161, R14 ;  /* 0x0000000ea1997221 */ /* 0x000fe20000010000 */
[----:B----4-:R-:W-:Y:S01]  /*d0f0*/  F2FP.F16.F32.PACK_AB R161, R190, R161 ;  /* 0x000000a1bea1723e */ /* 0x010fe200000000ff */
[-C--:B------:R-:W-:Y:S01]  /*d100*/  FMUL.FTZ R63, R63, R178.reuse ;  /* 0x000000b23f3f7220 */ /* 0x080fe20000410000 */
[-C--:B------:R-:W-:Y:S01]  /*d110*/  FMUL.FTZ R66, R66, R178.reuse ;  /* 0x000000b242427220 */ /* 0x080fe20000410000 */
[----:B------:R-:W-:Y:S01]  /*d120*/  FADD.FTZ R180, R190, R153 ;  /* 0x00000099beb47221 */ /* 0x000fe20000010000 */
        /* <DEDUP_REMOVED lines=26> */
[----:B------:R3:W4:Y:S01]  /*d2d0*/  MUFU.EX2 R173, R157 ;  /* 0x0000009d00ad7308 */ /* 0x0007220000000800 */
[----:B-1----:R-:W-:Y:S01]  /*d2e0*/  FADD.FTZ R153, R171, R180 ;  /* 0x000000b4ab997221 */ /* 0x002fe20000010000 */
[-C--:B------:R-:W-:Y:S01]  /*d2f0*/  FMUL.FTZ R106, R106, R178.reuse ;  /* 0x000000b26a6a7220 */ /* 0x080fe20000410000 */
[-C--:B------:R-:W-:Y:S01]  /*d300*/  FMUL.FTZ R107, R107, R178.reuse ;  /* 0x000000b26b6b7220 */ /* 0x080fe20000410000 */
[-C--:B------:R-:W-:Y:S01]  /*d310*/  FMUL.FTZ R110, R110, R178.reuse ;  /* 0x000000b26e6e7220 */ /* 0x080fe20000410000 */
[-C--:B------:R-:W-:Y:S01]  /*d320*/  FMUL.FTZ R111, R111, R178.reuse ;  /* 0x000000b26f6f7220 */ /* 0x080fe20000410000 */
[-C--:B------:R-:W-:Y:S01]  /*d330*/  FMUL.FTZ R114, R114, R178.reuse ;  /* 0x000000b272727220 */ /* 0x080fe20000410000 */
[----:B------:R-:W-:Y:S01]  /*d340*/  FMUL.FTZ R115, R115, R178 ;  /* 0x000000b273737220 */ /* 0x000fe20000410000 */
[----:B------:R1:W5:Y:S01]  /*d350*/  MUFU.EX2 R4, R165 ;  /* 0x000000a500047308 */ /* 0x0003620000000800 */
[----:B--2---:R-:W-:Y:S01]  /*d360*/  FADD.FTZ R180, R208, R153 ;  /* 0x00000099d0b47221 */ /* 0x004fe20000010000 */
[----:B---3--:R-:W-:Y:S01]  /*d370*/  F2FP.F16.F32.PACK_AB R157, R205, R22 ;  /* 0x00000016cd9d723e */ /* 0x008fe200000000ff */
[-C--:B------:R-:W-:Y:S01]  /*d380*/  FMUL.FTZ R118, R118, R178.reuse ;  /* 0x000000b276767220 */ /* 0x080fe20000410000 */
[-C--:B------:R-:W-:Y:S01]  /*d390*/  FMUL.FTZ R119, R119, R178.reuse ;  /* 0x000000b277777220 */ /* 0x080fe20000410000 */
[-C--:B------:R-:W-:Y:S01]  /*d3a0*/  FMUL.FTZ R122, R122, R178.reuse ;  /* 0x000000b27a7a7220 */ /* 0x080fe20000410000 */
[-C--:B------:R-:W-:Y:S01]  /*d3b0*/  FMUL.FTZ R123, R123, R178.reuse ;  /* 0x000000b27b7b7220 */ /* 0x080fe20000410000 */
[----:B------:R-:W-:Y:S01]  /*d3c0*/  FMUL.FTZ R126, R126, R178 ;  /* 0x000000b27e7e7220 */ /* 0x000fe20000410000 */
[----:B------:R2:W3:Y:S01]  /*d3d0*/  MUFU.EX2 R175, R155 ;  /* 0x0000009b00af7308 */ /* 0x0004e20000000800 */
[----:B----4-:R-:W-:Y:S01]  /*d3e0*/  FADD.FTZ R153, R173, R180 ;  /* 0x000000b4ad997221 */ /* 0x010fe20000010000 */
[----:B-1----:R-:W-:Y:S01]  /*d3f0*/  F2FP.F16.F32.PACK_AB R165, R171, R192 ;  /* 0x000000c0aba5723e */ /* 0x002fe200000000ff */
[-C--:B------:R-:W-:Y:S01]  /*d400*/  FMUL.FTZ R127, R127, R178.reuse ;  /* 0x000000b27f7f7220 */ /* 0x080fe20000410000 */
[-C--:B------:R-:W-:Y:S01]  /*d410*/  FMUL.FTZ R130, R130, R178.reuse ;  /* 0x000000b282827220 */ /* 0x080fe20000410000 */
[-C--:B------:R-:W-:Y:S01]  /*d420*/  FMUL.FTZ R131, R131, R178.reuse ;  /* 0x000000b283837220 */ /* 0x080fe20000410000 */
[-C--:B------:R-:W-:Y:S01]  /*d430*/  FMUL.FTZ R134, R134, R178.reuse ;  /* 0x000000b286867220 */ /* 0x080fe20000410000 */
[----:B------:R-:W-:Y:S01]  /*d440*/  FMUL.FTZ R135, R135, R178 ;  /* 0x000000b287877220 */ /* 0x000fe20000410000 */
[----:B------:R1:W4:Y:S01]  /*d450*/  MUFU.EX2 R14, R167 ;  /* 0x000000a7000e7308 */ /* 0x0003220000000800 */
[----:B-----5:R-:W-:Y:S01]  /*d460*/  FADD.FTZ R180, R4, R153 ;  /* 0x0000009904b47221 */ /* 0x020fe20000010000 */
[----:B--2---:R-:W-:Y:S01]  /*d470*/  F2FP.F16.F32.PACK_AB R155, R21, R20 ;  /* 0x00000014159b723e */ /* 0x004fe200000000ff */
[-C--:B------:R-:W-:Y:S01]  /*d480*/  FMUL.FTZ R138, R138, R178.reuse ;  /* 0x000000b28a8a7220 */ /* 0x080fe20000410000 */
[-C--:B------:R-:W-:Y:S01]  /*d490*/  FMUL.FTZ R139, R139, R178.reuse ;  /* 0x000000b28b8b7220 */ /* 0x080fe20000410000 */
[-C--:B------:R-:W-:Y:S01]  /*d4a0*/  FMUL.FTZ R142, R142, R178.reuse ;  /* 0x000000b28e8e7220 */ /* 0x080fe20000410000 */
[-C--:B------:R-:W-:Y:S01]  /*d4b0*/  FMUL.FTZ R143, R143, R178.reuse ;  /* 0x000000b28f8f7220 */ /* 0x080fe20000410000 */
[----:B------:R-:W-:Y:S01]  /*d4c0*/  FMUL.FTZ R146, R146, R178 ;  /* 0x000000b292927220 */ /* 0x000fe20000410000 */
[----:B------:R-:W2:Y:S01]  /*d4d0*/  MUFU.EX2 R15, R15 ;  /* 0x0000000f000f7308 */ /* 0x000ea20000000800 */
[----:B---3--:R-:W-:Y:S01]  /*d4e0*/  FADD.FTZ R153, R175, R180 ;  /* 0x000000b4af997221 */ /* 0x008fe20000010000 */
[----:B-1----:R-:W-:Y:S01]  /*d4f0*/  F2FP.F16.F32.PACK_AB R167, R173, R208 ;  /* 0x000000d0ada7723e */ /* 0x002fe200000000ff */
[-C--:B------:R-:W-:Y:S01]  /*d500*/  FMUL.FTZ R147, R147, R178.reuse ;  /* 0x000000b293937220 */ /* 0x080fe20000410000 */
[-C--:B------:R-:W-:Y:S01]  /*d510*/  FMUL.FTZ R150, R150, R178.reuse ;  /* 0x000000b296967220 */ /* 0x080fe20000410000 */
[----:B------:R-:W-:-:S03]  /*d520*/  FMUL.FTZ R151, R151, R178 ;  /* 0x000000b297977220 */ /* 0x000fc60000410000 */
[----:B------:R1:W3:Y:S01]  /*d530*/  MUFU.EX2 R179, R169 ;  /* 0x000000a900b37308 */ /* 0x0002e20000000800 */
[----:B----4-:R-:W-:Y:S01]  /*d540*/  FADD.FTZ R182, R14, R153 ;  /* 0x000000990eb67221 */ /* 0x010fe20000010000 */
[----:B------:R-:W-:-:S06]  /*d550*/  F2FP.F16.F32.PACK_AB R153, R184, R203 ;  /* 0x000000cbb899723e */ /* 0x000fcc00000000ff */
[----:B------:R-:W4:Y:S01]  /*d560*/  MUFU.EX2 R194, R194 ;  /* 0x000000c200c27308 */ /* 0x000f220000000800 */
[----:B--2---:R-:W-:Y:S01]  /*d570*/  FADD.FTZ R182, R15, R182 ;  /* 0x000000b60fb67221 */ /* 0x004fe20000010000 */
[----:B-1----:R-:W-:Y:S02]  /*d580*/  F2FP.F16.F32.PACK_AB R169, R175, R4 ;  /* 0x00000004afa9723e */ /* 0x002fe400000000ff */
[----:B------:R-:W-:-:S04]  /*d590*/  F2FP.F16.F32.PACK_AB R171, R15, R14 ;  /* 0x0000000e0fab723e */ /* 0x000fc800000000ff */
[----:B------:R-:W1:Y:S01]  /*d5a0*/  MUFU.EX2 R193, R193 ;  /* 0x000000c100c17308 */ /* 0x000e620000000800 */
[----:B---3--:R-:W-:-:S07]  /*d5b0*/  FADD.FTZ R21, R179, R182 ;  /* 0x000000b6b3157221 */ /* 0x008fce0000010000 */
[----:B------:R-:W2:Y:S01]  /*d5c0*/  MUFU.EX2 R180, R199 ;  /* 0x000000c700b47308 */ /* 0x000ea20000000800 */
[C---:B----4-:R-:W-:Y:S01]  /*d5d0*/  FADD.FTZ R20, R194.reuse, R21 ;  /* 0x00000015c2147221 */ /* 0x050fe20000010000 */
[----:B------:R-:W-:-:S03]  /*d5e0*/  F2FP.F16.F32.PACK_AB R173, R194, R179 ;  /* 0x000000b3c2ad723e */ /* 0x000fc600000000ff */
[----:B-1----:R-:W-:-:S04]  /*d5f0*/  FADD.FTZ R21, R193, R20 ;  /* 0x00000014c1157221 */ /* 0x002fc80000010000 */
[C---:B--2---:R-:W-:Y:S01]  /*d600*/  FADD.FTZ R4, R180.reuse, R21 ;  /* 0x00000015b4047221 */ /* 0x044fe20000010000 */
[----:B------:R-:W-:Y:S01]  /*d610*/  F2FP.F16.F32.PACK_AB R175, R180, R193 ;  /* 0x000000c1b4af723e */ /* 0x000fe200000000ff */
[----:B------:R-:W-:Y:S06]  /*d620*/  @!P0 BRA `(.L_x_1373) ;  /* 0x0000000000048947 */ /* 0x000fec0003800000 */
[----:B------:R-:W-:Y:S01]  /*d630*/  BPT.TRAP 0x1 ;  /* 0x000000040000795c */ /* 0x000fe20000300000 */
.L_x_1373:
[----:B------:R1:W2:Y:S01]  /*d640*/  SYNCS.PHASECHK.TRANS64.TRYWAIT P1, [UR27+0x22850], R12 ;  /* 0x0228500cff0075a7 */ /* 0x0002a2000802015b */
[----:B------:R-:W-:Y:S05]  /*d650*/  @!P0 BRA `(.L_x_1374) ;  /* 0x0000000000048947 */ /* 0x000fea0003800000 */
[----:B------:R-:W-:Y:S01]  /*d660*/  BPT.TRAP 0x1 ;  /* 0x000000040000795c */ /* 0x000fe20000300000 */
.L_x_1374:
[----:B--2---:R-:W-:Y:S05]  /*d670*/  @P1 BRA `(.L_x_1375) ;  /* 0x0000000000081947 */ /* 0x004fea0003800000 */
[----:B------:R-:W2:Y:S02]  /*d680*/  SYNCS.PHASECHK.TRANS64.TRYWAIT P1, [UR27+0x22850], R12 ;  /* 0x0228500cff0075a7 */ /* 0x000ea4000802015b */
[----:B--2---:R-:W-:Y:S05]  /*d690*/  @!P1 BRA `(.L_x_1376) ;  /* 0x0000005800949947 */ /* 0x004fea0003800000 */
.L_x_1375:
        /* <DEDUP_REMOVED lines=47> */
.L_x_1360:
[----:B------:R-:W1:Y:S01]  /*d990*/  SHFL.BFLY PT, R0, R5, 0x2, 0x1f ;  /* 0x0c401f0005007f89 */ /* 0x000e6200000e0000 */
[----:B------:R-:W-:Y:S01]  /*d9a0*/  IMAD.MOV.U32 R17, RZ, RZ, RZ ;  /* 0x000000ffff117224 */ /* 0x000fe200078e00ff */
[----:B------:R-:W-:Y:S01]  /*d9b0*/  UIADD3 UR39, UR39, 0x1, URZ ;  /* 0x0000000127277890 */ /* 0x000fe2000fffe03f */
[----:B------:R-:W-:Y:S01]  /*d9c0*/  IMAD.U32 R22, RZ, RZ, UR10 ;  /* 0x0000000aff167e24 */ /* 0x000fe2000f8e00ff */
[----:B------:R-:W2:Y:S01]  /*d9d0*/  SHFL.BFLY PT, R7, R4, 0x2, 0x1f ;  /* 0x0c401f0004077f89 */ /* 0x000ea200000e0000 */
[----:B------:R-:W-:Y:S01]  /*d9e0*/  IMAD.MOV.U32 R20, RZ, RZ, -0x800000 ;  /* 0xff800000ff147424 */ /* 0x000fe200078e00ff */
[----:B------:R-:W-:Y:S01]  /*d9f0*/  UISETP.NE.AND UP0, UPT, UR39, 0x2, UPT ;  /* 0x000000022700788c */ /* 0x000fe2000bf05270 */
[----:B------:R3:W-:Y:S06]  /*da00*/  BAR.ARV R11, 0x100 ;  /* 0x0004000b0000751d */ /* 0x0007ec0000002000 */
[----:B------:R-:W-:-:S02]  /*da10*/  USEL UR4, URZ, 0x1, UP0 ;  /* 0x000000013f047887 */ /* 0x000fc40008000000 */
[----:B------:R-:W-:Y:S06]  /*da20*/  BAR.ARV 0x8, 0x120 ;  /* 0x0204800000007b1d */ /* 0x000fec0000002000 */
[----:B------:R-:W-:Y:S01]  /*da30*/  PLOP3.LUT P0, PT, PT, PT, PT, 0x8, 0x0 ;  /* 0x000000000000781c */ /* 0x000fe20003f0e170 */
[----:B------:R-:W-:Y:S01]  /*da40*/  UIADD3 UR37, UR37, 0x1, URZ ;  /* 0x0000000125257890 */ /* 0x000fe2000fffe03f */
[----:B-1----:R-:W-:Y:S01]  /*da50*/  FADD.FTZ R0, R0, R5 ;  /* 0x0000000500007221 */ /* 0x002fe20000010000 */
[----:B------:R-:W-:Y:S01]  /*da60*/  IMAD.MOV.U32 R5, RZ, RZ, RZ ;  /* 0x000000ffff057224 */ /* 0x000fe200078e00ff */
[----:B------:R-:W-:Y:S01]  /*da70*/  USEL UR39, UR39, URZ, UP0 ;  /* 0x0000003f27277287 */ /* 0x000fe20008000000 */
[----:B--2---:R-:W-:-:S02]  /*da80*/  FADD.FTZ R7, R7, R4 ;  /* 0x0000000407077221 */ /* 0x004fc40000010000 */
[----:B------:R-:W1:Y:S01]  /*da90*/  SHFL.BFLY PT, R3, R0, 0x1, 0x1f ;  /* 0x0c201f0000037f89 */ /* 0x000e6200000e0000 */
[----:B------:R-:W-:-:S03]  /*daa0*/  ULOP3.LUT UR38, UR38, UR4, URZ, 0x3c, !UPT ;  /* 0x0000000426267292 */ /* 0x000fc6000f8e3c3f */
[----:B------:R-:W2:Y:S01]  /*dab0*/  SHFL.BFLY PT, R6, R7, 0x1, 0x1f ;  /* 0x0c201f0007067f89 */ /* 0x000ea200000e0000 */
[----:B-1----:R-:W-:Y:S01]  /*dac0*/  FADD.FTZ R21, R0, R3 ;  /* 0x0000000300157221 */ /* 0x002fe20000010000 */
[----:B------:R-:W-:Y:S02]  /*dad0*/  IMAD.MOV.U32 R0, RZ, RZ, -0x800000 ;  /* 0xff800000ff007424 */ /* 0x000fe400078e00ff */
[----:B--2---:R-:W-:Y:S02]  /*dae0*/  FADD.FTZ R152, R7, R6 ;  /* 0x0000000607987221 */ /* 0x004fe40000010000 */
[----:B------:R-:W-:-:S03]  /*daf0*/  FSETP.NE.FTZ.AND P1, PT, R21, RZ, PT ;  /* 0x000000ff1500720b */ /* 0x000fc60003f35000 */
[----:B------:R-:W-:-:S10]  /*db00*/  FSETP.NE.FTZ.AND P2, PT, R152, RZ, PT ;  /* 0x000000ff9800720b */ /* 0x000fd40003f55000 */
[----:B------:R-:W1:Y:S01]  /*db10*/  @P1 MUFU.RCP R17, R21 ;  /* 0x0000001500111308 */ /* 0x000e620000001000 */
[----:B------:R-:W-:-:S07]  /*db20*/  @P1 FMUL.FTZ R22, R22, 0.69314718246459960938 ;  /* 0x3f31721816161820 */ /* 0x000fce0000410000 */
[----:B------:R-:W2:Y:S01]  /*db30*/  @P2 MUFU.RCP R5, R152 ;  /* 0x0000009800052308 */ /* 0x000ea20000001000 */
        /* <DEDUP_REMOVED lines=64> */
[----:B------:R-:W1:Y:S01]  /*df40*/  @P2 MUFU.LG2 R28, R152 ;  /* 0x00000098001c2308 */ /* 0x000e620000000c00 */
[----:B------:R-:W-:-:S02]  /*df50*/  IMAD.U32 R44, RZ, RZ, UR10 ;  /* 0x0000000aff2c7e24 */ /* 0x000fc4000f8e00ff */
[-C--:B--2---:R-:W-:Y:S01]  /*df60*/  FMUL.FTZ R172, R27, R5.reuse ;  /* 0x000000051bac7220 */ /* 0x084fe20000410000 */
[-C--:B------:R-:W-:Y:S01]  /*df70*/  FMUL.FTZ R158, R79, R5.reuse ;  /* 0x000000054f9e7220 */ /* 0x080fe20000410000 */
[-C--:B------:R-:W-:Y:S01]  /*df80*/  FMUL.FTZ R163, R63, R5.reuse ;  /* 0x000000053fa37220 */ /* 0x080fe20000410000 */
[----:B------:R-:W-:Y:S01]  /*df90*/  @P2 FMUL.FTZ R44, R44, 0.69314718246459960938 ;  /* 0x3f3172182c2c2820 */ /* 0x000fe20000410000 */
[-C--:B------:R-:W-:Y:S01]  /*dfa0*/  FMUL.FTZ R161, R67, R5.reuse ;  /* 0x0000000543a17220 */ /* 0x080fe20000410000 */
[-C--:B------:R-:W-:Y:S01]  /*dfb0*/  FMUL.FTZ R160, R71, R5.reuse ;  /* 0x0000000547a07220 */ /* 0x080fe20000410000 */
[----:B------:R-:W2:Y:S01]  /*dfc0*/  @P1 MUFU.LG2 R17, R21 ;  /* 0x0000001500111308 */ /* 0x000ea20000000c00 */
        /* <DEDUP_REMOVED lines=8> */
[----:B-1----:R-:W-:Y:S01]  /*e050*/  @P2 FMUL.FTZ R27, R28, 0.69314718246459960938 ;  /* 0x3f3172181c1b2820 */ /* 0x002fe20000410000 */
[-C--:B------:R-:W-:Y:S01]  /*e060*/  FMUL.FTZ R7, R30, R5.reuse ;  /* 0x000000051e077220 */ /* 0x080fe20000410000 */
[-C--:B------:R-:W-:Y:S01]  /*e070*/  FMUL.FTZ R170, R31, R5.reuse ;  /* 0x000000051faa7220 */ /* 0x080fe20000410000 */
[-C--:B------:R-:W-:Y:S01]  /*e080*/  FMUL.FTZ R157, R34, R5.reuse ;  /* 0x00000005229d7220 */ /* 0x080fe20000410000 */
[-C--:B------:R-:W-:Y:S01]  /*e090*/  FMUL.FTZ R168, R35, R5.reuse ;  /* 0x0000000523a87220 */ /* 0x080fe20000410000 */
[-C--:B------:R-:W-:Y:S01]  /*e0a0*/  FMUL.FTZ R156, R38, R5.reuse ;  /* 0x00000005269c7220 */ /* 0x080fe20000410000 */
[-C--:B------:R-:W-:Y:S01]  /*e0b0*/  FMUL.FTZ R169, R39, R5.reuse ;  /* 0x0000000527a97220 */ /* 0x080fe20000410000 */
[-C--:B------:R-:W-:Y:S01]  /*e0c0*/  FMUL.FTZ R155, R42, R5.reuse ;  /* 0x000000052a9b7220 */ /* 0x080fe20000410000 */
[----:B--2---:R-:W-:Y:S01]  /*e0d0*/  @P1 FMUL.FTZ R17, R17, 0.69314718246459960938 ;  /* 0x3f31721811111820 */ /* 0x004fe20000410000 */
        /* <DEDUP_REMOVED lines=46> */
.L_x_1307:
[----:B------:R-:W1:Y:S08]  /*e3c0*/  S2UR UR4, SR_CgaCtaId ;  /* 0x00000000000479c3 */ /* 0x000e700000008800 */
[----:B------:R-:W-:Y:S06]  /*e3d0*/  BAR.SYNC.DEFER_BLOCKING 0x5, 0x120 ;  /* 0x0144800000007b1d */ /* 0x000fec0000010000 */
[----:B------:R-:W-:-:S02]  /*e3e0*/  UMOV UR46, 0x400 ;  /* 0x00000400002e7882 */ /* 0x000fc40000000000 */
[----:B-1----:R-:W-:-:S09]  /*e3f0*/  ULEA UR46, UR4, UR46, 0x18 ;  /* 0x0000002e042e7291 */ /* 0x002fd2000f8ec03f */
[----:B------:R-:W1:Y:S02]  /*e400*/  LDS R5, [UR46+0x228d0] ;  /* 0x0228d02eff057984 */ /* 0x000e640008000800 */
[----:B-1----:R-:W-:Y:S01]  /*e410*/  R2UR UR4, R5 ;  /* 0x00000000050472ca */ /* 0x002fe200000e0000 */
[----:B------:R-:W-:Y:S06]  /*e420*/  BAR.ARV 0x4, 0x120 ;  /* 0x0104800000007b1d */ /* 0x000fec0000002000 */
[----:B------:R-:W-:Y:S08]  /*e430*/  @P0 BRA `(.L_x_1378) ;  /* 0x0000000c00f00947 */ /* 0x000ff00003800000 */
[C---:B------:R-:W-:Y:S01]  /*e440*/  IADD3 R31, P1, R18.reuse, 0x60, RZ ;  /* 0x00000060121f7810 */ /* 0x040fe20007f3e0ff */
[----:B------:R-:W-:Y:S01]  /*e450*/  BAR.SYNC.DEFER_BLOCKING 0x1, 0x100 ;  /* 0x0044000000007b1d */ /* 0x000fe20000010000 */
[----:B------:R-:W-:Y:S01]  /*e460*/  IADD3 R27, P0, R18, 0x40, RZ ;  /* 0x00000040121b7810 */ /* 0x000fe20007f1e0ff */
[----:B------:R-:W-:Y:S01]  /*e470*/  USHF.R.S32.HI UR5, URZ, 0x1f, UR43 ;  /* 0x0000001f3f057899 */ /* 0x000fe2000801142b */
[----:B------:R-:W-:Y:S02]  /*e480*/  LOP3.LUT R30, R31, 0x380, RZ, 0xc0, !PT ;  /* 0x000003801f1e7812 */ /* 0x000fe400078ec0ff */
[----:B------:R-:W-:Y:S01]  /*e490*/  LOP3.LUT R26, R27, 0x380, RZ, 0xc0, !PT ;  /* 0x000003801b1a7812 */ /* 0x000fe200078ec0ff */
[----:B------:R-:W-:Y:S01]  /*e4a0*/  ULDC.64 UR6, c[0x0][0xb70] ;  /* 0x0002dc0000067ab9 */ /* 0x000fe20000000a00 */
[----:B------:R-:W-:Y:S01]  /*e4b0*/  SHF.R.U64 R30, R30, 0x3, RZ ;  /* 0x000000031e1e7819 */ /* 0x000fe200000012ff */
[----:B------:R-:W-:Y:S01]  /*e4c0*/  UIMAD UR5, UR5, UR6, URZ ;  /* 0x00000006050572a4 */ /* 0x000fe2000f8e023f */
[----:B------:R-:W-:Y:S01]  /*e4d0*/  SHF.R.U64 R26, R26, 0x3, RZ ;  /* 0x000000031a1a7819 */ /* 0x000fe200000012ff */
[----:B------:R-:W-:Y:S01]  /*e4e0*/  UIMAD.WIDE.U32 UR8, UR43, UR6, URZ ;  /* 0x000000062b0872a5 */ /* 0x000fe2000f8e003f */
[----:B------:R-:W-:Y:S01]  /*e4f0*/  LOP3.LUT R30, R30, R31, RZ, 0x3c, !PT ;  /* 0x0000001f1e1e7212 */ /* 0x000fe200078e3cff */
[--C-:B------:R-:W-:Y:S01]  /*e500*/  IMAD.X R31, RZ, RZ, R19.reuse, P1 ;  /* 0x000000ffff1f7224 */ /* 0x100fe200008e0613 */
[C---:B------:R-:W-:Y:S01]  /*e510*/  IADD3 R9, P6, R18.reuse, 0x20, RZ ;  /* 0x0000002012097810 */ /* 0x040fe20007fde0ff */
[----:B------:R-:W-:Y:S01]  /*e520*/  UIMAD UR5, UR43, UR7, UR5 ;  /* 0x000000072b0572a4 */ /* 0x000fe2000f8e0205 */
[C---:B------:R-:W-:Y:S01]  /*e530*/  IADD3 R17, P1, R18.reuse, 0x8040, RZ ;  /* 0x0000804012117810 */ /* 0x040fe20007f3e0ff */
[----:B------:R-:W-:Y:S01]  /*e540*/  ULDC UR6, c[0x0][0xa88] ;  /* 0x0002a20000067ab9 */ /* 0x000fe20000000800 */
[----:B------:R-:W-:Y:S01]  /*e550*/  IADD3 R35, P2, R18, 0x4000, RZ ;  /* 0x0000400012237810 */ /* 0x000fe20007f5e0ff */
[----:B------:R-:W-:Y:S01]  /*e560*/  UIADD3 UR5, UR9, UR5, URZ ;  /* 0x0000000509057290 */ /* 0x000fe2000fffe03f */
[----:B------:R-:W-:Y:S01]  /*e570*/  LOP3.LUT R26, R26, R27, RZ, 0x3c, !PT ;  /* 0x0000001b1a1a7212 */ /* 0x000fe200078e3cff */
[----:B------:R-:W-:Y:S01]  /*e580*/  IMAD.X R27, RZ, RZ, R19, P0 ;  /* 0x000000ffff1b7224 */ /* 0x000fe200000e0613 */
[----:B------:R-:W-:-:S02]  /*e590*/  LOP3.LUT R8, R9, 0x380, RZ, 0xc0, !PT ;  /* 0x0000038009087812 */ /* 0x000fc400078ec0ff */
[----:B------:R-:W-:Y:S02]  /*e5a0*/  IADD3 R5, P0, R18, 0x8020, RZ ;  /* 0x0000802012057810 */ /* 0x000fe40007f1e0ff */
[----:B------:R-:W-:Y:S02]  /*e5b0*/  LOP3.LUT R48, R17, 0x380, RZ, 0xc0, !PT ;  /* 0x0000038011307812 */ /* 0x000fe400078ec0ff */
[----:B------:R-:W-:Y:S02]  /*e5c0*/  LOP3.LUT R34, R35, 0x380, RZ, 0xc0, !PT ;  /* 0x0000038023227812 */ /* 0x000fe400078ec0ff */
[----:B------:R-:W-:Y:S02]  /*e5d0*/  SHF.R.U64 R8, R8, 0x3, RZ ;  /* 0x0000000308087819 */ /* 0x000fe400000012ff */
[----:B------:R-:W-:Y:S02]  /*e5e0*/  LOP3.LUT R28, R5, 0x380, RZ, 0xc0, !PT ;  /* 0x00000380051c7812 */ /* 0x000fe400078ec0ff */
[----:B------:R-:W-:-:S02]  /*e5f0*/  SHF.R.U64 R48, R48, 0x3, RZ ;  /* 0x0000000330307819 */ /* 0x000fc400000012ff */
[----:B------:R-:W-:Y:S02]  /*e600*/  SHF.R.U64 R34, R34, 0x3, RZ ;  /* 0x0000000322227819 */ /* 0x000fe400000012ff */
[----:B------:R-:W-:Y:S02]  /*e610*/  LOP3.LUT R59, R18, 0x380, RZ, 0xc0, !PT ;  /* 0x00000380123b7812 */ /* 0x000fe400078ec0ff */
[----:B------:R-:W-:Y:S01]  /*e620*/  LOP3.LUT R8, R8, R9, RZ, 0x3c, !PT ;  /* 0x0000000908087212 */ /* 0x000fe200078e3cff */
[--C-:B------:R-:W-:Y:S01]  /*e630*/  IMAD.X R9, RZ, RZ, R19.reuse, P6 ;  /* 0x000000ffff097224 */ /* 0x100fe200030e0613 */
[----:B------:R-:W-:Y:S02]  /*e640*/  SHF.R.U64 R28, R28, 0x3, RZ ;  /* 0x000000031c1c7819 */ /* 0x000fe400000012ff */
[----:B------:R-:W-:Y:S02]  /*e650*/  LOP3.LUT R48, R48, R17, RZ, 0x3c, !PT ;  /* 0x0000001130307212 */ /* 0x000fe400078e3cff */
[----:B------:R-:W-:Y:S01]  /*e660*/  LOP3.LUT R34, R34, R35, RZ, 0x3c, !PT ;  /* 0x0000002322227212 */ /* 0x000fe200078e3cff */
[----:B------:R-:W-:Y:S01]  /*e670*/  IMAD.X R35, RZ, RZ, R19, P2 ;  /* 0x000000ffff237224 */ /* 0x000fe200010e0613 */
[----:B------:R-:W-:-:S02]  /*e680*/  SHF.R.S32.HI R17, RZ, 0x1f, R202 ;  /* 0x0000001fff117819 */ /* 0x000fc400000114ca */
[C---:B------:R-:W-:Y:S02]  /*e690*/  IADD3 R47, P6, R18.reuse, 0x8000, RZ ;  /* 0x00008000122f7810 */ /* 0x040fe40007fde0ff */
[----:B------:R-:W-:Y:S02]  /*e6a0*/  SHF.R.U64 R59, R59, 0x3, RZ ;  /* 0x000000033b3b7819 */ /* 0x000fe400000012ff */
[C---:B------:R-:W-:Y:S02]  /*e6b0*/  IADD3 R39, P3, R18.reuse, 0x4020, RZ ;  /* 0x0000402012277810 */ /* 0x040fe40007f7e0ff */
[C---:B------:R-:W-:Y:S02]  /*e6c0*/  IADD3 R51, P2, R18.reuse, 0x8060, RZ ;  /* 0x0000806012337810 */ /* 0x040fe40007f5e0ff */
[----:B------:R-:W-:Y:S02]  /*e6d0*/  IADD3 R43, P4, R18, 0x4040, RZ ;  /* 0x00004040122b7810 */ /* 0x000fe40007f9e0ff */
[----:B------:R-:W-:-:S02]  /*e6e0*/  LOP3.LUT R28, R28, R5, RZ, 0x3c, !PT ;  /* 0x000000051c1c7212 */ /* 0x000fc400078e3cff */
[----:B------:R-:W-:Y:S02]  /*e6f0*/  IADD3 R45, P5, R18, 0x4060, RZ ;  /* 0x00004060122d7810 */ /* 0x000fe40007fbe0ff */
[----:B------:R-:W-:Y:S02]  /*e700*/  LEA.HI R5, R17, R202, RZ, 0x7 ;  /* 0x000000ca11057211 */ /* 0x000fe400078f38ff */
[----:B------:R-:W-:Y:S02]  /*e710*/  LOP3.LUT R46, R47, 0x380, RZ, 0xc0, !PT ;  /* 0x000003802f2e7812 */ /* 0x000fe400078ec0ff */
[----:B------:R-:W-:Y:S01]  /*e720*/  LOP3.LUT R58, R59, R18, RZ, 0x3c, !PT ;  /* 0x000000123b3a7212 */ /* 0x000fe200078e3cff */
[----:B------:R-:W-:Y:S01]  /*e730*/  IMAD.MOV.U32 R59, RZ, RZ, R19 ;  /* 0x000000ffff3b7224 */ /* 0x000fe200078e0013 */
[----:B------:R-:W-:Y:S02]  /*e740*/  LOP3.LUT R38, R39, 0x380, RZ, 0xc0, !PT ;  /* 0x0000038027267812 */ /* 0x000fe400078ec0ff */
[----:B------:R-:W-:-:S02]  /*e750*/  LOP3.LUT R50, R51, 0x380, RZ, 0xc0, !PT ;  /* 0x0000038033327812 */ /* 0x000fc400078ec0ff */
[----:B------:R-:W-:Y:S02]  /*e760*/  LOP3.LUT R42, R43, 0x380, RZ, 0xc0, !PT ;  /* 0x000003802b2a7812 */ /* 0x000fe400078ec0ff */
[----:B------:R-:W-:Y:S02]  /*e770*/  F2FP.F16.F32.PACK_AB R4, R25, R4 ;  /* 0x000000041904723e */ /* 0x000fe400000000ff */
[----:B------:R-:W-:Y:S02]  /*e780*/  LOP3.LUT R44, R45, 0x380, RZ, 0xc0, !PT ;  /* 0x000003802d2c7812 */ /* 0x000fe400078ec0ff */
[----:B------:R-:W-:Y:S02]  /*e790*/  LOP3.LUT R25, R5, 0xffffff80, RZ, 0xc0, !PT ;  /* 0xffffff8005197812 */ /* 0x000fe400078ec0ff */
[----:B------:R-:W-:Y:S02]  /*e7a0*/  MOV R87, R30 ;  /* 0x0000001e00577202 */ /* 0x000fe40000000f00 */
[----:B------:R-:W-:Y:S01]  /*e7b0*/  SHF.R.U64 R46, R46, 0x3, RZ ;  /* 0x000000032e2e7819 */ /* 0x000fe200000012ff */
[----:B------:R-:W1:Y:S01]  /*e7c0*/  LDC.64 R30, c[0x0][0xb78] ;  /* 0x0002de00ff1e7b82 */ /* 0x000e620000000a00 */
[----:B------:R-:W-:Y:S01]  /*e7d0*/  SHF.R.U64 R38, R38, 0x3, RZ ;  /* 0x0000000326267819 */ /* 0x000fe200000012ff */
[----:B------:R-:W-:Y:S01]  /*e7e0*/  IMAD.IADD R25, R202, 0x1, -R25 ;  /* 0x00000001ca197824 */ /* 0x000fe200078e0a19 */
[----:B------:R-:W-:-:S02]  /*e7f0*/  SHF.R.U64 R50, R50, 0x3, RZ ;  /* 0x0000000332327819 */ /* 0x000fc400000012ff */
[----:B------:R-:W-:Y:S02]  /*e800*/  SHF.R.U64 R42, R42, 0x3, RZ ;  /* 0x000000032a2a7819 */ /* 0x000fe400000012ff */
[----:B------:R-:W-:Y:S02]  /*e810*/  MOV R59, R58 ;  /* 0x0000003a003b7202 */ /* 0x000fe40000000f00 */
[----:B------:R-:W-:Y:S01]  /*e820*/  F2FP.F16.F32.PACK_AB R5, R172, R49 ;  /* 0x00000031ac05723e */ /* 0x000fe200000000ff */
[--C-:B------:R-:W-:Y:S01]  /*e830*/  IMAD.X R49, RZ, RZ, R19.reuse, P1 ;  /* 0x000000ffff317224 */ /* 0x100fe200008e0613 */
[----:B------:R-:W-:Y:S01]  /*e840*/  F2FP.F16.F32.PACK_AB R6, R29, R6 ;  /* 0x000000061d06723e */ /* 0x000fe200000000ff */
[----:B------:R-:W-:Y:S01]  /*e850*/  IMAD.X R29, RZ, RZ, R19, P0 ;  /* 0x000000ffff1d7224 */ /* 0x000fe200000e0613 */
[----:B------:R-:W-:Y:S02]  /*e860*/  F2FP.F16.F32.PACK_AB R7, R170, R7 ;  /* 0x00000007aa07723e */ /* 0x000fe400000000ff */
[----:B------:R-:W-:-:S02]  /*e870*/  SHF.R.U64 R44, R44, 0x3, RZ ;  /* 0x000000032c2c7819 */ /* 0x000fc400000012ff */
[----:B------:R-:W-:Y:S01]  /*e880*/  MOV R34, R34 ;  /* 0x0000002200227202 */ /* 0x000fe20000000f00 */
[----:B------:R-:W-:Y:S01]  /*e890*/  VIADD R35, R201, UR42 ;  /* 0x0000002ac9237c36 */ /* 0x000fe20008000000 */
[----:B------:R-:W-:Y:S01]  /*e8a0*/  LOP3.LUT R46, R46, R47, RZ, 0x3c, !PT ;  /* 0x0000002f2e2e7212 */ /* 0x000fe200078e3cff */
[--C-:B------:R-:W-:Y:S01]  /*e8b0*/  IMAD.X R47, RZ, RZ, R19.reuse, P6 ;  /* 0x000000ffff2f7224 */ /* 0x100fe200030e0613 */
[----:B------:R-:W-:Y:S01]  /*e8c0*/  LOP3.LUT R38, R38, R39, RZ, 0x3c, !PT ;  /* 0x0000002726267212 */ /* 0x000fe200078e3cff */
[--C-:B------:R-:W-:Y:S01]  /*e8d0*/  IMAD.X R39, RZ, RZ, R19.reuse, P3 ;  /* 0x000000ffff277224 */ /* 0x100fe200018e0613 */
[----:B------:R-:W-:Y:S01]  /*e8e0*/  LOP3.LUT R50, R50, R51, RZ, 0x3c, !PT ;  /* 0x0000003332327212 */ /* 0x000fe200078e3cff */
[----:B------:R2:W-:Y:S01]  /*e8f0*/  STSM.16.M88.4 [R59], R4 ;  /* 0x000000043b007844 */ /* 0x0005e20000000200 */
[----:B------:R-:W-:Y:S01]  /*e900*/  LOP3.LUT R42, R42, R43, RZ, 0x3c, !PT ;  /* 0x0000002b2a2a7212 */ /* 0x000fe200078e3cff */
[----:B------:R-:W-:Y:S01]  /*e910*/  IMAD.X R43, RZ, RZ, R19, P4 ;  /* 0x000000ffff2b7224 */ /* 0x000fe200020e0613 */
[----:B------:R-:W-:-:S02]  /*e920*/  IADD3 R51, P6, R18, 0xc060, RZ ;  /* 0x0000c06012337810 */ /* 0x000fc40007fde0ff */
[----:B------:R-:W-:Y:S01]  /*e930*/  LOP3.LUT R44, R44, R45, RZ, 0x3c, !PT ;  /* 0x0000002d2c2c7212 */ /* 0x000fe200078e3cff */
[--C-:B------:R-:W-:Y:S01]  /*e940*/  IMAD.X R45, RZ, RZ, R19.reuse, P5 ;  /* 0x000000ffff2d7224 */ /* 0x100fe200028e0613 */
[C---:B------:R-:W-:Y:S02]  /*e950*/  IADD3 R53, P3, R18.reuse, 0xc000, RZ ;  /* 0x0000c00012357810 */ /* 0x040fe40007f7e0ff */
[C---:B------:R-:W-:Y:S02]  /*e960*/  IADD3 R55, P4, R18.reuse, 0xc020, RZ ;  /* 0x0000c02012377810 */ /* 0x040fe40007f9e0ff */
[----:B------:R-:W-:Y:S02]  /*e970*/  IADD3 R57, P5, R18, 0xc040, RZ ;  /* 0x0000c04012397810 */ /* 0x000fe40007fbe0ff */
[----:B------:R-:W-:Y:S02]  /*e980*/  LOP3.LUT P0, RZ, R25, 0x3, RZ, 0xc0, !PT ;  /* 0x0000000319ff7812 */ /* 0x000fe4000780c0ff */
[----:B------:R-:W-:Y:S01]  /*e990*/  LOP3.LUT R58, R51, 0x380, RZ, 0xc0, !PT ;  /* 0x00000380333a7812 */ /* 0x000fe200078ec0ff */
[----:B--2---:R-:W-:Y:S01]  /*e9a0*/  VIADD R4, R35, 0x8 ;  /* 0x0000000823047836 */ /* 0x004fe20000000000 */
[----:B------:R-:W-:Y:S01]  /*e9b0*/  LOP3.LUT R52, R53, 0x380, RZ, 0xc0, !PT ;  /* 0x0000038035347812 */ /* 0x000fe200078ec0ff */
[----:B------:R-:W-:Y:S01]  /*e9c0*/  IMAD.X R59, RZ, RZ, R19, P6 ;  /* 0x000000ffff3b7224 */ /* 0x000fe200030e0613 */
[----:B------:R-:W-:-:S02]  /*e9d0*/  LOP3.LUT R54, R55, 0x380, RZ, 0xc0, !PT ;  /* 0x0000038037367812 */ /* 0x000fc400078ec0ff */
[----:B------:R-:W-:Y:S02]  /*e9e0*/  LOP3.LUT R56, R57, 0x380, RZ, 0xc0, !PT ;  /* 0x0000038039387812 */ /* 0x000fe400078ec0ff */
[----:B------:R-:W-:Y:S02]  /*e9f0*/  ISETP.GE.OR P1, PT, R4, UR6, P0 ;  /* 0x0000000604007c0c */ /* 0x000fe40008726670 */
[----:B------:R-:W-:Y:S02]  /*ea00*/  SHF.R.U64 R58, R58, 0x3, RZ ;  /* 0x000000033a3a7819 */ /* 0x000fe400000012ff */
[----:B------:R-:W-:Y:S02]  /*ea10*/  MOV R95, R8 ;  /* 0x00000008005f7202 */ /* 0x000fe40000000f00 */
[----:B------:R-:W-:Y:S02]  /*ea20*/  F2FP.F16.F32.PACK_AB R4, R33, R32 ;  /* 0x000000202104723e */ /* 0x000fe400000000ff */
[----:B------:R-:W-:-:S02]  /*ea30*/  F2FP.F16.F32.PACK_AB R5, R168, R157 ;  /* 0x0000009da805723e */ /* 0x000fc400000000ff */
[----:B------:R-:W-:Y:S02]  /*ea40*/  F2FP.F16.F32.PACK_AB R6, R37, R36 ;  /* 0x000000242506723e */ /* 0x000fe400000000ff */
[----:B------:R-:W-:Y:S02]  /*ea50*/  F2FP.F16.F32.PACK_AB R7, R169, R156 ;  /* 0x0000009ca907723e */ /* 0x000fe400000000ff */
[----:B------:R-:W-:Y:S02]  /*ea60*/  F2FP.F16.F32.PACK_AB R10, R10, R11 ;  /* 0x0000000b0a0a723e */ /* 0x000fe400000000ff */
[----:B------:R-:W-:Y:S01]  /*ea70*/  SHF.R.U64 R52, R52, 0x3, RZ ;  /* 0x0000000334347819 */ /* 0x000fe200000012ff */
[----:B------:R1:W-:Y:S01]  /*ea80*/  STSM.16.M88.4 [R95], R4 ;  /* 0x000000045f007844 */ /* 0x0003e20000000200 */
[----:B------:R-:W-:Y:S02]  /*ea90*/  MOV R94, R26 ;  /* 0x0000001a005e7202 */ /* 0x000fe40000000f00 */
[----:B------:R-:W-:Y:S01]  /*eaa0*/  MOV R22, R28 ;  /* 0x0000001c00167202 */ /* 0x000fe20000000f00 */
[----:B------:R-:W-:Y:S01]  /*eab0*/  IMAD.U32 R29, RZ, RZ, UR9 ;  /* 0x00000009ff1d7e24 */ /* 0x000fe2000f8e00ff */
[----:B------:R-:W-:Y:S01]  /*eac0*/  F2FP.F16.F32.PACK_AB R8, R41, R40 ;  /* 0x000000282908723e */ /* 0x000fe200000000ff */
[----:B------:R-:W-:Y:S01]  /*ead0*/  IMAD.U32 R29, RZ, RZ, UR5 ;  /* 0x00000005ff1d7e24 */ /* 0x000fe2000f8e00ff */
[----:B------:R-:W-:Y:S01]  /*eae0*/  F2FP.F16.F32.PACK_AB R9, R166, R155 ;  /* 0x0000009ba609723e */ /* 0x000fe200000000ff */
[----:B------:R-:W-:Y:S01]  /*eaf0*/  USHF.R.S32.HI UR5, URZ, 0x1f, UR44 ;  /* 0x0000001f3f057899 */ /* 0x000fe2000801142c */
[----:B------:R-:W-:Y:S01]  /*eb00*/  F2FP.F16.F32.PACK_AB R11, R167, R154 ;  /* 0x0000009aa70b723e */ /* 0x000fe200000000ff */
[----:B------:R-:W-:Y:S01]  /*eb10*/  IMAD.U32 R28, RZ, RZ, UR8 ;  /* 0x00000008ff1c7e24 */ /* 0x000fe2000f8e00ff */
[----:B------:R-:W-:-:S02]  /*eb20*/  F2FP.F16.F32.PACK_AB R12, R12, R13 ;  /* 0x0000000d0c0c723e */ /* 0x000fc400000000ff */
[----:B------:R-:W-:Y:S01]  /*eb30*/  F2FP.F16.F32.PACK_AB R14, R14, R15 ;  /* 0x0000000f0e0e723e */ /* 0x000fe200000000ff */
[----:B------:R-:W-:Y:S01]  /*eb40*/  STSM.16.M88.4 [R94], R8 ;  /* 0x000000085e007844 */ /* 0x000fe20000000200 */
[----:B------:R-:W-:Y:S01]  /*eb50*/  SHF.R.U64 R54, R54, 0x3, RZ ;  /* 0x0000000336367819 */ /* 0x000fe200000012ff */
[----:B-1----:R-:W-:Y:S01]  /*eb60*/  IMAD R4, R30, UR5, RZ ;  /* 0x000000051e047c24 */ /* 0x002fe2000f8e02ff */
[----:B------:R-:W-:Y:S01]  /*eb70*/  F2FP.F16.F32.PACK_AB R13, R164, R153 ;  /* 0x00000099a40d723e */ /* 0x000fe200000000ff */
[----:B------:R-:W-:Y:S01]  /*eb80*/  IMAD.WIDE.U32 R28, R30, UR44, R28 ;  /* 0x0000002c1e1c7c25 */ /* 0x000fe2000f8e001c */
[----:B------:R-:W-:Y:S02]  /*eb90*/  F2FP.F16.F32.PACK_AB R15, R165, R152 ;  /* 0x00000098a50f723e */ /* 0x000fe400000000ff */
[----:B------:R-:W-:Y:S01]  /*eba0*/  F2FP.F16.F32.PACK_AB R64, R65, R64 ;  /* 0x000000404140723e */ /* 0x000fe200000000ff */
[----:B------:R-:W-:Y:S01]  /*ebb0*/  IMAD R4, R31, UR44, R4 ;  /* 0x0000002c1f047c24 */ /* 0x000fe2000f8e0204 */
[----:B------:R-:W-:Y:S01]  /*ebc0*/  SHF.R.U64 R56, R56, 0x3, RZ ;  /* 0x0000000338387819 */ /* 0x000fe200000012ff */
[----:B------:R-:W-:Y:S01]  /*ebd0*/  STSM.16.M88.4 [R87], R12 ;  /* 0x0000000c57007844 */ /* 0x000fe20000000200 */
[----:B------:R-:W-:-:S02]  /*ebe0*/  F2FP.F16.F32.PACK_AB R24, R24, R3 ;  /* 0x000000031818723e */ /* 0x000fc400000000ff */
[----:B------:R-:W-:Y:S02]  /*ebf0*/  F2FP.F16.F32.PACK_AB R25, R162, R21 ;  /* 0x00000015a219723e */ /* 0x000fe400000000ff */
[----:B------:R-:W-:Y:S02]  /*ec00*/  F2FP.F16.F32.PACK_AB R26, R61, R60 ;  /* 0x0000003c3d1a723e */ /* 0x000fe400000000ff */
[----:B------:R-:W-:Y:S02]  /*ec10*/  F2FP.F16.F32.PACK_AB R27, R163, R62 ;  /* 0x0000003ea31b723e */ /* 0x000fe400000000ff */
[----:B------:R-:W-:Y:S02]  /*ec20*/  F2FP.F16.F32.PACK_AB R65, R161, R66 ;  /* 0x00000042a141723e */ /* 0x000fe400000000ff */
[----:B------:R-:W-:Y:S01]  /*ec30*/  F2FP.F16.F32.PACK_AB R72, R73, R72 ;  /* 0x000000484948723e */ /* 0x000fe200000000ff */
[----:B------:R-:W-:Y:S01]  /*ec40*/  STSM.16.M88.4 [R34], R24 ;  /* 0x0000001822007844 */ /* 0x000fe20000000200 */
[----:B------:R-:W-:Y:S01]  /*ec50*/  LOP3.LUT R58, R58, R51, RZ, 0x3c, !PT ;  /* 0x000000333a3a7212 */ /* 0x000fe200078e3cff */
[----:B------:R-:W-:Y:S01]  /*ec60*/  IMAD.X R51, RZ, RZ, R19, P2 ;  /* 0x000000ffff337224 */ /* 0x000fe200010e0613 */
[----:B------:R-:W-:-:S02]  /*ec70*/  MOV R38, R38 ;  /* 0x0000002600267202 */ /* 0x000fc40000000f00 */
        /* <DEDUP_REMOVED lines=32> */
[----:B------:R-:W-:Y:S01]  /*ee80*/  F2FP.F16.F32.PACK_AB R112, R113, R112 ;  /* 0x000000707170723e */ /* 0x000fe200000000ff */
[----:B------:R-:W-:Y:S01]  /*ee90*/  STSM.16.M88.4 [R22], R96 ;  /* 0x0000006016007844 */ /* 0x000fe20000000200 */
[----:B------:R-:W-:Y:S02]  /*eea0*/  MOV R48, R48 ;  /* 0x0000003000307202 */ /* 0x000fe40000000f00 */
[----:B------:R-:W-:Y:S02]  /*eeb0*/  F2FP.F16.F32.PACK_AB R106, R109, R108 ;  /* 0x0000006c6d6a723e */ /* 0x000fe400000000ff */
[----:B------:R-:W-:Y:S02]  /*eec0*/  F2FP.F16.F32.PACK_AB R107, R111, R110 ;  /* 0x0000006e6f6b723e */ /* 0x000fe400000000ff */
[----:B------:R-:W-:-:S02]  /*eed0*/  F2FP.F16.F32.PACK_AB R113, R115, R114 ;  /* 0x000000727371723e */ /* 0x000fc400000000ff */
[----:B------:R-:W-:Y:S01]  /*eee0*/  F2FP.F16.F32.PACK_AB R120, R121, R120 ;  /* 0x000000787978723e */ /* 0x000fe200000000ff */
[----:B------:R-:W-:Y:S01]  /*eef0*/  STSM.16.M88.4 [R48], R104 ;  /* 0x0000006830007844 */ /* 0x000fe20000000200 */
        /* <DEDUP_REMOVED lines=10> */
[----:B------:R-:W-:Y:S01]  /*efa0*/  F2FP.F16.F32.PACK_AB R136, R137, R136 ;  /* 0x000000888988723e */ /* 0x000fe200000000ff */
[----:B------:R-:W-:Y:S01]  /*efb0*/  STSM.16.M88.4 [R52], R120 ;  /* 0x0000007834007844 */ /* 0x000fe20000000200 */
[----:B------:R-:W-:Y:S02]  /*efc0*/  MOV R54, R54 ;  /* 0x0000003600367202 */ /* 0x000fe40000000f00 */
[----:B------:R-:W-:-:S02]  /*efd0*/  F2FP.F16.F32.PACK_AB R130, R133, R132 ;  /* 0x000000848582723e */ /* 0x000fc400000000ff */
[----:B------:R-:W-:Y:S02]  /*efe0*/  F2FP.F16.F32.PACK_AB R131, R135, R134 ;  /* 0x000000868783723e */ /* 0x000fe400000000ff */
[----:B------:R-:W-:Y:S02]  /*eff0*/  F2FP.F16.F32.PACK_AB R137, R139, R138 ;  /* 0x0000008a8b89723e */ /* 0x000fe400000000ff */
[----:B------:R-:W-:Y:S01]  /*f000*/  F2FP.F16.F32.PACK_AB R144, R145, R144 ;  /* 0x000000909190723e */ /* 0x000fe200000000ff */
[----:B------:R-:W-:Y:S01]  /*f010*/  STSM.16.M88.4 [R54], R128 ;  /* 0x0000008036007844 */ /* 0x000fe20000000200 */
[----:B------:R-:W-:Y:S02]  /*f020*/  MOV R56, R56 ;  /* 0x0000003800387202 */ /* 0x000fe40000000f00 */
[----:B------:R-:W-:Y:S02]  /*f030*/  F2FP.F16.F32.PACK_AB R138, R141, R140 ;  /* 0x0000008c8d8a723e */ /* 0x000fe400000000ff */
[----:B------:R-:W-:-:S02]  /*f040*/  F2FP.F16.F32.PACK_AB R139, R143, R142 ;  /* 0x0000008e8f8b723e */ /* 0x000fc400000000ff */
[----:B------:R-:W-:Y:S02]  /*f050*/  F2FP.F16.F32.PACK_AB R145, R147, R146 ;  /* 0x000000929391723e */ /* 0x000fe400000000ff */
[----:B------:R-:W-:Y:S01]  /*f060*/  MOV R58, R58 ;  /* 0x0000003a003a7202 */ /* 0x000fe20000000f00 */
[----:B------:R-:W-:Y:S01]  /*f070*/  STSM.16.M88.4 [R56], R136 ;  /* 0x0000008838007844 */ /* 0x000fe20000000200 */
[----:B------:R-:W-:Y:S02]  /*f080*/  F2FP.F16.F32.PACK_AB R146, R149, R148 ;  /* 0x000000949592723e */ /* 0x000fe400000000ff */
[----:B------:R-:W-:Y:S02]  /*f090*/  F2FP.F16.F32.PACK_AB R147, R151, R150 ;  /* 0x000000969793723e */ /* 0x000fe400000000ff */
[----:B------:R-:W-:Y:S02]  /*f0a0*/  SHF.R.S32.HI R3, RZ, 0x1f, R35 ;  /* 0x0000001fff037819 */ /* 0x000fe40000011423 */
[----:B------:R-:W-:Y:S01]  /*f0b0*/  IADD3 R5, P2, R35, R28, RZ ;  /* 0x0000001c23057210 */ /* 0x000fe20007f5e0ff */
[----:B------:R-:W-:Y:S01]  /*f0c0*/  STSM.16.M88.4 [R58], R144 ;  /* 0x000000903a007844 */ /* 0x000fe20000000200 */
[----:B------:R-:W-:-:S02]  /*f0d0*/  LEA.HI R17, R17, R202, RZ, 0x5 ;  /* 0x000000ca11117211 */ /* 0x000fc400078f28ff */
[----:B------:R-:W-:Y:S01]  /*f0e0*/  IADD3.X R28, R3, R29, R4, P2, !PT ;  /* 0x0000001d031c7210 */ /* 0x000fe200017fe404 */
[----:B------:R-:W-:Y:S01]  /*f0f0*/  @!PT LDS RZ, [RZ] ;  /* 0x00000000fffff984 */ /* 0x000fe20000000800 */
[----:B------:R-:W-:Y:S01]  /*f100*/  @!PT LDS RZ, [RZ] ;  /* 0x00000000fffff984 */ /* 0x000fe20000000800 */
[----:B------:R-:W-:Y:S01]  /*f110*/  @!PT LDS RZ, [RZ] ;  /* 0x00000000fffff984 */ /* 0x000fe20000000800 */
[----:B------:R-:W-:Y:S01]  /*f120*/  @!PT LDS RZ, [RZ] ;  /* 0x00000000fffff984 */ /* 0x000fe20000000800 */
[----:B------:R1:W-:Y:S06]  /*f130*/  MEMBAR.ALL.CTA ;  /* 0x0000000000007992 */ /* 0x0003ec0000008000 */
[----:B-1----:R-:W1:Y:S01]  /*f140*/  FENCE.VIEW.ASYNC.S ;  /* 0x00000000000073c6 */ /* 0x002e620000000000 */
[----:B------:R-:W-:Y:S01]  /*f150*/  SHF.R.S32.HI R3, RZ, 0x5, R17 ;  /* 0x00000005ff037819 */ /* 0x000fe20000011411 */
[----:B-1----:R-:W-:Y:S06]  /*f160*/  BAR.ARV 0x1, 0x120 ;  /* 0x0044800000007b1d */ /* 0x002fec0000002000 */
[----:B------:R-:W-:Y:S01]  /*f170*/  ISETP.GE.OR P0, PT, R35, UR6, P0 ;  /* 0x0000000623007c0c */ /* 0x000fe20008706670 */
[----:B------:R-:W-:Y:S01]  /*f180*/  ULDC.64 UR6, c[0x0][0xb40] ;  /* 0x0002d00000067ab9 */ /* 0x000fe20000000a00 */
[----:B------:R-:W1:Y:S01]  /*f190*/  SHFL.IDX PT, R3, R3, RZ, 0x1f ;  /* 0x00001fff03037589 */ /* 0x000e6200000e0000 */
[----:B------:R-:W-:-:S04]  /*f1a0*/  LEA R4, P2, R5, UR6, 0x2 ;  /* 0x0000000605047c11 */ /* 0x000fc8000f8410ff */
[----:B------:R-:W-:-:S05]  /*f1b0*/  LEA.HI.X R5, R5, UR7, R28, 0x2, P2 ;  /* 0x0000000705057c11 */ /* 0x000fca00090f141c */
[----:B------:R2:W-:Y:S04]  /*f1c0*/  @!P1 STG.E desc[UR48][R4.64+0x20], R20 ;  /* 0x0000201404009986 */ /* 0x0005e8000c101930 */
[----:B------:R2:W-:Y:S01]  /*f1d0*/  @!P0 STG.E desc[UR48][R4.64], R0 ;  /* 0x0000000004008986 */ /* 0x0005e2000c101930 */
[----:B-1----:R-:W-:-:S13]  /*f1e0*/  ISETP.NE.AND P0, PT, R3, 0x7, PT ;  /* 0x000000070300780c */ /* 0x002fda0003f05270 */
        /* <DEDUP_REMOVED lines=31> */
.L_x_1381:
[----:B------:R-:W-:Y:S05]  /*f3e0*/  BSYNC B0 ;  /* 0x0000000000007941 */ /* 0x000fea0003800000 */
.L_x_1380:
[----:B------:R-:W-:Y:S05]  /*f3f0*/  BRA `(.L_x_1379) ;  /* 0x0000000800907947 */ /* 0x000fea0003800000 */
.L_x_1378:
[----:B------:R-:W1:Y:S01]  /*f400*/  LDC.64 R12, c[0x0][0xae0] ;  /* 0x0002b800ff0c7b82 */ /* 0x000e620000000a00 */
[----:B------:R-:W-:Y:S01]  /*f410*/  SHF.R.S32.HI R3, RZ, 0x1f, R202 ;  /* 0x0000001fff037819 */ /* 0x000fe200000114ca */
[----:B------:R-:W-:Y:S01]  /*f420*/  USHF.R.S32.HI UR5, URZ, 0x1f, UR43 ;  /* 0x0000001f3f057899 */ /* 0x000fe2000801142b */
[----:B------:R-:W-:Y:S01]  /*f430*/  ISETP.GT.AND P0, PT, R202, 0x7f, PT ;  /* 0x0000007fca00780c */ /* 0x000fe20003f04270 */
[----:B------:R-:W-:Y:S01]  /*f440*/  USHF.R.S32.HI UR6, URZ, 0x1f, UR44 ;  /* 0x0000001f3f067899 */ /* 0x000fe2000801142c */
[----:B------:R-:W-:Y:S01]  /*f450*/  LEA.HI R17, R3, R202, RZ, 0x3 ;  /* 0x000000ca03117211 */ /* 0x000fe200078f18ff */
[----:B------:R-:W-:Y:S02]  /*f460*/  BSSY B0, `(.L_x_1382) ;  /* 0x000001e000007945 */ /* 0x000fe40003800000 */
[----:B------:R-:W2:Y:S01]  /*f470*/  LDC R11, c[0x0][0xdac] ;  /* 0x00036b00ff0b7b82 */ /* 0x000ea20000000800 */
[----:B------:R-:W-:-:S05]  /*f480*/  LOP3.LUT R3, R17, 0x1ffffff8, RZ, 0xc0, !PT ;  /* 0x1ffffff811037812 */ /* 0x000fca00078ec0ff */
[----:B------:R-:W-:Y:S02]  /*f490*/  IMAD.IADD R3, R202, 0x1, -R3 ;  /* 0x00000001ca037824 */ /* 0x000fe400078e0a03 */
[----:B------:R-:W3:Y:S02]  /*f4a0*/  LDC.64 R14, c[0x0][0xae8] ;  /* 0x0002ba00ff0e7b82 */ /* 0x000ee40000000a00 */
[----:B------:R-:W-:-:S05]  /*f4b0*/  IMAD.SHL.U32 R8, R3, 0x8, RZ ;  /* 0x0000000803087824 */ /* 0x000fca00078e00ff */
[----:B------:R-:W-:Y:S01]  /*f4c0*/  SHF.R.S32.HI R9, RZ, 0x1f, R8 ;  /* 0x0000001fff097819 */ /* 0x000fe20000011408 */
[----:B-1----:R-:W-:Y:S01]  /*f4d0*/  IMAD R10, R12, UR5, RZ ;  /* 0x000000050c0a7c24 */ /* 0x002fe2000f8e02ff */
[----:B------:R-:W-:Y:S06]  /*f4e0*/  @P0 BRA `(.L_x_1383) ;  /* 0x0000000000540947 */ /* 0x000fec0003800000 */
[----:B------:R-:W1:Y:S01]  /*f4f0*/  S2R R0, SR_TID.X ;  /* 0x0000000000007919 */ /* 0x000e620000002100 */
[----:B------:R-:W-:Y:S01]  /*f500*/  ULDC UR7, c[0x0][0xa88] ;  /* 0x0002a20000077ab9 */ /* 0x000fe20000000800 */
[----:B-1----:R-:W-:-:S04]  /*f510*/  IADD3 R4, R200, -0x80, R0 ;  /* 0xffffff80c8047810 */ /* 0x002fc80007ffe000 */
[----:B------:R-:W-:-:S13]  /*f520*/  ISETP.GE.AND P0, PT, R4, UR7, PT ;  /* 0x0000000704007c0c */ /* 0x000fda000bf06270 */
[----:B------:R-:W-:Y:S05]  /*f530*/  @P0 BRA `(.L_x_1383) ;  /* 0x0000000000400947 */ /* 0x000fea0003800000 */
[----:B------:R-:W1:Y:S01]  /*f540*/  LDC.64 R6, c[0x0][0xb70] ;  /* 0x0002dc00ff067b82 */ /* 0x000e620000000a00 */
[----:B------:R-:W-:Y:S01]  /*f550*/  SHF.R.S32.HI R5, RZ, 0x1f, R4 ;  /* 0x0000001fff057819 */ /* 0x000fe20000011404 */
[----:B------:R-:W-:-:S06]  /*f560*/  ULDC.64 UR8, c[0x0][0xb40] ;  /* 0x0002d00000087ab9 */ /* 0x000fcc0000000a00 */
[----:B------:R-:W4:Y:S01]  /*f570*/  LDC.64 R20, c[0x0][0xb78] ;  /* 0x0002de00ff147b82 */ /* 0x000f220000000a00 */
[C---:B-1----:R-:W-:Y:S02]  /*f580*/  IMAD R0, R6.reuse, UR5, RZ ;  /* 0x0000000506007c24 */ /* 0x042fe4000f8e02ff */
[----:B------:R-:W-:-:S04]  /*f590*/  IMAD.WIDE.U32 R4, R6, UR43, R4 ;  /* 0x0000002b06047c25 */ /* 0x000fc8000f8e0004 */
[----:B------:R-:W-:Y:S02]  /*f5a0*/  IMAD R3, R7, UR43, R0 ;  /* 0x0000002b07037c24 */ /* 0x000fe4000f8e0200 */
[C---:B----4-:R-:W-:Y:S02]  /*f5b0*/  IMAD R0, R20.reuse, UR6, RZ ;  /* 0x0000000614007c24 */ /* 0x050fe4000f8e02ff */
[----:B------:R-:W-:Y:S02]  /*f5c0*/  IMAD.IADD R5, R5, 0x1, R3 ;  /* 0x0000000105057824 */ /* 0x000fe400078e0203 */
[----:B------:R-:W-:Y:S02]  /*f5d0*/  IMAD R3, R21, UR44, R0 ;  /* 0x0000002c15037c24 */ /* 0x000fe4000f8e0200 */
[----:B------:R-:W-:-:S04]  /*f5e0*/  IMAD.WIDE.U32 R4, R20, UR44, R4 ;  /* 0x0000002c14047c25 */ /* 0x000fc8000f8e0004 */
[----:B------:R-:W-:Y:S01]  /*f5f0*/  IMAD.IADD R3, R5, 0x1, R3 ;  /* 0x0000000105037824 */ /* 0x000fe200078e0203 */
[----:B------:R-:W-:-:S04]  /*f600*/  LEA R6, P0, R4, UR8, 0x2 ;  /* 0x0000000804067c11 */ /* 0x000fc8000f8010ff */
[----:B------:R-:W-:Y:S01]  /*f610*/  LEA.HI.X R7, R4, UR9, R3, 0x2, P0 ;  /* 0x0000000904077c11 */ /* 0x000fe200080f1403 */
[----:B------:R-:W-:-:S05]  /*f620*/  IMAD.MOV.U32 R3, RZ, RZ, -0x800000 ;  /* 0xff800000ff037424 */ /* 0x000fca00078e00ff */
[----:B------:R1:W-:Y:S03]  /*f630*/  STG.E desc[UR48][R6.64], R3 ;  /* 0x0000000306007986 */ /* 0x0003e6000c101930 */
.L_x_1383:
[----:B------:R-:W-:Y:S05]  /*f640*/  BSYNC B0 ;  /* 0x0000000000007941 */ /* 0x000fea0003800000 */
.L_x_1382:
[----:B------:R-:W-:Y:S01]  /*f650*/  ULDC UR5, c[0x0][0xa88] ;  /* 0x0002a20000057ab9 */ /* 0x000fe20000000800 */
[----:B------:R-:W-:Y:S01]  /*f660*/  SHF.R.S32.HI R4, RZ, 0x3, R17 ;  /* 0x00000003ff047819 */ /* 0x000fe20000011411 */
[----:B------:R-:W-:Y:S01]  /*f670*/  UIADD3 UR42, -UR42, UR5, URZ ;  /* 0x000000052a2a7290 */ /* 0x000fe2000fffe13f */
[----:B-1----:R-:W-:Y:S01]  /*f680*/  IMAD R3, R13, UR43, R10 ;  /* 0x0000002b0d037c24 */ /* 0x002fe2000f8e020a */
[----:B------:R-:W-:Y:S01]  /*f690*/  ULOP3.LUT UR41, URZ, UR41, URZ, 0x33, !UPT ;  /* 0x000000293f297292 */ /* 0x000fe2000f8e333f */
[----:B------:R-:W-:Y:S01]  /*f6a0*/  IMAD.WIDE.U32 R6, R12, UR43, R8 ;  /* 0x0000002b0c067c25 */ /* 0x000fe2000f8e0008 */
[----:B------:R-:W-:Y:S02]  /*f6b0*/  BSSY B0, `(.L_x_1384) ;  /* 0x0000026000007945 */ /* 0x000fe40003800000 */
[C---:B------:R-:W-:Y:S01]  /*f6c0*/  ISETP.GE.AND P2, PT, R4.reuse, UR42, PT ;  /* 0x0000002a04007c0c */ /* 0x040fe2000bf46270 */
[C---:B------:R-:W-:Y:S02]  /*f6d0*/  VIADD R0, R4.reuse, 0x20 ;  /* 0x0000002004007836 */ /* 0x040fe40000000000 */
[----:B------:R-:W-:-:S02]  /*f6e0*/  VIADD R5, R4, 0x40 ;  /* 0x0000004004057836 */ /* 0x000fc40000000000 */
[----:B------:R-:W-:Y:S01]  /*f6f0*/  IMAD.IADD R7, R7, 0x1, R3 ;  /* 0x0000000107077824 */ /* 0x000fe200078e0203 */
[----:B------:R-:W-:Y:S01]  /*f700*/  ISETP.GE.AND P0, PT, R0, UR42, PT ;  /* 0x0000002a00007c0c */ /* 0x000fe2000bf06270 */
[C---:B---3--:R-:W-:Y:S01]  /*f710*/  IMAD R0, R14.reuse, UR6, RZ ;  /* 0x000000060e007c24 */ /* 0x048fe2000f8e02ff */
[----:B------:R-:W-:Y:S01]  /*f720*/  ISETP.GE.AND P1, PT, R5, UR42, PT ;  /* 0x0000002a05007c0c */ /* 0x000fe2000bf26270 */
[----:B--2---:R-:W-:Y:S01]  /*f730*/  VIADD R13, R11, UR41 ;  /* 0x000000290b0d7c36 */ /* 0x004fe20008000000 */
[----:B------:R-:W-:Y:S01]  /*f740*/  SHF.R.S32.HI R5, RZ, 0x1f, R4 ;  /* 0x0000001fff057819 */ /* 0x000fe20000011404 */
[----:B------:R-:W-:Y:S02]  /*f750*/  IMAD R3, R15, UR44, R0 ;  /* 0x0000002c0f037c24 */ /* 0x000fe4000f8e0200 */
[----:B------:R-:W-:-:S04]  /*f760*/  IMAD.WIDE.U32 R10, R14, UR44, R6 ;  /* 0x0000002c0e0a7c25 */ /* 0x000fc8000f8e0006 */
[----:B------:R-:W-:-:S04]  /*f770*/  IMAD.WIDE R6, R13, 0x80, R4 ;  /* 0x000000800d067825 */ /* 0x000fc800078e0204 */
[----:B------:R-:W-:Y:S02]  /*f780*/  VIADD R0, R4, 0x60 ;  /* 0x0000006004007836 */ /* 0x000fe40000000000 */
[----:B------:R-:W-:Y:S01]  /*f790*/  IMAD.IADD R13, R11, 0x1, R3 ;  /* 0x000000010b0d7824 */ /* 0x000fe200078e0203 */
        /* <DEDUP_REMOVED lines=23> */
.L_x_1385:
[----:B------:R-:W-:Y:S05]  /*f910*/  BSYNC B0 ;  /* 0x0000000000007941 */ /* 0x000fea0003800000 */
.L_x_1384:
[----:B------:R-:W-:Y:S01]  /*f920*/  BSSY B0, `(.L_x_1386) ;  /* 0x000001b000007945 */ /* 0x000fe20003800000 */
[----:B------:R-:W-:-:S03]  /*f930*/  ISETP.GE.AND P2, PT, R0, UR42, PT ;  /* 0x0000002a00007c0c */ /* 0x000fc6000bf46270 */
        /* <DEDUP_REMOVED lines=18> */
[----:B-1----:R-:W-:Y:S01]  /*fa60*/  LEA R14, P0, R4, UR6, 0x1 ;  /* 0x00000006040e7c11 */ /* 0x002fe2000f8008ff */
[----:B------:R-:W-:-:S05]  /*fa70*/  IMAD.IADD R3, R5, 0x1, R3 ;  /* 0x0000000105037824 */ /* 0x000fca00078e0203 */
[----:B------:R-:W-:-:S05]  /*fa80*/  LEA.HI.X R15, R4, UR7, R3, 0x1, P0 ;  /* 0x00000007040f7c11 */ /* 0x000fca00080f0c03 */
[----:B------:R2:W-:Y:S04]  /*fa90*/  @!P3 STG.E.128 desc[UR48][R14.64], RZ ;  /* 0x000000ff0e00b986 */ /* 0x0005e8000c101d30 */
[----:B------:R2:W-:Y:S04]  /*faa0*/  @!P4 STG.E.128 desc[UR48][R14.64+0x80], RZ ;  /* 0x000080ff0e00c986 */ /* 0x0005e8000c101d30 */
[----:B------:R2:W-:Y:S04]  /*fab0*/  @!P5 STG.E.128 desc[UR48][R14.64+0x100], RZ ;  /* 0x000100ff0e00d986 */ /* 0x0005e8000c101d30 */
[----:B------:R2:W-:Y:S02]  /*fac0*/  @!P6 STG.E.128 desc[UR48][R14.64+0x180], RZ ;  /* 0x000180ff0e00e986 */ /* 0x0005e4000c101d30 */
.L_x_1387:
[----:B------:R-:W-:Y:S05]  /*fad0*/  BSYNC B0 ;  /* 0x0000000000007941 */ /* 0x000fea0003800000 */
.L_x_1386:
        /* <DEDUP_REMOVED lines=19> */
[----:B-12---:R-:W-:Y:S01]  /*fc10*/  LEA R14, P0, R4, UR6, 0x1 ;  /* 0x00000006040e7c11 */ /* 0x006fe2000f8008ff */
[----:B------:R-:W-:-:S05]  /*fc20*/  IMAD.IADD R3, R5, 0x1, R3 ;  /* 0x0000000105037824 */ /* 0x000fca00078e0203 */
[----:B------:R-:W-:-:S05]  /*fc30*/  LEA.HI.X R15, R4, UR7, R3, 0x1, P0 ;  /* 0x00000007040f7c11 */ /* 0x000fca00080f0c03 */
[----:B------:R3:W-:Y:S04]  /*fc40*/  @!P1 STG.E.128 desc[UR48][R14.64], RZ ;  /* 0x000000ff0e009986 */ /* 0x0007e8000c101d30 */
[----:B------:R3:W-:Y:S04]  /*fc50*/  @!P3 STG.E.128 desc[UR48][R14.64+0x80], RZ ;  /* 0x000080ff0e00b986 */ /* 0x0007e8000c101d30 */
[----:B------:R3:W-:Y:S04]  /*fc60*/  @!P4 STG.E.128 desc[UR48][R14.64+0x100], RZ ;  /* 0x000100ff0e00c986 */ /* 0x0007e8000c101d30 */
[----:B------:R3:W-:Y:S02]  /*fc70*/  @!P5 STG.E.128 desc[UR48][R14.64+0x180], RZ ;  /* 0x000180ff0e00d986 */ /* 0x0007e4000c101d30 */
.L_x_1389:
[----:B------:R-:W-:Y:S05]  /*fc80*/  BSYNC B0 ;  /* 0x0000000000007941 */ /* 0x000fea0003800000 */
.L_x_1388:
        /* <DEDUP_REMOVED lines=26> */
.L_x_1390:
[----:B------:R-:W-:Y:S05]  /*fe30*/  BSYNC B0 ;  /* 0x0000000000007941 */ /* 0x000fea0003800000 */
.L_x_1379:
[----:B------:R-:W5:Y:S02]  /*fe40*/  LDC R0, c[0x0][0xda8] ;  /* 0x00036a00ff007b82 */ /* 0x000f640000000800 */
[----:B-----5:R-:W-:-:S13]  /*fe50*/  ISETP.LE.AND P0, PT, R0, UR4, PT ;  /* 0x0000000400007c0c */ /* 0x020fda000bf03270 */
[----:B------:R-:W-:Y:S05]  /*fe60*/  @!P0 BRA `(.L_x_1391) ;  /* 0xffffff0c00c08947 */ /* 0x000fea000383ffff */
[----:B------:R-:W-:Y:S05]  /*fe70*/  EXIT ;  /* 0x000000000000794d */ /* 0x000fea0003800000 */
.L_x_1297:
[----:B------:R-:W-:-:S08]  /*fe80*/  NOP ;  /* 0x0000000000007918 */ /* 0x000fd00000000000 */
[----:B------:R-:W1:-:S00]  /*fe90*/  USETMAXREG.DEALLOC.CTAPOOL 0x18 ;  /* 0x00000018000079c8 */ /* 0x000e4000080e0500 */
[----:B-1----:R-:W-:-:S06]  /*fea0*/  LOP3.LUT R0, R0, 0x3, RZ, 0xc0, !PT ;  /* 0x0000000300007812 */ /* 0x002fcc00078ec0ff */
[----:B------:R-:W1:Y:S02]  /*feb0*/  SHFL.IDX PT, R0, R0, RZ, 0x1f ;  /* 0x00001fff00007589 */ /* 0x000e6400000e0000 */
[----:B-1----:R-:W-:-:S13]  /*fec0*/  ISETP.NE.AND P0, PT, R0, RZ, PT ;  /* 0x000000ff0000720c */ /* 0x002fda0003f05270 */
[----:B------:R-:W-:Y:S05]  /*fed0*/  @P0 EXIT ;  /* 0x000000000000094d */ /* 0x000fea0003800000 */
[----:B------:R-:W1:Y:S01]  /*fee0*/  S2UR UR4, SR_CTAID.X ;  /* 0x00000000000479c3 */ /* 0x000e620000002500 */
[----:B------:R-:W-:Y:S01]  /*fef0*/  UMOV UR45, URZ ;  /* 0x0000003f002d7c82 */ /* 0x000fe20008000000 */
[----:B------:R-:W-:Y:S02]  /*ff00*/  IMAD.MOV.U32 R16, RZ, RZ, RZ ;  /* 0x000000ffff107224 */ /* 0x000fe400078e00ff */
[----:B------:R-:W-:-:S04]  /*ff10*/  IMAD.MOV.U32 R17, RZ, RZ, 0x1 ;  /* 0x00000001ff117424 */ /* 0x000fc800078e00ff */
[----:B------:R-:W1:Y:S02]  /*ff20*/  LDC R0, c[0x0][0xda8] ;  /* 0x00036a00ff007b82 */ /* 0x000e640000000800 */
[----:B-1----:R-:W-:-:S13]  /*ff30*/  ISETP.LE.AND P0, PT, R0, UR4, PT ;  /* 0x0000000400007c0c */ /* 0x002fda000bf03270 */
[----:B------:R-:W-:Y:S05]  /*ff40*/  @P0 BRA `(.L_x_1392) ;  /* 0x0000002800e40947 */ /* 0x000fea0003800000 */
[----:B------:R-:W1:Y:S01]  /*ff50*/  S2R R2, SR_TID.X ;  /* 0x0000000000027919 */ /* 0x000e620000002100 */
[----:B------:R-:W-:Y:S01]  /*ff60*/  IMAD.U32 R18, RZ, RZ, UR4 ;  /* 0x00000004ff127e24 */ /* 0x000fe2000f8e00ff */
[----:B------:R-:W-:Y:S01]  /*ff70*/  ULDC UR44, c[0x0][0xc] ;  /* 0x00000300002c7ab9 */ /* 0x000fe20000000800 */
[----:B------:R-:W-:Y:S01]  /*ff80*/  IMAD.MOV.U32 R17, RZ, RZ, 0x1 ;  /* 0x00000001ff117424 */ /* 0x000fe200078e00ff */
[----:B------:R-:W-:Y:S01]  /*ff90*/  ULDC.64 UR46, c[0x0][0x198] ;  /* 0x00006600002e7ab9 */ /* 0x000fe20000000a00 */
[----:B------:R-:W-:Y:S01]  /*ffa0*/  IMAD.MOV.U32 R16, RZ, RZ, RZ ;  /* 0x000000ffff107224 */ /* 0x000fe200078e00ff */
[----:B------:R-:W-:Y:S01]  /*ffb0*/  UMOV UR45, URZ ;  /* 0x0000003f002d7c82 */ /* 0x000fe20008000000 */
[----:B-1----:R-:W-:-:S07]  /*ffc0*/  LOP3.LUT R19, R2, 0x1f, RZ, 0xc0, !PT ;  /* 0x0000001f02137812 */ /* 0x002fce00078ec0ff */
.L_x_1446:
[----:B------:R-:W-:Y:S01]  /*ffd0*/  ULDC UR9, c[0x0][0xdd0] ;  /* 0x0003740000097ab9 */ /* 0x000fe20000000800 */
[----:B------:R-:W1:Y:S01]  /*ffe0*/  LDC R0, c[0x0][0xde8] ;  /* 0x00037a00ff007b82 */ /* 0x000e620000000800 */
[C---:B------:R-:W-:Y:S01]  /*fff0*/  R2UR UR10, R18.reuse ;  /* 0x00000000120a72ca */ /* 0x040fe200000e0000 */
[----:B------:R-:W-:Y:S01]  /*10000*/  UISETP.NE.AND UP0, UPT, UR9, 0x1, UPT ;  /* 0x000000010900788c */ /* 0x000fe2000bf05270 */
[----:B------:R-:W-:-:S10]  /*10010*/  R2UR UR8, R18 ;  /* 0x00000000120872ca */ /* 0x000fd400000e0000 */
[----:B------:R-:W-:Y:S01]  /*10020*/  @UP0 ULDC UR6, c[0x0][0xdd4] ;  /* 0x0003750000060ab9 */ /* 0x000fe20000000800 */
[----:B------:R-:W-:Y:S01]  /*10030*/  @UP0 ULDC UR11, c[0x0][0xdd8] ;  /* 0x00037600000b0ab9 */ /* 0x000fe20000000800 */
[----:B------:R-:W-:-:S04]  /*10040*/  UIMAD.WIDE.U32 UR6, UR10, UR6, URZ ;  /* 0x000000060a0672a5 */ /* 0x000fc8000f8e003f */
[----:B------:R-:W-:-:S04]  /*10050*/  @UP0 USHF.R.U32.HI UR10, URZ, UR11, UR7 ;  /* 0x0000000b3f0a0299 */ /* 0x000fc80008011607 */
[----:B------:R-:W-:Y:S02]  /*10060*/  UIADD3 UR6, -UR10, URZ, URZ ;  /* 0x0000003f0a067290 */ /* 0x000fe4000fffe13f */
[----:B-1----:R-:W-:Y:S02]  /*10070*/  ISETP.LE.AND P0, PT, R0, UR10, PT ;  /* 0x0000000a00007c0c */ /* 0x002fe4000bf03270 */
[----:B------:R-:W-:-:S11]  /*10080*/  UIMAD UR9, UR9, UR6, UR8 ;  /* 0x00000006090972a4 */ /* 0x000fd6000f8e0208 */
[----:B------:R-:W-:Y:S05]  /*10090*/  @!P0 BRA `(.L_x_1393) ;  /* 0x0000000000208947 */ /* 0x000fea0003800000 */
        /* <DEDUP_REMOVED lines=8> */
.L_x_1393:
[----:B------:R-:W-:Y:S01]  /*10120*/  ULDC UR11, c[0x0][0xdc4] ;  /* 0x00037100000b7ab9 */ /* 0x000fe20000000800 */
[----:B------:R-:W-:Y:S01]  /*10130*/  UMOV UR8, UR9 ;  /* 0x0000000900087c82 */ /* 0x000fe20008000000 */
[----:B------:R-:W-:-:S11]  /*10140*/  UISETP.NE.AND UP0, UPT, UR11, 0x1, UPT ;  /* 0x000000010b00788c */ /* 0x000fd6000bf05270 */
[----:B------:R-:W-:Y:S02]  /*10150*/  @UP0 ULDC.64 UR12, c[0x0][0xdc8] ;  /* 0x00037200000c0ab9 */ /* 0x000fe40000000a00 */
[----:B------:R-:W-:-:S04]  /*10160*/  UIMAD.WIDE.U32 UR6, UR9, UR12, URZ ;  /* 0x0000000c090672a5 */ /* 0x000fc8000f8e003f */
[----:B------:R-:W-:-:S04]  /*10170*/  @UP0 USHF.R.U32.HI UR8, URZ, UR13, UR7 ;  /* 0x0000000d3f080299 */ /* 0x000fc80008011607 */
[----:B------:R-:W-:-:S12]  /*10180*/  UIMAD UR6, UR8, UR11, URZ ;  /* 0x0000000b080672a4 */ /* 0x000fd8000f8e023f */
.L_x_1394:
[----:B------:R-:W-:Y:S01]  /*10190*/  ULDC.64 UR14, c[0x0][0x3f8] ;  /* 0x0000fe00000e7ab9 */ /* 0x000fe20000000a00 */
[----:B------:R-:W-:Y:S02]  /*101a0*/  UIADD3 UR11, UR9, -UR6, URZ ;  /* 0x80000006090b7290 */ /* 0x000fe4000fffe03f */
[----:B------:R-:W-:Y:S02]  /*101b0*/  UISETP.NE.U32.AND UP0, UPT, UR14, URZ, UPT ;  /* 0x0000003f0e00728c */ /* 0x000fe4000bf05070 */
[----:B------:R-:W-:Y:S01]  /*101c0*/  ULOP3.LUT UR12, URZ, UR8, URZ, 0x33, !UPT ;  /* 0x000000083f0c7292 */ /* 0x000fe2000f8e333f */
[----:B------:R-:W-:Y:S01]  /*101d0*/  ULDC UR14, c[0x0][0xdb8] ;  /* 0x00036e00000e7ab9 */ /* 0x000fe20000000800 */
[----:B------:R-:W-:Y:S01]  /*101e0*/  ULDC.64 UR6, c[0x0][0x9e0] ;  /* 0x0002780000067ab9 */ /* 0x000fe20000000a00 */
[----:B------:R-:W-:Y:S02]  /*101f0*/  UISETP.NE.AND UP1, UPT, UR14, 0x1, UPT ;  /* 0x000000010e00788c */ /* 0x000fe4000bf25270 */
[----:B------:R-:W-:Y:S01]  /*10200*/  UISETP.NE.AND.EX UP0, UPT, UR15, URZ, UPT, UP0 ;  /* 0x0000003f0f00728c */ /* 0x000fe2000bf05300 */
[----:B------:R-:W-:-:S02]  /*10210*/  ULDC UR13, c[0x0][0xdc4] ;  /* 0x00037100000d7ab9 */ /* 0x000fc40000000800 */
[----:B------:R-:W-:Y:S01]  /*10220*/  ULDC UR15, c[0x0][0xdac] ;  /* 0x00036b00000f7ab9 */ /* 0x000fe20000000800 */
[----:B------:R-:W-:Y:S02]  /*10230*/  UISETP.GE.AND UP2, UPT, UR7, 0x1, UPT ;  /* 0x000000010700788c */ /* 0x000fe4000bf46270 */
[----:B------:R-:W-:Y:S02]  /*10240*/  UIMAD UR13, UR10, UR13, UR11 ;  /* 0x0000000d0a0d72a4 */ /* 0x000fe4000f8e020b */
[----:B------:R-:W-:Y:S01]  /*10250*/  UIADD3 UR12, UR12, UR15, URZ ;  /* 0x0000000f0c0c7290 */ /* 0x000fe2000fffe03f */
[----:B------:R-:W-:Y:S01]  /*10260*/  @UP1 ULDC UR10, c[0x0][0xdbc] ;  /* 0x00036f00000a1ab9 */ /* 0x000fe20000000800 */
[----:B------:R-:W-:Y:S01]  /*10270*/  PLOP3.LUT P1, PT, PT, PT, UP2, 0x80, 0x0 ;  /* 0x000000000000781c */ /* 0x000fe20003f2f028 */
[----:B------:R-:W-:Y:S02]  /*10280*/  UIMAD.WIDE.U32 UR10, UR13, UR10, URZ ;  /* 0x0000000a0d0a72a5 */ /* 0x000fe4000f8e003f */
[----:B------:R-:W-:Y:S01]  /*10290*/  USHF.L.U32 UR41, UR12, 0x7, URZ ;  /* 0x000000070c297899 */ /* 0x000fe2000800063f */
[----:B------:R-:W-:Y:S01]  /*102a0*/  ULDC UR16, c[0x0][0x404] ;  /* 0x0001010000107ab9 */ /* 0x000fe20000000800 */
[----:B------:R-:W-:Y:S01]  /*102b0*/  ULDC UR9, c[0x0][0x288] ;  /* 0x0000a20000097ab9 */ /* 0x000fe20000000800 */
[----:B------:R-:W-:Y:S01]  /*102c0*/  @UP1 ULDC UR15, c[0x0][0xdc0] ;  /* 0x00037000000f1ab9 */ /* 0x000fe20000000800 */
[----:B------:R-:W-:Y:S01]  /*102d0*/  UMOV UR43, UR13 ;  /* 0x0000000d002b7c82 */ /* 0x000fe20008000000 */
[----:B------:R-:W-:-:S02]  /*102e0*/  USEL UR16, UR16, 0x1, UP0 ;  /* 0x0000000110107887 */ /* 0x000fc40008000000 */
[----:B------:R-:W-:Y:S02]  /*102f0*/  UIADD3 UR12, UR41, 0x80, -UR9 ;  /* 0x00000080290c7890 */ /* 0x000fe4000fffe809 */
[----:B------:R-:W-:Y:S01]  /*10300*/  @UP1 USHF.R.U32.HI UR43, URZ, UR15, UR11 ;  /* 0x0000000f3f2b1299 */ /* 0x000fe2000801160b */
[----:B------:R-:W-:Y:S02]  /*10310*/  ULDC UR8, c[0x0][0x2e0] ;  /* 0x0000b80000087ab9 */ /* 0x000fe40000000800 */
[----:B------:R-:W-:Y:S02]  /*10320*/  UIMAD UR10, UR16, UR8, UR12 ;  /* 0x00000008100a72a4 */ /* 0x000fe4000f8e020c */
[----:B------:R-:W-:Y:S02]  /*10330*/  UIADD3 UR42, -UR43, URZ, URZ ;  /* 0x0000003f2b2a7290 */ /* 0x000fe4000fffe13f */
[----:B------:R-:W-:Y:S02]  /*10340*/  UIADD3 UR6, UR10, UR6, URZ ;  /* 0x000000060a067290 */ /* 0x000fe4000fffe03f */
[----:B------:R-:W-:Y:S01]  /*10350*/  UIMAD UR42, UR14, UR42, UR13 ;  /* 0x0000002a0e2a72a4 */ /* 0x000fe2000f8e020d */
[----:B------:R-:W-:Y:S11]  /*10360*/  @!P1 BRA `(.L_x_1395) ;  /* 0x0000000000449947 */ /* 0x000ff60003800000 */
[----:B------:R-:W-:Y:S01]  /*10370*/  ISETP.LT.AND P0, PT, RZ, UR10, PT ;  /* 0x0000000aff007c0c */ /* 0x000fe2000bf01270 */
[----:B------:R-:W-:-:S12]  /*10380*/  UIADD3 UR12, UR10, -0x1, URZ ;  /* 0xffffffff0a0c7890 */ /* 0x000fd8000fffe03f */
[----:B------:R-:W-:Y:S05]  /*10390*/  @P0 BRA `(.L_x_1396) ;  /* 0x00000000001c0947 */ /* 0x000fea0003800000 */
[----:B------:R-:W-:Y:S02]  /*103a0*/  UISETP.NE.AND UP0, UPT, UR7, 0x1, UPT ;  /* 0x000000010700788c */ /* 0x000fe4000bf05270 */
[----:B------:R-:W-:-:S09]  /*103b0*/  UIADD3 UR12, -UR10, URZ, URZ ;  /* 0x0000003f0a0c7290 */ /* 0x000fd2000fffe13f */
[----:B------:R-:W-:Y:S02]  /*103c0*/  @UP0 ULDC.64 UR14, c[0x0][0x9e8] ;  /* 0x00027a00000e0ab9 */ /* 0x000fe40000000a00 */
[----:B------:R-:W-:-:S04]  /*103d0*/  UIMAD.WIDE.U32 UR10, UR12, UR14, URZ ;  /* 0x0000000e0c0a72a5 */ /* 0x000fc8000f8e003f */
[----:B------:R-:W-:-:S04]  /*103e0*/  @UP0 USHF.R.U32.HI UR12, URZ, UR15, UR11 ;  /* 0x0000000f3f0c0299 */ /* 0x000fc8000801160b */
[----:B------:R-:W-:Y:S01]  /*103f0*/  ULOP3.LUT UR12, URZ, UR12, URZ, 0x33, !UPT ;  /* 0x0000000c3f0c7292 */ /* 0x000fe2000f8e333f */
[----:B------:R-:W-:Y:S11]  /*10400*/  BRA `(.L_x_1397) ;  /* 0x0000000000107947 */ /* 0x000ff60003800000 */
.L_x_1396:
[----:B------:R-:W-:-:S11]  /*10410*/  UISETP.NE.AND UP0, UPT, UR7, 0x1, UPT ;  /* 0x000000010700788c */ /* 0x000fd6000bf05270 */
[----:B------:R-:W-:Y:S02]  /*10420*/  @UP0 ULDC.64 UR14, c[0x0][0x9e8] ;  /* 0x00027a00000e0ab9 */ /* 0x000fe40000000a00 */
[----:B------:R-:W-:-:S04]  /*10430*/  UIMAD.WIDE.U32 UR10, UR12, UR14, URZ ;  /* 0x0000000e0c0a72a5 */ /* 0x000fc8000f8e003f */
[----:B------:R-:W-:-:S12]  /*10440*/  @UP0 USHF.R.U32.HI UR12, URZ, UR15, UR11 ;  /* 0x0000000f3f0c0299 */ /* 0x000fd8000801160b */
.L_x_1397:
[----:B------:R-:W-:-:S04]  /*10450*/  UIMAD UR12, UR12, UR7, UR7 ;  /* 0x000000070c0c72a4 */ /* 0x000fc8000f8e0207 */
[----:B------:R-:W-:-:S04]  /*10460*/  UISETP.LT.AND UP0, UPT, UR6, UR12, UPT ;  /* 0x0000000c0600728c */ /* 0x000fc8000bf01270 */
[----:B------:R-:W-:-:S12]  /*10470*/  USEL UR6, UR6, UR12, UP0 ;  /* 0x0000000c06067287 */ /* 0x000fd80008000000 */
.L_x_1395:
[----:B------:R-:W-:Y:S02]  /*10480*/  UIMAD UR10, UR16, UR8, 0x5f ;  /* 0x0000005f100a74a4 */ /* 0x000fe4000f8e0208 */
[----:B------:R-:W-:Y:S02]  /*10490*/  UIADD3 UR12, UR6, 0x5f, URZ ;  /* 0x0000005f060c7890 */ /* 0x000fe4000fffe03f */
[----:B------:R-:W-:Y:S02]  /*104a0*/  UIMAD.WIDE UR10, UR10, 0x2aaaaaab, URZ ;  /* 0x2aaaaaab0a0a78a5 */ /* 0x000fe4000f8e023f */
[----:B------:R-:W-:Y:S02]  /*104b0*/  UIMAD.WIDE UR12, UR12, 0x2aaaaaab, URZ ;  /* 0x2aaaaaab0c0c78a5 */ /* 0x000fe4000f8e023f */
[----:B------:R-:W-:Y:S02]  /*104c0*/  USHF.R.U32.HI UR6, URZ, 0x1f, UR11 ;  /* 0x0000001f3f067899 */ /* 0x000fe4000801160b */
[----:B------:R-:W-:-:S02]  /*104d0*/  USHF.R.U32.HI UR10, URZ, 0x1f, UR13 ;  /* 0x0000001f3f0a7899 */ /* 0x000fc4000801160d */
[----:B------:R-:W-:Y:S02]  /*104e0*/  UIADD3 UR9, UR41, -UR9, URZ ;  /* 0x8000000929097290 */ /* 0x000fe4000fffe03f */
[----:B------:R-:W-:Y:S02]  /*104f0*/  ULEA.HI.SX32 UR6, UR11, UR6, 0x1c ;  /* 0x000000060b067291 */ /* 0x000fe4000f8fe23f */
[----:B------:R-:W-:Y:S02]  /*10500*/  ULEA.HI.SX32 UR10, UR13, UR10, 0x1c ;  /* 0x0000000a0d0a7291 */ /* 0x000fe4000f8fe23f */
[----:B------:R-:W-:Y:S02]  /*10510*/  UIMAD UR9, UR16, UR8, UR9 ;  /* 0x00000008100972a4 */ /* 0x000fe4000f8e0209 */
[----:B------:R-:W-:Y:S01]  /*10520*/  UISETP.LT.AND UP0, UPT, UR6, UR10, UPT ;  /* 0x0000000a0600728c */ /* 0x000fe2000bf01270 */
[----:B------:R-:W-:Y:S02]  /*10530*/  ULDC UR11, c[0x0][0x9dc] ;  /* 0x00027700000b7ab9 */ /* 0x000fe40000000800 */
[----:B------:R-:W-:-:S02]  /*10540*/  UIADD3 UR11, UR9, -UR11, URZ ;  /* 0x8000000b090b7290 */ /* 0x000fc4000fffe03f */
[----:B------:R-:W-:Y:S01]  /*10550*/  USEL UR39, UR6, UR10, UP0 ;  /* 0x0000000a06277287 */ /* 0x000fe20008000000 */
[----:B------:R-:W-:Y:S11]  /*10560*/  @!P1 BRA `(.L_x_1398) ;  /* 0x0000000000489947 */ /* 0x000ff60003800000 */
[----:B------:R-:W-:Y:S02]  /*10570*/  UMOV UR6, UR9 ;  /* 0x0000000900067c82 */ /* 0x000fe40008000000 */
[----:B------:R-:W-:-:S06]  /*10580*/  UISETP.GT.AND UP0, UPT, UR6, -0x1, UPT ;  /* 0xffffffff0600788c */ /* 0x000fcc000bf04270 */
[----:B------:R-:W-:-:S13]  /*10590*/  PLOP3.LUT P0, PT, PT, PT, UP0, 0x80, 0x0 ;  /* 0x000000000000781c */ /* 0x000fda0003f0f008 */
[----:B------:R-:W-:Y:S05]  /*105a0*/  @P0 BRA `(.L_x_1399) ;  /* 0x00000000001c0947 */ /* 0x000fea0003800000 */
[----:B------:R-:W-:Y:S02]  /*105b0*/  UISETP.NE.AND UP0, UPT, UR7, 0x1, UPT ;  /* 0x000000010700788c */ /* 0x000fe4000bf05270 */
[----:B------:R-:W-:-:S09]  /*105c0*/  ULOP3.LUT UR6, URZ, UR6, URZ, 0x33, !UPT ;  /* 0x000000063f067292 */ /* 0x000fd2000f8e333f */
[----:B------:R-:W-:Y:S02]  /*105d0*/  @UP0 ULDC.64 UR12, c[0x0][0x9e8] ;  /* 0x00027a00000c0ab9 */ /* 0x000fe40000000a00 */
[----:B------:R-:W-:-:S04]  /*105e0*/  UIMAD.WIDE.U32 UR8, UR6, UR12, URZ ;  /* 0x0000000c060872a5 */ /* 0x000fc8000f8e003f */
[----:B------:R-:W-:-:S04]  /*105f0*/  @UP0 USHF.R.U32.HI UR6, URZ, UR13, UR9 ;  /* 0x0000000d3f060299 */ /* 0x000fc80008011609 */
[----:B------:R-:W-:Y:S01]  /*10600*/  ULOP3.LUT UR6, URZ, UR6, URZ, 0x33, !UPT ;  /* 0x000000063f067292 */ /* 0x000fe2000f8e333f */
[----:B------:R-:W-:Y:S11]  /*10610*/  BRA `(.L_x_1400) ;  /* 0x0000000000107947 */ /* 0x000ff60003800000 */
.L_x_1399:
[----:B------:R-:W-:-:S11]  /*10620*/  UISETP.NE.AND UP0, UPT, UR7, 0x1, UPT ;  /* 0x000000010700788c */ /* 0x000fd6000bf05270 */
[----:B------:R-:W-:Y:S02]  /*10630*/  @UP0 ULDC.64 UR12, c[0x0][0x9e8] ;  /* 0x00027a00000c0ab9 */ /* 0x000fe40000000a00 */
[----:B------:R-:W-:-:S04]  /*10640*/  UIMAD.WIDE.U32 UR8, UR6, UR12, URZ ;  /* 0x0000000c060872a5 */ /* 0x000fc8000f8e003f */
[----:B------:R-:W-:-:S12]  /*10650*/  @UP0 USHF.R.U32.HI UR6, URZ, UR13, UR9 ;  /* 0x0000000d3f060299 */ /* 0x000fd80008011609 */
.L_x_1400:
[----:B------:R-:W-:-:S04]  /*10660*/  UIMAD UR6, UR6, UR7, URZ ;  /* 0x00000007060672a4 */ /* 0x000fc8000f8e023f */
[----:B------:R-:W-:-:S04]  /*10670*/  UISETP.LT.AND UP0, UPT, UR11, UR6, UPT ;  /* 0x000000060b00728c */ /* 0x000fc8000bf01270 */
[----:B------:R-:W-:-:S12]  /*10680*/  USEL UR11, UR11, UR6, !UP0 ;  /* 0x000000060b0b7287 */ /* 0x000fd8000c000000 */
.L_x_1398:
[----:B------:R-:W-:Y:S01]  /*10690*/  UIMAD.WIDE UR6, UR11, 0x2aaaaaab, URZ ;  /* 0x2aaaaaab0b0678a5 */ /* 0x000fe2000f8e023f */
[----:B------:R-:W-:Y:S03]  /*106a0*/  BSSY B6, `(.L_x_1401) ;  /* 0x0000234000067945 */ /* 0x000fe60003800000 */
[----:B------:R-:W-:-:S04]  /*106b0*/  USHF.R.U32.HI UR6, URZ, 0x1f, UR7 ;  /* 0x0000001f3f067899 */ /* 0x000fc80008011607 */
[----:B------:R-:W-:-:S04]  /*106c0*/  ULEA.HI.SX32 UR6, UR7, UR6, 0x1c ;  /* 0x0000000607067291 */ /* 0x000fc8000f8fe23f */
[----:B------:R-:W-:-:S04]  /*106d0*/  UISETP.LT.AND UP0, UPT, URZ, UR6, UPT ;  /* 0x000000063f00728c */ /* 0x000fc8000bf01270 */
[----:B------:R-:W-:-:S04]  /*106e0*/  USEL UR38, URZ, UR6, !UP0 ;  /* 0x000000063f267287 */ /* 0x000fc8000c000000 */
[----:B------:R-:W-:-:S06]  /*106f0*/  UISETP.GT.AND UP0, UPT, UR39, UR38, UPT ;  /* 0x000000262700728c */ /* 0x000fcc000bf04270 */
[----:B------:R-:W-:-:S13]  /*10700*/  PLOP3.LUT P0, PT, PT, PT, UP0, 0x80, 0x0 ;  /* 0x000000000000781c */ /* 0x000fda0003f0f008 */
[----:B------:R-:W-:Y:S05]  /*10710*/  @P0 BRA `(.L_x_1402) ;  /* 0x0000000000400947 */ /* 0x000fea0003800000 */
[----:B------:R-:W-:Y:S01]  /*10720*/  ISETP.NE.AND P0, PT, R19, RZ, PT ;  /* 0x000000ff1300720c */ /* 0x000fe20003f05270 */
[----:B------:R-:W-:-:S12]  /*10730*/  IMAD.MOV.U32 R13, RZ, RZ, R18 ;  /* 0x000000ffff0d7224 */ /* 0x000fd800078e0012 */
[----:B------:R-:W-:Y:S05]  /*10740*/  @P0 BRA `(.L_x_1403) ;  /* 0x0000002000a40947 */ /* 0x000fea0003800000 */
[----:B------:R-:W1:Y:S01]  /*10750*/  S2R R5, SR_LANEID ;  /* 0x0000000000057919 */ /* 0x000e620000000000 */
[----:B------:R-:W-:Y:S01]  /*10760*/  VOTEU.ANY UR6, UPT, PT ;  /* 0x0000000000067886 */ /* 0x000fe200038e0100 */
[----:B------:R-:W2:Y:S01]  /*10770*/  LDC.64 R2, c[0x0][0xdf0] ;  /* 0x00037c00ff027b82 */ /* 0x000ea20000000a00 */
[----:B------:R-:W1:Y:S02]  /*10780*/  FLO.U32 R0, UR6 ;  /* 0x0000000600007d00 */ /* 0x000e6400080e0000 */
[----:B-1----:R-:W-:-:S06]  /*10790*/  ISETP.EQ.U32.AND P0, PT, R0, R5, PT ;  /* 0x000000050000720c */ /* 0x002fcc0003f02070 */
[----:B------:R-:W2:Y:S07]  /*107a0*/  POPC R5, UR6 ;  /* 0x0000000600057d09 */ /* 0x000eae0008000000 */
[----:B--2---:R-:W2:Y:S01]  /*107b0*/  @P0 ATOMG.E.ADD.STRONG.GPU PT, R3, desc[UR48][R2.64], R5 ;  /* 0x00000005020309a8 */ /* 0x004ea200081ee1f0 */
[----:B------:R-:W1:Y:S02]  /*107c0*/  S2R R4, SR_LTMASK ;  /* 0x0000000000047919 */ /* 0x000e640000003900 */
[----:B-1----:R-:W-:-:S04]  /*107d0*/  LOP3.LUT R4, R4, UR6, RZ, 0xc0, !PT ;  /* 0x0000000604047c12 */ /* 0x002fc8000f8ec0ff */
[----:B------:R-:W1:Y:S01]  /*107e0*/  POPC R13, R4 ;  /* 0x00000004000d7309 */ /* 0x000e620000000000 */
[----:B--2---:R-:W1:Y:S02]  /*107f0*/  SHFL.IDX PT, R0, R3, R0, 0x1f ;  /* 0x00001f0003007589 */ /* 0x004e6400000e0000 */
[----:B-1----:R-:W-:Y:S01]  /*10800*/  IADD3 R13, R0, UR44, R13 ;  /* 0x0000002c000d7c10 */ /* 0x002fe2000fffe00d */
[----:B------:R-:W-:Y:S06]  /*10810*/  BRA `(.L_x_1403) ;  /* 0x0000002000707947 */ /* 0x000fec0003800000 */
.L_x_1402:
[----:B------:R-:W1:Y:S01]  /*10820*/  S2UR UR4, SR_CgaCtaId ;  /* 0x00000000000479c3 */ /* 0x000e620000008800 */
[----:B------:R-:W-:Y:S02]  /*10830*/  UMOV UR37, 0x400 ;  /* 0x0000040000257882 */ /* 0x000fe40000000000 */
[----:B-1----:R-:W-:-:S04]  /*10840*/  ULEA UR37, UR4, UR37, 0x18 ;  /* 0x0000002504257291 */ /* 0x002fc8000f8ec03f */
[----:B------:R-:W-:-:S04]  /*10850*/  UIADD3 UR4, UR37, 0x1c400, URZ ;  /* 0x0001c40025047890 */ /* 0x000fc8000fffe03f */
[----:B------:R-:W-:-:S06]  /*10860*/  ULOP3.LUT UP0, URZ, UR4, 0x3ff, URZ, 0xc0, !UPT ;  /* 0x000003ff043f7892 */ /* 0x000fcc000f80c03f */
[----:B------:R-:W-:-:S13]  /*10870*/  PLOP3.LUT P0, PT, PT, PT, UP0, 0x80, 0x0 ;  /* 0x000000000000781c */ /* 0x000fda0003f0f008 */
[----:B------:R-:W-:Y:S05]  /*10880*/  @!P0 BRA `(.L_x_1404) ;  /* 0x0000000000408947 */ /* 0x000fea0003800000 */
[----:B------:R-:W-:Y:S01]  /*10890*/  MOV R2, 0x0 ;  /* 0x0000000000027802 */ /* 0x000fe20000000f00 */
[----:B------:R-:W-:Y:S01]  /*108a0*/  ULDC.64 UR6, c[0x4][0x90] ;  /* 0x0100240000067ab9 */ /* 0x000fe20000000a00 */
[----:B------:R-:W-:Y:S01]  /*108b0*/  ULDC.64 UR8, c[0x4][0x98] ;  /* 0x0100260000087ab9 */ /* 0x000fe20000000a00 */
[----:B------:R-:W-:Y:S01]  /*108c0*/  ULDC.64 UR4, c[0x4][0x8] ;  /* 0x0100020000047ab9 */ /* 0x000fe20000000a00 */
[----:B------:R-:W-:Y:S02]  /*108d0*/  IMAD.U32 R4, RZ, RZ, UR6 ;  /* 0x00000006ff047e24 */ /* 0x000fe4000f8e00ff */
[----:B------:R-:W1:Y:S01]  /*108e0*/  LDC.64 R2, c[0x4][R2] ;  /* 0x0100000002027b82 */ /* 0x000e620000000a00 */
        /* <DEDUP_REMOVED lines=9> */
[----:B-1----:R-:W-:Y:S05]  /*10980*/  CALL.ABS.NOINC R2 ;  /* 0x0000000002007343 */ /* 0x002fea0003c00000 */
.L_x_1404:
        /* <DEDUP_REMOVED lines=8> */
[----:B------:R1:W2:Y:S01]  /*10a10*/  LDC.64 R2, c[0x4][R0] ;  /* 0x0100000000027b82 */ /* 0x0002a20000000a00 */
        /* <DEDUP_REMOVED lines=8> */
[----:B-1----:R-:W-:-:S07]  /*10aa0*/  IMAD.MOV.U32 R13, RZ, RZ, RZ ;  /* 0x000000ffff0d7224 */ /* 0x002fce00078e00ff */
[----:B------:R-:W-:-:S07]  /*10ab0*/  LEPC R20, `(.L_x_1406) ;  /* 0x000000001014794e */ /* 0x000fce0000000000 */
[----:B--2---:R-:W-:Y:S05]  /*10ac0*/  CALL.ABS.NOINC R2 ;  /* 0x0000000002007343 */ /* 0x004fea0003c00000 */
.L_x_1406:
        /* <DEDUP_REMOVED lines=16> */
.L_x_1405:
[----:B------:R-:W-:Y:S01]  /*10bd0*/  ULDC.64 UR4, c[0x0][0x9f8] ;  /* 0x00027e0000047ab9 */ /* 0x000fe20000000a00 */
[----:B------:R-:W-:Y:S01]  /*10be0*/  IMAD.U32 R5, RZ, RZ, UR43 ;  /* 0x0000002bff057e24 */ /* 0x000fe2000f8e00ff */
[----:B------:R-:W-:Y:S01]  /*10bf0*/  ISETP.NE.U32.AND P0, PT, RZ, UR4, PT ;  /* 0x00000004ff007c0c */ /* 0x000fe2000bf05070 */
[----:B------:R-:W-:Y:S01]  /*10c00*/  IMAD.U32 R6, RZ, RZ, UR43 ;  /* 0x0000002bff067e24 */ /* 0x000fe2000f8e00ff */
[----:B------:R-:W1:Y:S02]  /*10c10*/  LDC R0, c[0x0][0x428] ;  /* 0x00010a00ff007b82 */ /* 0x000e640000000800 */
[----:B------:R-:W-:-:S13]  /*10c20*/  ISETP.NE.AND.EX P0, PT, RZ, UR5, PT, P0 ;  /* 0x00000005ff007c0c */ /* 0x000fda000bf05300 */
[----:B------:R-:W2:Y:S02]  /*10c30*/  @P0 LDC.64 R2, c[0x0][0x9f8] ;  /* 0x00027e00ff020b82 */ /* 0x000ea40000000a00 */
[----:B--2---:R-:W-:-:S05]  /*10c40*/  @P0 IMAD.WIDE R2, R5, 0x4, R2 ;  /* 0x0000000405020825 */ /* 0x004fca00078e0202 */
[----:B------:R2:W3:Y:S01]  /*10c50*/  @P0 LDG.E R6, desc[UR48][R2.64] ;  /* 0x0000003002060981 */ /* 0x0004e2000c1e1900 */
[----:B-1----:R-:W-:Y:S01]  /*10c60*/  ISETP.NE.AND P0, PT, R0, 0x1, PT ;  /* 0x000000010000780c */ /* 0x002fe20003f05270 */
[----:B------:R-:W-:Y:S01]  /*10c70*/  IMAD.U32 R0, RZ, RZ, UR42 ;  /* 0x0000002aff007e24 */ /* 0x000fe2000f8e00ff */
[----:B------:R-:W-:Y:S01]  /*10c80*/  ISETP.NE.AND P1, PT, R19, RZ, PT ;  /* 0x000000ff1300720c */ /* 0x000fe20003f25270 */
[----:B------:R-:W-:Y:S01]  /*10c90*/  UMOV UR40, URZ ;  /* 0x0000003f00287c82 */ /* 0x000fe20008000000 */
[----:B------:R-:W-:Y:S01]  /*10ca0*/  UMOV UR6, 0xffffffff ;  /* 0xffffffff00067882 */ /* 0x000fe20000000000 */
[----:B------:R-:W-:Y:S01]  /*10cb0*/  IMAD.U32 R10, RZ, RZ, UR39 ;  /* 0x00000027ff0a7e24 */ /* 0x000fe2000f8e00ff */
[----:B--2---:R-:W1:Y:S03]  /*10cc0*/  LDC.64 R2, c[0x0][0x3f8] ;  /* 0x0000fe00ff027b82 */ /* 0x004e660000000a00 */
[----:B------:R-:W-:-:S06]  /*10cd0*/  VIADD R10, R10, 0xffffffff ;  /* 0xffffffff0a0a7836 */ /* 0x000fcc0000000000 */
[----:B------:R-:W-:Y:S01]  /*10ce0*/  VOTEU.ALL UP1, P1 ;  /* 0x00000000003f7886 */ /* 0x000fe20000820000 */
[----:B------:R-:W2:Y:S04]  /*10cf0*/  @P0 LDC R4, c[0x0][0x42c] ;  /* 0x00010b00ff040b82 */ /* 0x000ea80000000800 */
[----:B------:R-:W-:-:S04]  /*10d00*/  @!UP1 UIADD3 UR4, UP0, UR46, 0x270, URZ ;  /* 0x000002702e049890 */ /* 0x000fc8000ff1e03f */
[----:B------:R-:W-:Y:S01]  /*10d10*/  @!UP1 UIADD3.X UR5, URZ, UR47, URZ, UP0, !UPT ;  /* 0x0000002f3f059290 */ /* 0x000fe200087fe43f */
[----:B------:R-:W4:Y:S08]  /*10d20*/  @P0 LDC R5, c[0x0][0x430] ;  /* 0x00010c00ff050b82 */ /* 0x000f300000000800 */
[----:B------:R1:W-:Y:S01]  /*10d30*/  @!UP1 UTMAPF.L2.4D [UR40], [UR4] ;  /* 0x00000028040095b8 */ /* 0x0003e20008018000 */
[----:B--2---:R-:W-:-:S05]  /*10d40*/  @P0 IMAD.HI.U32 R4, R4, UR42, RZ ;  /* 0x0000002a04040c27 */ /* 0x004fca000f8e00ff */
[----:B----4-:R-:W-:Y:S02]  /*10d50*/  @P0 SHF.R.U32.HI R0, RZ, R5, R4 ;  /* 0x00000005ff000219 */ /* 0x010fe40000011604 */
[----:B-1----:R-:W-:-:S04]  /*10d60*/  ISETP.NE.U32.AND P0, PT, R2, RZ, PT ;  /* 0x000000ff0200720c */ /* 0x002fc80003f05070 */
[----:B------:R-:W-:-:S04]  /*10d70*/  ISETP.NE.AND.EX P0, PT, R3, RZ, PT, P0 ;  /* 0x000000ff0300720c */ /* 0x000fc80003f05300 */
[----:B---3--:R-:W-:Y:S01]  /*10d80*/  SEL R4, R6, RZ, !P0 ;  /* 0x000000ff06047207 */ /* 0x008fe20004000000 */
[----:B------:R-:W-:Y:S08]  /*10d90*/  BRA.DIV UR6, `(.L_x_1407) ;  /* 0x0000002206e87947 */ /* 0x000ff0000b800000 */
.L_x_1458:
[----:B------:R-:W-:Y:S01]  /*10da0*/  UMOV UR4, 0xffffffff ;  /* 0xffffffff00047882 */ /* 0x000fe20000000000 */
[----:B------:R-:W-:Y:S02]  /*10db0*/  SHF.R.S32.HI R7, RZ, 0x1f, R6 ;  /* 0x0000001fff077819 */ /* 0x000fe40000011406 */
[----:B------:R-:W-:Y:S05]  /*10dc0*/  BRA.DIV UR4, `(.L_x_1408) ;  /* 0x0000002604087947 */ /* 0x000fea000b800000 */
[----:B------:R-:W-:-:S13]  /*10dd0*/  ELECT P6, URZ, PT ;  /* 0x00000000003f782f */ /* 0x000fda00038c0000 */
.L_x_1461:
[----:B------:R-:W-:Y:S05]  /*10de0*/  @!P6 BRA `(.L_x_1409) ;  /* 0x0000000000c4e947 */ /* 0x000fea0003800000 */
[----:B------:R-:W-:Y:S01]  /*10df0*/  IMAD.MOV.U32 R4, RZ, RZ, R6 ;  /* 0x000000ffff047224 */ /* 0x000fe200078e0006 */
[----:B------:R-:W-:Y:S06]  /*10e00*/  @!P0 BRA `(.L_x_1410) ;  /* 0x0000000000488947 */ /* 0x000fec0003800000 */
        /* <DEDUP_REMOVED lines=13> */
[----:B------:R-:W-:-:S04]  /*10ee0*/  LEA R8, P2, R4, R2, 0x2 ;  /* 0x0000000204087211 */ /* 0x000fc800078410ff */
[----:B------:R-:W-:-:S05]  /*10ef0*/  LEA.HI.X R9, R4, R3, R5, 0x2, P2 ;  /* 0x0000000304097211 */ /* 0x000fca00010f1405 */
[----:B------:R1:W5:Y:S01]  /*10f00*/  LDG.E R4, desc[UR48][R8.64] ;  /* 0x0000003008047981 */ /* 0x000362000c1e1900 */
[----:B------:R-:W-:-:S04]  /*10f10*/  IMAD.MOV R5, RZ, RZ, -R12 ;  /* 0x000000ffff057224 */ /* 0x000fc800078e0a0c */
[----:B------:R-:W-:-:S07]  /*10f20*/  IMAD R10, R11, R5, R10 ;  /* 0x000000050b0a7224 */ /* 0x000fce00078e020a */
.L_x_1410:
[----:B------:R-:W2:Y:S01]  /*10f30*/  S2R R5, SR_TID.X ;  /* 0x0000000000057919 */ /* 0x000ea20000002100 */
[----:B-1----:R-:W-:Y:S02]  /*10f40*/  LEA R8, R16, UR37, 0x3 ;  /* 0x0000002510087c11 */ /* 0x002fe4000f8e18ff */
[----:B--2---:R-:W-:Y:S02]  /*10f50*/  LOP3.LUT R9, R5, 0x7f, RZ, 0xc0, !PT ;  /* 0x0000007f05097812 */ /* 0x004fe400078ec0ff */
[----:B------:R-:W-:Y:S02]  /*10f60*/  SHF.L.U32 R5, R17, 0x1f, RZ ;  /* 0x0000001f11057819 */ /* 0x000fe400000006ff */
[----:B------:R-:W-:Y:S02]  /*10f70*/  ISETP.NE.AND P3, PT, R9, RZ, PT ;  /* 0x000000ff0900720c */ /* 0x000fe40003f65270 */
[----:B------:R-:W1:Y:S02]  /*10f80*/  SYNCS.PHASECHK.TRANS64.TRYWAIT P2, [R8+URZ+0x22840], R5 ;  /* 0x02284005080075a7 */ /* 0x000e64000804017f */
[----:B-1----:R-:W-:Y:S09]  /*10f90*/  @!P2 BRA `(.L_x_1411) ;  /* 0x0000002000b4a947 */ /* 0x002ff20003800000 */
.L_x_1462:
[----:B------:R-:W-:Y:S05]  /*10fa0*/  @P3 BRA `(.L_x_1412) ;  /* 0x0000000000143947 */ /* 0x000fea0003800000 */
[----:B------:R-:W-:Y:S01]  /*10fb0*/  ISETP.NE.AND P2, PT, R19, RZ, PT ;  /* 0x000000ff1300720c */ /* 0x000fe20003f45270 */
[----:B-1----:R-:W-:-:S04]  /*10fc0*/  IMAD.MOV.U32 R5, RZ, RZ, 0x3000 ;  /* 0x00003000ff057424 */ /* 0x002fc800078e00ff */
[----:B------:R2:W-:Y:S08]  /*10fd0*/  SYNCS.ARRIVE.TRANS64 RZ, [R8+URZ+0x22830], R5 ;  /* 0x0228300508ff79a7 */ /* 0x0005f0000800003f */
[----:B------:R-:W-:Y:S05]  /*10fe0*/  @!P2 BRA `(.L_x_1412) ;  /* 0x000000000004a947 */ /* 0x000fea0003800000 */
[----:B------:R-:W-:Y:S01]  /*10ff0*/  BPT.TRAP 0x1 ;  /* 0x000000040000795c */ /* 0x000fe20000300000 */
.L_x_1412:
        /* <DEDUP_REMOVED lines=8> */
[----:B-----5:R-:W-:Y:S01]  /*11080*/  R2UR UR13, R4 ;  /* 0x00000000040d72ca */ /* 0x020fe200000e0000 */
[----:B------:R-:W-:-:S04]  /*11090*/  UMOV UR10, URZ ;  /* 0x0000003f000a7c82 */ /* 0x000fc80008000000 */
[----:B------:R-:W-:Y:S02]  /*110a0*/  UIMAD UR8, UR8, 0x3000, UR37 ;  /* 0x00003000080878a4 */ /* 0x000fe4000f8e0225 */
[----:B------:R-:W-:Y:S02]  /*110b0*/  UIADD3 UR9, UR9, 0x22830, URZ ;  /* 0x0002283009097890 */ /* 0x000fe4000fffe03f */
[----:B------:R-:W-:Y:S02]  /*110c0*/  UIMAD UR11, UR11, 0x60, URZ ;  /* 0x000000600b0b78a4 */ /* 0x000fe4000f8e023f */
[----:B------:R-:W-:-:S09]  /*110d0*/  UIADD3 UR8, UR8, 0x1c400, URZ ;  /* 0x0001c40008087890 */ /* 0x000fd2000fffe03f */
[----:B------:R3:W-:Y:S02]  /*110e0*/  UTMALDG.4D [UR8], [UR4], desc[UR6] ;  /* 0x00000608040075b4 */ /* 0x0007e40008019000 */
[----:B---3--:R-:W-:Y:S01]  /*110f0*/  NOP ;  /* 0x0000000000007918 */ /* 0x008fe20000000000 */
.L_x_1409:
[----:B------:R-:W-:Y:S05]  /*11100*/  WARPSYNC.ALL ;  /* 0x0000000000007948 */ /* 0x000fea0003800000 */
[----:B------:R-:W-:Y:S01]  /*11110*/  BAR.SYNC.DEFER_BLOCKING 0x8, 0x120 ;  /* 0x0204800000007b1d */ /* 0x000fe20000010000 */
[----:B------:R-:W-:Y:S01]  /*11120*/  ELECT P2, URZ, PT ;  /* 0x00000000003f782f */ /* 0x000fe20003840000 */
[----:B------:R-:W-:Y:S02]  /*11130*/  UIADD3 UR45, UR45, 0x1, URZ ;  /* 0x000000012d2d7890 */ /* 0x000fe4000fffe03f */
[----:B------:R-:W-:Y:S02]  /*11140*/  UIADD3 UR6, UP0, UR46, 0x270, URZ ;  /* 0x000002702e067890 */ /* 0x000fe4000ff1e03f */
[----:B------:R-:W-:-:S02]  /*11150*/  ULEA.HI UR4, UR45, UR45, URZ, 0x1 ;  /* 0x0000002d2d047291 */ /* 0x000fc4000f8f083f */
[----:B------:R-:W-:Y:S02]  /*11160*/  UIADD3 UR8, UR37, 0x18400, URZ ;  /* 0x0001840025087890 */ /* 0x000fe4000fffe03f */
[----:B------:R-:W-:Y:S02]  /*11170*/  ULOP3.LUT UR4, UR4, 0xfffffffe, URZ, 0xc0, !UPT ;  /* 0xfffffffe04047892 */ /* 0x000fe4000f8ec03f */
[----:B------:R-:W-:Y:S02]  /*11180*/  UIADD3 UR9, UR37, 0x22800, URZ ;  /* 0x0002280025097890 */ /* 0x000fe4000fffe03f */
[----:B-12---:R-:W-:Y:S01]  /*11190*/  @P2 IMAD.MOV.U32 R5, RZ, RZ, 0x4000 ;  /* 0x00004000ff052424 */ /* 0x006fe200078e00ff */
[----:B------:R-:W-:Y:S02]  /*111a0*/  UIADD3 UR4, UR45, -UR4, URZ ;  /* 0x800000042d047290 */ /* 0x000fe4000fffe03f */
[----:B------:R-:W-:Y:S01]  /*111b0*/  UIADD3.X UR7, URZ, UR47, URZ, UP0, !UPT ;  /* 0x0000002f3f077290 */ /* 0x000fe200087fe43f */
[----:B------:R-:W-:Y:S01]  /*111c0*/  UMOV UR11, UR41 ;  /* 0x00000029000b7c82 */ /* 0x000fe20008000000 */
[----:B------:R-:W-:Y:S01]  /*111d0*/  UMOV UR12, UR42 ;  /* 0x0000002a000c7c82 */ /* 0x000fe20008000000 */
[----:B------:R-:W-:Y:S01]  /*111e0*/  UMOV UR13, UR43 ;  /* 0x0000002b000d7c82 */ /* 0x000fe20008000000 */
[----:B------:R-:W-:Y:S01]  /*111f0*/  UMOV UR5, 0x12f00000 ;  /* 0x12f0000000057882 */ /* 0x000fe20000000000 */
[----:B------:R-:W-:Y:S01]  /*11200*/  UMOV UR10, URZ ;  /* 0x0000003f000a7c82 */ /* 0x000fe20008000000 */
[----:B------:R1:W-:Y:S02]  /*11210*/  @P2 SYNCS.ARRIVE.TRANS64 RZ, [UR37+0x22800], R5 ;  /* 0x02280005ffff29a7 */ /* 0x0003e40008000025 */
[----:B-1----:R-:W-:Y:S01]  /*11220*/  IMAD.U32 R5, RZ, RZ, UR4 ;  /* 0x00000004ff057e24 */ /* 0x002fe2000f8e00ff */
[----:B------:R-:W-:-:S02]  /*11230*/  UMOV UR4, 0x0 ;  /* 0x0000000000047882 */ /* 0x000fc40000000000 */
[----:B------:R1:W-:Y:S02]  /*11240*/  UTMALDG.4D [UR8], [UR6], desc[UR4] ;  /* 0x00000408060075b4 */ /* 0x0003e40008019000 */
[----:B------:R-:W-:-:S04]  /*11250*/  SHF.L.U32 R5, R5, 0x1f, RZ ;  /* 0x0000001f05057819 */ /* 0x000fc800000006ff */
[----:B------:R-:W2:Y:S02]  /*11260*/  SYNCS.PHASECHK.TRANS64.TRYWAIT P2, [UR37+0x22820], R5 ;  /* 0x02282005ff0075a7 */ /* 0x000ea40008040165 */
[----:B-12---:R-:W-:Y:S05]  /*11270*/  @!P2 BRA `(.L_x_1413) ;  /* 0x000000200010a947 */ /* 0x006fea0003800000 */
.L_x_1463:
[----:B------:R-:W-:Y:S01]  /*11280*/  ULDC.64 UR4, c[0x0][0x408] ;  /* 0x0001020000047ab9 */ /* 0x000fe20000000a00 */
[----:B------:R-:W-:Y:S04]  /*11290*/  BSSY B0, `(.L_x_1414) ;  /* 0x000002e000007945 */ /* 0x000fe80003800000 */
[----:B------:R-:W-:Y:S05]  /*112a0*/  @!P6 BRA `(.L_x_1415) ;  /* 0x0000000000b0e947 */ /* 0x000fea0003800000 */
[----:B-1----:R-:W1:Y:S01]  /*112b0*/  S2R R8, SR_TID.X ;  /* 0x0000000000087919 */ /* 0x002e620000002100 */
[----:B------:R-:W-:Y:S02]  /*112c0*/  SHF.L.U32 R5, R17, 0x1f, RZ ;  /* 0x0000001f11057819 */ /* 0x000fe400000006ff */
[----:B-1----:R-:W-:Y:S02]  /*112d0*/  LOP3.LUT R9, R8, 0x7f, RZ, 0xc0, !PT ;  /* 0x0000007f08097812 */ /* 0x002fe400078ec0ff */
[----:B------:R-:W-:Y:S02]  /*112e0*/  LEA R8, R16, UR37, 0x3 ;  /* 0x0000002510087c11 */ /* 0x000fe4000f8e18ff */
[----:B------:R-:W-:Y:S02]  /*112f0*/  ISETP.NE.AND P3, PT, R9, RZ, PT ;  /* 0x000000ff0900720c */ /* 0x000fe40003f65270 */
[----:B------:R-:W1:Y:S02]  /*11300*/  SYNCS.PHASECHK.TRANS64.TRYWAIT P2, [R8+URZ+0x22860], R5 ;  /* 0x02286005080075a7 */ /* 0x000e64000804017f */
[----:B-1----:R-:W-:Y:S09]  /*11310*/  @!P2 BRA `(.L_x_1416) ;  /* 0x000000200000a947 */ /* 0x002ff20003800000 */
.L_x_1464:
[----:B------:R-:W-:Y:S05]  /*11320*/  @P3 BRA `(.L_x_1417) ;  /* 0x0000000000143947 */ /* 0x000fea0003800000 */
[----:B------:R-:W-:Y:S01]  /*11330*/  ISETP.NE.AND P2, PT, R19, RZ, PT ;  /* 0x000000ff1300720c */ /* 0x000fe20003f45270 */
[----:B-1----:R-:W-:-:S04]  /*11340*/  IMAD.MOV.U32 R5, RZ, RZ, 0xc000 ;  /* 0x0000c000ff057424 */ /* 0x002fc800078e00ff */
[----:B------:R2:W-:Y:S08]  /*11350*/  SYNCS.ARRIVE.TRANS64 RZ, [R8+URZ+0x22850], R5 ;  /* 0x0228500508ff79a7 */ /* 0x0005f0000800003f */
[----:B------:R-:W-:Y:S05]  /*11360*/  @!P2 BRA `(.L_x_1417) ;  /* 0x000000000004a947 */ /* 0x000fea0003800000 */
[----:B------:R-:W-:Y:S01]  /*11370*/  BPT.TRAP 0x1 ;  /* 0x000000040000795c */ /* 0x000fe20000300000 */
.L_x_1417:
        /* <DEDUP_REMOVED lines=10> */
[----:B------:R-:W-:-:S03]  /*11420*/  UMOV UR18, 0x40 ;  /* 0x0000004000127882 */ /* 0x000fc60000000000 */
[----:B------:R-:W-:Y:S02]  /*11430*/  UIMAD UR16, UR16, 0xc000, UR37 ;  /* 0x0000c000101078a4 */ /* 0x000fe4000f8e0225 */
[----:B------:R-:W-:Y:S02]  /*11440*/  UIMAD UR11, UR11, 0x60, URZ ;  /* 0x000000600b0b78a4 */ /* 0x000fe4000f8e023f */
[----:B------:R-:W-:Y:S02]  /*11450*/  UIADD3 UR9, UR9, 0x22850, URZ ;  /* 0x0002285009097890 */ /* 0x000fe4000fffe03f */
[----:B------:R-:W-:Y:S02]  /*11460*/  UIADD3 UR8, UR16, 0x400, URZ ;  /* 0x0000040010087890 */ /* 0x000fe4000fffe03f */
[----:B------:R-:W-:Y:S02]  /*11470*/  UIADD3 UR17, UR16, 0x3400, URZ ;  /* 0x0000340010117890 */ /* 0x000fe4000fffe03f */
[----:B------:R-:W-:-:S02]  /*11480*/  UIADD3 UR19, UR16, 0x6400, URZ ;  /* 0x0000640010137890 */ /* 0x000fc4000fffe03f */
[----:B------:R-:W-:-:S03]  /*11490*/  UIADD3 UR20, UR16, 0x9400, URZ ;  /* 0x0000940010147890 */ /* 0x000fc6000fffe03f */
[----:B------:R3:W-:Y:S01]  /*114a0*/  UTMALDG.4D [UR8], [UR6], desc[UR14] ;  /* 0x00000e08060075b4 */ /* 0x0007e20008019000 */
[----:B------:R-:W-:Y:S01]  /*114b0*/  UMOV UR16, 0x80 ;  /* 0x0000008000107882 */ /* 0x000fe20000000000 */
[----:B---3--:R-:W-:Y:S01]  /*114c0*/  UMOV UR8, UR17 ;  /* 0x0000001100087c82 */ /* 0x008fe20008000000 */
[----:B------:R-:W-:Y:S02]  /*114d0*/  UMOV UR10, UR18 ;  /* 0x00000012000a7c82 */ /* 0x000fe40008000000 */
[----:B------:R3:W-:Y:S02]  /*114e0*/  UTMALDG.4D [UR8], [UR6], desc[UR14] ;  /* 0x00000e08060075b4 */ /* 0x0007e40008019000 */
[----:B---3--:R-:W-:Y:S01]  /*114f0*/  UMOV UR8, UR19 ;  /* 0x0000001300087c82 */ /* 0x008fe20008000000 */
[----:B------:R-:W-:Y:S01]  /*11500*/  UMOV UR10, UR16 ;  /* 0x00000010000a7c82 */ /* 0x000fe20008000000 */
[----:B------:R-:W-:Y:S01]  /*11510*/  UMOV UR16, 0xc0 ;  /* 0x000000c000107882 */ /* 0x000fe20000000000 */
[----:B------:R3:W-:Y:S02]  /*11520*/  UTMALDG.4D [UR8], [UR6], desc[UR14] ;  /* 0x00000e08060075b4 */ /* 0x0007e40008019000 */
[----:B---3--:R-:W-:Y:S01]  /*11530*/  UMOV UR8, UR20 ;  /* 0x0000001400087c82 */ /* 0x008fe20008000000 */
[----:B------:R-:W-:-:S02]  /*11540*/  UMOV UR10, UR16 ;  /* 0x00000010000a7c82 */ /* 0x000fc40008000000 */
[----:B------:R3:W-:Y:S02]  /*11550*/  UTMALDG.4D [UR8], [UR6], desc[UR14] ;  /* 0x00000e08060075b4 */ /* 0x0007e40008019000 */
[----:B---3--:R-:W-:Y:S01]  /*11560*/  NOP ;  /* 0x0000000000007918 */ /* 0x008fe20000000000 */
.L_x_1415:
[----:B------:R-:W-:Y:S05]  /*11570*/  BSYNC B0 ;  /* 0x0000000000007941 */ /* 0x000fea0003800000 */
.L_x_1414:
[----:B------:R-:W-:-:S04]  /*11580*/  UIADD3 UR6, UR39, -0x2, URZ ;  /* 0xfffffffe27067890 */ /* 0x000fc8000fffe03f */
[----:B------:R-:W-:-:S06]  /*11590*/  UISETP.GE.AND UP0, UPT, UR6, UR38, UPT ;  /* 0x000000260600728c */ /* 0x000fcc000bf06270 */
[----:B------:R-:W-:-:S13]  /*115a0*/  PLOP3.LUT P2, PT, PT, PT, UP0, 0x80, 0x0 ;  /* 0x000000000000781c */ /* 0x000fda0003f4f008 */
[----:B------:R-:W-:Y:S05]  /*115b0*/  @!P2 BRA `(.L_x_1418) ;  /* 0x0000001000b4a947 */ /* 0x000fea0003800000 */
[----:B-12---:R-:W-:Y:S01]  /*115c0*/  IMAD R8, RZ, RZ, -UR39 ;  /* 0x80000027ff087e24 */ /* 0x006fe2000f8e02ff */
[----:B------:R-:W-:-:S04]  /*115d0*/  LOP3.LUT R9, RZ, UR38, RZ, 0x33, !PT ;  /* 0x00000026ff097c12 */ /* 0x000fc8000f8e33ff */
[----:B------:R-:W-:Y:S01]  /*115e0*/  VIADDMNMX R9, R8, 0x1, R9, !PT ;  /* 0x0000000108097846 */ /* 0x000fe20007800109 */
[----:B------:R-:W-:-:S04]  /*115f0*/  IMAD.U32 R8, RZ, RZ, UR6 ;  /* 0x00000006ff087e24 */ /* 0x000fc8000f8e00ff */
[----:B------:R-:W-:-:S05]  /*11600*/  VIADD R5, R9, UR39 ;  /* 0x0000002709057c36 */ /* 0x000fca0008000000 */
[----:B------:R-:W-:-:S04]  /*11610*/  LOP3.LUT R5, R5, 0x1, RZ, 0xc0, !PT ;  /* 0x0000000105057812 */ /* 0x000fc800078ec0ff */
[----:B------:R-:W-:-:S13]  /*11620*/  ISETP.NE.U32.AND P2, PT, R5, 0x1, PT ;  /* 0x000000010500780c */ /* 0x000fda0003f45070 */
[----:B------:R-:W-:Y:S05]  /*11630*/  @P2 BRA `(.L_x_1419) ;  /* 0x00000004007c2947 */ /* 0x000fea0003800000 */
[----:B------:R-:W-:Y:S01]  /*11640*/  VIADD R16, R16, 0x1 ;  /* 0x0000000110107836 */ /* 0x000fe20000000000 */
[----:B------:R-:W-:Y:S04]  /*11650*/  BSSY B0, `(.L_x_1420) ;  /* 0x000005b000007945 */ /* 0x000fe80003800000 */
[----:B------:R-:W-:-:S04]  /*11660*/  ISETP.NE.AND P2, PT, R16, 0x2, PT ;  /* 0x000000021000780c */ /* 0x000fc80003f45270 */
[----:B------:R-:W-:Y:S02]  /*11670*/  SEL R10, RZ, 0x1, P2 ;  /* 0x00000001ff0a7807 */ /* 0x000fe40001000000 */
[----:B------:R-:W-:Y:S02]  /*11680*/  SEL R16, R16, RZ, P2 ;  /* 0x000000ff10107207 */ /* 0x000fe40001000000 */
[----:B------:R-:W-:Y:S01]  /*11690*/  LOP3.LUT R17, R17, R10, RZ, 0x3c, !PT ;  /* 0x0000000a11117212 */ /* 0x000fe200078e3cff */
[----:B------:R-:W-:Y:S06]  /*116a0*/  @!P6 BRA `(.L_x_1421) ;  /* 0x000000040054e947 */ /* 0x000fec0003800000 */
        /* <DEDUP_REMOVED lines=19> */
.L_x_1422:
[----:B-1----:R-:W1:Y:S01]  /*117e0*/  S2R R2, SR_TID.X ;  /* 0x0000000000027919 */ /* 0x002e620000002100 */
[----:B------:R-:W-:Y:S02]  /*117f0*/  SHF.L.U32 R3, R17, 0x1f, RZ ;  /* 0x0000001f11037819 */ /* 0x000fe400000006ff */
[----:B-1----:R-:W-:Y:S02]  /*11800*/  LOP3.LUT R5, R2, 0x7f, RZ, 0xc0, !PT ;  /* 0x0000007f02057812 */ /* 0x002fe400078ec0ff */
[----:B------:R-:W-:Y:S02]  /*11810*/  LEA R2, R16, UR37, 0x3 ;  /* 0x0000002510027c11 */ /* 0x000fe4000f8e18ff */
[----:B------:R-:W-:Y:S02]  /*11820*/  ISETP.NE.AND P2, PT, R5, RZ, PT ;  /* 0x000000ff0500720c */ /* 0x000fe40003f45270 */
[----:B------:R-:W1:Y:S02]  /*11830*/  SYNCS.PHASECHK.TRANS64.TRYWAIT P3, [R2+URZ+0x22840], R3 ;  /* 0x02284003020075a7 */ /* 0x000e64000806017f */
[----:B-1----:R-:W-:Y:S09]  /*11840*/  @!P3 BRA `(.L_x_1423) ;  /* 0x0000001800c8b947 */ /* 0x002ff20003800000 */
.L_x_1465:
[----:B------:R-:W-:Y:S05]  /*11850*/  @P2 BRA `(.L_x_1424) ;  /* 0x0000000000142947 */ /* 0x000fea0003800000 */
[----:B------:R-:W-:Y:S01]  /*11860*/  ISETP.NE.AND P3, PT, R19, RZ, PT ;  /* 0x000000ff1300720c */ /* 0x000fe20003f65270 */
[----:B------:R-:W-:-:S04]  /*11870*/  IMAD.MOV.U32 R5, RZ, RZ, 0x3000 ;  /* 0x00003000ff057424 */ /* 0x000fc800078e00ff */
[----:B------:R2:W-:Y:S08]  /*11880*/  SYNCS.ARRIVE.TRANS64 RZ, [R2+URZ+0x22830], R5 ;  /* 0x0228300502ff79a7 */ /* 0x0005f0000800003f */
[----:B------:R-:W-:Y:S05]  /*11890*/  @!P3 BRA `(.L_x_1424) ;  /* 0x000000000004b947 */ /* 0x000fea0003800000 */
[----:B------:R-:W-:Y:S01]  /*118a0*/  BPT.TRAP 0x1 ;  /* 0x000000040000795c */ /* 0x000fe20000300000 */
.L_x_1424:
[----:B------:R-:W-:Y:S01]  /*118b0*/  R2UR UR8, R16 ;  /* 0x00000000100872ca */ /* 0x000fe200000e0000 */
        /* <DEDUP_REMOVED lines=9> */
[----:B------:R-:W-:-:S03]  /*11950*/  UMOV UR10, URZ ;  /* 0x0000003f000a7c82 */ /* 0x000fc60008000000 */
[----:B------:R-:W-:Y:S02]  /*11960*/  UIMAD UR8, UR8, 0x3000, UR37 ;  /* 0x00003000080878a4 */ /* 0x000fe4000f8e0225 */
[----:B------:R-:W-:Y:S02]  /*11970*/  UIADD3 UR9, UR9, 0x22830, URZ ;  /* 0x0002283009097890 */ /* 0x000fe4000fffe03f */
[----:B------:R-:W-:-:S09]  /*11980*/  UIADD3 UR8, UR8, 0x1c400, URZ ;  /* 0x0001c40008087890 */ /* 0x000fd2000fffe03f */
[----:B------:R3:W-:Y:S01]  /*11990*/  UTMALDG.4D [UR8], [UR6], desc[UR14] ;  /* 0x00000e08060075b4 */ /* 0x0007e20008019000 */
[----:B------:R-:W4:Y:S02]  /*119a0*/  SYNCS.PHASECHK.TRANS64.TRYWAIT P3, [R2+URZ+0x22860], R3 ;  /* 0x02286003020075a7 */ /* 0x000f24000806017f */
[----:B---34-:R-:W-:Y:S05]  /*119b0*/  @!P3 BRA `(.L_x_1425) ;  /* 0x000000180080b947 */ /* 0x018fea0003800000 */
.L_x_1466:
[----:B------:R-:W-:Y:S05]  /*119c0*/  @P2 BRA `(.L_x_1426) ;  /* 0x0000000000142947 */ /* 0x000fea0003800000 */
[----:B------:R-:W-:Y:S01]  /*119d0*/  ISETP.NE.AND P2, PT, R19, RZ, PT ;  /* 0x000000ff1300720c */ /* 0x000fe20003f45270 */
[----:B-1-3--:R-:W-:-:S04]  /*119e0*/  IMAD.MOV.U32 R3, RZ, RZ, 0xc000 ;  /* 0x0000c000ff037424 */ /* 0x00afc800078e00ff */
[----:B------:R4:W-:Y:S08]  /*119f0*/  SYNCS.ARRIVE.TRANS64 RZ, [R2+URZ+0x22850], R3 ;  /* 0x0228500302ff79a7 */ /* 0x0009f0000800003f */
[----:B------:R-:W-:Y:S05]  /*11a00*/  @!P2 BRA `(.L_x_1426) ;  /* 0x000000000004a947 */ /* 0x000fea0003800000 */
[----:B------:R-:W-:Y:S01]  /*11a10*/  BPT.TRAP 0x1 ;  /* 0x000000040000795c */ /* 0x000fe20000300000 */
.L_x_1426:
        /* <DEDUP_REMOVED lines=12> */
[----:B------:R-:W-:Y:S02]  /*11ae0*/  UIADD3 UR9, UR9, 0x22850, URZ ;  /* 0x0002285009097890 */ /* 0x000fe4000fffe03f */
[----:B------:R-:W-:Y:S02]  /*11af0*/  UIADD3 UR8, UR16, 0x400, URZ ;  /* 0x0000040010087890 */ /* 0x000fe4000fffe03f */
[----:B------:R-:W-:Y:S02]  /*11b00*/  UIADD3 UR17, UR16, 0x3400, URZ ;  /* 0x0000340010117890 */ /* 0x000fe4000fffe03f */
[----:B------:R-:W-:Y:S02]  /*11b10*/  UIADD3 UR19, UR16, 0x6400, URZ ;  /* 0x0000640010137890 */ /* 0x000fe4000fffe03f */
[----:B------:R-:W-:-:S03]  /*11b20*/  UIADD3 UR20, UR16, 0x9400, URZ ;  /* 0x0000940010147890 */ /* 0x000fc6000fffe03f */
[----:B------:R5:W-:Y:S01]  /*11b30*/  UTMALDG.4D [UR8], [UR6], desc[UR14] ;  /* 0x00000e08060075b4 */ /* 0x000be20008019000 */
[----:B------:R-:W-:Y:S01]  /*11b40*/  UMOV UR16, 0x80 ;  /* 0x0000008000107882 */ /* 0x000fe20000000000 */
[----:B-----5:R-:W-:Y:S01]  /*11b50*/  UMOV UR8, UR17 ;  /* 0x0000001100087c82 */ /* 0x020fe20008000000 */
[----:B------:R-:W-:Y:S02]  /*11b60*/  UMOV UR10, UR18 ;  /* 0x00000012000a7c82 */ /* 0x000fe40008000000 */
[----:B------:R5:W-:Y:S02]  /*11b70*/  UTMALDG.4D [UR8], [UR6], desc[UR14] ;  /* 0x00000e08060075b4 */ /* 0x000be40008019000 */
[----:B-----5:R-:W-:Y:S01]  /*11b80*/  UMOV UR8, UR19 ;  /* 0x0000001300087c82 */ /* 0x020fe20008000000 */
[----:B------:R-:W-:Y:S01]  /*11b90*/  UMOV UR10, UR16 ;  /* 0x00000010000a7c82 */ /* 0x000fe20008000000 */
[----:B------:R-:W-:Y:S01]  /*11ba0*/  UMOV UR16, 0xc0 ;  /* 0x000000c000107882 */ /* 0x000fe20000000000 */
[----:B------:R5:W-:Y:S02]  /*11bb0*/  UTMALDG.4D [UR8], [UR6], desc[UR14] ;  /* 0x00000e08060075b4 */ /* 0x000be40008019000 */
[----:B-----5:R-:W-:Y:S01]  /*11bc0*/  UMOV UR8, UR20 ;  /* 0x0000001400087c82 */ /* 0x020fe20008000000 */
[----:B------:R-:W-:-:S02]  /*11bd0*/  UMOV UR10, UR16 ;  /* 0x00000010000a7c82 */ /* 0x000fc40008000000 */
[----:B------:R1:W-:Y:S02]  /*11be0*/  UTMALDG.4D [UR8], [UR6], desc[UR14] ;  /* 0x00000e08060075b4 */ /* 0x0003e40008019000 */
[----:B-1----:R-:W-:Y:S01]  /*11bf0*/  NOP ;  /* 0x0000000000007918 */ /* 0x002fe20000000000 */
.L_x_1421:
[----:B------:R-:W-:Y:S05]  /*11c00*/  BSYNC B0 ;  /* 0x0000000000007941 */ /* 0x000fea0003800000 */
.L_x_1420:
[----:B------:R-:W-:-:S06]  /*11c10*/  UIADD3 UR6, UR39, -0x3, URZ ;  /* 0xfffffffd27067890 */ /* 0x000fcc000fffe03f */
[----:B------:R-:W-:-:S07]  /*11c20*/  IMAD.U32 R8, RZ, RZ, UR6 ;  /* 0x00000006ff087e24 */ /* 0x000fce000f8e00ff */
.L_x_1419:
[----:B------:R-:W-:Y:S01]  /*11c30*/  ULOP3.LUT UR6, URZ, UR39, URZ, 0x33, !UPT ;  /* 0x000000273f067292 */ /* 0x000fe2000f8e333f */
[----:B------:R-:W-:Y:S01]  /*11c40*/  VIADD R9, R9, 0xfffffffe ;  /* 0xfffffffe09097836 */ /* 0x000fe20000000000 */
[----:B------:R-:W-:Y:S04]  /*11c50*/  BSSY B0, `(.L_x_1418) ;  /* 0x00000c3000007945 */ /* 0x000fe80003800000 */
[----:B------:R-:W-:-:S13]  /*11c60*/  ISETP.NE.AND P2, PT, R9, UR6, PT ;  /* 0x0000000609007c0c */ /* 0x000fda000bf45270 */
[----:B------:R-:W-:Y:S05]  /*11c70*/  @!P2 BRA `(.L_x_1427) ;  /* 0x0000000c0000a947 */ /* 0x000fea0003800000 */
.L_x_1442:
[----:B------:R-:W-:Y:S01]  /*11c80*/  VIADD R9, R16, 0x1 ;  /* 0x0000000110097836 */ /* 0x000fe20000000000 */
[----:B------:R-:W-:Y:S05]  /*11c90*/  YIELD ;  /* 0x0000000000007946 */ /* 0x000fea0003800000 */
[----:B------:R-:W-:Y:S01]  /*11ca0*/  ISETP.NE.AND P2, PT, R9, 0x2, PT ;  /* 0x000000020900780c */ /* 0x000fe20003f45270 */
[----:B------:R-:W-:Y:S03]  /*11cb0*/  BSSY B1, `(.L_x_1428) ;  /* 0x000005b000017945 */ /* 0x000fe60003800000 */
[----:B-1234-:R-:W-:-:S02]  /*11cc0*/  SEL R2, RZ, 0x1, P2 ;  /* 0x00000001ff027807 */ /* 0x01efc40001000000 */
[----:B------:R-:W-:Y:S02]  /*11cd0*/  SEL R9, R9, RZ, P2 ;  /* 0x000000ff09097207 */ /* 0x000fe40001000000 */
[----:B------:R-:W-:Y:S01]  /*11ce0*/  LOP3.LUT R17, R17, R2, RZ, 0x3c, !PT ;  /* 0x0000000211117212 */ /* 0x000fe200078e3cff */
[----:B------:R-:W-:Y:S06]  /*11cf0*/  @!P6 BRA `(.L_x_1429) ;  /* 0x000000040058e947 */ /* 0x000fec0003800000 */
[----:B------:R-:W-:Y:S01]  /*11d00*/  IMAD.MOV.U32 R10, RZ, RZ, R8 ;  /* 0x000000ffff0a7224 */ /* 0x000fe200078e0008 */
[----:B------:R-:W-:Y:S06]  /*11d10*/  @!P0 BRA `(.L_x_1430) ;  /* 0x0000000000488947 */ /* 0x000fec0003800000 */
[----:B------:R-:W1:Y:S01]  /*11d20*/  LDC R10, c[0x0][0x41c] ;  /* 0x00010700ff0a7b82 */ /* 0x000e620000000800 */
[----:B------:R-:W-:Y:S02]  /*11d30*/  IMAD.MOV.U32 R11, RZ, RZ, R8 ;  /* 0x000000ffff0b7224 */ /* 0x000fe400078e0008 */
[----:B------:R-:W-:-:S04]  /*11d40*/  IMAD R13, R7, UR4, RZ ;  /* 0x00000004070d7c24 */ /* 0x000fc8000f8e02ff */
[----:B------:R-:W-:Y:S01]  /*11d50*/  IMAD R13, R6, UR5, R13 ;  /* 0x00000005060d7c24 */ /* 0x000fe2000f8e020d */
[----:B------:R-:W2:Y:S01]  /*11d60*/  LDC.64 R4, c[0x0][0x3f8] ;  /* 0x0000fe00ff047b82 */ /* 0x000ea20000000a00 */
        /* <DEDUP_REMOVED lines=8> */
[----:B--2---:R-:W-:-:S04]  /*11df0*/  LEA R4, P2, R2, R4, 0x2 ;  /* 0x0000000402047211 */ /* 0x004fc800078410ff */
[----:B------:R-:W-:-:S05]  /*11e00*/  LEA.HI.X R5, R2, R5, R3, 0x2, P2 ;  /* 0x0000000502057211 */ /* 0x000fca00010f1403 */
[----:B------:R1:W5:Y:S01]  /*11e10*/  LDG.E R4, desc[UR48][R4.64] ;  /* 0x0000003004047981 */ /* 0x000362000c1e1900 */
[----:B------:R-:W-:-:S04]  /*11e20*/  IMAD.MOV R3, RZ, RZ, -R11 ;  /* 0x000000ffff037224 */ /* 0x000fc800078e0a0b */
[----:B------:R-:W-:-:S07]  /*11e30*/  IMAD R10, R10, R3, R8 ;  /* 0x000000030a0a7224 */ /* 0x000fce00078e0208 */
.L_x_1430:
[----:B------:R-:W1:Y:S01]  /*11e40*/  S2R R2, SR_TID.X ;  /* 0x0000000000027919 */ /* 0x000e620000002100 */
[----:B------:R-:W-:Y:S02]  /*11e50*/  LEA R3, R9, UR37, 0x3 ;  /* 0x0000002509037c11 */ /* 0x000fe4000f8e18ff */
[----:B-1----:R-:W-:Y:S02]  /*11e60*/  LOP3.LUT R5, R2, 0x7f, RZ, 0xc0, !PT ;  /* 0x0000007f02057812 */ /* 0x002fe400078ec0ff */
[----:B------:R-:W-:Y:S02]  /*11e70*/  SHF.L.U32 R2, R17, 0x1f, RZ ;  /* 0x0000001f11027819 */ /* 0x000fe400000006ff */
[----:B------:R-:W-:Y:S02]  /*11e80*/  ISETP.NE.AND P2, PT, R5, RZ, PT ;  /* 0x000000ff0500720c */ /* 0x000fe40003f45270 */
[----:B------:R-:W1:Y:S02]  /*11e90*/  SYNCS.PHASECHK.TRANS64.TRYWAIT P3, [R3+URZ+0x22840], R2 ;  /* 0x02284002030075a7 */ /* 0x000e64000806017f */
[----:B-1----:R-:W-:Y:S09]  /*11ea0*/  @!P3 BRA `(.L_x_1431) ;  /* 0x000000140058b947 */ /* 0x002ff20003800000 */
.L_x_1467:
[----:B------:R-:W-:Y:S05]  /*11eb0*/  @P2 BRA `(.L_x_1432) ;  /* 0x0000000000142947 */ /* 0x000fea0003800000 */
[----:B------:R-:W-:Y:S01]  /*11ec0*/  ISETP.NE.AND P3, PT, R19, RZ, PT ;  /* 0x000000ff1300720c */ /* 0x000fe20003f65270 */
[----:B------:R-:W-:-:S04]  /*11ed0*/  IMAD.MOV.U32 R12, RZ, RZ, 0x3000 ;  /* 0x00003000ff0c7424 */ /* 0x000fc800078e00ff */
[----:B------:R2:W-:Y:S08]  /*11ee0*/  SYNCS.ARRIVE.TRANS64 RZ, [R3+URZ+0x22830], R12 ;  /* 0x0228300c03ff79a7 */ /* 0x0005f0000800003f */
[----:B------:R-:W-:Y:S05]  /*11ef0*/  @!P3 BRA `(.L_x_1432) ;  /* 0x000000000004b947 */ /* 0x000fea0003800000 */
[----:B------:R-:W-:Y:S01]  /*11f00*/  BPT.TRAP 0x1 ;  /* 0x000000040000795c */ /* 0x000fe20000300000 */
.L_x_1432:
        /* <DEDUP_REMOVED lines=17> */
.L_x_1468:
[----:B------:R-:W-:Y:S05]  /*12020*/  @P2 BRA `(.L_x_1434) ;  /* 0x0000000000142947 */ /* 0x000fea0003800000 */
[----:B------:R-:W-:Y:S01]  /*12030*/  ISETP.NE.AND P2, PT, R19, RZ, PT ;  /* 0x000000ff1300720c */ /* 0x000fe20003f45270 */
[----:B-1-3--:R-:W-:-:S04]  /*12040*/  IMAD.MOV.U32 R2, RZ, RZ, 0xc000 ;  /* 0x0000c000ff027424 */ /* 0x00afc800078e00ff */
[----:B------:R4:W-:Y:S08]  /*12050*/  SYNCS.ARRIVE.TRANS64 RZ, [R3+URZ+0x22850], R2 ;  /* 0x0228500203ff79a7 */ /* 0x0009f0000800003f */
[----:B------:R-:W-:Y:S05]  /*12060*/  @!P2 BRA `(.L_x_1434) ;  /* 0x000000000004a947 */ /* 0x000fea0003800000 */
[----:B------:R-:W-:Y:S01]  /*12070*/  BPT.TRAP 0x1 ;  /* 0x000000040000795c */ /* 0x000fe20000300000 */
.L_x_1434:
        /* <DEDUP_REMOVED lines=17> */
[----:B------:R5:W-:Y:S02]  /*12190*/  UTMALDG.4D [UR8], [UR6], desc[UR14] ;  /* 0x00000e08060075b4 */ /* 0x000be40008019000 */
[----:B-----5:R-:W-:Y:S01]  /*121a0*/  UMOV UR8, UR17 ;  /* 0x0000001100087c82 */ /* 0x020fe20008000000 */
[----:B------:R-:W-:Y:S01]  /*121b0*/  UMOV UR10, UR19 ;  /* 0x00000013000a7c82 */ /* 0x000fe20008000000 */
[----:B------:R-:W-:Y:S01]  /*121c0*/  UMOV UR17, 0x80 ;  /* 0x0000008000117882 */ /* 0x000fe20000000000 */
        /* <DEDUP_REMOVED lines=9> */
.L_x_1429:
[----:B------:R-:W-:Y:S05]  /*12260*/  BSYNC B1 ;  /* 0x0000000000017941 */ /* 0x000fea0003800000 */
.L_x_1428:
[----:B------:R-:W-:Y:S01]  /*12270*/  VIADD R9, R9, 0x1 ;  /* 0x0000000109097836 */ /* 0x000fe20000000000 */
[----:B------:R-:W-:Y:S04]  /*12280*/  BSSY B1, `(.L_x_1435) ;  /* 0x000005c000017945 */ /* 0x000fe80003800000 */
[----:B------:R-:W-:-:S04]  /*12290*/  ISETP.NE.AND P2, PT, R9, 0x2, PT ;  /* 0x000000020900780c */ /* 0x000fc80003f45270 */
[----:B---34-:R-:W-:Y:S02]  /*122a0*/  SEL R2, RZ, 0x1, P2 ;  /* 0x00000001ff027807 */ /* 0x018fe40001000000 */
[----:B------:R-:W-:Y:S01]  /*122b0*/  SEL R16, R9, RZ, P2 ;  /* 0x000000ff09107207 */ /* 0x000fe20001000000 */
[----:B------:R-:W-:Y:S01]  /*122c0*/  VIADD R9, R8, 0xffffffff ;  /* 0xffffffff08097836 */ /* 0x000fe20000000000 */
[----:B------:R-:W-:Y:S01]  /*122d0*/  LOP3.LUT R17, R17, R2, RZ, 0x3c, !PT ;  /* 0x0000000211117212 */ /* 0x000fe200078e3cff */
[----:B------:R-:W-:Y:S06]  /*122e0*/  @!P6 BRA `(.L_x_1436) ;  /* 0x000000040054e947 */ /* 0x000fec0003800000 */
[----:B------:R-:W-:Y:S01]  /*122f0*/  IMAD.MOV.U32 R10, RZ, RZ, R9 ;  /* 0x000000ffff0a7224 */ /* 0x000fe200078e0009 */
[----:B------:R-:W-:Y:S06]  /*12300*/  @!P0 BRA `(.L_x_1437) ;  /* 0x0000000000448947 */ /* 0x000fec0003800000 */
[----:B------:R-:W1:Y:S02]  /*12310*/  LDC R11, c[0x0][0x41c] ;  /* 0x00010700ff0b7b82 */ /* 0x000e640000000800 */
[----:B-1----:R-:W-:-:S13]  /*12320*/  ISETP.NE.AND P2, PT, R11, 0x1, PT ;  /* 0x000000010b00780c */ /* 0x002fda0003f45270 */
[----:B--2---:R-:W1:Y:S02]  /*12330*/  @P2 LDC.64 R2, c[0x0][0x420] ;  /* 0x00010800ff022b82 */ /* 0x004e640000000a00 */
[----:B-1----:R-:W-:-:S04]  /*12340*/  @P2 IMAD.HI.U32 R4, R10, R2, RZ ;  /* 0x000000020a042227 */ /* 0x002fc800078e00ff */
[----:B------:R-:W-:Y:S01]  /*12350*/  IMAD.MOV.U32 R2, RZ, RZ, R10 ;  /* 0x000000ffff027224 */ /* 0x000fe200078e000a */
[----:B------:R-:W-:Y:S02]  /*12360*/  @P2 SHF.R.U32.HI R2, RZ, R3, R4 ;  /* 0x00000003ff022219 */ /* 0x000fe40000011604 */
[----:B------:R-:W1:Y:S03]  /*12370*/  LDC.64 R4, c[0x0][0x3f8] ;  /* 0x0000fe00ff047b82 */ /* 0x000e660000000a00 */
[----:B------:R-:W-:-:S04]  /*12380*/  IMAD.MOV R3, RZ, RZ, -R2 ;  /* 0x000000ffff037224 */ /* 0x000fc800078e0a02 */
[----:B------:R-:W-:Y:S01]  /*12390*/  IMAD R10, R11, R3, R10 ;  /* 0x000000030b0a7224 */ /* 0x000fe200078e020a */
[----:B------:R-:W-:Y:S01]  /*123a0*/  SHF.R.S32.HI R3, RZ, 0x1f, R2 ;  /* 0x0000001fff037819 */ /* 0x000fe20000011402 */
[----:B------:R-:W-:-:S04]  /*123b0*/  IMAD R11, R7, UR4, RZ ;  /* 0x00000004070b7c24 */ /* 0x000fc8000f8e02ff */
[C---:B------:R-:W-:Y:S02]  /*123c0*/  IMAD R11, R6.reuse, UR5, R11 ;  /* 0x00000005060b7c24 */ /* 0x040fe4000f8e020b */
[----:B------:R-:W-:-:S04]  /*123d0*/  IMAD.WIDE.U32 R2, R6, UR4, R2 ;  /* 0x0000000406027c25 */ /* 0x000fc8000f8e0002 */
[----:B------:R-:W-:Y:S01]  /*123e0*/  IMAD.IADD R3, R11, 0x1, R3 ;  /* 0x000000010b037824 */ /* 0x000fe200078e0203 */
[----:B-1----:R-:W-:-:S04]  /*123f0*/  LEA R4, P2, R2, R4, 0x2 ;  /* 0x0000000402047211 */ /* 0x002fc800078410ff */
[----:B------:R-:W-:-:S05]  /*12400*/  LEA.HI.X R5, R2, R5, R3, 0x2, P2 ;  /* 0x0000000502057211 */ /* 0x000fca00010f1403 */
[----:B------:R1:W5:Y:S04]  /*12410*/  LDG.E R4, desc[UR48][R4.64] ;  /* 0x0000003004047981 */ /* 0x000368000c1e1900 */
.L_x_1437:
[----:B------:R-:W1:Y:S01]  /*12420*/  S2R R2, SR_TID.X ;  /* 0x0000000000027919 */ /* 0x000e620000002100 */
[----:B--2---:R-:W-:Y:S02]  /*12430*/  SHF.L.U32 R3, R17, 0x1f, RZ ;  /* 0x0000001f11037819 */ /* 0x004fe400000006ff */
[----:B-1----:R-:W-:Y:S02]  /*12440*/  LOP3.LUT R5, R2, 0x7f, RZ, 0xc0, !PT ;  /* 0x0000007f02057812 */ /* 0x002fe400078ec0ff */
[----:B------:R-:W-:Y:S02]  /*12450*/  LEA R2, R16, UR37, 0x3 ;  /* 0x0000002510027c11 */ /* 0x000fe4000f8e18ff */
[----:B------:R-:W-:Y:S02]  /*12460*/  ISETP.NE.AND P2, PT, R5, RZ, PT ;  /* 0x000000ff0500720c */ /* 0x000fe40003f45270 */
[----:B------:R-:W1:Y:S02]  /*12470*/  SYNCS.PHASECHK.TRANS64.TRYWAIT P3, [R2+URZ+0x22840], R3 ;  /* 0x02284003020075a7 */ /* 0x000e64000806017f */
[----:B-1----:R-:W-:Y:S09]  /*12480*/  @!P3 BRA `(.L_x_1438) ;  /* 0x000000100008b947 */ /* 0x002ff20003800000 */
.L_x_1469:
[----:B------:R-:W-:Y:S05]  /*12490*/  @P2 BRA `(.L_x_1439) ;  /* 0x0000000000142947 */ /* 0x000fea0003800000 */
[----:B------:R-:W-:Y:S01]  /*124a0*/  ISETP.NE.AND P3, PT, R19, RZ, PT ;  /* 0x000000ff1300720c */ /* 0x000fe20003f65270 */
[----:B------:R-:W-:-:S04]  /*124b0*/  IMAD.MOV.U32 R5, RZ, RZ, 0x3000 ;  /* 0x00003000ff057424 */ /* 0x000fc800078e00ff */
[----:B------:R2:W-:Y:S08]  /*124c0*/  SYNCS.ARRIVE.TRANS64 RZ, [R2+URZ+0x22830], R5 ;  /* 0x0228300502ff79a7 */ /* 0x0005f0000800003f */
[----:B------:R-:W-:Y:S05]  /*124d0*/  @!P3 BRA `(.L_x_1439) ;  /* 0x000000000004b947 */ /* 0x000fea0003800000 */
[----:B------:R-:W-:Y:S01]  /*124e0*/  BPT.TRAP 0x1 ;  /* 0x000000040000795c */ /* 0x000fe20000300000 */
.L_x_1439:
[----:B------:R-:W-:Y:S01]  /*124f0*/  R2UR UR8, R16 ;  /* 0x00000000100872ca */ /* 0x000fe200000e0000 */
[----:B--2---:R-:W-:Y:S01]  /*12500*/  IMAD R5, R10, 0x60, RZ ;  /* 0x000000600a057824 */ /* 0x004fe200078e02ff */
        /* <DEDUP_REMOVED lines=13> */
[----:B------:R-:W3:Y:S02]  /*125e0*/  SYNCS.PHASECHK.TRANS64.TRYWAIT P3, [R2+URZ+0x22860], R3 ;  /* 0x02286003020075a7 */ /* 0x000ee4000806017f */
[----:B--23--:R-:W-:Y:S05]  /*125f0*/  @!P3 BRA `(.L_x_1440) ;  /* 0x0000000c00c0b947 */ /* 0x00cfea0003800000 */
.L_x_1470:
[----:B------:R-:W-:Y:S05]  /*12600*/  @P2 BRA `(.L_x_1441) ;  /* 0x0000000000142947 */ /* 0x000fea0003800000 */
[----:B------:R-:W-:Y:S01]  /*12610*/  ISETP.NE.AND P2, PT, R19, RZ, PT ;  /* 0x000000ff1300720c */ /* 0x000fe20003f45270 */
[----:B-12---:R-:W-:-:S04]  /*12620*/  IMAD.MOV.U32 R3, RZ, RZ, 0xc000 ;  /* 0x0000c000ff037424 */ /* 0x006fc800078e00ff */
[----:B------:R3:W-:Y:S08]  /*12630*/  SYNCS.ARRIVE.TRANS64 RZ, [R2+URZ+0x22850], R3 ;  /* 0x0228500302ff79a7 */ /* 0x0007f0000800003f */
[----:B------:R-:W-:Y:S05]  /*12640*/  @!P2 BRA `(.L_x_1441) ;  /* 0x000000000004a947 */ /* 0x000fea0003800000 */
[----:B------:R-:W-:Y:S01]  /*12650*/  BPT.TRAP 0x1 ;  /* 0x000000040000795c */ /* 0x000fe20000300000 */
.L_x_1441:
        /* <DEDUP_REMOVED lines=19> */
[----:B----4-:R-:W-:Y:S01]  /*12790*/  UMOV UR8, UR17 ;  /* 0x0000001100087c82 */ /* 0x010fe20008000000 */
[----:B------:R-:W-:Y:S02]  /*127a0*/  UMOV UR10, UR18 ;  /* 0x00000012000a7c82 */ /* 0x000fe40008000000 */
[----:B------:R4:W-:Y:S02]  /*127b0*/  UTMALDG.4D [UR8], [UR6], desc[UR14] ;  /* 0x00000e08060075b4 */ /* 0x0009e40008019000 */
[----:B----4-:R-:W-:Y:S01]  /*127c0*/  UMOV UR8, UR19 ;  /* 0x0000001300087c82 */ /* 0x010fe20008000000 */
[----:B------:R-:W-:Y:S01]  /*127d0*/  UMOV UR10, UR16 ;  /* 0x00000010000a7c82 */ /* 0x000fe20008000000 */
[----:B------:R-:W-:Y:S01]  /*127e0*/  UMOV UR16, 0xc0 ;  /* 0x000000c000107882 */ /* 0x000fe20000000000 */
[----:B------:R4:W-:Y:S02]  /*127f0*/  UTMALDG.4D [UR8], [UR6], desc[UR14] ;  /* 0x00000e08060075b4 */ /* 0x0009e40008019000 */
[----:B----4-:R-:W-:Y:S01]  /*12800*/  UMOV UR8, UR20 ;  /* 0x0000001400087c82 */ /* 0x010fe20008000000 */
[----:B------:R-:W-:-:S02]  /*12810*/  UMOV UR10, UR16 ;  /* 0x00000010000a7c82 */ /* 0x000fc40008000000 */
[----:B------:R4:W-:Y:S02]  /*12820*/  UTMALDG.4D [UR8], [UR6], desc[UR14] ;  /* 0x00000e08060075b4 */ /* 0x0009e40008019000 */
[----:B----4-:R-:W-:Y:S01]  /*12830*/  NOP ;  /* 0x0000000000007918 */ /* 0x010fe20000000000 */
.L_x_1436:
[----:B------:R-:W-:Y:S05]  /*12840*/  BSYNC B1 ;  /* 0x0000000000017941 */ /* 0x000fea0003800000 */
.L_x_1435:
[----:B------:R-:W-:Y:S01]  /*12850*/  ISETP.GT.AND P2, PT, R9, UR38, PT ;  /* 0x0000002609007c0c */ /* 0x000fe2000bf44270 */
[----:B------:R-:W-:-:S12]  /*12860*/  VIADD R8, R8, 0xfffffffe ;  /* 0xfffffffe08087836 */ /* 0x000fd80000000000 */
[----:B------:R-:W-:Y:S05]  /*12870*/  @P2 BRA `(.L_x_1442) ;  /* 0xfffffff400002947 */ /* 0x000fea000383ffff */
.L_x_1427:
[----:B------:R-:W-:Y:S05]  /*12880*/  BSYNC B0 ;  /* 0x0000000000007941 */ /* 0x000fea0003800000 */
.L_x_1418:
[----:B------:R-:W-:Y:S01]  /*12890*/  VIADD R16, R16, 0x1 ;  /* 0x0000000110107836 */ /* 0x000fe20000000000 */
[----:B------:R-:W-:Y:S04]  /*128a0*/  BSSY B0, `(.L_x_1443) ;  /* 0x0000011000007945 */ /* 0x000fe80003800000 */
[----:B------:R-:W-:-:S04]  /*128b0*/  ISETP.NE.AND P0, PT, R16, 0x2, PT ;  /* 0x000000021000780c */ /* 0x000fc80003f05270 */
[----:B------:R-:W-:-:S04]  /*128c0*/  SEL R0, RZ, 0x1, P0 ;  /* 0x00000001ff007807 */ /* 0x000fc80000000000 */
[----:B------:R-:W-:Y:S01]  /*128d0*/  LOP3.LUT R17, R17, R0, RZ, 0x3c, !PT ;  /* 0x0000000011117212 */ /* 0x000fe200078e3cff */
[----:B------:R-:W-:Y:S06]  /*128e0*/  @P1 BRA `(.L_x_1444) ;  /* 0x0000000000301947 */ /* 0x000fec0003800000 */
[----:B-12---:R-:W1:Y:S01]  /*128f0*/  S2R R5, SR_LANEID ;  /* 0x0000000000057919 */ /* 0x006e620000000000 */
[----:B------:R-:W-:Y:S01]  /*12900*/  VOTEU.ANY UR6, UPT, PT ;  /* 0x0000000000067886 */ /* 0x000fe200038e0100 */
[----:B---34-:R-:W2:Y:S01]  /*12910*/  LDC.64 R2, c[0x0][0xdf0] ;  /* 0x00037c00ff027b82 */ /* 0x018ea20000000a00 */
        /* <DEDUP_REMOVED lines=8> */
[----:B-1----:R-:W-:-:S07]  /*129a0*/  IADD3 R18, R0, UR44, R7 ;  /* 0x0000002c00127c10 */ /* 0x002fce000fffe007 */
.L_x_1444:
[----:B------:R-:W-:Y:S05]  /*129b0*/  BSYNC B0 ;  /* 0x0000000000007941 */ /* 0x000fea0003800000 */
.L_x_1443:
[----:B------:R-:W-:Y:S01]  /*129c0*/  SEL R16, R16, RZ, P0 ;  /* 0x000000ff10107207 */ /* 0x000fe20000000000 */
[----:B------:R-:W-:-:S07]  /*129d0*/  IMAD.MOV.U32 R13, RZ, RZ, R18 ;  /* 0x000000ffff0d7224 */ /* 0x000fce00078e0012 */
.L_x_1403:
[----:B------:R-:W-:Y:S05]  /*129e0*/  BSYNC B6 ;  /* 0x0000000000067941 */ /* 0x000fea0003800000 */
.L_x_1401:
[----:B------:R-:W-:-:S03]  /*129f0*/  UMOV UR6, 0xffffffff ;  /* 0xffffffff00067882 */ /* 0x000fc60000000000 */
[----:B------:R-:W-:Y:S05]  /*12a00*/  BRA.DIV UR6, `(.L_x_1445) ;  /* 0x0000000a06d07947 */ /* 0x000fea000b800000 */
[----:B------:R1:W1:Y:S02]  /*12a10*/  SHFL.IDX PT, R14, R13, RZ, 0x1f ;  /* 0x00001fff0d0e7589 */ /* 0x00026400000e0000 */
.L_x_1473:
[----:B------:R-:W-:Y:S01]  /*12a20*/  ISETP.NE.AND P0, PT, R19, RZ, PT ;  /* 0x000000ff1300720c */ /* 0x000fe20003f05270 */
[----:B------:R-:W-:Y:S05]  /*12a30*/  WARPSYNC.ALL ;  /* 0x0000000000007948 */ /* 0x000fea0003800000 */
[----:B------:R-:W-:Y:S01]  /*12a40*/  BAR.SYNC.DEFER_BLOCKING 0x4, 0x120 ;  /* 0x0104800000007b1d */ /* 0x000fe20000010000 */
[----:B-1----:R-:W-:-:S05]  /*12a50*/  IMAD.MOV.U32 R18, RZ, RZ, R14 ;  /* 0x000000ffff127224 */ /* 0x002fca00078e000e */
[----:B------:R-:W-:Y:S01]  /*12a60*/  ULDC UR6, c[0x0][0xda8] ;  /* 0x00036a0000067ab9 */ /* 0x000fe20000000800 */
[----:B------:R-:W-:Y:S01]  /*12a70*/  @!P0 MOV R0, 0x400 ;  /* 0x0000040000008802 */ /* 0x000fe20000000f00 */
[----:B--234-:R-:W1:Y:S03]  /*12a80*/  @!P0 S2R R3, SR_CgaCtaId ;  /* 0x0000000000038919 */ /* 0x01ce660000008800 */
[----:B-1----:R-:W-:-:S05]  /*12a90*/  @!P0 LEA R0, R3, R0, 0x18 ;  /* 0x0000000003008211 */ /* 0x002fca00078ec0ff */
[----:B------:R1:W-:Y:S01]  /*12aa0*/  @!P0 STS [R0+0x228d0], R13 ;  /* 0x0228d00d00008388 */ /* 0x0003e20000000800 */
[----:B------:R-:W-:Y:S06]  /*12ab0*/  BAR.ARV 0x5, 0x120 ;  /* 0x0144800000007b1d */ /* 0x000fec0000002000 */
[----:B------:R-:W-:-:S13]  /*12ac0*/  ISETP.GE.AND P0, PT, R18, UR6, PT ;  /* 0x0000000612007c0c */ /* 0x000fda000bf06270 */
[----:B-1----:R-:W-:Y:S05]  /*12ad0*/  @!P0 BRA `(.L_x_1446) ;  /* 0xffffffd4003c8947 */ /* 0x002fea000383ffff */
.L_x_1392:
[----:B------:R-:W1:Y:S01]  /*12ae0*/  S2R R3, SR_CgaCtaId ;  /* 0x0000000000037919 */ /* 0x000e620000008800 */
[----:B------:R-:W-:Y:S01]  /*12af0*/  UIADD3 UR45, UR45, 0x1, URZ ;  /* 0x000000012d2d7890 */ /* 0x000fe2000fffe03f */
[----:B------:R-:W-:-:S03]  /*12b00*/  MOV R0, 0x400 ;  /* 0x0000040000007802 */ /* 0x000fc60000000f00 */
[----:B------:R-:W-:-:S04]  /*12b10*/  ULEA.HI UR4, UR45, UR45, URZ, 0x1 ;  /* 0x0000002d2d047291 */ /* 0x000fc8000f8f083f */
[----:B------:R-:W-:-:S04]  /*12b20*/  ULOP3.LUT UR4, UR4, 0xfffffffe, URZ, 0xc0, !UPT ;  /* 0xfffffffe04047892 */ /* 0x000fc8000f8ec03f */
[----:B------:R-:W-:Y:S01]  /*12b30*/  UIADD3 UR4, UR45, -UR4, URZ ;  /* 0x800000042d047290 */ /* 0x000fe2000fffe03f */
[----:B-1----:R-:W-:-:S05]  /*12b40*/  LEA R7, R3, R0, 0x18 ;  /* 0x0000000003077211 */ /* 0x002fca00078ec0ff */
[----:B------:R-:W-:-:S05]  /*12b50*/  IMAD.U32 R0, RZ, RZ, UR4 ;  /* 0x00000004ff007e24 */ /* 0x000fca000f8e00ff */
[----:B------:R-:W-:-:S04]  /*12b60*/  SHF.L.U32 R0, R0, 0x1f, RZ ;  /* 0x0000001f00007819 */ /* 0x000fc800000006ff */
[----:B------:R-:W1:Y:S02]  /*12b70*/  SYNCS.PHASECHK.TRANS64.TRYWAIT P0, [R7+URZ+0x22820], R0 ;  /* 0x02282000070075a7 */ /* 0x000e64000800017f */
[----:B-1----:R-:W-:Y:S05]  /*12b80*/  @!P0 BRA `(.L_x_1447) ;  /* 0x0000000800948947 */ /* 0x002fea0003800000 */
.L_x_1474:
[----:B------:R-:W2:Y:S02]  /*12b90*/  S2R R2, SR_TID.X ;  /* 0x0000000000027919 */ /* 0x000ea40000002100 */
[----:B--2---:R-:W-:-:S04]  /*12ba0*/  SHF.R.U32.HI R2, RZ, 0x5, R2 ;  /* 0x00000005ff027819 */ /* 0x004fc80000011602 */
[----:B------:R-:W-:-:S05]  /*12bb0*/  LOP3.LUT R2, R2, 0x3, RZ, 0xc0, !PT ;  /* 0x0000000302027812 */ /* 0x000fca00078ec0ff */
[----:B-1----:R-:W1:Y:S02]  /*12bc0*/  SHFL.IDX PT, R0, R2, RZ, 0x1f ;  /* 0x00001fff02007589 */ /* 0x002e6400000e0000 */
[----:B-1----:R-:W-:-:S13]  /*12bd0*/  ISETP.NE.AND P0, PT, R0, RZ, PT ;  /* 0x000000ff0000720c */ /* 0x002fda0003f05270 */
[----:B------:R-:W-:Y:S05]  /*12be0*/  @P0 EXIT ;  /* 0x000000000000094d */ /* 0x000fea0003800000 */
[----:B------:R-:W-:Y:S01]  /*12bf0*/  ELECT P0, URZ, PT ;  /* 0x00000000003f782f */ /* 0x000fe20003800000 */
[----:B------:R-:W-:-:S12]  /*12c00*/  BSSY B0, `(.L_x_1448) ;  /* 0x0000020000007945 */ /* 0x000fd80003800000 */
[----:B------:R-:W-:Y:S05]  /*12c10*/  @!P0 BRA `(.L_x_1449) ;  /* 0x0000000000788947 */ /* 0x000fea0003800000 */
[----:B------:R-:W-:-:S06]  /*12c20*/  ULOP3.LUT UR4, UR36, 0x2, URZ, 0xfc, !UPT ;  /* 0x0000000224047892 */ /* 0x000fcc000f8efc3f */
[----:B------:R-:W-:-:S05]  /*12c30*/  IMAD.U32 R0, RZ, RZ, UR4 ;  /* 0x00000004ff007e24 */ /* 0x000fca000f8e00ff */
[----:B------:R-:W-:-:S13]  /*12c40*/  ISETP.NE.AND P2, PT, R0, 0x3, PT ;  /* 0x000000030000780c */ /* 0x000fda0003f45270 */
[----:B------:R-:W-:Y:S05]  /*12c50*/  @!P2 BRA `(.L_x_1450) ;  /* 0x000000000004a947 */ /* 0x000fea0003800000 */
[----:B------:R-:W-:Y:S01]  /*12c60*/  BPT.TRAP 0x1 ;  /* 0x000000040000795c */ /* 0x000fe20000300000 */
.L_x_1450:
[----:B------:R-:W-:Y:S01]  /*12c70*/  VIADD R3, R7, 0x22840 ;  /* 0x0002284007037836 */ /* 0x000fe20000000000 */
[----:B------:R-:W-:Y:S01]  /*12c80*/  SHF.L.U32 R4, R17, 0x1f, RZ ;  /* 0x0000001f11047819 */ /* 0x000fe200000006ff */
[C---:B------:R-:W-:Y:S02]  /*12c90*/  VIADD R0, R16.reuse, 0x1 ;  /* 0x0000000110007836 */ /* 0x040fe40000000000 */
[----:B------:R-:W-:-:S03]  /*12ca0*/  IMAD R5, R16, 0x8, R3 ;  /* 0x0000000810057824 */ /* 0x000fc600078e0203 */
[----:B------:R-:W-:Y:S01]  /*12cb0*/  ISETP.NE.AND P1, PT, R0, 0x2, PT ;  /* 0x000000020000780c */ /* 0x000fe20003f25270 */
[----:B------:R-:W1:Y:S03]  /*12cc0*/  SYNCS.PHASECHK.TRANS64.TRYWAIT P0, [R5+URZ], R4 ;  /* 0x00000004050075a7 */ /* 0x000e66000800017f */
[----:B------:R-:W-:-:S04]  /*12cd0*/  SEL R2, RZ, 0x1, P1 ;  /* 0x00000001ff027807 */ /* 0x000fc80000800000 */
[----:B------:R-:W-:Y:S02]  /*12ce0*/  LOP3.LUT R17, R17, R2, RZ, 0x3c, !PT ;  /* 0x0000000211117212 */ /* 0x000fe400078e3cff */
[----:B------:R-:W-:Y:S02]  /*12cf0*/  SEL R2, R0, RZ, P1 ;  /* 0x000000ff00027207 */ /* 0x000fe40000800000 */
[----:B------:R-:W-:-:S03]  /*12d00*/  SHF.L.U32 R0, R17, 0x1f, RZ ;  /* 0x0000001f11007819 */ /* 0x000fc600000006ff */
[----:B------:R-:W-:Y:S01]  /*12d10*/  IMAD R3, R2, 0x8, R3 ;  /* 0x0000000802037824 */ /* 0x000fe200078e0203 */
[----:B-1----:R-:W-:Y:S06]  /*12d20*/  @!P0 BRA `(.L_x_1451) ;  /* 0x0000000800408947 */ /* 0x002fec0003800000 */
.L_x_1475:
[----:B------:R-:W2:Y:S02]  /*12d30*/  SYNCS.PHASECHK.TRANS64.TRYWAIT P0, [R3+URZ], R0 ;  /* 0x00000000030075a7 */ /* 0x000ea4000800017f */
[----:B--2---:R-:W-:Y:S05]  /*12d40*/  @!P0 BRA `(.L_x_1452) ;  /* 0x00000008004c8947 */ /* 0x004fea0003800000 */
.L_x_1476:
[----:B------:R-:W-:Y:S05]  /*12d50*/  @!P2 BRA `(.L_x_1453) ;  /* 0x000000000004a947 */ /* 0x000fea0003800000 */
[----:B------:R-:W-:Y:S01]  /*12d60*/  BPT.TRAP 0x1 ;  /* 0x000000040000795c */ /* 0x000fe20000300000 */
.L_x_1453:
[----:B--2---:R-:W-:-:S04]  /*12d70*/  VIADD R3, R7, 0x22860 ;  /* 0x0002286007037836 */ /* 0x004fc80000000000 */
[----:B-1----:R-:W-:-:S04]  /*12d80*/  IMAD R5, R16, 0x8, R3 ;  /* 0x0000000810057824 */ /* 0x002fc800078e0203 */
[----:B------:R-:W1:Y:S02]  /*12d90*/  SYNCS.PHASECHK.TRANS64.TRYWAIT P0, [R5+URZ], R4 ;  /* 0x00000004050075a7 */ /* 0x000e64000800017f */
[----:B-1----:R-:W-:Y:S05]  /*12da0*/  @!P0 BRA `(.L_x_1454) ;  /* 0x0000000800488947 */ /* 0x002fea0003800000 */
.L_x_1477:
[----:B------:R-:W-:-:S07]  /*12db0*/  IMAD R3, R2, 0x8, R3 ;  /* 0x0000000802037824 */ /* 0x000fce00078e0203 */
.L_x_1455:
[----:B--2---:R2:W3:Y:S02]  /*12dc0*/  SYNCS.PHASECHK.TRANS64.TRYWAIT P0, [R3+URZ], R0 ;  /* 0x00000000030075a7 */ /* 0x0044e4000800017f */
[----:B---3--:R-:W-:Y:S05]  /*12dd0*/  @!P0 NANOSLEEP.SYNCS 0x989680 ;  /* 0x009896800000895d */ /* 0x008fea0003900000 */
[----:B------:R-:W3:Y:S02]  /*12de0*/  @!P0 SYNCS.PHASECHK.TRANS64 P0, [R3+URZ], R0 ;  /* 0x00000000030085a7 */ /* 0x000ee4000800007f */
[----:B---3--:R-:W-:Y:S05]  /*12df0*/  @!P0 BRA `(.L_x_1455) ;  /* 0xfffffffc00f08947 */ /* 0x008fea000383ffff */
.L_x_1449:
[----:B------:R-:W-:Y:S05]  /*12e00*/  BSYNC B0 ;  /* 0x0000000000007941 */ /* 0x000fea0003800000 */
.L_x_1448:
[----:B------:R-:W-:Y:S05]  /*12e10*/  EXIT ;  /* 0x000000000000794d */ /* 0x000fea0003800000 */
.L_x_1309:
[----:B-1----:R-:W-:-:S04]  /*12e20*/  IMAD.U32 R3, RZ, RZ, UR46 ;  /* 0x0000002eff037e24 */ /* 0x002fc8000f8e00ff */
[----:B------:R1:W2:Y:S03]  /*12e30*/  SYNCS.PHASECHK.TRANS64.TRYWAIT P0, [R3+URZ+0x22800], R0 ;  /* 0x02280000030075a7 */ /* 0x0002a6000800017f */
[----:B--2---:R-:W-:Y:S05]  /*12e40*/  @!P0 NANOSLEEP.SYNCS 0x989680 ;  /* 0x009896800000895d */ /* 0x004fea0003900000 */
[----:B------:R-:W2:Y:S02]  /*12e50*/  @!P0 SYNCS.PHASECHK.TRANS64 P0, [R3+URZ+0x22800], R0 ;  /* 0x02280000030085a7 */ /* 0x000ea4000800007f */
[----:B--2---:R-:W-:Y:S05]  /*12e60*/  @!P0 BRA `(.L_x_1309) ;  /* 0xfffffffc00ec8947 */ /* 0x004fea000383ffff */
[----:B------:R-:W-:Y:S05]  /*12e70*/  BRA `(.L_x_1456) ;  /* 0xfffffeec00347947 */ /* 0x000fea000383ffff */
.L_x_1313:
[----:B--2---:R-:W-:-:S04]  /*12e80*/  IMAD.U32 R3, RZ, RZ, UR21 ;  /* 0x00000015ff037e24 */ /* 0x004fc8000f8e00ff */
[----:B------:R2:W3:Y:S03]  /*12e90*/  SYNCS.PHASECHK.TRANS64.TRYWAIT P1, [R3+URZ+0x22830], R12 ;  /* 0x0228300c030075a7 */ /* 0x0004e6000802017f */
[----:B---3--:R-:W-:Y:S05]  /*12ea0*/  @!P1 NANOSLEEP.SYNCS 0x989680 ;  /* 0x009896800000995d */ /* 0x008fea0003900000 */
[----:B------:R-:W3:Y:S02]  /*12eb0*/  @!P1 SYNCS.PHASECHK.TRANS64 P1, [R3+URZ+0x22830], R12 ;  /* 0x0228300c030095a7 */ /* 0x000ee4000802007f */
[----:B---3--:R-:W-:Y:S05]  /*12ec0*/  @!P1 BRA `(.L_x_1313) ;  /* 0xfffffffc00ec9947 */ /* 0x008fea000383ffff */
[----:B------:R-:W-:Y:S05]  /*12ed0*/  BRA `(.L_x_1312) ;  /* 0xfffffeec00587947 */ /* 0x000fea000383ffff */
.L_x_1325:
[----:B--2---:R2:W3:Y:S02]  /*12ee0*/  SYNCS.PHASECHK.TRANS64.TRYWAIT P1, [R7+URZ+0x22850], R12 ;  /* 0x0228500c070075a7 */ /* 0x0044e4000802017f */
[----:B---3--:R-:W-:Y:S05]  /*12ef0*/  @!P1 NANOSLEEP.SYNCS 0x989680 ;  /* 0x009896800000995d */ /* 0x008fea0003900000 */
[----:B------:R-:W3:Y:S02]  /*12f00*/  @!P1 SYNCS.PHASECHK.TRANS64 P1, [R7+URZ+0x22850], R12 ;  /* 0x0228500c070095a7 */ /* 0x000ee4000802007f */
[----:B---3--:R-:W-:Y:S05]  /*12f10*/  @!P1 BRA `(.L_x_1325) ;  /* 0xfffffffc00f09947 */ /* 0x008fea000383ffff */
[----:B------:R-:W-:Y:S05]  /*12f20*/  BRA `(.L_x_1324) ;  /* 0xffffff1400607947 */ /* 0x000fea000383ffff */
.L_x_1333:
[----:B--2---:R-:W-:-:S04]  /*12f30*/  IMAD.U32 R11, RZ, RZ, UR28 ;  /* 0x0000001cff0b7e24 */ /* 0x004fc8000f8e00ff */
[----:B------:R2:W3:Y:S03]  /*12f40*/  SYNCS.PHASECHK.TRANS64.TRYWAIT P1, [R11+URZ+0x22830], R10 ;  /* 0x0228300a0b0075a7 */ /* 0x0004e6000802017f */
[----:B---3--:R-:W-:Y:S05]  /*12f50*/  @!P1 NANOSLEEP.SYNCS 0x989680 ;  /* 0x009896800000995d */ /* 0x008fea0003900000 */
[----:B------:R-:W3:Y:S02]  /*12f60*/  @!P1 SYNCS.PHASECHK.TRANS64 P1, [R11+URZ+0x22830], R10 ;  /* 0x0228300a0b0095a7 */ /* 0x000ee4000802007f */
[----:B---3--:R-:W-:Y:S05]  /*12f70*/  @!P1 BRA `(.L_x_1333) ;  /* 0xfffffffc00ec9947 */ /* 0x008fea000383ffff */
[----:B------:R-:W-:Y:S05]  /*12f80*/  BRA `(.L_x_1332) ;  /* 0xffffff1800d07947 */ /* 0x000fea000383ffff */
.L_x_1345:
[----:B--2---:R2:W3:Y:S02]  /*12f90*/  SYNCS.PHASECHK.TRANS64.TRYWAIT P1, [R177+URZ+0x22850], R10 ;  /* 0x0228500ab10075a7 */ /* 0x0044e4000802017f */
[----:B---3--:R-:W-:Y:S05]  /*12fa0*/  @!P1 NANOSLEEP.SYNCS 0x989680 ;  /* 0x009896800000995d */ /* 0x008fea0003900000 */
[----:B------:R-:W3:Y:S02]  /*12fb0*/  @!P1 SYNCS.PHASECHK.TRANS64 P1, [R177+URZ+0x22850], R10 ;  /* 0x0228500ab10095a7 */ /* 0x000ee4000802007f */
[----:B---3--:R-:W-:Y:S05]  /*12fc0*/  @!P1 BRA `(.L_x_1345) ;  /* 0xfffffffc00f09947 */ /* 0x008fea000383ffff */
[----:B------:R-:W-:Y:S05]  /*12fd0*/  BRA `(.L_x_1344) ;  /* 0xffffff4800fc7947 */ /* 0x000fea000383ffff */
.L_x_1354:
[----:B--2---:R-:W-:-:S04]  /*12fe0*/  IMAD.U32 R8, RZ, RZ, UR26 ;  /* 0x0000001aff087e24 */ /* 0x004fc8000f8e00ff */
[----:B------:R2:W3:Y:S03]  /*12ff0*/  SYNCS.PHASECHK.TRANS64.TRYWAIT P2, [R8+URZ+0x22830], R7 ;  /* 0x02283007080075a7 */ /* 0x0004e6000804017f */
[----:B---3--:R-:W-:Y:S05]  /*13000*/  @!P2 NANOSLEEP.SYNCS 0x989680 ;  /* 0x009896800000a95d */ /* 0x008fea0003900000 */
[----:B------:R-:W3:Y:S02]  /*13010*/  @!P2 SYNCS.PHASECHK.TRANS64 P2, [R8+URZ+0x22830], R7 ;  /* 0x022830070800a5a7 */ /* 0x000ee4000804007f */
[----:B---3--:R-:W-:Y:S05]  /*13020*/  @!P2 BRA `(.L_x_1354) ;  /* 0xfffffffc00eca947 */ /* 0x008fea000383ffff */
[----:B------:R-:W-:Y:S05]  /*13030*/  BRA `(.L_x_1353) ;  /* 0xffffff5000887947 */ /* 0x000fea000383ffff */
.L_x_1358:
[----:B--2---:R2:W3:Y:S02]  /*13040*/  SYNCS.PHASECHK.TRANS64.TRYWAIT P2, [R210+URZ+0x22850], R7 ;  /* 0x02285007d20075a7 */ /* 0x0044e4000804017f */
[----:B---3--:R-:W-:Y:S05]  /*13050*/  @!P2 NANOSLEEP.SYNCS 0x989680 ;  /* 0x009896800000a95d */ /* 0x008fea0003900000 */
[----:B------:R-:W3:Y:S02]  /*13060*/  @!P2 SYNCS.PHASECHK.TRANS64 P2, [R210+URZ+0x22850], R7 ;  /* 0x02285007d200a5a7 */ /* 0x000ee4000804007f */
[----:B---3--:R-:W-:Y:S05]  /*13070*/  @!P2 BRA `(.L_x_1358) ;  /* 0xfffffffc00f0a947 */ /* 0x008fea000383ffff */
[----:B------:R-:W-:Y:S05]  /*13080*/  BRA `(.L_x_1357) ;  /* 0xffffff7000287947 */ /* 0x000fea000383ffff */
.L_x_1364:
[----:B--2---:R-:W-:-:S04]  /*13090*/  IMAD.U32 R9, RZ, RZ, UR27 ;  /* 0x0000001bff097e24 */ /* 0x004fc8000f8e00ff */
[----:B------:R2:W3:Y:S03]  /*130a0*/  SYNCS.PHASECHK.TRANS64.TRYWAIT P1, [R9+URZ+0x22830], R12 ;  /* 0x0228300c090075a7 */ /* 0x0004e6000802017f */
[----:B---3--:R-:W-:Y:S05]  /*130b0*/  @!P1 NANOSLEEP.SYNCS 0x989680 ;  /* 0x009896800000995d */ /* 0x008fea0003900000 */
[----:B------:R-:W3:Y:S02]  /*130c0*/  @!P1 SYNCS.PHASECHK.TRANS64 P1, [R9+URZ+0x22830], R12 ;  /* 0x0228300c090095a7 */ /* 0x000ee4000802007f */
[----:B---3--:R-:W-:Y:S05]  /*130d0*/  @!P1 BRA `(.L_x_1364) ;  /* 0xfffffffc00ec9947 */ /* 0x008fea000383ffff */
[----:B------:R-:W-:Y:S05]  /*130e0*/  BRA `(.L_x_1363) ;  /* 0xffffff74002c7947 */ /* 0x000fea000383ffff */
.L_x_1376:
[----:B--2---:R2:W3:Y:S02]  /*130f0*/  SYNCS.PHASECHK.TRANS64.TRYWAIT P1, [R177+URZ+0x22850], R12 ;  /* 0x0228500cb10075a7 */ /* 0x0044e4000802017f */
[----:B---3--:R-:W-:Y:S05]  /*13100*/  @!P1 NANOSLEEP.SYNCS 0x989680 ;  /* 0x009896800000995d */ /* 0x008fea0003900000 */
[----:B------:R-:W3:Y:S02]  /*13110*/  @!P1 SYNCS.PHASECHK.TRANS64 P1, [R177+URZ+0x22850], R12 ;  /* 0x0228500cb10095a7 */ /* 0x000ee4000802007f */
[----:B---3--:R-:W-:Y:S05]  /*13120*/  @!P1 BRA `(.L_x_1376) ;  /* 0xfffffffc00f09947 */ /* 0x008fea000383ffff */
[----:B------:R-:W-:Y:S05]  /*13130*/  BRA `(.L_x_1375) ;  /* 0xffffffa400587947 */ /* 0x000fea000383ffff */
.L_x_1407:
[----:B------:R-:W1:Y:S01]  /*13140*/  S2R R7, SR_TID.X ;  /* 0x0000000000077919 */ /* 0x000e620000002100 */
[----:B------:R-:W-:Y:S02]  /*13150*/  IMAD.MOV.U32 R12, RZ, RZ, RZ ;  /* 0x000000ffff0c7224 */ /* 0x000fe400078e00ff */
[----:B------:R-:W-:Y:S02]  /*13160*/  IMAD.MOV.U32 R11, RZ, RZ, 0x1f ;  /* 0x0000001fff0b7424 */ /* 0x000fe400078e00ff */
[----:B------:R-:W-:Y:S01]  /*13170*/  IMAD.MOV.U32 R15, RZ, RZ, -0x1 ;  /* 0xffffffffff0f7424 */ /* 0x000fe200078e00ff */
[----:B-1----:R-:W-:-:S04]  /*13180*/  SHF.R.U32.HI R7, RZ, 0x5, R7 ;  /* 0x00000005ff077819 */ /* 0x002fc80000011607 */
[----:B------:R-:W-:-:S05]  /*13190*/  LOP3.LUT R7, R7, 0x3, RZ, 0xc0, !PT ;  /* 0x0000000307077812 */ /* 0x000fca00078ec0ff */
[----:B------:R-:W-:-:S07]  /*131a0*/  IMAD.MOV.U32 R13, RZ, RZ, R7 ;  /* 0x000000ffff0d7224 */ /* 0x000fce00078e0007 */
[----:B------:R-:W-:Y:S05]  /*131b0*/  WARPSYNC.COLLECTIVE R15, `(.L_x_1457) ;  /* 0x000000000f087348 */ /* 0x000fea0003c00000 */
[----:B------:R1:W2:Y:S02]  /*131c0*/  SHFL.IDX P6, R14, R13, R12, R11 ;  /* 0x0000000c0d0e7389 */ /* 0x0002a400000c000b */
[----:B-12---:R-:W-:Y:S01]  /*131d0*/  ENDCOLLECTIVE ;  /* 0x000000000000791b */ /* 0x006fe20003800000 */
.L_x_1457:
[----:B------:R-:W-:Y:S05]  /*131e0*/  BRA `(.L_x_1458) ;  /* 0xffffffd800ec7947 */ /* 0x000fea000383ffff */
.L_x_1408:
[----:B------:R-:W-:Y:S01]  /*131f0*/  BSSY B0, `(.L_x_1459) ;  /* 0x0000006000007945 */ /* 0x000fe20003800000 */
[----:B------:R-:W-:-:S07]  /*13200*/  IMAD.MOV.U32 R15, RZ, RZ, -0x1 ;  /* 0xffffffffff0f7424 */ /* 0x000fce00078e00ff */
[----:B------:R-:W-:Y:S05]  /*13210*/  WARPSYNC.COLLECTIVE R15, `(.L_x_1460) ;  /* 0x000000000f0c7348 */ /* 0x000fea0003c00000 */
[----:B------:R-:W-:Y:S02]  /*13220*/  ELECT P6, UR62, PT ;  /* 0x00000000003e782f */ /* 0x000fe400038c0000 */
[----:B------:R-:W-:Y:S01]  /*13230*/  MOV R14, UR62 ;  /* 0x0000003e000e7c02 */ /* 0x000fe20008000f00 */
[----:B------:R-:W-:Y:S10]  /*13240*/  ENDCOLLECTIVE ;  /* 0x000000000000791b */ /* 0x000ff40003800000 */
.L_x_1460:
[----:B------:R-:W-:Y:S05]  /*13250*/  BSYNC B0 ;  /* 0x0000000000007941 */ /* 0x000fea0003800000 */
.L_x_1459:
[----:B------:R-:W-:Y:S05]  /*13260*/  BRA `(.L_x_1461) ;  /* 0xffffffd800dc7947 */ /* 0x000fea000383ffff */
.L_x_1411:
[----:B-1----:R1:W2:Y:S02]  /*13270*/  SYNCS.PHASECHK.TRANS64.TRYWAIT P2, [R8+URZ+0x22840], R5 ;  /* 0x02284005080075a7 */ /* 0x0022a4000804017f */
[----:B--2---:R-:W-:Y:S05]  /*13280*/  @!P2 NANOSLEEP.SYNCS 0x989680 ;  /* 0x009896800000a95d */ /* 0x004fea0003900000 */
[----:B------:R-:W2:Y:S02]  /*13290*/  @!P2 SYNCS.PHASECHK.TRANS64 P2, [R8+URZ+0x22840], R5 ;  /* 0x022840050800a5a7 */ /* 0x000ea4000804007f */
[----:B--2---:R-:W-:Y:S05]  /*132a0*/  @!P2 BRA `(.L_x_1411) ;  /* 0xfffffffc00f0a947 */ /* 0x004fea000383ffff */
[----:B------:R-:W-:Y:S05]  /*132b0*/  BRA `(.L_x_1462) ;  /* 0xffffffdc00387947 */ /* 0x000fea000383ffff */
.L_x_1413:
[----:B-1----:R-:W-:-:S04]  /*132c0*/  IMAD.U32 R8, RZ, RZ, UR37 ;  /* 0x00000025ff087e24 */ /* 0x002fc8000f8e00ff */
[----:B------:R1:W2:Y:S03]  /*132d0*/  SYNCS.PHASECHK.TRANS64.TRYWAIT P2, [R8+URZ+0x22820], R5 ;  /* 0x02282005080075a7 */ /* 0x0002a6000804017f */
[----:B--2---:R-:W-:Y:S05]  /*132e0*/  @!P2 NANOSLEEP.SYNCS 0x989680 ;  /* 0x009896800000a95d */ /* 0x004fea0003900000 */
[----:B------:R-:W2:Y:S02]  /*132f0*/  @!P2 SYNCS.PHASECHK.TRANS64 P2, [R8+URZ+0x22820], R5 ;  /* 0x022820050800a5a7 */ /* 0x000ea4000804007f */
[----:B--2---:R-:W-:Y:S05]  /*13300*/  @!P2 BRA `(.L_x_1413) ;  /* 0xfffffffc00eca947 */ /* 0x004fea000383ffff */
[----:B------:R-:W-:Y:S05]  /*13310*/  BRA `(.L_x_1463) ;  /* 0xffffffdc00d87947 */ /* 0x000fea000383ffff */
.L_x_1416:
[----:B-1----:R1:W2:Y:S02]  /*13320*/  SYNCS.PHASECHK.TRANS64.TRYWAIT P2, [R8+URZ+0x22860], R5 ;  /* 0x02286005080075a7 */ /* 0x0022a4000804017f */
[----:B--2---:R-:W-:Y:S05]  /*13330*/  @!P2 NANOSLEEP.SYNCS 0x989680 ;  /* 0x009896800000a95d */ /* 0x004fea0003900000 */
[----:B------:R-:W2:Y:S02]  /*13340*/  @!P2 SYNCS.PHASECHK.TRANS64 P2, [R8+URZ+0x22860], R5 ;  /* 0x022860050800a5a7 */ /* 0x000ea4000804007f */
[----:B--2---:R-:W-:Y:S05]  /*13350*/  @!P2 BRA `(.L_x_1416) ;  /* 0xfffffffc00f0a947 */ /* 0x004fea000383ffff */
[----:B------:R-:W-:Y:S05]  /*13360*/  BRA `(.L_x_1464) ;  /* 0xffffffdc00ec7947 */ /* 0x000fea000383ffff */
.L_x_1423:
[----:B-1----:R1:W2:Y:S02]  /*13370*/  SYNCS.PHASECHK.TRANS64.TRYWAIT P3, [R2+URZ+0x22840], R3 ;  /* 0x02284003020075a7 */ /* 0x0022a4000806017f */
[----:B--2---:R-:W-:Y:S05]  /*13380*/  @!P3 NANOSLEEP.SYNCS 0x989680 ;  /* 0x009896800000b95d */ /* 0x004fea0003900000 */
[----:B------:R-:W2:Y:S02]  /*13390*/  @!P3 SYNCS.PHASECHK.TRANS64 P3, [R2+URZ+0x22840], R3 ;  /* 0x022840030200b5a7 */ /* 0x000ea4000806007f */
[----:B--2---:R-:W-:Y:S05]  /*133a0*/  @!P3 BRA `(.L_x_1423) ;  /* 0xfffffffc00f0b947 */ /* 0x004fea000383ffff */
[----:B------:R-:W-:Y:S05]  /*133b0*/  BRA `(.L_x_1465) ;  /* 0xffffffe400247947 */ /* 0x000fea000383ffff */
.L_x_1425:
[----:B---3--:R3:W4:Y:S02]  /*133c0*/  SYNCS.PHASECHK.TRANS64.TRYWAIT P3, [R2+URZ+0x22860], R3 ;  /* 0x02286003020075a7 */ /* 0x008724000806017f */
[----:B----4-:R-:W-:Y:S05]  /*133d0*/  @!P3 NANOSLEEP.SYNCS 0x989680 ;  /* 0x009896800000b95d */ /* 0x010fea0003900000 */
[----:B------:R-:W4:Y:S02]  /*133e0*/  @!P3 SYNCS.PHASECHK.TRANS64 P3, [R2+URZ+0x22860], R3 ;  /* 0x022860030200b5a7 */ /* 0x000f24000806007f */
[----:B----4-:R-:W-:Y:S05]  /*133f0*/  @!P3 BRA `(.L_x_1425) ;  /* 0xfffffffc00f0b947 */ /* 0x010fea000383ffff */
[----:B------:R-:W-:Y:S05]  /*13400*/  BRA `(.L_x_1466) ;  /* 0xffffffe4006c7947 */ /* 0x000fea000383ffff */
.L_x_1431:
[----:B-1----:R1:W2:Y:S02]  /*13410*/  SYNCS.PHASECHK.TRANS64.TRYWAIT P3, [R3+URZ+0x22840], R2 ;  /* 0x02284002030075a7 */ /* 0x0022a4000806017f */
[----:B--2---:R-:W-:Y:S05]  /*13420*/  @!P3 NANOSLEEP.SYNCS 0x989680 ;  /* 0x009896800000b95d */ /* 0x004fea0003900000 */
[----:B------:R-:W2:Y:S02]  /*13430*/  @!P3 SYNCS.PHASECHK.TRANS64 P3, [R3+URZ+0x22840], R2 ;  /* 0x022840020300b5a7 */ /* 0x000ea4000806007f */
[----:B--2---:R-:W-:Y:S05]  /*13440*/  @!P3 BRA `(.L_x_1431) ;  /* 0xfffffffc00f0b947 */ /* 0x004fea000383ffff */
[----:B------:R-:W-:Y:S05]  /*13450*/  BRA `(.L_x_1467) ;  /* 0xffffffe800947947 */ /* 0x000fea000383ffff */
.L_x_1433:
[----:B---3--:R3:W4:Y:S02]  /*13460*/  SYNCS.PHASECHK.TRANS64.TRYWAIT P3, [R3+URZ+0x22860], R2 ;  /* 0x02286002030075a7 */ /* 0x008724000806017f */
[----:B----4-:R-:W-:Y:S05]  /*13470*/  @!P3 NANOSLEEP.SYNCS 0x989680 ;  /* 0x009896800000b95d */ /* 0x010fea0003900000 */
[----:B------:R-:W4:Y:S02]  /*13480*/  @!P3 SYNCS.PHASECHK.TRANS64 P3, [R3+URZ+0x22860], R2 ;  /* 0x022860020300b5a7 */ /* 0x000f24000806007f */
[----:B----4-:R-:W-:Y:S05]  /*13490*/  @!P3 BRA `(.L_x_1433) ;  /* 0xfffffffc00f0b947 */ /* 0x010fea000383ffff */
[----:B------:R-:W-:Y:S05]  /*134a0*/  BRA `(.L_x_1468) ;  /* 0xffffffe800dc7947 */ /* 0x000fea000383ffff */
.L_x_1438:
[----:B-1----:R1:W2:Y:S02]  /*134b0*/  SYNCS.PHASECHK.TRANS64.TRYWAIT P3, [R2+URZ+0x22840], R3 ;  /* 0x02284003020075a7 */ /* 0x0022a4000806017f */
[----:B--2---:R-:W-:Y:S05]  /*134c0*/  @!P3 NANOSLEEP.SYNCS 0x989680 ;  /* 0x009896800000b95d */ /* 0x004fea0003900000 */
[----:B------:R-:W2:Y:S02]  /*134d0*/  @!P3 SYNCS.PHASECHK.TRANS64 P3, [R2+URZ+0x22840], R3 ;  /* 0x022840030200b5a7 */ /* 0x000ea4000806007f */
[----:B--2---:R-:W-:Y:S05]  /*134e0*/  @!P3 BRA `(.L_x_1438) ;  /* 0xfffffffc00f0b947 */ /* 0x004fea000383ffff */
[----:B------:R-:W-:Y:S05]  /*134f0*/  BRA `(.L_x_1469) ;  /* 0xffffffec00e47947 */ /* 0x000fea000383ffff */
.L_x_1440:
[----:B--2---:R2:W3:Y:S02]  /*13500*/  SYNCS.PHASECHK.TRANS64.TRYWAIT P3, [R2+URZ+0x22860], R3 ;  /* 0x02286003020075a7 */ /* 0x0044e4000806017f */
[----:B---3--:R-:W-:Y:S05]  /*13510*/  @!P3 NANOSLEEP.SYNCS 0x989680 ;  /* 0x009896800000b95d */ /* 0x008fea0003900000 */
[----:B------:R-:W3:Y:S02]  /*13520*/  @!P3 SYNCS.PHASECHK.TRANS64 P3, [R2+URZ+0x22860], R3 ;  /* 0x022860030200b5a7 */ /* 0x000ee4000806007f */
[----:B---3--:R-:W-:Y:S05]  /*13530*/  @!P3 BRA `(.L_x_1440) ;  /* 0xfffffffc00f0b947 */ /* 0x008fea000383ffff */
[----:B------:R-:W-:Y:S05]  /*13540*/  BRA `(.L_x_1470) ;  /* 0xfffffff0002c7947 */ /* 0x000fea000383ffff */
.L_x_1445:
[----:B------:R-:W-:Y:S01]  /*13550*/  BSSY B0, `(.L_x_1471) ;  /* 0x0000007000007945 */ /* 0x000fe20003800000 */
[----:B--2---:R-:W-:Y:S02]  /*13560*/  IMAD.MOV.U32 R12, RZ, RZ, RZ ;  /* 0x000000ffff0c7224 */ /* 0x004fe400078e00ff */
[----:B------:R-:W-:Y:S02]  /*13570*/  IMAD.MOV.U32 R11, RZ, RZ, 0x1f ;  /* 0x0000001fff0b7424 */ /* 0x000fe400078e00ff */
[----:B------:R-:W-:-:S07]  /*13580*/  IMAD.MOV.U32 R15, RZ, RZ, -0x1 ;  /* 0xffffffffff0f7424 */ /* 0x000fce00078e00ff */
[----:B-1-34-:R-:W-:Y:S05]  /*13590*/  WARPSYNC.COLLECTIVE R15, `(.L_x_1472) ;  /* 0x000000000f087348 */ /* 0x01afea0003c00000 */
[----:B------:R2:W1:Y:S02]  /*135a0*/  SHFL.IDX P6, R14, R13, R12, R11 ;  /* 0x0000000c0d0e7389 */ /* 0x00046400000c000b */
[----:B-1234-:R-:W-:Y:S01]  /*135b0*/  ENDCOLLECTIVE ;  /* 0x000000000000791b */ /* 0x01efe20003800000 */
.L_x_1472:
[----:B------:R-:W-:Y:S05]  /*135c0*/  BSYNC B0 ;  /* 0x0000000000007941 */ /* 0x000fea0003800000 */
.L_x_1471:
[----:B------:R-:W-:Y:S05]  /*135d0*/  BRA `(.L_x_1473) ;  /* 0xfffffff400107947 */ /* 0x000fea000383ffff */
.L_x_1447:
[----:B-1----:R1:W2:Y:S02]  /*135e0*/  SYNCS.PHASECHK.TRANS64.TRYWAIT P0, [R7+URZ+0x22820], R0 ;  /* 0x02282000070075a7 */ /* 0x0022a4000800017f */
[----:B--2---:R-:W-:Y:S05]  /*135f0*/  @!P0 NANOSLEEP.SYNCS 0x989680 ;  /* 0x009896800000895d */ /* 0x004fea0003900000 */
[----:B------:R-:W2:Y:S02]  /*13600*/  @!P0 SYNCS.PHASECHK.TRANS64 P0, [R7+URZ+0x22820], R0 ;  /* 0x02282000070085a7 */ /* 0x000ea4000800007f */
[----:B--2---:R-:W-:Y:S05]  /*13610*/  @!P0 BRA `(.L_x_1447) ;  /* 0xfffffffc00f08947 */ /* 0x004fea000383ffff */
[----:B------:R-:W-:Y:S05]  /*13620*/  BRA `(.L_x_1474) ;  /* 0xfffffff400587947 */ /* 0x000fea000383ffff */
.L_x_1451:
[----:B-1----:R1:W2:Y:S02]  /*13630*/  SYNCS.PHASECHK.TRANS64.TRYWAIT P0, [R5+URZ], R4 ;  /* 0x00000004050075a7 */ /* 0x0022a4000800017f */
[----:B--2---:R-:W-:Y:S05]  /*13640*/  @!P0 NANOSLEEP.SYNCS 0x989680 ;  /* 0x009896800000895d */ /* 0x004fea0003900000 */
[----:B------:R-:W2:Y:S02]  /*13650*/  @!P0 SYNCS.PHASECHK.TRANS64 P0, [R5+URZ], R4 ;  /* 0x00000004050085a7 */ /* 0x000ea4000800007f */
[----:B--2---:R-:W-:Y:S05]  /*13660*/  @!P0 BRA `(.L_x_1451) ;  /* 0xfffffffc00f08947 */ /* 0x004fea000383ffff */
[----:B------:R-:W-:Y:S05]  /*13670*/  BRA `(.L_x_1475) ;  /* 0xfffffff400ac7947 */ /* 0x000fea000383ffff */
.L_x_1452:
[----:B--2---:R2:W3:Y:S02]  /*13680*/  SYNCS.PHASECHK.TRANS64.TRYWAIT P0, [R3+URZ], R0 ;  /* 0x00000000030075a7 */ /* 0x0044e4000800017f */
[----:B---3--:R-:W-:Y:S05]  /*13690*/  @!P0 NANOSLEEP.SYNCS 0x989680 ;  /* 0x009896800000895d */ /* 0x008fea0003900000 */
[----:B------:R-:W3:Y:S02]  /*136a0*/  @!P0 SYNCS.PHASECHK.TRANS64 P0, [R3+URZ], R0 ;  /* 0x00000000030085a7 */ /* 0x000ee4000800007f */
[----:B---3--:R-:W-:Y:S05]  /*136b0*/  @!P0 BRA `(.L_x_1452) ;  /* 0xfffffffc00f08947 */ /* 0x008fea000383ffff */
[----:B------:R-:W-:Y:S05]  /*136c0*/  BRA `(.L_x_1476) ;  /* 0xfffffff400a07947 */ /* 0x000fea000383ffff */
.L_x_1454:
[----:B-1----:R1:W2:Y:S02]  /*136d0*/  SYNCS.PHASECHK.TRANS64.TRYWAIT P0, [R5+URZ], R4 ;  /* 0x00000004050075a7 */ /* 0x0022a4000800017f */
[----:B--2---:R-:W-:Y:S05]  /*136e0*/  @!P0 NANOSLEEP.SYNCS 0x989680 ;  /* 0x009896800000895d */ /* 0x004fea0003900000 */
[----:B------:R-:W2:Y:S02]  /*136f0*/  @!P0 SYNCS.PHASECHK.TRANS64 P0, [R5+URZ], R4 ;  /* 0x00000004050085a7 */ /* 0x000ea4000800007f */
[----:B--2---:R-:W-:Y:S05]  /*13700*/  @!P0 BRA `(.L_x_1454) ;  /* 0xfffffffc00f08947 */ /* 0x004fea000383ffff */
[----:B------:R-:W-:Y:S05]  /*13710*/  BRA `(.L_x_1477) ;  /* 0xfffffff400a47947 */ /* 0x000fea000383ffff */
.L_x_1478:
        /* <DEDUP_REMOVED lines=14> */
.L_x_4720:


//--------------------- .text._ZN7cutlass13device_kernelIN5flash11enable_sm90INS1_16FlashAttnFwdSm90INS1_25CollectiveMainloopFwdSm90ILi2EN4cute5tupleIJNS5_1CILi1EEES8_S8_EEENS6_IJNS7_ILi128EEENS7_ILi96EEENS7_ILi64EEEEEELi256ENS_6half_tEfNS_4arch4Sm90ELb0ELb1ELb1ELb0ELb0ELb0ELb1ELb1ELb0ELb0ELb0ELb0EEENS1_21CollectiveEpilogueFwdINS6_IJSA_NS7_ILi256EEESB_EEES9_SE_SG_Li256ELb0ELb0ELb0ELb0EEENS1_30DynamicPersistentTileSchedulerILi256ELi32ELb0ELb0ELb1EEEEEEEEEvNT_6ParamsE --------------------------
	.section	.text._ZN7cutlass13device_kernelIN5flash11enable_sm90INS1_16FlashAttnFwdSm90INS1_25CollectiveMainloopFwdSm90ILi2EN4cute5tupleIJNS5_1CILi1EEES8_S8_EEENS6_IJNS7_ILi128EEENS7_ILi96EEENS7_ILi64EEEEEELi256ENS_6half_tEfNS_4arch4Sm90ELb0ELb1ELb1ELb0ELb0ELb0ELb1ELb1ELb0ELb0ELb0ELb0EEENS1_21CollectiveEpilogueFwdINS6_IJSA_NS7_ILi256EEESB_EEES9_SE_SG_Li256ELb0ELb0ELb0ELb0EEENS1_30DynamicPersistentTileSchedulerILi256ELi32ELb0ELb0ELb1EEEEEEEEEvNT_6ParamsE,"ax",@progbits
	.align	128
.text._ZN7cutlass13device_kernelIN5flash11enable_sm90INS1_16FlashAttnFwdSm90INS1_25CollectiveMainloopFwdSm90ILi2EN4cute5tupleIJNS5_1CILi1EEES8_S8_EEENS6_IJNS7_ILi128EEENS7_ILi96EEENS7_ILi64EEEEEELi256ENS_6half_tEfNS_4arch4Sm90ELb0ELb1ELb1ELb0ELb0ELb0ELb1ELb1ELb0ELb0ELb0ELb0EEENS1_21CollectiveEpilogueFwdINS6_IJSA_NS7_ILi256EEESB_EEES9_SE_SG_Li256ELb0ELb0ELb0ELb0EEENS1_30DynamicPersistentTileSchedulerILi256ELi32ELb0ELb0ELb1EEEEEEEEEvNT_6ParamsE:
        .type           _ZN7cutlass13device_kernelIN5flash11enable_sm90INS1_16FlashAttnFwdSm90INS1_25CollectiveMainloopFwdSm90ILi2EN4cute5tupleIJNS5_1CILi1EEES8_S8_EEENS6_IJNS7_ILi128EEENS7_ILi96EEENS7_ILi64EEEEEELi256ENS_6half_tEfNS_4arch4Sm90ELb0ELb1ELb1ELb0ELb0ELb0ELb1ELb1ELb0ELb0ELb0ELb0EEENS1_21CollectiveEpilogueFwdINS6_IJSA_NS7_ILi256EEESB_EEES9_SE_SG_Li256ELb0ELb0ELb0ELb0EEENS1_30DynamicPersistentTileSchedulerILi256ELi32ELb0ELb0ELb1EEEEEEEEEvNT_6ParamsE,@function
        .size           _ZN7cutlass13device_kernelIN5flash11enable_sm90INS1_16FlashAttnFwdSm90INS1_25CollectiveMainloopFwdSm90ILi2EN4cute5tupleIJNS5_1CILi1EEES8_S8_EEENS6_IJNS7_ILi128EEENS7_ILi96EEENS7_ILi64EEEEEELi256ENS_6half_tEfNS_4arch4Sm90ELb0ELb1ELb1ELb0ELb0ELb0ELb1ELb1ELb0ELb0ELb0ELb0EEENS1_21CollectiveEpilogueFwdINS6_IJSA_NS7_ILi256EEESB_EEES9_SE_SG_Li256ELb0ELb0ELb0ELb0EEENS1_30DynamicPersistentTileSchedulerILi256ELi32ELb0ELb0ELb1EEEEEEEEEvNT_6ParamsE,(.L_x_4721 - _ZN7cutlass13device_kernelIN5flash11enable_sm90INS1_16FlashAttnFwdSm90INS1_25CollectiveMainloopFwdSm90ILi2EN4cute5tupleIJNS5_1CILi1EEES8_S8_EEENS6_IJNS7_ILi128EEENS7_ILi96EEENS7_ILi64EEEEEELi256ENS_6half_tEfNS_4arch4Sm90ELb0ELb1ELb1ELb0ELb0ELb0ELb1ELb1ELb0ELb0ELb0ELb0EEENS1_21CollectiveEpilogueFwdINS6_IJSA_NS7_ILi256EEESB_EEES9_SE_SG_Li256ELb0ELb0ELb0ELb0EEENS1_30DynamicPersistentTileSchedulerILi256ELi32ELb0ELb0ELb1EEEEEEEEEvNT_6ParamsE)
        .other          _ZN7cutlass13device_kernelIN5flash11enable_sm90INS1_16FlashAttnFwdSm90INS1_25CollectiveMainloopFwdSm90ILi2EN4cute5tupleIJNS5_1CILi1EEES8_S8_EEENS6_IJNS7_ILi128EEENS7_ILi96EEENS7_ILi64EEEEEELi256ENS_6half_tEfNS_4arch4Sm90ELb0ELb1ELb1ELb0ELb0ELb0ELb1ELb1ELb0ELb0ELb0ELb0EEENS1_21CollectiveEpilogueFwdINS6_IJSA_NS7_ILi256EEESB_EEES9_SE_SG_Li256ELb0ELb0ELb0ELb0EEENS1_30DynamicPersistentTileSchedulerILi256ELi32ELb0ELb0ELb1EEEEEEEEEvNT_6ParamsE,@"STO_CUDA_ENTRY STV_DEFAULT"
_ZN7cutlass13device_kernelIN5flash11enable_sm90INS1_16FlashAttnFwdSm90INS1_25CollectiveMainloopFwdSm90ILi2EN4cute5tupleIJNS5_1CILi1EEES8_S8_EEENS6_IJNS7_ILi128EEENS7_ILi96EEENS7_ILi64EEEEEELi256ENS_6half_tEfNS_4arch4Sm90ELb0ELb1ELb1ELb0ELb0ELb0ELb1ELb1ELb0ELb0ELb0ELb0EEENS1_21CollectiveEpilogueFwdINS6_IJSA_NS7_ILi256EEESB_EEES9_SE_SG_Li256ELb0ELb0ELb0ELb0EEENS1_30DynamicPersistentTileSchedulerILi256ELi32ELb0ELb0ELb1EEEEEEEEEvNT_6ParamsE:
[----:B------:R-:W1:Y:S02]  /*0000*/  LDC R1, c[0x0][0x28] ;  /* 0x00000a00ff017b82 */ /* 0x000e640000000800 */
[----:B-1----:R-:W-:Y:S01]  /*0010*/  VIADD R1, R1, 0xfffffb80 ;  /* 0xfffffb8001017836 */ /* 0x002fe20000000000 */
[----:B------:R-:W1:Y:S01]  /*0020*/  S2R R3, SR_TID.X ;  /* 0x0000000000037919 */ /* 0x000e620000002100 */
[----:B------:R-:W-:Y:S01]  /*0030*/  ELECT P0, URZ, PT ;  /* 0x00000000003f782f */ /* 0x000fe20003800000 */
[----:B------:R-:W-:Y:S01]  /*0040*/  BSSY B0, `(.L_x_1479) ;  /* 0x000001b000007945 */ /* 0x000fe20003800000 */
[----:B------:R-:W-:Y:S02]  /*0050*/  ULDC UR4, c[0x0][0x20] ;  /* 0x0000080000047ab9 */ /* 0x000fe40000000800 */
[----:B------:R-:W-:Y:S01]  /*0060*/  IADD3 R16, P1, R1, UR4, RZ ;  /* 0x0000000401107c10 */ /* 0x000fe2000ff3e0ff */
[----:B------:R-:W-:-:S04]  /*0070*/  ULDC UR4, c[0x0][0x24] ;  /* 0x0000090000047ab9 */ /* 0x000fc80000000800 */
[----:B------:R-:W-:Y:S01]  /*0080*/  IMAD.X R17, RZ, RZ, UR4, P1 ;  /* 0x00000004ff117e24 */ /* 0x000fe200088e06ff */
        /* <DEDUP_REMOVED lines=22> */
.L_x_1480:
[----:B------:R-:W-:Y:S05]  /*01f0*/  BSYNC B0 ;  /* 0x0000000000007941 */ /* 0x000fea0003800000 */
.L_x_1479:
        /* <DEDUP_REMOVED lines=39> */
.L_x_1481:
        /* <DEDUP_REMOVED lines=22> */
.L_x_1482:
        /* <DEDUP_REMOVED lines=18> */
.L_x_1483:
        /* <DEDUP_REMOVED lines=22> */
.L_x_1484:
        /* <DEDUP_REMOVED lines=22> */
.L_x_1485:
[----:B------:R-:W-:Y:S01]  /*09b0*/  IADD3 R2, P0, R16, 0x70, RZ ;  /* 0x0000007010027810 */ /* 0x000fe20007f1e0ff */
[----:B------:R-:W-:Y:S01]  /*09c0*/  UMOV UR38, 0x1 ;  /* 0x0000000100267882 */ /* 0x000fe20000000000 */
[----:B------:R-:W-:Y:S01]  /*09d0*/  PLOP3.LUT P1, PT, PT, PT, UP0, 0x80, 0x0 ;  /* 0x000000000000781c */ /* 0x000fe20003f2f008 */
[----:B------:R-:W-:Y:S01]  /*09e0*/  NOP ;  /* 0x0000000000007918 */ /* 0x000fe20000000000 */
[----:B------:R-:W-:Y:S01]  /*09f0*/  USEL UR38, UR38, 0x2, !UP0 ;  /* 0x0000000226267887 */ /* 0x000fe2000c000000 */
[----:B------:R5:W-:Y:S01]  /*0a00*/  STL [R1+0x474], R2 ;  /* 0x0004740201007387 */ /* 0x000be20000100800 */
[----:B------:R-:W-:Y:S01]  /*0a10*/  ULDC.64 UR46, c[0x0][0x208] ;  /* 0x00008200002e7ab9 */ /* 0x000fe20000000a00 */
[----:B-----5:R-:W-:-:S05]  /*0a20*/  IMAD.X R2, RZ, RZ, R17, P0 ;  /* 0x000000ffff027224 */ /* 0x020fca00000e0611 */
[----:B------:R1:W-:Y:S02]  /*0a30*/  STL [R1+0x470], R2 ;  /* 0x0004700201007387 */ /* 0x0003e40000100800 */
[----:B-1234-:R-:W-:Y:S06]  /*0a40*/  BAR.SYNC.DEFER_BLOCKING 0x0 ;  /* 0x0000000000007b1d */ /* 0x01efec0000010000 */
[----:B------:R-:W-:Y:S05]  /*0a50*/  @!P1 BRA `(.L_x_1486) ;  /* 0x0000020800d89947 */ /* 0x000fea0003800000 */
.L_x_1487:
        /* <DEDUP_REMOVED lines=8> */
[----:B------:R-:W-:Y:S01]  /*0ae0*/  ISETP.NE.AND P0, PT, R18, 0x1, PT ;  /* 0x000000011200780c */ /* 0x000fe20003f05270 */
[----:B------:R2:W-:-:S12]  /*0af0*/  STL.64 [R1+0x218], RZ ;  /* 0x000218ff01007387 */ /* 0x0005d80000100a00 */
[----:B------:R-:W-:Y:S06]  /*0b00*/  @!P0 BAR.ARV 0x9, 0x100 ;  /* 0x0244000000008b1d */ /* 0x000fec0000002000 */
[C---:B------:R-:W-:Y:S02]  /*0b10*/  IADD3 R206, P1, R16.reuse, 0x218, RZ ;  /* 0x0000021810ce7810 */ /* 0x040fe40007f3e0ff */
[----:B------:R-:W-:Y:S01]  /*0b20*/  IADD3 R212, P2, R16, 0x224, RZ ;  /* 0x0000022410d47810 */ /* 0x000fe20007f5e0ff */
[----:B------:R2:W-:Y:S01]  /*0b30*/  STL [R1+0x220], RZ ;  /* 0x000220ff01007387 */ /* 0x0005e20000100800 */
[----:B-1----:R-:W-:Y:S01]  /*0b40*/  ISETP.LE.AND P0, PT, R0, UR5, PT ;  /* 0x0000000500007c0c */ /* 0x002fe2000bf03270 */
[----:B------:R-:W-:-:S02]  /*0b50*/  IMAD.X R207, RZ, RZ, R17, P1 ;  /* 0x000000ffffcf7224 */ /* 0x000fc400008e0611 */
[----:B------:R2:W-:Y:S01]  /*0b60*/  STL [R1+0x224], RZ ;  /* 0x000224ff01007387 */ /* 0x0005e20000100800 */
[----:B------:R-:W-:-:S09]  /*0b70*/  IMAD.X R211, RZ, RZ, R17, P2 ;  /* 0x000000ffffd37224 */ /* 0x000fd200010e0611 */
[----:B--2---:R-:W-:Y:S05]  /*0b80*/  @P0 EXIT ;  /* 0x000000000000094d */ /* 0x004fea0003800000 */
[----:B------:R-:W1:Y:S01]  /*0b90*/  S2R R6, SR_TID.X ;  /* 0x0000000000067919 */ /* 0x000e620000002100 */
[----:B------:R-:W2:Y:S01]  /*0ba0*/  S2UR UR6, SR_CgaCtaId ;  /* 0x00000000000679c3 */ /* 0x000ea20000008800 */
[----:B------:R-:W-:Y:S01]  /*0bb0*/  UMOV UR50, 0x400 ;  /* 0x0000040000327882 */ /* 0x000fe20000000000 */
[----:B------:R-:W-:Y:S01]  /*0bc0*/  IMAD.MOV.U32 R185, RZ, RZ, 0x2 ;  /* 0x00000002ffb97424 */ /* 0x000fe200078e00ff */
[C---:B------:R-:W-:Y:S01]  /*0bd0*/  IADD3 R204, -R18.reuse, 0xb, RZ ;  /* 0x0000000b12cc7810 */ /* 0x040fe20007ffe1ff */
[----:B------:R-:W-:Y:S01]  /*0be0*/  VIADD R205, R18, 0x8 ;  /* 0x0000000812cd7836 */ /* 0x000fe20000000000 */
[----:B------:R-:W-:-:S03]  /*0bf0*/  ULDC.64 UR36, c[0x0][0x198] ;  /* 0x0000660000247ab9 */ /* 0x000fc60000000a00 */
[----:B------:R-:W3:Y:S01]  /*0c00*/  S2UR UR4, SR_SWINHI ;  /* 0x00000000000479c3 */ /* 0x000ee20000002f00 */
[----:B--2---:R-:W-:Y:S01]  /*0c10*/  ULEA UR50, UR6, UR50, 0x18 ;  /* 0x0000003206327291 */ /* 0x004fe2000f8ec03f */
[----:B-1----:R-:W-:-:S06]  /*0c20*/  VIADD R198, R6, 0xffffff80 ;  /* 0xffffff8006c67836 */ /* 0x002fcc0000000000 */
[----:B------:R-:W-:Y:S01]  /*0c30*/  UMOV UR48, UR50 ;  /* 0x0000003200307c82 */ /* 0x000fe20008000000 */
[----:B---3--:R-:W-:Y:S01]  /*0c40*/  UMOV UR49, UR4 ;  /* 0x0000000400317c82 */ /* 0x008fe20008000000 */
[----:B------:R-:W-:Y:S01]  /*0c50*/  LOP3.LUT R6, R6, 0x7f, RZ, 0xc0, !PT ;  /* 0x0000007f06067812 */ /* 0x000fe200078ec0ff */
[----:B------:R-:W-:Y:S01]  /*0c60*/  UMOV UR4, UR5 ;  /* 0x0000000500047c82 */ /* 0x000fe20008000000 */
[----:B------:R-:W-:Y:S02]  /*0c70*/  SHF.R.S32.HI R19, RZ, 0x1f, R198 ;  /* 0x0000001fff137819 */ /* 0x000fe400000114c6 */
[----:B------:R-:W-:Y:S02]  /*0c80*/  ISETP.NE.AND P0, PT, R6, RZ, PT ;  /* 0x000000ff0600720c */ /* 0x000fe40003f05270 */
[CC--:B------:R-:W-:Y:S02]  /*0c90*/  LEA.HI R2, R19.reuse, R198.reuse, RZ, 0x4 ;  /* 0x000000c613027211 */ /* 0x0c0fe400078f20ff */
[----:B------:R-:W-:-:S02]  /*0ca0*/  LEA.HI R0, R19, R198, RZ, 0x7 ;  /* 0x000000c613007211 */ /* 0x000fc400078f38ff */
[----:B------:R-:W-:Y:S02]  /*0cb0*/  SHF.R.S32.HI R7, RZ, 0x4, R2 ;  /* 0x00000004ff077819 */ /* 0x000fe40000011402 */
[----:B------:R-:W-:Y:S02]  /*0cc0*/  LOP3.LUT R3, R0, 0xffffff80, RZ, 0xc0, !PT ;  /* 0xffffff8000037812 */ /* 0x000fe400078ec0ff */
[----:B------:R-:W-:Y:S02]  /*0cd0*/  LEA.HI R214, R19, R198, RZ, 0x5 ;  /* 0x000000c613d67211 */ /* 0x000fe400078f28ff */
[----:B------:R-:W-:Y:S01]  /*0ce0*/  LEA.HI R4, R2, R7, RZ, 0x1 ;  /* 0x0000000702047211 */ /* 0x000fe200078f08ff */
[----:B------:R-:W-:Y:S01]  /*0cf0*/  IMAD.IADD R208, R198, 0x1, -R3 ;  /* 0x00000001c6d07824 */ /* 0x000fe200078e0a03 */
[----:B------:R-:W-:Y:S02]  /*0d00*/  LOP3.LUT R5, R2, 0x3fffff0, RZ, 0xc0, !PT ;  /* 0x03fffff002057812 */ /* 0x000fe400078ec0ff */
[----:B------:R-:W-:-:S02]  /*0d10*/  SHF.R.S32.HI R214, RZ, 0x5, R214 ;  /* 0x00000005ffd67819 */ /* 0x000fc400000114d6 */
[----:B------:R-:W-:Y:S01]  /*0d20*/  LOP3.LUT R4, R4, 0x1ffffffe, RZ, 0xc0, !PT ;  /* 0x1ffffffe04047812 */ /* 0x000fe200078ec0ff */
[----:B------:R-:W-:Y:S01]  /*0d30*/  IMAD.IADD R5, R198, 0x1, -R5 ;  /* 0x00000001c6057824 */ /* 0x000fe200078e0a05 */
[----:B------:R-:W-:Y:S02]  /*0d40*/  SHF.R.S32.HI R3, RZ, 0x1f, R208 ;  /* 0x0000001fff037819 */ /* 0x000fe400000114d0 */
[----:B------:R-:W-:Y:S01]  /*0d50*/  SHF.R.S32.HI R213, RZ, 0x7, R0 ;  /* 0x00000007ffd57819 */ /* 0x000fe20000011400 */
[----:B------:R-:W-:Y:S01]  /*0d60*/  IMAD.IADD R4, R7, 0x1, -R4 ;  /* 0x0000000107047824 */ /* 0x000fe200078e0a04 */
[CC--:B------:R-:W-:Y:S01]  /*0d70*/  LEA.HI R20, R3.reuse, R208.reuse, RZ, 0x2 ;  /* 0x000000d003147211 */ /* 0x0c0fe200078f10ff */
[----:B------:R-:W-:Y:S01]  /*0d80*/  IMAD R5, R214, 0x10, R5 ;  /* 0x00000010d6057824 */ /* 0x000fe200078e0205 */
[----:B------:R-:W-:Y:S02]  /*0d90*/  LEA.HI R3, R3, R208, RZ, 0x5 ;  /* 0x000000d003037211 */ /* 0x000fe400078f28ff */
[----:B------:R-:W-:Y:S01]  /*0da0*/  SHF.R.S32.HI R2, RZ, 0x2, R20 ;  /* 0x00000002ff027819 */ /* 0x000fe20000011414 */
[----:B------:R-:W-:Y:S01]  /*0db0*/  IMAD R4, R5, 0x8, R4 ;  /* 0x0000000805047824 */ /* 0x000fe200078e0204 */
[----:B------:R-:W-:-:S02]  /*0dc0*/  SHF.R.S32.HI R5, RZ, 0x1f, R20 ;  /* 0x0000001fff057819 */ /* 0x000fc40000011414 */
[----:B------:R-:W-:Y:S01]  /*0dd0*/  SHF.R.S32.HI R3, RZ, 0x5, R3 ;  /* 0x00000005ff037819 */ /* 0x000fe20000011403 */
[----:B------:R-:W-:Y:S01]  /*0de0*/  IMAD.SHL.U32 R184, R4, 0x8, RZ ;  /* 0x0000000804b87824 */ /* 0x000fe200078e00ff */
[----:B------:R-:W-:Y:S02]  /*0df0*/  LEA.HI R5, R5, R2, RZ, 0x3 ;  /* 0x0000000205057211 */ /* 0x000fe400078f18ff */
[----:B------:R-:W-:Y:S01]  /*0e00*/  LEA.HI R0, R0, R213, RZ, 0x1 ;  /* 0x000000d500007211 */ /* 0x000fe200078f08ff */
[----:B------:R-:W-:Y:S01]  /*0e10*/  IMAD.WIDE R184, R184, R185, UR48 ;  /* 0x00000030b8b87e25 */ /* 0x000fe2000f8e02b9 */
[----:B------:R-:W-:Y:S02]  /*0e20*/  LOP3.LUT R5, R5, 0xfffffff8, RZ, 0xc0, !PT ;  /* 0xfffffff805057812 */ /* 0x000fe400078ec0ff */
[----:B------:R-:W-:Y:S02]  /*0e30*/  LEA.HI R19, R19, R198, RZ, 0x3 ;  /* 0x000000c613137211 */ /* 0x000fe400078f18ff */
[----:B------:R-:W-:Y:S01]  /*0e40*/  IADD3 R9, P6, R184, 0x20, RZ ;  /* 0x00000020b8097810 */ /* 0x000fe20007fde0ff */
[----:B------:R-:W-:Y:S01]  /*0e50*/  IMAD.IADD R2, R2, 0x1, -R5 ;  /* 0x0000000102027824 */ /* 0x000fe200078e0a05 */
[----:B------:R-:W-:-:S02]  /*0e60*/  IADD3 R5, P5, R184, 0x40, RZ ;  /* 0x00000040b8057810 */ /* 0x000fc40007fbe0ff */
[----:B------:R-:W-:Y:S01]  /*0e70*/  LOP3.LUT R8, R9, 0x380, RZ, 0xc0, !PT ;  /* 0x0000038009087812 */ /* 0x000fe200078ec0ff */
[----:B------:R-:W-:Y:S01]  /*0e80*/  IMAD R21, R3, 0x10, R2 ;  /* 0x0000001003157824 */ /* 0x000fe200078e0202 */
[----:B------:R-:W-:Y:S01]  /*0e90*/  LOP3.LUT R4, R5, 0x380, RZ, 0xc0, !PT ;  /* 0x0000038005047812 */ /* 0x000fe200078ec0ff */
[----:B------:R-:W-:Y:S01]  /*0ea0*/  IMAD.X R3, RZ, RZ, R185, P6 ;  /* 0x000000ffff037224 */ /* 0x000fe200030e06b9 */
[----:B------:R-:W-:Y:S02]  /*0eb0*/  SHF.R.U64 R8, R8, 0x3, RZ ;  /* 0x0000000308087819 */ /* 0x000fe400000012ff */
[----:B------:R-:W-:Y:S02]  /*0ec0*/  SHF.R.U64 R4, R4, 0x3, RZ ;  /* 0x0000000304047819 */ /* 0x000fe400000012ff */
[----:B------:R-:W-:Y:S02]  /*0ed0*/  LOP3.LUT R2, R8, R9, RZ, 0x3c, !PT ;  /* 0x0000000908027212 */ /* 0x000fe400078e3cff */
[----:B------:R-:W-:-:S02]  /*0ee0*/  IADD3 R11, P2, R184, 0x4020, RZ ;  /* 0x00004020b80b7810 */ /* 0x000fc40007f5e0ff */
[C---:B------:R-:W-:Y:S02]  /*0ef0*/  IADD3 R13, P1, R184.reuse, 0x4040, RZ ;  /* 0x00004040b80d7810 */ /* 0x040fe40007f3e0ff */
[C---:B------:R-:W-:Y:S02]  /*0f00*/  IADD3 R7, P4, R184.reuse, 0x60, RZ ;  /* 0x00000060b8077810 */ /* 0x040fe40007f9e0ff */
[C---:B------:R-:W-:Y:S02]  /*0f10*/  IADD3 R9, P3, R184.reuse, 0x4000, RZ ;  /* 0x00004000b8097810 */ /* 0x040fe40007f7e0ff */
[----:B------:R-:W-:Y:S02]  /*0f20*/  IADD3 R15, P6, R184, 0x4060, RZ ;  /* 0x00004060b80f7810 */ /* 0x000fe40007fde0ff */
[----:B------:R-:W-:Y:S01]  /*0f30*/  LOP3.LUT R4, R4, R5, RZ, 0x3c, !PT ;  /* 0x0000000504047212 */ /* 0x000fe200078e3cff */
[----:B------:R-:W-:Y:S01]  /*0f40*/  IMAD.X R5, RZ, RZ, R185, P5 ;  /* 0x000000ffff057224 */ /* 0x000fe200028e06b9 */
[----:B------:R-:W-:-:S02]  /*0f50*/  LOP3.LUT R10, R11, 0x380, RZ, 0xc0, !PT ;  /* 0x000003800b0a7812 */ /* 0x000fc400078ec0ff */
[----:B------:R-:W-:Y:S02]  /*0f60*/  LOP3.LUT R12, R13, 0x380, RZ, 0xc0, !PT ;  /* 0x000003800d0c7812 */ /* 0x000fe400078ec0ff */
[----:B------:R-:W-:Y:S02]  /*0f70*/  LOP3.LUT R6, R7, 0x380, RZ, 0xc0, !PT ;  /* 0x0000038007067812 */ /* 0x000fe400078ec0ff */
[----:B------:R-:W-:Y:S02]  /*0f80*/  LOP3.LUT R8, R9, 0x380, RZ, 0xc0, !PT ;  /* 0x0000038009087812 */ /* 0x000fe400078ec0ff */
[----:B------:R-:W-:Y:S02]  /*0f90*/  LOP3.LUT R14, R15, 0x380, RZ, 0xc0, !PT ;  /* 0x000003800f0e7812 */ /* 0x000fe400078ec0ff */
[----:B------:R-:W-:Y:S02]  /*0fa0*/  SHF.R.U64 R10, R10, 0x3, RZ ;  /* 0x000000030a0a7819 */ /* 0x000fe400000012ff */
[----:B------:R-:W-:-:S02]  /*0fb0*/  SHF.R.U64 R12, R12, 0x3, RZ ;  /* 0x000000030c0c7819 */ /* 0x000fc400000012ff */
[----:B------:R-:W-:Y:S02]  /*0fc0*/  SHF.R.U64 R6, R6, 0x3, RZ ;  /* 0x0000000306067819 */ /* 0x000fe400000012ff */
[----:B------:R-:W-:Y:S02]  /*0fd0*/  SHF.R.U64 R8, R8, 0x3, RZ ;  /* 0x0000000308087819 */ /* 0x000fe400000012ff */
[----:B------:R-:W-:Y:S02]  /*0fe0*/  SHF.R.U64 R14, R14, 0x3, RZ ;  /* 0x000000030e0e7819 */ /* 0x000fe400000012ff */
[----:B------:R-:W-:Y:S02]  /*0ff0*/  MOV R235, R2 ;  /* 0x0000000200eb7202 */ /* 0x000fe40000000f00 */
[----:B------:R-:W-:Y:S02]  /*1000*/  MOV R234, R4 ;  /* 0x0000000400ea7202 */ /* 0x000fe40000000f00 */
[----:B------:R-:W-:-:S02]  /*1010*/  LOP3.LUT R0, R0, 0x3fffffe, RZ, 0xc0, !PT ;  /* 0x03fffffe00007812 */ /* 0x000fc400078ec0ff */
[----:B------:R-:W-:Y:S02]  /*1020*/  LOP3.LUT R5, R19, 0x1ffffff8, RZ, 0xc0, !PT ;  /* 0x1ffffff813057812 */ /* 0x000fe400078ec0ff */
[----:B------:R-:W-:Y:S01]  /*1030*/  LOP3.LUT R3, R20, 0x7ffffffc, RZ, 0xc0, !PT ;  /* 0x7ffffffc14037812 */ /* 0x000fe200078ec0ff */
[----:B------:R-:W-:Y:S01]  /*1040*/  IMAD.IADD R0, R213, 0x1, -R0 ;  /* 0x00000001d5007824 */ /* 0x000fe200078e0a00 */
        /* <DEDUP_REMOVED lines=10> */
[----:B------:R-:W-:Y:S01]  /*10f0*/  IADD3 R22, P1, R16, 0x13c, RZ ;  /* 0x0000013c10167810 */ /* 0x000fe20007f3e0ff */
[----:B------:R-:W-:Y:S01]  /*1100*/  IMAD.IADD R5, R198, 0x1, -R5 ;  /* 0x00000001c6057824 */ /* 0x000fe200078e0a05 */
[----:B------:R-:W-:Y:S01]  /*1110*/  IADD3 R210, P2, R16, 0x230, RZ ;  /* 0x0000023010d27810 */ /* 0x000fe20007f5e0ff */
[----:B------:R-:W-:Y:S01]  /*1120*/  IMAD.IADD R3, R208, 0x1, -R3 ;  /* 0x00000001d0037824 */ /* 0x000fe200078e0a03 */
[----:B------:R-:W-:Y:S01]  /*1130*/  MOV R233, R6 ;  /* 0x0000000600e97202 */ /* 0x000fe20000000f00 */
[----:B------:R-:W-:Y:S01]  /*1140*/  IMAD R196, R0, 0x40, R21 ;  /* 0x0000004000c47824 */ /* 0x000fe200078e0215 */
[----:B------:R-:W-:Y:S01]  /*1150*/  MOV R232, R8 ;  /* 0x0000000800e87202 */ /* 0x000fe20000000f00 */
[--C-:B------:R-:W-:Y:S01]  /*1160*/  IMAD.X R158, RZ, RZ, R17.reuse, P1 ;  /* 0x000000ffff9e7224 */ /* 0x100fe200008e0611 */
[----:B------:R-:W-:Y:S01]  /*1170*/  MOV R231, R10 ;  /* 0x0000000a00e77202 */ /* 0x000fe20000000f00 */
[----:B------:R-:W-:Y:S01]  /*1180*/  IMAD.X R209, RZ, RZ, R17, P2 ;  /* 0x000000ffffd17224 */ /* 0x000fe200010e0611 */
[----:B------:R-:W-:Y:S01]  /*1190*/  MOV R221, R12 ;  /* 0x0000000c00dd7202 */ /* 0x000fe20000000f00 */
[----:B------:R-:W-:Y:S01]  /*11a0*/  IMAD.SHL.U32 R186, R5, 0x8, RZ ;  /* 0x0000000805ba7824 */ /* 0x000fe200078e00ff */
[----:B------:R-:W-:Y:S01]  /*11b0*/  MOV R215, R14 ;  /* 0x0000000e00d77202 */ /* 0x000fe20000000f00 */
[----:B------:R-:W-:Y:S01]  /*11c0*/  IMAD.SHL.U32 R197, R3, 0x2, RZ ;  /* 0x0000000203c57824 */ /* 0x000fe200078e00ff */
[----:B------:R-:W-:-:S02]  /*11d0*/  SEL R200, RZ, 0x1, P0 ;  /* 0x00000001ffc87807 */ /* 0x000fc40000000000 */
[----:B------:R-:W-:-:S07]  /*11e0*/  SHF.R.S32.HI R194, RZ, 0x3, R19 ;  /* 0x00000003ffc27819 */ /* 0x000fce0000011413 */
.L_x_1606:
        /* <DEDUP_REMOVED lines=20> */
.L_x_1488:
[----:B------:R-:W-:Y:S01]  /*1330*/  ULDC UR6, c[0x0][0xec4] ;  /* 0x0003b10000067ab9 */ /* 0x000fe20000000800 */
[----:B------:R-:W-:Y:S01]  /*1340*/  UMOV UR39, UR7 ;  /* 0x0000000700277c82 */ /* 0x000fe20008000000 */
[----:B------:R-:W-:-:S11]  /*1350*/  UISETP.NE.AND UP0, UPT, UR6, 0x1, UPT ;  /* 0x000000010600788c */ /* 0x000fd6000bf05270 */
[----:B------:R-:W-:Y:S02]  /*1360*/  @UP0 ULDC.64 UR10, c[0x0][0xec8] ;  /* 0x0003b200000a0ab9 */ /* 0x000fe40000000a00 */
[----:B------:R-:W-:-:S04]  /*1370*/  UIMAD.WIDE.U32 UR4, UR7, UR10, URZ ;  /* 0x0000000a070472a5 */ /* 0x000fc8000f8e003f */
[----:B------:R-:W-:-:S04]  /*1380*/  @UP0 USHF.R.U32.HI UR39, URZ, UR11, UR5 ;  /* 0x0000000b3f270299 */ /* 0x000fc80008011605 */
[----:B------:R-:W-:-:S12]  /*1390*/  UIMAD UR4, UR39, UR6, URZ ;  /* 0x00000006270472a4 */ /* 0x000fd8000f8e023f */
.L_x_1489:
[----:B------:R-:W1:Y:S01]  /*13a0*/  LDC R0, c[0x0][0xa80] ;  /* 0x0002a000ff007b82 */ /* 0x000e620000000800 */
[----:B------:R-:W-:Y:S01]  /*13b0*/  ULOP3.LUT UR5, URZ, UR39, URZ, 0x33, !UPT ;  /* 0x000000273f057292 */ /* 0x000fe2000f8e333f */
[----:B------:R-:W-:Y:S01]  /*13c0*/  IMAD.MOV.U32 R2, RZ, RZ, 0x3000 ;  /* 0x00003000ff027424 */ /* 0x000fe200078e00ff */
[----:B------:R-:W-:Y:S01]  /*13d0*/  UIADD3 UR6, UP2, UR48, 0x32450, URZ ;  /* 0x0003245030067890 */ /* 0x000fe2000ff5e03f */
[----:B------:R-:W-:Y:S01]  /*13e0*/  IMAD.U32 R3, RZ, RZ, UR38 ;  /* 0x00000026ff037e24 */ /* 0x000fe2000f8e00ff */
[----:B------:R-:W-:Y:S01]  /*13f0*/  ULDC UR42, c[0x0][0xeac] ;  /* 0x0003ab00002a7ab9 */ /* 0x000fe20000000800 */
[----:B------:R-:W-:Y:S01]  /*1400*/  UIADD3 UR11, UP3, UR48, 0x32460, URZ ;  /* 0x00032460300b7890 */ /* 0x000fe2000ff7e03f */
[----:B------:R-:W-:Y:S01]  /*1410*/  IMAD.MOV.U32 R4, RZ, RZ, 0xc000 ;  /* 0x0000c000ff047424 */ /* 0x000fe200078e00ff */
[----:B------:R-:W-:Y:S01]  /*1420*/  UIADD3 UR42, UR5, UR42, URZ ;  /* 0x0000002a052a7290 */ /* 0x000fe2000fffe03f */
[----:B------:R-:W-:Y:S01]  /*1430*/  IMAD.U32 R8, RZ, RZ, UR6 ;  /* 0x00000006ff087e24 */ /* 0x000fe2000f8e00ff */
[----:B------:R-:W-:Y:S01]  /*1440*/  UIADD3.X UR5, URZ, UR49, URZ, UP2, !UPT ;  /* 0x000000313f057290 */ /* 0x000fe200097fe43f */
[----:B------:R-:W-:Y:S01]  /*1450*/  IMAD.U32 R5, RZ, RZ, UR38 ;  /* 0x00000026ff057e24 */ /* 0x000fe2000f8e00ff */
[----:B------:R-:W-:Y:S01]  /*1460*/  UIADD3 UR9, UP0, UR48, 0x32430, URZ ;  /* 0x0003243030097890 */ /* 0x000fe2000ff1e03f */
[----:B------:R-:W-:Y:S01]  /*1470*/  IMAD.MOV.U32 R6, RZ, RZ, R200 ;  /* 0x000000ffff067224 */ /* 0x000fe200078e00c8 */
[----:B------:R-:W-:Y:S01]  /*1480*/  UIADD3 UR10, UP1, UR48, 0x32440, URZ ;  /* 0x00032440300a7890 */ /* 0x000fe2000ff3e03f */
[----:B------:R-:W-:Y:S01]  /*1490*/  IMAD.MOV.U32 R7, RZ, RZ, 0x100 ;  /* 0x00000100ff077424 */ /* 0x000fe200078e00ff */
[----:B------:R-:W-:Y:S01]  /*14a0*/  UIADD3.X UR12, URZ, UR49, URZ, UP3, !UPT ;  /* 0x000000313f0c7290 */ /* 0x000fe20009ffe43f */
[----:B------:R-:W-:Y:S01]  /*14b0*/  IMAD.U32 R9, RZ, RZ, UR5 ;  /* 0x00000005ff097e24 */ /* 0x000fe2000f8e00ff */
[----:B------:R-:W-:Y:S01]  /*14c0*/  UIADD3.X UR5, URZ, UR49, URZ, UP0, !UPT ;  /* 0x000000313f057290 */ /* 0x000fe200087fe43f */
[----:B------:R2:W-:Y:S01]  /*14d0*/  STL.64 [R1+0x18], R2 ;  /* 0x0000180201007387 */ /* 0x0005e20000100a00 */
[----:B------:R-:W-:Y:S01]  /*14e0*/  UIADD3.X UR6, URZ, UR49, URZ, UP1, !UPT ;  /* 0x000000313f067290 */ /* 0x000fe20008ffe43f */
[----:B------:R-:W-:Y:S01]  /*14f0*/  IMAD.U32 R10, RZ, RZ, UR11 ;  /* 0x0000000bff0a7e24 */ /* 0x000fe2000f8e00ff */
[----:B------:R-:W-:Y:S01]  /*1500*/  ULDC UR43, c[0x0][0xeb8] ;  /* 0x0003ae00002b7ab9 */ /* 0x000fe20000000800 */
[----:B------:R3:W-:Y:S01]  /*1510*/  STL.128 [R1+0x50], R4 ;  /* 0x0000500401007387 */ /* 0x0007e20000100c00 */
[----:B------:R-:W-:Y:S01]  /*1520*/  UISETP.NE.AND UP1, UPT, UR43, 0x1, UPT ;  /* 0x000000012b00788c */ /* 0x000fe2000bf25270 */
[----:B------:R-:W-:Y:S01]  /*1530*/  IMAD.MOV.U32 R201, RZ, RZ, 0x100 ;  /* 0x00000100ffc97424 */ /* 0x000fe200078e00ff */
[----:B------:R-:W-:Y:S01]  /*1540*/  UIADD3 UR7, UR7, -UR4, URZ ;  /* 0x8000000407077290 */ /* 0x000fe2000fffe03f */
[----:B------:R-:W-:Y:S01]  /*1550*/  IMAD.MOV.U32 R202, RZ, RZ, 0x1 ;  /* 0x00000001ffca7424 */ /* 0x000fe200078e00ff */
[----:B-1----:R1:W-:Y:S01]  /*1560*/  STL [R1+0x460], R0 ;  /* 0x0004600001007387 */ /* 0x0023e20000100800 */
[----:B------:R-:W-:Y:S01]  /*1570*/  IMAD.MOV.U32 R203, RZ, RZ, RZ ;  /* 0x000000ffffcb7224 */ /* 0x000fe200078e00ff */
[----:B------:R-:W-:Y:S01]  /*1580*/  ULDC UR40, c[0x0][0x404] ;  /* 0x0001010000287ab9 */ /* 0x000fe20000000800 */
[----:B--2---:R-:W-:Y:S01]  /*1590*/  IMAD.U32 R2, RZ, RZ, UR10 ;  /* 0x0000000aff027e24 */ /* 0x004fe2000f8e00ff */
[----:B------:R-:W-:Y:S01]  /*15a0*/  ULDC.64 UR10, c[0x0][0x3f8] ;  /* 0x0000fe00000a7ab9 */ /* 0x000fe20000000a00 */
[----:B------:R-:W-:Y:S01]  /*15b0*/  IMAD.MOV.U32 R12, RZ, RZ, 0x1 ;  /* 0x00000001ff0c7424 */ /* 0x000fe200078e00ff */
[----:B------:R-:W-:Y:S01]  /*15c0*/  UISETP.NE.U32.AND UP0, UPT, UR10, URZ, UPT ;  /* 0x0000003f0a00728c */ /* 0x000fe2000bf05070 */
[----:B------:R-:W-:Y:S01]  /*15d0*/  IMAD.MOV.U32 R13, RZ, RZ, RZ ;  /* 0x000000ffff0d7224 */ /* 0x000fe200078e00ff */
[----:B------:R1:W-:Y:S01]  /*15e0*/  STL.128 [R1+0x20], R200 ;  /* 0x000020c801007387 */ /* 0x0003e20000100c00 */
[----:B------:R-:W-:Y:S01]  /*15f0*/  IMAD.U32 R11, RZ, RZ, UR12 ;  /* 0x0000000cff0b7e24 */ /* 0x000fe2000f8e00ff */
[----:B------:R-:W-:Y:S01]  /*1600*/  UISETP.NE.AND.EX UP0, UPT, UR11, URZ, UPT, UP0 ;  /* 0x0000003f0b00728c */ /* 0x000fe2000bf05300 */
[----:B---3--:R-:W-:Y:S01]  /*1610*/  IMAD.U32 R6, RZ, RZ, UR42 ;  /* 0x0000002aff067e24 */ /* 0x008fe2000f8e00ff */
[----:B------:R1:W-:Y:S01]  /*1620*/  STL.64 [R1+0x60], R12 ;  /* 0x0000600c01007387 */ /* 0x0003e20000100a00 */
[----:B------:R-:W-:Y:S01]  /*1630*/  IMAD.U32 R4, RZ, RZ, UR9 ;  /* 0x00000009ff047e24 */ /* 0x000fe2000f8e00ff */
[----:B------:R-:W-:Y:S01]  /*1640*/  ULDC UR11, c[0x0][0xec4] ;  /* 0x0003b100000b7ab9 */ /* 0x000fe20000000800 */
[----:B------:R-:W-:Y:S01]  /*1650*/  IMAD.U32 R5, RZ, RZ, UR5 ;  /* 0x00000005ff057e24 */ /* 0x000fe2000f8e00ff */
[----:B------:R-:W-:Y:S01]  /*1660*/  ULDC.64 UR4, c[0x0][0xad8] ;  /* 0x0002b60000047ab9 */ /* 0x000fe20000000a00 */
[----:B------:R-:W-:Y:S01]  /*1670*/  IMAD.U32 R3, RZ, RZ, UR6 ;  /* 0x00000006ff037e24 */ /* 0x000fe2000f8e00ff */
[----:B------:R-:W-:Y:S01]  /*1680*/  UISETP.GE.AND UP2, UPT, UR5, 0x1, UPT ;  /* 0x000000010500788c */ /* 0x000fe2000bf46270 */
[----:B------:R1:W-:Y:S01]  /*1690*/  STL [R1+0x70], R6 ;  /* 0x0000700601007387 */ /* 0x0003e20000100800 */
[----:B------:R-:W-:Y:S01]  /*16a0*/  UIMAD UR11, UR8, UR11, UR7 ;  /* 0x0000000b080b72a4 */ /* 0x000fe2000f8e0207 */
[----:B------:R-:W-:Y:S01]  /*16b0*/  IADD3 R32, P0, R16, 0x38, RZ ;  /* 0x0000003810207810 */ /* 0x000fe20007f1e0ff */
[----:B------:R-:W-:Y:S01]  /*16c0*/  USHF.L.U32 UR42, UR42, 0x7, URZ ;  /* 0x000000072a2a7899 */ /* 0x000fe2000800063f */
[----:B------:R1:W-:Y:S01]  /*16d0*/  STL.128 [R1+0x40], R8 ;  /* 0x0000400801007387 */ /* 0x0003e20000100c00 */
[----:B------:R-:W-:Y:S01]  /*16e0*/  @UP1 ULDC UR8, c[0x0][0xebc] ;  /* 0x0003af0000081ab9 */ /* 0x000fe20000000800 */
[----:B------:R-:W-:Y:S01]  /*16f0*/  USEL UR40, UR40, 0x1, UP0 ;  /* 0x0000000128287887 */ /* 0x000fe20008000000 */
[----:B------:R-:W-:Y:S01]  /*1700*/  PLOP3.LUT P1, PT, PT, PT, UP2, 0x80, 0x0 ;  /* 0x000000000000781c */ /* 0x000fe20003f2f028 */
[----:B------:R1:W-:Y:S01]  /*1710*/  STL.64 [R1+0x68], R10 ;  /* 0x0000680a01007387 */ /* 0x0003e20000100a00 */
[----:B------:R-:W-:Y:S01]  /*1720*/  UIMAD.WIDE.U32 UR8, UR11, UR8, URZ ;  /* 0x000000080b0872a5 */ /* 0x000fe2000f8e003f */
[----:B------:R-:W-:Y:S01]  /*1730*/  IMAD.X R33, RZ, RZ, R17, P0 ;  /* 0x000000ffff217224 */ /* 0x000fe200000e0611 */
[----:B------:R-:W-:Y:S01]  /*1740*/  ULDC UR10, c[0x0][0x2e0] ;  /* 0x0000b800000a7ab9 */ /* 0x000fe20000000800 */
[----:B------:R1:W-:Y:S01]  /*1750*/  STL.64 [R1+0x8], R4 ;  /* 0x0000080401007387 */ /* 0x0003e20000100a00 */
[----:B------:R-:W-:Y:S01]  /*1760*/  ULDC UR6, c[0x0][0x288] ;  /* 0x0000a20000067ab9 */ /* 0x000fe20000000800 */
[----:B------:R-:W-:Y:S01]  /*1770*/  @UP1 ULDC UR12, c[0x0][0xec0] ;  /* 0x0003b000000c1ab9 */ /* 0x000fe20000000800 */
[----:B------:R-:W-:Y:S01]  /*1780*/  UMOV UR44, UR11 ;  /* 0x0000000b002c7c82 */ /* 0x000fe20008000000 */
[----:B------:R1:W-:Y:S01]  /*1790*/  STL.64 [R1+0x10], R2 ;  /* 0x0000100201007387 */ /* 0x0003e20000100a00 */
[----:B------:R-:W-:-:S02]  /*17a0*/  UIADD3 UR7, UR42, 0x80, -UR6 ;  /* 0x000000802a077890 */ /* 0x000fc4000fffe806 */
[----:B------:R-:W-:Y:S01]  /*17b0*/  UIMAD UR40, UR40, UR10, URZ ;  /* 0x0000000a282872a4 */ /* 0x000fe2000f8e023f */
[----:B------:R1:W-:Y:S01]  /*17c0*/  STL.64 [R1+0x30], R2 ;  /* 0x0000300201007387 */ /* 0x0003e20000100a00 */
[----:B------:R-:W-:Y:S02]  /*17d0*/  @UP1 USHF.R.U32.HI UR44, URZ, UR12, UR9 ;  /* 0x0000000c3f2c1299 */ /* 0x000fe40008011609 */
[----:B------:R-:W-:Y:S01]  /*17e0*/  UIADD3 UR8, UR40, UR7, URZ ;  /* 0x0000000728087290 */ /* 0x000fe2000fffe03f */
[----:B------:R1:W-:Y:S01]  /*17f0*/  STL.128 [R1+0x440], RZ ;  /* 0x000440ff01007387 */ /* 0x0003e20000100c00 */
[----:B------:R-:W-:Y:S02]  /*1800*/  UIADD3 UR7, -UR44, URZ, URZ ;  /* 0x0000003f2c077290 */ /* 0x000fe4000fffe13f */
[----:B------:R-:W-:Y:S01]  /*1810*/  UIADD3 UR4, UR8, UR4, URZ ;  /* 0x0000000408047290 */ /* 0x000fe2000fffe03f */
[----:B------:R1:W-:Y:S01]  /*1820*/  STL.128 [R1+0x450], RZ ;  /* 0x000450ff01007387 */ /* 0x0003e20000100c00 */
[----:B------:R-:W-:-:S03]  /*1830*/  UIMAD UR43, UR43, UR7, UR11 ;  /* 0x000000072b2b72a4 */ /* 0x000fc6000f8e020b */
[----:B------:R1:W-:Y:S04]  /*1840*/  STL.128 [R1+0x230], RZ ;  /* 0x000230ff01007387 */ /* 0x0003e80000100c00 */
        /* <DEDUP_REMOVED lines=31> */
[----:B------:R1:W-:Y:S04]  /*1a40*/  STL.64 [R1], RZ ;  /* 0x000000ff01007387 */ /* 0x0003e80000100a00 */
[----:B------:R1:W-:Y:S01]  /*1a50*/  STL.64 [R1+0x38], RZ ;  /* 0x000038ff01007387 */ /* 0x0003e20000100a00 */
[----:B------:R-:W-:Y:S05]  /*1a60*/  @!P1 BRA `(.L_x_1490) ;  /* 0x0000000000449947 */ /* 0x000fea0003800000 */
        /* <DEDUP_REMOVED lines=10> */
.L_x_1491:
[----:B------:R-:W-:-:S11]  /*1b10*/  UISETP.NE.AND UP0, UPT, UR5, 0x1, UPT ;  /* 0x000000010500788c */ /* 0x000fd6000bf05270 */
[----:B------:R-:W-:Y:S02]  /*1b20*/  @UP0 ULDC.64 UR10, c[0x0][0xae0] ;  /* 0x0002b800000a0ab9 */ /* 0x000fe40000000a00 */
[----:B------:R-:W-:-:S04]  /*1b30*/  UIMAD.WIDE.U32 UR8, UR7, UR10, URZ ;  /* 0x0000000a070872a5 */ /* 0x000fc8000f8e003f */
[----:B------:R-:W-:-:S12]  /*1b40*/  @UP0 USHF.R.U32.HI UR7, URZ, UR11, UR9 ;  /* 0x0000000b3f070299 */ /* 0x000fd80008011609 */
.L_x_1492:
[----:B------:R-:W-:-:S04]  /*1b50*/  UIMAD UR7, UR7, UR5, UR5 ;  /* 0x00000005070772a4 */ /* 0x000fc8000f8e0205 */
[----:B------:R-:W-:-:S04]  /*1b60*/  UISETP.LT.AND UP0, UPT, UR4, UR7, UPT ;  /* 0x000000070400728c */ /* 0x000fc8000bf01270 */
[----:B------:R-:W-:-:S12]  /*1b70*/  USEL UR4, UR4, UR7, UP0 ;  /* 0x0000000704047287 */ /* 0x000fd80008000000 */
.L_x_1490:
[----:B------:R-:W-:Y:S02]  /*1b80*/  UIADD3 UR8, UR40, 0x5f, URZ ;  /* 0x0000005f28087890 */ /* 0x000fe4000fffe03f */
[----:B------:R-:W-:Y:S02]  /*1b90*/  UIADD3 UR10, UR4, 0x5f, URZ ;  /* 0x0000005f040a7890 */ /* 0x000fe4000fffe03f */
[----:B------:R-:W-:Y:S02]  /*1ba0*/  UIMAD.WIDE UR8, UR8, 0x2aaaaaab, URZ ;  /* 0x2aaaaaab080878a5 */ /* 0x000fe4000f8e023f */
[----:B------:R-:W-:Y:S02]  /*1bb0*/  UIMAD.WIDE UR10, UR10, 0x2aaaaaab, URZ ;  /* 0x2aaaaaab0a0a78a5 */ /* 0x000fe4000f8e023f */
[----:B------:R-:W-:Y:S02]  /*1bc0*/  USHF.R.U32.HI UR4, URZ, 0x1f, UR9 ;  /* 0x0000001f3f047899 */ /* 0x000fe40008011609 */
[----:B------:R-:W-:-:S02]  /*1bd0*/  USHF.R.U32.HI UR7, URZ, 0x1f, UR11 ;  /* 0x0000001f3f077899 */ /* 0x000fc4000801160b */
[----:B------:R-:W-:Y:S02]  /*1be0*/  ULEA.HI.SX32 UR4, UR9, UR4, 0x1c ;  /* 0x0000000409047291 */ /* 0x000fe4000f8fe23f */
[----:B------:R-:W-:Y:S02]  /*1bf0*/  ULEA.HI.SX32 UR7, UR11, UR7, 0x1c ;  /* 0x000000070b077291 */ /* 0x000fe4000f8fe23f */
[----:B------:R-:W-:Y:S02]  /*1c00*/  UIADD3 UR6, UR40, -UR6, UR42 ;  /* 0x8000000628067290 */ /* 0x000fe4000fffe02a */
[----:B------:R-:W-:Y:S01]  /*1c10*/  UISETP.LT.AND UP0, UPT, UR4, UR7, UPT ;  /* 0x000000070400728c */ /* 0x000fe2000bf01270 */
[----:B------:R-:W-:Y:S02]  /*1c20*/  ULDC UR8, c[0x0][0xad4] ;  /* 0x0002b50000087ab9 */ /* 0x000fe40000000800 */
[----:B------:R-:W-:Y:S02]  /*1c30*/  UIADD3 UR8, UR6, -UR8, URZ ;  /* 0x8000000806087290 */ /* 0x000fe4000fffe03f */
        /* <DEDUP_REMOVED lines=13> */
.L_x_1494:
[----:B------:R-:W-:-:S11]  /*1d10*/  UISETP.NE.AND UP0, UPT, UR5, 0x1, UPT ;  /* 0x000000010500788c */ /* 0x000fd6000bf05270 */
[----:B------:R-:W-:Y:S02]  /*1d20*/  @UP0 ULDC.64 UR10, c[0x0][0xae0] ;  /* 0x0002b800000a0ab9 */ /* 0x000fe40000000a00 */
[----:B------:R-:W-:-:S04]  /*1d30*/  UIMAD.WIDE.U32 UR6, UR4, UR10, URZ ;  /* 0x0000000a040672a5 */ /* 0x000fc8000f8e003f */
[----:B------:R-:W-:-:S12]  /*1d40*/  @UP0 USHF.R.U32.HI UR4, URZ, UR11, UR7 ;  /* 0x0000000b3f040299 */ /* 0x000fd80008011607 */
.L_x_1495:
[----:B------:R-:W-:-:S04]  /*1d50*/  UIMAD UR4, UR4, UR5, URZ ;  /* 0x00000005040472a4 */ /* 0x000fc8000f8e023f */
[----:B------:R-:W-:-:S04]  /*1d60*/  UISETP.LT.AND UP0, UPT, UR8, UR4, UPT ;  /* 0x000000040800728c */ /* 0x000fc8000bf01270 */
[----:B------:R-:W-:-:S12]  /*1d70*/  USEL UR8, UR8, UR4, !UP0 ;  /* 0x0000000408087287 */ /* 0x000fd8000c000000 */
.L_x_1493:
[----:B------:R-:W-:Y:S01]  /*1d80*/  UIMAD.WIDE UR4, UR8, 0x2aaaaaab, URZ ;  /* 0x2aaaaaab080478a5 */ /* 0x000fe2000f8e023f */
[----:B------:R-:W-:-:S03]  /*1d90*/  PLOP3.LUT P0, PT, PT, PT, PT, 0x80, 0x0 ;  /* 0x000000000000781c */ /* 0x000fc60003f0f070 */
[----:B------:R-:W-:-:S04]  /*1da0*/  USHF.R.U32.HI UR4, URZ, 0x1f, UR5 ;  /* 0x0000001f3f047899 */ /* 0x000fc80008011605 */
[----:B------:R-:W-:-:S04]  /*1db0*/  ULEA.HI.SX32 UR4, UR5, UR4, 0x1c ;  /* 0x0000000405047291 */ /* 0x000fc8000f8fe23f */
[----:B------:R-:W-:-:S04]  /*1dc0*/  UISETP.LT.AND UP0, UPT, URZ, UR4, UPT ;  /* 0x000000043f00728c */ /* 0x000fc8000bf01270 */
[----:B------:R-:W-:-:S04]  /*1dd0*/  USEL UR41, URZ, UR4, !UP0 ;  /* 0x000000043f297287 */ /* 0x000fc8000c000000 */
[----:B------:R-:W-:-:S06]  /*1de0*/  UISETP.GT.AND UP0, UPT, UR45, UR41, UPT ;  /* 0x000000292d00728c */ /* 0x000fcc000bf04270 */
[----:B------:R-:W-:-:S13]  /*1df0*/  PLOP3.LUT P1, PT, PT, PT, UP0, 0x80, 0x0 ;  /* 0x000000000000781c */ /* 0x000fda0003f2f008 */
[----:B------:R-:W-:Y:S05]  /*1e00*/  @!P1 BRA `(.L_x_1496) ;  /* 0x000001dc00889947 */ /* 0x000fea0003800000 */
[----:B-1----:R-:W1:Y:S01]  /*1e10*/  SHFL.IDX PT, R0, R213, RZ, 0x1f ;  /* 0x00001fffd5007589 */ /* 0x002e6200000e0000 */
[----:B------:R-:W-:Y:S01]  /*1e20*/  UIADD3 UR6, UR50, 0x18400, URZ ;  /* 0x0001840032067890 */ /* 0x000fe2000fffe03f */
[----:B------:R-:W-:Y:S01]  /*1e30*/  IMAD.MOV.U32 R12, RZ, RZ, 0x1 ;  /* 0x00000001ff0c7424 */ /* 0x000fe200078e00ff */
[----:B------:R-:W-:Y:S01]  /*1e40*/  UIADD3 UR5, UR50, 0x400, URZ ;  /* 0x0000040032057890 */ /* 0x000fe2000fffe03f */
[----:B------:R-:W-:Y:S01]  /*1e50*/  IMAD.MOV.U32 R4, RZ, RZ, 0x1 ;  /* 0x00000001ff047424 */ /* 0x000fe200078e00ff */
[----:B------:R-:W-:Y:S01]  /*1e60*/  UIADD3 UR4, UR50, 0x1c400, URZ ;  /* 0x0001c40032047890 */ /* 0x000fe2000fffe03f */
[----:B------:R-:W-:Y:S01]  /*1e70*/  IMAD.MOV.U32 R5, RZ, RZ, RZ ;  /* 0x000000ffff057224 */ /* 0x000fe200078e00ff */
[----:B------:R-:W-:Y:S01]  /*1e80*/  USHF.R.U32.HI UR5, URZ, 0x4, UR5 ;  /* 0x000000043f057899 */ /* 0x000fe20008011605 */
[----:B------:R-:W-:Y:S01]  /*1e90*/  IMAD.MOV.U32 R6, RZ, RZ, 0x1 ;  /* 0x00000001ff067424 */ /* 0x000fe200078e00ff */
[----:B------:R-:W-:Y:S01]  /*1ea0*/  USHF.R.U32.HI UR4, URZ, 0x4, UR4 ;  /* 0x000000043f047899 */ /* 0x000fe20008011604 */
[----:B------:R-:W-:Y:S01]  /*1eb0*/  IMAD.MOV.U32 R7, RZ, RZ, RZ ;  /* 0x000000ffff077224 */ /* 0x000fe200078e00ff */
[----:B------:R-:W-:Y:S01]  /*1ec0*/  ULOP3.LUT UR5, UR5, 0x3fff, URZ, 0xc0, !UPT ;  /* 0x00003fff05057892 */ /* 0x000fe2000f8ec03f */
[----:B------:R-:W-:Y:S01]  /*1ed0*/  IMAD.MOV.U32 R13, RZ, RZ, RZ ;  /* 0x000000ffff0d7224 */ /* 0x000fe200078e00ff */
[----:B------:R-:W-:Y:S01]  /*1ee0*/  ULOP3.LUT UR4, UR4, 0x3fff, URZ, 0xc0, !UPT ;  /* 0x00003fff04047892 */ /* 0x000fe2000f8ec03f */
[----:B------:R-:W-:Y:S01]  /*1ef0*/  IMAD.MOV.U32 R9, RZ, RZ, 0x40000040 ;  /* 0x40000040ff097424 */ /* 0x000fe200078e00ff */
[----:B------:R-:W-:Y:S01]  /*1f00*/  ULOP3.LUT UR7, UR5, 0x3000000, URZ, 0xfc, !UPT ;  /* 0x0300000005077892 */ /* 0x000fe2000f8efc3f */
[----:B------:R2:W-:Y:S01]  /*1f10*/  STL.128 [R1+0x80], R4 ;  /* 0x0000800401007387 */ /* 0x0005e20000100c00 */
[----:B------:R-:W-:Y:S01]  /*1f20*/  ULOP3.LUT UR4, UR4, 0x10000, URZ, 0xfc, !UPT ;  /* 0x0001000004047892 */ /* 0x000fe2000f8efc3f */
[----:B------:R-:W-:Y:S01]  /*1f30*/  IMAD.MOV.U32 R11, RZ, RZ, 0x40000040 ;  /* 0x40000040ff0b7424 */ /* 0x000fe200078e00ff */
[----:B------:R-:W-:Y:S01]  /*1f40*/  ULOP3.LUT UR5, UR5, 0x10000, URZ, 0xfc, !UPT ;  /* 0x0001000005057892 */ /* 0x000fe2000f8efc3f */
[----:B------:R3:W-:Y:S01]  /*1f50*/  STL.64 [R1+0x90], R12 ;  /* 0x0000900c01007387 */ /* 0x0007e20000100a00 */
[----:B------:R-:W-:Y:S01]  /*1f60*/  IMAD.U32 R10, RZ, RZ, UR7 ;  /* 0x00000007ff0a7e24 */ /* 0x000fe2000f8e00ff */
[----:B------:R-:W-:Y:S01]  /*1f70*/  IADD3 R19, P5, R16, 0xa0, RZ ;  /* 0x000000a010137810 */ /* 0x000fe20007fbe0ff */
[----:B------:R-:W-:Y:S01]  /*1f80*/  IMAD.U32 R8, RZ, RZ, UR4 ;  /* 0x00000004ff087e24 */ /* 0x000fe2000f8e00ff */
[----:B-1----:R-:W-:Y:S01]  /*1f90*/  LEA.HI R2, R0, R0, RZ, 0x1 ;  /* 0x0000000000027211 */ /* 0x002fe200078f08ff */
[----:B------:R-:W-:Y:S01]  /*1fa0*/  IMAD.U32 R14, RZ, RZ, UR5 ;  /* 0x00000005ff0e7e24 */ /* 0x000fe2000f8e00ff */
[----:B------:R-:W-:Y:S01]  /*1fb0*/  ULOP3.LUT UP0, URZ, UR6, 0x1bf, URZ, 0xc0, !UPT ;  /* 0x000001bf063f7892 */ /* 0x000fe2000f80c03f */
[----:B------:R-:W-:Y:S01]  /*1fc0*/  IMAD.MOV.U32 R15, RZ, RZ, 0x40000040 ;  /* 0x40000040ff0f7424 */ /* 0x000fe200078e00ff */
[----:B------:R-:W-:Y:S01]  /*1fd0*/  LOP3.LUT R3, R2, 0x7fffe, RZ, 0xc0, !PT ;  /* 0x0007fffe02037812 */ /* 0x000fe200078ec0ff */
[----:B------:R1:W-:Y:S01]  /*1fe0*/  STL.128 [R1+0xa0], R8 ;  /* 0x0000a00801007387 */ /* 0x0003e20000100c00 */
[----:B------:R-:W-:Y:S01]  /*1ff0*/  IMAD.X R44, RZ, RZ, R17, P5 ;  /* 0x000000ffff2c7224 */ /* 0x000fe200028e0611 */
[----:B------:R-:W-:Y:S01]  /*2000*/  IADD3 R30, P1, R16, 0x118, RZ ;  /* 0x00000118101e7810 */ /* 0x000fe20007f3e0ff */
[----:B--2---:R-:W-:Y:S01]  /*2010*/  IMAD.MOV.U32 R5, RZ, RZ, 0x40000040 ;  /* 0x40000040ff057424 */ /* 0x004fe200078e00ff */
[----:B------:R1:W-:Y:S01]  /*2020*/  STL.64 [R1+0x78], RZ ;  /* 0x000078ff01007387 */ /* 0x0003e20000100a00 */
[----:B------:R-:W-:Y:S01]  /*2030*/  IMAD.IADD R3, R0, 0x1, -R3 ;  /* 0x0000000100037824 */ /* 0x000fe200078e0a03 */
[----:B------:R-:W-:Y:S01]  /*2040*/  PLOP3.LUT P5, PT, PT, PT, UP0, 0x80, 0x0 ;  /* 0x000000000000781c */ /* 0x000fe20003faf008 */
[----:B---3--:R-:W-:Y:S01]  /*2050*/  IMAD.MOV.U32 R13, RZ, RZ, 0x40000040 ;  /* 0x40000040ff0d7424 */ /* 0x008fe200078e00ff */
[----:B------:R1:W-:Y:S01]  /*2060*/  STL.128 [R1+0xb0], RZ ;  /* 0x0000b0ff01007387 */ /* 0x0003e20000100c00 */
[C---:B------:R-:W-:Y:S01]  /*2070*/  IADD3 R28, P6, R16.reuse, 0x110, RZ ;  /* 0x00000110101c7810 */ /* 0x040fe20007fde0ff */
[--C-:B------:R-:W-:Y:S01]  /*2080*/  IMAD.X R31, RZ, RZ, R17.reuse, P1 ;  /* 0x000000ffff1f7224 */ /* 0x100fe200008e0611 */
[----:B------:R-:W-:Y:S01]  /*2090*/  LEA R3, R3, UR6, 0xd ;  /* 0x0000000603037c11 */ /* 0x000fe2000f8e68ff */
[----:B------:R1:W-:Y:S01]  /*20a0*/  STL.128 [R1+0xc0], RZ ;  /* 0x0000c0ff01007387 */ /* 0x0003e20000100c00 */
[C---:B------:R-:W-:Y:S01]  /*20b0*/  IADD3 R23, P0, R16.reuse, 0x98, RZ ;  /* 0x0000009810177810 */ /* 0x040fe20007f1e0ff */
[----:B------:R-:W-:Y:S01]  /*20c0*/  IMAD.X R41, RZ, RZ, R17, P6 ;  /* 0x000000ffff297224 */ /* 0x000fe200030e0611 */
[----:B------:R-:W-:Y:S01]  /*20d0*/  SHF.R.U32.HI R0, RZ, 0x4, R3 ;  /* 0x00000004ff007819 */ /* 0x000fe20000011603 */
[----:B------:R-:W-:Y:S01]  /*20e0*/  VIADD R2, R3, 0xa000 ;  /* 0x0000a00003027836 */ /* 0x000fe20000000000 */
[----:B------:R1:W-:Y:S01]  /*20f0*/  STL.128 [R1+0xd0], RZ ;  /* 0x0000d0ff01007387 */ /* 0x0003e20000100c00 */
[----:B------:R-:W-:Y:S01]  /*2100*/  IADD3 R26, P4, R16, 0x90, RZ ;  /* 0x00000090101a7810 */ /* 0x000fe20007f9e0ff */
[--C-:B------:R-:W-:Y:S01]  /*2110*/  IMAD.X R42, RZ, RZ, R17.reuse, P0 ;  /* 0x000000ffff2a7224 */ /* 0x100fe200000e0611 */
[----:B------:R-:W-:Y:S01]  /*2120*/  LOP3.LUT R0, R0, 0x3fff, RZ, 0xc0, !PT ;  /* 0x00003fff00007812 */ /* 0x000fe200078ec0ff */
[----:B------:R1:W-:Y:S01]  /*2130*/  STL.128 [R1+0xe0], RZ ;  /* 0x0000e0ff01007387 */ /* 0x0003e20000100c00 */
[----:B------:R-:W-:Y:S01]  /*2140*/  SHF.R.U32.HI R2, RZ, 0x4, R2 ;  /* 0x00000004ff027819 */ /* 0x000fe20000011602 */
[----:B------:R-:W-:Y:S01]  /*2150*/  IMAD.X R29, RZ, RZ, R17, P4 ;  /* 0x000000ffff1d7224 */ /* 0x000fe200020e0611 */
[----:B------:R-:W-:Y:S01]  /*2160*/  LOP3.LUT R4, R0, 0x10000, RZ, 0xfc, !PT ;  /* 0x0001000000047812 */ /* 0x000fe200078efcff */
[----:B------:R1:W-:Y:S01]  /*2170*/  STL.128 [R1+0xf0], RZ ;  /* 0x0000f0ff01007387 */ /* 0x0003e20000100c00 */
[----:B------:R-:W-:-:S02]  /*2180*/  LOP3.LUT R2, R2, 0x3fff, RZ, 0xc0, !PT ;  /* 0x00003fff02027812 */ /* 0x000fc400078ec0ff */
[----:B------:R-:W-:Y:S01]  /*2190*/  IADD3 R24, P3, R16, 0x88, RZ ;  /* 0x0000008810187810 */ /* 0x000fe20007f7e0ff */
[----:B------:R1:W-:Y:S01]  /*21a0*/  STL.64 [R1+0x98], R4 ;  /* 0x0000980401007387 */ /* 0x0003e20000100a00 */
[----:B------:R-:W-:Y:S02]  /*21b0*/  LOP3.LUT R2, R2, 0x10000, RZ, 0xfc, !PT ;  /* 0x0001000002027812 */ /* 0x000fe400078efcff */
[C---:B------:R-:W-:Y:S01]  /*21c0*/  IADD3 R18, P2, R16.reuse, 0x80, RZ ;  /* 0x0000008010127810 */ /* 0x040fe20007f5e0ff */
[----:B------:R1:W-:Y:S01]  /*21d0*/  STL.128 [R1+0x100], RZ ;  /* 0x000100ff01007387 */ /* 0x0003e20000100c00 */
[C---:B------:R-:W-:Y:S01]  /*21e0*/  IADD3 R34, P1, R16.reuse, 0x78, RZ ;  /* 0x0000007810227810 */ /* 0x040fe20007f3e0ff */
[----:B------:R-:W-:Y:S01]  /*21f0*/  IMAD.MOV.U32 R12, RZ, RZ, R2 ;  /* 0x000000ffff0c7224 */ /* 0x000fe200078e0002 */
[----:B------:R-:W-:Y:S01]  /*2200*/  IADD3 R40, P6, R16, 0xb0, RZ ;  /* 0x000000b010287810 */ /* 0x000fe20007fde0ff */
[--C-:B------:R-:W-:Y:S02]  /*2210*/  IMAD.X R25, RZ, RZ, R17.reuse, P3 ;  /* 0x000000ffff197224 */ /* 0x100fe400018e0611 */
[--C-:B------:R-:W-:Y:S01]  /*2220*/  IMAD.X R37, RZ, RZ, R17.reuse, P2 ;  /* 0x000000ffff257224 */ /* 0x100fe200010e0611 */
[----:B------:R1:W-:Y:S01]  /*2230*/  STL.128 [R1+0x110], R12 ;  /* 0x0001100c01007387 */ /* 0x0003e20000100c00 */
[----:B------:R-:W-:-:S02]  /*2240*/  IMAD.X R35, RZ, RZ, R17, P1 ;  /* 0x000000ffff237224 */ /* 0x000fc400008e0611 */
[----:B------:R-:W-:Y:S01]  /*2250*/  IMAD.X R27, RZ, RZ, R17, P6 ;  /* 0x000000ffff1b7224 */ /* 0x000fe200030e0611 */
[----:B------:R-:W-:Y:S06]  /*2260*/  @!P5 BRA `(.L_x_1497) ;  /* 0x000000000040d947 */ /* 0x000fec0003800000 */
[----:B------:R-:W-:Y:S01]  /*2270*/  MOV R0, 0x0 ;  /* 0x0000000000007802 */ /* 0x000fe20000000f00 */
[----:B------:R-:W-:Y:S01]  /*2280*/  ULDC.64 UR4, c[0x4][0x90] ;  /* 0x0100240000047ab9 */ /* 0x000fe20000000a00 */
[----:B------:R-:W-:Y:S01]  /*2290*/  ULDC.64 UR6, c[0x4][0x28] ;  /* 0x01000a0000067ab9 */ /* 0x000fe20000000a00 */
[----:B-1----:R-:W-:Y:S01]  /*22a0*/  IMAD.U32 R4, RZ, RZ, UR4 ;  /* 0x00000004ff047e24 */ /* 0x002fe2000f8e00ff */
        /* <DEDUP_REMOVED lines=12> */
.L_x_1497:
[----:B------:R-:W2:Y:S01]  /*2370*/  S2R R20, SR_TID.X ;  /* 0x0000000000147919 */ /* 0x000ea20000002100 */
[----:B-1----:R-:W1:Y:S01]  /*2380*/  LDC.64 R14, c[0x0][0x428] ;  /* 0x00010a00ff0e7b82 */ /* 0x002e620000000a00 */
[----:B------:R-:W-:Y:S01]  /*2390*/  IADD3 R8, P0, R16, 0x120, RZ ;  /* 0x0000012010087810 */ /* 0x000fe20007f1e0ff */
[----:B------:R-:W-:Y:S01]  /*23a0*/  ULDC UR4, c[0x0][0x20] ;  /* 0x0000080000047ab9 */ /* 0x000fe20000000800 */
[----:B------:R-:W-:Y:S01]  /*23b0*/  IMAD.U32 R0, RZ, RZ, UR40 ;  /* 0x00000028ff007e24 */ /* 0x000fe2000f8e00ff */
[----:B------:R-:W-:Y:S01]  /*23c0*/  STL.64 [R1+0x130], R34 ;  /* 0x0001302201007387 */ /* 0x000fe20000100a00 */
[----:B------:R-:W-:Y:S02]  /*23d0*/  VIADD R7, R22, -UR4 ;  /* 0x8000000416077c36 */ /* 0x000fe40008000000 */
[----:B------:R-:W-:Y:S01]  /*23e0*/  IMAD.X R9, RZ, RZ, R17, P0 ;  /* 0x000000ffff097224 */ /* 0x000fe200000e0611 */
[----:B------:R-:W3:Y:S01]  /*23f0*/  LDC R6, c[0x0][0x430] ;  /* 0x00010c00ff067b82 */ /* 0x000ee20000000800 */
[----:B------:R-:W-:Y:S04]  /*2400*/  STL.64 [R1+0x120], R196 ;  /* 0x000120c401007387 */ /* 0x000fe80000100a00 */
[----:B------:R4:W-:Y:S03]  /*2410*/  STL.64 [R1+0x128], R8 ;  /* 0x0001280801007387 */ /* 0x0009e60000100a00 */
[----:B------:R-:W5:Y:S01]  /*2420*/  LDC.64 R10, c[0x0][0xad0] ;  /* 0x0002b400ff0a7b82 */ /* 0x000f620000000a00 */
[----:B------:R-:W-:Y:S04]  /*2430*/  STL.U8 [R1+0x138], RZ ;  /* 0x000138ff01007387 */ /* 0x000fe80000100000 */
[----:B------:R4:W-:Y:S03]  /*2440*/  STL [R7+0x8], R0 ;  /* 0x0000080007007387 */ /* 0x0009e60000100800 */
[----:B------:R-:W4:Y:S01]  /*2450*/  LDC.64 R4, c[0x0][0xad8] ;  /* 0x0002b600ff047b82 */ /* 0x000f220000000a00 */
[----:B-1----:R1:W-:Y:S04]  /*2460*/  STL [R7+0x24], R14 ;  /* 0x0000240e07007387 */ /* 0x0023e80000100800 */
[----:B------:R1:W-:Y:S01]  /*2470*/  STL [R7+0x28], R15 ;  /* 0x0000280f07007387 */ /* 0x0003e20000100800 */
[----:B--2---:R-:W-:-:S02]  /*2480*/  VIADD R198, R20, 0xffffff80 ;  /* 0xffffff8014c67836 */ /* 0x004fc40000000000 */
[----:B------:R-:W2:Y:S01]  /*2490*/  LDC.64 R2, c[0x0][0xae0] ;  /* 0x0002b800ff027b82 */ /* 0x000ea20000000a00 */
[----:B---3--:R1:W-:Y:S04]  /*24a0*/  STL [R7+0x2c], R6 ;  /* 0x00002c0607007387 */ /* 0x0083e80000100800 */
[----:B------:R1:W-:Y:S03]  /*24b0*/  STL [R7+0x14], RZ ;  /* 0x000014ff07007387 */ /* 0x0003e60000100800 */
[----:B------:R-:W3:Y:S01]  /*24c0*/  LDC R236, c[0x0][0x288] ;  /* 0x0000a200ffec7b82 */ /* 0x000ee20000000800 */
[----:B-----5:R1:W-:Y:S04]  /*24d0*/  STL [R7+0xc], R11 ;  /* 0x00000c0b07007387 */ /* 0x0203e80000100800 */
[----:B------:R1:W-:Y:S04]  /*24e0*/  STL [R7], R198 ;  /* 0x000000c607007387 */ /* 0x0003e80000100800 */
[----:B----4-:R1:W-:Y:S04]  /*24f0*/  STL [R7+0x10], R4 ;  /* 0x0000100407007387 */ /* 0x0103e80000100800 */
[----:B------:R1:W-:Y:S04]  /*2500*/  STL [R7+0x18], R5 ;  /* 0x0000180507007387 */ /* 0x0003e80000100800 */
[----:B--2---:R1:W-:Y:S04]  /*2510*/  STL [R7+0x1c], R2 ;  /* 0x00001c0207007387 */ /* 0x0043e80000100800 */
[----:B------:R1:W-:Y:S04]  /*2520*/  STL [R7+0x20], R3 ;  /* 0x0000200307007387 */ /* 0x0003e80000100800 */
[----:B---3--:R1:W-:Y:S04]  /*2530*/  STL [R7+0x4], R236 ;  /* 0x000004ec07007387 */ /* 0x0083e80000100800 */
[----:B------:R-:W2:Y:S01]  /*2540*/  LDL R13, [R1+0x224] ;  /* 0x00022400010d7983 */ /* 0x000ea20000100800 */
[----:B------:R-:W-:Y:S01]  /*2550*/  IADD3 R8, P0, R16, 0x16c, RZ ;  /* 0x0000016c10087810 */ /* 0x000fe20007f1e0ff */
[----:B------:R-:W-:Y:S02]  /*2560*/  BSSY B0, `(.L_x_1498) ;  /* 0x000000a000007945 */ /* 0x000fe40003800000 */
[----:B------:R1:W-:Y:S02]  /*2570*/  STL [R1+0x16c], R10 ;  /* 0x00016c0a01007387 */ /* 0x0003e40000100800 */
[----:B------:R-:W-:-:S05]  /*2580*/  IMAD.X R9, RZ, RZ, R17, P0 ;  /* 0x000000ffff097224 */ /* 0x000fca00000e0611 */
[----:B------:R1:W-:Y:S01]  /*2590*/  STL.64 [R1+0x170], R8 ;  /* 0x0001700801007387 */ /* 0x0003e20000100a00 */
[----:B--2---:R-:W-:-:S04]  /*25a0*/  LEA.HI R0, R13, R13, RZ, 0x1 ;  /* 0x0000000d0d007211 */ /* 0x004fc800078f08ff */
[----:B------:R-:W-:-:S05]  /*25b0*/  LOP3.LUT R0, R0, 0xfffffffe, RZ, 0xc0, !PT ;  /* 0xfffffffe00007812 */ /* 0x000fca00078ec0ff */
[----:B------:R-:W-:-:S05]  /*25c0*/  IMAD.IADD R0, R13, 0x1, -R0 ;  /* 0x000000010d007824 */ /* 0x000fca00078e0a00 */
[----:B------:R-:W-:-:S04]  /*25d0*/  SHF.L.U32 R0, R0, 0x1f, RZ ;  /* 0x0000001f00007819 */ /* 0x000fc800000006ff */
[----:B------:R-:W2:Y:S02]  /*25e0*/  SYNCS.PHASECHK.TRANS64.TRYWAIT P0, [UR50+0x32400], R0 ;  /* 0x03240000ff0075a7 */ /* 0x000ea40008000172 */
[----:B-12---:R-:W-:Y:S05]  /*25f0*/  @!P0 BRA `(.L_x_1499) ;  /* 0x0000022000988947 */ /* 0x006fea0003800000 */
.L_x_1673:
[----:B------:R-:W-:Y:S05]  /*2600*/  BSYNC B0 ;  /* 0x0000000000007941 */ /* 0x000fea0003800000 */
.L_x_1498:
[----:B------:R-:W2:Y:S04]  /*2610*/  LDL R20, [R1+0x1c] ;  /* 0x00001c0001147983 */ /* 0x000ea80000100800 */
[----:B------:R3:W5:Y:S01]  /*2620*/  LDL.64 R12, [R1+0x218] ;  /* 0x00021800010c7983 */ /* 0x0007620000100a00 */
[C---:B-1----:R-:W-:Y:S01]  /*2630*/  IADD3 R0, P0, R16.reuse, 0x138, RZ ;  /* 0x0000013810007810 */ /* 0x042fe20007f1e0ff */
[----:B------:R-:W-:Y:S01]  /*2640*/  IMAD.MOV.U32 R34, RZ, RZ, R32 ;  /* 0x000000ffff227224 */ /* 0x000fe200078e0020 */
[C---:B------:R-:W-:Y:S01]  /*2650*/  IADD3 R14, P1, R16.reuse, 0x170, RZ ;  /* 0x00000170100e7810 */ /* 0x040fe20007f3e0ff */
[----:B------:R-:W-:Y:S01]  /*2660*/  IMAD.MOV.U32 R35, RZ, RZ, R33 ;  /* 0x000000ffff237224 */ /* 0x000fe200078e0021 */
[----:B------:R-:W-:Y:S01]  /*2670*/  STL.64 [R1+0x178], R206 ;  /* 0x000178ce01007387 */ /* 0x000fe20000100a00 */
[----:B------:R-:W-:Y:S01]  /*2680*/  IMAD.MOV.U32 R38, RZ, RZ, R0 ;  /* 0x000000ffff267224 */ /* 0x000fe200078e0000 */
[----:B------:R-:W-:Y:S01]  /*2690*/  IADD3 R0, P2, R16, 0x430, RZ ;  /* 0x0000043010007810 */ /* 0x000fe20007f5e0ff */
[----:B------:R-:W-:-:S02]  /*26a0*/  IMAD.MOV.U32 R32, RZ, RZ, R212 ;  /* 0x000000ffff207224 */ /* 0x000fc400078e00d4 */
[----:B------:R-:W-:Y:S02]  /*26b0*/  IMAD.MOV.U32 R33, RZ, RZ, R211 ;  /* 0x000000ffff217224 */ /* 0x000fe400078e00d3 */
[--C-:B------:R-:W-:Y:S02]  /*26c0*/  IMAD.X R9, RZ, RZ, R17.reuse, P0 ;  /* 0x000000ffff097224 */ /* 0x100fe400000e0611 */
[----:B------:R-:W-:Y:S01]  /*26d0*/  IMAD.X R15, RZ, RZ, R17, P2 ;  /* 0x000000ffff0f7224 */ /* 0x000fe200010e0611 */
[----:B------:R1:W-:Y:S01]  /*26e0*/  STL.128 [R1+0x1b0], R32 ;  /* 0x0001b02001007387 */ /* 0x0003e20000100c00 */
[----:B------:R-:W-:Y:S01]  /*26f0*/  IMAD.MOV.U32 R36, RZ, RZ, R18 ;  /* 0x000000ffff247224 */ /* 0x000fe200078e0012 */
[C---:B------:R-:W-:Y:S01]  /*2700*/  IADD3 R18, P0, R16.reuse, 0x440, RZ ;  /* 0x0000044010127810 */ /* 0x040fe20007f1e0ff */
[----:B------:R-:W-:Y:S01]  /*2710*/  IMAD.MOV.U32 R39, RZ, RZ, R9 ;  /* 0x000000ffff277224 */ /* 0x000fe200078e0009 */
[----:B------:R-:W-:Y:S01]  /*2720*/  IADD3 R6, P2, R16, 0x128, RZ ;  /* 0x0000012810067810 */ /* 0x000fe20007f5e0ff */
[----:B------:R-:W-:-:S02]  /*2730*/  IMAD.U32 R10, RZ, RZ, UR48 ;  /* 0x00000030ff0a7e24 */ /* 0x000fc4000f8e00ff */
[----:B------:R-:W-:Y:S01]  /*2740*/  IMAD.U32 R11, RZ, RZ, UR49 ;  /* 0x00000031ff0b7e24 */ /* 0x000fe2000f8e00ff */
[----:B------:R-:W-:Y:S01]  /*2750*/  STL.128 [R1+0x180], R36 ;  /* 0x0001802401007387 */ /* 0x000fe20000100c00 */
[----:B------:R-:W-:Y:S01]  /*2760*/  IMAD.MOV.U32 R8, RZ, RZ, R19 ;  /* 0x000000ffff087224 */ /* 0x000fe200078e0013 */
[----:B------:R-:W-:Y:S05]  /*2770*/  WARPSYNC.ALL ;  /* 0x0000000000007948 */ /* 0x000fea0003800000 */
[----:B------:R-:W-:Y:S01]  /*2780*/  IMAD.MOV.U32 R9, RZ, RZ, R44 ;  /* 0x000000ffff097224 */ /* 0x000fe200078e002c */
[----:B------:R-:W-:Y:S01]  /*2790*/  BSSY B0, `(.L_x_1500) ;  /* 0x0000025000007945 */ /* 0x000fe20003800000 */
[----:B-1----:R-:W-:-:S02]  /*27a0*/  IMAD.MOV.U32 R33, RZ, RZ, R29 ;  /* 0x000000ffff217224 */ /* 0x002fc400078e001d */
[----:B------:R-:W-:Y:S01]  /*27b0*/  IMAD.MOV.U32 R34, RZ, RZ, R28 ;  /* 0x000000ffff227224 */ /* 0x000fe200078e001c */
[----:B------:R1:W-:Y:S01]  /*27c0*/  STL.128 [R1+0x1a0], R8 ;  /* 0x0001a00801007387 */ /* 0x0003e20000100c00 */
[----:B------:R-:W-:Y:S02]  /*27d0*/  IMAD.MOV.U32 R28, RZ, RZ, R30 ;  /* 0x000000ffff1c7224 */ /* 0x000fe400078e001e */
[----:B------:R-:W-:Y:S02]  /*27e0*/  IMAD.MOV.U32 R29, RZ, RZ, R31 ;  /* 0x000000ffff1d7224 */ /* 0x000fe400078e001f */
[----:B------:R-:W-:Y:S02]  /*27f0*/  IMAD.MOV.U32 R30, RZ, RZ, R0 ;  /* 0x000000ffff1e7224 */ /* 0x000fe400078e0000 */
[----:B------:R-:W-:Y:S02]  /*2800*/  IMAD.MOV.U32 R31, RZ, RZ, R15 ;  /* 0x000000ffff1f7224 */ /* 0x000fe400078e000f */
[----:B------:R-:W-:-:S02]  /*2810*/  IMAD.X R19, RZ, RZ, R17, P0 ;  /* 0x000000ffff137224 */ /* 0x000fc400000e0611 */
[----:B------:R-:W-:Y:S01]  /*2820*/  IMAD.MOV.U32 R32, RZ, RZ, R26 ;  /* 0x000000ffff207224 */ /* 0x000fe200078e001a */
[----:B------:R4:W-:Y:S01]  /*2830*/  STL.128 [R1+0x1d0], R28 ;  /* 0x0001d01c01007387 */ /* 0x0009e20000100c00 */
[----:B------:R-:W-:Y:S02]  /*2840*/  IMAD.MOV.U32 R35, RZ, RZ, R41 ;  /* 0x000000ffff237224 */ /* 0x000fe400078e0029 */
[----:B------:R-:W-:Y:S02]  /*2850*/  IMAD.MOV.U32 R26, RZ, RZ, R40 ;  /* 0x000000ffff1a7224 */ /* 0x000fe400078e0028 */
[--C-:B-1----:R-:W-:Y:S01]  /*2860*/  IMAD.X R11, RZ, RZ, R17.reuse, P1 ;  /* 0x000000ffff0b7224 */ /* 0x102fe200008e0611 */
[----:B------:R3:W-:Y:S01]  /*2870*/  STL.128 [R1+0x1c0], R32 ;  /* 0x0001c02001007387 */ /* 0x0007e20000100c00 */
[----:B------:R-:W-:Y:S02]  /*2880*/  IMAD.X R9, RZ, RZ, R17, P2 ;  /* 0x000000ffff097224 */ /* 0x000fe400010e0611 */
[----:B------:R-:W-:Y:S01]  /*2890*/  IMAD.MOV.U32 R10, RZ, RZ, R210 ;  /* 0x000000ffff0a7224 */ /* 0x000fe200078e00d2 */
[----:B------:R3:W-:Y:S01]  /*28a0*/  STL.128 [R1+0x200], R24 ;  /* 0x0002001801007387 */ /* 0x0007e20000100c00 */
[----:B------:R-:W-:-:S02]  /*28b0*/  IMAD.MOV.U32 R8, RZ, RZ, R6 ;  /* 0x000000ffff087224 */ /* 0x000fc400078e0006 */
[----:B----4-:R-:W-:Y:S01]  /*28c0*/  IMAD.MOV.U32 R28, RZ, RZ, R14 ;  /* 0x000000ffff1c7224 */ /* 0x010fe200078e000e */
[----:B------:R3:W-:Y:S01]  /*28d0*/  BAR.SYNC.DEFER_BLOCKING R205, 0x100 ;  /* 0x000400cd0000751d */ /* 0x0007e20000010000 */
[----:B------:R-:W-:Y:S01]  /*28e0*/  IADD3 R14, P0, R16, 0xa8, RZ ;  /* 0x000000a8100e7810 */ /* 0x000fe20007f1e0ff */
[----:B------:R-:W-:Y:S02]  /*28f0*/  IMAD.MOV.U32 R29, RZ, RZ, R11 ;  /* 0x000000ffff1d7224 */ /* 0x000fe400078e000b */
[----:B------:R-:W-:Y:S02]  /*2900*/  IMAD.MOV.U32 R30, RZ, RZ, R18 ;  /* 0x000000ffff1e7224 */ /* 0x000fe400078e0012 */
[----:B------:R-:W-:Y:S02]  /*2910*/  IMAD.MOV.U32 R31, RZ, RZ, R19 ;  /* 0x000000ffff1f7224 */ /* 0x000fe400078e0013 */
[----:B------:R-:W-:Y:S02]  /*2920*/  IMAD.MOV.U32 R11, RZ, RZ, R209 ;  /* 0x000000ffff0b7224 */ /* 0x000fe400078e00d1 */
[----:B------:R-:W-:Y:S01]  /*2930*/  IMAD.X R15, RZ, RZ, R17, P0 ;  /* 0x000000ffff0f7224 */ /* 0x000fe200000e0611 */
[----:B------:R3:W-:Y:S01]  /*2940*/  STL.128 [R1+0x1e0], R28 ;  /* 0x0001e01c01007387 */ /* 0x0007e20000100c00 */
[----:B------:R-:W-:-:S02]  /*2950*/  IMAD.MOV.U32 R18, RZ, RZ, R23 ;  /* 0x000000ffff127224 */ /* 0x000fc400078e0017 */
[----:B------:R-:W-:Y:S01]  /*2960*/  IMAD.MOV.U32 R19, RZ, RZ, R42 ;  /* 0x000000ffff137224 */ /* 0x000fe200078e002a */
[----:B------:R3:W-:Y:S04]  /*2970*/  STL.128 [R1+0x1f0], R8 ;  /* 0x0001f00801007387 */ /* 0x0007e80000100c00 */
[----:B------:R3:W-:Y:S04]  /*2980*/  STL.128 [R1+0x190], R16 ;  /* 0x0001901001007387 */ /* 0x0007e80000100c00 */
[----:B------:R3:W-:Y:S01]  /*2990*/  STL.64 [R1+0x210], R14 ;  /* 0x0002100e01007387 */ /* 0x0007e20000100a00 */
[----:B--2---:R-:W-:-:S04]  /*29a0*/  LOP3.LUT R0, R20, 0x1, RZ, 0xfc, !PT ;  /* 0x0000000114007812 */ /* 0x004fc800078efcff */
[----:B------:R-:W-:-:S13]  /*29b0*/  ISETP.NE.AND P1, PT, R0, 0x3, PT ;  /* 0x000000030000780c */ /* 0x000fda0003f25270 */
[----:B---3--:R-:W-:Y:S05]  /*29c0*/  @!P1 BRA `(.L_x_1501) ;  /* 0x0000000000049947 */ /* 0x008fea0003800000 */
[----:B------:R-:W-:Y:S01]  /*29d0*/  BPT.TRAP 0x1 ;  /* 0x000000040000795c */ /* 0x000fe20000300000 */
.L_x_1501:
[----:B------:R-:W-:Y:S05]  /*29e0*/  BSYNC B0 ;  /* 0x0000000000007941 */ /* 0x000fea0003800000 */
.L_x_1500:
[----:B------:R-:W2:Y:S01]  /*29f0*/  LDL.64 R8, [R1+0x8] ;  /* 0x0000080001087983 */ /* 0x000ea20000100a00 */
[----:B-----5:R-:W-:Y:S01]  /*2a00*/  SHF.L.U32 R13, R13, 0x1f, RZ ;  /* 0x0000001f0d0d7819 */ /* 0x020fe200000006ff */
[----:B------:R-:W-:Y:S01]  /*2a10*/  BSSY B0, `(.L_x_1502) ;  /* 0x0000006000007945 */ /* 0x000fe20003800000 */
[----:B--2---:R-:W-:-:S05]  /*2a20*/  MOV R9, R8 ;  /* 0x0000000800097202 */ /* 0x004fca0000000f00 */
[----:B------:R-:W-:-:S04]  /*2a30*/  IMAD R12, R12, 0x8, R9 ;  /* 0x000000080c0c7824 */ /* 0x000fc800078e0209 */
[----:B------:R1:W2:Y:S01]  /*2a40*/  SYNCS.PHASECHK.TRANS64.TRYWAIT P0, [R12+URZ], R13 ;  /* 0x0000000d0c0075a7 */ /* 0x0002a2000800017f */
[----:B------:R-:W-:Y:S05]  /*2a50*/  @!P1 BRA `(.L_x_1503) ;  /* 0x0000000000049947 */ /* 0x000fea0003800000 */
[----:B------:R-:W-:Y:S01]  /*2a60*/  BPT.TRAP 0x1 ;  /* 0x000000040000795c */ /* 0x000fe20000300000 */
.L_x_1503:
[----:B------:R-:W-:Y:S05]  /*2a70*/  BSYNC B0 ;  /* 0x0000000000007941 */ /* 0x000fea0003800000 */
.L_x_1502:
[----:B------:R-:W-:Y:S04]  /*2a80*/  BSSY B0, `(.L_x_1504) ;  /* 0x0000004000007945 */ /* 0x000fe80003800000 */
[----:B--2---:R-:W-:Y:S05]  /*2a90*/  @P0 BRA `(.L_x_1505) ;  /* 0x0000000000080947 */ /* 0x004fea0003800000 */
[----:B------:R-:W2:Y:S02]  /*2aa0*/  SYNCS.PHASECHK.TRANS64.TRYWAIT P0, [R12+URZ], R13 ;  /* 0x0000000d0c0075a7 */ /* 0x000ea4000800017f */
[----:B--2---:R-:W-:Y:S05]  /*2ab0*/  @!P0 BRA `(.L_x_1506) ;  /* 0x0000021c00808947 */ /* 0x004fea0003800000 */
.L_x_1505:
[----:B------:R-:W-:Y:S05]  /*2ac0*/  BSYNC B0 ;  /* 0x0000000000007941 */ /* 0x000fea0003800000 */
.L_x_1504:
[----:B-12---:R-:W2:Y:S04]  /*2ad0*/  LDL R13, [R1+0x218] ;  /* 0x00021800010d7983 */ /* 0x006ea80000100800 */
[----:B------:R-:W2:Y:S01]  /*2ae0*/  LDL.64 R8, [R1+0xa0] ;  /* 0x0000a00001087983 */ /* 0x000ea20000100a00 */
[----:B------:R-:W-:Y:S05]  /*2af0*/  WARPSYNC.ALL ;  /* 0x0000000000007948 */ /* 0x000fea0003800000 */
[----:B------:R-:W3:Y:S04]  /*2b00*/  LDL.64 R20, [R1+0x98] ;  /* 0x0000980001147983 */ /* 0x000ee80000100a00 */
[----:B------:R-:W4:Y:S04]  /*2b10*/  LDL.64 R10, [R1+0x98] ;  /* 0x00009800010a7983 */ /* 0x000f280000100a00 */
[----:B------:R-:W5:Y:S01]  /*2b20*/  LDL.64 R14, [R1+0x98] ;  /* 0x00009800010e7983 */ /* 0x000f620000100a00 */
[----:B--2---:R-:W-:-:S03]  /*2b30*/  IMAD R8, R13, 0x300, R8 ;  /* 0x000003000d087824 */ /* 0x004fc600078e0208 */
[----:B------:R-:W2:Y:S01]  /*2b40*/  LDL.64 R18, [R1+0x98] ;  /* 0x0000980001127983 */ /* 0x000ea20000100a00 */
[----:B------:R-:W-:Y:S02]  /*2b50*/  R2UR UR7, R9 ;  /* 0x00000000090772ca */ /* 0x000fe400000e0000 */
[C---:B------:R-:W-:Y:S01]  /*2b60*/  R2UR UR6, R8.reuse ;  /* 0x00000000080672ca */ /* 0x040fe200000e0000 */
[----:B------:R-:W-:Y:S01]  /*2b70*/  WARPGROUP.ARRIVE ;  /* 0x00000000000079c5 */ /* 0x000fe20000000000 */
[----:B------:R-:W2:Y:S01]  /*2b80*/  LDL R6, [R1+0x224] ;  /* 0x0002240001067983 */ /* 0x000ea20000100800 */
[----:B------:R-:W-:Y:S01]  /*2b90*/  VIADD R12, R8, 0x2 ;  /* 0x00000002080c7836 */ /* 0x000fe20000000000 */
[----:B------:R-:W-:Y:S01]  /*2ba0*/  BSSY B0, `(.L_x_1507) ;  /* 0x000002d000007945 */ /* 0x000fe20003800000 */
[----:B------:R-:W-:Y:S01]  /*2bb0*/  IMAD.MOV.U32 R13, RZ, RZ, R9 ;  /* 0x000000ffff0d7224 */ /* 0x000fe200078e0009 */
[----:B------:R1:W-:Y:S01]  /*2bc0*/  STL [R1+0x80], RZ ;  /* 0x000080ff01007387 */ /* 0x0003e20000100800 */
[----:B---3--:R-:W-:-:S02]  /*2bd0*/  R2UR UR4, R20 ;  /* 0x00000000140472ca */ /* 0x008fc400000e0000 */
[----:B------:R-:W-:Y:S01]  /*2be0*/  R2UR UR5, R21 ;  /* 0x00000000150572ca */ /* 0x000fe200000e0000 */
[----:B----4-:R-:W-:Y:S02]  /*2bf0*/  VIADD R10, R10, 0x2 ;  /* 0x000000020a0a7836 */ /* 0x010fe40000000000 */
[----:B-----5:R-:W-:Y:S02]  /*2c00*/  VIADD R14, R14, 0x4 ;  /* 0x000000040e0e7836 */ /* 0x020fe40000000000 */
[----:B--2---:R-:W-:-:S08]  /*2c10*/  VIADD R18, R18, 0x6 ;  /* 0x0000000612127836 */ /* 0x004fd00000000000 */
[----:B------:R-:W-:Y:S01]  /*2c20*/  HGMMA.64x96x16.F32 R24, gdesc[UR4], RZ, !UPT, gsb0 ;  /* 0x01600000041879f0 */ /* 0x000fe2000c0008ff */
[----:B------:R-:W-:Y:S02]  /*2c30*/  R2UR UR6, R12 ;  /* 0x000000000c0672ca */ /* 0x000fe400000e0000 */
[----:B------:R-:W-:Y:S02]  /*2c40*/  R2UR UR7, R13 ;  /* 0x000000000d0772ca */ /* 0x000fe400000e0000 */
[----:B------:R-:W-:Y:S01]  /*2c50*/  R2UR UR4, R10 ;  /* 0x000000000a0472ca */ /* 0x000fe200000e0000 */
[----:B------:R-:W-:Y:S01]  /*2c60*/  VIADD R10, R8, 0x4 ;  /* 0x00000004080a7836 */ /* 0x000fe20000000000 */
[----:B------:R-:W-:Y:S01]  /*2c70*/  R2UR UR5, R11 ;  /* 0x000000000b0572ca */ /* 0x000fe200000e0000 */
[----:B------:R-:W-:Y:S01]  /*2c80*/  IMAD.MOV.U32 R11, RZ, RZ, R9 ;  /* 0x000000ffff0b7224 */ /* 0x000fe200078e0009 */
[----:B------:R-:W-:Y:S01]  /*2c90*/  LEA.HI R0, R6, R6, RZ, 0x1 ;  /* 0x0000000606007211 */ /* 0x000fe200078f08ff */
[----:B------:R-:W-:Y:S01]  /*2ca0*/  VIADD R8, R8, 0x6 ;  /* 0x0000000608087836 */ /* 0x000fe20000000000 */
[----:B------:R-:W-:-:S02]  /*2cb0*/  WARPGROUP.DEPBAR.LE gsb0, 0x0 ;  /* 0x00008000000079c5 */ /* 0x000fc40000010000 */
[----:B------:R-:W-:-:S07]  /*2cc0*/  WARPGROUP.ARRIVE ;  /* 0x00000000000079c5 */ /* 0x000fce0000000000 */
        /* <DEDUP_REMOVED lines=11> */
[----:B------:R-:W-:Y:S02]  /*2d80*/  R2UR UR5, R19 ;  /* 0x00000000130572ca */ /* 0x000fe400000e0000 */
[----:B------:R-:W-:Y:S01]  /*2d90*/  LOP3.LUT R9, R0, 0xfffffffe, RZ, 0xc0, !PT ;  /* 0xfffffffe00097812 */ /* 0x000fe200078ec0ff */
[----:B------:R-:W-:-:S04]  /*2da0*/  IMAD.MOV.U32 R0, RZ, RZ, 0x1 ;  /* 0x00000001ff007424 */ /* 0x000fc800078e00ff */
[----:B------:R-:W-:Y:S01]  /*2db0*/  IMAD.IADD R6, R6, 0x1, -R9 ;  /* 0x0000000106067824 */ /* 0x000fe200078e0a09 */
[----:B------:R1:W-:Y:S04]  /*2dc0*/  STL [R1+0x80], R0 ;  /* 0x0000800001007387 */ /* 0x0003e80000100800 */
[----:B------:R-:W-:Y:S01]  /*2dd0*/  SHF.L.U32 R6, R6, 0x1f, RZ ;  /* 0x0000001f06067819 */ /* 0x000fe200000006ff */
[----:B------:R1:W-:Y:S04]  /*2de0*/  STL [R1+0x80], R0 ;  /* 0x0000800001007387 */ /* 0x0003e80000100800 */
[----:B------:R1:W-:Y:S04]  /*2df0*/  STL [R1+0x80], R0 ;  /* 0x0000800001007387 */ /* 0x0003e80000100800 */
[----:B------:R1:W-:Y:S01]  /*2e00*/  STL [R1+0x80], R0 ;  /* 0x0000800001007387 */ /* 0x0003e20000100800 */
[----:B------:R-:W-:-:S02]  /*2e10*/  WARPGROUP.DEPBAR.LE gsb0, 0x0 ;  /* 0x00008000000079c5 */ /* 0x000fc40000010000 */
[----:B------:R-:W-:-:S06]  /*2e20*/  WARPGROUP.ARRIVE ;  /* 0x00000000000079c5 */ /* 0x000fcc0000000000 */
[----:B------:R-:W-:Y:S03]  /*2e30*/  HGMMA.64x96x16.F32 R24, gdesc[UR4], R24, gsb0 ;  /* 0x01600000041879f0 */ /* 0x000fe60008000818 */
[----:B------:R-:W-:Y:S02]  /*2e40*/  WARPGROUP.DEPBAR.LE gsb0, 0x0 ;  /* 0x00008000000079c5 */ /* 0x000fe40000010000 */
[----:B------:R-:W2:Y:S02]  /*2e50*/  SYNCS.PHASECHK.TRANS64.TRYWAIT P0, [UR50+0x32410], R6 ;  /* 0x03241006ff0075a7 */ /* 0x000ea40008000172 */
[----:B-12---:R-:W-:Y:S05]  /*2e60*/  @!P0 BRA `(.L_x_1508) ;  /* 0x0000021800a88947 */ /* 0x006fea0003800000 */
.L_x_1674:
[----:B------:R-:W-:Y:S05]  /*2e70*/  BSYNC B0 ;  /* 0x0000000000007941 */ /* 0x000fea0003800000 */
.L_x_1507:
[----:B-1----:R-:W2:Y:S04]  /*2e80*/  LDL R6, [R1+0x54] ;  /* 0x0000540001067983 */ /* 0x002ea80000100800 */
[----:B------:R1:W5:Y:S01]  /*2e90*/  LDL.64 R8, [R1+0x218] ;  /* 0x0002180001087983 */ /* 0x0003620000100a00 */
[----:B------:R-:W-:Y:S01]  /*2ea0*/  BSSY B0, `(.L_x_1509) ;  /* 0x0000005000007945 */ /* 0x000fe20003800000 */
[----:B--2---:R-:W-:-:S04]  /*2eb0*/  LOP3.LUT R6, R6, 0x1, RZ, 0xfc, !PT ;  /* 0x0000000106067812 */ /* 0x004fc800078efcff */
[----:B------:R-:W-:-:S13]  /*2ec0*/  ISETP.NE.AND P1, PT, R6, 0x3, PT ;  /* 0x000000030600780c */ /* 0x000fda0003f25270 */
[----:B-1----:R-:W-:Y:S05]  /*2ed0*/  @!P1 BRA `(.L_x_1510) ;  /* 0x0000000000049947 */ /* 0x002fea0003800000 */
[----:B------:R-:W-:Y:S01]  /*2ee0*/  BPT.TRAP 0x1 ;  /* 0x000000040000795c */ /* 0x000fe20000300000 */
.L_x_1510:
[----:B------:R-:W-:Y:S05]  /*2ef0*/  BSYNC B0 ;  /* 0x0000000000007941 */ /* 0x000fea0003800000 */
.L_x_1509:
        /* <DEDUP_REMOVED lines=8> */
.L_x_1512:
[----:B------:R-:W-:Y:S05]  /*2f80*/  BSYNC B0 ;  /* 0x0000000000007941 */ /* 0x000fea0003800000 */
.L_x_1511:
[----:B------:R-:W-:Y:S04]  /*2f90*/  BSSY B0, `(.L_x_1513) ;  /* 0x0000004000007945 */ /* 0x000fe80003800000 */
[----:B--2---:R-:W-:Y:S05]  /*2fa0*/  @P0 BRA `(.L_x_1514) ;  /* 0x0000000000080947 */ /* 0x004fea0003800000 */
[----:B------:R-:W2:Y:S02]  /*2fb0*/  SYNCS.PHASECHK.TRANS64.TRYWAIT P0, [R8+URZ], R9 ;  /* 0x00000009080075a7 */ /* 0x000ea4000800017f */
[----:B--2---:R-:W-:Y:S05]  /*2fc0*/  @!P0 BRA `(.L_x_1515) ;  /* 0x0000021800688947 */ /* 0x004fea0003800000 */
.L_x_1514:
[----:B------:R-:W-:Y:S05]  /*2fd0*/  BSYNC B0 ;  /* 0x0000000000007941 */ /* 0x000fea0003800000 */
.L_x_1513:
[----:B------:R-:W3:Y:S04]  /*2fe0*/  LDL R21, [R1+0x218] ;  /* 0x0002180001157983 */ /* 0x000ee80000100800 */
[----:B-12---:R-:W3:Y:S04]  /*2ff0*/  LDL.64 R8, [R1+0x118] ;  /* 0x0001180001087983 */ /* 0x006ee80000100a00 */
[----:B------:R-:W2:Y:S04]  /*3000*/  LDL R6, [R1+0x90] ;  /* 0x0000900001067983 */ /* 0x000ea80000100800 */
[----:B------:R-:W4:Y:S04]  /*3010*/  LDL.64 R10, [R1+0x110] ;  /* 0x00011000010a7983 */ /* 0x000f280000100a00 */
[----:B------:R-:W5:Y:S04]  /*3020*/  LDL.64 R12, [R1+0x110] ;  /* 0x00011000010c7983 */ /* 0x000f680000100a00 */
[----:B------:R-:W5:Y:S04]  /*3030*/  LDL.64 R14, [R1+0x110] ;  /* 0x00011000010e7983 */ /* 0x000f680000100a00 */
[----:B------:R-:W5:Y:S01]  /*3040*/  LDL.64 R18, [R1+0x110] ;  /* 0x0001100001127983 */ /* 0x000f620000100a00 */
[----:B------:R-:W-:Y:S05]  /*3050*/  WARPSYNC.ALL ;  /* 0x0000000000007948 */ /* 0x000fea0003800000 */
[----:B------:R-:W-:Y:S01]  /*3060*/  WARPGROUP.ARRIVE ;  /* 0x00000000000079c5 */ /* 0x000fe20000000000 */
[----:B---3--:R-:W-:Y:S01]  /*3070*/  IMAD R8, R21, 0xc00, R8 ;  /* 0x00000c0015087824 */ /* 0x008fe200078e0208 */
[----:B------:R-:W-:Y:S01]  /*3080*/  R2UR UR7, R9 ;  /* 0x00000000090772ca */ /* 0x000fe200000e0000 */
[----:B------:R-:W3:Y:S01]  /*3090*/  LDL.64 R20, [R1+0x110] ;  /* 0x0001100001147983 */ /* 0x000ee20000100a00 */
[----:B--2---:R-:W-:-:S02]  /*30a0*/  ISETP.NE.U32.AND P0, PT, R6, RZ, PT ;  /* 0x000000ff0600720c */ /* 0x004fc40003f05070 */
[----:B------:R-:W-:Y:S02]  /*30b0*/  R2UR UR6, R8 ;  /* 0x00000000080672ca */ /* 0x000fe400000e0000 */
[----:B----4-:R-:W-:Y:S02]  /*30c0*/  R2UR UR4, R10 ;  /* 0x000000000a0472ca */ /* 0x010fe400000e0000 */
[----:B------:R-:W-:-:S07]  /*30d0*/  R2UR UR5, R11 ;  /* 0x000000000b0572ca */ /* 0x000fce00000e0000 */
[----:B------:R-:W-:-:S06]  /*30e0*/  VOTEU.ANY UP0, P0 ;  /* 0x00000000003f7886 */ /* 0x000fcc0000000100 */
[----:B------:R-:W-:Y:S01]  /*30f0*/  HGMMA.64x96x16.F32 R24, gdesc[UR4], R24, UP0, gsb0 ;  /* 0x01600000041879f0 */ /* 0x000fe2000b800818 */
[----:B-----5:R-:W-:Y:S02]  /*3100*/  VIADD R12, R12, 0x2 ;  /* 0x000000020c0c7836 */ /* 0x020fe40000000000 */
[----:B------:R-:W-:Y:S02]  /*3110*/  VIADD R10, R8, 0x2 ;  /* 0x00000002080a7836 */ /* 0x000fe40000000000 */
[----:B------:R-:W-:Y:S01]  /*3120*/  IMAD.MOV.U32 R11, RZ, RZ, R9 ;  /* 0x000000ffff0b7224 */ /* 0x000fe200078e0009 */
[----:B------:R-:W-:Y:S02]  /*3130*/  R2UR UR4, R12 ;  /* 0x000000000c0472ca */ /* 0x000fe400000e0000 */
[----:B------:R-:W-:Y:S02]  /*3140*/  R2UR UR6, R10 ;  /* 0x000000000a0672ca */ /* 0x000fe400000e0000 */
[----:B------:R-:W-:-:S02]  /*3150*/  R2UR UR7, R11 ;  /* 0x000000000b0772ca */ /* 0x000fc400000e0000 */
[----:B------:R-:W-:Y:S02]  /*3160*/  R2UR UR5, R13 ;  /* 0x000000000d0572ca */ /* 0x000fe400000e0000 */
[----:B------:R-:W2:Y:S01]  /*3170*/  LDL.64 R12, [R1+0x110] ;  /* 0x00011000010c7983 */ /* 0x000ea20000100a00 */
[----:B------:R-:W-:Y:S02]  /*3180*/  WARPGROUP.DEPBAR.LE gsb0, 0x0 ;  /* 0x00008000000079c5 */ /* 0x000fe40000010000 */
[----:B------:R-:W-:-:S08]  /*3190*/  WARPGROUP.ARRIVE ;  /* 0x00000000000079c5 */ /* 0x000fd00000000000 */
[----:B------:R-:W-:Y:S01]  /*31a0*/  HGMMA.64x96x16.F32 R24, gdesc[UR4], R24, gsb0 ;  /* 0x01600000041879f0 */ /* 0x000fe20008000818 */
[----:B------:R-:W-:Y:S02]  /*31b0*/  VIADD R14, R14, 0x4 ;  /* 0x000000040e0e7836 */ /* 0x000fe40000000000 */
[----:B------:R-:W-:Y:S02]  /*31c0*/  VIADD R10, R8, 0x4 ;  /* 0x00000004080a7836 */ /* 0x000fe40000000000 */
[----:B------:R-:W-:Y:S01]  /*31d0*/  IMAD.MOV.U32 R11, RZ, RZ, R9 ;  /* 0x000000ffff0b7224 */ /* 0x000fe200078e0009 */
[----:B------:R-:W-:Y:S02]  /*31e0*/  R2UR UR4, R14 ;  /* 0x000000000e0472ca */ /* 0x000fe400000e0000 */
[----:B------:R-:W-:Y:S02]  /*31f0*/  R2UR UR6, R10 ;  /* 0x000000000a0672ca */ /* 0x000fe400000e0000 */
[----:B------:R-:W-:-:S02]  /*3200*/  R2UR UR7, R11 ;  /* 0x000000000b0772ca */ /* 0x000fc400000e0000 */
[----:B------:R-:W-:Y:S02]  /*3210*/  R2UR UR5, R15 ;  /* 0x000000000f0572ca */ /* 0x000fe400000e0000 */
[----:B------:R-:W4:Y:S01]  /*3220*/  LDL.64 R14, [R1+0x110] ;  /* 0x00011000010e7983 */ /* 0x000f220000100a00 */
        /* <DEDUP_REMOVED lines=10> */
[----:B------:R-:W5:Y:S01]  /*32d0*/  LDL.64 R18, [R1+0x110] ;  /* 0x0001100001127983 */ /* 0x000f620000100a00 */
[----:B------:R-:W-:Y:S02]  /*32e0*/  WARPGROUP.DEPBAR.LE gsb0, 0x0 ;  /* 0x00008000000079c5 */ /* 0x000fe40000010000 */
[----:B------:R-:W-:-:S08]  /*32f0*/  WARPGROUP.ARRIVE ;  /* 0x00000000000079c5 */ /* 0x000fd00000000000 */
[----:B------:R-:W-:Y:S01]  /*3300*/  HGMMA.64x96x16.F32 R24, gdesc[UR4], R24, gsb0 ;  /* 0x01600000041879f0 */ /* 0x000fe20008000818 */
[----:B---3--:R-:W-:Y:S02]  /*3310*/  VIADD R20, R20, 0x400 ;  /* 0x0000040014147836 */ /* 0x008fe40000000000 */
[----:B------:R-:W-:Y:S02]  /*3320*/  VIADD R10, R8, 0x300 ;  /* 0x00000300080a7836 */ /* 0x000fe40000000000 */
[----:B------:R-:W-:Y:S01]  /*3330*/  IMAD.MOV.U32 R11, RZ, RZ, R9 ;  /* 0x000000ffff0b7224 */ /* 0x000fe200078e0009 */
[----:B------:R-:W-:Y:S02]  /*3340*/  R2UR UR4, R20 ;  /* 0x00000000140472ca */ /* 0x000fe400000e0000 */
[----:B------:R-:W-:Y:S02]  /*3350*/  R2UR UR6, R10 ;  /* 0x000000000a0672ca */ /* 0x000fe400000e0000 */
[----:B------:R-:W-:-:S02]  /*3360*/  R2UR UR7, R11 ;  /* 0x000000000b0772ca */ /* 0x000fc400000e0000 */
[----:B------:R-:W-:Y:S02]  /*3370*/  R2UR UR5, R21 ;  /* 0x00000000150572ca */ /* 0x000fe400000e0000 */
[----:B------:R-:W3:Y:S01]  /*3380*/  LDL.64 R20, [R1+0x110] ;  /* 0x0001100001147983 */ /* 0x000ee20000100a00 */
[----:B------:R-:W-:Y:S02]  /*3390*/  WARPGROUP.DEPBAR.LE gsb0, 0x0 ;  /* 0x00008000000079c5 */ /* 0x000fe40000010000 */
[----:B------:R-:W-:-:S08]  /*33a0*/  WARPGROUP.ARRIVE ;  /* 0x00000000000079c5 */ /* 0x000fd00000000000 */
[----:B------:R-:W-:Y:S01]  /*33b0*/  HGMMA.64x96x16.F32 R24, gdesc[UR4], R24, gsb0 ;  /* 0x01600000041879f0 */ /* 0x000fe20008000818 */
[----:B--2---:R-:W-:Y:S02]  /*33c0*/  VIADD R12, R12, 0x402 ;  /* 0x000004020c0c7836 */ /* 0x004fe40000000000 */
        /* <DEDUP_REMOVED lines=10> */
[----:B----4-:R-:W-:Y:S02]  /*3470*/  VIADD R14, R14, 0x404 ;  /* 0x000004040e0e7836 */ /* 0x010fe40000000000 */
        /* <DEDUP_REMOVED lines=10> */
[----:B-----5:R-:W-:Y:S02]  /*3520*/  VIADD R18, R18, 0x406 ;  /* 0x0000040612127836 */ /* 0x020fe40000000000 */
        /* <DEDUP_REMOVED lines=60> */
[----:B------:R-:W-:Y:S01]  /*38f0*/  R2UR UR5, R21 ;  /* 0x00000000150572ca */ /* 0x000fe200000e0000 */
[----:B------:R-:W1:Y:S01]  /*3900*/  S2R R23, SR_TID.X ;  /* 0x0000000000177919 */ /* 0x000e620000002100 */
[----:B--2---:R-:W-:Y:S01]  /*3910*/  VIADD R12, R12, 0xc02 ;  /* 0x00000c020c0c7836 */ /* 0x004fe20000000000 */
[----:B------:R-:W-:Y:S02]  /*3920*/  WARPGROUP.DEPBAR.LE gsb0, 0x0 ;  /* 0x00008000000079c5 */ /* 0x000fe40000010000 */
[----:B------:R-:W-:-:S08]  /*3930*/  WARPGROUP.ARRIVE ;  /* 0x00000000000079c5 */ /* 0x000fd00000000000 */
[----:B------:R-:W-:Y:S01]  /*3940*/  HGMMA.64x96x16.F32 R24, gdesc[UR4], R24, gsb0 ;  /* 0x01600000041879f0 */ /* 0x000fe20008000818 */
[----:B-1----:R-:W-:Y:S01]  /*3950*/  LOP3.LUT P1, RZ, R23, 0x7f, RZ, 0xc0, !PT ;  /* 0x0000007f17ff7812 */ /* 0x002fe2000782c0ff */
[----:B------:R-:W-:Y:S02]  /*3960*/  VIADD R10, R8, 0x902 ;  /* 0x00000902080a7836 */ /* 0x000fe40000000000 */
[----:B------:R-:W-:Y:S01]  /*3970*/  IMAD.MOV.U32 R11, RZ, RZ, R9 ;  /* 0x000000ffff0b7224 */ /* 0x000fe200078e0009 */
[----:B------:R-:W-:-:S09]  /*3980*/  R2UR UR4, R12 ;  /* 0x000000000c0472ca */ /* 0x000fd200000e0000 */
[----:B------:R-:W2:Y:S04]  /*3990*/  @!P1 LDL.64 R72, [R1+0x30] ;  /* 0x0000300001489983 */ /* 0x000ea80000100a00 */
[----:B------:R-:W3:Y:S01]  /*39a0*/  @!P1 LDL R6, [R1+0x218] ;  /* 0x0002180001069983 */ /* 0x000ee20000100800 */
[----:B------:R-:W-:Y:S02]  /*39b0*/  R2UR UR6, R10 ;  /* 0x000000000a0672ca */ /* 0x000fe400000e0000 */
[----:B------:R-:W-:Y:S02]  /*39c0*/  R2UR UR7, R11 ;  /* 0x000000000b0772ca */ /* 0x000fe400000e0000 */
[----:B------:R-:W-:Y:S01]  /*39d0*/  R2UR UR5, R13 ;  /* 0x000000000d0572ca */ /* 0x000fe200000e0000 */
[----:B------:R-:W-:-:S02]  /*39e0*/  WARPGROUP.DEPBAR.LE gsb0, 0x0 ;  /* 0x00008000000079c5 */ /* 0x000fc40000010000 */
[----:B------:R-:W-:-:S10]  /*39f0*/  WARPGROUP.ARRIVE ;  /* 0x00000000000079c5 */ /* 0x000fd40000000000 */
[----:B------:R-:W-:Y:S01]  /*3a00*/  HGMMA.64x96x16.F32 R24, gdesc[UR4], R24, gsb0 ;  /* 0x01600000041879f0 */ /* 0x000fe20008000818 */
[----:B----4-:R-:W-:Y:S02]  /*3a10*/  VIADD R14, R14, 0xc04 ;  /* 0x00000c040e0e7836 */ /* 0x010fe40000000000 */
[----:B------:R-:W-:Y:S02]  /*3a20*/  VIADD R10, R8, 0x904 ;  /* 0x00000904080a7836 */ /* 0x000fe40000000000 */
[----:B------:R-:W-:Y:S01]  /*3a30*/  IMAD.MOV.U32 R11, RZ, RZ, R9 ;  /* 0x000000ffff0b7224 */ /* 0x000fe200078e0009 */
[----:B------:R-:W-:Y:S02]  /*3a40*/  R2UR UR4, R14 ;  /* 0x000000000e0472ca */ /* 0x000fe400000e0000 */
[----:B------:R-:W-:Y:S02]  /*3a50*/  R2UR UR6, R10 ;  /* 0x000000000a0672ca */ /* 0x000fe400000e0000 */
[----:B------:R-:W-:-:S02]  /*3a60*/  R2UR UR7, R11 ;  /* 0x000000000b0772ca */ /* 0x000fc400000e0000 */
[----:B------:R-:W-:Y:S01]  /*3a70*/  R2UR UR5, R15 ;  /* 0x000000000f0572ca */ /* 0x000fe200000e0000 */
[----:B------:R-:W-:Y:S01]  /*3a80*/  VIADD R8, R8, 0x906 ;  /* 0x0000090608087836 */ /* 0x000fe20000000000 */
[----:B------:R-:W-:Y:S02]  /*3a90*/  WARPGROUP.DEPBAR.LE gsb0, 0x0 ;  /* 0x00008000000079c5 */ /* 0x000fe40000010000 */
[----:B------:R-:W-:-:S09]  /*3aa0*/  WARPGROUP.ARRIVE ;  /* 0x00000000000079c5 */ /* 0x000fd20000000000 */
[----:B------:R-:W-:Y:S01]  /*3ab0*/  HGMMA.64x96x16.F32 R24, gdesc[UR4], R24, gsb0 ;  /* 0x01600000041879f0 */ /* 0x000fe20008000818 */
[----:B-----5:R-:W-:Y:S01]  /*3ac0*/  VIADD R18, R18, 0xc06 ;  /* 0x00000c0612127836 */ /* 0x020fe20000000000 */
[----:B------:R-:W-:Y:S02]  /*3ad0*/  R2UR UR6, R8 ;  /* 0x00000000080672ca */ /* 0x000fe400000e0000 */
[----:B------:R-:W-:Y:S02]  /*3ae0*/  R2UR UR7, R9 ;  /* 0x00000000090772ca */ /* 0x000fe400000e0000 */
[----:B------:R-:W-:Y:S02]  /*3af0*/  R2UR UR4, R18 ;  /* 0x00000000120472ca */ /* 0x000fe400000e0000 */
[----:B------:R-:W-:Y:S01]  /*3b00*/  R2UR UR5, R19 ;  /* 0x00000000130572ca */ /* 0x000fe200000e0000 */
[----:B------:R1:W-:Y:S04]  /*3b10*/  STL [R1+0x90], R0 ;  /* 0x0000900001007387 */ /* 0x0003e80000100800 */
[----:B------:R1:W-:Y:S01]  /*3b20*/  STL [R1+0x90], R0 ;  /* 0x0000900001007387 */ /* 0x0003e20000100800 */
[----:B------:R-:W-:-:S02]  /*3b30*/  WARPGROUP.DEPBAR.LE gsb0, 0x0 ;  /* 0x00008000000079c5 */ /* 0x000fc40000010000 */
[----:B------:R-:W-:-:S06]  /*3b40*/  WARPGROUP.ARRIVE ;  /* 0x00000000000079c5 */ /* 0x000fcc0000000000 */
[----:B------:R-:W-:Y:S01]  /*3b50*/  HGMMA.64x96x16.F32 R24, gdesc[UR4], R24, gsb0 ;  /* 0x01600000041879f0 */ /* 0x000fe20008000818 */
[----:B--2---:R-:W-:Y:S01]  /*3b60*/  @!P1 MOV R73, R72 ;  /* 0x0000004800499202 */ /* 0x004fe20000000f00 */
[----:B------:R1:W-:Y:S04]  /*3b70*/  STL [R1+0x90], R0 ;  /* 0x0000900001007387 */ /* 0x0003e80000100800 */
[----:B------:R1:W-:Y:S01]  /*3b80*/  STL [R1+0x90], R0 ;  /* 0x0000900001007387 */ /* 0x0003e20000100800 */
[----:B---3--:R-:W-:-:S03]  /*3b90*/  @!P1 IMAD R6, R6, 0x8, R73 ;  /* 0x0000000806069824 */ /* 0x008fc600078e0249 */
[----:B------:R1:W-:Y:S04]  /*3ba0*/  STL [R1+0x90], R0 ;  /* 0x0000900001007387 */ /* 0x0003e80000100800 */
[----:B------:R1:W-:Y:S04]  /*3bb0*/  STL [R1+0x90], R0 ;  /* 0x0000900001007387 */ /* 0x0003e80000100800 */
[----:B------:R1:W-:Y:S04]  /*3bc0*/  STL [R1+0x90], R0 ;  /* 0x0000900001007387 */ /* 0x0003e80000100800 */
[----:B------:R1:W-:Y:S04]  /*3bd0*/  STL [R1+0x90], R0 ;  /* 0x0000900001007387 */ /* 0x0003e80000100800 */
[----:B------:R1:W-:Y:S01]  /*3be0*/  STL [R1+0x90], R0 ;  /* 0x0000900001007387 */ /* 0x0003e20000100800 */
[----:B------:R-:W-:-:S03]  /*3bf0*/  @!P1 PRMT R6, RZ, 0x654, R6 ;  /* 0x00000654ff069816 */ /* 0x000fc60000000006 */
[----:B------:R1:W-:Y:S04]  /*3c00*/  STL [R1+0x90], R0 ;  /* 0x0000900001007387 */ /* 0x0003e80000100800 */
[----:B------:R1:W-:Y:S04]  /*3c10*/  STL [R1+0x90], R0 ;  /* 0x0000900001007387 */ /* 0x0003e80000100800 */
[----:B------:R1:W-:Y:S04]  /*3c20*/  STL [R1+0x90], R0 ;  /* 0x0000900001007387 */ /* 0x0003e80000100800 */
[----:B------:R1:W-:Y:S04]  /*3c30*/  STL [R1+0x90], R0 ;  /* 0x0000900001007387 */ /* 0x0003e80000100800 */
[----:B------:R1:W-:Y:S04]  /*3c40*/  STL [R1+0x90], R0 ;  /* 0x0000900001007387 */ /* 0x0003e80000100800 */
[----:B------:R1:W-:Y:S04]  /*3c50*/  STL [R1+0x90], R0 ;  /* 0x0000900001007387 */ /* 0x0003e80000100800 */
[----:B------:R1:W-:Y:S01]  /*3c60*/  STL [R1+0x90], R0 ;  /* 0x0000900001007387 */ /* 0x0003e20000100800 */
[----:B------:R-:W-:-:S02]  /*3c70*/  WARPGROUP.DEPBAR.LE gsb0, 0x0 ;  /* 0x00008000000079c5 */ /* 0x000fc40000010000 */
[----:B------:R1:W-:Y:S06]  /*3c80*/  BAR.ARV R204, 0x100 ;  /* 0x000400cc0000751d */ /* 0x0003ec0000002000 */
[----:B------:R2:W-:Y:S01]  /*3c90*/  @!P1 SYNCS.ARRIVE.TRANS64.RED.A1T0 RZ, [R6+URZ], RZ ;  /* 0x000000ff06ff99a7 */ /* 0x0005e2000810043f */
[----:B------:R-:W3:Y:S04]  /*3ca0*/  LDL.64 R12, [R1+0x170] ;  /* 0x00017000010c7983 */ /* 0x000ee80000100a00 */
[----:B------:R-:W4:Y:S04]  /*3cb0*/  LDL R14, [R7] ;  /* 0x00000000070e7983 */ /* 0x000f280000100800 */
[----:B------:R-:W5:Y:S04]  /*3cc0*/  LDL R20, [R1+0x70] ;  /* 0x0000700001147983 */ /* 0x000f680000100800 */
[----:B------:R-:W5:Y:S04]  /*3cd0*/  LDL R8, [R7+0x8] ;  /* 0x0000080007087983 */ /* 0x000f680000100800 */
[----:B--2---:R-:W2:Y:S04]  /*3ce0*/  LDL R6, [R7+0x18] ;  /* 0x0000180007067983 */ /* 0x004ea80000100800 */
[----:B------:R-:W5:Y:S04]  /*3cf0*/  LDL R9, [R7+0x4] ;  /* 0x0000040007097983 */ /* 0x000f680000100800 */
[----:B------:R-:W5:Y:S04]  /*3d00*/  LDL R18, [R7+0xc] ;  /* 0x00000c0007127983 */ /* 0x000f680000100800 */
[----:B------:R-:W5:Y:S04]  /*3d10*/  LDL R15, [R7+0x10] ;  /* 0x00001000070f7983 */ /* 0x000f680000100800 */
[----:B------:R-:W5:Y:S04]  /*3d20*/  LDL R19, [R7+0x14] ;  /* 0x0000140007137983 */ /* 0x000f680000100800 */
[----:B---3--:R4:W3:Y:S02]  /*3d30*/  LD.E R12, desc[UR46][R12.64] ;  /* 0x0000002e0c0c7980 */ /* 0x0088e4000c101900 */
[----:B----4-:R-:W-:-:S04]  /*3d40*/  SHF.R.S32.HI R13, RZ, 0x1f, R14 ;  /* 0x0000001fff0d7819 */ /* 0x010fc8000001140e */
[----:B------:R-:W-:-:S04]  /*3d50*/  LEA.HI R13, R13, R14, RZ, 0x7 ;  /* 0x0000000e0d0d7211 */ /* 0x000fc800078f38ff */
[----:B------:R-:W-:-:S05]  /*3d60*/  LOP3.LUT R21, R13, 0xffffff80, RZ, 0xc0, !PT ;  /* 0xffffff800d157812 */ /* 0x000fca00078ec0ff */
[----:B------:R-:W-:Y:S01]  /*3d70*/  IMAD.IADD R21, R14, 0x1, -R21 ;  /* 0x000000010e157824 */ /* 0x000fe200078e0a15 */
[----:B------:R-:W-:Y:S01]  /*3d80*/  SHF.R.S32.HI R14, RZ, 0x7, R13 ;  /* 0x00000007ff0e7819 */ /* 0x000fe2000001140d */
[----:B------:R-:W-:-:S03]  /*3d90*/  UMOV UR4, 0xffffffa0 ;  /* 0xffffffa000047882 */ /* 0x000fc60000000000 */
[----:B------:R-:W-:Y:S01]  /*3da0*/  LEA.HI R13, R13, R14, RZ, 0x1 ;  /* 0x0000000e0d0d7211 */ /* 0x000fe200078f08ff */
[----:B------:R-:W-:-:S03]  /*3db0*/  UIMAD UR4, UR45, UR4, 0x60 ;  /* 0x000000602d0474a4 */ /* 0x000fc6000f8e0204 */
[----:B------:R-:W-:-:S05]  /*3dc0*/  LOP3.LUT R13, R13, 0x3fffffe, RZ, 0xc0, !PT ;  /* 0x03fffffe0d0d7812 */ /* 0x000fca00078ec0ff */
[----:B------:R-:W-:Y:S01]  /*3dd0*/  IMAD.IADD R13, R14, 0x1, -R13 ;  /* 0x000000010e0d7824 */ /* 0x000fe200078e0a0d */
[----:B--2---:R-:W-:Y:S01]  /*3de0*/  ISETP.GE.AND P0, PT, R6, 0x1, PT ;  /* 0x000000010600780c */ /* 0x004fe20003f06270 */
[----:B------:R-:W-:Y:S01]  /*3df0*/  BSSY B0, `(.L_x_1516) ;  /* 0x0000097000007945 */ /* 0x000fe20003800000 */
[----:B------:R-:W-:-:S04]  /*3e00*/  LOP3.LUT R163, R163, 0xffefffff, RZ, 0xc0, !PT ;  /* 0xffefffffa3a37812 */ /* 0x000fc800078ec0ff */
[----:B------:R-:W-:Y:S01]  /*3e10*/  @P1 LOP3.LUT R163, R163, 0x100000, RZ, 0xfc, !PT ;  /* 0x00100000a3a31812 */ /* 0x000fe200078efcff */
[-C--:B---3--:R-:W-:Y:S01]  /*3e20*/  FMUL.FTZ R10, R24, R12.reuse ;  /* 0x0000000c180a7220 */ /* 0x088fe20000410000 */
[----:B------:R-:W-:Y:S01]  /*3e30*/  SHF.R.S32.HI R24, RZ, 0x1f, R21 ;  /* 0x0000001fff187819 */ /* 0x000fe20000011415 */
[----:B------:R-:W-:-:S03]  /*3e40*/  FMUL.FTZ R11, R25, R12 ;  /* 0x0000000c190b7220 */ /* 0x000fc60000410000 */
[-C--:B------:R-:W-:Y:S01]  /*3e50*/  LEA.HI R23, R24, R21.reuse, RZ, 0x2 ;  /* 0x0000001518177211 */ /* 0x080fe200078f10ff */
[-C--:B------:R-:W-:Y:S01]  /*3e60*/  FMUL.FTZ R159, R26, R12.reuse ;  /* 0x0000000c1a9f7220 */ /* 0x080fe20000410000 */
[----:B------:R-:W-:Y:S02]  /*3e70*/  LEA.HI R24, R24, R21, RZ, 0x5 ;  /* 0x0000001518187211 */ /* 0x000fe400078f28ff */
[--C-:B------:R-:W-:Y:S02]  /*3e80*/  SHF.R.S32.HI R25, RZ, 0x2, R23.reuse ;  /* 0x00000002ff197819 */ /* 0x100fe40000011417 */
[----:B------:R-:W-:Y:S01]  /*3e90*/  SHF.R.S32.HI R26, RZ, 0x1f, R23 ;  /* 0x0000001fff1a7819 */ /* 0x000fe20000011417 */
[----:B------:R-:W-:Y:S01]  /*3ea0*/  FMUL.FTZ R93, R27, R12 ;  /* 0x0000000c1b5d7220 */ /* 0x000fe20000410000 */
[----:B------:R-:W-:Y:S02]  /*3eb0*/  SHF.R.S32.HI R27, RZ, 0x5, R24 ;  /* 0x00000005ff1b7819 */ /* 0x000fe40000011418 */
[----:B------:R-:W-:-:S04]  /*3ec0*/  LEA.HI R26, R26, R25, RZ, 0x3 ;  /* 0x000000191a1a7211 */ /* 0x000fc800078f18ff */
[----:B------:R-:W-:Y:S01]  /*3ed0*/  LOP3.LUT R26, R26, 0xfffffff8, RZ, 0xc0, !PT ;  /* 0xfffffff81a1a7812 */ /* 0x000fe200078ec0ff */
[----:B-----5:R-:W-:Y:S01]  /*3ee0*/  IMAD R27, R20, 0x8, R27 ;  /* 0x00000008141b7824 */ /* 0x020fe200078e021b */
[----:B------:R-:W-:Y:S01]  /*3ef0*/  LOP3.LUT R14, R23, 0x7ffffffc, RZ, 0xc0, !PT ;  /* 0x7ffffffc170e7812 */ /* 0x000fe200078ec0ff */
[----:B------:R-:W-:Y:S02]  /*3f00*/  VIADD R20, R8, UR4 ;  /* 0x0000000408147c36 */ /* 0x000fe40008000000 */
        /* <DEDUP_REMOVED lines=42> */
[----:B------:R-:W-:-:S02]  /*41b0*/  IMAD.IADD R26, R25, 0x1, -R26 ;  /* 0x00000001191a7824 */ /* 0x000fc400078e0a1a */
[-C--:B------:R-:W-:Y:S01]  /*41c0*/  FMUL.FTZ R165, R70, R12.reuse ;  /* 0x0000000c46a57220 */ /* 0x080fe20000410000 */
[----:B------:R-:W-:Y:S01]  /*41d0*/  FMUL.FTZ R167, R71, R12 ;  /* 0x0000000c47a77220 */ /* 0x000fe20000410000 */
[----:B------:R-:W-:Y:S01]  /*41e0*/  IMAD.IADD R14, R21, 0x1, -R14 ;  /* 0x00000001150e7824 */ /* 0x000fe200078e0a0e */
[----:B------:R-:W-:Y:S01]  /*41f0*/  IADD3 R21, -R9, 0x1, R20 ;  /* 0x0000000109157810 */ /* 0x000fe20007ffe114 */
[----:B------:R-:W-:Y:S01]  /*4200*/  IMAD.U32 R26, R27, 0x10, R26 ;  /* 0x000000101b1a7824 */ /* 0x000fe200078e001a */
[----:B------:R-:W2:Y:S03]  /*4210*/  MUFU.TANH R10, R10 ;  /* 0x0000000a000a7308 */ /* 0x000ea60000002400 */
[----:B------:R-:W-:Y:S01]  /*4220*/  IMAD R26, R13, 0x40, R26 ;  /* 0x000000400d1a7824 */ /* 0x000fe200078e021a */
[----:B------:R-:W-:Y:S01]  /*4230*/  LOP3.LUT R13, RZ, R18, RZ, 0x33, !PT ;  /* 0x00000012ff0d7212 */ /* 0x000fe200078e33ff */
[----:B------:R-:W-:-:S03]  /*4240*/  IMAD R12, R14, -0x2, R21 ;  /* 0xfffffffe0e0c7824 */ /* 0x000fc600078e0215 */
[----:B------:R-:W3:Y:S01]  /*4250*/  MUFU.TANH R11, R11 ;  /* 0x0000000b000b7308 */ /* 0x000ee20000002400 */
[----:B------:R-:W-:-:S07]  /*4260*/  IMAD R21, R14, -0x2, R20 ;  /* 0xfffffffe0e157824 */ /* 0x000fce00078e0214 */
[----:B------:R-:W4:Y:S01]  /*4270*/  MUFU.TANH R159, R159 ;  /* 0x0000009f009f7308 */ /* 0x000f220000002400 */
        /* <DEDUP_REMOVED lines=46> */
[----:B------:R-:W-:-:S02]  /*4560*/  IMAD.U32 R25, RZ, RZ, UR4 ;  /* 0x00000004ff197e24 */ /* 0x000fc4000f8e00ff */
[----:B------:R-:W-:Y:S02]  /*4570*/  IMAD.IADD R23, R12, 0x1, R13 ;  /* 0x000000010c177824 */ /* 0x000fe400078e020d */
[----:B------:R-:W-:Y:S01]  /*4580*/  VIADD R20, R19, UR4 ;  /* 0x0000000413147c36 */ /* 0x000fe20008000000 */
[----:B------:R-:W-:Y:S01]  /*4590*/  VIADDMNMX R13, R26, R18, R21, PT ;  /* 0x000000121a0d7246 */ /* 0x000fe20003800115 */
[----:B------:R-:W-:Y:S02]  /*45a0*/  IMAD R24, R14, -0x2, R25 ;  /* 0xfffffffe0e187824 */ /* 0x000fe400078e0219 */
[----:B------:R-:W-:Y:S01]  /*45b0*/  IMAD.IADD R12, R23, 0x1, R26 ;  /* 0x00000001170c7824 */ /* 0x000fe200078e021a */
[----:B--234-:R-:W-:Y:S06]  /*45c0*/  @!P0 BRA `(.L_x_1517) ;  /* 0x0000000000648947 */ /* 0x01cfec0003800000 */
[----:B------:R-:W-:Y:S01]  /*45d0*/  IADD3 R15, R26, R8, -R9 ;  /* 0x000000081a0f7210 */ /* 0x000fe20007ffe809 */
[----:B------:R-:W-:Y:S03]  /*45e0*/  BSSY B1, `(.L_x_1518) ;  /* 0x0000014000017945 */ /* 0x000fe60003800000 */
[----:B------:R-:W-:-:S13]  /*45f0*/  ISETP.GT.AND P0, PT, R15, -0x1, PT ;  /* 0xffffffff0f00780c */ /* 0x000fda0003f04270 */
[----:B------:R-:W-:Y:S05]  /*4600*/  @P0 BRA `(.L_x_1519) ;  /* 0x00000000002c0947 */ /* 0x000fea0003800000 */
[----:B------:R-:W-:Y:S01]  /*4610*/  ISETP.NE.AND P0, PT, R6, 0x1, PT ;  /* 0x000000010600780c */ /* 0x000fe20003f05270 */
[----:B------:R-:W-:Y:S01]  /*4620*/  BSSY B2, `(.L_x_1520) ;  /* 0x0000007000027945 */ /* 0x000fe20003800000 */
[----:B------:R-:W-:-:S11]  /*4630*/  LOP3.LUT R15, RZ, R15, RZ, 0x33, !PT ;  /* 0x0000000fff0f7212 */ /* 0x000fd600078e33ff */
[----:B------:R-:W-:Y:S05]  /*4640*/  @!P0 BRA `(.L_x_1521) ;  /* 0x0000000000108947 */ /* 0x000fea0003800000 */
[----:B------:R-:W2:Y:S04]  /*4650*/  LDL R14, [R7+0x1c] ;  /* 0x00001c00070e7983 */ /* 0x000ea80000100800 */
[----:B------:R-:W3:Y:S01]  /*4660*/  LDL R19, [R7+0x20] ;  /* 0x0000200007137983 */ /* 0x000ee20000100800 */
[----:B--2---:R-:W-:-:S05]  /*4670*/  IMAD.HI.U32 R14, R15, R14, RZ ;  /* 0x0000000e0f0e7227 */ /* 0x004fca00078e00ff */
[----:B---3--:R-:W-:-:S07]  /*4680*/  SHF.R.U32.HI R15, RZ, R19, R14 ;  /* 0x00000013ff0f7219 */ /* 0x008fce000001160e */
.L_x_1521:
[----:B------:R-:W-:Y:S05]  /*4690*/  BSYNC B2 ;  /* 0x0000000000027941 */ /* 0x000fea0003800000 */
.L_x_1520:
[----:B------:R-:W-:Y:S01]  /*46a0*/  LOP3.LUT R15, RZ, R15, RZ, 0x33, !PT ;  /* 0x0000000fff0f7212 */ /* 0x000fe200078e33ff */
[----:B------:R-:W-:Y:S06]  /*46b0*/  BRA `(.L_x_1522) ;  /* 0x0000000000187947 */ /* 0x000fec0003800000 */
.L_x_1519:
[----:B------:R-:W-:-:S13]  /*46c0*/  ISETP.NE.AND P0, PT, R6, 0x1, PT ;  /* 0x000000010600780c */ /* 0x000fda0003f05270 */
[----:B------:R-:W-:Y:S05]  /*46d0*/  @!P0 BRA `(.L_x_1522) ;  /* 0x0000000000108947 */ /* 0x000fea0003800000 */
[----:B------:R-:W2:Y:S04]  /*46e0*/  LDL R14, [R7+0x1c] ;  /* 0x00001c00070e7983 */ /* 0x000ea80000100800 */
[----:B------:R-:W3:Y:S01]  /*46f0*/  LDL R30, [R7+0x20] ;  /* 0x00002000071e7983 */ /* 0x000ee20000100800 */
[----:B--2---:R-:W-:-:S05]  /*4700*/  IMAD.HI.U32 R15, R15, R14, RZ ;  /* 0x0000000e0f0f7227 */ /* 0x004fca00078e00ff */
[----:B---3--:R-:W-:-:S07]  /*4710*/  SHF.R.U32.HI R15, RZ, R30, R15 ;  /* 0x0000001eff0f7219 */ /* 0x008fce000001160f */
.L_x_1522:
[----:B------:R-:W-:Y:S05]  /*4720*/  BSYNC B1 ;  /* 0x0000000000017941 */ /* 0x000fea0003800000 */
.L_x_1518:
[----:B------:R-:W-:-:S05]  /*4730*/  IMAD R15, R6, R15, R24 ;  /* 0x0000000f060f7224 */ /* 0x000fca00078e0218 */
[----:B------:R-:W-:Y:S02]  /*4740*/  VIMNMX R12, R12, R15, !PT ;  /* 0x0000000f0c0c7248 */ /* 0x000fe40007fe0100 */
[----:B------:R-:W-:-:S07]  /*4750*/  VIADDMNMX R13, R15, R6, R13, PT ;  /* 0x000000060f0d7246 */ /* 0x000fce000380010d */
.L_x_1517:
[----:B------:R-:W-:Y:S05]  /*4760*/  BSYNC B0 ;  /* 0x0000000000007941 */ /* 0x000fea0003800000 */
.L_x_1516:
[----:B------:R-:W-:Y:S01]  /*4770*/  ISETP.GE.AND P0, PT, R20, 0x2, PT ;  /* 0x000000021400780c */ /* 0x000fe20003f06270 */
[----:B------:R-:W-:Y:S01]  /*4780*/  VIADD R26, R26, 0x8 ;  /* 0x000000081a1a7836 */ /* 0x000fe20000000000 */
[----:B------:R-:W-:Y:S01]  /*4790*/  ISETP.GE.AND P4, PT, R20, 0xa, PT ;  /* 0x0000000a1400780c */ /* 0x000fe20003f86270 */
[----:B------:R-:W-:Y:S01]  /*47a0*/  BSSY B0, `(.L_x_1523) ;  /* 0x000008e000007945 */ /* 0x000fe20003800000 */
[----:B------:R-:W-:Y:S02]  /*47b0*/  ISETP.GT.AND P2, PT, R12, 0x1, !P0 ;  /* 0x000000010c00780c */ /* 0x000fe40004744270 */
[----:B------:R-:W-:Y:S02]  /*47c0*/  ISETP.GE.AND P1, PT, R20, 0x9, PT ;  /* 0x000000091400780c */ /* 0x000fe40003f26270 */
[----:B------:R-:W-:Y:S02]  /*47d0*/  ISETP.LT.OR P2, PT, R13, 0x2, P2 ;  /* 0x000000020d00780c */ /* 0x000fe40001741670 */
[----:B------:R-:W-:-:S02]  /*47e0*/  P2R R15, PR, RZ, 0x10 ;  /* 0x00000010ff0f7803 */ /* 0x000fc40000000000 */
[----:B------:R-:W-:Y:S02]  /*47f0*/  FSEL R103, R11, -INF , !P2 ;  /* 0xff8000000b677808 */ /* 0x000fe40005000000 */
[C---:B------:R-:W-:Y:S02]  /*4800*/  ISETP.GT.AND P2, PT, R12.reuse, 0x9, !P4 ;  /* 0x000000090c00780c */ /* 0x040fe40006744270 */
[----:B------:R-:W-:Y:S02]  /*4810*/  ISETP.GT.AND P3, PT, R12, 0x8, !P1 ;  /* 0x000000080c00780c */ /* 0x000fe40004f64270 */
[----:B------:R-:W-:Y:S02]  /*4820*/  ISETP.LT.OR P2, PT, R13, 0xa, P2 ;  /* 0x0000000a0d00780c */ /* 0x000fe40001741670 */
[----:B------:R-:W-:Y:S02]  /*4830*/  ISETP.GE.AND P4, PT, R20, 0x11, PT ;  /* 0x000000111400780c */ /* 0x000fe40003f86270 */
[----:B-1----:R-:W-:-:S02]  /*4840*/  FSEL R95, R29, -INF , !P2 ;  /* 0xff8000001d5f7808 */ /* 0x002fc40005000000 */
[C---:B------:R-:W-:Y:S02]  /*4850*/  ISETP.LT.OR P3, PT, R13.reuse, 0x9, P3 ;  /* 0x000000090d00780c */ /* 0x040fe40001f61670 */
        /* <DEDUP_REMOVED lines=78> */
[----:B------:R-:W-:Y:S02]  /*4d40*/  P2R R19, PR, RZ, 0x10 ;  /* 0x00000010ff137803 */ /* 0x000fe40000000000 */
[----:B------:R-:W-:Y:S02]  /*4d50*/  FSEL R175, R61, -INF , !P2 ;  /* 0xff8000003daf7808 */ /* 0x000fe40005000000 */
[----:B------:R-:W-:Y:S02]  /*4d60*/  ISETP.GE.AND P2, PT, R20, 0x51, PT ;  /* 0x000000511400780c */ /* 0x000fe40003f46270 */
[----:B------:R-:W-:Y:S02]  /*4d70*/  VIADDMNMX R11, R26, R18, R21, PT ;  /* 0x000000121a0b7246 */ /* 0x000fe40003800115 */
        /* <DEDUP_REMOVED lines=12> */
[----:B------:R-:W-:-:S04]  /*4e40*/  ISETP.GT.AND P6, PT, R12, RZ, !P5 ;  /* 0x000000ff0c00720c */ /* 0x000fc80006fc4270 */
[----:B------:R-:W-:-:S04]  /*4e50*/  ISETP.LT.OR P6, PT, R13, 0x1, P6 ;  /* 0x000000010d00780c */ /* 0x000fc800037c1670 */
[----:B------:R-:W-:Y:S01]  /*4e60*/  FSEL R109, R10, -INF , !P6 ;  /* 0xff8000000a6d7808 */ /* 0x000fe20007000000 */
[----:B------:R-:W-:Y:S01]  /*4e70*/  IMAD.IADD R10, R23, 0x1, R26 ;  /* 0x00000001170a7824 */ /* 0x000fe200078e021a */
[----:B------:R-:W-:-:S04]  /*4e80*/  ISETP.GE.AND P6, PT, R20, 0x5a, PT ;  /* 0x0000005a1400780c */ /* 0x000fc80003fc6270 */
[----:B------:R-:W-:Y:S02]  /*4e90*/  P2R R20, PR, RZ, 0x40 ;  /* 0x00000040ff147803 */ /* 0x000fe40000000000 */
[----:B------:R-:W-:-:S04]  /*4ea0*/  ISETP.GT.AND P6, PT, R12, 0x59, !P6 ;  /* 0x000000590c00780c */ /* 0x000fc800077c4270 */
[----:B------:R-:W-:-:S04]  /*4eb0*/  ISETP.LT.OR P6, PT, R13, 0x5a, P6 ;  /* 0x0000005a0d00780c */ /* 0x000fc800037c1670 */
[----:B------:R-:W-:Y:S02]  /*4ec0*/  FSEL R179, R69, -INF , !P6 ;  /* 0xff80000045b37808 */ /* 0x000fe40007000000 */
[----:B------:R-:W-:-:S13]  /*4ed0*/  ISETP.GE.AND P6, PT, R6, 0x1, PT ;  /* 0x000000010600780c */ /* 0x000fda0003fc6270 */
[----:B------:R-:W-:Y:S05]  /*4ee0*/  @!P6 BRA `(.L_x_1524) ;  /* 0x000000000064e947 */ /* 0x000fea0003800000 */
        /* <DEDUP_REMOVED lines=12> */
.L_x_1528:
[----:B------:R-:W-:Y:S05]  /*4fb0*/  BSYNC B2 ;  /* 0x0000000000027941 */ /* 0x000fea0003800000 */
.L_x_1527:
[----:B------:R-:W-:Y:S01]  /*4fc0*/  LOP3.LUT R9, RZ, R9, RZ, 0x33, !PT ;  /* 0x00000009ff097212 */ /* 0x000fe200078e33ff */
[----:B------:R-:W-:Y:S06]  /*4fd0*/  BRA `(.L_x_1529) ;  /* 0x0000000000187947 */ /* 0x000fec0003800000 */
.L_x_1526:
[----:B------:R-:W-:-:S13]  /*4fe0*/  ISETP.NE.AND P6, PT, R6, 0x1, PT ;  /* 0x000000010600780c */ /* 0x000fda0003fc5270 */
[----:B------:R-:W-:Y:S05]  /*4ff0*/  @!P6 BRA `(.L_x_1529) ;  /* 0x000000000010e947 */ /* 0x000fea0003800000 */
[----:B------:R-:W2:Y:S04]  /*5000*/  LDL R8, [R7+0x1c] ;  /* 0x00001c0007087983 */ /* 0x000ea80000100800 */
[----:B------:R-:W3:Y:S01]  /*5010*/  LDL R12, [R7+0x20] ;  /* 0x00002000070c7983 */ /* 0x000ee20000100800 */
[----:B--2---:R-:W-:-:S05]  /*5020*/  IMAD.HI.U32 R9, R9, R8, RZ ;  /* 0x0000000809097227 */ /* 0x004fca00078e00ff */
[----:B---3--:R-:W-:-:S07]  /*5030*/  SHF.R.U32.HI R9, RZ, R12, R9 ;  /* 0x0000000cff097219 */ /* 0x008fce0000011609 */
.L_x_1529:
[----:B------:R-:W-:Y:S05]  /*5040*/  BSYNC B1 ;  /* 0x0000000000017941 */ /* 0x000fea0003800000 */
.L_x_1525:
[----:B------:R-:W-:-:S05]  /*5050*/  IMAD R9, R6, R9, R24 ;  /* 0x0000000906097224 */ /* 0x000fca00078e0218 */
[----:B------:R-:W-:Y:S02]  /*5060*/  VIADDMNMX R11, R9, R6, R11, PT ;  /* 0x00000006090b7246 */ /* 0x000fe4000380010b */
[----:B------:R-:W-:-:S07]  /*5070*/  VIMNMX R10, R10, R9, !PT ;  /* 0x000000090a0a7248 */ /* 0x000fce0007fe0100 */
.L_x_1524:
[----:B------:R-:W-:Y:S05]  /*5080*/  BSYNC B0 ;  /* 0x0000000000007941 */ /* 0x000fea0003800000 */
.L_x_1523:
[C---:B------:R-:W-:Y:S01]  /*5090*/  ISETP.GT.AND P0, PT, R10.reuse, 0x1, !P0 ;  /* 0x000000010a00780c */ /* 0x040fe20004704270 */
[----:B------:R-:W2:Y:S01]  /*50a0*/  LDL R13, [R1+0x460] ;  /* 0x00046000010d7983 */ /* 0x000ea20000100800 */
[----:B------:R-:W-:Y:S02]  /*50b0*/  ISETP.GT.AND P1, PT, R10, 0x8, !P1 ;  /* 0x000000080a00780c */ /* 0x000fe40004f24270 */
[C---:B------:R-:W-:Y:S01]  /*50c0*/  ISETP.LT.OR P0, PT, R11.reuse, 0x2, P0 ;  /* 0x000000020b00780c */ /* 0x040fe20000701670 */
[----:B------:R-:W3:Y:S01]  /*50d0*/  LDL R23, [R1+0x274] ;  /* 0x0002740001177983 */ /* 0x000ee20000100800 */
[----:B------:R-:W-:Y:S02]  /*50e0*/  ISETP.LT.OR P1, PT, R11, 0x9, P1 ;  /* 0x000000090b00780c */ /* 0x000fe40000f21670 */
[----:B------:R-:W-:Y:S01]  /*50f0*/  FSEL R93, R93, -INF , !P0 ;  /* 0xff8000005d5d7808 */ /* 0x000fe20004000000 */
[----:B------:R-:W4:Y:S01]  /*5100*/  LDL R12, [R1+0x370] ;  /* 0x00037000010c7983 */ /* 0x000f220000100800 */
[----:B------:R-:W-:-:S02]  /*5110*/  ISETP.NE.AND P0, PT, R15, RZ, PT ;  /* 0x000000ff0f00720c */ /* 0x000fc40003f05270 */
[----:B------:R-:W-:Y:S01]  /*5120*/  FSEL R157, R157, -INF , !P1 ;  /* 0xff8000009d9d7808 */ /* 0x000fe20004800000 */
[----:B------:R-:W5:Y:S01]  /*5130*/  LDL R15, [R1+0x218] ;  /* 0x00021800010f7983 */ /* 0x000f620000100800 */
[----:B------:R-:W-:Y:S02]  /*5140*/  ISETP.GT.AND P0, PT, R10, 0x9, !P0 ;  /* 0x000000090a00780c */ /* 0x000fe40004704270 */
[----:B------:R-:W-:Y:S01]  /*5150*/  ISETP.NE.AND P1, PT, R27, RZ, PT ;  /* 0x000000ff1b00720c */ /* 0x000fe20003f25270 */
[----:B------:R-:W4:Y:S01]  /*5160*/  LDL R156, [R1+0x25c] ;  /* 0x00025c00019c7983 */ /* 0x000f220000100800 */
[----:B------:R-:W-:Y:S02]  /*5170*/  ISETP.LT.OR P0, PT, R11, 0xa, P0 ;  /* 0x0000000a0b00780c */ /* 0x000fe40000701670 */
[----:B------:R-:W-:Y:S01]  /*5180*/  ISETP.NE.AND P6, PT, R29, RZ, PT ;  /* 0x000000ff1d00720c */ /* 0x000fe20003fc5270 */
[----:B------:R-:W4:Y:S01]  /*5190*/  LDL R160, [R1+0x264] ;  /* 0x0002640001a07983 */ /* 0x000f220000100800 */
[----:B------:R-:W-:-:S02]  /*51a0*/  FSEL R89, R89, -INF , !P0 ;  /* 0xff80000059597808 */ /* 0x000fc40004000000 */
[----:B------:R-:W-:Y:S01]  /*51b0*/  ISETP.NE.AND P0, PT, R19, RZ, PT ;  /* 0x000000ff1300720c */ /* 0x000fe20003f05270 */
[----:B------:R-:W4:Y:S01]  /*51c0*/  LDL R21, [R1+0x26c] ;  /* 0x00026c0001157983 */ /* 0x000f220000100800 */
[C---:B------:R-:W-:Y:S02]  /*51d0*/  ISETP.GT.AND P5, PT, R10.reuse, RZ, !P5 ;  /* 0x000000ff0a00720c */ /* 0x040fe40006fa4270 */
[----:B------:R-:W-:Y:S01]  /*51e0*/  ISETP.GT.AND P0, PT, R10, 0x10, !P0 ;  /* 0x000000100a00780c */ /* 0x000fe20004704270 */
[----:B------:R-:W4:Y:S01]  /*51f0*/  LDL R43, [R1+0x2a8] ;  /* 0x0002a800012b7983 */ /* 0x000f220000100800 */
[C---:B------:R-:W-:Y:S02]  /*5200*/  ISETP.LT.OR P5, PT, R11.reuse, 0x1, P5 ;  /* 0x000000010b00780c */ /* 0x040fe40002fa1670 */
[----:B------:R-:W-:Y:S01]  /*5210*/  ISETP.LT.OR P0, PT, R11, 0x11, P0 ;  /* 0x000000110b00780c */ /* 0x000fe20000701670 */
[----:B------:R-:W4:Y:S01]  /*5220*/  LDL R42, [R1+0x3d0] ;  /* 0x0003d000012a7983 */ /* 0x000f220000100800 */
[----:B------:R-:W-:-:S02]  /*5230*/  FSEL R159, R159, -INF , !P5 ;  /* 0xff8000009f9f7808 */ /* 0x000fc40006800000 */
[----:B------:R-:W-:Y:S01]  /*5240*/  FSEL R169, R169, -INF , !P0 ;  /* 0xff800000a9a97808 */ /* 0x000fe20004000000 */
[----:B------:R-:W4:Y:S01]  /*5250*/  LDL R152, [R1+0x254] ;  /* 0x0002540001987983 */ /* 0x000f220000100800 */
[----:B------:R-:W-:Y:S02]  /*5260*/  ISETP.NE.AND P0, PT, R25, RZ, PT ;  /* 0x000000ff1900720c */ /* 0x000fe40003f05270 */
[----:B------:R-:W-:Y:S01]  /*5270*/  FMNMX.FTZ R8, R109, R103, !PT ;  /* 0x000000676d087209 */ /* 0x000fe20007810000 */
[----:B------:R-:W4:Y:S01]  /*5280*/  LDL R154, [R1+0x258] ;  /* 0x00025800019a7983 */ /* 0x000f220000100800 */
[----:B------:R-:W-:Y:S02]  /*5290*/  ISETP.GT.AND P0, PT, R10, 0x11, !P0 ;  /* 0x000000110a00780c */ /* 0x000fe40004704270 */
[----:B------:R-:W-:Y:S01]  /*52a0*/  FMNMX.FTZ R6, R159, R93, !PT ;  /* 0x0000005d9f067209 */ /* 0x000fe20007810000 */
[----:B------:R-:W4:Y:S01]  /*52b0*/  LDL R98, [R1+0x230] ;  /* 0x0002300001627983 */ /* 0x000f220000100800 */
[----:B------:R-:W-:-:S02]  /*52c0*/  ISETP.LT.OR P0, PT, R11, 0x12, P0 ;  /* 0x000000120b00780c */ /* 0x000fc40000701670 */
[----:B------:R-:W-:Y:S01]  /*52d0*/  FMNMX.FTZ R8, R99, R8, !PT ;  /* 0x0000000863087209 */ /* 0x000fe20007810000 */
[----:B------:R-:W4:Y:S01]  /*52e0*/  LDL R140, [R1+0x234] ;  /* 0x00023400018c7983 */ /* 0x000f220000100800 */
[----:B------:R-:W-:Y:S02]  /*52f0*/  FSEL R230, R230, -INF , !P0 ;  /* 0xff800000e6e67808 */ /* 0x000fe40004000000 */
[----:B------:R-:W-:Y:S01]  /*5300*/  ISETP.GT.AND P0, PT, R10, 0x18, !P1 ;  /* 0x000000180a00780c */ /* 0x000fe20004f04270 */
[----:B------:R-:W4:Y:S01]  /*5310*/  LDL R142, [R1+0x238] ;  /* 0x00023800018e7983 */ /* 0x000f220000100800 */
[----:B------:R-:W-:Y:S02]  /*5320*/  FMNMX.FTZ R6, R157, R6, !PT ;  /* 0x000000069d067209 */ /* 0x000fe40007810000 */
[----:B------:R-:W-:Y:S01]  /*5330*/  ISETP.LT.OR P0, PT, R11, 0x19, P0 ;  /* 0x000000190b00780c */ /* 0x000fe20000701670 */
[----:B------:R-:W4:Y:S01]  /*5340*/  LDL R144, [R1+0x23c] ;  /* 0x00023c0001907983 */ /* 0x000f220000100800 */
[----:B------:R-:W-:-:S02]  /*5350*/  FMNMX.FTZ R7, R95, R8, !PT ;  /* 0x000000085f077209 */ /* 0x000fc40007810000 */
        /* <DEDUP_REMOVED lines=30> */
[----:B------:R-:W-:Y:S01]  /*5540*/  ISETP.NE.AND P0, PT, R31, RZ, PT ;  /* 0x000000ff1f00720c */ /* 0x000fe20003f05270 */
[----:B------:R-:W4:Y:S01]  /*5550*/  LDL R29, [R1+0x284] ;  /* 0x00028400011d7983 */ /* 0x000f220000100800 */
[----:B------:R-:W-:Y:S02]  /*5560*/  FMNMX.FTZ R6, R228, R9, !PT ;  /* 0x00000009e4067209 */ /* 0x000fe40007810000 */
[----:B------:R-:W-:Y:S01]  /*5570*/  ISETP.GT.AND P0, PT, R10, 0x28, !P0 ;  /* 0x000000280a00780c */ /* 0x000fe20004704270 */
[----:B------:R-:W4:Y:S01]  /*5580*/  LDL R31, [R1+0x288] ;  /* 0x00028800011f7983 */ /* 0x000f220000100800 */
[----:B------:R-:W-:-:S02]  /*5590*/  FMNMX.FTZ R7, R222, R7, !PT ;  /* 0x00000007de077209 */ /* 0x000fc40007810000 */
[----:B------:R-:W-:Y:S01]  /*55a0*/  ISETP.LT.OR P0, PT, R11, 0x29, P0 ;  /* 0x000000290b00780c */ /* 0x000fe20000701670 */
[----:B------:R-:W4:Y:S01]  /*55b0*/  LDL R110, [R1+0x290] ;  /* 0x00029000016e7983 */ /* 0x000f220000100800 */
[----:B------:R-:W-:Y:S02]  /*55c0*/  FMNMX.FTZ R9, R191, R6, !PT ;  /* 0x00000006bf097209 */ /* 0x000fe40007810000 */
[----:B------:R-:W-:Y:S01]  /*55d0*/  FSEL R193, R193, -INF , !P0 ;  /* 0xff800000c1c17808 */ /* 0x000fe20004000000 */
[----:B------:R-:W4:Y:S01]  /*55e0*/  LDL R112, [R1+0x2a0] ;  /* 0x0002a00001707983 */ /* 0x000f220000100800 */
[----:B------:R-:W-:Y:S02]  /*55f0*/  ISETP.NE.AND P0, PT, R32, RZ, PT ;  /* 0x000000ff2000720c */ /* 0x000fe40003f05270 */
[----:B------:R-:W-:Y:S01]  /*5600*/  FMNMX.FTZ R6, R188, R7, !PT ;  /* 0x00000007bc067209 */ /* 0x000fe20007810000 */
[----:B------:R-:W4:Y:S01]  /*5610*/  LDL R41, [R1+0x2a4] ;  /* 0x0002a40001297983 */ /* 0x000f220000100800 */
[----:B------:R-:W-:-:S02]  /*5620*/  ISETP.GT.AND P0, PT, R10, 0x29, !P0 ;  /* 0x000000290a00780c */ /* 0x000fc40004704270 */
[----:B------:R-:W-:Y:S01]  /*5630*/  FMNMX.FTZ R8, R192, R9, !PT ;  /* 0x00000009c0087209 */ /* 0x000fe20007810000 */
[----:B------:R-:W4:Y:S01]  /*5640*/  LDL R45, [R1+0x2ac] ;  /* 0x0002ac00012d7983 */ /* 0x000f220000100800 */
[----:B------:R-:W-:Y:S02]  /*5650*/  ISETP.LT.OR P0, PT, R11, 0x2a, P0 ;  /* 0x0000002a0b00780c */ /* 0x000fe40000701670 */
[----:B------:R-:W-:Y:S01]  /*5660*/  ISETP.NE.AND P1, PT, R37, RZ, PT ;  /* 0x000000ff2500720c */ /* 0x000fe20003f25270 */
[----:B------:R-:W4:Y:S01]  /*5670*/  LDL R114, [R1+0x2b0] ;  /* 0x0002b00001727983 */ /* 0x000f220000100800 */
[----:B------:R-:W-:Y:S02]  /*5680*/  FSEL R199, R199, -INF , !P0 ;  /* 0xff800000c7c77808 */ /* 0x000fe40004000000 */
[----:B------:R-:W-:Y:S01]  /*5690*/  ISETP.NE.AND P0, PT, R33, RZ, PT ;  /* 0x000000ff2100720c */ /* 0x000fe20003f05270 */
[----:B------:R-:W4:Y:S01]  /*56a0*/  LDL R37, [R1+0x298] ;  /* 0x0002980001257983 */ /* 0x000f220000100800 */
[----:B------:R-:W-:-:S02]  /*56b0*/  FMNMX.FTZ R7, R189, R6, !PT ;  /* 0x00000006bd077209 */ /* 0x000fc40007810000 */
[----:B------:R-:W-:Y:S01]  /*56c0*/  ISETP.GT.AND P0, PT, R10, 0x30, !P0 ;  /* 0x000000300a00780c */ /* 0x000fe20004704270 */
[----:B------:R-:W4:Y:S01]  /*56d0*/  LDL R33, [R1+0x28c] ;  /* 0x00028c0001217983 */ /* 0x000f220000100800 */
[----:B------:R-:W-:Y:S02]  /*56e0*/  FMNMX.FTZ R8, R193, R8, !PT ;  /* 0x00000008c1087209 */ /* 0x000fe40007810000 */
[----:B------:R-:W-:Y:S01]  /*56f0*/  ISETP.LT.OR P0, PT, R11, 0x31, P0 ;  /* 0x000000310b00780c */ /* 0x000fe20000701670 */
[----:B------:R-:W4:Y:S01]  /*5700*/  LDL R47, [R1+0x2b4] ;  /* 0x0002b400012f7983 */ /* 0x000f220000100800 */
[----:B------:R-:W-:Y:S02]  /*5710*/  FMNMX.FTZ R6, R190, R7, !PT ;  /* 0x00000007be067209 */ /* 0x000fe40007810000 */
[----:B------:R-:W-:Y:S01]  /*5720*/  FSEL R217, R217, -INF , !P0 ;  /* 0xff800000d9d97808 */ /* 0x000fe20004000000 */
[----:B------:R-:W4:Y:S01]  /*5730*/  LDL R49, [R1+0x2b8] ;  /* 0x0002b80001317983 */ /* 0x000f220000100800 */
[----:B------:R-:W-:-:S02]  /*5740*/  ISETP.NE.AND P0, PT, R34, RZ, PT ;  /* 0x000000ff2200720c */ /* 0x000fc40003f05270 */
[----:B------:R-:W-:Y:S01]  /*5750*/  FMNMX.FTZ R8, R199, R8, !PT ;  /* 0x00000008c7087209 */ /* 0x000fe20007810000 */
[----:B------:R-:W4:Y:S01]  /*5760*/  LDL R51, [R1+0x2bc] ;  /* 0x0002bc0001337983 */ /* 0x000f220000100800 */
[----:B------:R-:W-:Y:S02]  /*5770*/  ISETP.GT.AND P0, PT, R10, 0x31, !P0 ;  /* 0x000000310a00780c */ /* 0x000fe40004704270 */
[----:B------:R-:W-:Y:S01]  /*5780*/  ISETP.NE.AND P6, PT, R38, RZ, PT ;  /* 0x000000ff2600720c */ /* 0x000fe20003fc5270 */
[----:B------:R-:W4:Y:S01]  /*5790*/  LDL R116, [R1+0x2c0] ;  /* 0x0002c00001747983 */ /* 0x000f220000100800 */
[----:B------:R-:W-:Y:S02]  /*57a0*/  ISETP.LT.OR P0, PT, R11, 0x32, P0 ;  /* 0x000000320b00780c */ /* 0x000fe40000701670 */
[----:B------:R-:W-:Y:S01]  /*57b0*/  FMNMX.FTZ R7, R201, R6, !PT ;  /* 0x00000006c9077209 */ /* 0x000fe20007810000 */
[----:B------:R-:W4:Y:S01]  /*57c0*/  LDL R53, [R1+0x2c4] ;  /* 0x0002c40001357983 */ /* 0x000f220000100800 */
[----:B------:R-:W-:-:S02]  /*57d0*/  FSEL R218, R218, -INF , !P0 ;  /* 0xff800000dada7808 */ /* 0x000fc40004000000 */
[----:B------:R-:W-:Y:S01]  /*57e0*/  ISETP.NE.AND P0, PT, R35, RZ, PT ;  /* 0x000000ff2300720c */ /* 0x000fe20003f05270 */
[----:B------:R-:W4:Y:S01]  /*57f0*/  LDL R55, [R1+0x2c8] ;  /* 0x0002c80001377983 */ /* 0x000f220000100800 */
[----:B------:R-:W-:Y:S02]  /*5800*/  FMNMX.FTZ R9, R217, R8, !PT ;  /* 0x00000008d9097209 */ /* 0x000fe40007810000 */
        /* <DEDUP_REMOVED lines=12> */
[----:B------:R-:W-:Y:S01]  /*58d0*/  ISETP.NE.AND P5, PT, R39, RZ, PT ;  /* 0x000000ff2700720c */ /* 0x000fe20003fa5270 */
        /* <DEDUP_REMOVED lines=10> */
[----:B------:R-:W-:-:S02]  /*5980*/  ISETP.NE.AND P1, PT, R40, RZ, PT ;  /* 0x000000ff2800720c */ /* 0x000fc40003f25270 */
[----:B------:R-:W-:Y:S01]  /*5990*/  FSEL R180, R180, -INF , !P0 ;  /* 0xff800000b4b47808 */ /* 0x000fe20004000000 */
[----:B------:R-:W4:Y:S01]  /*59a0*/  LDL R65, [R1+0x2e4] ;  /* 0x0002e40001417983 */ /* 0x000f220000100800 */
[----:B------:R-:W-:Y:S02]  /*59b0*/  ISETP.GT.AND P0, PT, R10, 0x41, !P6 ;  /* 0x000000410a00780c */ /* 0x000fe40007704270 */
[----:B------:R-:W-:Y:S01]  /*59c0*/  FMNMX.FTZ R9, R220, R9, !PT ;  /* 0x00000009dc097209 */ /* 0x000fe20007810000 */
[----:B------:R-:W4:Y:S01]  /*59d0*/  LDL R67, [R1+0x2e8] ;  /* 0x0002e80001437983 */ /* 0x000f220000100800 */
[----:B------:R-:W-:Y:S02]  /*59e0*/  ISETP.LT.OR P0, PT, R11, 0x42, P0 ;  /* 0x000000420b00780c */ /* 0x000fe40000701670 */
[----:B------:R-:W-:Y:S01]  /*59f0*/  FMNMX.FTZ R6, R172, R7, !PT ;  /* 0x00000007ac067209 */ /* 0x000fe20007810000 */
[----:B------:R-:W4:Y:S01]  /*5a00*/  LDL R69, [R1+0x2ec] ;  /* 0x0002ec0001457983 */ /* 0x000f220000100800 */
[----:B------:R-:W-:-:S02]  /*5a10*/  FSEL R181, R181, -INF , !P0 ;  /* 0xff800000b5b57808 */ /* 0x000fc40004000000 */
[C---:B------:R-:W-:Y:S01]  /*5a20*/  ISETP.GT.AND P0, PT, R10.reuse, 0x48, !P5 ;  /* 0x000000480a00780c */ /* 0x040fe20006f04270 */
[----:B------:R-:W4:Y:S01]  /*5a30*/  LDL R122, [R1+0x2f0] ;  /* 0x0002f000017a7983 */ /* 0x000f220000100800 */
[----:B------:R-:W-:Y:S02]  /*5a40*/  ISETP.GT.AND P1, PT, R10, 0x49, !P1 ;  /* 0x000000490a00780c */ /* 0x000fe40004f24270 */
[----:B------:R-:W-:Y:S01]  /*5a50*/  ISETP.LT.OR P0, PT, R11, 0x49, P0 ;  /* 0x000000490b00780c */ /* 0x000fe20000701670 */
[----:B------:R-:W4:Y:S01]  /*5a60*/  LDL R71, [R1+0x2f4] ;  /* 0x0002f40001477983 */ /* 0x000f220000100800 */
[----:B------:R-:W-:Y:S02]  /*5a70*/  FMNMX.FTZ R8, R180, R9, !PT ;  /* 0x00000009b4087209 */ /* 0x000fe40007810000 */
[----:B------:R-:W-:Y:S01]  /*5a80*/  FMNMX.FTZ R7, R173, R6, !PT ;  /* 0x00000006ad077209 */ /* 0x000fe20007810000 */
[----:B------:R-:W4:Y:S01]  /*5a90*/  LDL R73, [R1+0x2f8] ;  /* 0x0002f80001497983 */ /* 0x000f220000100800 */
[----:B------:R-:W-:-:S02]  /*5aa0*/  ISETP.GT.AND P2, PT, R10, 0x50, !P2 ;  /* 0x000000500a00780c */ /* 0x000fc40005744270 */
[----:B------:R-:W-:Y:S01]  /*5ab0*/  ISETP.LT.OR P1, PT, R11, 0x4a, P1 ;  /* 0x0000004a0b00780c */ /* 0x000fe20000f21670 */
[----:B------:R-:W4:Y:S01]  /*5ac0*/  LDL R75, [R1+0x2fc] ;  /* 0x0002fc00014b7983 */ /* 0x000f220000100800 */
[----:B------:R-:W-:Y:S02]  /*5ad0*/  FSEL R182, R182, -INF , !P0 ;  /* 0xff800000b6b67808 */ /* 0x000fe40004000000 */
[----:B------:R-:W-:Y:S01]  /*5ae0*/  FMNMX.FTZ R9, R181, R8, !PT ;  /* 0x00000008b5097209 */ /* 0x000fe20007810000 */
[----:B------:R-:W4:Y:S01]  /*5af0*/  LDL R124, [R1+0x300] ;  /* 0x00030000017c7983 */ /* 0x000f220000100800 */
[----:B------:R-:W-:Y:S02]  /*5b00*/  FMNMX.FTZ R6, R174, R7, !PT ;  /* 0x00000007ae067209 */ /* 0x000fe40007810000 */
[----:B------:R-:W-:Y:S01]  /*5b10*/  ISETP.GT.AND P3, PT, R10, 0x51, !P3 ;  /* 0x000000510a00780c */ /* 0x000fe20005f64270 */
[----:B------:R-:W4:Y:S01]  /*5b20*/  LDL R77, [R1+0x304] ;  /* 0x00030400014d7983 */ /* 0x000f220000100800 */
[----:B------:R-:W-:-:S02]  /*5b30*/  ISETP.LT.OR P2, PT, R11, 0x51, P2 ;  /* 0x000000510b00780c */ /* 0x000fc40001741670 */
[----:B------:R-:W-:Y:S01]  /*5b40*/  FSEL R183, R183, -INF , !P1 ;  /* 0xff800000b7b77808 */ /* 0x000fe20004800000 */
[----:B------:R-:W4:Y:S01]  /*5b50*/  LDL R79, [R1+0x308] ;  /* 0x00030800014f7983 */ /* 0x000f220000100800 */
[----:B------:R-:W-:Y:S02]  /*5b60*/  FMNMX.FTZ R8, R182, R9, !PT ;  /* 0x00000009b6087209 */ /* 0x000fe40007810000 */
[----:B------:R-:W-:Y:S01]  /*5b70*/  FMNMX.FTZ R7, R175, R6, !PT ;  /* 0x00000006af077209 */ /* 0x000fe20007810000 */
[----:B------:R-:W4:Y:S01]  /*5b80*/  LDL R81, [R1+0x30c] ;  /* 0x00030c0001517983 */ /* 0x000f220000100800 */
[----:B------:R-:W-:Y:S02]  /*5b90*/  ISETP.NE.AND P6, PT, R20, RZ, PT ;  /* 0x000000ff1400720c */ /* 0x000fe40003fc5270 */
        /* <DEDUP_REMOVED lines=8> */
[----:B------:R-:W-:Y:S02]  /*5c20*/  ISETP.GT.AND P5, PT, R10, 0x59, !P6 ;  /* 0x000000590a00780c */ /* 0x000fe400077a4270 */
[----:B------:R-:W-:Y:S01]  /*5c30*/  ISETP.LT.OR P4, PT, R11, 0x59, P4 ;  /* 0x000000590b00780c */ /* 0x000fe20002781670 */
[----:B------:R-:W4:Y:S01]  /*5c40*/  LDL R85, [R1+0x318] ;  /* 0x0003180001557983 */ /* 0x000f220000100800 */
[----:B------:R-:W-:-:S02]  /*5c50*/  FSEL R164, R164, -INF , !P3 ;  /* 0xff800000a4a47808 */ /* 0x000fc40005800000 */
[----:B------:R-:W-:Y:S01]  /*5c60*/  FMNMX.FTZ R9, R166, R9, !PT ;  /* 0x00000009a6097209 */ /* 0x000fe20007810000 */
[----:B------:R-:W4:Y:S01]  /*5c70*/  LDL R87, [R1+0x31c] ;  /* 0x00031c0001577983 */ /* 0x000f220000100800 */
[----:B------:R-:W-:Y:S02]  /*5c80*/  FMNMX.FTZ R7, R177, R6, !PT ;  /* 0x00000006b1077209 */ /* 0x000fe40007810000 */
[----:B------:R-:W-:Y:S01]  /*5c90*/  ISETP.LT.OR P5, PT, R11, 0x5a, P5 ;  /* 0x0000005a0b00780c */ /* 0x000fe20002fa1670 */
[----:B------:R-:W4:Y:S01]  /*5ca0*/  LDL R128, [R1+0x320] ;  /* 0x0003200001807983 */ /* 0x000f220000100800 */
[----:B------:R-:W-:Y:S02]  /*5cb0*/  FSEL R165, R165, -INF , !P4 ;  /* 0xff800000a5a57808 */ /* 0x000fe40006000000 */
[----:B------:R-:W-:Y:S01]  /*5cc0*/  FMNMX.FTZ R6, R164, R9, !PT ;  /* 0x00000009a4067209 */ /* 0x000fe20007810000 */
[----:B------:R-:W4:Y:S01]  /*5cd0*/  LDL R91, [R1+0x324] ;  /* 0x00032400015b7983 */ /* 0x000f220000100800 */
[----:B------:R-:W-:-:S02]  /*5ce0*/  FSEL R167, R167, -INF , !P5 ;  /* 0xff800000a7a77808 */ /* 0x000fc40006800000 */
[----:B------:R-:W-:Y:S01]  /*5cf0*/  FMNMX.FTZ R8, R178, R7, !PT ;  /* 0x00000007b2087209 */ /* 0x000fe20007810000 */
[----:B------:R-:W4:Y:S01]  /*5d00*/  LDL R97, [R1+0x328] ;  /* 0x0003280001617983 */ /* 0x000f220000100800 */
[----:B------:R-:W-:Y:S02]  /*5d10*/  FMNMX.FTZ R6, R165, R6, !PT ;  /* 0x00000006a5067209 */ /* 0x000fe40007810000 */
[----:B------:R-:W-:Y:S01]  /*5d20*/  FMNMX.FTZ R8, R179, R8, !PT ;  /* 0x00000008b3087209 */ /* 0x000fe20007810000 */
[----:B------:R-:W4:Y:S01]  /*5d30*/  LDL R101, [R1+0x32c] ;  /* 0x00032c0001657983 */ /* 0x000f220000100800 */
[----:B------:R-:W-:-:S03]  /*5d40*/  FMNMX.FTZ R9, R167, R6, !PT ;  /* 0x00000006a7097209 */ /* 0x000fc60007810000 */
[----:B------:R-:W4:Y:S04]  /*5d50*/  LDL R130, [R1+0x330] ;  /* 0x0003300001827983 */ /* 0x000f280000100800 */
[----:B------:R-:W-:Y:S04]  /*5d60*/  STL.64 [R1+0x440], R8 ;  /* 0x0004400801007387 */ /* 0x000fe80000100a00 */
[----:B------:R-:W2:Y:S04]  /*5d70*/  LDL R19, [R1+0x444] ;  /* 0x0004440001137983 */ /* 0x000ea80000100800 */
[----:B------:R-:W1:Y:S04]  /*5d80*/  SHFL.BFLY PT, R7, R8, 0x2, 0x1f ;  /* 0x0c401f0008077f89 */ /* 0x000e6800000e0000 */
[----:B------:R-:W4:Y:S04]  /*5d90*/  LDL R105, [R1+0x334] ;  /* 0x0003340001697983 */ /* 0x000f280000100800 */
[----:B------:R-:W4:Y:S04]  /*5da0*/  LDL R107, [R1+0x338] ;  /* 0x00033800016b7983 */ /* 0x000f280000100800 */
[----:B------:R-:W4:Y:S04]  /*5db0*/  LDL R111, [R1+0x33c] ;  /* 0x00033c00016f7983 */ /* 0x000f280000100800 */
[----:B------:R-:W4:Y:S04]  /*5dc0*/  LDL R132, [R1+0x340] ;  /* 0x0003400001847983 */ /* 0x000f280000100800 */
[----:B------:R-:W4:Y:S01]  /*5dd0*/  LDL R113, [R1+0x344] ;  /* 0x0003440001717983 */ /* 0x000f220000100800 */
[----:B-1----:R-:W-:-:S03]  /*5de0*/  FMNMX.FTZ R10, R8, R7, !PT ;  /* 0x00000007080a7209 */ /* 0x002fc60007810000 */
[----:B------:R-:W4:Y:S04]  /*5df0*/  LDL R115, [R1+0x348] ;  /* 0x0003480001737983 */ /* 0x000f280000100800 */
[----:B------:R-:W5:Y:S04]  /*5e00*/  LDL.64 R6, [R1+0xa8] ;  /* 0x0000a80001067983 */ /* 0x000f680000100a00 */
        /* <DEDUP_REMOVED lines=8> */
[----:B------:R-:W-:Y:S04]  /*5e90*/  STL [R1+0x440], R10 ;  /* 0x0004400a01007387 */ /* 0x000fe80000100800 */
[----:B------:R-:W4:Y:S04]  /*5ea0*/  LDL R138, [R1+0x440] ;  /* 0x00044000018a7983 */ /* 0x000f280000100800 */
        /* <DEDUP_REMOVED lines=45> */
[----:B--2---:R-:W1:Y:S02]  /*6180*/  SHFL.BFLY PT, R8, R19, 0x2, 0x1f ;  /* 0x0c401f0013087f89 */ /* 0x004e6400000e0000 */
[----:B-1----:R-:W-:-:S02]  /*6190*/  FMNMX.FTZ R8, R8, R19, !PT ;  /* 0x0000001308087209 */ /* 0x002fc40007810000 */
[----:B------:R-:W2:Y:S04]  /*61a0*/  LDL R19, [R1+0x428] ;  /* 0x0004280001137983 */ /* 0x000ea80000100800 */
[----:B------:R-:W1:Y:S01]  /*61b0*/  SHFL.BFLY PT, R9, R8, 0x1, 0x1f ;  /* 0x0c201f0008097f89 */ /* 0x000e6200000e0000 */
[----:B-----5:R-:W-:-:S03]  /*61c0*/  IMAD R6, R15, 0xc00, R6 ;  /* 0x00000c000f067824 */ /* 0x020fc600078e0206 */
[----:B------:R-:W5:Y:S01]  /*61d0*/  LDL R15, [R1+0x404] ;  /* 0x00040400010f7983 */ /* 0x000f620000100800 */
[----:B-1----:R-:W-:-:S03]  /*61e0*/  FMNMX.FTZ R10, R8, R9, !PT ;  /* 0x00000009080a7209 */ /* 0x002fc60007810000 */
[----:B------:R-:W2:Y:S04]  /*61f0*/  LDL R8, [R1+0x420] ;  /* 0x0004200001087983 */ /* 0x000ea80000100800 */
[----:B------:R-:W2:Y:S04]  /*6200*/  LDL R9, [R1+0x424] ;  /* 0x0004240001097983 */ /* 0x000ea80000100800 */
[----:B---3--:R1:W-:Y:S01]  /*6210*/  STL [R1+0x274], R23 ;  /* 0x0002741701007387 */ /* 0x0083e20000100800 */
[----:B----4-:R-:W-:Y:S01]  /*6220*/  FMUL.FTZ R161, R13, R138 ;  /* 0x0000008a0da17220 */ /* 0x010fe20000410000 */
[----:B------:R-:W-:Y:S01]  /*6230*/  FSETP.NEU.FTZ.AND P0, PT, R138, -INF , PT ;  /* 0xff8000008a00780b */ /* 0x000fe20003f1d000 */
[----:B-1----:R-:W-:-:S03]  /*6240*/  FMUL.FTZ R23, R10, R13 ;  /* 0x0000000d0a177220 */ /* 0x002fc60000410000 */
[----:B------:R-:W-:Y:S02]  /*6250*/  FSEL R161, R161, RZ, P0 ;  /* 0x000000ffa1a17208 */ /* 0x000fe40000000000 */
[----:B------:R-:W-:Y:S01]  /*6260*/  FSETP.NEU.FTZ.AND P0, PT, R10, -INF , PT ;  /* 0xff8000000a00780b */ /* 0x000fe20003f1d000 */
[----:B------:R1:W-:Y:S04]  /*6270*/  STL [R1+0x268], R11 ;  /* 0x0002680b01007387 */ /* 0x0003e80000100800 */
[----:B------:R3:W-:Y:S01]  /*6280*/  STL [R1+0x364], R20 ;  /* 0x0003641401007387 */ /* 0x0007e20000100800 */
[----:B-1----:R-:W-:-:S03]  /*6290*/  FFMA.FTZ R11, R95, R13, -R161 ;  /* 0x0000000d5f0b7223 */ /* 0x002fc600000108a1 */
[----:B------:R1:W-:Y:S01]  /*62a0*/  STL [R1+0x370], R12 ;  /* 0x0003700c01007387 */ /* 0x0003e20000100800 */
[----:B---3--:R-:W-:-:S03]  /*62b0*/  FSEL R20, R23, RZ, P0 ;  /* 0x000000ff17147208 */ /* 0x008fc60000000000 */
[----:B------:R3:W-:Y:S04]  /*62c0*/  STL [R1+0x25c], R156 ;  /* 0x00025c9c01007387 */ /* 0x0007e80000100800 */
[----:B------:R4:W-:Y:S01]  /*62d0*/  STL [R1+0x264], R160 ;  /* 0x000264a001007387 */ /* 0x0009e20000100800 */
[-CC-:B------:R-:W-:Y:S01]  /*62e0*/  FFMA.FTZ R159, R159, R13.reuse, -R20.reuse ;  /* 0x0000000d9f9f7223 */ /* 0x180fe20000010814 */
[----:B-1----:R1:W-:Y:S01]  /*62f0*/  MUFU.EX2 R12, R11 ;  /* 0x0000000b000c7308 */ /* 0x0023e20000000800 */
[-CC-:B------:R-:W-:Y:S01]  /*6300*/  FFMA.FTZ R23, R93, R13.reuse, -R20.reuse ;  /* 0x0000000d5d177223 */ /* 0x180fe20000010814 */
[----:B------:R1:W-:Y:S01]  /*6310*/  STL [R1+0x26c], R21 ;  /* 0x00026c1501007387 */ /* 0x0003e20000100800 */
[-CC-:B------:R-:W-:Y:S01]  /*6320*/  FFMA.FTZ R157, R157, R13.reuse, -R20.reuse ;  /* 0x0000000d9d9d7223 */ /* 0x180fe20000010814 */
[-CC-:B---3--:R-:W-:Y:S01]  /*6330*/  FFMA.FTZ R156, R99, R13.reuse, -R161.reuse ;  /* 0x0000000d639c7223 */ /* 0x188fe200000108a1 */
[-CC-:B----4-:R-:W-:Y:S01]  /*6340*/  FFMA.FTZ R160, R109, R13.reuse, -R161.reuse ;  /* 0x0000000d6da07223 */ /* 0x190fe200000108a1 */
[-C--:B-1----:R-:W-:Y:S01]  /*6350*/  FFMA.FTZ R11, R89, R13.reuse, -R20 ;  /* 0x0000000d590b7223 */ /* 0x082fe20000010814 */
[----:B------:R-:W-:-:S03]  /*6360*/  FFMA.FTZ R21, R103, R13, -R161 ;  /* 0x0000000d67157223 */ /* 0x000fc600000108a1 */
[----:B------:R-:W-:Y:S08]  /*6370*/  MUFU.EX2 R156, R156 ;  /* 0x0000009c009c7308 */ /* 0x000ff00000000800 */
[----:B------:R-:W-:Y:S08]  /*6380*/  MUFU.EX2 R160, R160 ;  /* 0x000000a000a07308 */ /* 0x000ff00000000800 */
[----:B------:R-:W-:Y:S08]  /*6390*/  MUFU.EX2 R21, R21 ;  /* 0x0000001500157308 */ /* 0x000ff00000000800 */
[----:B------:R-:W-:Y:S08]  /*63a0*/  MUFU.EX2 R159, R159 ;  /* 0x0000009f009f7308 */ /* 0x000ff00000000800 */
[----:B------:R-:W1:Y:S08]  /*63b0*/  MUFU.EX2 R23, R23 ;  /* 0x0000001700177308 */ /* 0x000e700000000800 */
[----:B------:R-:W-:Y:S08]  /*63c0*/  MUFU.EX2 R157, R157 ;  /* 0x0000009d009d7308 */ /* 0x000ff00000000800 */
[----:B------:R-:W3:Y:S01]  /*63d0*/  MUFU.EX2 R11, R11 ;  /* 0x0000000b000b7308 */ /* 0x000ee20000000800 */
[----:B------:R4:W-:Y:S01]  /*63e0*/  STL [R1+0x2a8], R43 ;  /* 0x0002a82b01007387 */ /* 0x0009e20000100800 */
[----:B------:R-:W-:-:S02]  /*63f0*/  R2UR UR6, R6 ;  /* 0x00000000060672ca */ /* 0x000fc400000e0000 */
[----:B------:R-:W-:Y:S01]  /*6400*/  R2UR UR7, R7 ;  /* 0x00000000070772ca */ /* 0x000fe200000e0000 */
[----:B------:R3:W-:Y:S01]  /*6410*/  STL [R1+0x3d0], R42 ;  /* 0x0003d02a01007387 */ /* 0x0007e20000100800 */
[----:B-1----:R-:W-:-:S03]  /*6420*/  F2FP.F16.F32.PACK_AB R153, R23, R159 ;  /* 0x0000009f1799723e */ /* 0x002fc600000000ff */
[----:B------:R1:W-:Y:S01]  /*6430*/  STL [R1+0x254], R152 ;  /* 0x0002549801007387 */ /* 0x0003e20000100800 */
[----:B----4-:R-:W-:-:S03]  /*6440*/  IMAD.MOV.U32 R43, RZ, RZ, R7 ;  /* 0x000000ffff2b7224 */ /* 0x010fc600078e0007 */
[----:B------:R4:W-:Y:S01]  /*6450*/  STL [R1+0x258], R154 ;  /* 0x0002589a01007387 */ /* 0x0009e20000100800 */
[----:B---3--:R-:W-:Y:S01]  /*6460*/  VIADD R42, R6, 0x80 ;  /* 0x00000080062a7836 */ /* 0x008fe20000000000 */
[----:B------:R-:W-:Y:S02]  /*6470*/  F2FP.F16.F32.PACK_AB R155, R11, R157 ;  /* 0x0000009d0b9b723e */ /* 0x000fe400000000ff */
[----:B-1----:R-:W-:Y:S01]  /*6480*/  F2FP.F16.F32.PACK_AB R152, R21, R160 ;  /* 0x000000a01598723e */ /* 0x002fe200000000ff */
[----:B------:R-:W-:Y:S01]  /*6490*/  STL [R1+0x230], R98 ;  /* 0x0002306201007387 */ /* 0x000fe20000100800 */
[----:B----4-:R-:W-:-:S03]  /*64a0*/  F2FP.F16.F32.PACK_AB R154, R12, R156 ;  /* 0x0000009c0c9a723e */ /* 0x010fc600000000ff */
[----:B------:R-:W-:Y:S01]  /*64b0*/  STL [R1+0x234], R140 ;  /* 0x0002348c01007387 */ /* 0x000fe20000100800 */
[----:B------:R-:W-:Y:S02]  /*64c0*/  R2UR UR10, R42 ;  /* 0x000000002a0a72ca */ /* 0x000fe400000e0000 */
[----:B------:R-:W-:Y:S01]  /*64d0*/  R2UR UR11, R43 ;  /* 0x000000002b0b72ca */ /* 0x000fe200000e0000 */
[----:B------:R-:W-:Y:S04]  /*64e0*/  STL [R1+0x238], R142 ;  /* 0x0002388e01007387 */ /* 0x000fe80000100800 */
        /* <DEDUP_REMOVED lines=101> */
[----:B------:R1:W-:Y:S01]  /*6b40*/  STL [R1+0x400], R28 ;  /* 0x0004001c01007387 */ /* 0x0003e20000100800 */
[----:B------:R3:W-:Y:S06]  /*6b50*/  BAR.SYNC.DEFER_BLOCKING R205, 0x100 ;  /* 0x000400cd0000751d */ /* 0x0007ec0000010000 */
[----:B-1----:R-:W-:-:S06]  /*6b60*/  WARPGROUP.ARRIVE ;  /* 0x00000000000079c5 */ /* 0x002fcc0000000000 */
[----:B------:R-:W-:Y:S01]  /*6b70*/  HGMMA.64x256x16.F32 R24, R152, gdesc[UR4].tnspB, RZ, !UPT, gsb0 ;  /* 0x43e0000498187df0 */ /* 0x000fe2000c0008ff */
[-CC-:B------:R-:W-:Y:S01]  /*6b80*/  FFMA.FTZ R14, R14, R13.reuse, -R161.reuse ;  /* 0x0000000d0e0e7223 */ /* 0x180fe200000108a1 */
[-CC-:B------:R-:W-:Y:S01]  /*6b90*/  FFMA.FTZ R168, R168, R13.reuse, -R161.reuse ;  /* 0x0000000da8a87223 */ /* 0x180fe200000108a1 */
[-CC-:B------:R-:W-:Y:S01]  /*6ba0*/  FFMA.FTZ R171, R171, R13.reuse, -R161.reuse ;  /* 0x0000000dabab7223 */ /* 0x180fe200000108a1 */
[-CC-:B------:R-:W-:Y:S01]  /*6bb0*/  FFMA.FTZ R170, R170, R13.reuse, -R161.reuse ;  /* 0x0000000daaaa7223 */ /* 0x180fe200000108a1 */
[-CC-:B------:R-:W-:Y:S01]  /*6bc0*/  FFMA.FTZ R169, R169, R13.reuse, -R20.reuse ;  /* 0x0000000da9a97223 */ /* 0x180fe20000010814 */
[-CC-:B------:R-:W-:Y:S01]  /*6bd0*/  FFMA.FTZ R230, R230, R13.reuse, -R20.reuse ;  /* 0x0000000de6e67223 */ /* 0x180fe20000010814 */
[-CC-:B------:R-:W-:Y:S01]  /*6be0*/  FFMA.FTZ R229, R229, R13.reuse, -R20.reuse ;  /* 0x0000000de5e57223 */ /* 0x180fe20000010814 */
[-CC-:B------:R-:W-:Y:S01]  /*6bf0*/  FFMA.FTZ R228, R228, R13.reuse, -R20.reuse ;  /* 0x0000000de4e47223 */ /* 0x180fe20000010814 */
[----:B-----5:R1:W-:Y:S01]  /*6c00*/  STL [R1+0x404], R15 ;  /* 0x0004040f01007387 */ /* 0x0203e20000100800 */
[----:B------:R-:W-:Y:S03]  /*6c10*/  MUFU.EX2 R14, R14 ;  /* 0x0000000e000e7308 */ /* 0x000fe60000000800 */
[----:B------:R4:W-:Y:S04]  /*6c20*/  STL [R1+0x410], R18 ;  /* 0x0004101201007387 */ /* 0x0009e80000100800 */
[----:B--2---:R2:W-:Y:S01]  /*6c30*/  STL [R1+0x428], R19 ;  /* 0x0004281301007387 */ /* 0x0045e20000100800 */
[----:B------:R-:W5:Y:S08]  /*6c40*/  MUFU.EX2 R168, R168 ;  /* 0x000000a800a87308 */ /* 0x000f700000000800 */
[----:B------:R-:W-:Y:S08]  /*6c50*/  MUFU.EX2 R171, R171 ;  /* 0x000000ab00ab7308 */ /* 0x000ff00000000800 */
[----:B------:R-:W3:Y:S08]  /*6c60*/  MUFU.EX2 R170, R170 ;  /* 0x000000aa00aa7308 */ /* 0x000ef00000000800 */
[----:B------:R-:W-:Y:S08]  /*6c70*/  MUFU.EX2 R169, R169 ;  /* 0x000000a900a97308 */ /* 0x000ff00000000800 */
[----:B-1----:R-:W1:Y:S08]  /*6c80*/  MUFU.EX2 R15, R230 ;  /* 0x000000e6000f7308 */ /* 0x002e700000000800 */
[----:B----4-:R-:W-:Y:S08]  /*6c90*/  MUFU.EX2 R18, R229 ;  /* 0x000000e500127308 */ /* 0x010ff00000000800 */
[----:B--2---:R-:W2:Y:S01]  /*6ca0*/  MUFU.EX2 R19, R228 ;  /* 0x000000e400137308 */ /* 0x004ea20000000800 */
        /* <DEDUP_REMOVED lines=9> */
[-CC-:B------:R-:W-:Y:S01]  /*6d40*/  FFMA.FTZ R188, R188, R13.reuse, -R161.reuse ;  /* 0x0000000dbcbc7223 */ /* 0x180fe200000108a1 */
[-CC-:B------:R-:W-:Y:S01]  /*6d50*/  FFMA.FTZ R189, R189, R13.reuse, -R161.reuse ;  /* 0x0000000dbdbd7223 */ /* 0x180fe200000108a1 */
[-CC-:B------:R-:W-:Y:S01]  /*6d60*/  FFMA.FTZ R190, R190, R13.reuse, -R161.reuse ;  /* 0x0000000dbebe7223 */ /* 0x180fe200000108a1 */
[-CC-:B------:R-:W-:Y:S01]  /*6d70*/  FFMA.FTZ R191, R191, R13.reuse, -R20.reuse ;  /* 0x0000000dbfbf7223 */ /* 0x180fe20000010814 */
[-CC-:B------:R-:W-:Y:S01]  /*6d80*/  FFMA.FTZ R192, R192, R13.reuse, -R20.reuse ;  /* 0x0000000dc0c07223 */ /* 0x180fe20000010814 */
[-CC-:B------:R-:W-:Y:S01]  /*6d90*/  FFMA.FTZ R193, R193, R13.reuse, -R20.reuse ;  /* 0x0000000dc1c17223 */ /* 0x180fe20000010814 */
[-C--:B------:R-:W-:Y:S01]  /*6da0*/  FFMA.FTZ R199, R199, R13.reuse, -R20 ;  /* 0x0000000dc7c77223 */ /* 0x080fe20000010814 */
[----:B----4-:R-:W-:Y:S01]  /*6db0*/  FFMA.FTZ R162, R222, R13, -R161 ;  /* 0x0000000ddea27223 */ /* 0x010fe200000108a1 */
[----:B------:R-:W-:Y:S01]  /*6dc0*/  MUFU.EX2 R188, R188 ;  /* 0x000000bc00bc7308 */ /* 0x000fe20000000800 */
[----:B------:R-:W-:-:S02]  /*6dd0*/  WARPGROUP.DEPBAR.LE gsb0, 0x0 ;  /* 0x00008000000079c5 */ /* 0x000fc40000010000 */
[----:B-----5:R-:W-:Y:S02]  /*6de0*/  F2FP.F16.F32.PACK_AB R152, R168, R14 ;  /* 0x0000000ea898723e */ /* 0x020fe400000000ff */
[----:B---3--:R-:W-:Y:S02]  /*6df0*/  F2FP.F16.F32.PACK_AB R154, R170, R171 ;  /* 0x000000abaa9a723e */ /* 0x008fe400000000ff */
[----:B-1----:R-:W-:Y:S02]  /*6e00*/  F2FP.F16.F32.PACK_AB R153, R15, R169 ;  /* 0x000000a90f99723e */ /* 0x002fe400000000ff */
[----:B--2---:R-:W-:Y:S01]  /*6e10*/  F2FP.F16.F32.PACK_AB R155, R19, R18 ;  /* 0x00000012139b723e */ /* 0x004fe200000000ff */
[----:B------:R-:W-:Y:S04]  /*6e20*/  STL.128 [R1+0x230], R24 ;  /* 0x0002301801007387 */ /* 0x000fe80000100c00 */
        /* <DEDUP_REMOVED lines=30> */
[----:B------:R1:W-:Y:S02]  /*7010*/  STL.128 [R1+0x420], R148 ;  /* 0x0004209401007387 */ /* 0x0003e40000100c00 */
[----:B-1----:R-:W-:-:S06]  /*7020*/  WARPGROUP.ARRIVE ;  /* 0x00000000000079c5 */ /* 0x002fcc0000000000 */
[----:B------:R-:W-:Y:S01]  /*7030*/  HGMMA.64x256x16.F32 R24, R152, gdesc[UR8].tnspB, R24, gsb0 ;  /* 0x43e0000898187df0 */ /* 0x000fe20008000818 */
[----:B------:R-:W1:Y:S08]  /*7040*/  MUFU.EX2 R162, R162 ;  /* 0x000000a200a27308 */ /* 0x000e700000000800 */
[----:B------:R-:W-:Y:S08]  /*7050*/  MUFU.EX2 R189, R189 ;  /* 0x000000bd00bd7308 */ /* 0x000ff00000000800 */
[----:B------:R-:W2:Y:S08]  /*7060*/  MUFU.EX2 R190, R190 ;  /* 0x000000be00be7308 */ /* 0x000eb00000000800 */
[----:B------:R-:W-:Y:S08]  /*7070*/  MUFU.EX2 R191, R191 ;  /* 0x000000bf00bf7308 */ /* 0x000ff00000000800 */
[----:B------:R-:W3:Y:S08]  /*7080*/  MUFU.EX2 R192, R192 ;  /* 0x000000c000c07308 */ /* 0x000ef00000000800 */
[----:B------:R-:W-:Y:S08]  /*7090*/  MUFU.EX2 R193, R193 ;  /* 0x000000c100c17308 */ /* 0x000ff00000000800 */
[----:B------:R-:W4:Y:S01]  /*70a0*/  MUFU.EX2 R199, R199 ;  /* 0x000000c700c77308 */ /* 0x000f220000000800 */
[----:B------:R-:W-:-:S02]  /*70b0*/  VIADD R8, R6, 0x100 ;  /* 0x0000010006087836 */ /* 0x000fc40000000000 */
[----:B------:R-:W-:-:S03]  /*70c0*/  IMAD.MOV.U32 R9, RZ, RZ, R7 ;  /* 0x000000ffff097224 */ /* 0x000fc600078e0007 */
[----:B------:R-:W-:Y:S02]  /*70d0*/  R2UR UR6, R8 ;  /* 0x00000000080672ca */ /* 0x000fe400000e0000 */
[----:B------:R-:W-:Y:S01]  /*70e0*/  R2UR UR7, R9 ;  /* 0x00000000090772ca */ /* 0x000fe200000e0000 */
[-CC-:B------:R-:W-:Y:S01]  /*70f0*/  FFMA.FTZ R201, R201, R13.reuse, -R161.reuse ;  /* 0x0000000dc9c97223 */ /* 0x180fe200000108a1 */
[-CC-:B------:R-:W-:Y:S01]  /*7100*/  FFMA.FTZ R202, R202, R13.reuse, -R161.reuse ;  /* 0x0000000dcaca7223 */ /* 0x180fe200000108a1 */
[-CC-:B------:R-:W-:Y:S01]  /*7110*/  FFMA.FTZ R203, R203, R13.reuse, -R161.reuse ;  /* 0x0000000dcbcb7223 */ /* 0x180fe200000108a1 */
[-C--:B------:R-:W-:Y:S01]  /*7120*/  FFMA.FTZ R216, R216, R13.reuse, -R161 ;  /* 0x0000000dd8d87223 */ /* 0x080fe200000108a1 */
[-CC-:B------:R-:W-:Y:S01]  /*7130*/  FFMA.FTZ R217, R217, R13.reuse, -R20.reuse ;  /* 0x0000000dd9d97223 */ /* 0x180fe20000010814 */
[-CC-:B------:R-:W-:Y:S01]  /*7140*/  FFMA.FTZ R218, R218, R13.reuse, -R20.reuse ;  /* 0x0000000ddada7223 */ /* 0x180fe20000010814 */
[-CC-:B------:R-:W-:Y:S01]  /*7150*/  FFMA.FTZ R219, R219, R13.reuse, -R20.reuse ;  /* 0x0000000ddbdb7223 */ /* 0x180fe20000010814 */
[----:B------:R-:W-:Y:S01]  /*7160*/  FFMA.FTZ R220, R220, R13, -R20 ;  /* 0x0000000ddcdc7223 */ /* 0x000fe20000010814 */
[----:B------:R-:W-:Y:S08]  /*7170*/  MUFU.EX2 R201, R201 ;  /* 0x000000c900c97308 */ /* 0x000ff00000000800 */
[----:B------:R-:W5:Y:S08]  /*7180*/  MUFU.EX2 R202, R202 ;  /* 0x000000ca00ca7308 */ /* 0x000f700000000800 */
[----:B------:R-:W-:Y:S08]  /*7190*/  MUFU.EX2 R203, R203 ;  /* 0x000000cb00cb7308 */ /* 0x000ff00000000800 */
[----:B------:R-:W5:Y:S08]  /*71a0*/  MUFU.EX2 R216, R216 ;  /* 0x000000d800d87308 */ /* 0x000f700000000800 */
[----:B------:R-:W-:Y:S08]  /*71b0*/  MUFU.EX2 R217, R217 ;  /* 0x000000d900d97308 */ /* 0x000ff00000000800 */
[----:B------:R-:W5:Y:S01]  /*71c0*/  MUFU.EX2 R218, R218 ;  /* 0x000000da00da7308 */ /* 0x000f620000000800 */
[----:B------:R-:W-:-:S02]  /*71d0*/  WARPGROUP.DEPBAR.LE gsb0, 0x0 ;  /* 0x00008000000079c5 */ /* 0x000fc40000010000 */
[----:B-1----:R-:W-:Y:S02]  /*71e0*/  F2FP.F16.F32.PACK_AB R152, R188, R162 ;  /* 0x000000a2bc98723e */ /* 0x002fe400000000ff */
[----:B--2---:R-:W-:Y:S02]  /*71f0*/  F2FP.F16.F32.PACK_AB R154, R190, R189 ;  /* 0x000000bdbe9a723e */ /* 0x004fe400000000ff */
[----:B---3--:R-:W-:Y:S02]  /*7200*/  F2FP.F16.F32.PACK_AB R153, R192, R191 ;  /* 0x000000bfc099723e */ /* 0x008fe400000000ff */
[----:B----4-:R-:W-:Y:S01]  /*7210*/  F2FP.F16.F32.PACK_AB R155, R199, R193 ;  /* 0x000000c1c79b723e */ /* 0x010fe200000000ff */
        /* <DEDUP_REMOVED lines=34> */
[----:B------:R-:W-:Y:S08]  /*7440*/  MUFU.EX2 R219, R219 ;  /* 0x000000db00db7308 */ /* 0x000ff00000000800 */
[----:B------:R-:W1:Y:S01]  /*7450*/  MUFU.EX2 R220, R220 ;  /* 0x000000dc00dc7308 */ /* 0x000e620000000800 */
[----:B------:R-:W-:-:S02]  /*7460*/  VIADD R8, R6, 0x180 ;  /* 0x0000018006087836 */ /* 0x000fc40000000000 */
[----:B------:R-:W-:-:S03]  /*7470*/  IMAD.MOV.U32 R9, RZ, RZ, R7 ;  /* 0x000000ffff097224 */ /* 0x000fc600078e0007 */
[----:B------:R-:W-:Y:S02]  /*7480*/  R2UR UR6, R8 ;  /* 0x00000000080672ca */ /* 0x000fe400000e0000 */
[----:B------:R-:W-:Y:S01]  /*7490*/  R2UR UR7, R9 ;  /* 0x00000000090772ca */ /* 0x000fe200000e0000 */
[----:B------:R-:W-:Y:S02]  /*74a0*/  VIADD R8, R6, 0x200 ;  /* 0x0000020006087836 */ /* 0x000fe40000000000 */
[----:B------:R-:W-:Y:S02]  /*74b0*/  IMAD.MOV.U32 R9, RZ, RZ, R7 ;  /* 0x000000ffff097224 */ /* 0x000fe400078e0007 */
[----:B------:R-:W-:Y:S01]  /*74c0*/  FFMA.FTZ R183, R183, R13, -R20 ;  /* 0x0000000db7b77223 */ /* 0x000fe20000010814 */
[----:B------:R-:W-:Y:S02]  /*74d0*/  WARPGROUP.DEPBAR.LE gsb0, 0x0 ;  /* 0x00008000000079c5 */ /* 0x000fe40000010000 */
[----:B-----5:R-:W-:-:S02]  /*74e0*/  F2FP.F16.F32.PACK_AB R152, R202, R201 ;  /* 0x000000c9ca98723e */ /* 0x020fc400000000ff */
[----:B------:R-:W-:Y:S02]  /*74f0*/  F2FP.F16.F32.PACK_AB R154, R216, R203 ;  /* 0x000000cbd89a723e */ /* 0x000fe400000000ff */
[----:B------:R-:W-:Y:S02]  /*7500*/  F2FP.F16.F32.PACK_AB R153, R218, R217 ;  /* 0x000000d9da99723e */ /* 0x000fe400000000ff */
[----:B-1----:R-:W-:Y:S01]  /*7510*/  F2FP.F16.F32.PACK_AB R155, R220, R219 ;  /* 0x000000dbdc9b723e */ /* 0x002fe200000000ff */
        /* <DEDUP_REMOVED lines=34> */
[----:B------:R-:W-:Y:S01]  /*7740*/  R2UR UR6, R8 ;  /* 0x00000000080672ca */ /* 0x000fe200000e0000 */
[-CC-:B------:R-:W-:Y:S01]  /*7750*/  FFMA.FTZ R8, R172, R13.reuse, -R161.reuse ;  /* 0x0000000dac087223 */ /* 0x180fe200000108a1 */
[----:B------:R-:W-:Y:S01]  /*7760*/  R2UR UR7, R9 ;  /* 0x00000000090772ca */ /* 0x000fe200000e0000 */
        /* <DEDUP_REMOVED lines=9> */
[-C--:B------:R-:W-:Y:S01]  /*7800*/  FFMA.FTZ R178, R179, R13.reuse, -R161 ;  /* 0x0000000db3b27223 */ /* 0x080fe200000108a1 */
[----:B------:R-:W-:Y:S08]  /*7810*/  MUFU.EX2 R8, R8 ;  /* 0x0000000800087308 */ /* 0x000ff00000000800 */
[----:B------:R-:W1:Y:S08]  /*7820*/  MUFU.EX2 R9, R9 ;  /* 0x0000000900097308 */ /* 0x000e700000000800 */
[----:B------:R-:W-:Y:S08]  /*7830*/  MUFU.EX2 R172, R172 ;  /* 0x000000ac00ac7308 */ /* 0x000ff00000000800 */
[----:B------:R-:W2:Y:S08]  /*7840*/  MUFU.EX2 R173, R173 ;  /* 0x000000ad00ad7308 */ /* 0x000eb00000000800 */
[----:B------:R-:W-:Y:S08]  /*7850*/  MUFU.EX2 R174, R174 ;  /* 0x000000ae00ae7308 */ /* 0x000ff00000000800 */
[----:B------:R-:W3:Y:S08]  /*7860*/  MUFU.EX2 R175, R175 ;  /* 0x000000af00af7308 */ /* 0x000ef00000000800 */
[----:B------:R-:W-:Y:S08]  /*7870*/  MUFU.EX2 R180, R180 ;  /* 0x000000b400b47308 */ /* 0x000ff00000000800 */
[----:B------:R-:W4:Y:S01]  /*7880*/  MUFU.EX2 R179, R183 ;  /* 0x000000b700b37308 */ /* 0x000f220000000800 */
[-CC-:B------:R-:W-:Y:S01]  /*7890*/  FFMA.FTZ R181, R164, R13.reuse, -R20.reuse ;  /* 0x0000000da4b57223 */ /* 0x180fe20000010814 */
[-CC-:B------:R-:W-:Y:S01]  /*78a0*/  FFMA.FTZ R166, R166, R13.reuse, -R20.reuse ;  /* 0x0000000da6a67223 */ /* 0x180fe20000010814 */
[-CC-:B------:R-:W-:Y:S01]  /*78b0*/  FFMA.FTZ R164, R165, R13.reuse, -R20.reuse ;  /* 0x0000000da5a47223 */ /* 0x180fe20000010814 */
[----:B------:R-:W-:-:S04]  /*78c0*/  FFMA.FTZ R13, R167, R13, -R20 ;  /* 0x0000000da70d7223 */ /* 0x000fc80000010814 */
[----:B------:R-:W-:Y:S08]  /*78d0*/  MUFU.EX2 R161, R182 ;  /* 0x000000b600a17308 */ /* 0x000ff00000000800 */
[----:B------:R-:W5:Y:S08]  /*78e0*/  MUFU.EX2 R176, R176 ;  /* 0x000000b000b07308 */ /* 0x000f700000000800 */
[----:B------:R-:W-:Y:S08]  /*78f0*/  MUFU.EX2 R177, R177 ;  /* 0x000000b100b17308 */ /* 0x000ff00000000800 */
[----:B------:R-:W5:Y:S08]  /*7900*/  MUFU.EX2 R178, R178 ;  /* 0x000000b200b27308 */ /* 0x000f700000000800 */
[----:B------:R-:W-:Y:S01]  /*7910*/  MUFU.EX2 R166, R166 ;  /* 0x000000a600a67308 */ /* 0x000fe20000000800 */
        /* <DEDUP_REMOVED lines=41> */
[----:B------:R-:W2:Y:S01]  /*7bb0*/  MUFU.EX2 R13, R13 ;  /* 0x0000000d000d7308 */ /* 0x000ea20000000800 */
[----:B------:R-:W-:Y:S01]  /*7bc0*/  VIADD R6, R6, 0x280 ;  /* 0x0000028006067836 */ /* 0x000fe20000000000 */
[----:B------:R-:W-:-:S04]  /*7bd0*/  R2UR UR7, R7 ;  /* 0x00000000070772ca */ /* 0x000fc800000e0000 */
[----:B------:R-:W-:Y:S01]  /*7be0*/  R2UR UR6, R6 ;  /* 0x00000000060672ca */ /* 0x000fe200000e0000 */
[----:B------:R-:W3:Y:S01]  /*7bf0*/  S2R R227, SR_TID.X ;  /* 0x0000000000e37919 */ /* 0x000ee20000002100 */
[----:B------:R-:W-:Y:S01]  /*7c00*/  FADD.FTZ R21, R160, R21 ;  /* 0x00000015a0157221 */ /* 0x000fe20000010000 */
[----:B------:R-:W-:-:S03]  /*7c10*/  FADD.FTZ R20, R159, R23 ;  /* 0x000000179f147221 */ /* 0x000fc60000010000 */
[----:B------:R-:W-:Y:S01]  /*7c20*/  FADD.FTZ R23, R156, R21 ;  /* 0x000000159c177221 */ /* 0x000fe20000010000 */
[----:B------:R-:W-:Y:S01]  /*7c30*/  FADD.FTZ R156, R157, R20 ;  /* 0x000000149d9c7221 */ /* 0x000fe20000010000 */
[----:B---3--:R-:W-:-:S13]  /*7c40*/  LOP3.LUT P6, RZ, R227, 0x7f, RZ, 0xc0, !PT ;  /* 0x0000007fe3ff7812 */ /* 0x008fda00078cc0ff */
[----:B------:R-:W3:Y:S04]  /*7c50*/  @!P6 LDL.64 R6, [R1+0x68] ;  /* 0x000068000106e983 */ /* 0x000ee80000100a00 */
[----:B------:R-:W4:Y:S01]  /*7c60*/  @!P6 LDL R21, [R1+0x218] ;  /* 0x000218000115e983 */ /* 0x000f220000100800 */
[----:B------:R-:W-:Y:S02]  /*7c70*/  WARPGROUP.DEPBAR.LE gsb0, 0x0 ;  /* 0x00008000000079c5 */ /* 0x000fe40000010000 */
[----:B-----5:R-:W-:Y:S02]  /*7c80*/  F2FP.F16.F32.PACK_AB R152, R176, R161 ;  /* 0x000000a1b098723e */ /* 0x020fe400000000ff */
[----:B------:R-:W-:Y:S02]  /*7c90*/  F2FP.F16.F32.PACK_AB R154, R178, R177 ;  /* 0x000000b1b29a723e */ /* 0x000fe400000000ff */
[----:B-1----:R-:W-:-:S02]  /*7ca0*/  F2FP.F16.F32.PACK_AB R153, R181, R166 ;  /* 0x000000a6b599723e */ /* 0x002fc400000000ff */
        /* <DEDUP_REMOVED lines=49> */
[----:B------:R-:W-:Y:S02]  /*7fc0*/  WARPGROUP.DEPBAR.LE gsb0, 0x0 ;  /* 0x00008000000079c5 */ /* 0x000fe40000010000 */
        /* <DEDUP_REMOVED lines=24> */
[----:B------:R1:W-:Y:S04]  /*8150*/  STL.128 [R1+0x3b0], R120 ;  /* 0x0003b07801007387 */ /* 0x0003e80000100c00 */
[----:B------:R-:W-:Y:S04]  /*8160*/  STL.128 [R1+0x3c0], R124 ;  /* 0x0003c07c01007387 */ /* 0x000fe80000100c00 */
[----:B------:R-:W-:Y:S04]  /*8170*/  STL.128 [R1+0x3d0], R128 ;  /* 0x0003d08001007387 */ /* 0x000fe80000100c00 */
[----:B------:R-:W-:Y:S04]  /*8180*/  STL.128 [R1+0x3e0], R132 ;  /* 0x0003e08401007387 */ /* 0x000fe80000100c00 */
[----:B------:R-:W-:Y:S04]  /*8190*/  STL.128 [R1+0x3f0], R136 ;  /* 0x0003f08801007387 */ /* 0x000fe80000100c00 */
[----:B------:R-:W-:Y:S04]  /*81a0*/  STL.128 [R1+0x400], R140 ;  /* 0x0004008c01007387 */ /* 0x000fe80000100c00 */
[----:B------:R-:W-:Y:S04]  /*81b0*/  STL.128 [R1+0x410], R144 ;  /* 0x0004109001007387 */ /* 0x000fe80000100c00 */
[----:B------:R2:W-:Y:S04]  /*81c0*/  STL.128 [R1+0x420], R148 ;  /* 0x0004209401007387 */ /* 0x0005e80000100c00 */
[----:B------:R-:W5:Y:S04]  /*81d0*/  LDL R159, [R1+0x230] ;  /* 0x00023000019f7983 */ /* 0x000f680000100800 */
[----:B------:R-:W5:Y:S04]  /*81e0*/  LDL R157, [R1+0x234] ;  /* 0x00023400019d7983 */ /* 0x000f680000100800 */
[----:B------:R-:W5:Y:S04]  /*81f0*/  LDL R155, [R1+0x238] ;  /* 0x00023800019b7983 */ /* 0x000f680000100800 */
[----:B------:R-:W5:Y:S04]  /*8200*/  LDL R153, [R1+0x23c] ;  /* 0x00023c0001997983 */ /* 0x000f680000100800 */
[----:B-1----:R-:W5:Y:S04]  /*8210*/  LDL R123, [R1+0x240] ;  /* 0x00024000017b7983 */ /* 0x002f680000100800 */
[----:B------:R-:W5:Y:S04]  /*8220*/  LDL R121, [R1+0x244] ;  /* 0x0002440001797983 */ /* 0x000f680000100800 */
        /* <DEDUP_REMOVED lines=57> */
[----:B--2---:R-:W2:Y:S04]  /*85c0*/  LDL R150, [R1+0x32c] ;  /* 0x00032c0001967983 */ /* 0x004ea80000100800 */
[----:B------:R-:W2:Y:S04]  /*85d0*/  LDL R148, [R1+0x330] ;  /* 0x0003300001947983 */ /* 0x000ea80000100800 */
        /* <DEDUP_REMOVED lines=62> */
[----:B------:R-:W2:Y:S01]  /*89c0*/  LDL R24, [R1+0x42c] ;  /* 0x00042c0001187983 */ /* 0x000ea20000100800 */
        /* <DEDUP_REMOVED lines=22> */
[----:B---3--:R-:W-:Y:S02]  /*8b30*/  @!P6 MOV R6, R6 ;  /* 0x000000060006e202 */ /* 0x008fe40000000f00 */
[----:B------:R-:W-:Y:S01]  /*8b40*/  FADD.FTZ R176, R176, R161 ;  /* 0x000000a1b0b07221 */ /* 0x000fe20000010000 */
[----:B------:R-:W-:Y:S02]  /*8b50*/  FADD.FTZ R181, R181, R166 ;  /* 0x000000a6b5b57221 */ /* 0x000fe40000010000 */
[----:B----4-:R-:W-:Y:S02]  /*8b60*/  @!P6 IMAD R21, R21, 0x8, R6 ;  /* 0x000000081515e824 */ /* 0x010fe400078e0206 */
[----:B------:R-:W-:Y:S01]  /*8b70*/  FADD.FTZ R177, R177, R176 ;  /* 0x000000b0b1b17221 */ /* 0x000fe20000010000 */
[----:B------:R-:W-:Y:S01]  /*8b80*/  FADD.FTZ R164, R164, R181 ;  /* 0x000000b5a4a47221 */ /* 0x000fe20000010000 */
[----:B------:R-:W-:Y:S02]  /*8b90*/  STL [R1+0x88], RZ ;  /* 0x000088ff01007387 */ /* 0x000fe40000100800 */
[----:B------:R-:W-:Y:S01]  /*8ba0*/  FADD.FTZ R178, R178, R177 ;  /* 0x000000b1b2b27221 */ /* 0x000fe20000010000 */
[----:B------:R-:W-:Y:S01]  /*8bb0*/  FADD.FTZ R179, R13, R164 ;  /* 0x000000a40db37221 */ /* 0x000fe20000010000 */
[----:B------:R-:W-:Y:S01]  /*8bc0*/  STL [R1+0x88], R0 ;  /* 0x0000880001007387 */ /* 0x000fe20000100800 */
[----:B------:R-:W-:-:S03]  /*8bd0*/  @!P6 PRMT R21, RZ, 0x654, R21 ;  /* 0x00000654ff15e816 */ /* 0x000fc60000000015 */
[----:B------:R-:W-:Y:S04]  /*8be0*/  STL [R1+0x88], R0 ;  /* 0x0000880001007387 */ /* 0x000fe80000100800 */
[----:B------:R-:W-:Y:S04]  /*8bf0*/  STL [R1+0x88], R0 ;  /* 0x0000880001007387 */ /* 0x000fe80000100800 */
[----:B------:R-:W-:Y:S04]  /*8c00*/  STL [R1+0x88], R0 ;  /* 0x0000880001007387 */ /* 0x000fe80000100800 */
[----:B------:R-:W-:Y:S04]  /*8c10*/  STL [R1+0x88], R0 ;  /* 0x0000880001007387 */ /* 0x000fe80000100800 */
[----:B------:R1:W-:Y:S04]  /*8c20*/  STL [R1+0x88], R0 ;  /* 0x0000880001007387 */ /* 0x0003e80000100800 */
[----:B------:R3:W-:Y:S04]  /*8c30*/  STL [R1+0x444], R10 ;  /* 0x0004440a01007387 */ /* 0x0007e80000100800 */
[----:B------:R4:W-:Y:S04]  /*8c40*/  STL.64 [R1+0x450], R178 ;  /* 0x000450b201007387 */ /* 0x0009e80000100a00 */
[----:B-----5:R4:W-:Y:S04]  /*8c50*/  STL [R1+0x230], R159 ;  /* 0x0002309f01007387 */ /* 0x0209e80000100800 */
[----:B------:R4:W-:Y:S04]  /*8c60*/  STL [R1+0x234], R157 ;  /* 0x0002349d01007387 */ /* 0x0009e80000100800 */
        /* <DEDUP_REMOVED lines=61> */
[----:B--2---:R4:W-:Y:S04]  /*9040*/  STL [R1+0x32c], R150 ;  /* 0x00032c9601007387 */ /* 0x0049e80000100800 */
        /* <DEDUP_REMOVED lines=63> */
[----:B------:R4:W-:Y:S01]  /*9440*/  STL [R1+0x42c], R24 ;  /* 0x00042c1801007387 */ /* 0x0009e20000100800 */
[----:B------:R4:W-:Y:S03]  /*9450*/  @!P6 SYNCS.ARRIVE.TRANS64.RED.A1T0 RZ, [R21+URZ], RZ ;  /* 0x000000ff15ffe9a7 */ /* 0x0009e6000810043f */
[----:B-1----:R-:W2:Y:S01]  /*9460*/  LDL R0, [R1+0x70] ;  /* 0x0000700001007983 */ /* 0x002ea20000100800 */
[----:B------:R-:W-:Y:S01]  /*9470*/  ISETP.GE.AND P0, PT, R5, 0x1, PT ;  /* 0x000000010500780c */ /* 0x000fe20003f06270 */
[----:B------:R-:W-:-:S06]  /*9480*/  UIADD3 UR45, UR45, -0x2, URZ ;  /* 0xfffffffe2d2d7890 */ /* 0x000fcc000fffe03f */
[----:B---3--:R-:W-:Y:S02]  /*9490*/  IMAD.U32 R10, RZ, RZ, UR45 ;  /* 0x0000002dff0a7e24 */ /* 0x008fe4000f8e00ff */
[----:B--2---:R-:W-:-:S05]  /*94a0*/  IMAD.SHL.U32 R9, R0, 0x80, RZ ;  /* 0x0000008000097824 */ /* 0x004fca00078e00ff */
[----:B------:R-:W-:-:S05]  /*94b0*/  IADD3 R7, R9, UR40, -R236 ;  /* 0x0000002809077c10 */ /* 0x000fca000fffe8ec */
[----:B------:R-:W-:Y:S01]  /*94c0*/  IMAD.IADD R4, R7, 0x1, R4 ;  /* 0x0000000107047824 */ /* 0x000fe200078e0204 */
[----:B----4-:R-:W-:Y:S06]  /*94d0*/  @!P0 BRA `(.L_x_1530) ;  /* 0x0000000000408947 */ /* 0x010fec0003800000 */
[C---:B------:R-:W-:Y:S01]  /*94e0*/  ISETP.GT.AND P0, PT, R7.reuse, RZ, PT ;  /* 0x000000ff0700720c */ /* 0x040fe20003f04270 */
[----:B------:R-:W-:Y:S01]  /*94f0*/  BSSY B0, `(.L_x_1531) ;  /* 0x000000c000007945 */ /* 0x000fe20003800000 */
[----:B------:R-:W-:-:S11]  /*9500*/  VIADD R0, R7, 0xffffffff ;  /* 0xffffffff07007836 */ /* 0x000fd60000000000 */
[----:B------:R-:W-:Y:S05]  /*9510*/  @P0 BRA `(.L_x_1532) ;  /* 0x0000000000180947 */ /* 0x000fea0003800000 */
[----:B------:R-:W-:Y:S01]  /*9520*/  ISETP.NE.AND P0, PT, R5, 0x1, PT ;  /* 0x000000010500780c */ /* 0x000fe20003f05270 */
[----:B------:R-:W-:-:S12]  /*9530*/  IMAD.MOV R7, RZ, RZ, -R7 ;  /* 0x000000ffff077224 */ /* 0x000fd800078e0a07 */
[----:B------:R-:W-:-:S05]  /*9540*/  @P0 IMAD.HI.U32 R2, R7, R2, RZ ;  /* 0x0000000207020227 */ /* 0x000fca00078e00ff */
[----:B------:R-:W-:-:S04]  /*9550*/  @P0 SHF.R.U32.HI R7, RZ, R3, R2 ;  /* 0x00000003ff070219 */ /* 0x000fc80000011602 */
[----:B------:R-:W-:Y:S01]  /*9560*/  LOP3.LUT R0, RZ, R7, RZ, 0x33, !PT ;  /* 0x00000007ff007212 */ /* 0x000fe200078e33ff */
[----:B------:R-:W-:Y:S06]  /*9570*/  BRA `(.L_x_1533) ;  /* 0x00000000000c7947 */ /* 0x000fec0003800000 */
.L_x_1532:
[----:B------:R-:W-:-:S13]  /*9580*/  ISETP.NE.AND P0, PT, R5, 0x1, PT ;  /* 0x000000010500780c */ /* 0x000fda0003f05270 */
[----:B------:R-:W-:-:S05]  /*9590*/  @P0 IMAD.HI.U32 R2, R0, R2, RZ ;  /* 0x0000000200020227 */ /* 0x000fca00078e00ff */
[----:B------:R-:W-:-:S07]  /*95a0*/  @P0 SHF.R.U32.HI R0, RZ, R3, R2 ;  /* 0x00000003ff000219 */ /* 0x000fce0000011602 */
.L_x_1533:
[----:B------:R-:W-:Y:S05]  /*95b0*/  BSYNC B0 ;  /* 0x0000000000007941 */ /* 0x000fea0003800000 */
.L_x_1531:
[----:B------:R-:W-:-:S05]  /*95c0*/  IMAD R5, R0, R5, R5 ;  /* 0x0000000500057224 */ /* 0x000fca00078e0205 */
[----:B------:R-:W-:-:S07]  /*95d0*/  VIMNMX R4, R4, R5, PT ;  /* 0x0000000504047248 */ /* 0x000fce0003fe0100 */
.L_x_1530:
[----:B------:R-:W-:Y:S01]  /*95e0*/  IMAD.HI R4, R4, 0x2aaaaaab, RZ ;  /* 0x2aaaaaab04047827 */ /* 0x000fe200078e02ff */
[----:B------:R-:W-:Y:S04]  /*95f0*/  BSSY B2, `(.L_x_1534) ;  /* 0x0000012000027945 */ /* 0x000fe80003800000 */
[----:B------:R-:W-:-:S04]  /*9600*/  SHF.R.U32.HI R3, RZ, 0x1f, R4 ;  /* 0x0000001fff037819 */ /* 0x000fc80000011604 */
[----:B------:R-:W-:-:S04]  /*9610*/  LEA.HI.SX32 R3, R4, R3, 0x1c ;  /* 0x0000000304037211 */ /* 0x000fc800078fe2ff */
[----:B------:R-:W-:-:S04]  /*9620*/  VIMNMX R192, R3, UR41, !PT ;  /* 0x0000002903c07c48 */ /* 0x000fc8000ffe0100 */
[----:B------:R-:W-:-:S13]  /*9630*/  ISETP.GE.AND P0, PT, R10, R192, PT ;  /* 0x000000c00a00720c */ /* 0x000fda0003f06270 */
[----:B------:R-:W-:Y:S05]  /*9640*/  @!P0 BRA `(.L_x_1535) ;  /* 0x0000000000308947 */ /* 0x000fea0003800000 */
[----:B------:R-:W-:Y:S01]  /*9650*/  BSSY B1, `(.L_x_1536) ;  /* 0x0000009000017945 */ /* 0x000fe20003800000 */
.L_x_1538:
[----:B------:R-:W-:Y:S01]  /*9660*/  BSSY B0, `(.L_x_1537) ;  /* 0x0000004000007945 */ /* 0x000fe20003800000 */
[----:B------:R-:W-:Y:S01]  /*9670*/  VIADD R0, R16, 0x178 ;  /* 0x0000017810007836 */ /* 0x000fe20000000000 */
[----:B------:R-:W-:-:S07]  /*9680*/  MOV R201, 0x96a0 ;  /* 0x000096a000c97802 */ /* 0x000fce0000000f00 */
[----:B------:R-:W-:Y:S05]  /*9690*/  CALL.REL.NOINC `($_ZN7cutlass13device_kernelIN5flash11enable_sm90INS1_16FlashAttnFwdSm90INS1_25CollectiveMainloopFwdSm90ILi2EN4cute5tupleIJNS5_1CILi1EEES8_S8_EEENS6_IJNS7_ILi128EEENS7_ILi96EEENS7_ILi64EEEEEELi256ENS_6half_tEfNS_4arch4Sm90ELb0ELb1ELb1ELb0ELb0ELb0ELb1ELb1ELb0ELb0ELb0ELb0EEENS1_21CollectiveEpilogueFwdINS6_IJSA_NS7_ILi256EEESB_EEES9_SE_SG_Li256ELb0ELb0ELb0ELb0EEENS1_30DynamicPersistentTileSchedulerILi256ELi32ELb0ELb0ELb1EEEEEEEEEvNT_6ParamsE$_ZZN5flash25CollectiveMainloopFwdSm90ILi2EN4cute5tupleIJNS1_1CILi1EEES4_S4_EEENS2_IJNS3_ILi128EEENS3_ILi96EEENS3_ILi64EEEEEELi256EN7cutlass6half_tEfNSA_4arch4Sm90ELb0ELb1ELb1ELb0ELb0ELb0ELb1ELb1ELb0ELb0ELb0ELb0EE3mmaINS_16FlashAttnFwdSm90ISE_NS_21CollectiveEpilogueFwdINS2_IJS6_NS3_ILi256EEES7_EEES5_SB_SD_Li256ELb0ELb0ELb0ELb0EEENS_30DynamicPersistentTileSchedulerILi256ELi32ELb0ELb0ELb1EEEE13SharedStorageENS1_6TensorINS1_11ArrayEngineIfLm128EEENS1_6LayoutINS2_IJNS2_IJNS3_ILi2EEEST_NS3_ILi32EEEEEES4_S4_EEENS2_IJNS2_IJS4_ST_NS3_ILi4EEEEEENS3_ILi0EEESZ_EEEEEEENS_7SoftmaxILi2ELi0EEEEEbRKNSE_6ParamsENSA_25PipelineTmaAsyncNoClusterILi2ENSA_16PipelineTmaAsyncILi2EEEEES1B_RNSA_13PipelineStateILj2EEERT0_RT1_iRiRKNS_16SeqlenInfoQKNewKILb0ELb0EEENS2_IJiiiiEEERT_ENKUliT_T0_T1_E_clIZSF_ISO_S12_S14_EbS17_S1B_S1B_S1E_S1G_S1I_iS1J_S1N_S1O_S1Q_EUlRS1R_iE1_NS3_ILb0EEENS3_ILb1EEEEEDaiS1R_S1S_S1T_) ;  /* 0x000001b8008c7944 */ /* 0x000fea0003c00000 */
[----:B------:R-:W-:Y:S05]  /*96a0*/  BSYNC B0 ;  /* 0x0000000000007941 */ /* 0x000fea0003800000 */
.L_x_1537:
[C---:B------:R-:W-:Y:S01]  /*96b0*/  ISETP.GT.AND P0, PT, R10.reuse, R192, PT ;  /* 0x000000c00a00720c */ /* 0x040fe20003f04270 */
[----:B------:R-:W-:-:S12]  /*96c0*/  VIADD R10, R10, 0xffffffff ;  /* 0xffffffff0a0a7836 */ /* 0x000fd80000000000 */
[----:B------:R-:W-:Y:S05]  /*96d0*/  @P0 BRA `(.L_x_1538) ;  /* 0xfffffffc00e00947 */ /* 0x000fea000383ffff */
[----:B------:R-:W-:Y:S05]  /*96e0*/  BSYNC B1 ;  /* 0x0000000000017941 */ /* 0x000fea0003800000 */
.L_x_1536:
[----:B------:R-:W2:Y:S02]  /*96f0*/  LDL R9, [R1+0x70] ;  /* 0x0000700001097983 */ /* 0x000ea40000100800 */
[----:B--2---:R-:W-:-:S07]  /*9700*/  IMAD.SHL.U32 R9, R9, 0x80, RZ ;  /* 0x0000008009097824 */ /* 0x004fce00078e00ff */
.L_x_1535:
[----:B------:R-:W-:Y:S05]  /*9710*/  BSYNC B2 ;  /* 0x0000000000027941 */ /* 0x000fea0003800000 */
.L_x_1534:
[----:B------:R-:W1:Y:S01]  /*9720*/  LDC R4, c[0x0][0xadc] ;  /* 0x0002b700ff047b82 */ /* 0x000e620000000800 */
[----:B------:R-:W-:Y:S02]  /*9730*/  ULDC UR4, c[0x0][0x288] ;  /* 0x0000a20000047ab9 */ /* 0x000fe40000000800 */
[----:B------:R-:W-:-:S06]  /*9740*/  UIADD3 UR4, UR40, 0x80, -UR4 ;  /* 0x0000008028047890 */ /* 0x000fcc000fffe804 */
[----:B------:R-:W-:Y:S01]  /*9750*/  VIADD R9, R9, UR4 ;  /* 0x0000000409097c36 */ /* 0x000fe20008000000 */
[----:B------:R-:W-:-:S03]  /*9760*/  ULDC UR4, c[0x0][0xad4] ;  /* 0x0002b50000047ab9 */ /* 0x000fc60000000800 */
[----:B------:R-:W-:Y:S01]  /*9770*/  VIADD R0, R9, -UR4 ;  /* 0x8000000409007c36 */ /* 0x000fe20008000000 */
[----:B-1----:R-:W-:-:S13]  /*9780*/  ISETP.GE.AND P0, PT, R4, 0x1, PT ;  /* 0x000000010400780c */ /* 0x002fda0003f06270 */
[----:B------:R-:W-:Y:S05]  /*9790*/  @!P0 BRA `(.L_x_1539) ;  /* 0x0000000000448947 */ /* 0x000fea0003800000 */
[----:B------:R-:W-:Y:S01]  /*97a0*/  ISETP.GT.AND P0, PT, R9, -0x1, PT ;  /* 0xffffffff0900780c */ /* 0x000fe20003f04270 */
[----:B------:R-:W-:-:S12]  /*97b0*/  BSSY B0, `(.L_x_1540) ;  /* 0x000000d000007945 */ /* 0x000fd80003800000 */
        /* <DEDUP_REMOVED lines=8> */
.L_x_1541:
[----:B------:R-:W-:-:S13]  /*9840*/  ISETP.NE.AND P0, PT, R4, 0x1, PT ;  /* 0x000000010400780c */ /* 0x000fda0003f05270 */
[----:B------:R-:W1:Y:S02]  /*9850*/  @P0 LDC.64 R2, c[0x0][0xae0] ;  /* 0x0002b800ff020b82 */ /* 0x000e640000000a00 */
[----:B-1----:R-:W-:-:S05]  /*9860*/  @P0 IMAD.HI.U32 R2, R9, R2, RZ ;  /* 0x0000000209020227 */ /* 0x002fca00078e00ff */
[----:B------:R-:W-:-:S07]  /*9870*/  @P0 SHF.R.U32.HI R9, RZ, R3, R2 ;  /* 0x00000003ff090219 */ /* 0x000fce0000011602 */
.L_x_1542:
[----:B------:R-:W-:Y:S05]  /*9880*/  BSYNC B0 ;  /* 0x0000000000007941 */ /* 0x000fea0003800000 */
.L_x_1540:
[----:B------:R-:W-:-:S05]  /*9890*/  IMAD R9, R9, R4, RZ ;  /* 0x0000000409097224 */ /* 0x000fca00078e02ff */
[----:B------:R-:W-:-:S07]  /*98a0*/  VIMNMX R0, R0, R9, !PT ;  /* 0x0000000900007248 */ /* 0x000fce0007fe0100 */
.L_x_1539:
[----:B------:R-:W-:-:S04]  /*98b0*/  VIADD R0, R0, 0x5f ;  /* 0x0000005f00007836 */ /* 0x000fc80000000000 */
[----:B------:R-:W-:-:S05]  /*98c0*/  IMAD.HI R0, R0, 0x2aaaaaab, RZ ;  /* 0x2aaaaaab00007827 */ /* 0x000fca00078e02ff */
[----:B------:R-:W-:-:S04]  /*98d0*/  SHF.R.U32.HI R3, RZ, 0x1f, R0 ;  /* 0x0000001fff037819 */ /* 0x000fc80000011600 */
[----:B------:R-:W-:-:S04]  /*98e0*/  LEA.HI.SX32 R2, R0, R3, 0x1c ;  /* 0x0000000300027211 */ /* 0x000fc800078fe2ff */
[----:B------:R-:W-:-:S04]  /*98f0*/  VIMNMX R2, R2, UR41, !PT ;  /* 0x0000002902027c48 */ /* 0x000fc8000ffe0100 */
[----:B------:R-:W-:-:S13]  /*9900*/  ISETP.GE.AND P0, PT, R10, R2, PT ;  /* 0x000000020a00720c */ /* 0x000fda0003f06270 */
[----:B------:R-:W-:Y:S05]  /*9910*/  @!P0 BRA `(.L_x_1543) ;  /* 0x0000009c007c8947 */ /* 0x000fea0003800000 */
.L_x_1560:
[----:B-12---:R-:W2:Y:S04]  /*9920*/  LD.E R3, desc[UR46][R16.64+0x218] ;  /* 0x0002182e10037980 */ /* 0x006ea8000c101900 */
[----:B------:R-:W3:Y:S01]  /*9930*/  LD.E R0, desc[UR46][R16.64+0x220] ;  /* 0x0002202e10007980 */ /* 0x000ee2000c101900 */
[----:B--2---:R-:W-:-:S05]  /*9940*/  VIADD R3, R3, 0x1 ;  /* 0x0000000103037836 */ /* 0x004fca0000000000 */
[----:B------:R-:W-:-:S13]  /*9950*/  ISETP.NE.AND P1, PT, R3, 0x2, PT ;  /* 0x000000020300780c */ /* 0x000fda0003f25270 */
[----:B------:R1:W5:Y:S04]  /*9960*/  @P1 LD.E R9, desc[UR46][R16.64+0x21c] ;  /* 0x00021c2e10091980 */ /* 0x000368000c101900 */
[----:B------:R-:W2:Y:S01]  /*9970*/  @!P1 LD.E R4, desc[UR46][R16.64+0x21c] ;  /* 0x00021c2e10049980 */ /* 0x000ea2000c101900 */
[----:B---3--:R-:W-:-:S03]  /*9980*/  VIADD R7, R0, 0x1 ;  /* 0x0000000100077836 */ /* 0x008fc60000000000 */
[----:B------:R3:W-:Y:S04]  /*9990*/  ST.E desc[UR46][R16.64+0x218], R3 ;  /* 0x0002180310007985 */ /* 0x0007e8000c10192e */
[----:B------:R1:W-:Y:S04]  /*99a0*/  ST.E desc[UR46][R16.64+0x220], R7 ;  /* 0x0002200710007985 */ /* 0x0003e8000c10192e */
[----:B------:R1:W-:Y:S01]  /*99b0*/  @!P1 ST.E desc[UR46][R16.64+0x218], RZ ;  /* 0x000218ff10009985 */ /* 0x0003e2000c10192e */
[----:B--2---:R-:W-:-:S05]  /*99c0*/  @!P1 LOP3.LUT R9, R4, 0x1, RZ, 0x3c, !PT ;  /* 0x0000000104099812 */ /* 0x004fca00078e3cff */
[----:B------:R1:W-:Y:S04]  /*99d0*/  @!P1 ST.E desc[UR46][R16.64+0x21c], R9 ;  /* 0x00021c0910009985 */ /* 0x0003e8000c10192e */
[----:B------:R-:W2:Y:S04]  /*99e0*/  LDL.64 R20, [R1+0x190] ;  /* 0x0001900001147983 */ /* 0x000ea80000100a00 */
[----:B--2---:R-:W2:Y:S01]  /*99f0*/  LD.E R0, desc[UR46][R20.64+0x1c] ;  /* 0x00001c2e14007980 */ /* 0x004ea2000c101900 */
[----:B------:R-:W-:Y:S01]  /*9a00*/  IMAD.MOV.U32 R5, RZ, RZ, R10 ;  /* 0x000000ffff057224 */ /* 0x000fe200078e000a */
[----:B------:R-:W-:Y:S05]  /*9a10*/  YIELD ;  /* 0x0000000000007946 */ /* 0x000fea0003800000 */
[----:B------:R-:W-:Y:S01]  /*9a20*/  BSSY B0, `(.L_x_1544) ;  /* 0x0000008000007945 */ /* 0x000fe20003800000 */
[----:B------:R-:W-:Y:S01]  /*9a30*/  VIADD R10, R10, 0xffffffff ;  /* 0xffffffff0a0a7836 */ /* 0x000fe20000000000 */
[----:B------:R-:W-:Y:S01]  /*9a40*/  ISETP.GT.AND P0, PT, R5, R2, PT ;  /* 0x000000020500720c */ /* 0x000fe20003f04270 */
[----:B---3--:R-:W-:Y:S01]  /*9a50*/  @!P1 IMAD.MOV.U32 R3, RZ, RZ, RZ ;  /* 0x000000ffff039224 */ /* 0x008fe200078e00ff */
[----:B--2---:R-:W-:-:S04]  /*9a60*/  LOP3.LUT R0, R0, 0x1, RZ, 0xfc, !PT ;  /* 0x0000000100007812 */ /* 0x004fc800078efcff */
[----:B------:R-:W-:-:S13]  /*9a70*/  ISETP.NE.AND P2, PT, R0, 0x3, PT ;  /* 0x000000030000780c */ /* 0x000fda0003f45270 */
[----:B-1----:R-:W-:Y:S05]  /*9a80*/  @!P2 BRA `(.L_x_1545) ;  /* 0x000000000004a947 */ /* 0x002fea0003800000 */
[----:B------:R-:W-:Y:S01]  /*9a90*/  BPT.TRAP 0x1 ;  /* 0x000000040000795c */ /* 0x000fe20000300000 */
.L_x_1545:
[----:B------:R-:W-:Y:S05]  /*9aa0*/  BSYNC B0 ;  /* 0x0000000000007941 */ /* 0x000fea0003800000 */
.L_x_1544:
[----:B------:R-:W2:Y:S01]  /*9ab0*/  LD.E.64 R4, desc[UR46][R20.64+0x8] ;  /* 0x0000082e14047980 */ /* 0x000ea2000c101b00 */
[----:B-----5:R-:W-:Y:S02]  /*9ac0*/  SHF.L.U32 R8, R9, 0x1f, RZ ;  /* 0x0000001f09087819 */ /* 0x020fe400000006ff */
[----:B--2---:R-:W-:-:S05]  /*9ad0*/  MOV R4, R4 ;  /* 0x0000000400047202 */ /* 0x004fca0000000f00 */
[----:B------:R-:W-:-:S04]  /*9ae0*/  IMAD R3, R3, 0x8, R4 ;  /* 0x0000000803037824 */ /* 0x000fc800078e0204 */
[----:B------:R1:W2:Y:S01]  /*9af0*/  SYNCS.PHASECHK.TRANS64.TRYWAIT P1, [R3+URZ], R8 ;  /* 0x00000008030075a7 */ /* 0x0002a2000802017f */
[----:B------:R-:W3:Y:S04]  /*9b00*/  LD.E R4, desc[UR46][R20.64+0x1c] ;  /* 0x00001c2e14047980 */ /* 0x000ee8000c101900 */
[----:B------:R1:W5:Y:S04]  /*9b10*/  LD.E R0, desc[UR46][R16.64+0x218] ;  /* 0x0002182e10007980 */ /* 0x000368000c101900 */
[----:B------:R1:W5:Y:S01]  /*9b20*/  LD.E R6, desc[UR46][R16.64+0x21c] ;  /* 0x00021c2e10067980 */ /* 0x000362000c101900 */
[----:B------:R-:W-:Y:S01]  /*9b30*/  BSSY B0, `(.L_x_1546) ;  /* 0x0000005000007945 */ /* 0x000fe20003800000 */
[----:B---3--:R-:W-:-:S04]  /*9b40*/  LOP3.LUT R4, R4, 0x1, RZ, 0xfc, !PT ;  /* 0x0000000104047812 */ /* 0x008fc800078efcff */
[----:B------:R-:W-:-:S13]  /*9b50*/  ISETP.NE.AND P2, PT, R4, 0x3, PT ;  /* 0x000000030400780c */ /* 0x000fda0003f45270 */
[----:B-12---:R-:W-:Y:S05]  /*9b60*/  @!P2 BRA `(.L_x_1547) ;  /* 0x000000000004a947 */ /* 0x006fea0003800000 */
[----:B------:R-:W-:Y:S01]  /*9b70*/  BPT.TRAP 0x1 ;  /* 0x000000040000795c */ /* 0x000fe20000300000 */
.L_x_1547:
[----:B------:R-:W-:Y:S05]  /*9b80*/  BSYNC B0 ;  /* 0x0000000000007941 */ /* 0x000fea0003800000 */
.L_x_1546:
[----:B------:R-:W-:Y:S04]  /*9b90*/  BSSY B0, `(.L_x_1548) ;  /* 0x0000008000007945 */ /* 0x000fe80003800000 */
[----:B------:R-:W-:Y:S05]  /*9ba0*/  @P1 BRA `(.L_x_1549) ;  /* 0x0000000000181947 */ /* 0x000fea0003800000 */
[----:B------:R-:W2:Y:S01]  /*9bb0*/  LD.E.64 R4, desc[UR46][R20.64+0x8] ;  /* 0x0000082e14047980 */ /* 0x000ea2000c101b00 */
[----:B-----5:R-:W-:Y:S02]  /*9bc0*/  SHF.L.U32 R3, R6, 0x1f, RZ ;  /* 0x0000001f06037819 */ /* 0x020fe400000006ff */
[----:B--2---:R-:W-:-:S05]  /*9bd0*/  MOV R5, R4 ;  /* 0x0000000400057202 */ /* 0x004fca0000000f00 */
[----:B------:R-:W-:-:S04]  /*9be0*/  IMAD R0, R0, 0x8, R5 ;  /* 0x0000000800007824 */ /* 0x000fc800078e0205 */
[----:B------:R-:W1:Y:S02]  /*9bf0*/  SYNCS.PHASECHK.TRANS64.TRYWAIT P1, [R0+URZ], R3 ;  /* 0x00000003000075a7 */ /* 0x000e64000802017f */
[----:B-1----:R-:W-:Y:S05]  /*9c00*/  @!P1 BRA `(.L_x_1550) ;  /* 0x000001ac006c9947 */ /* 0x002fea0003800000 */
.L_x_1549:
[----:B------:R-:W-:Y:S05]  /*9c10*/  BSYNC B0 ;  /* 0x0000000000007941 */ /* 0x000fea0003800000 */
.L_x_1548:
[----:B------:R-:W2:Y:S04]  /*9c20*/  LD.E R5, desc[UR46][R16.64+0x218] ;  /* 0x0002182e10057980 */ /* 0x000ea8000c101900 */
[----:B------:R-:W2:Y:S01]  /*9c30*/  LDL.64 R8, [R1+0xa0] ;  /* 0x0000a00001087983 */ /* 0x000ea20000100a00 */
[----:B------:R-:W-:Y:S05]  /*9c40*/  WARPSYNC.ALL ;  /* 0x0000000000007948 */ /* 0x000fea0003800000 */
[----:B------:R-:W3:Y:S04]  /*9c50*/  LDL.64 R18, [R1+0x98] ;  /* 0x0000980001127983 */ /* 0x000ee80000100a00 */
[----:B-----5:R-:W4:Y:S04]  /*9c60*/  LDL.64 R6, [R1+0x98] ;  /* 0x0000980001067983 */ /* 0x020f280000100a00 */
[----:B------:R-:W4:Y:S01]  /*9c70*/  LDL.64 R12, [R1+0x98] ;  /* 0x00009800010c7983 */ /* 0x000f220000100a00 */
[----:B--2---:R-:W-:-:S03]  /*9c80*/  IMAD R4, R5, 0x300, R8 ;  /* 0x0000030005047824 */ /* 0x004fc600078e0208 */
[----:B------:R-:W2:Y:S01]  /*9c90*/  LDL.64 R14, [R1+0x98] ;  /* 0x00009800010e7983 */ /* 0x000ea20000100a00 */
[----:B------:R-:W-:Y:S01]  /*9ca0*/  IMAD.MOV.U32 R5, RZ, RZ, R9 ;  /* 0x000000ffff057224 */ /* 0x000fe200078e0009 */
[C---:B------:R-:W-:Y:S01]  /*9cb0*/  R2UR UR6, R4.reuse ;  /* 0x00000000040672ca */ /* 0x040fe200000e0000 */
[----:B------:R-:W-:Y:S01]  /*9cc0*/  WARPGROUP.ARRIVE ;  /* 0x00000000000079c5 */ /* 0x000fe20000000000 */
[----:B------:R-:W2:Y:S02]  /*9cd0*/  LDL R11, [R1+0x54] ;  /* 0x00005400010b7983 */ /* 0x000ea40000100800 */
[----:B------:R-:W-:Y:S01]  /*9ce0*/  R2UR UR7, R5 ;  /* 0x00000000050772ca */ /* 0x000fe200000e0000 */
[----:B------:R-:W-:Y:S02]  /*9cf0*/  VIADD R8, R4, 0x2 ;  /* 0x0000000204087836 */ /* 0x000fe40000000000 */
[----:B-1----:R-:W-:Y:S01]  /*9d00*/  IMAD.MOV.U32 R0, RZ, RZ, 0x1 ;  /* 0x00000001ff007424 */ /* 0x002fe200078e00ff */
[----:B------:R1:W-:Y:S04]  /*9d10*/  STL [R1+0x80], RZ ;  /* 0x000080ff01007387 */ /* 0x0003e80000100800 */
[----:B------:R1:W-:Y:S04]  /*9d20*/  STL [R1+0x80], R0 ;  /* 0x0000800001007387 */ /* 0x0003e80000100800 */
[----:B------:R1:W-:Y:S04]  /*9d30*/  STL [R1+0x80], R0 ;  /* 0x0000800001007387 */ /* 0x0003e80000100800 */
[----:B------:R1:W-:Y:S04]  /*9d40*/  STL [R1+0x80], R0 ;  /* 0x0000800001007387 */ /* 0x0003e80000100800 */
[----:B------:R1:W-:Y:S01]  /*9d50*/  STL [R1+0x80], R0 ;  /* 0x0000800001007387 */ /* 0x0003e20000100800 */
[----:B---3--:R-:W-:-:S02]  /*9d60*/  R2UR UR4, R18 ;  /* 0x00000000120472ca */ /* 0x008fc400000e0000 */
[----:B------:R-:W-:-:S13]  /*9d70*/  R2UR UR5, R19 ;  /* 0x00000000130572ca */ /* 0x000fda00000e0000 */
[----:B------:R-:W-:Y:S01]  /*9d80*/  HGMMA.64x96x16.F32 R24, gdesc[UR4], RZ, !UPT, gsb0 ;  /* 0x01600000041879f0 */ /* 0x000fe2000c0008ff */
[----:B----4-:R-:W-:Y:S01]  /*9d90*/  VIADD R6, R6, 0x2 ;  /* 0x0000000206067836 */ /* 0x010fe20000000000 */
[----:B------:R-:W-:Y:S02]  /*9da0*/  R2UR UR6, R8 ;  /* 0x00000000080672ca */ /* 0x000fe400000e0000 */
[----:B------:R-:W-:Y:S02]  /*9db0*/  R2UR UR7, R9 ;  /* 0x00000000090772ca */ /* 0x000fe400000e0000 */
[----:B------:R-:W-:Y:S02]  /*9dc0*/  R2UR UR4, R6 ;  /* 0x00000000060472ca */ /* 0x000fe400000e0000 */
[----:B------:R-:W-:Y:S01]  /*9dd0*/  R2UR UR5, R7 ;  /* 0x00000000070572ca */ /* 0x000fe200000e0000 */
[----:B------:R-:W-:Y:S02]  /*9de0*/  VIADD R12, R12, 0x4 ;  /* 0x000000040c0c7836 */ /* 0x000fe40000000000 */
[----:B------:R-:W-:-:S02]  /*9df0*/  VIADD R6, R4, 0x4 ;  /* 0x0000000404067836 */ /* 0x000fc40000000000 */
[----:B------:R-:W-:Y:S01]  /*9e00*/  IMAD.MOV.U32 R7, RZ, RZ, R9 ;  /* 0x000000ffff077224 */ /* 0x000fe200078e0009 */
[----:B------:R-:W-:Y:S02]  /*9e10*/  WARPGROUP.DEPBAR.LE gsb0, 0x0 ;  /* 0x00008000000079c5 */ /* 0x000fe40000010000 */
[----:B------:R1:W5:Y:S04]  /*9e20*/  LD.E R3, desc[UR46][R16.64+0x218] ;  /* 0x0002182e10037980 */ /* 0x000368000c101900 */
[----:B------:R1:W5:Y:S01]  /*9e30*/  LD.E R5, desc[UR46][R16.64+0x21c] ;  /* 0x00021c2e10057980 */ /* 0x000362000c101900 */
[----:B------:R-:W-:-:S06]  /*9e40*/  WARPGROUP.ARRIVE ;  /* 0x00000000000079c5 */ /* 0x000fcc0000000000 */
[----:B------:R-:W-:Y:S01]  /*9e50*/  HGMMA.64x96x16.F32 R24, gdesc[UR4], R24, gsb0 ;  /* 0x01600000041879f0 */ /* 0x000fe20008000818 */
[----:B------:R-:W-:Y:S02]  /*9e60*/  R2UR UR6, R6 ;  /* 0x00000000060672ca */ /* 0x000fe400000e0000 */
[----:B------:R-:W-:Y:S02]  /*9e70*/  R2UR UR7, R7 ;  /* 0x00000000070772ca */ /* 0x000fe400000e0000 */
[----:B------:R-:W-:Y:S02]  /*9e80*/  R2UR UR4, R12 ;  /* 0x000000000c0472ca */ /* 0x000fe400000e0000 */
[----:B------:R-:W-:Y:S01]  /*9e90*/  R2UR UR5, R13 ;  /* 0x000000000d0572ca */ /* 0x000fe200000e0000 */
[----:B------:R-:W-:Y:S02]  /*9ea0*/  VIADD R6, R4, 0x6 ;  /* 0x0000000604067836 */ /* 0x000fe40000000000 */
[----:B--2---:R-:W-:-:S02]  /*9eb0*/  VIADD R14, R14, 0x6 ;  /* 0x000000060e0e7836 */ /* 0x004fc40000000000 */
[----:B------:R-:W-:Y:S01]  /*9ec0*/  IMAD.MOV.U32 R7, RZ, RZ, R9 ;  /* 0x000000ffff077224 */ /* 0x000fe200078e0009 */
[----:B------:R-:W-:Y:S02]  /*9ed0*/  WARPGROUP.DEPBAR.LE gsb0, 0x0 ;  /* 0x00008000000079c5 */ /* 0x000fe40000010000 */
[----:B------:R-:W-:-:S06]  /*9ee0*/  WARPGROUP.ARRIVE ;  /* 0x00000000000079c5 */ /* 0x000fcc0000000000 */
[----:B------:R-:W-:Y:S01]  /*9ef0*/  HGMMA.64x96x16.F32 R24, gdesc[UR4], R24, gsb0 ;  /* 0x01600000041879f0 */ /* 0x000fe20008000818 */
[----:B------:R-:W-:Y:S02]  /*9f00*/  R2UR UR6, R6 ;  /* 0x00000000060672ca */ /* 0x000fe400000e0000 */
[----:B------:R-:W-:Y:S02]  /*9f10*/  R2UR UR7, R7 ;  /* 0x00000000070772ca */ /* 0x000fe400000e0000 */
[----:B------:R-:W-:Y:S02]  /*9f20*/  R2UR UR4, R14 ;  /* 0x000000000e0472ca */ /* 0x000fe400000e0000 */
[----:B------:R-:W-:Y:S02]  /*9f30*/  R2UR UR5, R15 ;  /* 0x000000000f0572ca */ /* 0x000fe400000e0000 */
[----:B------:R-:W-:-:S04]  /*9f40*/  LOP3.LUT R11, R11, 0x1, RZ, 0xfc, !PT ;  /* 0x000000010b0b7812 */ /* 0x000fc800078efcff */
[----:B------:R-:W-:Y:S01]  /*9f50*/  ISETP.NE.AND P2, PT, R11, 0x3, PT ;  /* 0x000000030b00780c */ /* 0x000fe20003f45270 */
[----:B------:R-:W-:Y:S02]  /*9f60*/  WARPGROUP.DEPBAR.LE gsb0, 0x0 ;  /* 0x00008000000079c5 */ /* 0x000fe40000010000 */
[----:B------:R-:W-:-:S06]  /*9f70*/  WARPGROUP.ARRIVE ;  /* 0x00000000000079c5 */ /* 0x000fcc0000000000 */
[----:B------:R-:W-:Y:S01]  /*9f80*/  HGMMA.64x96x16.F32 R24, gdesc[UR4], R24, gsb0 ;  /* 0x01600000041879f0 */ /* 0x000fe20008000818 */
[----:B------:R-:W-:Y:S02]  /*9f90*/  BSSY B0, `(.L_x_1551) ;  /* 0x0000004000007945 */ /* 0x000fe40003800000 */
[----:B------:R-:W-:Y:S02]  /*9fa0*/  WARPGROUP.DEPBAR.LE gsb0, 0x0 ;  /* 0x00008000000079c5 */ /* 0x000fe40000010000 */
[----:B-1----:R-:W-:Y:S05]  /*9fb0*/  @!P2 BRA `(.L_x_1552) ;  /* 0x000000000004a947 */ /* 0x002fea0003800000 */
[----:B------:R-:W-:Y:S01]  /*9fc0*/  BPT.TRAP 0x1 ;  /* 0x000000040000795c */ /* 0x000fe20000300000 */
.L_x_1552:
[----:B------:R-:W-:Y:S05]  /*9fd0*/  BSYNC B0 ;  /* 0x0000000000007941 */ /* 0x000fea0003800000 */
.L_x_1551:
[----:B------:R-:W2:Y:S01]  /*9fe0*/  LDL.64 R6, [R1+0x40] ;  /* 0x0000400001067983 */ /* 0x000ea20000100a00 */
[----:B-----5:R-:W-:Y:S02]  /*9ff0*/  SHF.L.U32 R8, R5, 0x1f, RZ ;  /* 0x0000001f05087819 */ /* 0x020fe400000006ff */
[----:B--2---:R-:W-:-:S05]  /*a000*/  MOV R6, R6 ;  /* 0x0000000600067202 */ /* 0x004fca0000000f00 */
[----:B------:R-:W-:-:S04]  /*a010*/  IMAD R3, R3, 0x8, R6 ;  /* 0x0000000803037824 */ /* 0x000fc800078e0206 */
[----:B------:R1:W2:Y:S01]  /*a020*/  SYNCS.PHASECHK.TRANS64.TRYWAIT P1, [R3+URZ], R8 ;  /* 0x00000008030075a7 */ /* 0x0002a2000802017f */
[----:B------:R1:W5:Y:S04]  /*a030*/  LD.E R4, desc[UR46][R16.64+0x218] ;  /* 0x0002182e10047980 */ /* 0x000368000c101900 */
[----:B------:R1:W5:Y:S01]  /*a040*/  LD.E R5, desc[UR46][R16.64+0x21c] ;  /* 0x00021c2e10057980 */ /* 0x000362000c101900 */
[----:B------:R-:W-:Y:S04]  /*a050*/  BSSY B0, `(.L_x_1553) ;  /* 0x0000003000007945 */ /* 0x000fe80003800000 */
[----:B------:R-:W-:Y:S05]  /*a060*/  @!P2 BRA `(.L_x_1554) ;  /* 0x000000000004a947 */ /* 0x000fea0003800000 */
[----:B------:R-:W-:Y:S01]  /*a070*/  BPT.TRAP 0x1 ;  /* 0x000000040000795c */ /* 0x000fe20000300000 */
.L_x_1554:
[----:B------:R-:W-:Y:S05]  /*a080*/  BSYNC B0 ;  /* 0x0000000000007941 */ /* 0x000fea0003800000 */
.L_x_1553:
[----:B------:R-:W-:Y:S04]  /*a090*/  BSSY B0, `(.L_x_1555) ;  /* 0x0000006000007945 */ /* 0x000fe80003800000 */
[----:B--2---:R-:W-:Y:S05]  /*a0a0*/  @P1 BRA `(.L_x_1556) ;  /* 0x0000000000101947 */ /* 0x004fea0003800000 */
[----:B-----5:R-:W-:Y:S01]  /*a0b0*/  IMAD R4, R4, 0x8, R6 ;  /* 0x0000000804047824 */ /* 0x020fe200078e0206 */
[----:B------:R-:W-:-:S04]  /*a0c0*/  SHF.L.U32 R5, R5, 0x1f, RZ ;  /* 0x0000001f05057819 */ /* 0x000fc800000006ff */
[----:B------:R-:W2:Y:S02]  /*a0d0*/  SYNCS.PHASECHK.TRANS64.TRYWAIT P1, [R4+URZ], R5 ;  /* 0x00000005040075a7 */ /* 0x000ea4000802017f */
[----:B--2---:R-:W-:Y:S05]  /*a0e0*/  @!P1 BRA `(.L_x_1557) ;  /* 0x000001a800489947 */ /* 0x004fea0003800000 */
.L_x_1556:
[----:B------:R-:W-:Y:S05]  /*a0f0*/  BSYNC B0 ;  /* 0x0000000000007941 */ /* 0x000fea0003800000 */
.L_x_1555:
[----:B------:R-:W3:Y:S04]  /*a100*/  LD.E R11, desc[UR46][R16.64+0x218] ;  /* 0x0002182e100b7980 */ /* 0x000ee8000c101900 */
[----:B------:R-:W3:Y:S04]  /*a110*/  LDL.64 R6, [R1+0x118] ;  /* 0x0001180001067983 */ /* 0x000ee80000100a00 */
[----:B-1----:R-:W4:Y:S04]  /*a120*/  LDL R3, [R1+0x90] ;  /* 0x0000900001037983 */ /* 0x002f280000100800 */
[----:B--2--5:R-:W2:Y:S04]  /*a130*/  LDL.64 R4, [R1+0x110] ;  /* 0x0001100001047983 */ /* 0x024ea80000100a00 */
[----:B------:R-:W2:Y:S04]  /*a140*/  LDL.64 R8, [R1+0x110] ;  /* 0x0001100001087983 */ /* 0x000ea80000100a00 */
[----:B------:R-:W2:Y:S04]  /*a150*/  LDL.64 R12, [R1+0x110] ;  /* 0x00011000010c7983 */ /* 0x000ea80000100a00 */
[----:B------:R-:W2:Y:S01]  /*a160*/  LDL.64 R14, [R1+0x110] ;  /* 0x00011000010e7983 */ /* 0x000ea20000100a00 */
[----:B------:R-:W-:Y:S05]  /*a170*/  WARPSYNC.ALL ;  /* 0x0000000000007948 */ /* 0x000fea0003800000 */
[----:B------:R-:W-:Y:S01]  /*a180*/  WARPGROUP.ARRIVE ;  /* 0x00000000000079c5 */ /* 0x000fe20000000000 */
[----:B------:R-:W2:Y:S01]  /*a190*/  LDL.64 R18, [R1+0x110] ;  /* 0x0001100001127983 */ /* 0x000ea20000100a00 */
[----:B---3--:R-:W-:Y:S01]  /*a1a0*/  IMAD R6, R11, 0xc00, R6 ;  /* 0x00000c000b067824 */ /* 0x008fe200078e0206 */
[----:B------:R-:W-:-:S02]  /*a1b0*/  R2UR UR7, R7 ;  /* 0x00000000070772ca */ /* 0x000fc400000e0000 */
[----:B----4-:R-:W-:Y:S02]  /*a1c0*/  ISETP.NE.U32.AND P1, PT, R3, RZ, PT ;  /* 0x000000ff0300720c */ /* 0x010fe40003f25070 */
[----:B------:R-:W-:Y:S02]  /*a1d0*/  R2UR UR6, R6 ;  /* 0x00000000060672ca */ /* 0x000fe400000e0000 */
[----:B--2---:R-:W-:Y:S02]  /*a1e0*/  R2UR UR4, R4 ;  /* 0x00000000040472ca */ /* 0x004fe400000e0000 */
[----:B------:R-:W-:-:S07]  /*a1f0*/  R2UR UR5, R5 ;  /* 0x00000000050572ca */ /* 0x000fce00000e0000 */
[----:B------:R-:W-:-:S06]  /*a200*/  VOTEU.ANY UP0, P1 ;  /* 0x00000000003f7886 */ /* 0x000fcc0000800100 */
[----:B------:R-:W-:Y:S01]  /*a210*/  HGMMA.64x96x16.F32 R24, gdesc[UR4], R24, UP0, gsb0 ;  /* 0x01600000041879f0 */ /* 0x000fe2000b800818 */
[----:B------:R-:W-:Y:S02]  /*a220*/  VIADD R8, R8, 0x2 ;  /* 0x0000000208087836 */ /* 0x000fe40000000000 */
        /* <DEDUP_REMOVED lines=126> */
[----:B------:R-:W-:Y:S01]  /*aa10*/  R2UR UR5, R19 ;  /* 0x00000000130572ca */ /* 0x000fe200000e0000 */
[----:B--2---:R-:W-:Y:S01]  /*aa20*/  VIADD R8, R8, 0xc02 ;  /* 0x00000c0208087836 */ /* 0x004fe20000000000 */
[----:B------:R-:W-:Y:S02]  /*aa30*/  WARPGROUP.DEPBAR.LE gsb0, 0x0 ;  /* 0x00008000000079c5 */ /* 0x000fe40000010000 */
[----:B------:R-:W-:-:S09]  /*aa40*/  WARPGROUP.ARRIVE ;  /* 0x00000000000079c5 */ /* 0x000fd20000000000 */
[----:B------:R-:W-:Y:S01]  /*aa50*/  HGMMA.64x96x16.F32 R24, gdesc[UR4], R24, gsb0 ;  /* 0x01600000041879f0 */ /* 0x000fe20008000818 */
[----:B------:R-:W-:Y:S02]  /*aa60*/  VIADD R4, R6, 0x902 ;  /* 0x0000090206047836 */ /* 0x000fe40000000000 */
[----:B------:R-:W-:Y:S01]  /*aa70*/  IMAD.MOV.U32 R5, RZ, RZ, R7 ;  /* 0x000000ffff057224 */ /* 0x000fe200078e0007 */
[----:B------:R-:W-:Y:S02]  /*aa80*/  R2UR UR4, R8 ;  /* 0x00000000080472ca */ /* 0x000fe400000e0000 */
[----:B------:R-:W-:Y:S02]  /*aa90*/  R2UR UR6, R4 ;  /* 0x00000000040672ca */ /* 0x000fe400000e0000 */
[----:B------:R-:W-:Y:S02]  /*aaa0*/  R2UR UR7, R5 ;  /* 0x00000000050772ca */ /* 0x000fe400000e0000 */
[----:B------:R-:W-:Y:S01]  /*aab0*/  R2UR UR5, R9 ;  /* 0x00000000090572ca */ /* 0x000fe200000e0000 */
[----:B---3--:R-:W-:-:S02]  /*aac0*/  VIADD R12, R12, 0xc04 ;  /* 0x00000c040c0c7836 */ /* 0x008fc40000000000 */
[----:B------:R-:W-:Y:S01]  /*aad0*/  VIADD R4, R6, 0x904 ;  /* 0x0000090406047836 */ /* 0x000fe20000000000 */
[----:B------:R-:W-:Y:S02]  /*aae0*/  WARPGROUP.DEPBAR.LE gsb0, 0x0 ;  /* 0x00008000000079c5 */ /* 0x000fe40000010000 */
[----:B------:R-:W-:-:S07]  /*aaf0*/  WARPGROUP.ARRIVE ;  /* 0x00000000000079c5 */ /* 0x000fce0000000000 */
[----:B------:R-:W-:Y:S01]  /*ab00*/  HGMMA.64x96x16.F32 R24, gdesc[UR4], R24, gsb0 ;  /* 0x01600000041879f0 */ /* 0x000fe20008000818 */
[----:B------:R-:W-:Y:S01]  /*ab10*/  IMAD.MOV.U32 R5, RZ, RZ, R7 ;  /* 0x000000ffff057224 */ /* 0x000fe200078e0007 */
[----:B------:R-:W-:Y:S02]  /*ab20*/  R2UR UR6, R4 ;  /* 0x00000000040672ca */ /* 0x000fe400000e0000 */
[----:B------:R-:W-:Y:S02]  /*ab30*/  R2UR UR4, R12 ;  /* 0x000000000c0472ca */ /* 0x000fe400000e0000 */
[----:B------:R-:W-:Y:S02]  /*ab40*/  R2UR UR7, R5 ;  /* 0x00000000050772ca */ /* 0x000fe400000e0000 */
[----:B------:R-:W-:Y:S01]  /*ab50*/  R2UR UR5, R13 ;  /* 0x000000000d0572ca */ /* 0x000fe200000e0000 */
[----:B----4-:R-:W-:Y:S02]  /*ab60*/  VIADD R14, R14, 0xc06 ;  /* 0x00000c060e0e7836 */ /* 0x010fe40000000000 */
[----:B------:R-:W-:-:S02]  /*ab70*/  VIADD R4, R6, 0x906 ;  /* 0x0000090606047836 */ /* 0x000fc40000000000 */
[----:B------:R-:W-:Y:S01]  /*ab80*/  IMAD.MOV.U32 R5, RZ, RZ, R7 ;  /* 0x000000ffff057224 */ /* 0x000fe200078e0007 */
[----:B------:R-:W-:Y:S02]  /*ab90*/  WARPGROUP.DEPBAR.LE gsb0, 0x0 ;  /* 0x00008000000079c5 */ /* 0x000fe40000010000 */
[----:B------:R-:W-:-:S06]  /*aba0*/  WARPGROUP.ARRIVE ;  /* 0x00000000000079c5 */ /* 0x000fcc0000000000 */
[----:B------:R-:W-:Y:S01]  /*abb0*/  HGMMA.64x96x16.F32 R24, gdesc[UR4], R24, gsb0 ;  /* 0x01600000041879f0 */ /* 0x000fe20008000818 */
[----:B------:R-:W-:Y:S02]  /*abc0*/  R2UR UR4, R14 ;  /* 0x000000000e0472ca */ /* 0x000fe400000e0000 */
[----:B------:R-:W-:Y:S02]  /*abd0*/  R2UR UR5, R15 ;  /* 0x000000000f0572ca */ /* 0x000fe400000e0000 */
[----:B------:R-:W-:Y:S02]  /*abe0*/  R2UR UR6, R4 ;  /* 0x00000000040672ca */ /* 0x000fe400000e0000 */
[----:B------:R-:W-:Y:S01]  /*abf0*/  R2UR UR7, R5 ;  /* 0x00000000050772ca */ /* 0x000fe200000e0000 */
[----:B------:R-:W1:Y:S01]  /*ac00*/  S2R R23, SR_TID.X ;  /* 0x0000000000177919 */ /* 0x000e620000002100 */
[----:B------:R-:W-:Y:S04]  /*ac10*/  STL [R1+0x90], R0 ;  /* 0x0000900001007387 */ /* 0x000fe80000100800 */
[----:B------:R-:W-:Y:S01]  /*ac20*/  STL [R1+0x90], R0 ;  /* 0x0000900001007387 */ /* 0x000fe20000100800 */
[----:B------:R-:W-:-:S02]  /*ac30*/  WARPGROUP.DEPBAR.LE gsb0, 0x0 ;  /* 0x00008000000079c5 */ /* 0x000fc40000010000 */
[----:B------:R-:W-:-:S06]  /*ac40*/  WARPGROUP.ARRIVE ;  /* 0x00000000000079c5 */ /* 0x000fcc0000000000 */
[----:B------:R-:W-:Y:S01]  /*ac50*/  HGMMA.64x96x16.F32 R24, gdesc[UR4], R24, gsb0 ;  /* 0x01600000041879f0 */ /* 0x000fe20008000818 */
[----:B------:R-:W-:Y:S01]  /*ac60*/  STL [R1+0x90], R0 ;  /* 0x0000900001007387 */ /* 0x000fe20000100800 */
[----:B-1----:R-:W-:-:S03]  /*ac70*/  LOP3.LUT P2, RZ, R23, 0x7f, RZ, 0xc0, !PT ;  /* 0x0000007f17ff7812 */ /* 0x002fc6000784c0ff */
        /* <DEDUP_REMOVED lines=12> */
[----:B------:R-:W-:Y:S01]  /*ad40*/  STL [R1+0x90], R0 ;  /* 0x0000900001007387 */ /* 0x000fe20000100800 */
[----:B------:R-:W-:-:S02]  /*ad50*/  WARPGROUP.DEPBAR.LE gsb0, 0x0 ;  /* 0x00008000000079c5 */ /* 0x000fc40000010000 */
[----:B------:R1:W-:Y:S06]  /*ad60*/  BAR.ARV R204, 0x100 ;  /* 0x000400cc0000751d */ /* 0x0003ec0000002000 */
[----:B------:R-:W2:Y:S04]  /*ad70*/  @!P2 LD.E.64 R20, desc[UR46][R20.64+0x30] ;  /* 0x0000302e1414a980 */ /* 0x000ea8000c101b00 */
[----:B------:R-:W3:Y:S01]  /*ad80*/  @!P2 LD.E R3, desc[UR46][R16.64+0x218] ;  /* 0x0002182e1003a980 */ /* 0x000ee2000c101900 */
[----:B--2---:R-:W-:-:S05]  /*ad90*/  @!P2 MOV R4, R20 ;  /* 0x000000140004a202 */ /* 0x004fca0000000f00 */
[----:B---3--:R-:W-:-:S05]  /*ada0*/  @!P2 IMAD R3, R3, 0x8, R4 ;  /* 0x000000080303a824 */ /* 0x008fca00078e0204 */
[----:B------:R-:W-:-:S04]  /*adb0*/  @!P2 PRMT R3, RZ, 0x654, R3 ;  /* 0x00000654ff03a816 */ /* 0x000fc80000000003 */
[----:B------:R2:W-:Y:S01]  /*adc0*/  @!P2 SYNCS.ARRIVE.TRANS64.RED.A1T0 RZ, [R3+URZ], RZ ;  /* 0x000000ff03ffa9a7 */ /* 0x0005e2000810043f */
[----:B------:R-:W3:Y:S04]  /*add0*/  LDL.64 R12, [R1+0x170] ;  /* 0x00017000010c7983 */ /* 0x000ee80000100a00 */
[----:B------:R-:W4:Y:S04]  /*ade0*/  LD.E.64 R4, desc[UR46][R16.64+0x440] ;  /* 0x0004402e10047980 */ /* 0x000f28000c101b00 */
[----:B------:R-:W4:Y:S04]  /*adf0*/  LD.E R20, desc[UR46][R16.64+0x460] ;  /* 0x0004602e10147980 */ /* 0x000f28000c101900 */
        /* <DEDUP_REMOVED lines=49> */
[----:B---3--:R-:W3:Y:S02]  /*b110*/  LD.E R12, desc[UR46][R12.64] ;  /* 0x0000002e0c0c7980 */ /* 0x008ee4000c101900 */
[-C--:B---3--:R-:W-:Y:S01]  /*b120*/  FMUL.FTZ R7, R24, R12.reuse ;  /* 0x0000000c18077220 */ /* 0x088fe20000410000 */
[-C--:B------:R-:W-:Y:S01]  /*b130*/  FMUL.FTZ R8, R25, R12.reuse ;  /* 0x0000000c19087220 */ /* 0x080fe20000410000 */
[-C--:B------:R-:W-:Y:S01]  /*b140*/  FMUL.FTZ R28, R28, R12.reuse ;  /* 0x0000000c1c1c7220 */ /* 0x080fe20000410000 */
[-C--:B------:R-:W-:Y:S01]  /*b150*/  FMUL.FTZ R75, R29, R12.reuse ;  /* 0x0000000c1d4b7220 */ /* 0x080fe20000410000 */
[-C--:B------:R-:W-:Y:S01]  /*b160*/  FMUL.FTZ R79, R32, R12.reuse ;  /* 0x0000000c204f7220 */ /* 0x080fe20000410000 */
[-C--:B------:R-:W-:Y:S01]  /*b170*/  FMUL.FTZ R81, R33, R12.reuse ;  /* 0x0000000c21517220 */ /* 0x080fe20000410000 */
[----:B------:R-:W4:Y:S01]  /*b180*/  MUFU.TANH R7, R7 ;  /* 0x0000000700077308 */ /* 0x000f220000002400 */
[-C--:B------:R-:W-:Y:S01]  /*b190*/  FMUL.FTZ R109, R36, R12.reuse ;  /* 0x0000000c246d7220 */ /* 0x080fe20000410000 */
[-C--:B------:R-:W-:Y:S01]  /*b1a0*/  FMUL.FTZ R111, R37, R12.reuse ;  /* 0x0000000c256f7220 */ /* 0x080fe20000410000 */
[-C--:B------:R-:W-:Y:S01]  /*b1b0*/  FMUL.FTZ R113, R40, R12.reuse ;  /* 0x0000000c28717220 */ /* 0x080fe20000410000 */
[-C--:B------:R-:W-:Y:S01]  /*b1c0*/  FMUL.FTZ R115, R41, R12.reuse ;  /* 0x0000000c29737220 */ /* 0x080fe20000410000 */
[-C--:B------:R-:W-:Y:S01]  /*b1d0*/  FMUL.FTZ R119, R44, R12.reuse ;  /* 0x0000000c2c777220 */ /* 0x080fe20000410000 */
[-C--:B------:R-:W-:Y:S01]  /*b1e0*/  FMUL.FTZ R121, R45, R12.reuse ;  /* 0x0000000c2d797220 */ /* 0x080fe20000410000 */
[-C--:B------:R-:W-:Y:S01]  /*b1f0*/  FMUL.FTZ R123, R48, R12.reuse ;  /* 0x0000000c307b7220 */ /* 0x080fe20000410000 */
[----:B------:R-:W3:Y:S01]  /*b200*/  MUFU.TANH R8, R8 ;  /* 0x0000000800087308 */ /* 0x000ee20000002400 */
[-C--:B------:R-:W-:Y:S01]  /*b210*/  FMUL.FTZ R117, R49, R12.reuse ;  /* 0x0000000c31757220 */ /* 0x080fe20000410000 */
[-C--:B------:R-:W-:Y:S01]  /*b220*/  FMUL.FTZ R107, R52, R12.reuse ;  /* 0x0000000c346b7220 */ /* 0x080fe20000410000 */
[-C--:B------:R-:W-:Y:S01]  /*b230*/  FMUL.FTZ R19, R53, R12.reuse ;  /* 0x0000000c35137220 */ /* 0x080fe20000410000 */
[-C--:B------:R-:W-:Y:S01]  /*b240*/  FMUL.FTZ R77, R56, R12.reuse ;  /* 0x0000000c384d7220 */ /* 0x080fe20000410000 */
[-C--:B------:R-:W-:Y:S01]  /*b250*/  FMUL.FTZ R73, R57, R12.reuse ;  /* 0x0000000c39497220 */ /* 0x080fe20000410000 */
[-C--:B------:R-:W-:Y:S01]  /*b260*/  FMUL.FTZ R11, R61, R12.reuse ;  /* 0x0000000c3d0b7220 */ /* 0x080fe20000410000 */
[----:B--2---:R-:W-:Y:S01]  /*b270*/  FMUL.FTZ R3, R27, R12 ;  /* 0x0000000c1b037220 */ /* 0x004fe20000410000 */
[----:B------:R-:W2:Y:S01]  /*b280*/  MUFU.TANH R13, R28 ;  /* 0x0000001c000d7308 */ /* 0x000ea20000002400 */
[----:B----4-:R-:W-:Y:S01]  /*b290*/  FMNMX.FTZ R9, R7, R4, !PT ;  /* 0x0000000407097209 */ /* 0x010fe20007810000 */
[-C--:B------:R-:W-:Y:S01]  /*b2a0*/  FMUL.FTZ R6, R26, R12.reuse ;  /* 0x0000000c1a067220 */ /* 0x080fe20000410000 */
[-C--:B------:R-:W-:Y:S01]  /*b2b0*/  FMUL.FTZ R31, R31, R12.reuse ;  /* 0x0000000c1f1f7220 */ /* 0x080fe20000410000 */
[-C--:B------:R-:W-:Y:S01]  /*b2c0*/  FMUL.FTZ R29, R34, R12.reuse ;  /* 0x0000000c221d7220 */ /* 0x080fe20000410000 */
[-C--:B------:R-:W-:Y:S01]  /*b2d0*/  FMUL.FTZ R23, R43, R12.reuse ;  /* 0x0000000c2b177220 */ /* 0x080fe20000410000 */
[-C--:B------:R-:W-:Y:S01]  /*b2e0*/  FMUL.FTZ R15, R47, R12.reuse ;  /* 0x0000000c2f0f7220 */ /* 0x080fe20000410000 */
[-C--:B------:R-:W-:Y:S01]  /*b2f0*/  FMUL.FTZ R83, R50, R12.reuse ;  /* 0x0000000c32537220 */ /* 0x080fe20000410000 */
[----:B------:R-:W4:Y:S01]  /*b300*/  MUFU.TANH R75, R75 ;  /* 0x0000004b004b7308 */ /* 0x000f220000002400 */
[----:B---3--:R-:W-:Y:S01]  /*b310*/  FMNMX.FTZ R14, R8, R9, !PT ;  /* 0x00000009080e7209 */ /* 0x008fe20007810000 */
[-C--:B------:R-:W-:Y:S01]  /*b320*/  FMUL.FTZ R85, R51, R12.reuse ;  /* 0x0000000c33557220 */ /* 0x080fe20000410000 */
[-C--:B------:R-:W-:Y:S01]  /*b330*/  FMUL.FTZ R87, R54, R12.reuse ;  /* 0x0000000c36577220 */ /* 0x080fe20000410000 */
[-C--:B------:R-:W-:Y:S01]  /*b340*/  FMUL.FTZ R89, R55, R12.reuse ;  /* 0x0000000c37597220 */ /* 0x080fe20000410000 */
[-C--:B------:R-:W-:Y:S01]  /*b350*/  FMUL.FTZ R91, R58, R12.reuse ;  /* 0x0000000c3a5b7220 */ /* 0x080fe20000410000 */
[-C--:B------:R-:W-:Y:S01]  /*b360*/  FMUL.FTZ R93, R59, R12.reuse ;  /* 0x0000000c3b5d7220 */ /* 0x080fe20000410000 */
[----:B------:R-:W-:Y:S01]  /*b370*/  FMUL.FTZ R95, R62, R12 ;  /* 0x0000000c3e5f7220 */ /* 0x000fe20000410000 */
[----:B------:R-:W3:Y:S01]  /*b380*/  MUFU.TANH R79, R79 ;  /* 0x0000004f004f7308 */ /* 0x000ee20000002400 */
[----:B--2---:R-:W-:Y:S01]  /*b390*/  FMNMX.FTZ R14, R13, R14, !PT ;  /* 0x0000000e0d0e7209 */ /* 0x004fe20007810000 */
[-C--:B------:R-:W-:Y:S01]  /*b3a0*/  FMUL.FTZ R33, R35, R12.reuse ;  /* 0x0000000c23217220 */ /* 0x080fe20000410000 */
[-C--:B------:R-:W-:Y:S01]  /*b3b0*/  FMUL.FTZ R97, R63, R12.reuse ;  /* 0x0000000c3f617220 */ /* 0x080fe20000410000 */
[-C--:B------:R-:W-:Y:S01]  /*b3c0*/  FMUL.FTZ R99, R66, R12.reuse ;  /* 0x0000000c42637220 */ /* 0x080fe20000410000 */
[-C--:B------:R-:W-:Y:S01]  /*b3d0*/  FMUL.FTZ R101, R67, R12.reuse ;  /* 0x0000000c43657220 */ /* 0x080fe20000410000 */
[-C--:B------:R-:W-:Y:S01]  /*b3e0*/  FMUL.FTZ R103, R70, R12.reuse ;  /* 0x0000000c46677220 */ /* 0x080fe20000410000 */
[----:B------:R-:W-:Y:S01]  /*b3f0*/  FMUL.FTZ R105, R71, R12 ;  /* 0x0000000c47697220 */ /* 0x000fe20000410000 */
[----:B------:R-:W2:Y:S01]  /*b400*/  MUFU.TANH R81, R81 ;  /* 0x0000005100517308 */ /* 0x000ea20000002400 */
[----:B----4-:R-:W-:Y:S01]  /*b410*/  FMNMX.FTZ R14, R75, R14, !PT ;  /* 0x0000000e4b0e7209 */ /* 0x010fe20007810000 */
[----:B------:R-:W4:Y:S04]  /*b420*/  LD.E R24, desc[UR46][R16.64+0x454] ;  /* 0x0004542e10187980 */ /* 0x000f28000c101900 */
[----:B------:R-:W4:Y:S02]  /*b430*/  LD.E R36, desc[UR46][R16.64+0x234] ;  /* 0x0002342e10247980 */ /* 0x000f24000c101900 */
[----:B------:R-:W1:Y:S01]  /*b440*/  MUFU.TANH R109, R109 ;  /* 0x0000006d006d7308 */ /* 0x000e620000002400 */
[----:B---3--:R-:W-:Y:S01]  /*b450*/  FMNMX.FTZ R14, R79, R14, !PT ;  /* 0x0000000e4f0e7209 */ /* 0x008fe20007810000 */
[----:B------:R-:W-:Y:S01]  /*b460*/  FMUL.FTZ R37, R30, R12 ;  /* 0x0000000c1e257220 */ /* 0x000fe20000410000 */
[----:B------:R-:W3:Y:S04]  /*b470*/  LD.E R32, desc[UR46][R16.64+0x240] ;  /* 0x0002402e10207980 */ /* 0x000ee8000c101900 */
[----:B------:R-:W3:Y:S01]  /*b480*/  LD.E R40, desc[UR46][R16.64+0x274] ;  /* 0x0002742e10287980 */ /* 0x000ee2000c101900 */
[----:B------:R-:W1:Y:S01]  /*b490*/  MUFU.TANH R111, R111 ;  /* 0x0000006f006f7308 */ /* 0x000e620000002400 */
[----:B--2---:R-:W-:-:S07]  /*b4a0*/  FMNMX.FTZ R14, R81, R14, !PT ;  /* 0x0000000e510e7209 */ /* 0x004fce0007810000 */
[----:B------:R-:W2:Y:S01]  /*b4b0*/  MUFU.TANH R113, R113 ;  /* 0x0000007100717308 */ /* 0x000ea20000002400 */
[----:B-1----:R-:W-:Y:S01]  /*b4c0*/  FMNMX.FTZ R14, R109, R14, !PT ;  /* 0x0000000e6d0e7209 */ /* 0x002fe20007810000 */
[----:B------:R-:W-:Y:S01]  /*b4d0*/  FMUL.FTZ R41, R38, R12 ;  /* 0x0000000c26297220 */ /* 0x000fe20000410000 */
[----:B------:R-:W3:Y:S05]  /*b4e0*/  LD.E R44, desc[UR46][R16.64+0x270] ;  /* 0x0002702e102c7980 */ /* 0x000eea000c101900 */
[----:B------:R-:W1:Y:S01]  /*b4f0*/  MUFU.TANH R115, R115 ;  /* 0x0000007300737308 */ /* 0x000e620000002400 */
[----:B------:R-:W-:-:S07]  /*b500*/  FMNMX.FTZ R14, R111, R14, !PT ;  /* 0x0000000e6f0e7209 */ /* 0x000fce0007810000 */
[----:B------:R-:W1:Y:S01]  /*b510*/  MUFU.TANH R119, R119 ;  /* 0x0000007700777308 */ /* 0x000e620000002400 */
[----:B--2---:R-:W-:Y:S01]  /*b520*/  FMNMX.FTZ R14, R113, R14, !PT ;  /* 0x0000000e710e7209 */ /* 0x004fe20007810000 */
[----:B------:R-:W-:Y:S01]  /*b530*/  FMUL.FTZ R45, R69, R12 ;  /* 0x0000000c452d7220 */ /* 0x000fe20000410000 */
[----:B------:R-:W2:Y:S05]  /*b540*/  LD.E R48, desc[UR46][R16.64+0x284] ;  /* 0x0002842e10307980 */ /* 0x000eaa000c101900 */
[----:B------:R-:W1:Y:S02]  /*b550*/  MUFU.TANH R121, R121 ;  /* 0x0000007900797308 */ /* 0x000e640000002400 */
[----:B-1----:R-:W-:-:S06]  /*b560*/  FMNMX.FTZ R14, R115, R14, !PT ;  /* 0x0000000e730e7209 */ /* 0x002fcc0007810000 */
[----:B------:R-:W1:Y:S01]  /*b570*/  MUFU.TANH R123, R123 ;  /* 0x0000007b007b7308 */ /* 0x000e620000002400 */
[----:B------:R-:W-:Y:S01]  /*b580*/  FMNMX.FTZ R14, R119, R14, !PT ;  /* 0x0000000e770e7209 */ /* 0x000fe20007810000 */
[----:B------:R-:W-:Y:S01]  /*b590*/  FMUL.FTZ R49, R60, R12 ;  /* 0x0000000c3c317220 */ /* 0x000fe20000410000 */
[----:B------:R-:W2:Y:S05]  /*b5a0*/  LD.E R52, desc[UR46][R16.64+0x294] ;  /* 0x0002942e10347980 */ /* 0x000eaa000c101900 */
[----:B------:R-:W1:Y:S01]  /*b5b0*/  MUFU.TANH R117, R117 ;  /* 0x0000007500757308 */ /* 0x000e620000002400 */
[----:B------:R-:W-:-:S07]  /*b5c0*/  FMNMX.FTZ R14, R121, R14, !PT ;  /* 0x0000000e790e7209 */ /* 0x000fce0007810000 */
[----:B------:R-:W1:Y:S02]  /*b5d0*/  MUFU.TANH R107, R107 ;  /* 0x0000006b006b7308 */ /* 0x000e640000002400 */
[----:B-1----:R-:W-:Y:S01]  /*b5e0*/  FMNMX.FTZ R14, R123, R14, !PT ;  /* 0x0000000e7b0e7209 */ /* 0x002fe20007810000 */
[----:B------:R-:W-:Y:S01]  /*b5f0*/  FMUL.FTZ R53, R39, R12 ;  /* 0x0000000c27357220 */ /* 0x000fe20000410000 */
[----:B------:R-:W2:Y:S04]  /*b600*/  LD.E R56, desc[UR46][R16.64+0x2a4] ;  /* 0x0002a42e10387980 */ /* 0x000ea8000c101900 */
[----:B------:R-:W1:Y:S01]  /*b610*/  MUFU.TANH R19, R19 ;  /* 0x0000001300137308 */ /* 0x000e620000002400 */
[----:B------:R-:W-:-:S07]  /*b620*/  FMNMX.FTZ R14, R117, R14, !PT ;  /* 0x0000000e750e7209 */ /* 0x000fce0007810000 */
[----:B------:R-:W1:Y:S01]  /*b630*/  MUFU.TANH R77, R77 ;  /* 0x0000004d004d7308 */ /* 0x000e620000002400 */
[----:B------:R-:W-:Y:S01]  /*b640*/  FMNMX.FTZ R14, R107, R14, !PT ;  /* 0x0000000e6b0e7209 */ /* 0x000fe20007810000 */
[----:B------:R-:W-:-:S06]  /*b650*/  FMUL.FTZ R57, R64, R12 ;  /* 0x0000000c40397220 */ /* 0x000fcc0000410000 */
[----:B------:R-:W1:Y:S02]  /*b660*/  MUFU.TANH R73, R73 ;  /* 0x0000004900497308 */ /* 0x000e640000002400 */
[----:B-1----:R-:W-:Y:S01]  /*b670*/  FMNMX.FTZ R14, R19, R14, !PT ;  /* 0x0000000e130e7209 */ /* 0x002fe20007810000 */
[-C--:B------:R-:W-:Y:S01]  /*b680*/  FMUL.FTZ R27, R65, R12.reuse ;  /* 0x0000000c411b7220 */ /* 0x080fe20000410000 */
[----:B------:R-:W2:Y:S04]  /*b690*/  LD.E R61, desc[UR46][R16.64+0x2ac] ;  /* 0x0002ac2e103d7980 */ /* 0x000ea8000c101900 */
[----:B------:R-:W-:Y:S01]  /*b6a0*/  MUFU.TANH R11, R11 ;  /* 0x0000000b000b7308 */ /* 0x000fe20000002400 */
[----:B------:R-:W-:Y:S01]  /*b6b0*/  FMUL.FTZ R9, R68, R12 ;  /* 0x0000000c44097220 */ /* 0x000fe20000410000 */
[----:B------:R-:W3:Y:S04]  /*b6c0*/  LD.E R28, desc[UR46][R16.64+0x424] ;  /* 0x0004242e101c7980 */ /* 0x000ee8000c101900 */
[----:B------:R-:W2:Y:S02]  /*b6d0*/  LD.E R26, desc[UR46][R16.64+0x42c] ;  /* 0x00042c2e101a7980 */ /* 0x000ea4000c101900 */
[----:B------:R-:W1:Y:S01]  /*b6e0*/  MUFU.TANH R49, R49 ;  /* 0x0000003100317308 */ /* 0x000e620000002400 */
[----:B------:R-:W-:Y:S01]  /*b6f0*/  FMNMX.FTZ R14, R77, R14, !PT ;  /* 0x0000000e4d0e7209 */ /* 0x000fe20007810000 */
[----:B------:R-:W2:Y:S04]  /*b700*/  LD.E R30, desc[UR46][R16.64+0x244] ;  /* 0x0002442e101e7980 */ /* 0x000ea8000c101900 */
[----:B------:R-:W2:Y:S02]  /*b710*/  LD.E R34, desc[UR46][R16.64+0x250] ;  /* 0x0002502e10227980 */ /* 0x000ea4000c101900 */
[----:B------:R-:W1:Y:S01]  /*b720*/  MUFU.TANH R57, R57 ;  /* 0x0000003900397308 */ /* 0x000e620000002400 */
[----:B------:R-:W-:Y:S01]  /*b730*/  FMNMX.FTZ R14, R73, R14, !PT ;  /* 0x0000000e490e7209 */ /* 0x000fe20007810000 */
[----:B------:R-:W2:Y:S04]  /*b740*/  LD.E R38, desc[UR46][R16.64+0x254] ;  /* 0x0002542e10267980 */ /* 0x000ea8000c101900 */
[----:B------:R-:W2:Y:S02]  /*b750*/  LD.E R50, desc[UR46][R16.64+0x280] ;  /* 0x0002802e10327980 */ /* 0x000ea4000c101900 */
[----:B------:R-:W1:Y:S02]  /*b760*/  MUFU.TANH R27, R27 ;  /* 0x0000001b001b7308 */ /* 0x000e640000002400 */
[----:B-1----:R-:W-:Y:S01]  /*b770*/  FMNMX.FTZ R14, R49, R14, !PT ;  /* 0x0000000e310e7209 */ /* 0x002fe20007810000 */
[----:B------:R-:W2:Y:S04]  /*b780*/  LD.E R58, desc[UR46][R16.64+0x290] ;  /* 0x0002902e103a7980 */ /* 0x000ea8000c101900 */
[----:B------:R-:W2:Y:S01]  /*b790*/  LD.E R54, desc[UR46][R16.64+0x2a0] ;  /* 0x0002a02e10367980 */ /* 0x000ea2000c101900 */
[----:B------:R-:W1:Y:S01]  /*b7a0*/  MUFU.TANH R9, R9 ;  /* 0x0000000900097308 */ /* 0x000e620000002400 */
[----:B------:R-:W-:-:S02]  /*b7b0*/  FMNMX.FTZ R14, R11, R14, !PT ;  /* 0x0000000e0b0e7209 */ /* 0x000fc40007810000 */
[----:B------:R-:W2:Y:S04]  /*b7c0*/  LD.E R62, desc[UR46][R16.64+0x2c4] ;  /* 0x0002c42e103e7980 */ /* 0x000ea8000c101900 */
[----:B------:R-:W2:Y:S01]  /*b7d0*/  LD.E R66, desc[UR46][R16.64+0x2d0] ;  /* 0x0002d02e10427980 */ /* 0x000ea2000c101900 */
[----:B------:R-:W1:Y:S01]  /*b7e0*/  MUFU.TANH R45, R45 ;  /* 0x0000002d002d7308 */ /* 0x000e620000002400 */
[----:B------:R-:W-:Y:S02]  /*b7f0*/  FMNMX.FTZ R14, R57, R14, !PT ;  /* 0x0000000e390e7209 */ /* 0x000fe40007810000 */
[----:B------:R-:W2:Y:S02]  /*b800*/  LD.E R70, desc[UR46][R16.64+0x2d4] ;  /* 0x0002d42e10467980 */ /* 0x000ea4000c101900 */
[----:B------:R-:W-:-:S02]  /*b810*/  FMNMX.FTZ R14, R27, R14, !PT ;  /* 0x0000000e1b0e7209 */ /* 0x000fc40007810000 */
[----:B------:R-:W2:Y:S02]  /*b820*/  LD.E R51, desc[UR46][R16.64+0x26c] ;  /* 0x00026c2e10337980 */ /* 0x000ea4000c101900 */
[----:B-1----:R-:W-:Y:S01]  /*b830*/  FMNMX.FTZ R14, R9, R14, !PT ;  /* 0x0000000e090e7209 */ /* 0x002fe20007810000 */
[----:B------:R-:W1:Y:S01]  /*b840*/  MUFU.TANH R6, R6 ;  /* 0x0000000600067308 */ /* 0x000e620000002400 */
[----:B------:R-:W2:Y:S04]  /*b850*/  LD.E R47, desc[UR46][R16.64+0x288] ;  /* 0x0002882e102f7980 */ /* 0x000ea8000c101900 */
[----:B------:R-:W2:Y:S01]  /*b860*/  LD.E R43, desc[UR46][R16.64+0x298] ;  /* 0x0002982e102b7980 */ /* 0x000ea2000c101900 */
[----:B------:R-:W-:Y:S02]  /*b870*/  FMNMX.FTZ R21, R45, R14, !PT ;  /* 0x0000000e2d157209 */ /* 0x000fe40007810000 */
[----:B------:R-:W1:Y:S01]  /*b880*/  MUFU.TANH R3, R3 ;  /* 0x0000000300037308 */ /* 0x000e620000002400 */
[----:B------:R-:W2:Y:S04]  /*b890*/  LD.E R63, desc[UR46][R16.64+0x29c] ;  /* 0x00029c2e103f7980 */ /* 0x000ea8000c101900 */
[----:B------:R-:W1:Y:S03]  /*b8a0*/  SHFL.BFLY PT, R14, R21, 0x2, 0x1f ;  /* 0x0c401f00150e7f89 */ /* 0x000e6600000e0000 */
[----:B------:R-:W1:Y:S08]  /*b8b0*/  MUFU.TANH R37, R37 ;  /* 0x0000002500257308 */ /* 0x000e700000002400 */
[----:B------:R-:W1:Y:S08]  /*b8c0*/  MUFU.TANH R31, R31 ;  /* 0x0000001f001f7308 */ /* 0x000e700000002400 */
[----:B------:R-:W1:Y:S01]  /*b8d0*/  MUFU.TANH R29, R29 ;  /* 0x0000001d001d7308 */ /* 0x000e620000002400 */
[----:B------:R-:W-:Y:S01]  /*b8e0*/  FMUL.FTZ R65, R42, R12 ;  /* 0x0000000c2a417220 */ /* 0x000fe20000410000 */
[----:B------:R-:W2:Y:S01]  /*b8f0*/  LD.E R60, desc[UR46][R16.64+0x2b0] ;  /* 0x0002b02e103c7980 */ /* 0x000ea2000c101900 */
[----:B-1----:R-:W-:-:S03]  /*b900*/  FMNMX.FTZ R18, R21, R14, !PT ;  /* 0x0000000e15127209 */ /* 0x002fc60007810000 */
[----:B------:R-:W2:Y:S04]  /*b910*/  LD.E R55, desc[UR46][R16.64+0x2a8] ;  /* 0x0002a82e10377980 */ /* 0x000ea8000c101900 */
[----:B------:R-:W1:Y:S01]  /*b920*/  SHFL.BFLY PT, R25, R18, 0x1, 0x1f ;  /* 0x0c201f0012197f89 */ /* 0x000e6200000e0000 */
[----:B------:R-:W1:Y:S03]  /*b930*/  MUFU.TANH R33, R33 ;  /* 0x0000002100217308 */ /* 0x000e660000002400 */
[----:B------:R-:W2:Y:S04]  /*b940*/  LD.E R59, desc[UR46][R16.64+0x2b8] ;  /* 0x0002b82e103b7980 */ /* 0x000ea8000c101900 */
[----:B------:R-:W2:Y:S01]  /*b950*/  LD.E R69, desc[UR46][R16.64+0x2cc] ;  /* 0x0002cc2e10457980 */ /* 0x000ea2000c101900 */
[----:B------:R-:W1:Y:S03]  /*b960*/  MUFU.TANH R41, R41 ;  /* 0x0000002900297308 */ /* 0x000e660000002400 */
[----:B------:R-:W2:Y:S04]  /*b970*/  LD.E R71, desc[UR46][R16.64+0x2e8] ;  /* 0x0002e82e10477980 */ /* 0x000ea8000c101900 */
[----:B------:R-:W2:Y:S01]  /*b980*/  LD.E R67, desc[UR46][R16.64+0x2ec] ;  /* 0x0002ec2e10437980 */ /* 0x000ea2000c101900 */
[----:B------:R-:W1:Y:S08]  /*b990*/  MUFU.TANH R53, R53 ;  /* 0x0000003500357308 */ /* 0x000e700000002400 */
[----:B------:R-:W-:Y:S01]  /*b9a0*/  MUFU.TANH R23, R23 ;  /* 0x0000001700177308 */ /* 0x000fe20000002400 */
[----:B-1----:R-:W-:-:S07]  /*b9b0*/  FMNMX.FTZ R25, R18, R25, !PT ;  /* 0x0000001912197209 */ /* 0x002fce0007810000 */
[----:B------:R-:W-:Y:S01]  /*b9c0*/  MUFU.TANH R15, R15 ;  /* 0x0000000f000f7308 */ /* 0x000fe20000002400 */
[----:B------:R-:W-:Y:S01]  /*b9d0*/  FMNMX.FTZ R18, R6, R5, !PT ;  /* 0x0000000506127209 */ /* 0x000fe20007810000 */
[----:B------:R1:W-:Y:S03]  /*b9e0*/  ST.E desc[UR46][R16.64+0x440], R21 ;  /* 0x0004401510007985 */ /* 0x0003e6000c10192e */
[----:B------:R-:W-:Y:S01]  /*b9f0*/  FMNMX.FTZ R18, R3, R18, !PT ;  /* 0x0000001203127209 */ /* 0x000fe20007810000 */
[----:B------:R-:W2:Y:S03]  /*ba00*/  LD.E R42, desc[UR46][R16.64+0x260] ;  /* 0x0002602e102a7980 */ /* 0x000ea6000c101900 */
[----:B------:R-:W-:Y:S01]  /*ba10*/  FMNMX.FTZ R18, R37, R18, !PT ;  /* 0x0000001225127209 */ /* 0x000fe20007810000 */
[----:B------:R-:W1:Y:S01]  /*ba20*/  MUFU.TANH R65, R65 ;  /* 0x0000004100417308 */ /* 0x000e620000002400 */
[----:B------:R-:W2:Y:S02]  /*ba30*/  LD.E R68, desc[UR46][R16.64+0x2b4] ;  /* 0x0002b42e10447980 */ /* 0x000ea4000c101900 */
[----:B------:R-:W-:Y:S01]  /*ba40*/  FMNMX.FTZ R18, R31, R18, !PT ;  /* 0x000000121f127209 */ /* 0x000fe20007810000 */
[----:B------:R-:W-:-:S04]  /*ba50*/  FMUL.FTZ R14, R46, R12 ;  /* 0x0000000c2e0e7220 */ /* 0x000fc80000410000 */
[----:B------:R-:W-:Y:S01]  /*ba60*/  MUFU.TANH R83, R83 ;  /* 0x0000005300537308 */ /* 0x000fe20000002400 */
[----:B------:R-:W-:-:S07]  /*ba70*/  FMNMX.FTZ R18, R29, R18, !PT ;  /* 0x000000121d127209 */ /* 0x000fce0007810000 */
[----:B------:R-:W-:Y:S01]  /*ba80*/  MUFU.TANH R85, R85 ;  /* 0x0000005500557308 */ /* 0x000fe20000002400 */
[----:B------:R-:W-:-:S07]  /*ba90*/  FMNMX.FTZ R18, R33, R18, !PT ;  /* 0x0000001221127209 */ /* 0x000fce0007810000 */
[----:B------:R-:W-:Y:S01]  /*baa0*/  MUFU.TANH R87, R87 ;  /* 0x0000005700577308 */ /* 0x000fe20000002400 */
[----:B------:R-:W-:-:S07]  /*bab0*/  FMNMX.FTZ R18, R41, R18, !PT ;  /* 0x0000001229127209 */ /* 0x000fce0007810000 */
[----:B------:R-:W-:Y:S01]  /*bac0*/  MUFU.TANH R89, R89 ;  /* 0x0000005900597308 */ /* 0x000fe20000002400 */
[----:B------:R-:W-:-:S07]  /*bad0*/  FMNMX.FTZ R18, R53, R18, !PT ;  /* 0x0000001235127209 */ /* 0x000fce0007810000 */
[----:B------:R-:W-:Y:S08]  /*bae0*/  MUFU.TANH R91, R91 ;  /* 0x0000005b005b7308 */ /* 0x000ff00000002400 */
[----:B------:R-:W-:Y:S08]  /*baf0*/  MUFU.TANH R93, R93 ;  /* 0x0000005d005d7308 */ /* 0x000ff00000002400 */
[----:B------:R-:W-:Y:S08]  /*bb00*/  MUFU.TANH R95, R95 ;  /* 0x0000005f005f7308 */ /* 0x000ff00000002400 */
[----:B------:R-:W-:Y:S08]  /*bb10*/  MUFU.TANH R97, R97 ;  /* 0x0000006100617308 */ /* 0x000ff00000002400 */
[----:B------:R-:W-:Y:S08]  /*bb20*/  MUFU.TANH R99, R99 ;  /* 0x0000006300637308 */ /* 0x000ff00000002400 */
[----:B------:R-:W-:Y:S08]  /*bb30*/  MUFU.TANH R101, R101 ;  /* 0x0000006500657308 */ /* 0x000ff00000002400 */
[----:B------:R-:W-:Y:S08]  /*bb40*/  MUFU.TANH R103, R103 ;  /* 0x0000006700677308 */ /* 0x000ff00000002400 */
[----:B------:R-:W-:Y:S01]  /*bb50*/  MUFU.TANH R105, R105 ;  /* 0x0000006900697308 */ /* 0x000fe20000002400 */
[----:B------:R4:W-:Y:S04]  /*bb60*/  ST.E desc[UR46][R16.64+0x440], R25 ;  /* 0x0004401910007985 */ /* 0x0009e8000c10192e */
[----:B------:R-:W2:Y:S03]  /*bb70*/  LD.E R46, desc[UR46][R16.64+0x264] ;  /* 0x0002642e102e7980 */ /* 0x000ea6000c101900 */
[----:B------:R-:W4:Y:S01]  /*bb80*/  MUFU.TANH R14, R14 ;  /* 0x0000000e000e7308 */ /* 0x000f220000002400 */
[----:B-1----:R-:W-:Y:S01]  /*bb90*/  FMNMX.FTZ R18, R65, R18, !PT ;  /* 0x0000001241127209 */ /* 0x002fe20007810000 */
[----:B------:R-:W3:Y:S03]  /*bba0*/  LD.E R39, desc[UR46][R16.64+0x440] ;  /* 0x0004402e10277980 */ /* 0x000ee6000c101900 */
[----:B------:R-:W-:Y:S01]  /*bbb0*/  FMNMX.FTZ R21, R23, R18, !PT ;  /* 0x0000001217157209 */ /* 0x000fe20007810000 */
[----:B------:R-:W2:Y:S03]  /*bbc0*/  LD.E R64, desc[UR46][R16.64+0x2c0] ;  /* 0x0002c02e10407980 */ /* 0x000ea6000c101900 */
[----:B----4-:R-:W-:-:S02]  /*bbd0*/  FMNMX.FTZ R18, R14, R21, !PT ;  /* 0x000000150e127209 */ /* 0x010fc40007810000 */
[----:B------:R-:W4:Y:S02]  /*bbe0*/  LD.E R21, desc[UR46][R16.64+0x450] ;  /* 0x0004502e10157980 */ /* 0x000f24000c101900 */
[----:B------:R-:W-:-:S04]  /*bbf0*/  FMNMX.FTZ R18, R15, R18, !PT ;  /* 0x000000120f127209 */ /* 0x000fc80007810000 */
        /* <DEDUP_REMOVED lines=11> */
[----:B------:R-:W-:-:S05]  /*bcb0*/  FMNMX.FTZ R35, R105, R18, !PT ;  /* 0x0000001269237209 */ /* 0x000fca0007810000 */
[----:B------:R-:W-:Y:S04]  /*bcc0*/  ST.E desc[UR46][R16.64+0x444], R35 ;  /* 0x0004442310007985 */ /* 0x000fe8000c10192e */
[----:B------:R-:W2:Y:S01]  /*bcd0*/  LD.E R12, desc[UR46][R16.64+0x444] ;  /* 0x0004442e100c7980 */ /* 0x000ea2000c101900 */
[----:B---3--:R-:W-:-:S04]  /*bce0*/  FMUL.FTZ R100, R39, R20 ;  /* 0x0000001427647220 */ /* 0x008fc80000410000 */
[-CC-:B------:R-:W-:Y:S01]  /*bcf0*/  FFMA.FTZ R155, R13, R20.reuse, -R100.reuse ;  /* 0x000000140d9b7223 */ /* 0x180fe20000010864 */
[-CC-:B------:R-:W-:Y:S01]  /*bd00*/  FFMA.FTZ R153, R8, R20.reuse, -R100.reuse ;  /* 0x0000001408997223 */ /* 0x180fe20000010864 */
[----:B------:R-:W-:Y:S01]  /*bd10*/  FADD.FTZ R25, R4, -R39 ;  /* 0x8000002704197221 */ /* 0x000fe20000010000 */
[-CC-:B------:R-:W-:Y:S01]  /*bd20*/  FFMA.FTZ R152, R7, R20.reuse, -R100.reuse ;  /* 0x0000001407987223 */ /* 0x180fe20000010864 */
[-CC-:B------:R-:W-:Y:S01]  /*bd30*/  FFMA.FTZ R154, R75, R20.reuse, -R100.reuse ;  /* 0x000000144b9a7223 */ /* 0x180fe20000010864 */
[-CC-:B------:R-:W-:Y:S01]  /*bd40*/  FFMA.FTZ R182, R79, R20.reuse, -R100.reuse ;  /* 0x000000144fb67223 */ /* 0x180fe20000010864 */
[-C--:B------:R-:W-:Y:S01]  /*bd50*/  FMUL.FTZ R25, R25, R20.reuse ;  /* 0x0000001419197220 */ /* 0x080fe20000410000 */
[----:B--2---:R-:W1:Y:S02]  /*bd60*/  SHFL.BFLY PT, R13, R12, 0x2, 0x1f ;  /* 0x0c401f000c0d7f89 */ /* 0x004e6400000e0000 */
[----:B------:R-:W-:Y:S08]  /*bd70*/  MUFU.EX2 R152, R152 ;  /* 0x0000009800987308 */ /* 0x000ff00000000800 */
[----:B------:R-:W-:Y:S01]  /*bd80*/  MUFU.EX2 R153, R153 ;  /* 0x0000009900997308 */ /* 0x000fe20000000800 */
[----:B------:R-:W-:-:S07]  /*bd90*/  FFMA.FTZ R7, R81, R20, -R100 ;  /* 0x0000001451077223 */ /* 0x000fce0000010864 */
[----:B------:R-:W-:Y:S01]  /*bda0*/  MUFU.EX2 R155, R155 ;  /* 0x0000009b009b7308 */ /* 0x000fe20000000800 */
[-CC-:B------:R-:W-:Y:S01]  /*bdb0*/  FFMA.FTZ R169, R113, R20.reuse, -R100.reuse ;  /* 0x0000001471a97223 */ /* 0x180fe20000010864 */
[-CC-:B------:R-:W-:Y:S01]  /*bdc0*/  FFMA.FTZ R164, R19, R20.reuse, -R100.reuse ;  /* 0x0000001413a47223 */ /* 0x180fe20000010864 */
[-CC-:B------:R-:W-:Y:S01]  /*bdd0*/  FFMA.FTZ R18, R11, R20.reuse, -R100.reuse ;  /* 0x000000140b127223 */ /* 0x180fe20000010864 */
[-CC-:B------:R-:W-:Y:S01]  /*bde0*/  FFMA.FTZ R39, R9, R20.reuse, -R100.reuse ;  /* 0x0000001409277223 */ /* 0x180fe20000010864 */
[-CC-:B------:R-:W-:Y:S01]  /*bdf0*/  FFMA.FTZ R175, R109, R20.reuse, -R100.reuse ;  /* 0x000000146daf7223 */ /* 0x180fe20000010864 */
[-CC-:B------:R-:W-:Y:S01]  /*be00*/  FFMA.FTZ R180, R111, R20.reuse, -R100.reuse ;  /* 0x000000146fb47223 */ /* 0x180fe20000010864 */
[----:B-1----:R-:W-:Y:S01]  /*be10*/  FMNMX.FTZ R8, R12, R13, !PT ;  /* 0x0000000d0c087209 */ /* 0x002fe20007810000 */
[----:B------:R-:W4:Y:S01]  /*be20*/  MUFU.EX2 R25, R25 ;  /* 0x0000001900197308 */ /* 0x000f220000000800 */
[-CC-:B------:R-:W-:Y:S01]  /*be30*/  FFMA.FTZ R174, R115, R20.reuse, -R100.reuse ;  /* 0x0000001473ae7223 */ /* 0x180fe20000010864 */
[-CC-:B------:R-:W-:Y:S01]  /*be40*/  FFMA.FTZ R12, R27, R20.reuse, -R100.reuse ;  /* 0x000000141b0c7223 */ /* 0x180fe20000010864 */
[-CC-:B------:R-:W-:Y:S01]  /*be50*/  FFMA.FTZ R172, R119, R20.reuse, -R100.reuse ;  /* 0x0000001477ac7223 */ /* 0x180fe20000010864 */
[----:B------:R-:W1:Y:S04]  /*be60*/  SHFL.BFLY PT, R35, R8, 0x1, 0x1f ;  /* 0x0c201f0008237f89 */ /* 0x000e6800000e0000 */
[----:B------:R-:W-:Y:S01]  /*be70*/  MUFU.EX2 R154, R154 ;  /* 0x0000009a009a7308 */ /* 0x000fe20000000800 */
[-CC-:B------:R-:W-:Y:S01]  /*be80*/  FFMA.FTZ R167, R121, R20.reuse, -R100.reuse ;  /* 0x0000001479a77223 */ /* 0x180fe20000010864 */
[-CC-:B------:R-:W-:Y:S01]  /*be90*/  FFMA.FTZ R159, R123, R20.reuse, -R100.reuse ;  /* 0x000000147b9f7223 */ /* 0x180fe20000010864 */
[-CC-:B------:R-:W-:Y:S01]  /*bea0*/  FFMA.FTZ R166, R117, R20.reuse, -R100.reuse ;  /* 0x0000001475a67223 */ /* 0x180fe20000010864 */
[-CC-:B------:R-:W-:Y:S01]  /*beb0*/  FFMA.FTZ R157, R107, R20.reuse, -R100.reuse ;  /* 0x000000146b9d7223 */ /* 0x180fe20000010864 */
[-CC-:B------:R-:W-:Y:S01]  /*bec0*/  FFMA.FTZ R156, R77, R20.reuse, -R100.reuse ;  /* 0x000000144d9c7223 */ /* 0x180fe20000010864 */
[-CC-:B------:R-:W-:Y:S01]  /*bed0*/  FFMA.FTZ R19, R73, R20.reuse, -R100.reuse ;  /* 0x0000001449137223 */ /* 0x180fe20000010864 */
[-CC-:B------:R-:W-:Y:S01]  /*bee0*/  FFMA.FTZ R49, R49, R20.reuse, -R100.reuse ;  /* 0x0000001431317223 */ /* 0x180fe20000010864 */
[----:B------:R-:W-:Y:S01]  /*bef0*/  MUFU.EX2 R182, R182 ;  /* 0x000000b600b67308 */ /* 0x000fe20000000800 */
[-CC-:B------:R-:W-:Y:S01]  /*bf00*/  FFMA.FTZ R11, R57, R20.reuse, -R100.reuse ;  /* 0x00000014390b7223 */ /* 0x180fe20000010864 */
[----:B------:R-:W-:Y:S01]  /*bf10*/  FFMA.FTZ R9, R45, R20, -R100 ;  /* 0x000000142d097223 */ /* 0x000fe20000010864 */
[----:B------:R-:W2:Y:S04]  /*bf20*/  LD.E R4, desc[UR46][R16.64+0x230] ;  /* 0x0002302e10047980 */ /* 0x000ea8000c101900 */
[----:B------:R-:W3:Y:S01]  /*bf30*/  LD.E R100, desc[UR46][R16.64+0x354] ;  /* 0x0003542e10647980 */ /* 0x000ee2000c101900 */
[----:B------:R-:W-:Y:S03]  /*bf40*/  MUFU.EX2 R7, R7 ;  /* 0x0000000700077308 */ /* 0x000fe60000000800 */
[----:B------:R-:W3:Y:S01]  /*bf50*/  LD.E R45, desc[UR46][R16.64+0x28c] ;  /* 0x00028c2e102d7980 */ /* 0x000ee2000c101900 */
[----:B-1----:R-:W-:-:S03]  /*bf60*/  FMNMX.FTZ R27, R8, R35, !PT ;  /* 0x00000023081b7209 */ /* 0x002fc60007810000 */
[----:B------:R-:W3:Y:S02]  /*bf70*/  LD.E R35, desc[UR46][R16.64+0x268] ;  /* 0x0002682e10237980 */ /* 0x000ee4000c101900 */
[-C--:B------:R-:W-:Y:S01]  /*bf80*/  FMUL.FTZ R168, R27, R20.reuse ;  /* 0x000000141ba87220 */ /* 0x080fe20000410000 */
[----:B------:R-:W-:Y:S01]  /*bf90*/  FADD.FTZ R5, R5, -R27 ;  /* 0x8000001b05057221 */ /* 0x000fe20000010000 */
[----:B------:R-:W-:Y:S01]  /*bfa0*/  MUFU.EX2 R175, R175 ;  /* 0x000000af00af7308 */ /* 0x000fe20000000800 */
[----:B------:R-:W3:Y:S01]  /*bfb0*/  LD.E R57, desc[UR46][R16.64+0x2bc] ;  /* 0x0002bc2e10397980 */ /* 0x000ee2000c101900 */
[-CC-:B------:R-:W-:Y:S01]  /*bfc0*/  FFMA.FTZ R183, R6, R20.reuse, -R168.reuse ;  /* 0x0000001406b77223 */ /* 0x180fe200000108a8 */
[----:B------:R-:W-:Y:S01]  /*bfd0*/  FMUL.FTZ R5, R20, R5 ;  /* 0x0000000514057220 */ /* 0x000fe20000410000 */
[-CC-:B------:R-:W-:Y:S01]  /*bfe0*/  FFMA.FTZ R192, R3, R20.reuse, -R168.reuse ;  /* 0x0000001403c07223 */ /* 0x180fe200000108a8 */
[-CC-:B------:R-:W-:Y:S01]  /*bff0*/  FFMA.FTZ R6, R37, R20.reuse, -R168.reuse ;  /* 0x0000001425067223 */ /* 0x180fe200000108a8 */
[----:B------:R-:W3:Y:S02]  /*c000*/  LD.E R75, desc[UR46][R16.64+0x2d8] ;  /* 0x0002d82e104b7980 */ /* 0x000ee4000c101900 */
[----:B------:R-:W-:Y:S01]  /*c010*/  MUFU.EX2 R110, R5 ;  /* 0x00000005006e7308 */ /* 0x000fe20000000800 */
[-CC-:B------:R-:W-:Y:S01]  /*c020*/  FFMA.FTZ R181, R31, R20.reuse, -R168.reuse ;  /* 0x000000141fb57223 */ /* 0x180fe200000108a8 */
[----:B------:R-:W3:Y:S04]  /*c030*/  LD.E R73, desc[UR46][R16.64+0x2dc] ;  /* 0x0002dc2e10497980 */ /* 0x000ee8000c101900 */
[----:B------:R-:W3:Y:S02]  /*c040*/  LD.E R81, desc[UR46][R16.64+0x2fc] ;  /* 0x0002fc2e10517980 */ /* 0x000ee4000c101900 */
[----:B------:R-:W1:Y:S01]  /*c050*/  MUFU.EX2 R183, R183 ;  /* 0x000000b700b77308 */ /* 0x000e620000000800 */
[-CC-:B------:R-:W-:Y:S01]  /*c060*/  FFMA.FTZ R179, R29, R20.reuse, -R168.reuse ;  /* 0x000000141db37223 */ /* 0x180fe200000108a8 */
[-CC-:B------:R-:W-:Y:S01]  /*c070*/  FFMA.FTZ R176, R23, R20.reuse, -R168.reuse ;  /* 0x0000001417b07223 */ /* 0x180fe200000108a8 */
[----:B------:R-:W3:Y:S01]  /*c080*/  LD.E R79, desc[UR46][R16.64+0x308] ;  /* 0x0003082e104f7980 */ /* 0x000ee2000c101900 */
[-CC-:B------:R-:W-:Y:S01]  /*c090*/  FFMA.FTZ R173, R14, R20.reuse, -R168.reuse ;  /* 0x000000140ead7223 */ /* 0x180fe200000108a8 */
[-CC-:B------:R-:W-:Y:S01]  /*c0a0*/  FFMA.FTZ R178, R15, R20.reuse, -R168.reuse ;  /* 0x000000140fb27223 */ /* 0x180fe200000108a8 */
[-CC-:B------:R-:W-:Y:S01]  /*c0b0*/  FFMA.FTZ R190, R33, R20.reuse, -R168.reuse ;  /* 0x0000001421be7223 */ /* 0x180fe200000108a8 */
[-CC-:B------:R-:W-:Y:S01]  /*c0c0*/  FFMA.FTZ R177, R41, R20.reuse, -R168.reuse ;  /* 0x0000001429b17223 */ /* 0x180fe200000108a8 */
[----:B------:R-:W1:Y:S01]  /*c0d0*/  MUFU.EX2 R192, R192 ;  /* 0x000000c000c07308 */ /* 0x000e620000000800 */
[-CC-:B------:R-:W-:Y:S01]  /*c0e0*/  FFMA.FTZ R188, R53, R20.reuse, -R168.reuse ;  /* 0x0000001435bc7223 */ /* 0x180fe200000108a8 */
[-CC-:B------:R-:W-:Y:S01]  /*c0f0*/  FFMA.FTZ R171, R65, R20.reuse, -R168.reuse ;  /* 0x0000001441ab7223 */ /* 0x180fe200000108a8 */
[-CC-:B------:R-:W-:Y:S01]  /*c100*/  FFMA.FTZ R165, R83, R20.reuse, -R168.reuse ;  /* 0x0000001453a57223 */ /* 0x180fe200000108a8 */
        /* <DEDUP_REMOVED lines=11> */
[----:B------:R-:W-:Y:S01]  /*c1c0*/  FFMA.FTZ R14, R105, R20, -R168 ;  /* 0x00000014690e7223 */ /* 0x000fe200000108a8 */
[----:B------:R-:W1:Y:S01]  /*c1d0*/  MUFU.EX2 R181, R181 ;  /* 0x000000b500b57308 */ /* 0x000e620000000800 */
[----:B----4-:R-:W-:Y:S01]  /*c1e0*/  FFMA.FTZ R20, R25, R21, R152 ;  /* 0x0000001519147223 */ /* 0x010fe20000010098 */
[----:B-1----:R-:W-:Y:S01]  /*c1f0*/  FFMA.FTZ R21, R110, R24, R183 ;  /* 0x000000186e157223 */ /* 0x002fe200000100b7 */
[----:B------:R-:W4:Y:S02]  /*c200*/  LD.E R31, desc[UR46][R16.64+0x238] ;  /* 0x0002382e101f7980 */ /* 0x000f24000c101900 */
[----:B------:R-:W-:-:S02]  /*c210*/  FADD.FTZ R20, R153, R20 ;  /* 0x0000001499147221 */ /* 0x000fc40000010000 */
[----:B------:R-:W4:Y:S01]  /*c220*/  LD.E R29, desc[UR46][R16.64+0x23c] ;  /* 0x00023c2e101d7980 */ /* 0x000f22000c101900 */
[----:B------:R-:W1:Y:S01]  /*c230*/  MUFU.EX2 R179, R179 ;  /* 0x000000b300b37308 */ /* 0x000e620000000800 */
[----:B------:R-:W-:Y:S01]  /*c240*/  FADD.FTZ R21, R192, R21 ;  /* 0x00000015c0157221 */ /* 0x000fe20000010000 */
[----:B------:R-:W-:Y:S01]  /*c250*/  FADD.FTZ R131, R155, R20 ;  /* 0x000000149b837221 */ /* 0x000fe20000010000 */
[----:B------:R-:W4:Y:S04]  /*c260*/  LD.E R5, desc[UR46][R16.64+0x248] ;  /* 0x0002482e10057980 */ /* 0x000f28000c101900 */
        /* <DEDUP_REMOVED lines=11> */
[----:B------:R-:W1:Y:S02]  /*c320*/  MUFU.EX2 R180, R180 ;  /* 0x000000b400b47308 */ /* 0x000e640000000800 */
[----:B-1----:R-:W-:Y:S01]  /*c330*/  FADD.FTZ R21, R179, R20 ;  /* 0x00000014b3157221 */ /* 0x002fe20000010000 */
[----:B------:R-:W-:Y:S01]  /*c340*/  FADD.FTZ R24, R7, R24 ;  /* 0x0000001807187221 */ /* 0x000fe20000010000 */
[----:B------:R-:W4:Y:S04]  /*c350*/  LD.E R65, desc[UR46][R16.64+0x2f8] ;  /* 0x0002f82e10417980 */ /* 0x000f28000c101900 */
[----:B------:R-:W4:Y:S01]  /*c360*/  LD.E R111, desc[UR46][R16.64+0x34c] ;  /* 0x00034c2e106f7980 */ /* 0x000f22000c101900 */
[----:B------:R-:W-:Y:S03]  /*c370*/  MUFU.EX2 R169, R169 ;  /* 0x000000a900a97308 */ /* 0x000fe60000000800 */
[----:B------:R-:W4:Y:S04]  /*c380*/  LD.E R109, desc[UR46][R16.64+0x358] ;  /* 0x0003582e106d7980 */ /* 0x000f28000c101900 */
[----:B------:R-:W4:Y:S01]  /*c390*/  LD.E R107, desc[UR46][R16.64+0x35c] ;  /* 0x00035c2e106b7980 */ /* 0x000f22000c101900 */
[----:B------:R-:W1:Y:S01]  /*c3a0*/  MUFU.EX2 R188, R188 ;  /* 0x000000bc00bc7308 */ /* 0x000e620000000800 */
[----:B------:R-:W-:Y:S01]  /*c3b0*/  FADD.FTZ R20, R190, R21 ;  /* 0x00000015be147221 */ /* 0x000fe20000010000 */
        /* <DEDUP_REMOVED lines=11> */
[----:B------:R-:W1:Y:S03]  /*c470*/  MUFU.EX2 R172, R172 ;  /* 0x000000ac00ac7308 */ /* 0x000e660000000800 */
[----:B------:R-:W4:Y:S05]  /*c480*/  LD.E R123, desc[UR46][R16.64+0x3a8] ;  /* 0x0003a82e107b7980 */ /* 0x000f2a000c101900 */
[----:B------:R-:W1:Y:S02]  /*c490*/  MUFU.EX2 R176, R176 ;  /* 0x000000b000b07308 */ /* 0x000e640000000800 */
[----:B-1----:R-:W-:Y:S01]  /*c4a0*/  FADD.FTZ R24, R188, R143 ;  /* 0x0000008fbc187221 */ /* 0x002fe20000010000 */
[----:B------:R-:W-:Y:S01]  /*c4b0*/  FADD.FTZ R149, R169, R20 ;  /* 0x00000014a9957221 */ /* 0x000fe20000010000 */
[----:B------:R-:W4:Y:S02]  /*c4c0*/  LD.E R93, desc[UR46][R16.64+0x328] ;  /* 0x0003282e105d7980 */ /* 0x000f24000c101900 */
[----:B------:R-:W-:Y:S01]  /*c4d0*/  FADD.FTZ R151, R171, R24 ;  /* 0x00000018ab977221 */ /* 0x000fe20000010000 */
[----:B------:R-:W-:Y:S01]  /*c4e0*/  FADD.FTZ R189, R174, R149 ;  /* 0x00000095aebd7221 */ /* 0x000fe20000010000 */
[----:B------:R-:W4:Y:S01]  /*c4f0*/  LD.E R91, desc[UR46][R16.64+0x32c] ;  /* 0x00032c2e105b7980 */ /* 0x000f22000c101900 */
[----:B------:R1:W-:Y:S02]  /*c500*/  MUFU.EX2 R13, R49 ;  /* 0x00000031000d7308 */ /* 0x0003e40000000800 */
[----:B------:R-:W-:Y:S01]  /*c510*/  FADD.FTZ R24, R172, R189 ;  /* 0x000000bdac187221 */ /* 0x000fe20000010000 */
[----:B------:R-:W4:Y:S04]  /*c520*/  LD.E R89, desc[UR46][R16.64+0x338] ;  /* 0x0003382e10597980 */ /* 0x000f28000c101900 */
[----:B------:R-:W4:Y:S01]  /*c530*/  LD.E R85, desc[UR46][R16.64+0x33c] ;  /* 0x00033c2e10557980 */ /* 0x000f22000c101900 */
[----:B------:R1:W-:Y:S01]  /*c540*/  MUFU.EX2 R8, R39 ;  /* 0x0000002700087308 */ /* 0x0003e20000000800 */
[----:B------:R-:W-:-:S02]  /*c550*/  FADD.FTZ R20, R176, R151 ;  /* 0x00000097b0147221 */ /* 0x000fc40000010000 */
[----:B-1----:R-:W4:Y:S04]  /*c560*/  LD.E R49, desc[UR46][R16.64+0x278] ;  /* 0x0002782e10317980 */ /* 0x002f28000c101900 */
[----:B------:R-:W4:Y:S01]  /*c570*/  LD.E R83, desc[UR46][R16.64+0x348] ;  /* 0x0003482e10537980 */ /* 0x000f22000c101900 */
[----:B------:R1:W-:Y:S03]  /*c580*/  MUFU.EX2 R168, R137 ;  /* 0x0000008900a87308 */ /* 0x0003e60000000800 */
[----:B------:R-:W4:Y:S04]  /*c590*/  LD.E R39, desc[UR46][R16.64+0x24c] ;  /* 0x00024c2e10277980 */ /* 0x000f28000c101900 */
[----:B------:R-:W4:Y:S01]  /*c5a0*/  LD.E R105, desc[UR46][R16.64+0x368] ;  /* 0x0003682e10697980 */ /* 0x000f22000c101900 */
[----:B------:R1:W-:Y:S03]  /*c5b0*/  MUFU.EX2 R21, R113 ;  /* 0x0000007100157308 */ /* 0x0003e60000000800 */
[----:B------:R-:W4:Y:S04]  /*c5c0*/  LD.E R97, desc[UR46][R16.64+0x36c] ;  /* 0x00036c2e10617980 */ /* 0x000f28000c101900 */
[----:B------:R-:W4:Y:S04]  /*c5d0*/  LD.E R103, desc[UR46][R16.64+0x378] ;  /* 0x0003782e10677980 */ /* 0x000f28000c101900 */
[----:B------:R-:W4:Y:S04]  /*c5e0*/  LD.E R99, desc[UR46][R16.64+0x37c] ;  /* 0x00037c2e10637980 */ /* 0x000f28000c101900 */
[----:B------:R-:W4:Y:S04]  /*c5f0*/  LD.E R131, desc[UR46][R16.64+0x3cc] ;  /* 0x0003cc2e10837980 */ /* 0x000f28000c101900 */
[----:B-1----:R-:W4:Y:S04]  /*c600*/  LD.E R137, desc[UR46][R16.64+0x3e8] ;  /* 0x0003e82e10897980 */ /* 0x002f28000c101900 */
[----:B------:R-:W4:Y:S04]  /*c610*/  LD.E R143, desc[UR46][R16.64+0x3fc] ;  /* 0x0003fc2e108f7980 */ /* 0x000f28000c101900 */
[----:B------:R-:W4:Y:S04]  /*c620*/  LD.E R149, desc[UR46][R16.64+0x40c] ;  /* 0x00040c2e10957980 */ /* 0x000f28000c101900 */
[----:B------:R-:W4:Y:S04]  /*c630*/  LD.E R151, desc[UR46][R16.64+0x418] ;  /* 0x0004182e10977980 */ /* 0x000f28000c101900 */
[----:B------:R-:W4:Y:S04]  /*c640*/  LD.E R189, desc[UR46][R16.64+0x41c] ;  /* 0x00041c2e10bd7980 */ /* 0x000f28000c101900 */
[----:B------:R-:W4:Y:S01]  /*c650*/  LD.E R113, desc[UR46][R16.64+0x428] ;  /* 0x0004282e10717980 */ /* 0x000f22000c101900 */
[----:B------:R-:W1:Y:S08]  /*c660*/  MUFU.EX2 R173, R173 ;  /* 0x000000ad00ad7308 */ /* 0x000e700000000800 */
[----:B------:R-:W1:Y:S08]  /*c670*/  MUFU.EX2 R167, R167 ;  /* 0x000000a700a77308 */ /* 0x000e700000000800 */
[----:B------:R-:W1:Y:S08]  /*c680*/  MUFU.EX2 R178, R178 ;  /* 0x000000b200b27308 */ /* 0x000e700000000800 */
[----:B------:R-:W1:Y:S08]  /*c690*/  MUFU.EX2 R159, R159 ;  /* 0x0000009f009f7308 */ /* 0x000e700000000800 */
[----:B------:R-:W1:Y:S02]  /*c6a0*/  MUFU.EX2 R165, R165 ;  /* 0x000000a500a57308 */ /* 0x000e640000000800 */
[----:B-1----:R-:W-:-:S06]  /*c6b0*/  FADD.FTZ R191, R173, R20 ;  /* 0x00000014adbf7221 */ /* 0x002fcc0000010000 */
[----:B------:R-:W1:Y:S08]  /*c6c0*/  MUFU.EX2 R166, R166 ;  /* 0x000000a600a67308 */ /* 0x000e700000000800 */
[----:B------:R-:W1:Y:S01]  /*c6d0*/  MUFU.EX2 R170, R170 ;  /* 0x000000aa00aa7308 */ /* 0x000e620000000800 */
[----:B------:R-:W-:Y:S01]  /*c6e0*/  FADD.FTZ R24, R167, R24 ;  /* 0x00000018a7187221 */ /* 0x000fe20000010000 */
[----:B------:R-:W-:-:S06]  /*c6f0*/  FADD.FTZ R20, R178, R191 ;  /* 0x000000bfb2147221 */ /* 0x000fcc0000010000 */
[----:B------:R-:W1:Y:S08]  /*c700*/  MUFU.EX2 R157, R157 ;  /* 0x0000009d009d7308 */ /* 0x000e700000000800 */
[----:B------:R-:W2:Y:S01]  /*c710*/  MUFU.EX2 R161, R161 ;  /* 0x000000a100a17308 */ /* 0x000ea20000000800 */
[----:B------:R-:W-:Y:S01]  /*c720*/  FADD.FTZ R191, R159, R24 ;  /* 0x000000189fbf7221 */ /* 0x000fe20000010000 */
[----:B------:R-:W-:-:S06]  /*c730*/  FADD.FTZ R193, R165, R20 ;  /* 0x00000014a5c17221 */ /* 0x000fcc0000010000 */
[----:B------:R-:W2:Y:S01]  /*c740*/  MUFU.EX2 R164, R164 ;  /* 0x000000a400a47308 */ /* 0x000ea20000000800 */
[----:B-1----:R-:W-:Y:S01]  /*c750*/  FADD.FTZ R20, R166, R191 ;  /* 0x000000bfa6147221 */ /* 0x002fe20000010000 */
[----:B------:R-:W-:-:S06]  /*c760*/  FADD.FTZ R24, R170, R193 ;  /* 0x000000c1aa187221 */ /* 0x000fcc0000010000 */
[----:B------:R-:W1:Y:S08]  /*c770*/  MUFU.EX2 R156, R156 ;  /* 0x0000009c009c7308 */ /* 0x000e700000000800 */
[----:B------:R-:W1:Y:S01]  /*c780*/  MUFU.EX2 R23, R23 ;  /* 0x0000001700177308 */ /* 0x000e620000000800 */
[----:B------:R-:W-:Y:S01]  /*c790*/  FADD.FTZ R191, R157, R20 ;  /* 0x000000149dbf7221 */ /* 0x000fe20000010000 */
[----:B--2---:R-:W-:-:S06]  /*c7a0*/  FADD.FTZ R193, R161, R24 ;  /* 0x00000018a1c17221 */ /* 0x004fcc0000010000 */
[----:B------:R-:W2:Y:S08]  /*c7b0*/  MUFU.EX2 R19, R19 ;  /* 0x0000001300137308 */ /* 0x000eb00000000800 */
[----:B------:R-:W2:Y:S01]  /*c7c0*/  MUFU.EX2 R162, R162 ;  /* 0x000000a200a27308 */ /* 0x000ea20000000800 */
[----:B------:R-:W-:Y:S01]  /*c7d0*/  FADD.FTZ R191, R164, R191 ;  /* 0x000000bfa4bf7221 */ /* 0x000fe20000010000 */
[----:B------:R-:W-:-:S06]  /*c7e0*/  FADD.FTZ R24, R168, R193 ;  /* 0x000000c1a8187221 */ /* 0x000fcc0000010000 */
[----:B------:R-:W3:Y:S01]  /*c7f0*/  MUFU.EX2 R18, R18 ;  /* 0x0000001200127308 */ /* 0x000ee20000000800 */
[----:B-1----:R-:W-:Y:S01]  /*c800*/  FADD.FTZ R218, R156, R191 ;  /* 0x000000bf9cda7221 */ /* 0x002fe20000010000 */
[----:B------:R-:W-:-:S06]  /*c810*/  FADD.FTZ R191, R23, R24 ;  /* 0x0000001817bf7221 */ /* 0x000fcc0000010000 */
[----:B------:R-:W1:Y:S01]  /*c820*/  MUFU.EX2 R160, R160 ;  /* 0x000000a000a07308 */ /* 0x000e620000000800 */
[----:B--2---:R-:W-:Y:S01]  /*c830*/  FADD.FTZ R218, R19, R218 ;  /* 0x000000da13da7221 */ /* 0x004fe20000010000 */
[----:B------:R-:W-:-:S06]  /*c840*/  FADD.FTZ R24, R162, R191 ;  /* 0x000000bfa2187221 */ /* 0x000fcc0000010000 */
[----:B------:R-:W2:Y:S08]  /*c850*/  MUFU.EX2 R11, R11 ;  /* 0x0000000b000b7308 */ /* 0x000eb00000000800 */
[----:B------:R-:W2:Y:S01]  /*c860*/  MUFU.EX2 R15, R15 ;  /* 0x0000000f000f7308 */ /* 0x000ea20000000800 */
[----:B------:R-:W-:Y:S01]  /*c870*/  FADD.FTZ R191, R13, R218 ;  /* 0x000000da0dbf7221 */ /* 0x000fe20000010000 */
[----:B------:R-:W-:-:S06]  /*c880*/  FADD.FTZ R193, R21, R24 ;  /* 0x0000001815c17221 */ /* 0x000fcc0000010000 */
[----:B------:R-:W2:Y:S08]  /*c890*/  MUFU.EX2 R12, R12 ;  /* 0x0000000c000c7308 */ /* 0x000eb00000000800 */
[----:B------:R2:W2:Y:S01]  /*c8a0*/  MUFU.EX2 R20, R101 ;  /* 0x0000006500147308 */ /* 0x0004a20000000800 */
[----:B---3--:R-:W-:Y:S01]  /*c8b0*/  FADD.FTZ R24, R18, R191 ;  /* 0x000000bf12187221 */ /* 0x008fe20000010000 */
[----:B-1----:R-:W-:-:S06]  /*c8c0*/  FADD.FTZ R218, R160, R193 ;  /* 0x000000c1a0da7221 */ /* 0x002fcc0000010000 */
[----:B------:R-:W1:Y:S01]  /*c8d0*/  MUFU.EX2 R3, R3 ;  /* 0x0000000300037308 */ /* 0x000e620000000800 */
[----:B--2---:R-:W-:Y:S01]  /*c8e0*/  FADD.FTZ R101, R11, R24 ;  /* 0x000000180b657221 */ /* 0x004fe20000010000 */
[----:B------:R-:W-:-:S06]  /*c8f0*/  FADD.FTZ R191, R15, R218 ;  /* 0x000000da0fbf7221 */ /* 0x000fcc0000010000 */
[----:B------:R-:W2:Y:S08]  /*c900*/  MUFU.EX2 R9, R9 ;  /* 0x0000000900097308 */ /* 0x000eb00000000800 */
[----:B------:R-:W3:Y:S01]  /*c910*/  MUFU.EX2 R14, R14 ;  /* 0x0000000e000e7308 */ /* 0x000ee20000000800 */
[----:B------:R-:W-:Y:S01]  /*c920*/  FADD.FTZ R101, R12, R101 ;  /* 0x000000650c657221 */ /* 0x000fe20000010000 */
[----:B------:R-:W-:-:S03]  /*c930*/  FADD.FTZ R24, R20, R191 ;  /* 0x000000bf14187221 */ /* 0x000fc60000010000 */
[----:B------:R-:W-:Y:S01]  /*c940*/  FADD.FTZ R218, R8, R101 ;  /* 0x0000006508da7221 */ /* 0x000fe20000010000 */
[----:B-1----:R-:W-:Y:S01]  /*c950*/  FADD.FTZ R101, R3, R24 ;  /* 0x0000001803657221 */ /* 0x002fe20000010000 */
[----:B------:R1:W-:Y:S01]  /*c960*/  ST.E desc[UR46][R16.64+0x444], R27 ;  /* 0x0004441b10007985 */ /* 0x0003e2000c10192e */
[----:B------:R-:W-:Y:S01]  /*c970*/  FMUL.FTZ R219, R25, R28 ;  /* 0x0000001c19db7220 */ /* 0x000fe20000410000 */
[----:B--2---:R-:W-:Y:S01]  /*c980*/  FADD.FTZ R191, R9, R218 ;  /* 0x000000da09bf7221 */ /* 0x004fe20000010000 */
[----:B------:R-:W-:Y:S01]  /*c990*/  FMUL.FTZ R223, R110, R26 ;  /* 0x0000001a6edf7220 */ /* 0x000fe20000410000 */
[C---:B------:R-:W-:Y:S01]  /*c9a0*/  FMUL.FTZ R193, R25.reuse, R4 ;  /* 0x0000000419c17220 */ /* 0x040fe20000410000 */
[----:B---3--:R-:W-:Y:S01]  /*c9b0*/  FADD.FTZ R101, R14, R101 ;  /* 0x000000650e657221 */ /* 0x008fe20000010000 */
[C---:B-1----:R-:W-:Y:S01]  /*c9c0*/  FMUL.FTZ R27, R25.reuse, R36 ;  /* 0x00000024191b7220 */ /* 0x042fe20000410000 */
[----:B------:R1:W-:Y:S01]  /*c9d0*/  ST.E desc[UR46][R16.64+0x450], R191 ;  /* 0x000450bf10007985 */ /* 0x0003e2000c10192e */
[C---:B------:R-:W-:Y:S01]  /*c9e0*/  FMUL.FTZ R199, R25.reuse, R32 ;  /* 0x0000002019c77220 */ /* 0x040fe20000410000 */
[C---:B------:R-:W-:Y:S01]  /*c9f0*/  FMUL.FTZ R201, R25.reuse, R30 ;  /* 0x0000001e19c97220 */ /* 0x040fe20000410000 */
[C---:B------:R-:W-:Y:S01]  /*ca00*/  FMUL.FTZ R203, R25.reuse, R34 ;  /* 0x0000002219cb7220 */ /* 0x040fe20000410000 */
[----:B------:R2:W-:Y:S01]  /*ca10*/  ST.E desc[UR46][R16.64+0x454], R101 ;  /* 0x0004546510007985 */ /* 0x0005e2000c10192e */
[----:B------:R-:W-:-:S03]  /*ca20*/  FMUL.FTZ R217, R25, R38 ;  /* 0x0000002619d97220 */ /* 0x000fc60000410000 */
[----:B------:R3:W-:Y:S04]  /*ca30*/  ST.E desc[UR46][R16.64+0x424], R219 ;  /* 0x000424db10007985 */ /* 0x0007e8000c10192e */
[----:B------:R3:W-:Y:S01]  /*ca40*/  ST.E desc[UR46][R16.64+0x42c], R223 ;  /* 0x00042cdf10007985 */ /* 0x0007e2000c10192e */
[----:B-1----:R-:W-:-:S03]  /*ca50*/  FMUL.FTZ R191, R25, R46 ;  /* 0x0000002e19bf7220 */ /* 0x002fc60000410000 */
[----:B------:R1:W-:Y:S01]  /*ca60*/  ST.E desc[UR46][R16.64+0x230], R193 ;  /* 0x000230c110007985 */ /* 0x0003e2000c10192e */
[----:B--2---:R-:W-:-:S03]  /*ca70*/  FMUL.FTZ R101, R25, R42 ;  /* 0x0000002a19657220 */ /* 0x004fc60000410000 */
[----:B------:R2:W-:Y:S01]  /*ca80*/  ST.E desc[UR46][R16.64+0x234], R27 ;  /* 0x0002341b10007985 */ /* 0x0005e2000c10192e */
[C---:B---3--:R-:W-:Y:S01]  /*ca90*/  FMUL.FTZ R219, R25.reuse, R40 ;  /* 0x0000002819db7220 */ /* 0x048fe20000410000 */
[C---:B------:R-:W-:Y:S01]  /*caa0*/  FMUL.FTZ R223, R25.reuse, R50 ;  /* 0x0000003219df7220 */ /* 0x040fe20000410000 */
[C---:B-1----:R-:W-:Y:S01]  /*cab0*/  FMUL.FTZ R193, R25.reuse, R44 ;  /* 0x0000002c19c17220 */ /* 0x042fe20000410000 */
[C---:B--2---:R-:W-:Y:S01]  /*cac0*/  FMUL.FTZ R27, R25.reuse, R48 ;  /* 0x00000030191b7220 */ /* 0x044fe20000410000 */
[----:B------:R1:W-:Y:S04]  /*cad0*/  ST.E desc[UR46][R16.64+0x240], R199 ;  /* 0x000240c710007985 */ /* 0x0003e8000c10192e */
[----:B------:R2:W-:Y:S04]  /*cae0*/  ST.E desc[UR46][R16.64+0x244], R201 ;  /* 0x000244c910007985 */ /* 0x0005e8000c10192e */
[----:B------:R3:W-:Y:S04]  /*caf0*/  ST.E desc[UR46][R16.64+0x250], R203 ;  /* 0x000250cb10007985 */ /* 0x0007e8000c10192e */
[----:B------:R3:W-:Y:S01]  /*cb00*/  ST.E desc[UR46][R16.64+0x254], R217 ;  /* 0x000254d910007985 */ /* 0x0007e2000c10192e */
[----:B-1----:R-:W-:-:S03]  /*cb10*/  FMUL.FTZ R199, R25, R58 ;  /* 0x0000003a19c77220 */ /* 0x002fc60000410000 */
[----:B------:R1:W-:Y:S01]  /*cb20*/  ST.E desc[UR46][R16.64+0x260], R101 ;  /* 0x0002606510007985 */ /* 0x0003e2000c10192e */
[----:B--2---:R-:W-:-:S03]  /*cb30*/  FMUL.FTZ R201, R25, R52 ;  /* 0x0000003419c97220 */ /* 0x004fc60000410000 */
[----:B------:R2:W-:Y:S01]  /*cb40*/  ST.E desc[UR46][R16.64+0x264], R191 ;  /* 0x000264bf10007985 */ /* 0x0005e2000c10192e */
[----:B---3--:R-:W-:-:S03]  /*cb50*/  FMUL.FTZ R203, R25, R54 ;  /* 0x0000003619cb7220 */ /* 0x008fc60000410000 */
[----:B------:R3:W-:Y:S01]  /*cb60*/  ST.E desc[UR46][R16.64+0x270], R193 ;  /* 0x000270c110007985 */ /* 0x0007e2000c10192e */
[----:B------:R-:W-:-:S03]  /*cb70*/  FMUL.FTZ R217, R25, R56 ;  /* 0x0000003819d97220 */ /* 0x000fc60000410000 */
        /* <DEDUP_REMOVED lines=19> */
[----:B----4-:R-:W-:-:S03]  /*ccb0*/  FMUL.FTZ R217, R25, R78 ;  /* 0x0000004e19d97220 */ /* 0x010fc60000410000 */
[----:B------:R4:W-:Y:S01]  /*ccc0*/  ST.E desc[UR46][R16.64+0x2c4], R219 ;  /* 0x0002c4db10007985 */ /* 0x0009e2000c10192e */
[----:B-1----:R-:W-:-:S03]  /*ccd0*/  FMUL.FTZ R101, R25, R88 ;  /* 0x0000005819657220 */ /* 0x002fc60000410000 */
[----:B------:R1:W-:Y:S01]  /*cce0*/  ST.E desc[UR46][R16.64+0x2d0], R223 ;  /* 0x0002d0df10007985 */ /* 0x0003e2000c10192e */
[----:B--2---:R-:W-:-:S03]  /*ccf0*/  FMUL.FTZ R191, R25, R80 ;  /* 0x0000005019bf7220 */ /* 0x004fc60000410000 */
[----:B------:R2:W-:Y:S01]  /*cd00*/  ST.E desc[UR46][R16.64+0x2d4], R27 ;  /* 0x0002d41b10007985 */ /* 0x0005e2000c10192e */
[C---:B---3--:R-:W-:Y:S01]  /*cd10*/  FMUL.FTZ R193, R25.reuse, R86 ;  /* 0x0000005619c17220 */ /* 0x048fe20000410000 */
[C---:B----4-:R-:W-:Y:S01]  /*cd20*/  FMUL.FTZ R219, R25.reuse, R84 ;  /* 0x0000005419db7220 */ /* 0x050fe20000410000 */
        /* <DEDUP_REMOVED lines=41> */
[----:B--2---:R-:W-:Y:S01]  /*cfc0*/  FMUL.FTZ R27, R25, R138 ;  /* 0x0000008a191b7220 */ /* 0x004fe20000410000 */
[----:B------:R1:W-:Y:S01]  /*cfd0*/  ST.E desc[UR46][R16.64+0x380], R199 ;  /* 0x000380c710007985 */ /* 0x0003e2000c10192e */
[C---:B------:R-:W-:Y:S01]  /*cfe0*/  FMUL.FTZ R31, R110.reuse, R31 ;  /* 0x0000001f6e1f7220 */ /* 0x040fe20000410000 */
[C---:B------:R-:W-:Y:S02]  /*cff0*/  FMUL.FTZ R29, R110.reuse, R29 ;  /* 0x0000001d6e1d7220 */ /* 0x040fe40000410000 */
[----:B------:R2:W-:Y:S01]  /*d000*/  ST.E desc[UR46][R16.64+0x384], R201 ;  /* 0x000384c910007985 */ /* 0x0005e2000c10192e */
[C---:B------:R-:W-:Y:S01]  /*d010*/  FMUL.FTZ R5, R110.reuse, R5 ;  /* 0x000000056e057220 */ /* 0x040fe20000410000 */
[----:B------:R-:W-:-:S02]  /*d020*/  FMUL.FTZ R39, R110, R39 ;  /* 0x000000276e277220 */ /* 0x000fc40000410000 */
[----:B------:R3:W-:Y:S01]  /*d030*/  ST.E desc[UR46][R16.64+0x390], R203 ;  /* 0x000390cb10007985 */ /* 0x0007e2000c10192e */
[C---:B------:R-:W-:Y:S01]  /*d040*/  FMUL.FTZ R33, R110.reuse, R33 ;  /* 0x000000216e217220 */ /* 0x040fe20000410000 */
[C---:B------:R-:W-:Y:S02]  /*d050*/  FMUL.FTZ R37, R110.reuse, R37 ;  /* 0x000000256e257220 */ /* 0x040fe40000410000 */
[----:B------:R4:W-:Y:S01]  /*d060*/  ST.E desc[UR46][R16.64+0x394], R217 ;  /* 0x000394d910007985 */ /* 0x0009e2000c10192e */
[C---:B-1----:R-:W-:Y:S01]  /*d070*/  FMUL.FTZ R199, R25.reuse, R132 ;  /* 0x0000008419c77220 */ /* 0x042fe20000410000 */
[C---:B------:R-:W-:Y:S02]  /*d080*/  FMUL.FTZ R35, R110.reuse, R35 ;  /* 0x000000236e237220 */ /* 0x040fe40000410000 */
[----:B------:R1:W-:Y:S01]  /*d090*/  ST.E desc[UR46][R16.64+0x3a0], R101 ;  /* 0x0003a06510007985 */ /* 0x0003e2000c10192e */
[----:B--2---:R-:W-:Y:S01]  /*d0a0*/  FMUL.FTZ R201, R25, R136 ;  /* 0x0000008819c97220 */ /* 0x004fe20000410000 */
[----:B------:R-:W-:-:S02]  /*d0b0*/  FMUL.FTZ R51, R110, R51 ;  /* 0x000000336e337220 */ /* 0x000fc40000410000 */
[----:B------:R2:W-:Y:S01]  /*d0c0*/  ST.E desc[UR46][R16.64+0x3a4], R191 ;  /* 0x0003a4bf10007985 */ /* 0x0005e2000c10192e */
[C---:B---3--:R-:W-:Y:S01]  /*d0d0*/  FMUL.FTZ R203, R25.reuse, R134 ;  /* 0x0000008619cb7220 */ /* 0x048fe20000410000 */
[C---:B------:R-:W-:Y:S02]  /*d0e0*/  FMUL.FTZ R49, R110.reuse, R49 ;  /* 0x000000316e317220 */ /* 0x040fe40000410000 */
[----:B------:R3:W-:Y:S01]  /*d0f0*/  ST.E desc[UR46][R16.64+0x3b0], R193 ;  /* 0x0003b0c110007985 */ /* 0x0007e2000c10192e */
[C---:B----4-:R-:W-:Y:S01]  /*d100*/  FMUL.FTZ R217, R25.reuse, R142 ;  /* 0x0000008e19d97220 */ /* 0x050fe20000410000 */
[C---:B------:R-:W-:Y:S02]  /*d110*/  FMUL.FTZ R41, R110.reuse, R41 ;  /* 0x000000296e297220 */ /* 0x040fe40000410000 */
[----:B------:R4:W-:Y:S01]  /*d120*/  ST.E desc[UR46][R16.64+0x3b4], R219 ;  /* 0x0003b4db10007985 */ /* 0x0009e2000c10192e */
[----:B-1----:R-:W-:Y:S01]  /*d130*/  FMUL.FTZ R101, R25, R140 ;  /* 0x0000008c19657220 */ /* 0x002fe20000410000 */
[----:B------:R-:W-:-:S02]  /*d140*/  FMUL.FTZ R47, R110, R47 ;  /* 0x0000002f6e2f7220 */ /* 0x000fc40000410000 */
[----:B------:R1:W-:Y:S01]  /*d150*/  ST.E desc[UR46][R16.64+0x3c0], R223 ;  /* 0x0003c0df10007985 */ /* 0x0003e2000c10192e */
[C---:B--2---:R-:W-:Y:S01]  /*d160*/  FMUL.FTZ R191, R25.reuse, R144 ;  /* 0x0000009019bf7220 */ /* 0x044fe20000410000 */
[C---:B------:R-:W-:Y:S02]  /*d170*/  FMUL.FTZ R45, R110.reuse, R45 ;  /* 0x0000002d6e2d7220 */ /* 0x040fe40000410000 */
[----:B------:R2:W-:Y:S01]  /*d180*/  ST.E desc[UR46][R16.64+0x3c4], R27 ;  /* 0x0003c41b10007985 */ /* 0x0005e2000c10192e */
[C---:B---3--:R-:W-:Y:S01]  /*d190*/  FMUL.FTZ R193, R25.reuse, R150 ;  /* 0x0000009619c17220 */ /* 0x048fe20000410000 */
[C---:B------:R-:W-:Y:S01]  /*d1a0*/  FMUL.FTZ R43, R110.reuse, R43 ;  /* 0x0000002b6e2b7220 */ /* 0x040fe20000410000 */
[C---:B------:R-:W-:Y:S01]  /*d1b0*/  FMUL.FTZ R63, R110.reuse, R63 ;  /* 0x0000003f6e3f7220 */ /* 0x040fe20000410000 */
[C---:B----4-:R-:W-:Y:S01]  /*d1c0*/  FMUL.FTZ R219, R25.reuse, R148 ;  /* 0x0000009419db7220 */ /* 0x050fe20000410000 */
[C---:B------:R-:W-:Y:S01]  /*d1d0*/  FMUL.FTZ R55, R110.reuse, R55 ;  /* 0x000000376e377220 */ /* 0x040fe20000410000 */
[C---:B------:R-:W-:Y:S01]  /*d1e0*/  FMUL.FTZ R61, R110.reuse, R61 ;  /* 0x0000003d6e3d7220 */ /* 0x040fe20000410000 */
[C---:B------:R-:W-:Y:S01]  /*d1f0*/  FMUL.FTZ R59, R110.reuse, R59 ;  /* 0x0000003b6e3b7220 */ /* 0x040fe20000410000 */
[C---:B-1----:R-:W-:Y:S01]  /*d200*/  FMUL.FTZ R223, R25.reuse, R146 ;  /* 0x0000009219df7220 */ /* 0x042fe20000410000 */
[C---:B------:R-:W-:Y:S01]  /*d210*/  FMUL.FTZ R57, R110.reuse, R57 ;  /* 0x000000396e397220 */ /* 0x040fe20000410000 */
[C---:B------:R-:W-:Y:S01]  /*d220*/  FMUL.FTZ R53, R110.reuse, R53 ;  /* 0x000000356e357220 */ /* 0x040fe20000410000 */
[C---:B------:R-:W-:Y:S01]  /*d230*/  FMUL.FTZ R69, R110.reuse, R69 ;  /* 0x000000456e457220 */ /* 0x040fe20000410000 */
[C---:B--2---:R-:W-:Y:S01]  /*d240*/  FMUL.FTZ R27, R25.reuse, R216 ;  /* 0x000000d8191b7220 */ /* 0x044fe20000410000 */
[----:B------:R-:W-:Y:S01]  /*d250*/  FMUL.FTZ R25, R25, R202 ;  /* 0x000000ca19197220 */ /* 0x000fe20000410000 */
[C---:B------:R-:W-:Y:S01]  /*d260*/  FMUL.FTZ R75, R110.reuse, R75 ;  /* 0x0000004b6e4b7220 */ /* 0x040fe20000410000 */
        /* <DEDUP_REMOVED lines=41> */
[----:B------:R-:W-:Y:S01]  /*d500*/  FMUL.FTZ R113, R110, R113 ;  /* 0x000000716e717220 */ /* 0x000fe20000410000 */
[----:B------:R-:W-:Y:S04]  /*d510*/  ST.E desc[UR46][R16.64+0x3d0], R199 ;  /* 0x0003d0c710007985 */ /* 0x000fe8000c10192e */
        /* <DEDUP_REMOVED lines=12> */
[----:B------:R1:W-:Y:S04]  /*d5e0*/  ST.E desc[UR46][R16.64+0x248], R5 ;  /* 0x0002480510007985 */ /* 0x0003e8000c10192e */
[----:B------:R-:W-:Y:S04]  /*d5f0*/  ST.E desc[UR46][R16.64+0x24c], R39 ;  /* 0x00024c2710007985 */ /* 0x000fe8000c10192e */
[----:B------:R2:W-:Y:S04]  /*d600*/  ST.E desc[UR46][R16.64+0x258], R33 ;  /* 0x0002582110007985 */ /* 0x0005e8000c10192e */
[----:B------:R-:W-:Y:S04]  /*d610*/  ST.E desc[UR46][R16.64+0x25c], R37 ;  /* 0x00025c2510007985 */ /* 0x000fe8000c10192e */
[----:B------:R3:W-:Y:S04]  /*d620*/  ST.E desc[UR46][R16.64+0x268], R35 ;  /* 0x0002682310007985 */ /* 0x0007e8000c10192e */
[----:B------:R-:W-:Y:S04]  /*d630*/  ST.E desc[UR46][R16.64+0x26c], R51 ;  /* 0x00026c3310007985 */ /* 0x000fe8000c10192e */
[----:B------:R-:W-:Y:S04]  /*d640*/  ST.E desc[UR46][R16.64+0x278], R49 ;  /* 0x0002783110007985 */ /* 0x000fe8000c10192e */
[----:B------:R4:W-:Y:S04]  /*d650*/  ST.E desc[UR46][R16.64+0x27c], R41 ;  /* 0x00027c2910007985 */ /* 0x0009e8000c10192e */
[----:B------:R-:W-:Y:S04]  /*d660*/  ST.E desc[UR46][R16.64+0x288], R47 ;  /* 0x0002882f10007985 */ /* 0x000fe8000c10192e */
[----:B------:R-:W-:Y:S04]  /*d670*/  ST.E desc[UR46][R16.64+0x28c], R45 ;  /* 0x00028c2d10007985 */ /* 0x000fe8000c10192e */
[----:B------:R4:W-:Y:S04]  /*d680*/  ST.E desc[UR46][R16.64+0x298], R43 ;  /* 0x0002982b10007985 */ /* 0x0009e8000c10192e */
[----:B------:R-:W-:Y:S04]  /*d690*/  ST.E desc[UR46][R16.64+0x29c], R63 ;  /* 0x00029c3f10007985 */ /* 0x000fe8000c10192e */
[----:B------:R-:W-:Y:S04]  /*d6a0*/  ST.E desc[UR46][R16.64+0x2a8], R55 ;  /* 0x0002a83710007985 */ /* 0x000fe8000c10192e */
[----:B------:R-:W-:Y:S04]  /*d6b0*/  ST.E desc[UR46][R16.64+0x2ac], R61 ;  /* 0x0002ac3d10007985 */ /* 0x000fe8000c10192e */
        /* <DEDUP_REMOVED lines=46> */
[----:B------:R4:W-:Y:S01]  /*d9a0*/  ST.E desc[UR46][R16.64+0x428], R113 ;  /* 0x0004287110007985 */ /* 0x0009e2000c10192e */
[----:B------:R2:W-:Y:S06]  /*d9b0*/  BAR.SYNC.DEFER_BLOCKING R205, 0x100 ;  /* 0x000400cd0000751d */ /* 0x0005ec0000010000 */
[----:B-1----:R-:W4:Y:S04]  /*d9c0*/  LD.E R5, desc[UR46][R16.64+0x230] ;  /* 0x0002302e10057980 */ /* 0x002f28000c101900 */
[----:B------:R-:W4:Y:S04]  /*d9d0*/  LD.E R25, desc[UR46][R16.64+0x234] ;  /* 0x0002342e10197980 */ /* 0x000f28000c101900 */
[----:B------:R-:W4:Y:S04]  /*d9e0*/  LD.E R27, desc[UR46][R16.64+0x238] ;  /* 0x0002382e101b7980 */ /* 0x000f28000c101900 */
[----:B------:R-:W4:Y:S04]  /*d9f0*/  LD.E R29, desc[UR46][R16.64+0x23c] ;  /* 0x00023c2e101d7980 */ /* 0x000f28000c101900 */
[----:B------:R-:W4:Y:S04]  /*da00*/  LD.E R31, desc[UR46][R16.64+0x240] ;  /* 0x0002402e101f7980 */ /* 0x000f28000c101900 */
[----:B--2---:R-:W2:Y:S04]  /*da10*/  LD.E R33, desc[UR46][R16.64+0x244] ;  /* 0x0002442e10217980 */ /* 0x004ea8000c101900 */
[----:B---3--:R-:W3:Y:S04]  /*da20*/  LD.E R35, desc[UR46][R16.64+0x248] ;  /* 0x0002482e10237980 */ /* 0x008ee8000c101900 */
[----:B------:R-:W3:Y:S04]  /*da30*/  LD.E R37, desc[UR46][R16.64+0x24c] ;  /* 0x00024c2e10257980 */ /* 0x000ee8000c101900 */
[----:B------:R-:W3:Y:S04]  /*da40*/  LD.E R39, desc[UR46][R16.64+0x250] ;  /* 0x0002502e10277980 */ /* 0x000ee8000c101900 */
[----:B----4-:R-:W4:Y:S04]  /*da50*/  LD.E R41, desc[UR46][R16.64+0x254] ;  /* 0x0002542e10297980 */ /* 0x010f28000c101900 */
        /* <DEDUP_REMOVED lines=118> */
[----:B------:R-:W-:Y:S04]  /*e1c0*/  ST.E desc[UR46][R16.64+0x230], R5 ;  /* 0x0002300510007985 */ /* 0x000fe8000c10192e */
[----:B------:R-:W-:Y:S04]  /*e1d0*/  ST.E desc[UR46][R16.64+0x234], R25 ;  /* 0x0002341910007985 */ /* 0x000fe8000c10192e */
[----:B------:R-:W-:Y:S04]  /*e1e0*/  ST.E desc[UR46][R16.64+0x238], R27 ;  /* 0x0002381b10007985 */ /* 0x000fe8000c10192e */
[----:B------:R-:W-:Y:S04]  /*e1f0*/  ST.E desc[UR46][R16.64+0x23c], R29 ;  /* 0x00023c1d10007985 */ /* 0x000fe8000c10192e */
[----:B------:R-:W-:Y:S04]  /*e200*/  ST.E desc[UR46][R16.64+0x240], R31 ;  /* 0x0002401f10007985 */ /* 0x000fe8000c10192e */
[----:B--2---:R-:W-:Y:S04]  /*e210*/  ST.E desc[UR46][R16.64+0x244], R33 ;  /* 0x0002442110007985 */ /* 0x004fe8000c10192e */
[----:B---3--:R-:W-:Y:S04]  /*e220*/  ST.E desc[UR46][R16.64+0x248], R35 ;  /* 0x0002482310007985 */ /* 0x008fe8000c10192e */
[----:B------:R-:W-:Y:S04]  /*e230*/  ST.E desc[UR46][R16.64+0x24c], R37 ;  /* 0x00024c2510007985 */ /* 0x000fe8000c10192e */
[----:B------:R-:W-:Y:S04]  /*e240*/  ST.E desc[UR46][R16.64+0x250], R39 ;  /* 0x0002502710007985 */ /* 0x000fe8000c10192e */
[----:B----4-:R-:W-:Y:S04]  /*e250*/  ST.E desc[UR46][R16.64+0x254], R41 ;  /* 0x0002542910007985 */ /* 0x010fe8000c10192e */
        /* <DEDUP_REMOVED lines=118> */
[----:B-1----:R-:W4:Y:S04]  /*e9c0*/  LD.E R189, desc[UR46][R16.64+0x218] ;  /* 0x0002182e10bd7980 */ /* 0x002f28000c101900 */
[----:B--2---:R-:W2:Y:S04]  /*e9d0*/  LD.E.64 R4, desc[UR46][R16.64+0xa8] ;  /* 0x0000a82e10047980 */ /* 0x004ea8000c101b00 */
[----:B------:R-:W2:Y:S04]  /*e9e0*/  LDL R191, [R1+0x88] ;  /* 0x0000880001bf7983 */ /* 0x000ea80000100800 */
[----:B---3--:R-:W3:Y:S04]  /*e9f0*/  LD.E R24, desc[UR46][R16.64+0x230] ;  /* 0x0002302e10187980 */ /* 0x008ee8000c101900 */
[----:B------:R-:W3:Y:S04]  /*ea00*/  LD.E R25, desc[UR46][R16.64+0x234] ;  /* 0x0002342e10197980 */ /* 0x000ee8000c101900 */
[----:B----4-:R-:W3:Y:S04]  /*ea10*/  LD.E R26, desc[UR46][R16.64+0x238] ;  /* 0x0002382e101a7980 */ /* 0x010ee8000c101900 */
[----:B------:R-:W3:Y:S04]  /*ea20*/  LD.E R27, desc[UR46][R16.64+0x23c] ;  /* 0x00023c2e101b7980 */ /* 0x000ee8000c101900 */
        /* <DEDUP_REMOVED lines=123> */
[----:B------:R-:W3:Y:S01]  /*f1e0*/  LD.E R151, desc[UR46][R16.64+0x42c] ;  /* 0x00042c2e10977980 */ /* 0x000ee2000c101900 */
[----:B--2---:R-:W-:Y:S01]  /*f1f0*/  IMAD R4, R189, 0xc00, R4 ;  /* 0x00000c00bd047824 */ /* 0x004fe200078e0204 */
[----:B------:R-:W-:-:S02]  /*f200*/  ISETP.NE.U32.AND P1, PT, R191, RZ, PT ;  /* 0x000000ffbf00720c */ /* 0x000fc40003f25070 */
[----:B------:R-:W-:Y:S02]  /*f210*/  R2UR UR7, R5 ;  /* 0x00000000050772ca */ /* 0x000fe400000e0000 */
[----:B------:R-:W-:Y:S02]  /*f220*/  R2UR UR6, R4 ;  /* 0x00000000040672ca */ /* 0x000fe400000e0000 */
[----:B------:R-:W-:Y:S02]  /*f230*/  F2FP.F16.F32.PACK_AB R152, R153, R152 ;  /* 0x000000989998723e */ /* 0x000fe400000000ff */
[----:B------:R-:W-:Y:S02]  /*f240*/  F2FP.F16.F32.PACK_AB R154, R154, R155 ;  /* 0x0000009b9a9a723e */ /* 0x000fe400000000ff */
[----:B------:R-:W-:Y:S02]  /*f250*/  F2FP.F16.F32.PACK_AB R153, R192, R183 ;  /* 0x000000b7c099723e */ /* 0x000fe400000000ff */
[----:B------:R-:W-:Y:S01]  /*f260*/  F2FP.F16.F32.PACK_AB R155, R181, R6 ;  /* 0x00000006b59b723e */ /* 0x000fe200000000ff */
[----:B------:R-:W-:Y:S01]  /*f270*/  VOTEU.ANY UP0, P1 ;  /* 0x00000000003f7886 */ /* 0x000fe20000800100 */
[----:B------:R-:W-:-:S02]  /*f280*/  VIADD R6, R4, 0x80 ;  /* 0x0000008004067836 */ /* 0x000fc40000000000 */
[----:B---3--:R-:W-:-:S06]  /*f290*/  WARPGROUP.ARRIVE ;  /* 0x00000000000079c5 */ /* 0x008fcc0000000000 */
[----:B------:R-:W-:Y:S01]  /*f2a0*/  HGMMA.64x256x16.F32 R24, R152, gdesc[UR4].tnspB, R24, UP0, gsb0 ;  /* 0x43e0000498187df0 */ /* 0x000fe2000b800818 */
[----:B------:R-:W-:Y:S01]  /*f2b0*/  R2UR UR6, R6 ;  /* 0x00000000060672ca */ /* 0x000fe200000e0000 */
[----:B------:R-:W-:Y:S01]  /*f2c0*/  VIADD R6, R4, 0x100 ;  /* 0x0000010004067836 */ /* 0x000fe20000000000 */
[----:B------:R-:W-:Y:S02]  /*f2d0*/  WARPGROUP.DEPBAR.LE gsb0, 0x0 ;  /* 0x00008000000079c5 */ /* 0x000fe40000010000 */
[----:B------:R-:W-:Y:S01]  /*f2e0*/  F2FP.F16.F32.PACK_AB R152, R7, R182 ;  /* 0x000000b60798723e */ /* 0x000fe200000000ff */
[----:B------:R-:W-:Y:S01]  /*f2f0*/  IMAD.MOV.U32 R7, RZ, RZ, R5 ;  /* 0x000000ffff077224 */ /* 0x000fe200078e0005 */
[----:B------:R-:W-:-:S04]  /*f300*/  F2FP.F16.F32.PACK_AB R153, R190, R179 ;  /* 0x000000b3be99723e */ /* 0x000fc800000000ff */
[----:B------:R-:W-:Y:S02]  /*f310*/  R2UR UR7, R7 ;  /* 0x00000000070772ca */ /* 0x000fe400000e0000 */
[----:B------:R-:W-:Y:S02]  /*f320*/  F2FP.F16.F32.PACK_AB R154, R180, R175 ;  /* 0x000000afb49a723e */ /* 0x000fe400000000ff */
[----:B------:R-:W-:Y:S01]  /*f330*/  F2FP.F16.F32.PACK_AB R155, R188, R177 ;  /* 0x000000b1bc9b723e */ /* 0x000fe200000000ff */
        /* <DEDUP_REMOVED lines=127> */
[----:B------:R1:W-:Y:S02]  /*fb30*/  ST.E desc[UR46][R16.64+0x42c], R151 ;  /* 0x00042c9710007985 */ /* 0x0003e4000c10192e */
[----:B-1----:R-:W-:-:S06]  /*fb40*/  WARPGROUP.ARRIVE ;  /* 0x00000000000079c5 */ /* 0x002fcc0000000000 */
[----:B------:R-:W-:Y:S01]  /*fb50*/  HGMMA.64x256x16.F32 R24, R152, gdesc[UR4].tnspB, R24, gsb0 ;  /* 0x43e0000498187df0 */ /* 0x000fe20008000818 */
[----:B------:R-:W-:Y:S01]  /*fb60*/  IMAD.MOV.U32 R7, RZ, RZ, R5 ;  /* 0x000000ffff077224 */ /* 0x000fe200078e0005 */
[----:B------:R-:W-:-:S04]  /*fb70*/  R2UR UR6, R6 ;  /* 0x00000000060672ca */ /* 0x000fc800000e0000 */
[----:B------:R-:W-:Y:S01]  /*fb80*/  R2UR UR7, R7 ;  /* 0x00000000070772ca */ /* 0x000fe200000e0000 */
[----:B------:R-:W-:Y:S01]  /*fb90*/  STL [R1+0x88], R0 ;  /* 0x0000880001007387 */ /* 0x000fe20000100800 */
[----:B------:R-:W-:Y:S02]  /*fba0*/  VIADD R6, R4, 0x180 ;  /* 0x0000018004067836 */ /* 0x000fe40000000000 */
[----:B------:R-:W-:Y:S01]  /*fbb0*/  IMAD.MOV.U32 R7, RZ, RZ, R5 ;  /* 0x000000ffff077224 */ /* 0x000fe200078e0005 */
[----:B------:R-:W-:Y:S02]  /*fbc0*/  WARPGROUP.DEPBAR.LE gsb0, 0x0 ;  /* 0x00008000000079c5 */ /* 0x000fe40000010000 */
[----:B------:R-:W-:Y:S02]  /*fbd0*/  F2FP.F16.F32.PACK_AB R152, R174, R169 ;  /* 0x000000a9ae98723e */ /* 0x000fe400000000ff */
[----:B------:R-:W-:Y:S02]  /*fbe0*/  F2FP.F16.F32.PACK_AB R153, R176, R171 ;  /* 0x000000abb099723e */ /* 0x000fe400000000ff */
[----:B------:R-:W-:-:S02]  /*fbf0*/  F2FP.F16.F32.PACK_AB R154, R167, R172 ;  /* 0x000000aca79a723e */ /* 0x000fc400000000ff */
        /* <DEDUP_REMOVED lines=131> */
[----:B------:R-:W-:Y:S02]  /*10430*/  R2UR UR6, R6 ;  /* 0x00000000060672ca */ /* 0x000fe400000e0000 */
[----:B------:R-:W-:Y:S01]  /*10440*/  R2UR UR7, R7 ;  /* 0x00000000070772ca */ /* 0x000fe200000e0000 */
[----:B------:R-:W-:Y:S01]  /*10450*/  STL [R1+0x88], R0 ;  /* 0x0000880001007387 */ /* 0x000fe20000100800 */
[----:B------:R-:W-:Y:S02]  /*10460*/  VIADD R6, R4, 0x200 ;  /* 0x0000020004067836 */ /* 0x000fe40000000000 */
[----:B------:R-:W-:Y:S01]  /*10470*/  IMAD.MOV.U32 R7, RZ, RZ, R5 ;  /* 0x000000ffff077224 */ /* 0x000fe200078e0005 */
[----:B------:R-:W-:Y:S02]  /*10480*/  WARPGROUP.DEPBAR.LE gsb0, 0x0 ;  /* 0x00008000000079c5 */ /* 0x000fe40000010000 */
[----:B------:R-:W-:-:S02]  /*10490*/  F2FP.F16.F32.PACK_AB R152, R166, R159 ;  /* 0x0000009fa698723e */ /* 0x000fc400000000ff */
[----:B------:R-:W-:Y:S02]  /*104a0*/  F2FP.F16.F32.PACK_AB R153, R170, R165 ;  /* 0x000000a5aa99723e */ /* 0x000fe400000000ff */
        /* <DEDUP_REMOVED lines=135> */
[----:B------:R-:W-:Y:S01]  /*10d20*/  VIADD R4, R4, 0x280 ;  /* 0x0000028004047836 */ /* 0x000fe20000000000 */
[----:B------:R-:W-:Y:S02]  /*10d30*/  WARPGROUP.DEPBAR.LE gsb0, 0x0 ;  /* 0x00008000000079c5 */ /* 0x000fe40000010000 */
[----:B------:R-:W-:Y:S02]  /*10d40*/  F2FP.F16.F32.PACK_AB R152, R19, R156 ;  /* 0x0000009c1398723e */ /* 0x000fe400000000ff */
[----:B------:R-:W-:-:S02]  /*10d50*/  F2FP.F16.F32.PACK_AB R153, R162, R23 ;  /* 0x00000017a299723e */ /* 0x000fc400000000ff */
        /* <DEDUP_REMOVED lines=270> */
[----:B------:R-:W-:Y:S02]  /*11e40*/  STL [R1+0x88], R0 ;  /* 0x0000880001007387 */ /* 0x000fe40000100800 */
[----:B------:R-:W-:Y:S02]  /*11e50*/  WARPGROUP.DEPBAR.LE gsb0, 0x0 ;  /* 0x00008000000079c5 */ /* 0x000fe40000010000 */
[----:B------:R-:W-:Y:S04]  /*11e60*/  ST.E desc[UR46][R16.64+0x230], R24 ;  /* 0x0002301810007985 */ /* 0x000fe8000c10192e */
[----:B------:R1:W-:Y:S04]  /*11e70*/  ST.E desc[UR46][R16.64+0x234], R25 ;  /* 0x0002341910007985 */ /* 0x0003e8000c10192e */
        /* <DEDUP_REMOVED lines=126> */
[----:B------:R4:W-:Y:S04]  /*12660*/  STL [R1+0x88], R0 ;  /* 0x0000880001007387 */ /* 0x0009e80000100800 */
        /* <DEDUP_REMOVED lines=10> */
[----:B-1----:R-:W4:Y:S04]  /*12710*/  LD.E R25, desc[UR46][R16.64+0x258] ;  /* 0x0002582e10197980 */ /* 0x002f28000c101900 */
[----:B--2---:R-:W2:Y:S04]  /*12720*/  LD.E R27, desc[UR46][R16.64+0x25c] ;  /* 0x00025c2e101b7980 */ /* 0x004ea8000c101900 */
[----:B---3--:R-:W3:Y:S04]  /*12730*/  LD.E R29, desc[UR46][R16.64+0x260] ;  /* 0x0002602e101d7980 */ /* 0x008ee8000c101900 */
        /* <DEDUP_REMOVED lines=126> */
[----:B--2---:R1:W-:Y:S04]  /*12f20*/  ST.E desc[UR46][R16.64+0x25c], R27 ;  /* 0x00025c1b10007985 */ /* 0x0043e8000c10192e */
[----:B---3--:R1:W-:Y:S04]  /*12f30*/  ST.E desc[UR46][R16.64+0x260], R29 ;  /* 0x0002601d10007985 */ /* 0x0083e8000c10192e */
[----:B----4-:R1:W-:Y:S04]  /*12f40*/  ST.E desc[UR46][R16.64+0x264], R31 ;  /* 0x0002641f10007985 */ /* 0x0103e8000c10192e */
        /* <DEDUP_REMOVED lines=113> */
[----:B------:R1:W-:Y:S01]  /*13660*/  ST.E desc[UR46][R16.64+0x42c], R58 ;  /* 0x00042c3a10007985 */ /* 0x0003e2000c10192e */
[----:B------:R-:W-:Y:S04]  /*13670*/  BSSY B0, `(.L_x_1558) ;  /* 0x0000008000007945 */ /* 0x000fe80003800000 */
[----:B------:R-:W-:Y:S05]  /*13680*/  @P2 BRA `(.L_x_1559) ;  /* 0x0000000000182947 */ /* 0x000fea0003800000 */
[----:B-1----:R-:W2:Y:S04]  /*13690*/  LDL.64 R4, [R1+0x68] ;  /* 0x0000680001047983 */ /* 0x002ea80000100a00 */
[----:B------:R-:W3:Y:S01]  /*136a0*/  LD.E R0, desc[UR46][R16.64+0x218] ;  /* 0x0002182e10007980 */ /* 0x000ee2000c101900 */
[----:B--2---:R-:W-:-:S05]  /*136b0*/  MOV R3, R4 ;  /* 0x0000000400037202 */ /* 0x004fca0000000f00 */
[----:B---3--:R-:W-:-:S05]  /*136c0*/  IMAD R0, R0, 0x8, R3 ;  /* 0x0000000800007824 */ /* 0x008fca00078e0203 */
[----:B------:R-:W-:-:S04]  /*136d0*/  PRMT R0, RZ, 0x654, R0 ;  /* 0x00000654ff007816 */ /* 0x000fc80000000000 */
[----:B------:R2:W-:Y:S03]  /*136e0*/  SYNCS.ARRIVE.TRANS64.RED.A1T0 RZ, [R0+URZ], RZ ;  /* 0x000000ff00ff79a7 */ /* 0x0005e6000810043f */
.L_x_1559:
[----:B------:R-:W-:Y:S05]  /*136f0*/  BSYNC B0 ;  /* 0x0000000000007941 */ /* 0x000fea0003800000 */
.L_x_1558:
[----:B------:R-:W-:Y:S05]  /*13700*/  @P0 BRA `(.L_x_1560) ;  /* 0xffffff6000840947 */ /* 0x000fea000383ffff */
.L_x_1543:
[----:B------:R-:W-:-:S13]  /*13710*/  ISETP.GE.AND P0, PT, R10, UR41, PT ;  /* 0x000000290a007c0c */ /* 0x000fda000bf06270 */
[----:B------:R-:W-:Y:S05]  /*13720*/  @!P0 BRA `(.L_x_1561) ;  /* 0x000000b0006c8947 */ /* 0x000fea0003800000 */
[----:B-1----:R1:W5:Y:S02]  /*13730*/  LDL.64 R2, [R1+0x178] ;  /* 0x0001780001027983 */ /* 0x0023640000100a00 */
.L_x_1592:
[----:B-----5:R-:W3:Y:S04]  /*13740*/  LD.E R5, desc[UR46][R2.64] ;  /* 0x0000002e02057980 */ /* 0x020ee8000c101900 */
[----:B-12---:R-:W2:Y:S01]  /*13750*/  LD.E R0, desc[UR46][R2.64+0x8] ;  /* 0x0000082e02007980 */ /* 0x006ea2000c101900 */
[----:B---3--:R-:W-:-:S05]  /*13760*/  VIADD R5, R5, 0x1 ;  /* 0x0000000105057836 */ /* 0x008fca0000000000 */
[----:B------:R-:W-:-:S13]  /*13770*/  ISETP.NE.AND P0, PT, R5, 0x2, PT ;  /* 0x000000020500780c */ /* 0x000fda0003f05270 */
[----:B------:R3:W5:Y:S04]  /*13780*/  @P0 LD.E R9, desc[UR46][R2.64+0x4] ;  /* 0x0000042e02090980 */ /* 0x000768000c101900 */
[----:B------:R-:W4:Y:S01]  /*13790*/  @!P0 LD.E R4, desc[UR46][R2.64+0x4] ;  /* 0x0000042e02048980 */ /* 0x000f22000c101900 */
[----:B--2---:R-:W-:-:S03]  /*137a0*/  VIADD R7, R0, 0x1 ;  /* 0x0000000100077836 */ /* 0x004fc60000000000 */
[----:B------:R2:W-:Y:S04]  /*137b0*/  ST.E desc[UR46][R2.64], R5 ;  /* 0x0000000502007985 */ /* 0x0005e8000c10192e */
[----:B------:R3:W-:Y:S04]  /*137c0*/  ST.E desc[UR46][R2.64+0x8], R7 ;  /* 0x0000080702007985 */ /* 0x0007e8000c10192e */
[----:B------:R3:W-:Y:S01]  /*137d0*/  @!P0 ST.E desc[UR46][R2.64], RZ ;  /* 0x000000ff02008985 */ /* 0x0007e2000c10192e */
[----:B----4-:R-:W-:-:S05]  /*137e0*/  @!P0 LOP3.LUT R9, R4, 0x1, RZ, 0x3c, !PT ;  /* 0x0000000104098812 */ /* 0x010fca00078e3cff */
[----:B------:R3:W-:Y:S04]  /*137f0*/  @!P0 ST.E desc[UR46][R2.64+0x4], R9 ;  /* 0x0000040902008985 */ /* 0x0007e8000c10192e */
[----:B------:R-:W4:Y:S04]  /*13800*/  LDL.64 R20, [R1+0x190] ;  /* 0x0001900001147983 */ /* 0x000f280000100a00 */
[----:B----4-:R-:W4:Y:S01]  /*13810*/  LD.E R0, desc[UR46][R20.64+0x1c] ;  /* 0x00001c2e14007980 */ /* 0x010f22000c101900 */
[----:B------:R-:W-:Y:S05]  /*13820*/  YIELD ;  /* 0x0000000000007946 */ /* 0x000fea0003800000 */
[----:B------:R-:W-:Y:S01]  /*13830*/  BSSY B0, `(.L_x_1562) ;  /* 0x0000006000007945 */ /* 0x000fe20003800000 */
[----:B--2---:R-:W-:Y:S01]  /*13840*/  @!P0 IMAD.MOV.U32 R5, RZ, RZ, RZ ;  /* 0x000000ffff058224 */ /* 0x004fe200078e00ff */
[----:B----4-:R-:W-:-:S04]  /*13850*/  LOP3.LUT R0, R0, 0x1, RZ, 0xfc, !PT ;  /* 0x0000000100007812 */ /* 0x010fc800078efcff */
[----:B------:R-:W-:-:S13]  /*13860*/  ISETP.NE.AND P1, PT, R0, 0x3, PT ;  /* 0x000000030000780c */ /* 0x000fda0003f25270 */
[----:B---3--:R-:W-:Y:S05]  /*13870*/  @!P1 BRA `(.L_x_1563) ;  /* 0x0000000000049947 */ /* 0x008fea0003800000 */
[----:B------:R-:W-:Y:S01]  /*13880*/  BPT.TRAP 0x1 ;  /* 0x000000040000795c */ /* 0x000fe20000300000 */
.L_x_1563:
[----:B------:R-:W-:Y:S05]  /*13890*/  BSYNC B0 ;  /* 0x0000000000007941 */ /* 0x000fea0003800000 */
.L_x_1562:
[----:B------:R-:W2:Y:S01]  /*138a0*/  LD.E.64 R6, desc[UR46][R20.64+0x8] ;  /* 0x0000082e14067980 */ /* 0x000ea2000c101b00 */
[----:B-----5:R-:W-:Y:S02]  /*138b0*/  SHF.L.U32 R8, R9, 0x1f, RZ ;  /* 0x0000001f09087819 */ /* 0x020fe400000006ff */
[----:B--2---:R-:W-:-:S05]  /*138c0*/  MOV R6, R6 ;  /* 0x0000000600067202 */ /* 0x004fca0000000f00 */
[----:B------:R-:W-:-:S04]  /*138d0*/  IMAD R5, R5, 0x8, R6 ;  /* 0x0000000805057824 */ /* 0x000fc800078e0206 */
[----:B------:R2:W3:Y:S01]  /*138e0*/  SYNCS.PHASECHK.TRANS64.TRYWAIT P0, [R5+URZ], R8 ;  /* 0x00000008050075a7 */ /* 0x0004e2000800017f */
[----:B------:R-:W4:Y:S04]  /*138f0*/  LD.E R4, desc[UR46][R20.64+0x1c] ;  /* 0x00001c2e14047980 */ /* 0x000f28000c101900 */
[----:B------:R2:W5:Y:S04]  /*13900*/  LD.E R0, desc[UR46][R2.64] ;  /* 0x0000002e02007980 */ /* 0x000568000c101900 */
[----:B------:R2:W5:Y:S01]  /*13910*/  LD.E R6, desc[UR46][R2.64+0x4] ;  /* 0x0000042e02067980 */ /* 0x000562000c101900 */
[----:B------:R-:W-:Y:S01]  /*13920*/  BSSY B0, `(.L_x_1564) ;  /* 0x0000005000007945 */ /* 0x000fe20003800000 */
[----:B----4-:R-:W-:-:S04]  /*13930*/  LOP3.LUT R4, R4, 0x1, RZ, 0xfc, !PT ;  /* 0x0000000104047812 */ /* 0x010fc800078efcff */
[----:B------:R-:W-:-:S13]  /*13940*/  ISETP.NE.AND P1, PT, R4, 0x3, PT ;  /* 0x000000030400780c */ /* 0x000fda0003f25270 */
[----:B--23--:R-:W-:Y:S05]  /*13950*/  @!P1 BRA `(.L_x_1565) ;  /* 0x0000000000049947 */ /* 0x00cfea0003800000 */
[----:B------:R-:W-:Y:S01]  /*13960*/  BPT.TRAP 0x1 ;  /* 0x000000040000795c */ /* 0x000fe20000300000 */
.L_x_1565:
[----:B------:R-:W-:Y:S05]  /*13970*/  BSYNC B0 ;  /* 0x0000000000007941 */ /* 0x000fea0003800000 */
.L_x_1564:
[----:B------:R-:W-:Y:S04]  /*13980*/  BSSY B0, `(.L_x_1566) ;  /* 0x0000008000007945 */ /* 0x000fe80003800000 */
[----:B------:R-:W-:Y:S05]  /*13990*/  @P0 BRA `(.L_x_1567) ;  /* 0x0000000000180947 */ /* 0x000fea0003800000 */
[----:B------:R-:W2:Y:S01]  /*139a0*/  LD.E.64 R4, desc[UR46][R20.64+0x8] ;  /* 0x0000082e14047980 */ /* 0x000ea2000c101b00 */
[----:B-----5:R-:W-:Y:S02]  /*139b0*/  SHF.L.U32 R7, R6, 0x1f, RZ ;  /* 0x0000001f06077819 */ /* 0x020fe400000006ff */
[----:B--2---:R-:W-:-:S05]  /*139c0*/  MOV R5, R4 ;  /* 0x0000000400057202 */ /* 0x004fca0000000f00 */
[----:B------:R-:W-:-:S04]  /*139d0*/  IMAD R0, R0, 0x8, R5 ;  /* 0x0000000800007824 */ /* 0x000fc800078e0205 */
[----:B------:R-:W2:Y:S02]  /*139e0*/  SYNCS.PHASECHK.TRANS64.TRYWAIT P0, [R0+URZ], R7 ;  /* 0x00000007000075a7 */ /* 0x000ea4000800017f */
[----:B--2---:R-:W-:Y:S05]  /*139f0*/  @!P0 BRA `(.L_x_1568) ;  /* 0x0000011000188947 */ /* 0x004fea0003800000 */
.L_x_1567:
[----:B------:R-:W-:Y:S05]  /*13a00*/  BSYNC B0 ;  /* 0x0000000000007941 */ /* 0x000fea0003800000 */
.L_x_1566:
[----:B------:R-:W3:Y:S04]  /*13a10*/  LD.E R5, desc[UR46][R2.64] ;  /* 0x0000002e02057980 */ /* 0x000ee8000c101900 */
[----:B------:R-:W3:Y:S01]  /*13a20*/  LDL.64 R8, [R1+0xa0] ;  /* 0x0000a00001087983 */ /* 0x000ee20000100a00 */
[----:B------:R-:W-:Y:S05]  /*13a30*/  WARPSYNC.ALL ;  /* 0x0000000000007948 */ /* 0x000fea0003800000 */
[----:B------:R-:W4:Y:S04]  /*13a40*/  LDL.64 R18, [R1+0x98] ;  /* 0x0000980001127983 */ /* 0x000f280000100a00 */
[----:B--2--5:R-:W2:Y:S04]  /*13a50*/  LDL.64 R6, [R1+0x98] ;  /* 0x0000980001067983 */ /* 0x024ea80000100a00 */
[----:B------:R-:W2:Y:S01]  /*13a60*/  LDL.64 R12, [R1+0x98] ;  /* 0x00009800010c7983 */ /* 0x000ea20000100a00 */
[----:B---3--:R-:W-:-:S03]  /*13a70*/  IMAD R4, R5, 0x300, R8 ;  /* 0x0000030005047824 */ /* 0x008fc600078e0208 */
[----:B------:R-:W3:Y:S01]  /*13a80*/  LDL.64 R14, [R1+0x98] ;  /* 0x00009800010e7983 */ /* 0x000ee20000100a00 */
[----:B------:R-:W-:Y:S01]  /*13a90*/  IMAD.MOV.U32 R5, RZ, RZ, R9 ;  /* 0x000000ffff057224 */ /* 0x000fe200078e0009 */
[----:B------:R-:W-:Y:S01]  /*13aa0*/  R2UR UR6, R4 ;  /* 0x00000000040672ca */ /* 0x000fe200000e0000 */
[----:B------:R-:W-:-:S03]  /*13ab0*/  WARPGROUP.ARRIVE ;  /* 0x00000000000079c5 */ /* 0x000fc60000000000 */
[----:B------:R-:W-:Y:S01]  /*13ac0*/  R2UR UR7, R5 ;  /* 0x00000000050772ca */ /* 0x000fe200000e0000 */
[----:B------:R-:W-:Y:S02]  /*13ad0*/  VIADD R8, R4, 0x2 ;  /* 0x0000000204087836 */ /* 0x000fe40000000000 */
[----:B------:R-:W-:Y:S01]  /*13ae0*/  IMAD.MOV.U32 R0, RZ, RZ, 0x1 ;  /* 0x00000001ff007424 */ /* 0x000fe200078e00ff */
[----:B------:R1:W-:Y:S04]  /*13af0*/  STL [R1+0x80], RZ ;  /* 0x000080ff01007387 */ /* 0x0003e80000100800 */
[----:B------:R1:W-:Y:S04]  /*13b00*/  STL [R1+0x80], R0 ;  /* 0x0000800001007387 */ /* 0x0003e80000100800 */
[----:B------:R1:W-:Y:S04]  /*13b10*/  STL [R1+0x80], R0 ;  /* 0x0000800001007387 */ /* 0x0003e80000100800 */
[----:B------:R1:W-:Y:S04]  /*13b20*/  STL [R1+0x80], R0 ;  /* 0x0000800001007387 */ /* 0x0003e80000100800 */
[----:B------:R1:W-:Y:S01]  /*13b30*/  STL [R1+0x80], R0 ;  /* 0x0000800001007387 */ /* 0x0003e20000100800 */
[----:B----4-:R-:W-:-:S02]  /*13b40*/  R2UR UR4, R18 ;  /* 0x00000000120472ca */ /* 0x010fc400000e0000 */
[----:B------:R-:W-:Y:S01]  /*13b50*/  R2UR UR5, R19 ;  /* 0x00000000130572ca */ /* 0x000fe200000e0000 */
[----:B------:R-:W4:-:S12]  /*13b60*/  LDL R18, [R1+0x54] ;  /* 0x0000540001127983 */ /* 0x000f180000100800 */
[----:B------:R-:W-:Y:S01]  /*13b70*/  HGMMA.64x96x16.F32 R24, gdesc[UR4], RZ, !UPT, gsb0 ;  /* 0x01600000041879f0 */ /* 0x000fe2000c0008ff */
[----:B--2---:R-:W-:Y:S01]  /*13b80*/  VIADD R6, R6, 0x2 ;  /* 0x0000000206067836 */ /* 0x004fe20000000000 */
        /* <DEDUP_REMOVED lines=17> */
[----:B---3--:R-:W-:-:S02]  /*13ca0*/  VIADD R14, R14, 0x6 ;  /* 0x000000060e0e7836 */ /* 0x008fc40000000000 */
        /* <DEDUP_REMOVED lines=11> */
[----:B----4-:R-:W-:-:S04]  /*13d60*/  LOP3.LUT R18, R18, 0x1, RZ, 0xfc, !PT ;  /* 0x0000000112127812 */ /* 0x010fc800078efcff */
[----:B------:R-:W-:Y:S01]  /*13d70*/  ISETP.NE.AND P1, PT, R18, 0x3, PT ;  /* 0x000000031200780c */ /* 0x000fe20003f25270 */
[----:B------:R-:W-:Y:S01]  /*13d80*/  BSSY B0, `(.L_x_1569) ;  /* 0x0000004000007945 */ /* 0x000fe20003800000 */
[----:B------:R-:W-:-:S11]  /*13d90*/  WARPGROUP.DEPBAR.LE gsb0, 0x0 ;  /* 0x00008000000079c5 */ /* 0x000fd60000010000 */
[----:B-1----:R-:W-:Y:S05]  /*13da0*/  @!P1 BRA `(.L_x_1570) ;  /* 0x0000000000049947 */ /* 0x002fea0003800000 */
[----:B------:R-:W-:Y:S01]  /*13db0*/  BPT.TRAP 0x1 ;  /* 0x000000040000795c */ /* 0x000fe20000300000 */
.L_x_1570:
[----:B------:R-:W-:Y:S05]  /*13dc0*/  BSYNC B0 ;  /* 0x0000000000007941 */ /* 0x000fea0003800000 */
.L_x_1569:
        /* <DEDUP_REMOVED lines=10> */
.L_x_1572:
[----:B------:R-:W-:Y:S05]  /*13e70*/  BSYNC B0 ;  /* 0x0000000000007941 */ /* 0x000fea0003800000 */
.L_x_1571:
[----:B------:R-:W-:Y:S04]  /*13e80*/  BSSY B0, `(.L_x_1573) ;  /* 0x0000006000007945 */ /* 0x000fe80003800000 */
[----:B--2---:R-:W-:Y:S05]  /*13e90*/  @P0 BRA `(.L_x_1574) ;  /* 0x0000000000100947 */ /* 0x004fea0003800000 */
[----:B-----5:R-:W-:Y:S01]  /*13ea0*/  IMAD R4, R4, 0x8, R7 ;  /* 0x0000000804047824 */ /* 0x020fe200078e0207 */
[----:B-1----:R-:W-:-:S04]  /*13eb0*/  SHF.L.U32 R5, R6, 0x1f, RZ ;  /* 0x0000001f06057819 */ /* 0x002fc800000006ff */
[----:B------:R-:W1:Y:S02]  /*13ec0*/  SYNCS.PHASECHK.TRANS64.TRYWAIT P0, [R4+URZ], R5 ;  /* 0x00000005040075a7 */ /* 0x000e64000800017f */
[----:B-1----:R-:W-:Y:S05]  /*13ed0*/  @!P0 BRA `(.L_x_1575) ;  /* 0x0000010800f48947 */ /* 0x002fea0003800000 */
.L_x_1574:
[----:B------:R-:W-:Y:S05]  /*13ee0*/  BSYNC B0 ;  /* 0x0000000000007941 */ /* 0x000fea0003800000 */
.L_x_1573:
[----:B------:R-:W2:Y:S04]  /*13ef0*/  LD.E R11, desc[UR46][R2.64] ;  /* 0x0000002e020b7980 */ /* 0x000ea8000c101900 */
[----:B-----5:R-:W2:Y:S01]  /*13f00*/  LDL.64 R6, [R1+0x118] ;  /* 0x0001180001067983 */ /* 0x020ea20000100a00 */
[----:B------:R-:W-:Y:S05]  /*13f10*/  WARPSYNC.ALL ;  /* 0x0000000000007948 */ /* 0x000fea0003800000 */
[----:B------:R-:W3:Y:S04]  /*13f20*/  LDL R18, [R1+0x90] ;  /* 0x0000900001127983 */ /* 0x000ee80000100800 */
[----:B-1----:R-:W4:Y:S04]  /*13f30*/  LDL.64 R4, [R1+0x110] ;  /* 0x0001100001047983 */ /* 0x002f280000100a00 */
[----:B------:R-:W4:Y:S04]  /*13f40*/  LDL.64 R8, [R1+0x110] ;  /* 0x0001100001087983 */ /* 0x000f280000100a00 */
[----:B------:R-:W4:Y:S01]  /*13f50*/  LDL.64 R12, [R1+0x110] ;  /* 0x00011000010c7983 */ /* 0x000f220000100a00 */
[----:B--2---:R-:W-:-:S03]  /*13f60*/  IMAD R6, R11, 0xc00, R6 ;  /* 0x00000c000b067824 */ /* 0x004fc600078e0206 */
[----:B------:R-:W2:Y:S01]  /*13f70*/  LDL.64 R14, [R1+0x110] ;  /* 0x00011000010e7983 */ /* 0x000ea20000100a00 */
[----:B------:R-:W-:Y:S01]  /*13f80*/  R2UR UR7, R7 ;  /* 0x00000000070772ca */ /* 0x000fe200000e0000 */
[----:B------:R-:W-:Y:S01]  /*13f90*/  WARPGROUP.ARRIVE ;  /* 0x00000000000079c5 */ /* 0x000fe20000000000 */
[----:B------:R-:W-:Y:S02]  /*13fa0*/  R2UR UR6, R6 ;  /* 0x00000000060672ca */ /* 0x000fe400000e0000 */
[----:B---3--:R-:W-:Y:S02]  /*13fb0*/  ISETP.NE.U32.AND P0, PT, R18, RZ, PT ;  /* 0x000000ff1200720c */ /* 0x008fe40003f05070 */
[----:B------:R-:W3:Y:S01]  /*13fc0*/  LDL.64 R18, [R1+0x110] ;  /* 0x0001100001127983 */ /* 0x000ee20000100a00 */
[----:B----4-:R-:W-:Y:S02]  /*13fd0*/  R2UR UR4, R4 ;  /* 0x00000000040472ca */ /* 0x010fe400000e0000 */
[----:B------:R-:W-:-:S08]  /*13fe0*/  R2UR UR5, R5 ;  /* 0x00000000050572ca */ /* 0x000fd000000e0000 */
[----:B------:R-:W-:-:S05]  /*13ff0*/  VOTEU.ANY UP0, P0 ;  /* 0x00000000003f7886 */ /* 0x000fca0000000100 */
        /* <DEDUP_REMOVED lines=129> */
[----:B----4-:R-:W-:Y:S01]  /*14810*/  VIADD R8, R8, 0xc02 ;  /* 0x00000c0208087836 */ /* 0x010fe20000000000 */
        /* <DEDUP_REMOVED lines=9> */
[----:B------:R-:W-:-:S02]  /*148b0*/  VIADD R12, R12, 0xc04 ;  /* 0x00000c040c0c7836 */ /* 0x000fc40000000000 */
        /* <DEDUP_REMOVED lines=20> */
[----:B------:R2:W-:Y:S04]  /*14a00*/  STL [R1+0x90], R0 ;  /* 0x0000900001007387 */ /* 0x0005e80000100800 */
[----:B------:R2:W-:Y:S01]  /*14a10*/  STL [R1+0x90], R0 ;  /* 0x0000900001007387 */ /* 0x0005e20000100800 */
[----:B------:R-:W-:-:S02]  /*14a20*/  WARPGROUP.DEPBAR.LE gsb0, 0x0 ;  /* 0x00008000000079c5 */ /* 0x000fc40000010000 */
[----:B------:R-:W-:-:S06]  /*14a30*/  WARPGROUP.ARRIVE ;  /* 0x00000000000079c5 */ /* 0x000fcc0000000000 */
[----:B------:R-:W-:Y:S01]  /*14a40*/  HGMMA.64x96x16.F32 R24, gdesc[UR4], R24, gsb0 ;  /* 0x01600000041879f0 */ /* 0x000fe20008000818 */
[----:B------:R2:W-:Y:S01]  /*14a50*/  STL [R1+0x90], R0 ;  /* 0x0000900001007387 */ /* 0x0005e20000100800 */
[----:B-1----:R-:W-:-:S03]  /*14a60*/  LOP3.LUT P1, RZ, R23, 0x7f, RZ, 0xc0, !PT ;  /* 0x0000007f17ff7812 */ /* 0x002fc6000782c0ff */
        /* <DEDUP_REMOVED lines=15> */
[----:B------:R-:W3:Y:S04]  /*14b60*/  @!P1 LD.E.64 R20, desc[UR46][R20.64+0x30] ;  /* 0x0000302e14149980 */ /* 0x000ee8000c101b00 */
[----:B------:R-:W4:Y:S01]  /*14b70*/  @!P1 LD.E R4, desc[UR46][R2.64] ;  /* 0x0000002e02049980 */ /* 0x000f22000c101900 */
[----:B---3--:R-:W-:-:S05]  /*14b80*/  @!P1 MOV R5, R20 ;  /* 0x0000001400059202 */ /* 0x008fca0000000f00 */
[----:B----4-:R-:W-:-:S05]  /*14b90*/  @!P1 IMAD R4, R4, 0x8, R5 ;  /* 0x0000000804049824 */ /* 0x010fca00078e0205 */
[----:B------:R-:W-:-:S04]  /*14ba0*/  @!P1 PRMT R4, RZ, 0x654, R4 ;  /* 0x00000654ff049816 */ /* 0x000fc80000000004 */
[----:B------:R1:W-:Y:S01]  /*14bb0*/  @!P1 SYNCS.ARRIVE.TRANS64.RED.A1T0 RZ, [R4+URZ], RZ ;  /* 0x000000ff04ff99a7 */ /* 0x0003e2000810043f */
[----:B------:R-:W3:Y:S01]  /*14bc0*/  LDL.64 R8, [R1+0x170] ;  /* 0x0001700001087983 */ /* 0x000ee20000100a00 */
[----:B------:R-:W-:Y:S02]  /*14bd0*/  ULDC UR4, c[0x0][0x20] ;  /* 0x0000080000047ab9 */ /* 0x000fe40000000800 */
[----:B------:R-:W-:Y:S01]  /*14be0*/  VIADD R5, R22, -UR4 ;  /* 0x8000000416057c36 */ /* 0x000fe20008000000 */
[----:B------:R-:W4:Y:S04]  /*14bf0*/  LDL R14, [R1+0x70] ;  /* 0x00007000010e7983 */ /* 0x000f280000100800 */
[----:B------:R-:W2:Y:S04]  /*14c00*/  LDL R11, [R5] ;  /* 0x00000000050b7983 */ /* 0x000ea80000100800 */
[----:B------:R-:W4:Y:S04]  /*14c10*/  LDL R7, [R5+0x8] ;  /* 0x0000080005077983 */ /* 0x000f280000100800 */
[----:B-1----:R-:W2:Y:S04]  /*14c20*/  LDL R4, [R5+0x18] ;  /* 0x0000180005047983 */ /* 0x002ea80000100800 */
[----:B------:R-:W4:Y:S04]  /*14c30*/  LDL R6, [R5+0x4] ;  /* 0x0000040005067983 */ /* 0x000f280000100800 */
[----:B------:R-:W4:Y:S04]  /*14c40*/  LDL R13, [R5+0xc] ;  /* 0x00000c00050d7983 */ /* 0x000f280000100800 */
[----:B------:R-:W4:Y:S04]  /*14c50*/  LDL R12, [R5+0x10] ;  /* 0x00001000050c7983 */ /* 0x000f280000100800 */
[----:B------:R-:W4:Y:S04]  /*14c60*/  LDL R15, [R5+0x14] ;  /* 0x00001400050f7983 */ /* 0x000f280000100800 */
[----:B---3--:R-:W3:Y:S01]  /*14c70*/  LD.E R9, desc[UR46][R8.64] ;  /* 0x0000002e08097980 */ /* 0x008ee2000c101900 */
[----:B------:R-:W-:Y:S01]  /*14c80*/  BSSY B0, `(.L_x_1576) ;  /* 0x000009d000007945 */ /* 0x000fe20003800000 */
[----:B--2---:R-:W-:Y:S01]  /*14c90*/  ISETP.GE.AND P0, PT, R4, 0x1, PT ;  /* 0x000000010400780c */ /* 0x004fe20003f06270 */
[----:B---3--:R-:W-:-:S04]  /*14ca0*/  FMUL.FTZ R28, R28, R9 ;  /* 0x000000091c1c7220 */ /* 0x008fc80000410000 */
[----:B------:R1:W2:Y:S01]  /*14cb0*/  MUFU.TANH R72, R28 ;  /* 0x0000001c00487308 */ /* 0x0002a20000002400 */
[----:B------:R-:W-:Y:S01]  /*14cc0*/  FMUL.FTZ R99, R30, R9 ;  /* 0x000000091e637220 */ /* 0x000fe20000410000 */
[----:B-1----:R-:W-:-:S04]  /*14cd0*/  SHF.R.S32.HI R28, RZ, 0x1f, R11 ;  /* 0x0000001fff1c7819 */ /* 0x002fc8000001140b */
[----:B------:R-:W-:-:S04]  /*14ce0*/  LEA.HI R28, R28, R11, RZ, 0x7 ;  /* 0x0000000b1c1c7211 */ /* 0x000fc800078f38ff */
[----:B------:R-:W-:-:S05]  /*14cf0*/  LOP3.LUT R30, R28, 0xffffff80, RZ, 0xc0, !PT ;  /* 0xffffff801c1e7812 */ /* 0x000fca00078ec0ff */
[----:B------:R-:W-:Y:S02]  /*14d00*/  IMAD.IADD R30, R11, 0x1, -R30 ;  /* 0x000000010b1e7824 */ /* 0x000fe400078e0a1e */
[-C--:B------:R-:W-:Y:S01]  /*14d10*/  FMUL.FTZ R89, R27, R9.reuse ;  /* 0x000000091b597220 */ /* 0x080fe20000410000 */
[-C--:B------:R-:W-:Y:S02]  /*14d20*/  FMUL.FTZ R29, R29, R9.reuse ;  /* 0x000000091d1d7220 */ /* 0x080fe40000410000 */
[----:B------:R-:W-:Y:S01]  /*14d30*/  SHF.R.S32.HI R23, RZ, 0x1f, R30 ;  /* 0x0000001fff177819 */ /* 0x000fe2000001141e */
[-C--:B------:R-:W-:Y:S01]  /*14d40*/  FMUL.FTZ R32, R32, R9.reuse ;  /* 0x0000000920207220 */ /* 0x080fe20000410000 */
[----:B------:R-:W-:Y:S02]  /*14d50*/  FMUL.FTZ R105, R31, R9 ;  /* 0x000000091f697220 */ /* 0x000fe40000410000 */
[----:B------:R-:W-:Y:S01]  /*14d60*/  LEA.HI R27, R23, R30, RZ, 0x2 ;  /* 0x0000001e171b7211 */ /* 0x000fe200078f10ff */
[----:B------:R1:W3:Y:S01]  /*14d70*/  MUFU.TANH R73, R29 ;  /* 0x0000001d00497308 */ /* 0x0002e20000002400 */
[----:B------:R-:W-:-:S07]  /*14d80*/  SHF.R.S32.HI R11, RZ, 0x7, R28 ;  /* 0x00000007ff0b7819 */ /* 0x000fce000001141c */
[----:B------:R4:W2:Y:S01]  /*14d90*/  MUFU.TANH R31, R32 ;  /* 0x00000020001f7308 */ /* 0x0008a20000002400 */
[--C-:B-1----:R-:W-:Y:S02]  /*14da0*/  SHF.R.S32.HI R29, RZ, 0x2, R27.reuse ;  /* 0x00000002ff1d7819 */ /* 0x102fe4000001141b */
[----:B------:R-:W-:Y:S02]  /*14db0*/  LEA.HI R23, R23, R30, RZ, 0x5 ;  /* 0x0000001e17177211 */ /* 0x000fe400078f28ff */
[----:B----4-:R-:W-:-:S04]  /*14dc0*/  SHF.R.S32.HI R32, RZ, 0x1f, R27 ;  /* 0x0000001fff207819 */ /* 0x010fc8000001141b */
[----:B------:R-:W-:Y:S02]  /*14dd0*/  LEA.HI R32, R32, R29, RZ, 0x3 ;  /* 0x0000001d20207211 */ /* 0x000fe400078f18ff */
[----:B------:R-:W-:Y:S02]  /*14de0*/  LEA.HI R28, R28, R11, RZ, 0x1 ;  /* 0x0000000b1c1c7211 */ /* 0x000fe400078f08ff */
[----:B------:R-:W-:Y:S02]  /*14df0*/  LOP3.LUT R32, R32, 0xfffffff8, RZ, 0xc0, !PT ;  /* 0xfffffff820207812 */ /* 0x000fe400078ec0ff */
[----:B------:R-:W-:Y:S01]  /*14e00*/  SHF.R.S32.HI R23, RZ, 0x5, R23 ;  /* 0x00000005ff177819 */ /* 0x000fe20000011417 */
[-C--:B------:R-:W-:Y:S01]  /*14e10*/  FMUL.FTZ R8, R24, R9.reuse ;  /* 0x0000000918087220 */ /* 0x080fe20000410000 */
[----:B------:R-:W-:Y:S01]  /*14e20*/  LOP3.LUT R28, R28, 0x3fffffe, RZ, 0xc0, !PT ;  /* 0x03fffffe1c1c7812 */ /* 0x000fe200078ec0ff */
[----:B------:R-:W-:Y:S02]  /*14e30*/  IMAD.IADD R32, R29, 0x1, -R32 ;  /* 0x000000011d207824 */ /* 0x000fe400078e0a20 */
        /* <DEDUP_REMOVED lines=33> */
[----:B------:R-:W-:-:S02]  /*15050*/  IMAD R29, R10, -0x60, R7 ;  /* 0xffffffa00a1d7824 */ /* 0x000fc400078e0207 */
[-C--:B------:R-:W-:Y:S01]  /*15060*/  FMUL.FTZ R141, R71, R9.reuse ;  /* 0x00000009478d7220 */ /* 0x080fe20000410000 */
[----:B------:R-:W-:Y:S01]  /*15070*/  IMAD R23, R14, 0x8, R23 ;  /* 0x000000080e177824 */ /* 0x000fe200078e0217 */
[----:B------:R-:W-:Y:S01]  /*15080*/  LOP3.LUT R27, R27, 0x7ffffffc, RZ, 0xc0, !PT ;  /* 0x7ffffffc1b1b7812 */ /* 0x000fe200078ec0ff */
[-C--:B------:R-:W-:Y:S01]  /*15090*/  FMUL.FTZ R45, R45, R9.reuse ;  /* 0x000000092d2d7220 */ /* 0x080fe20000410000 */
[-C--:B------:R-:W-:Y:S01]  /*150a0*/  FMUL.FTZ R49, R49, R9.reuse ;  /* 0x0000000931317220 */ /* 0x080fe20000410000 */
[-C--:B------:R-:W-:Y:S01]  /*150b0*/  FMUL.FTZ R53, R53, R9.reuse ;  /* 0x0000000935357220 */ /* 0x080fe20000410000 */
[-C--:B------:R-:W-:Y:S01]  /*150c0*/  FMUL.FTZ R59, R59, R9.reuse ;  /* 0x000000093b3b7220 */ /* 0x080fe20000410000 */
[-C--:B------:R-:W-:Y:S01]  /*150d0*/  FMUL.FTZ R61, R61, R9.reuse ;  /* 0x000000093d3d7220 */ /* 0x080fe20000410000 */
[----:B------:R-:W-:Y:S01]  /*150e0*/  FMUL.FTZ R65, R65, R9 ;  /* 0x0000000941417220 */ /* 0x000fe20000410000 */
[----:B------:R-:W-:Y:S01]  /*150f0*/  IMAD.IADD R28, R11, 0x1, -R28 ;  /* 0x000000010b1c7824 */ /* 0x000fe200078e0a1c */
[----:B------:R-:W-:Y:S01]  /*15100*/  IADD3 R14, -R6, 0x1, R29 ;  /* 0x00000001060e7810 */ /* 0x000fe20007ffe11d */
[----:B------:R-:W-:Y:S01]  /*15110*/  IMAD.U32 R11, R23, 0x10, R32 ;  /* 0x00000010170b7824 */ /* 0x000fe200078e0020 */
[----:B------:R-:W1:Y:S01]  /*15120*/  MUFU.TANH R8, R8 ;  /* 0x0000000800087308 */ /* 0x000e620000002400 */
[----:B------:R-:W-:-:S02]  /*15130*/  IMAD.IADD R27, R30, 0x1, -R27 ;  /* 0x000000011e1b7824 */ /* 0x000fc400078e0a1b */
[----:B------:R-:W-:Y:S01]  /*15140*/  FMUL.FTZ R44, R44, R9 ;  /* 0x000000092c2c7220 */ /* 0x000fe20000410000 */
[----:B------:R-:W-:Y:S01]  /*15150*/  IMAD R11, R28, 0x40, R11 ;  /* 0x000000401c0b7824 */ /* 0x000fe200078e020b */
[----:B------:R-:W-:-:S03]  /*15160*/  LOP3.LUT R28, RZ, R13, RZ, 0x33, !PT ;  /* 0x0000000dff1c7212 */ /* 0x000fc600078e33ff */
[----:B------:R-:W4:Y:S01]  /*15170*/  MUFU.TANH R25, R25 ;  /* 0x0000001900197308 */ /* 0x000f220000002400 */
[----:B------:R-:W-:-:S07]  /*15180*/  IMAD R9, R27, -0x2, R14 ;  /* 0xfffffffe1b097824 */ /* 0x000fce00078e020e */
        /* <DEDUP_REMOVED lines=42> */
[----:B------:R-:W-:-:S02]  /*15430*/  IMAD R14, R10, -0x60, RZ ;  /* 0xffffffa00a0e7824 */ /* 0x000fc400078e02ff */
[C---:B------:R-:W-:Y:S02]  /*15440*/  IMAD.IADD R30, R9.reuse, 0x1, R12 ;  /* 0x00000001091e7824 */ /* 0x040fe400078e020c */
[----:B------:R-:W-:Y:S02]  /*15450*/  IMAD.IADD R32, R9, 0x1, R28 ;  /* 0x0000000109207824 */ /* 0x000fe400078e021c */
[----:B------:R-:W-:Y:S01]  /*15460*/  IMAD R42, R10, -0x60, R15 ;  /* 0xffffffa00a2a7824 */ /* 0x000fe200078e020f */
[----:B------:R3:W1:Y:S01]  /*15470*/  MUFU.TANH R39, R44 ;  /* 0x0000002c00277308 */ /* 0x0006620000002400 */
[--C-:B------:R-:W-:Y:S02]  /*15480*/  IMAD.IADD R9, R30, 0x1, R11.reuse ;  /* 0x000000011e097824 */ /* 0x100fe400078e020b */
[----:B------:R-:W-:Y:S02]  /*15490*/  IMAD.IADD R12, R32, 0x1, R11 ;  /* 0x00000001200c7824 */ /* 0x000fe400078e020b */
[----:B---3--:R-:W-:Y:S01]  /*154a0*/  IMAD R44, R27, -0x2, R14 ;  /* 0xfffffffe1b2c7824 */ /* 0x008fe200078e020e */
[----:B--2-4-:R-:W-:Y:S06]  /*154b0*/  @!P0 BRA `(.L_x_1577) ;  /* 0x0000000000648947 */ /* 0x014fec0003800000 */
        /* <DEDUP_REMOVED lines=12> */
.L_x_1581:
[----:B------:R-:W-:Y:S05]  /*15580*/  BSYNC B2 ;  /* 0x0000000000027941 */ /* 0x000fea0003800000 */
.L_x_1580:
[----:B------:R-:W-:Y:S01]  /*15590*/  LOP3.LUT R13, RZ, R13, RZ, 0x33, !PT ;  /* 0x0000000dff0d7212 */ /* 0x000fe200078e33ff */
[----:B------:R-:W-:Y:S06]  /*155a0*/  BRA `(.L_x_1582) ;  /* 0x0000000000187947 */ /* 0x000fec0003800000 */
.L_x_1579:
[----:B------:R-:W-:-:S13]  /*155b0*/  ISETP.NE.AND P0, PT, R4, 0x1, PT ;  /* 0x000000010400780c */ /* 0x000fda0003f05270 */
[----:B------:R-:W-:Y:S05]  /*155c0*/  @!P0 BRA `(.L_x_1582) ;  /* 0x0000000000108947 */ /* 0x000fea0003800000 */
[----:B------:R-:W2:Y:S04]  /*155d0*/  LDL R14, [R5+0x1c] ;  /* 0x00001c00050e7983 */ /* 0x000ea80000100800 */
[----:B------:R-:W3:Y:S01]  /*155e0*/  LDL R28, [R5+0x20] ;  /* 0x00002000051c7983 */ /* 0x000ee20000100800 */
[----:B--2---:R-:W-:-:S05]  /*155f0*/  IMAD.HI.U32 R13, R13, R14, RZ ;  /* 0x0000000e0d0d7227 */ /* 0x004fca00078e00ff */
[----:B---3--:R-:W-:-:S07]  /*15600*/  SHF.R.U32.HI R13, RZ, R28, R13 ;  /* 0x0000001cff0d7219 */ /* 0x008fce000001160d */
.L_x_1582:
[----:B------:R-:W-:Y:S05]  /*15610*/  BSYNC B1 ;  /* 0x0000000000017941 */ /* 0x000fea0003800000 */
.L_x_1578:
[----:B------:R-:W-:-:S05]  /*15620*/  IMAD R13, R4, R13, R44 ;  /* 0x0000000d040d7224 */ /* 0x000fca00078e022c */
[----:B------:R-:W-:Y:S02]  /*15630*/  VIMNMX R12, R12, R13, !PT ;  /* 0x0000000d0c0c7248 */ /* 0x000fe40007fe0100 */
[----:B------:R-:W-:-:S07]  /*15640*/  VIADDMNMX R9, R13, R4, R9, PT ;  /* 0x000000040d097246 */ /* 0x000fce0003800109 */
.L_x_1577:
[----:B------:R-:W-:Y:S05]  /*15650*/  BSYNC B0 ;  /* 0x0000000000007941 */ /* 0x000fea0003800000 */
.L_x_1576:
[C---:B------:R-:W-:Y:S01]  /*15660*/  ISETP.GE.AND P0, PT, R42.reuse, 0x2, PT ;  /* 0x000000022a00780c */ /* 0x040fe20003f06270 */
        /* <DEDUP_REMOVED lines=12> */
[----:B------:R-:W-:-:S02]  /*15730*/  FSEL R59, R73, -INF , !P2 ;  /* 0xff800000493b7808 */ /* 0x000fc40005000000 */
        /* <DEDUP_REMOVED lines=10> */
[----:B-1----:R-:W-:Y:S02]  /*157e0*/  FSEL R51, R33, -INF , !P2 ;  /* 0xff80000021337808 */ /* 0x002fe40005000000 */
        /* <DEDUP_REMOVED lines=63> */
[----:B------:R-:W-:Y:S02]  /*15be0*/  P2R R46, PR, RZ, 0x10 ;  /* 0x00000010ff2e7803 */ /* 0x000fe40000000000 */
        /* <DEDUP_REMOVED lines=18> */
[----:B------:R-:W-:Y:S02]  /*15d10*/  P2R R14, PR, RZ, 0x40 ;  /* 0x00000040ff0e7803 */ /* 0x000fe40000000000 */
[----:B------:R-:W-:-:S04]  /*15d20*/  ISETP.GT.AND P6, PT, R12, RZ, !P6 ;  /* 0x000000ff0c00720c */ /* 0x000fc800077c4270 */
[----:B------:R-:W-:-:S04]  /*15d30*/  ISETP.LT.OR P6, PT, R9, 0x1, P6 ;  /* 0x000000010900780c */ /* 0x000fc800037c1670 */
[----:B------:R-:W-:Y:S01]  /*15d40*/  FSEL R189, R8, -INF , !P6 ;  /* 0xff80000008bd7808 */ /* 0x000fe20007000000 */
[----:B------:R-:W-:Y:S01]  /*15d50*/  IMAD.IADD R8, R32, 0x1, R11 ;  /* 0x0000000120087824 */ /* 0x000fe200078e020b */
[----:B------:R-:W-:-:S04]  /*15d60*/  ISETP.GE.AND P6, PT, R42, 0x5a, PT ;  /* 0x0000005a2a00780c */ /* 0x000fc80003fc6270 */
[----:B------:R-:W-:Y:S02]  /*15d70*/  P2R R42, PR, RZ, 0x40 ;  /* 0x00000040ff2a7803 */ /* 0x000fe40000000000 */
[----:B------:R-:W-:-:S04]  /*15d80*/  ISETP.GT.AND P6, PT, R12, 0x59, !P6 ;  /* 0x000000590c00780c */ /* 0x000fc800077c4270 */
[----:B------:R-:W-:Y:S01]  /*15d90*/  ISETP.LT.OR P6, PT, R9, 0x5a, P6 ;  /* 0x0000005a0900780c */ /* 0x000fe200037c1670 */
[----:B------:R-:W-:-:S03]  /*15da0*/  IMAD.IADD R9, R30, 0x1, R11 ;  /* 0x000000011e097824 */ /* 0x000fc600078e020b */
        /* <DEDUP_REMOVED lines=15> */
.L_x_1588:
[----:B------:R-:W-:Y:S05]  /*15ea0*/  BSYNC B2 ;  /* 0x0000000000027941 */ /* 0x000fea0003800000 */
.L_x_1587:
[----:B------:R-:W-:Y:S01]  /*15eb0*/  LOP3.LUT R7, RZ, R7, RZ, 0x33, !PT ;  /* 0x00000007ff077212 */ /* 0x000fe200078e33ff */
[----:B------:R-:W-:Y:S06]  /*15ec0*/  BRA `(.L_x_1589) ;  /* 0x0000000000187947 */ /* 0x000fec0003800000 */
.L_x_1586:
[----:B------:R-:W-:-:S13]  /*15ed0*/  ISETP.NE.AND P6, PT, R4, 0x1, PT ;  /* 0x000000010400780c */ /* 0x000fda0003fc5270 */
[----:B------:R-:W-:Y:S05]  /*15ee0*/  @!P6 BRA `(.L_x_1589) ;  /* 0x000000000010e947 */ /* 0x000fea0003800000 */
[----:B------:R-:W2:Y:S04]  /*15ef0*/  LDL R6, [R5+0x1c] ;  /* 0x00001c0005067983 */ /* 0x000ea80000100800 */
[----:B------:R-:W3:Y:S01]  /*15f00*/  LDL R12, [R5+0x20] ;  /* 0x00002000050c7983 */ /* 0x000ee20000100800 */
[----:B--2---:R-:W-:-:S05]  /*15f10*/  IMAD.HI.U32 R7, R7, R6, RZ ;  /* 0x0000000607077227 */ /* 0x004fca00078e00ff */
[----:B---3--:R-:W-:-:S07]  /*15f20*/  SHF.R.U32.HI R7, RZ, R12, R7 ;  /* 0x0000000cff077219 */ /* 0x008fce0000011607 */
.L_x_1589:
[----:B------:R-:W-:Y:S05]  /*15f30*/  BSYNC B1 ;  /* 0x0000000000017941 */ /* 0x000fea0003800000 */
.L_x_1585:
[----:B------:R-:W-:-:S05]  /*15f40*/  IMAD R7, R4, R7, R44 ;  /* 0x0000000704077224 */ /* 0x000fca00078e022c */
[----:B------:R-:W-:Y:S02]  /*15f50*/  VIADDMNMX R9, R7, R4, R9, PT ;  /* 0x0000000407097246 */ /* 0x000fe40003800109 */
[----:B------:R-:W-:-:S07]  /*15f60*/  VIMNMX R8, R8, R7, !PT ;  /* 0x0000000708087248 */ /* 0x000fce0007fe0100 */
.L_x_1584:
[----:B------:R-:W-:Y:S05]  /*15f70*/  BSYNC B0 ;  /* 0x0000000000007941 */ /* 0x000fea0003800000 */
.L_x_1583:
[----:B------:R-:W2:Y:S01]  /*15f80*/  LD.E.64 R4, desc[UR46][R16.64+0x440] ;  /* 0x0004402e10047980 */ /* 0x000ea2000c101b00 */
[C---:B------:R-:W-:Y:S02]  /*15f90*/  ISETP.GT.AND P0, PT, R8.reuse, 0x1, !P0 ;  /* 0x000000010800780c */ /* 0x040fe40004704270 */
[----:B------:R-:W-:Y:S01]  /*15fa0*/  ISETP.GT.AND P1, PT, R8, 0x8, !P1 ;  /* 0x000000080800780c */ /* 0x000fe20004f24270 */
[----:B------:R-:W3:Y:S01]  /*15fb0*/  LD.E R108, desc[UR46][R16.64+0x460] ;  /* 0x0004602e106c7980 */ /* 0x000ee2000c101900 */
[C---:B------:R-:W-:Y:S02]  /*15fc0*/  ISETP.LT.OR P0, PT, R9.reuse, 0x2, P0 ;  /* 0x000000020900780c */ /* 0x040fe40000701670 */
[----:B------:R-:W-:Y:S01]  /*15fd0*/  ISETP.LT.OR P1, PT, R9, 0x9, P1 ;  /* 0x000000090900780c */ /* 0x000fe20000f21670 */
[----:B------:R-:W4:Y:S01]  /*15fe0*/  LD.E R44, desc[UR46][R16.64+0x2b0] ;  /* 0x0002b02e102c7980 */ /* 0x000f22000c101900 */
[----:B------:R-:W-:Y:S02]  /*15ff0*/  FSEL R89, R89, -INF , !P0 ;  /* 0xff80000059597808 */ /* 0x000fe40004000000 */
[----:B------:R-:W-:Y:S01]  /*16000*/  ISETP.NE.AND P0, PT, R28, RZ, PT ;  /* 0x000000ff1c00720c */ /* 0x000fe20003f05270 */
[----:B------:R-:W5:Y:S01]  /*16010*/  LD.E R60, desc[UR46][R16.64+0x23c] ;  /* 0x00023c2e103c7980 */ /* 0x000f62000c101900 */
[----:B------:R-:W-:-:S02]  /*16020*/  FSEL R99, R99, -INF , !P1 ;  /* 0xff80000063637808 */ /* 0x000fc40004800000 */
[----:B------:R-:W-:Y:S01]  /*16030*/  ISETP.GT.AND P0, PT, R8, 0x9, !P0 ;  /* 0x000000090800780c */ /* 0x000fe20004704270 */
[----:B------:R-:W4:Y:S01]  /*16040*/  LD.E R28, desc[UR46][R16.64+0x284] ;  /* 0x0002842e101c7980 */ /* 0x000f22000c101900 */
[----:B------:R-:W-:Y:S02]  /*16050*/  ISETP.NE.AND P1, PT, R54, RZ, PT ;  /* 0x000000ff3600720c */ /* 0x000fe40003f25270 */
[----:B------:R-:W-:Y:S01]  /*16060*/  ISETP.LT.OR P0, PT, R9, 0xa, P0 ;  /* 0x0000000a0900780c */ /* 0x000fe20000701670 */
[----:B------:R-:W5:Y:S01]  /*16070*/  LD.E R54, desc[UR46][R16.64+0x320] ;  /* 0x0003202e10367980 */ /* 0x000f62000c101900 */
[----:B------:R-:W-:Y:S02]  /*16080*/  ISETP.NE.AND P6, PT, R36, RZ, PT ;  /* 0x000000ff2400720c */ /* 0x000fe40003fc5270 */
[----:B------:R-:W-:Y:S01]  /*16090*/  FSEL R105, R105, -INF , !P0 ;  /* 0xff80000069697808 */ /* 0x000fe20004000000 */
[----:B------:R-:W4:Y:S01]  /*160a0*/  LD.E R36, desc[UR46][R16.64+0x270] ;  /* 0x0002702e10247980 */ /* 0x000f22000c101900 */
[----:B------:R-:W-:-:S02]  /*160b0*/  ISETP.NE.AND P0, PT, R46, RZ, PT ;  /* 0x000000ff2e00720c */ /* 0x000fc40003f05270 */
[C---:B------:R-:W-:Y:S01]  /*160c0*/  ISETP.GT.AND P2, PT, R8.reuse, 0x49, !P2 ;  /* 0x000000490800780c */ /* 0x040fe20005744270 */
[----:B------:R-:W5:Y:S01]  /*160d0*/  LD.E R46, desc[UR46][R16.64+0x2d0] ;  /* 0x0002d02e102e7980 */ /* 0x000f62000c101900 */
[C---:B------:R-:W-:Y:S02]  /*160e0*/  ISETP.GT.AND P0, PT, R8.reuse, 0x10, !P0 ;  /* 0x000000100800780c */ /* 0x040fe40004704270 */
[C---:B------:R-:W-:Y:S01]  /*160f0*/  ISETP.GT.AND P3, PT, R8.reuse, 0x50, !P3 ;  /* 0x000000500800780c */ /* 0x040fe20005f64270 */
[----:B------:R-:W5:Y:S01]  /*16100*/  LD.E R74, desc[UR46][R16.64+0x24c] ;  /* 0x00024c2e104a7980 */ /* 0x000f62000c101900 */
[----:B------:R-:W-:Y:S02]  /*16110*/  ISETP.LT.OR P0, PT, R9, 0x11, P0 ;  /* 0x000000110900780c */ /* 0x000fe40000701670 */
[----:B------:R-:W-:Y:S01]  /*16120*/  ISETP.GT.AND P4, PT, R8, 0x51, !P4 ;  /* 0x000000510800780c */ /* 0x000fe20006784270 */
[----:B------:R-:W5:Y:S01]  /*16130*/  LD.E R72, desc[UR46][R16.64+0x25c] ;  /* 0x00025c2e10487980 */ /* 0x000f62000c101900 */
[----:B------:R-:W-:-:S02]  /*16140*/  FSEL R113, R113, -INF , !P0 ;  /* 0xff80000071717808 */ /* 0x000fc40004000000 */
[----:B------:R-:W-:Y:S01]  /*16150*/  ISETP.NE.AND P0, PT, R50, RZ, PT ;  /* 0x000000ff3200720c */ /* 0x000fe20003f05270 */
[----:B------:R-:W5:Y:S03]  /*16160*/  LD.E R70, desc[UR46][R16.64+0x268] ;  /* 0x0002682e10467980 */ /* 0x000f66000c101900 */
[C---:B------:R-:W-:Y:S01]  /*16170*/  ISETP.GT.AND P0, PT, R8.reuse, 0x11, !P0 ;  /* 0x000000110800780c */ /* 0x040fe20004704270 */
[----:B------:R-:W5:Y:S03]  /*16180*/  LD.E R50, desc[UR46][R16.64+0x2f0] ;  /* 0x0002f02e10327980 */ /* 0x000f66000c101900 */
[----:B------:R-:W-:Y:S01]  /*16190*/  ISETP.LT.OR P0, PT, R9, 0x12, P0 ;  /* 0x000000120900780c */ /* 0x000fe20000701670 */
[----:B------:R-:W5:Y:S03]  /*161a0*/  LD.E R68, desc[UR46][R16.64+0x26c] ;  /* 0x00026c2e10447980 */ /* 0x000f66000c101900 */
[----:B------:R-:W-:Y:S01]  /*161b0*/  FSEL R119, R119, -INF , !P0 ;  /* 0xff80000077777808 */ /* 0x000fe20004000000 */
[----:B------:R-:W5:Y:S01]  /*161c0*/  LD.E R64, desc[UR46][R16.64+0x278] ;  /* 0x0002782e10407980 */ /* 0x000f62000c101900 */
[----:B------:R-:W-:-:S02]  /*161d0*/  ISETP.GT.AND P0, PT, R8, 0x18, !P1 ;  /* 0x000000180800780c */ /* 0x000fc40004f04270 */
[----:B------:R-:W-:Y:S01]  /*161e0*/  ISETP.NE.AND P1, PT, R56, RZ, PT ;  /* 0x000000ff3800720c */ /* 0x000fe20003f25270 */
[----:B------:R-:W5:Y:S01]  /*161f0*/  LD.E R80, desc[UR46][R16.64+0x27c] ;  /* 0x00027c2e10507980 */ /* 0x000f62000c101900 */
[C---:B------:R-:W-:Y:S02]  /*16200*/  ISETP.LT.OR P0, PT, R9.reuse, 0x19, P0 ;  /* 0x000000190900780c */ /* 0x040fe40000701670 */
[----:B------:R-:W-:Y:S01]  /*16210*/  ISETP.LT.OR P2, PT, R9, 0x4a, P2 ;  /* 0x0000004a0900780c */ /* 0x000fe20001741670 */
[----:B------:R-:W5:Y:S01]  /*16220*/  LD.E R56, desc[UR46][R16.64+0x310] ;  /* 0x0003102e10387980 */ /* 0x000f62000c101900 */
[----:B------:R-:W-:Y:S02]  /*16230*/  FSEL R129, R129, -INF , !P0 ;  /* 0xff80000081817808 */ /* 0x000fe40004000000 */
[----:B------:R-:W-:Y:S01]  /*16240*/  ISETP.GT.AND P0, PT, R8, 0x19, !P6 ;  /* 0x000000190800780c */ /* 0x000fe20007704270 */
[----:B------:R-:W5:Y:S01]  /*16250*/  LD.E R86, desc[UR46][R16.64+0x288] ;  /* 0x0002882e10567980 */ /* 0x000f62000c101900 */
[----:B------:R-:W-:-:S02]  /*16260*/  ISETP.NE.AND P6, PT, R14, RZ, PT ;  /* 0x000000ff0e00720c */ /* 0x000fc40003fc5270 */
[----:B------:R-:W-:Y:S01]  /*16270*/  ISETP.LT.OR P0, PT, R9, 0x1a, P0 ;  /* 0x0000001a0900780c */ /* 0x000fe20000701670 */
[----:B------:R-:W5:Y:S03]  /*16280*/  LD.E R84, desc[UR46][R16.64+0x28c] ;  /* 0x00028c2e10547980 */ /* 0x000f66000c101900 */
[----:B------:R-:W-:Y:S01]  /*16290*/  FSEL R127, R127, -INF , !P0 ;  /* 0xff8000007f7f7808 */ /* 0x000fe20004000000 */
[----:B------:R-:W5:Y:S01]  /*162a0*/  LD.E R82, desc[UR46][R16.64+0x298] ;  /* 0x0002982e10527980 */ /* 0x000f62000c101900 */
[----:B------:R-:W-:Y:S02]  /*162b0*/  ISETP.NE.AND P0, PT, R58, RZ, PT ;  /* 0x000000ff3a00720c */ /* 0x000fe40003f05270 */
[C---:B------:R-:W-:Y:S01]  /*162c0*/  ISETP.GT.AND P5, PT, R8.reuse, 0x58, !P5 ;  /* 0x000000580800780c */ /* 0x040fe20006fa4270 */
[----:B------:R-:W5:Y:S01]  /*162d0*/  LD.E R78, desc[UR46][R16.64+0x29c] ;  /* 0x00029c2e104e7980 */ /* 0x000f62000c101900 */
[----:B------:R-:W-:-:S03]  /*162e0*/  ISETP.GT.AND P0, PT, R8, 0x20, !P0 ;  /* 0x000000200800780c */ /* 0x000fc60004704270 */
[----:B------:R-:W5:Y:S01]  /*162f0*/  LD.E R76, desc[UR46][R16.64+0x2a8] ;  /* 0x0002a82e104c7980 */ /* 0x000f62000c101900 */
[----:B------:R-:W-:-:S03]  /*16300*/  ISETP.LT.OR P0, PT, R9, 0x21, P0 ;  /* 0x000000210900780c */ /* 0x000fc60000701670 */
[----:B------:R-:W5:Y:S01]  /*16310*/  LD.E R98, desc[UR46][R16.64+0x2ac] ;  /* 0x0002ac2e10627980 */ /* 0x000f62000c101900 */
[----:B------:R-:W-:Y:S02]  /*16320*/  FSEL R125, R125, -INF , !P0 ;  /* 0xff8000007d7d7808 */ /* 0x000fe40004000000 */
[----:B------:R-:W-:Y:S01]  /*16330*/  ISETP.NE.AND P0, PT, R40, RZ, PT ;  /* 0x000000ff2800720c */ /* 0x000fe20003f05270 */
[----:B------:R-:W5:Y:S03]  /*16340*/  LD.E R96, desc[UR46][R16.64+0x2b8] ;  /* 0x0002b82e10607980 */ /* 0x000f66000c101900 */
[----:B------:R-:W-:Y:S01]  /*16350*/  ISETP.GT.AND P0, PT, R8, 0x21, !P0 ;  /* 0x000000210800780c */ /* 0x000fe20004704270 */
[----:B------:R-:W5:Y:S03]  /*16360*/  LD.E R40, desc[UR46][R16.64+0x290] ;  /* 0x0002902e10287980 */ /* 0x000f66000c101900 */
[----:B------:R-:W-:Y:S01]  /*16370*/  ISETP.LT.OR P0, PT, R9, 0x22, P0 ;  /* 0x000000220900780c */ /* 0x000fe20000701670 */
[----:B------:R-:W5:Y:S03]  /*16380*/  LD.E R94, desc[UR46][R16.64+0x2bc] ;  /* 0x0002bc2e105e7980 */ /* 0x000f66000c101900 */
[----:B------:R-:W-:Y:S01]  /*16390*/  FSEL R20, R20, -INF , !P0 ;  /* 0xff80000014147808 */ /* 0x000fe20004000000 */
[----:B------:R-:W5:Y:S01]  /*163a0*/  LD.E R92, desc[UR46][R16.64+0x2c8] ;  /* 0x0002c82e105c7980 */ /* 0x000f62000c101900 */
[----:B------:R-:W-:-:S02]  /*163b0*/  ISETP.NE.AND P0, PT, R62, RZ, PT ;  /* 0x000000ff3e00720c */ /* 0x000fc40003f05270 */
[----:B------:R-:W-:Y:S01]  /*163c0*/  ISETP.LT.OR P3, PT, R9, 0x51, P3 ;  /* 0x000000510900780c */ /* 0x000fe20001f61670 */
        /* <DEDUP_REMOVED lines=14> */
[----:B------:R-:W-:-:S03]  /*164b0*/  ISETP.NE.AND P0, PT, R34, RZ, PT ;  /* 0x000000ff2200720c */ /* 0x000fc60003f05270 */
        /* <DEDUP_REMOVED lines=22> */
[----:B------:R-:W4:Y:S03]  /*16620*/  LD.E R24, desc[UR46][R16.64+0x230] ;  /* 0x0002302e10187980 */ /* 0x000f26000c101900 */
        /* <DEDUP_REMOVED lines=13> */
[----:B------:R-:W-:Y:S01]  /*16700*/  ISETP.GT.AND P0, PT, R8, 0x41, !P1 ;  /* 0x000000410800780c */ /* 0x000fe20004f04270 */
[----:B------:R-:W5:Y:S01]  /*16710*/  LD.E R140, desc[UR46][R16.64+0x388] ;  /* 0x0003882e108c7980 */ /* 0x000f62000c101900 */
[----:B------:R-:W-:Y:S02]  /*16720*/  ISETP.NE.AND P1, PT, R67, RZ, PT ;  /* 0x000000ff4300720c */ /* 0x000fe40003f25270 */
[----:B------:R-:W-:Y:S01]  /*16730*/  ISETP.LT.OR P0, PT, R9, 0x42, P0 ;  /* 0x000000420900780c */ /* 0x000fe20000701670 */
[----:B------:R-:W5:Y:S03]  /*16740*/  LD.E R148, desc[UR46][R16.64+0x38c] ;  /* 0x00038c2e10947980 */ /* 0x000f66000c101900 */
[----:B------:R-:W-:Y:S01]  /*16750*/  FSEL R106, R106, -INF , !P0 ;  /* 0xff8000006a6a7808 */ /* 0x000fe20004000000 */
[----:B------:R-:W5:Y:S01]  /*16760*/  LD.E R144, desc[UR46][R16.64+0x398] ;  /* 0x0003982e10907980 */ /* 0x000f62000c101900 */
[----:B------:R-:W-:-:S02]  /*16770*/  ISETP.GT.AND P0, PT, R8, RZ, !P6 ;  /* 0x000000ff0800720c */ /* 0x000fc40007704270 */
[----:B------:R-:W-:Y:S01]  /*16780*/  FSEL R133, R133, -INF , !P2 ;  /* 0xff80000085857808 */ /* 0x000fe20005000000 */
[----:B------:R-:W5:Y:S01]  /*16790*/  LD.E R146, desc[UR46][R16.64+0x39c] ;  /* 0x00039c2e10927980 */ /* 0x000f62000c101900 */
[----:B------:R-:W-:Y:S02]  /*167a0*/  ISETP.LT.OR P0, PT, R9, 0x1, P0 ;  /* 0x000000010900780c */ /* 0x000fe40000701670 */
[----:B------:R-:W-:Y:S01]  /*167b0*/  ISETP.NE.AND P6, PT, R42, RZ, PT ;  /* 0x000000ff2a00720c */ /* 0x000fe20003fc5270 */
[----:B------:R-:W5:Y:S01]  /*167c0*/  LD.E R150, desc[UR46][R16.64+0x3a8] ;  /* 0x0003a82e10967980 */ /* 0x000f62000c101900 */
[----:B------:R-:W-:-:S03]  /*167d0*/  FSEL R6, R26, -INF , !P0 ;  /* 0xff8000001a067808 */ /* 0x000fc60004000000 */
[----:B------:R-:W5:Y:S04]  /*167e0*/  LD.E R30, desc[UR46][R16.64+0x424] ;  /* 0x0004242e101e7980 */ /* 0x000f68000c101900 */
        /* <DEDUP_REMOVED lines=18> */
[----:B------:R-:W5:Y:S01]  /*16910*/  LD.E R107, desc[UR46][R16.64+0x3f0] ;  /* 0x0003f02e106b7980 */ /* 0x000f62000c101900 */
[----:B--2---:R-:W-:-:S03]  /*16920*/  FMNMX.FTZ R14, R189, R4, !PT ;  /* 0x00000004bd0e7209 */ /* 0x004fc60007810000 */
[----:B------:R-:W2:Y:S01]  /*16930*/  LD.E R42, desc[UR46][R16.64+0x2c0] ;  /* 0x0002c02e102a7980 */ /* 0x000ea2000c101900 */
[----:B------:R-:W-:-:S03]  /*16940*/  FMNMX.FTZ R14, R63, R14, !PT ;  /* 0x0000000e3f0e7209 */ /* 0x000fc60007810000 */
        /* <DEDUP_REMOVED lines=33> */
[----:B------:R-:W1:Y:S02]  /*16b60*/  SHFL.BFLY PT, R14, R65, 0x2, 0x1f ;  /* 0x0c401f00410e7f89 */ /* 0x000e6400000e0000 */
[----:B-1----:R-:W-:Y:S02]  /*16b70*/  FMNMX.FTZ R7, R65, R14, !PT ;  /* 0x0000000e41077209 */ /* 0x002fe40007810000 */
[----:B------:R-:W-:-:S04]  /*16b80*/  FMNMX.FTZ R14, R6, R5, !PT ;  /* 0x00000005060e7209 */ /* 0x000fc80007810000 */
[----:B------:R-:W-:Y:S01]  /*16b90*/  FMNMX.FTZ R14, R89, R14, !PT ;  /* 0x0000000e590e7209 */ /* 0x000fe20007810000 */
[----:B------:R-:W1:Y:S03]  /*16ba0*/  SHFL.BFLY PT, R18, R7, 0x1, 0x1f ;  /* 0x0c201f0007127f89 */ /* 0x000e6600000e0000 */
[----:B------:R-:W-:-:S04]  /*16bb0*/  FMNMX.FTZ R14, R99, R14, !PT ;  /* 0x0000000e630e7209 */ /* 0x000fc80007810000 */
[----:B------:R-:W-:-:S04]  /*16bc0*/  FMNMX.FTZ R14, R105, R14, !PT ;  /* 0x0000000e690e7209 */ /* 0x000fc80007810000 */
[----:B------:R-:W-:-:S04]  /*16bd0*/  FMNMX.FTZ R14, R113, R14, !PT ;  /* 0x0000000e710e7209 */ /* 0x000fc80007810000 */
[----:B------:R-:W-:-:S04]  /*16be0*/  FMNMX.FTZ R14, R119, R14, !PT ;  /* 0x0000000e770e7209 */ /* 0x000fc80007810000 */
[----:B------:R-:W-:-:S04]  /*16bf0*/  FMNMX.FTZ R14, R129, R14, !PT ;  /* 0x0000000e810e7209 */ /* 0x000fc80007810000 */
[----:B------:R-:W-:Y:S02]  /*16c00*/  FMNMX.FTZ R14, R127, R14, !PT ;  /* 0x0000000e7f0e7209 */ /* 0x000fe40007810000 */
[----:B-1----:R-:W-:Y:S02]  /*16c10*/  FMNMX.FTZ R67, R7, R18, !PT ;  /* 0x0000001207437209 */ /* 0x002fe40007810000 */
[----:B------:R-:W-:-:S04]  /*16c20*/  FMNMX.FTZ R7, R125, R14, !PT ;  /* 0x0000000e7d077209 */ /* 0x000fc80007810000 */
[----:B------:R-:W-:-:S04]  /*16c30*/  FMNMX.FTZ R14, R20, R7, !PT ;  /* 0x00000007140e7209 */ /* 0x000fc80007810000 */
[----:B------:R-:W-:-:S04]  /*16c40*/  FMNMX.FTZ R7, R11, R14, !PT ;  /* 0x0000000e0b077209 */ /* 0x000fc80007810000 */
[----:B------:R-:W-:-:S04]  /*16c50*/  FMNMX.FTZ R14, R12, R7, !PT ;  /* 0x000000070c0e7209 */ /* 0x000fc80007810000 */
[----:B------:R-:W-:-:S04]  /*16c60*/  FMNMX.FTZ R14, R19, R14, !PT ;  /* 0x0000000e130e7209 */ /* 0x000fc80007810000 */
[----:B------:R-:W-:-:S04]  /*16c70*/  FMNMX.FTZ R7, R21, R14, !PT ;  /* 0x0000000e15077209 */ /* 0x000fc80007810000 */
[----:B------:R-:W-:Y:S02]  /*16c80*/  FMNMX.FTZ R14, R104, R7, !PT ;  /* 0x00000007680e7209 */ /* 0x000fe40007810000 */
[----:B------:R-:W-:Y:S02]  /*16c90*/  ISETP.GT.AND P0, PT, R8, 0x48, !P1 ;  /* 0x000000480800780c */ /* 0x000fe40004f04270 */
[----:B------:R-:W-:Y:S02]  /*16ca0*/  FMNMX.FTZ R14, R121, R14, !PT ;  /* 0x0000000e790e7209 */ /* 0x000fe40007810000 */
[----:B------:R-:W-:Y:S02]  /*16cb0*/  ISETP.LT.OR P0, PT, R9, 0x49, P0 ;  /* 0x000000490900780c */ /* 0x000fe40000701670 */
[----:B------:R-:W-:Y:S02]  /*16cc0*/  FMNMX.FTZ R7, R123, R14, !PT ;  /* 0x0000000e7b077209 */ /* 0x000fe40007810000 */
[----:B------:R-:W-:-:S02]  /*16cd0*/  FSEL R131, R131, -INF , !P0 ;  /* 0xff80000083837808 */ /* 0x000fc40004000000 */
[----:B------:R-:W-:-:S04]  /*16ce0*/  FMNMX.FTZ R14, R106, R7, !PT ;  /* 0x000000076a0e7209 */ /* 0x000fc80007810000 */
[----:B------:R-:W-:Y:S02]  /*16cf0*/  FMNMX.FTZ R14, R131, R14, !PT ;  /* 0x0000000e830e7209 */ /* 0x000fe40007810000 */
[----:B------:R-:W-:Y:S02]  /*16d00*/  ISETP.LT.OR P4, PT, R9, 0x52, P4 ;  /* 0x000000520900780c */ /* 0x000fe40002781670 */
[----:B------:R-:W-:Y:S02]  /*16d10*/  FSEL R135, R135, -INF , !P3 ;  /* 0xff80000087877808 */ /* 0x000fe40005800000 */
[----:B------:R-:W-:Y:S02]  /*16d20*/  FMNMX.FTZ R14, R133, R14, !PT ;  /* 0x0000000e850e7209 */ /* 0x000fe40007810000 */
[----:B------:R-:W-:Y:S02]  /*16d30*/  ISETP.GT.AND P0, PT, R8, 0x59, !P6 ;  /* 0x000000590800780c */ /* 0x000fe40007704270 */
[----:B------:R-:W-:Y:S01]  /*16d40*/  ISETP.LT.OR P5, PT, R9, 0x59, P5 ;  /* 0x000000590900780c */ /* 0x000fe20002fa1670 */
[----:B------:R-:W-:Y:S01]  /*16d50*/  ST.E desc[UR46][R16.64+0x440], R65 ;  /* 0x0004404110007985 */ /* 0x000fe2000c10192e */
[----:B------:R-:W-:-:S02]  /*16d60*/  FSEL R137, R137, -INF , !P4 ;  /* 0xff80000089897808 */ /* 0x000fc40006000000 */
[----:B------:R-:W-:Y:S01]  /*16d70*/  FMNMX.FTZ R14, R135, R14, !PT ;  /* 0x0000000e870e7209 */ /* 0x000fe20007810000 */
[----:B------:R-:W4:Y:S01]  /*16d80*/  LD.E R8, desc[UR46][R16.64+0x454] ;  /* 0x0004542e10087980 */ /* 0x000f22000c101900 */
[----:B------:R-:W-:Y:S02]  /*16d90*/  ISETP.LT.OR P0, PT, R9, 0x5a, P0 ;  /* 0x0000005a0900780c */ /* 0x000fe40000701670 */
[----:B------:R-:W-:Y:S01]  /*16da0*/  FSEL R139, R139, -INF , !P5 ;  /* 0xff8000008b8b7808 */ /* 0x000fe20006800000 */
[----:B------:R1:W-:Y:S01]  /*16db0*/  ST.E desc[UR46][R16.64+0x440], R67 ;  /* 0x0004404310007985 */ /* 0x0003e2000c10192e */
[----:B------:R-:W-:Y:S02]  /*16dc0*/  FMNMX.FTZ R14, R137, R14, !PT ;  /* 0x0000000e890e7209 */ /* 0x000fe40007810000 */
[----:B------:R-:W-:Y:S01]  /*16dd0*/  FSEL R141, R141, -INF , !P0 ;  /* 0xff8000008d8d7808 */ /* 0x000fe20004000000 */
[----:B------:R-:W3:Y:S01]  /*16de0*/  LD.E R69, desc[UR46][R16.64+0x440] ;  /* 0x0004402e10457980 */ /* 0x000ee2000c101900 */
[----:B------:R-:W-:-:S03]  /*16df0*/  FMNMX.FTZ R14, R139, R14, !PT ;  /* 0x0000000e8b0e7209 */ /* 0x000fc60007810000 */
[----:B------:R-:W5:Y:S01]  /*16e00*/  LD.E R9, desc[UR46][R16.64+0x450] ;  /* 0x0004502e10097980 */ /* 0x000f62000c101900 */
[----:B------:R-:W-:-:S03]  /*16e10*/  FMNMX.FTZ R7, R141, R14, !PT ;  /* 0x0000000e8d077209 */ /* 0x000fc60007810000 */
[----:B-1----:R-:W2:Y:S04]  /*16e20*/  LD.E R67, desc[UR46][R16.64+0x350] ;  /* 0x0003502e10437980 */ /* 0x002ea8000c101900 */
[----:B------:R-:W-:Y:S04]  /*16e30*/  ST.E desc[UR46][R16.64+0x444], R7 ;  /* 0x0004440710007985 */ /* 0x000fe8000c10192e */
[----:B------:R-:W4:Y:S04]  /*16e40*/  LD.E R14, desc[UR46][R16.64+0x444] ;  /* 0x0004442e100e7980 */ /* 0x000f28000c101900 */
[----:B------:R-:W2:Y:S01]  /*16e50*/  LD.E R65, desc[UR46][R16.64+0x360] ;  /* 0x0003602e10417980 */ /* 0x000ea2000c101900 */
[C---:B---3--:R-:W-:Y:S01]  /*16e60*/  FMUL.FTZ R18, R69.reuse, R108 ;  /* 0x0000006c45127220 */ /* 0x048fe20000410000 */
[----:B------:R-:W-:-:S04]  /*16e70*/  FSETP.NEU.FTZ.AND P0, PT, R69, -INF , PT ;  /* 0xff8000004500780b */ /* 0x000fc80003f1d000 */
[----:B------:R-:W-:-:S05]  /*16e80*/  FSEL R58, R18, RZ, P0 ;  /* 0x000000ff123a7208 */ /* 0x000fca0000000000 */
[-CC-:B------:R-:W-:Y:S02]  /*16e90*/  FFMA.FTZ R176, R43, R108.reuse, -R58.reuse ;  /* 0x0000006c2bb07223 */ /* 0x180fe4000001083a */
[----:B----4-:R-:W1:Y:S01]  /*16ea0*/  SHFL.BFLY PT, R43, R14, 0x2, 0x1f ;  /* 0x0c401f000e2b7f89 */ /* 0x010e6200000e0000 */
[-CC-:B------:R-:W-:Y:S01]  /*16eb0*/  FFMA.FTZ R153, R59, R108.reuse, -R58.reuse ;  /* 0x0000006c3b997223 */ /* 0x180fe2000001083a */
[----:B------:R-:W-:Y:S02]  /*16ec0*/  FSEL R69, R69, RZ, P0 ;  /* 0x000000ff45457208 */ /* 0x000fe40000000000 */
[----:B-1----:R-:W-:Y:S01]  /*16ed0*/  FMNMX.FTZ R14, R14, R43, !PT ;  /* 0x0000002b0e0e7209 */ /* 0x002fe20007810000 */
[-CC-:B------:R-:W-:Y:S01]  /*16ee0*/  FFMA.FTZ R154, R61, R108.reuse, -R58.reuse ;  /* 0x0000006c3d9a7223 */ /* 0x180fe2000001083a */
[-CC-:B------:R-:W-:Y:S01]  /*16ef0*/  FFMA.FTZ R189, R189, R108.reuse, -R58.reuse ;  /* 0x0000006cbdbd7223 */ /* 0x180fe2000001083a */
[-CC-:B------:R-:W-:Y:S01]  /*16f00*/  FFMA.FTZ R152, R63, R108.reuse, -R58.reuse ;  /* 0x0000006c3f987223 */ /* 0x180fe2000001083a */
[-CC-:B------:R-:W-:Y:S01]  /*16f10*/  FFMA.FTZ R188, R53, R108.reuse, -R58.reuse ;  /* 0x0000006c35bc7223 */ /* 0x180fe2000001083a */
[----:B------:R-:W1:Y:S01]  /*16f20*/  SHFL.BFLY PT, R59, R14, 0x1, 0x1f ;  /* 0x0c201f000e3b7f89 */ /* 0x000e6200000e0000 */
[----:B------:R-:W-:Y:S01]  /*16f30*/  FADD.FTZ R61, R4, -R69 ;  /* 0x80000045043d7221 */ /* 0x000fe20000010000 */
[-CC-:B------:R-:W-:Y:S01]  /*16f40*/  FFMA.FTZ R4, R13, R108.reuse, -R58.reuse ;  /* 0x0000006c0d047223 */ /* 0x180fe2000001083a */
[-CC-:B------:R-:W-:Y:S01]  /*16f50*/  FFMA.FTZ R13, R57, R108.reuse, -R58.reuse ;  /* 0x0000006c390d7223 */ /* 0x180fe2000001083a */
        /* <DEDUP_REMOVED lines=10> */
[----:B------:R-:W3:Y:S01]  /*17000*/  LD.E R29, desc[UR46][R16.64+0x42c] ;  /* 0x00042c2e101d7980 */ /* 0x000ee2000c101900 */
[-CC-:B------:R-:W-:Y:S01]  /*17010*/  FFMA.FTZ R168, R25, R108.reuse, -R58.reuse ;  /* 0x0000006c19a87223 */ /* 0x180fe2000001083a */
[-CC-:B------:R-:W-:Y:S01]  /*17020*/  FFMA.FTZ R165, R27, R108.reuse, -R58.reuse ;  /* 0x0000006c1ba57223 */ /* 0x180fe2000001083a */
[-CC-:B------:R-:W-:Y:S01]  /*17030*/  FFMA.FTZ R162, R35, R108.reuse, -R58.reuse ;  /* 0x0000006c23a27223 */ /* 0x180fe2000001083a */
[-CC-:B------:R-:W-:Y:S01]  /*17040*/  FFMA.FTZ R157, R37, R108.reuse, -R58.reuse ;  /* 0x0000006c259d7223 */ /* 0x180fe2000001083a */
[-CC-:B------:R-:W-:Y:S01]  /*17050*/  FFMA.FTZ R23, R23, R108.reuse, -R58.reuse ;  /* 0x0000006c17177223 */ /* 0x180fe2000001083a */
[----:B------:R-:W-:Y:S01]  /*17060*/  MUFU.EX2 R154, R154 ;  /* 0x0000009a009a7308 */ /* 0x000fe20000000800 */
[-CC-:B------:R-:W-:Y:S01]  /*17070*/  FFMA.FTZ R160, R47, R108.reuse, -R58.reuse ;  /* 0x0000006c2fa07223 */ /* 0x180fe2000001083a */
[-CC-:B------:R-:W-:Y:S01]  /*17080*/  FFMA.FTZ R15, R15, R108.reuse, -R58.reuse ;  /* 0x0000006c0f0f7223 */ /* 0x180fe2000001083a */
[-C--:B------:R-:W-:Y:S01]  /*17090*/  FFMA.FTZ R18, R55, R108.reuse, -R58 ;  /* 0x0000006c37127223 */ /* 0x080fe2000001083a */
[----:B-1----:R-:W-:Y:S01]  /*170a0*/  FMNMX.FTZ R57, R14, R59, !PT ;  /* 0x0000003b0e397209 */ /* 0x002fe20007810000 */
[----:B------:R-:W4:Y:S03]  /*170b0*/  LD.E R33, desc[UR46][R16.64+0x234] ;  /* 0x0002342e10217980 */ /* 0x000f26000c101900 */
[----:B------:R1:W-:Y:S01]  /*170c0*/  MUFU.EX2 R14, R4 ;  /* 0x00000004000e7308 */ /* 0x0003e20000000800 */
[----:B------:R-:W2:Y:S04]  /*170d0*/  LD.E R25, desc[UR46][R16.64+0x240] ;  /* 0x0002402e10197980 */ /* 0x000ea8000c101900 */
[----:B------:R-:W2:Y:S01]  /*170e0*/  LD.E R31, desc[UR46][R16.64+0x260] ;  /* 0x0002602e101f7980 */ /* 0x000ea2000c101900 */
[----:B-1----:R-:W-:-:S02]  /*170f0*/  FMUL.FTZ R4, R61, R108 ;  /* 0x0000006c3d047220 */ /* 0x002fc40000410000 */
[----:B------:R-:W-:Y:S01]  /*17100*/  MUFU.EX2 R153, R153 ;  /* 0x0000009900997308 */ /* 0x000fe20000000800 */
[CC--:B------:R-:W-:Y:S01]  /*17110*/  FMUL.FTZ R58, R57.reuse, R108.reuse ;  /* 0x0000006c393a7220 */ /* 0x0c0fe20000410000 */
[----:B------:R-:W-:Y:S01]  /*17120*/  FSETP.NEU.FTZ.AND P0, PT, R57, -INF , PT ;  /* 0xff8000003900780b */ /* 0x000fe20003f1d000 */
[----:B------:R-:W2:Y:S04]  /*17130*/  LD.E R27, desc[UR46][R16.64+0x274] ;  /* 0x0002742e101b7980 */ /* 0x000ea8000c101900 */
[----:B------:R-:W2:Y:S01]  /*17140*/  LD.E R35, desc[UR46][R16.64+0x280] ;  /* 0x0002802e10237980 */ /* 0x000ea2000c101900 */
[----:B------:R-:W5:Y:S01]  /*17150*/  MUFU.EX2 R4, R4 ;  /* 0x0000000400047308 */ /* 0x000f620000000800 */
[----:B------:R-:W-:Y:S02]  /*17160*/  FSEL R110, R58, RZ, P0 ;  /* 0x000000ff3a6e7208 */ /* 0x000fe40000000000 */
[----:B------:R-:W2:Y:S04]  /*17170*/  LD.E R37, desc[UR46][R16.64+0x294] ;  /* 0x0002942e10257980 */ /* 0x000ea8000c101900 */
[----:B------:R-:W2:Y:S01]  /*17180*/  LD.E R43, desc[UR46][R16.64+0x2c4] ;  /* 0x0002c42e102b7980 */ /* 0x000ea2000c101900 */
[----:B------:R-:W1:Y:S03]  /*17190*/  MUFU.EX2 R188, R188 ;  /* 0x000000bc00bc7308 */ /* 0x000e660000000800 */
[----:B------:R-:W2:Y:S04]  /*171a0*/  LD.E R39, desc[UR46][R16.64+0x264] ;  /* 0x0002642e10277980 */ /* 0x000ea8000c101900 */
[----:B------:R-:W2:Y:S01]  /*171b0*/  LD.E R41, desc[UR46][R16.64+0x2a4] ;  /* 0x0002a42e10297980 */ /* 0x000ea2000c101900 */
[----:B-----5:R-:W-:Y:S01]  /*171c0*/  FFMA.FTZ R9, R4, R9, R189 ;  /* 0x0000000904097223 */ /* 0x020fe200000100bd */
[----:B------:R-:W5:Y:S02]  /*171d0*/  MUFU.EX2 R7, R7 ;  /* 0x0000000700077308 */ /* 0x000f640000000800 */
[----:B------:R-:W2:Y:S01]  /*171e0*/  LD.E R45, desc[UR46][R16.64+0x2b4] ;  /* 0x0002b42e102d7980 */ /* 0x000ea2000c101900 */
[----:B------:R-:W-:Y:S01]  /*171f0*/  FADD.FTZ R9, R152, R9 ;  /* 0x0000000998097221 */ /* 0x000fe20000010000 */
[----:B------:R-:W-:-:S02]  /*17200*/  FFMA.FTZ R166, R21, R108, -R110 ;  /* 0x0000006c15a67223 */ /* 0x000fc4000001086e */
[----:B------:R-:W2:Y:S01]  /*17210*/  LD.E R49, desc[UR46][R16.64+0x2d4] ;  /* 0x0002d42e10317980 */ /* 0x000ea2000c101900 */
[----:B------:R-:W-:Y:S01]  /*17220*/  FADD.FTZ R202, R154, R9 ;  /* 0x000000099aca7221 */ /* 0x000fe20000010000 */
[----:B------:R-:W5:Y:S01]  /*17230*/  MUFU.EX2 R180, R180 ;  /* 0x000000b400b47308 */ /* 0x000f620000000800 */
[----:B------:R-:W-:Y:S01]  /*17240*/  FFMA.FTZ R21, R123, R108, -R110 ;  /* 0x0000006c7b157223 */ /* 0x000fe2000001086e */
[----:B------:R-:W2:Y:S01]  /*17250*/  LD.E R47, desc[UR46][R16.64+0x2e0] ;  /* 0x0002e02e102f7980 */ /* 0x000ea2000c101900 */
[----:B------:R-:W-:-:S03]  /*17260*/  FADD.FTZ R123, R153, R202 ;  /* 0x000000ca997b7221 */ /* 0x000fc60000010000 */
[----:B------:R-:W2:Y:S02]  /*17270*/  LD.E R51, desc[UR46][R16.64+0x2f4] ;  /* 0x0002f42e10337980 */ /* 0x000ea4000c101900 */
[----:B------:R-:W5:Y:S01]  /*17280*/  MUFU.EX2 R177, R177 ;  /* 0x000000b100b17308 */ /* 0x000f620000000800 */
[----:B-1----:R-:W-:Y:S01]  /*17290*/  FADD.FTZ R220, R188, R123 ;  /* 0x0000007bbcdc7221 */ /* 0x002fe20000010000 */
[----:B------:R-:W-:Y:S01]  /*172a0*/  FSEL R58, R57, RZ, P0 ;  /* 0x000000ff393a7208 */ /* 0x000fe20000000000 */
[----:B------:R-:W2:Y:S05]  /*172b0*/  LD.E R53, desc[UR46][R16.64+0x304] ;  /* 0x0003042e10357980 */ /* 0x000eaa000c101900 */
[----:B------:R-:W1:Y:S01]  /*172c0*/  MUFU.EX2 R176, R176 ;  /* 0x000000b000b07308 */ /* 0x000e620000000800 */
[----:B-----5:R-:W-:Y:S01]  /*172d0*/  FADD.FTZ R123, R7, R220 ;  /* 0x000000dc077b7221 */ /* 0x020fe20000010000 */
[----:B------:R-:W-:Y:S01]  /*172e0*/  FADD.FTZ R143, R5, -R58 ;  /* 0x8000003a058f7221 */ /* 0x000fe20000010000 */
[----:B------:R-:W5:Y:S04]  /*172f0*/  LD.E R69, desc[UR46][R16.64+0x330] ;  /* 0x0003302e10457980 */ /* 0x000f68000c101900 */
[----:B------:R-:W5:Y:S01]  /*17300*/  LD.E R63, desc[UR46][R16.64+0x364] ;  /* 0x0003642e103f7980 */ /* 0x000f62000c101900 */
[----:B------:R-:W1:Y:S01]  /*17310*/  MUFU.EX2 R173, R173 ;  /* 0x000000ad00ad7308 */ /* 0x000e620000000800 */
[----:B------:R-:W-:-:S02]  /*17320*/  FADD.FTZ R226, R180, R123 ;  /* 0x0000007bb4e27221 */ /* 0x000fc40000010000 */
[----:B------:R-:W5:Y:S04]  /*17330*/  LD.E R5, desc[UR46][R16.64+0x420] ;  /* 0x0004202e10057980 */ /* 0x000f68000c101900 */
[----:B------:R-:W5:Y:S01]  /*17340*/  LD.E R58, desc[UR46][R16.64+0x248] ;  /* 0x0002482e103a7980 */ /* 0x000f62000c101900 */
[----:B------:R-:W1:Y:S01]  /*17350*/  MUFU.EX2 R172, R172 ;  /* 0x000000ac00ac7308 */ /* 0x000e620000000800 */
[----:B------:R-:W-:-:S07]  /*17360*/  FADD.FTZ R123, R177, R226 ;  /* 0x000000e2b17b7221 */ /* 0x000fce0000010000 */
[----:B------:R-:W1:Y:S02]  /*17370*/  MUFU.EX2 R169, R169 ;  /* 0x000000a900a97308 */ /* 0x000e640000000800 */
[----:B-1----:R-:W-:Y:S01]  /*17380*/  FADD.FTZ R236, R176, R123 ;  /* 0x0000007bb0ec7221 */ /* 0x002fe20000010000 */
[-CC-:B------:R-:W-:Y:S01]  /*17390*/  FFMA.FTZ R183, R6, R108.reuse, -R110.reuse ;  /* 0x0000006c06b77223 */ /* 0x180fe2000001086e */
[-CC-:B------:R-:W-:Y:S01]  /*173a0*/  FFMA.FTZ R178, R20, R108.reuse, -R110.reuse ;  /* 0x0000006c14b27223 */ /* 0x180fe2000001086e */
[-CC-:B------:R-:W-:Y:S01]  /*173b0*/  FFMA.FTZ R171, R11, R108.reuse, -R110.reuse ;  /* 0x0000006c0bab7223 */ /* 0x180fe2000001086e */
[-CC-:B------:R-:W-:Y:S02]  /*173c0*/  FFMA.FTZ R174, R12, R108.reuse, -R110.reuse ;  /* 0x0000006c0cae7223 */ /* 0x180fe4000001086e */
        /* <DEDUP_REMOVED lines=18> */
[----:B------:R-:W-:Y:S01]  /*174f0*/  FFMA.FTZ R141, R141, R108, -R110 ;  /* 0x0000006c8d8d7223 */ /* 0x000fe2000001086e */
[----:B------:R-:W-:Y:S01]  /*17500*/  FMUL.FTZ R121, R108, R143 ;  /* 0x0000008f6c797220 */ /* 0x000fe20000410000 */
[----:B------:R-:W1:Y:S01]  /*17510*/  MUFU.EX2 R167, R167 ;  /* 0x000000a700a77308 */ /* 0x000e620000000800 */
[----:B------:R-:W5:Y:S01]  /*17520*/  LD.E R108, desc[UR46][R16.64+0x2f8] ;  /* 0x0002f82e106c7980 */ /* 0x000f62000c101900 */
[----:B------:R-:W-:-:S03]  /*17530*/  FADD.FTZ R125, R173, R236 ;  /* 0x000000ecad7d7221 */ /* 0x000fc60000010000 */
[----:B------:R-:W5:Y:S01]  /*17540*/  LD.E R110, desc[UR46][R16.64+0x30c] ;  /* 0x00030c2e106e7980 */ /* 0x000f62000c101900 */
[----:B------:R-:W-:-:S03]  /*17550*/  FADD.FTZ R127, R172, R125 ;  /* 0x0000007dac7f7221 */ /* 0x000fc60000010000 */
[----:B------:R-:W5:Y:S01]  /*17560*/  LD.E R106, desc[UR46][R16.64+0x318] ;  /* 0x0003182e106a7980 */ /* 0x000f62000c101900 */
[----:B------:R-:W-:-:S03]  /*17570*/  FADD.FTZ R131, R169, R127 ;  /* 0x0000007fa9837221 */ /* 0x000fc60000010000 */
[----:B------:R-:W5:Y:S01]  /*17580*/  LD.E R104, desc[UR46][R16.64+0x31c] ;  /* 0x00031c2e10687980 */ /* 0x000f62000c101900 */
[----:B-1----:R-:W-:-:S03]  /*17590*/  FADD.FTZ R133, R170, R131 ;  /* 0x00000083aa857221 */ /* 0x002fc60000010000 */
[----:B------:R-:W5:Y:S01]  /*175a0*/  LD.E R55, desc[UR46][R16.64+0x314] ;  /* 0x0003142e10377980 */ /* 0x000f62000c101900 */
[----:B------:R-:W-:-:S03]  /*175b0*/  FADD.FTZ R135, R167, R133 ;  /* 0x00000085a7877221 */ /* 0x000fc60000010000 */
        /* <DEDUP_REMOVED lines=17> */
[----:B------:R-:W-:Y:S08]  /*176d0*/  MUFU.EX2 R183, R183 ;  /* 0x000000b700b77308 */ /* 0x000ff00000000800 */
[----:B------:R-:W1:Y:S08]  /*176e0*/  MUFU.EX2 R121, R121 ;  /* 0x0000007900797308 */ /* 0x000e700000000800 */
[----:B------:R-:W1:Y:S08]  /*176f0*/  MUFU.EX2 R192, R192 ;  /* 0x000000c000c07308 */ /* 0x000e700000000800 */
[----:B------:R-:W1:Y:S02]  /*17700*/  MUFU.EX2 R155, R155 ;  /* 0x0000009b009b7308 */ /* 0x000e640000000800 */
[----:B-1----:R-:W-:-:S06]  /*17710*/  FFMA.FTZ R9, R121, R8, R183 ;  /* 0x0000000879097223 */ /* 0x002fcc00000100b7 */
[----:B------:R-:W1:Y:S01]  /*17720*/  MUFU.EX2 R6, R6 ;  /* 0x0000000600067308 */ /* 0x000e620000000800 */
[----:B------:R-:W-:-:S07]  /*17730*/  FADD.FTZ R8, R192, R9 ;  /* 0x00000009c0087221 */ /* 0x000fce0000010000 */
[----:B------:R-:W1:Y:S01]  /*17740*/  MUFU.EX2 R179, R179 ;  /* 0x000000b300b37308 */ /* 0x000e620000000800 */
[----:B------:R-:W-:-:S07]  /*17750*/  FADD.FTZ R9, R155, R8 ;  /* 0x000000089b097221 */ /* 0x000fce0000010000 */
[----:B------:R-:W1:Y:S02]  /*17760*/  MUFU.EX2 R190, R190 ;  /* 0x000000be00be7308 */ /* 0x000e640000000800 */
[----:B-1----:R-:W-:-:S06]  /*17770*/  FADD.FTZ R8, R6, R9 ;  /* 0x0000000906087221 */ /* 0x002fcc0000010000 */
[----:B------:R-:W1:Y:S01]  /*17780*/  MUFU.EX2 R181, R181 ;  /* 0x000000b500b57308 */ /* 0x000e620000000800 */
[----:B------:R-:W-:-:S07]  /*17790*/  FADD.FTZ R9, R179, R8 ;  /* 0x00000008b3097221 */ /* 0x000fce0000010000 */
[----:B------:R-:W3:Y:S01]  /*177a0*/  MUFU.EX2 R182, R182 ;  /* 0x000000b600b67308 */ /* 0x000ee20000000800 */
[----:B------:R-:W-:-:S07]  /*177b0*/  FADD.FTZ R8, R190, R9 ;  /* 0x00000009be087221 */ /* 0x000fce0000010000 */
[----:B------:R-:W3:Y:S01]  /*177c0*/  MUFU.EX2 R175, R175 ;  /* 0x000000af00af7308 */ /* 0x000ee20000000800 */
[----:B-1----:R-:W-:-:S07]  /*177d0*/  FADD.FTZ R9, R181, R8 ;  /* 0x00000008b5097221 */ /* 0x002fce0000010000 */
[----:B------:R-:W1:Y:S01]  /*177e0*/  MUFU.EX2 R178, R178 ;  /* 0x000000b200b27308 */ /* 0x000e620000000800 */
[----:B---3--:R-:W-:-:S07]  /*177f0*/  FADD.FTZ R8, R182, R9 ;  /* 0x00000009b6087221 */ /* 0x008fce0000010000 */
[----:B------:R-:W3:Y:S01]  /*17800*/  MUFU.EX2 R171, R171 ;  /* 0x000000ab00ab7308 */ /* 0x000ee20000000800 */
[----:B------:R-:W-:-:S07]  /*17810*/  FADD.FTZ R9, R175, R8 ;  /* 0x00000008af097221 */ /* 0x000fce0000010000 */
[----:B------:R-:W4:Y:S01]  /*17820*/  MUFU.EX2 R174, R174 ;  /* 0x000000ae00ae7308 */ /* 0x000f220000000800 */
[----:B-1----:R-:W-:-:S07]  /*17830*/  FADD.FTZ R8, R178, R9 ;  /* 0x00000009b2087221 */ /* 0x002fce0000010000 */
[----:B------:R-:W1:Y:S01]  /*17840*/  MUFU.EX2 R168, R168 ;  /* 0x000000a800a87308 */ /* 0x000e620000000800 */
[----:B------:R-:W-:-:S07]  /*17850*/  FMUL.FTZ R145, R121, R29 ;  /* 0x0000001d79917220 */ /* 0x000fce0000410000 */
[----:B------:R-:W1:Y:S01]  /*17860*/  MUFU.EX2 R161, R161 ;  /* 0x000000a100a17308 */ /* 0x000e620000000800 */
[----:B------:R-:W-:Y:S01]  /*17870*/  FMUL.FTZ R29, R4, R24 ;  /* 0x00000018041d7220 */ /* 0x000fe20000410000 */
[----:B---3--:R-:W-:-:S06]  /*17880*/  FADD.FTZ R9, R171, R8 ;  /* 0x00000008ab097221 */ /* 0x008fcc0000010000 */
[----:B------:R-:W3:Y:S08]  /*17890*/  MUFU.EX2 R165, R165 ;  /* 0x000000a500a57308 */ /* 0x000ef00000000800 */
[----:B------:R-:W3:Y:S01]  /*178a0*/  MUFU.EX2 R166, R166 ;  /* 0x000000a600a67308 */ /* 0x000ee20000000800 */
[----:B------:R1:W-:Y:S01]  /*178b0*/  ST.E desc[UR46][R16.64+0x230], R29 ;  /* 0x0002301d10007985 */ /* 0x0003e2000c10192e */
[----:B----4-:R-:W-:-:S06]  /*178c0*/  FADD.FTZ R8, R174, R9 ;  /* 0x00000009ae087221 */ /* 0x010fcc0000010000 */
[----:B------:R-:W4:Y:S01]  /*178d0*/  MUFU.EX2 R162, R162 ;  /* 0x000000a200a27308 */ /* 0x000f220000000800 */
[C---:B------:R-:W-:Y:S01]  /*178e0*/  FMUL.FTZ R33, R4.reuse, R33 ;  /* 0x0000002104217220 */ /* 0x040fe20000410000 */
[C---:B--2---:R-:W-:Y:S01]  /*178f0*/  FMUL.FTZ R25, R4.reuse, R25 ;  /* 0x0000001904197220 */ /* 0x044fe20000410000 */
[----:B------:R-:W-:-:S05]  /*17900*/  FMUL.FTZ R31, R4, R31 ;  /* 0x0000001f041f7220 */ /* 0x000fca0000410000 */
[----:B------:R-:W2:Y:S01]  /*17910*/  MUFU.EX2 R159, R159 ;  /* 0x0000009f009f7308 */ /* 0x000ea20000000800 */
[C---:B-1----:R-:W-:Y:S01]  /*17920*/  FMUL.FTZ R29, R4.reuse, R36 ;  /* 0x00000024041d7220 */ /* 0x042fe20000410000 */
[----:B------:R-:W-:Y:S01]  /*17930*/  FMUL.FTZ R27, R4, R27 ;  /* 0x0000001b041b7220 */ /* 0x000fe20000410000 */
[----:B------:R-:W-:-:S05]  /*17940*/  FADD.FTZ R135, R168, R135 ;  /* 0x00000087a8877221 */ /* 0x000fca0000010000 */
[----:B------:R-:W1:Y:S01]  /*17950*/  MUFU.EX2 R157, R157 ;  /* 0x0000009d009d7308 */ /* 0x000e620000000800 */
[----:B------:R-:W-:Y:S01]  /*17960*/  FADD.FTZ R9, R161, R8 ;  /* 0x00000008a1097221 */ /* 0x000fe20000010000 */
[----:B------:R4:W-:Y:S06]  /*17970*/  ST.E desc[UR46][R16.64+0x234], R33 ;  /* 0x0002342110007985 */ /* 0x0009ec000c10192e */
[----:B------:R-:W1:Y:S01]  /*17980*/  MUFU.EX2 R164, R164 ;  /* 0x000000a400a47308 */ /* 0x000e620000000800 */
[----:B------:R2:W-:Y:S01]  /*17990*/  ST.E desc[UR46][R16.64+0x240], R25 ;  /* 0x0002401910007985 */ /* 0x0005e2000c10192e */
[----:B---3--:R-:W-:-:S03]  /*179a0*/  FADD.FTZ R135, R165, R135 ;  /* 0x00000087a5877221 */ /* 0x008fc60000010000 */
[----:B------:R3:W-:Y:S03]  /*179b0*/  ST.E desc[UR46][R16.64+0x260], R31 ;  /* 0x0002601f10007985 */ /* 0x0007e6000c10192e */
[----:B------:R-:W5:Y:S01]  /*179c0*/  MUFU.EX2 R23, R23 ;  /* 0x0000001700177308 */ /* 0x000f620000000800 */
[----:B------:R1:W-:Y:S01]  /*179d0*/  ST.E desc[UR46][R16.64+0x270], R29 ;  /* 0x0002701d10007985 */ /* 0x0003e2000c10192e */
[----:B----4-:R-:W-:-:S03]  /*179e0*/  FMUL.FTZ R33, R4, R40 ;  /* 0x0000002804217220 */ /* 0x010fc60000410000 */
[----:B------:R4:W-:Y:S03]  /*179f0*/  ST.E desc[UR46][R16.64+0x274], R27 ;  /* 0x0002741b10007985 */ /* 0x0009e6000c10192e */
[----:B------:R-:W5:Y:S01]  /*17a00*/  MUFU.EX2 R21, R21 ;  /* 0x0000001500157308 */ /* 0x000f620000000800 */
[C---:B--2---:R-:W-:Y:S01]  /*17a10*/  FMUL.FTZ R25, R4.reuse, R28 ;  /* 0x0000001c04197220 */ /* 0x044fe20000410000 */
[----:B---3--:R-:W-:Y:S01]  /*17a20*/  FMUL.FTZ R31, R4, R46 ;  /* 0x0000002e041f7220 */ /* 0x008fe20000410000 */
[----:B------:R-:W-:Y:S01]  /*17a30*/  FADD.FTZ R8, R166, R9 ;  /* 0x00000009a6087221 */ /* 0x000fe20000010000 */
[----:B-1----:R-:W-:-:S04]  /*17a40*/  FMUL.FTZ R29, R4, R42 ;  /* 0x0000002a041d7220 */ /* 0x002fc80000410000 */
[----:B------:R-:W1:Y:S01]  /*17a50*/  MUFU.EX2 R160, R160 ;  /* 0x000000a000a07308 */ /* 0x000e620000000800 */
[----:B----4-:R-:W-:Y:S01]  /*17a60*/  FMUL.FTZ R27, R4, R44 ;  /* 0x0000002c041b7220 */ /* 0x010fe20000410000 */
[----:B------:R-:W-:Y:S01]  /*17a70*/  FADD.FTZ R135, R162, R135 ;  /* 0x00000087a2877221 */ /* 0x000fe20000010000 */
[----:B------:R2:W-:Y:S05]  /*17a80*/  ST.E desc[UR46][R16.64+0x284], R25 ;  /* 0x0002841910007985 */ /* 0x0005ea000c10192e */
[----:B------:R-:W3:Y:S01]  /*17a90*/  MUFU.EX2 R156, R156 ;  /* 0x0000009c009c7308 */ /* 0x000ee20000000800 */
[----:B------:R4:W-:Y:S01]  /*17aa0*/  ST.E desc[UR46][R16.64+0x290], R33 ;  /* 0x0002902110007985 */ /* 0x0009e2000c10192e */
[----:B------:R-:W-:Y:S01]  /*17ab0*/  FADD.FTZ R9, R159, R8 ;  /* 0x000000089f097221 */ /* 0x000fe20000010000 */
[C---:B------:R-:W-:Y:S01]  /*17ac0*/  FMUL.FTZ R35, R4.reuse, R35 ;  /* 0x0000002304237220 */ /* 0x040fe20000410000 */
[C---:B------:R-:W-:Y:S01]  /*17ad0*/  FMUL.FTZ R37, R4.reuse, R37 ;  /* 0x0000002504257220 */ /* 0x040fe20000410000 */
[----:B------:R1:W-:Y:S03]  /*17ae0*/  ST.E desc[UR46][R16.64+0x2b0], R27 ;  /* 0x0002b01b10007985 */ /* 0x0003e6000c10192e */
[----:B------:R-:W3:Y:S01]  /*17af0*/  MUFU.EX2 R15, R15 ;  /* 0x0000000f000f7308 */ /* 0x000ee20000000800 */
[----:B------:R1:W-:Y:S01]  /*17b00*/  ST.E desc[UR46][R16.64+0x2c0], R29 ;  /* 0x0002c01d10007985 */ /* 0x0003e2000c10192e */
[----:B--2---:R-:W-:-:S03]  /*17b10*/  FMUL.FTZ R25, R4, R48 ;  /* 0x0000003004197220 */ /* 0x004fc60000410000 */
[----:B------:R2:W-:Y:S01]  /*17b20*/  ST.E desc[UR46][R16.64+0x2d0], R31 ;  /* 0x0002d01f10007985 */ /* 0x0005e2000c10192e */
[C---:B----4-:R-:W-:Y:S02]  /*17b30*/  FMUL.FTZ R33, R4.reuse, R50 ;  /* 0x0000003204217220 */ /* 0x050fe40000410000 */
[----:B------:R-:W4:Y:S01]  /*17b40*/  MUFU.EX2 R19, R19 ;  /* 0x0000001300137308 */ /* 0x000f220000000800 */
[C---:B-1----:R-:W-:Y:S01]  /*17b50*/  FMUL.FTZ R27, R4.reuse, R52 ;  /* 0x00000034041b7220 */ /* 0x042fe20000410000 */
[----:B------:R-:W-:Y:S01]  /*17b60*/  FADD.FTZ R135, R157, R135 ;  /* 0x000000879d877221 */ /* 0x000fe20000010000 */
[C---:B------:R-:W-:Y:S01]  /*17b70*/  FMUL.FTZ R29, R4.reuse, R56 ;  /* 0x00000038041d7220 */ /* 0x040fe20000410000 */
[----:B--2---:R-:W-:-:S04]  /*17b80*/  FMUL.FTZ R31, R4, R54 ;  /* 0x00000036041f7220 */ /* 0x004fc80000410000 */
[----:B------:R-:W1:Y:S01]  /*17b90*/  MUFU.EX2 R20, R20 ;  /* 0x0000001400147308 */ /* 0x000e620000000800 */
[----:B------:R-:W-:Y:S01]  /*17ba0*/  FADD.FTZ R8, R164, R9 ;  /* 0x00000009a4087221 */ /* 0x000fe20000010000 */
[----:B------:R2:W-:Y:S01]  /*17bb0*/  ST.E desc[UR46][R16.64+0x280], R35 ;  /* 0x0002802310007985 */ /* 0x0005e2000c10192e */
[C---:B------:R-:W-:Y:S01]  /*17bc0*/  FMUL.FTZ R39, R4.reuse, R39 ;  /* 0x0000002704277220 */ /* 0x040fe20000410000 */
[C---:B------:R-:W-:Y:S01]  /*17bd0*/  FMUL.FTZ R41, R4.reuse, R41 ;  /* 0x0000002904297220 */ /* 0x040fe20000410000 */
[----:B-----5:R-:W-:Y:S01]  /*17be0*/  FMUL.FTZ R5, R4, R5 ;  /* 0x0000000504057220 */ /* 0x020fe20000410000 */
[----:B------:R5:W-:Y:S02]  /*17bf0*/  ST.E desc[UR46][R16.64+0x294], R37 ;  /* 0x0002942510007985 */ /* 0x000be4000c10192e */
[----:B------:R-:W1:Y:S02]  /*17c00*/  MUFU.EX2 R18, R18 ;  /* 0x0000001200127308 */ /* 0x000e640000000800 */
[----:B------:R3:W-:Y:S01]  /*17c10*/  ST.E desc[UR46][R16.64+0x2e4], R25 ;  /* 0x0002e41910007985 */ /* 0x0007e2000c10192e */
[----:B------:R-:W-:-:S03]  /*17c20*/  FADD.FTZ R135, R23, R135 ;  /* 0x0000008717877221 */ /* 0x000fc60000010000 */
[----:B------:R4:W-:Y:S01]  /*17c30*/  ST.E desc[UR46][R16.64+0x2f0], R33 ;  /* 0x0002f02110007985 */ /* 0x0009e2000c10192e */
[C---:B--2---:R-:W-:Y:S01]  /*17c40*/  FMUL.FTZ R35, R121.reuse, R72 ;  /* 0x0000004879237220 */ /* 0x044fe20000410000 */
[----:B------:R-:W2:Y:S02]  /*17c50*/  MUFU.EX2 R11, R11 ;  /* 0x0000000b000b7308 */ /* 0x000ea40000000800 */
[----:B------:R1:W-:Y:S01]  /*17c60*/  ST.E desc[UR46][R16.64+0x300], R27 ;  /* 0x0003001b10007985 */ /* 0x0003e2000c10192e */
[----:B-----5:R-:W-:-:S03]  /*17c70*/  FMUL.FTZ R37, R121, R70 ;  /* 0x0000004679257220 */ /* 0x020fc60000410000 */
[----:B------:R5:W-:Y:S01]  /*17c80*/  ST.E desc[UR46][R16.64+0x310], R29 ;  /* 0x0003101d10007985 */ /* 0x000be2000c10192e */
[----:B---3--:R-:W-:-:S03]  /*17c90*/  FMUL.FTZ R25, R121, R62 ;  /* 0x0000003e79197220 */ /* 0x008fc60000410000 */
[----:B------:R3:W-:Y:S01]  /*17ca0*/  ST.E desc[UR46][R16.64+0x320], R31 ;  /* 0x0003201f10007985 */ /* 0x0007e2000c10192e */
[----:B----4-:R-:W-:Y:S01]  /*17cb0*/  FMUL.FTZ R33, R121, R66 ;  /* 0x0000004279217220 */ /* 0x010fe20000410000 */
[----:B------:R-:W-:Y:S01]  /*17cc0*/  FADD.FTZ R9, R21, R8 ;  /* 0x0000000815097221 */ /* 0x000fe20000010000 */
[C---:B-1----:R-:W-:Y:S01]  /*17cd0*/  FMUL.FTZ R27, R121.reuse, R60 ;  /* 0x0000003c791b7220 */ /* 0x042fe20000410000 */
[C---:B-----5:R-:W-:Y:S01]  /*17ce0*/  FMUL.FTZ R29, R121.reuse, R58 ;  /* 0x0000003a791d7220 */ /* 0x060fe20000410000 */
[----:B---3--:R-:W-:Y:S01]  /*17cf0*/  FMUL.FTZ R31, R121, R74 ;  /* 0x0000004a791f7220 */ /* 0x008fe20000410000 */
[----:B------:R-:W1:Y:S01]  /*17d00*/  MUFU.EX2 R12, R12 ;  /* 0x0000000c000c7308 */ /* 0x000e620000000800 */
[----:B------:R-:W-:Y:S01]  /*17d10*/  FADD.FTZ R135, R160, R135 ;  /* 0x00000087a0877221 */ /* 0x000fe20000010000 */
[----:B------:R3:W-:Y:S01]  /*17d20*/  ST.E desc[UR46][R16.64+0x264], R39 ;  /* 0x0002642710007985 */ /* 0x0007e2000c10192e */
[----:B------:R-:W-:-:S03]  /*17d30*/  FADD.FTZ R9, R156, R9 ;  /* 0x000000099c097221 */ /* 0x000fc60000010000 */
[----:B------:R4:W-:Y:S02]  /*17d40*/  ST.E desc[UR46][R16.64+0x2a4], R41 ;  /* 0x0002a42910007985 */ /* 0x0009e4000c10192e */
[----:B------:R-:W5:Y:S02]  /*17d50*/  MUFU.EX2 R13, R13 ;  /* 0x0000000d000d7308 */ /* 0x000f640000000800 */
[----:B------:R2:W-:Y:S04]  /*17d60*/  ST.E desc[UR46][R16.64+0x420], R5 ;  /* 0x0004200510007985 */ /* 0x0005e8000c10192e */
[----:B------:R1:W-:Y:S01]  /*17d70*/  ST.E desc[UR46][R16.64+0x238], R25 ;  /* 0x0002381910007985 */ /* 0x0003e2000c10192e */
[----:B---3--:R-:W-:-:S03]  /*17d80*/  FMUL.FTZ R39, R121, R68 ;  /* 0x0000004479277220 */ /* 0x008fc60000410000 */
[----:B------:R3:W-:Y:S01]  /*17d90*/  ST.E desc[UR46][R16.64+0x23c], R27 ;  /* 0x00023c1b10007985 */ /* 0x0007e2000c10192e */
[----:B----4-:R-:W-:-:S03]  /*17da0*/  FMUL.FTZ R41, R121, R82 ;  /* 0x0000005279297220 */ /* 0x010fc60000410000 */
[----:B------:R4:W-:Y:S01]  /*17db0*/  ST.E desc[UR46][R16.64+0x248], R29 ;  /* 0x0002481d10007985 */ /* 0x0009e2000c10192e */
[----:B--2---:R-:W-:-:S03]  /*17dc0*/  FMUL.FTZ R5, R121, R64 ;  /* 0x0000004079057220 */ /* 0x004fc60000410000 */
[----:B------:R2:W-:Y:S01]  /*17dd0*/  ST.E desc[UR46][R16.64+0x24c], R31 ;  /* 0x00024c1f10007985 */ /* 0x0005e2000c10192e */
[----:B-1----:R-:W-:-:S03]  /*17de0*/  FMUL.FTZ R25, R121, R80 ;  /* 0x0000005079197220 */ /* 0x002fc60000410000 */
[----:B------:R1:W-:Y:S01]  /*17df0*/  ST.E desc[UR46][R16.64+0x258], R33 ;  /* 0x0002582110007985 */ /* 0x0003e2000c10192e */
[----:B---3--:R-:W-:-:S03]  /*17e00*/  FMUL.FTZ R27, R121, R86 ;  /* 0x00000056791b7220 */ /* 0x008fc60000410000 */
[----:B------:R3:W-:Y:S01]  /*17e10*/  ST.E desc[UR46][R16.64+0x25c], R35 ;  /* 0x00025c2310007985 */ /* 0x0007e2000c10192e */
[----:B----4-:R-:W-:-:S03]  /*17e20*/  FMUL.FTZ R29, R121, R84 ;  /* 0x00000054791d7220 */ /* 0x010fc60000410000 */
[----:B------:R4:W-:Y:S01]  /*17e30*/  ST.E desc[UR46][R16.64+0x268], R37 ;  /* 0x0002682510007985 */ /* 0x0009e2000c10192e */
[C---:B--2---:R-:W-:Y:S01]  /*17e40*/  FMUL.FTZ R31, R121.reuse, R78 ;  /* 0x0000004e791f7220 */ /* 0x044fe20000410000 */
[C---:B-1----:R-:W-:Y:S01]  /*17e50*/  FMUL.FTZ R33, R121.reuse, R76 ;  /* 0x0000004c79217220 */ /* 0x042fe20000410000 */
[----:B------:R-:W1:Y:S01]  /*17e60*/  MUFU.EX2 R8, R139 ;  /* 0x0000008b00087308 */ /* 0x000e620000000800 */
[----:B---3--:R-:W-:Y:S01]  /*17e70*/  FMUL.FTZ R35, R121, R98 ;  /* 0x0000006279237220 */ /* 0x008fe20000410000 */
[----:B------:R-:W-:Y:S01]  /*17e80*/  FADD.FTZ R137, R15, R135 ;  /* 0x000000870f897221 */ /* 0x000fe20000010000 */
[----:B----4-:R-:W-:Y:S01]  /*17e90*/  FMUL.FTZ R37, R121, R96 ;  /* 0x0000006079257220 */ /* 0x010fe20000410000 */
[----:B------:R-:W-:Y:S01]  /*17ea0*/  FADD.FTZ R135, R19, R9 ;  /* 0x0000000913877221 */ /* 0x000fe20000010000 */
[----:B------:R2:W-:Y:S03]  /*17eb0*/  ST.E desc[UR46][R16.64+0x26c], R39 ;  /* 0x00026c2710007985 */ /* 0x0005e6000c10192e */
[----:B------:R-:W3:Y:S01]  /*17ec0*/  MUFU.EX2 R9, R141 ;  /* 0x0000008d00097308 */ /* 0x000ee20000000800 */
[----:B------:R4:W-:Y:S01]  /*17ed0*/  ST.E desc[UR46][R16.64+0x278], R5 ;  /* 0x0002780510007985 */ /* 0x0009e2000c10192e */
[----:B------:R-:W-:-:S03]  /*17ee0*/  FADD.FTZ R135, R20, R135 ;  /* 0x0000008714877221 */ /* 0x000fc60000010000 */
[----:B------:R5:W-:Y:S04]  /*17ef0*/  ST.E desc[UR46][R16.64+0x27c], R25 ;  /* 0x00027c1910007985 */ /* 0x000be8000c10192e */
[----:B------:R1:W-:Y:S01]  /*17f00*/  ST.E desc[UR46][R16.64+0x288], R27 ;  /* 0x0002881b10007985 */ /* 0x0003e2000c10192e */
[----:B--2---:R-:W-:-:S03]  /*17f10*/  FMUL.FTZ R39, R121, R94 ;  /* 0x0000005e79277220 */ /* 0x004fc60000410000 */
[----:B------:R2:W-:Y:S01]  /*17f20*/  ST.E desc[UR46][R16.64+0x28c], R29 ;  /* 0x00028c1d10007985 */ /* 0x0005e2000c10192e */
[----:B----4-:R-:W-:-:S03]  /*17f30*/  FMUL.FTZ R5, R121, R92 ;  /* 0x0000005c79057220 */ /* 0x010fc60000410000 */
[----:B------:R4:W-:Y:S01]  /*17f40*/  ST.E desc[UR46][R16.64+0x298], R41 ;  /* 0x0002982910007985 */ /* 0x0009e2000c10192e */
[----:B-----5:R-:W-:-:S03]  /*17f50*/  FMUL.FTZ R25, R121, R88 ;  /* 0x0000005879197220 */ /* 0x020fc60000410000 */
[----:B------:R5:W-:Y:S01]  /*17f60*/  ST.E desc[UR46][R16.64+0x29c], R31 ;  /* 0x00029c1f10007985 */ /* 0x000be2000c10192e */
[----:B-1----:R-:W-:-:S03]  /*17f70*/  FMUL.FTZ R27, R121, R90 ;  /* 0x0000005a791b7220 */ /* 0x002fc60000410000 */
[----:B------:R1:W-:Y:S01]  /*17f80*/  ST.E desc[UR46][R16.64+0x2a8], R33 ;  /* 0x0002a82110007985 */ /* 0x0003e2000c10192e */
[----:B--2---:R-:W-:-:S03]  /*17f90*/  FMUL.FTZ R29, R121, R102 ;  /* 0x00000066791d7220 */ /* 0x004fc60000410000 */
[----:B------:R2:W-:Y:S01]  /*17fa0*/  ST.E desc[UR46][R16.64+0x2ac], R35 ;  /* 0x0002ac2310007985 */ /* 0x0005e2000c10192e */
[----:B----4-:R-:W-:-:S03]  /*17fb0*/  FMUL.FTZ R41, R121, R100 ;  /* 0x0000006479297220 */ /* 0x010fc60000410000 */
[----:B------:R4:W-:Y:S01]  /*17fc0*/  ST.E desc[UR46][R16.64+0x2b8], R37 ;  /* 0x0002b82510007985 */ /* 0x0009e2000c10192e */
[C---:B-----5:R-:W-:Y:S01]  /*17fd0*/  FMUL.FTZ R31, R121.reuse, R116 ;  /* 0x00000074791f7220 */ /* 0x060fe20000410000 */
[C---:B-1----:R-:W-:Y:S01]  /*17fe0*/  FMUL.FTZ R33, R121.reuse, R108 ;  /* 0x0000006c79217220 */ /* 0x042fe20000410000 */
[C---:B--2---:R-:W-:Y:S01]  /*17ff0*/  FMUL.FTZ R35, R121.reuse, R114 ;  /* 0x0000007279237220 */ /* 0x044fe20000410000 */
[----:B----4-:R-:W-:Y:S01]  /*18000*/  FMUL.FTZ R37, R121, R112 ;  /* 0x0000007079257220 */ /* 0x010fe20000410000 */
[----:B------:R-:W-:Y:S01]  /*18010*/  FADD.FTZ R137, R18, R137 ;  /* 0x0000008912897221 */ /* 0x000fe20000010000 */
[----:B------:R1:W-:Y:S01]  /*18020*/  ST.E desc[UR46][R16.64+0x2bc], R39 ;  /* 0x0002bc2710007985 */ /* 0x0003e2000c10192e */
[----:B------:R-:W-:-:S03]  /*18030*/  FADD.FTZ R135, R11, R135 ;  /* 0x000000870b877221 */ /* 0x000fc60000010000 */
[----:B------:R2:W-:Y:S01]  /*18040*/  ST.E desc[UR46][R16.64+0x2c8], R5 ;  /* 0x0002c80510007985 */ /* 0x0005e2000c10192e */
[----:B------:R-:W-:-:S03]  /*18050*/  FADD.FTZ R137, R14, R137 ;  /* 0x000000890e897221 */ /* 0x000fc60000010000 */
[----:B------:R4:W-:Y:S04]  /*18060*/  ST.E desc[UR46][R16.64+0x2cc], R25 ;  /* 0x0002cc1910007985 */ /* 0x0009e8000c10192e */
[----:B------:R5:W-:Y:S01]  /*18070*/  ST.E desc[UR46][R16.64+0x2d8], R27 ;  /* 0x0002d81b10007985 */ /* 0x000be2000c10192e */
[----:B-1----:R-:W-:-:S03]  /*18080*/  FMUL.FTZ R39, R121, R110 ;  /* 0x0000006e79277220 */ /* 0x002fc60000410000 */
        /* <DEDUP_REMOVED lines=11> */
[C---:B----4-:R-:W-:Y:S01]  /*18140*/  FMUL.FTZ R31, R121.reuse, R124 ;  /* 0x0000007c791f7220 */ /* 0x050fe20000410000 */
[C---:B-----5:R-:W-:Y:S01]  /*18150*/  FMUL.FTZ R33, R121.reuse, R118 ;  /* 0x0000007679217220 */ /* 0x060fe20000410000 */
[C---:B-1----:R-:W-:Y:S01]  /*18160*/  FMUL.FTZ R35, R121.reuse, R122 ;  /* 0x0000007a79237220 */ /* 0x042fe20000410000 */
[----:B--2---:R-:W-:Y:S01]  /*18170*/  FMUL.FTZ R37, R121, R120 ;  /* 0x0000007879257220 */ /* 0x004fe20000410000 */
        /* <DEDUP_REMOVED lines=23> */
[----:B------:R1:W-:Y:S01]  /*182f0*/  ST.E desc[UR46][R16.64+0x450], R137 ;  /* 0x0004508910007985 */ /* 0x0003e2000c10192e */
[C---:B------:R-:W-:Y:S01]  /*18300*/  FMUL.FTZ R143, R4.reuse, R30 ;  /* 0x0000001e048f7220 */ /* 0x040fe20000410000 */
[----:B---3--:R-:W-:Y:S01]  /*18310*/  FADD.FTZ R135, R9, R135 ;  /* 0x0000008709877221 */ /* 0x008fe20000010000 */
[C---:B------:R-:W-:Y:S01]  /*18320*/  FMUL.FTZ R139, R4.reuse, R32 ;  /* 0x00000020048b7220 */ /* 0x040fe20000410000 */
[----:B------:R2:W-:Y:S01]  /*18330*/  ST.E desc[UR46][R16.64+0x444], R57 ;  /* 0x0004443910007985 */ /* 0x0005e2000c10192e */
[C---:B------:R-:W-:Y:S01]  /*18340*/  FMUL.FTZ R141, R4.reuse, R34 ;  /* 0x00000022048d7220 */ /* 0x040fe20000410000 */
[C---:B------:R-:W-:Y:S01]  /*18350*/  FMUL.FTZ R45, R4.reuse, R45 ;  /* 0x0000002d042d7220 */ /* 0x040fe20000410000 */
[C---:B------:R-:W-:Y:S01]  /*18360*/  FMUL.FTZ R43, R4.reuse, R43 ;  /* 0x0000002b042b7220 */ /* 0x040fe20000410000 */
[----:B------:R3:W-:Y:S01]  /*18370*/  ST.E desc[UR46][R16.64+0x35c], R39 ;  /* 0x00035c2710007985 */ /* 0x0007e2000c10192e */
[C---:B------:R-:W-:Y:S01]  /*18380*/  FMUL.FTZ R49, R4.reuse, R49 ;  /* 0x0000003104317220 */ /* 0x040fe20000410000 */
[C---:B------:R-:W-:Y:S01]  /*18390*/  FMUL.FTZ R47, R4.reuse, R47 ;  /* 0x0000002f042f7220 */ /* 0x040fe20000410000 */
[C---:B------:R-:W-:Y:S01]  /*183a0*/  FMUL.FTZ R51, R4.reuse, R51 ;  /* 0x0000003304337220 */ /* 0x040fe20000410000 */
[----:B------:R4:W-:Y:S01]  /*183b0*/  ST.E desc[UR46][R16.64+0x368], R5 ;  /* 0x0003680510007985 */ /* 0x0009e2000c10192e */
[C---:B-1----:R-:W-:Y:S01]  /*183c0*/  FMUL.FTZ R137, R4.reuse, R26 ;  /* 0x0000001a04897220 */ /* 0x042fe20000410000 */
[C---:B------:R-:W-:Y:S01]  /*183d0*/  FMUL.FTZ R53, R4.reuse, R53 ;  /* 0x0000003504357220 */ /* 0x040fe20000410000 */
[C---:B------:R-:W-:Y:S01]  /*183e0*/  FMUL.FTZ R55, R4.reuse, R55 ;  /* 0x0000003704377220 */ /* 0x040fe20000410000 */
[----:B------:R1:W-:Y:S01]  /*183f0*/  ST.E desc[UR46][R16.64+0x36c], R25 ;  /* 0x00036c1910007985 */ /* 0x0003e2000c10192e */
[C---:B--2---:R-:W-:Y:S01]  /*18400*/  FMUL.FTZ R57, R4.reuse, R38 ;  /* 0x0000002604397220 */ /* 0x044fe20000410000 */
[C---:B------:R-:W-:Y:S01]  /*18410*/  FMUL.FTZ R77, R4.reuse, R77 ;  /* 0x0000004d044d7220 */ /* 0x040fe20000410000 */
        /* <DEDUP_REMOVED lines=37> */
[C---:B---3--:R-:W-:Y:S01]  /*18670*/  FMUL.FTZ R39, R121.reuse, R216 ;  /* 0x000000d879277220 */ /* 0x048fe20000410000 */
[C---:B----4-:R-:W-:Y:S01]  /*18680*/  FMUL.FTZ R5, R121.reuse, R202 ;  /* 0x000000ca79057220 */ /* 0x050fe20000410000 */
[C---:B-1----:R-:W-:Y:S01]  /*18690*/  FMUL.FTZ R25, R121.reuse, R218 ;  /* 0x000000da79197220 */ /* 0x042fe20000410000 */
[C---:B--2---:R-:W-:Y:S01]  /*186a0*/  FMUL.FTZ R27, R121.reuse, R222 ;  /* 0x000000de791b7220 */ /* 0x044fe20000410000 */
[C---:B-----5:R-:W-:Y:S01]  /*186b0*/  FMUL.FTZ R29, R121.reuse, R220 ;  /* 0x000000dc791d7220 */ /* 0x060fe20000410000 */
        /* <DEDUP_REMOVED lines=61> */
[----:B------:R-:W-:Y:S04]  /*18a90*/  ST.E desc[UR46][R16.64+0x3d8], R41 ;  /* 0x0003d82910007985 */ /* 0x000fe8000c10192e */
[----:B------:R5:W-:Y:S04]  /*18aa0*/  ST.E desc[UR46][R16.64+0x3dc], R31 ;  /* 0x0003dc1f10007985 */ /* 0x000be8000c10192e */
[----:B------:R5:W-:Y:S04]  /*18ab0*/  ST.E desc[UR46][R16.64+0x3e8], R33 ;  /* 0x0003e82110007985 */ /* 0x000be8000c10192e */
[----:B------:R5:W-:Y:S04]  /*18ac0*/  ST.E desc[UR46][R16.64+0x3ec], R35 ;  /* 0x0003ec2310007985 */ /* 0x000be8000c10192e */
[----:B------:R-:W-:Y:S04]  /*18ad0*/  ST.E desc[UR46][R16.64+0x3f8], R123 ;  /* 0x0003f87b10007985 */ /* 0x000fe8000c10192e */
[----:B------:R5:W-:Y:S04]  /*18ae0*/  ST.E desc[UR46][R16.64+0x3fc], R37 ;  /* 0x0003fc2510007985 */ /* 0x000be8000c10192e */
[----:B------:R5:W-:Y:S04]  /*18af0*/  ST.E desc[UR46][R16.64+0x408], R125 ;  /* 0x0004087d10007985 */ /* 0x000be8000c10192e */
[----:B------:R5:W-:Y:S04]  /*18b00*/  ST.E desc[UR46][R16.64+0x40c], R127 ;  /* 0x00040c7f10007985 */ /* 0x000be8000c10192e */
[----:B------:R5:W-:Y:S04]  /*18b10*/  ST.E desc[UR46][R16.64+0x418], R129 ;  /* 0x0004188110007985 */ /* 0x000be8000c10192e */
[----:B------:R5:W-:Y:S04]  /*18b20*/  ST.E desc[UR46][R16.64+0x41c], R131 ;  /* 0x00041c8310007985 */ /* 0x000be8000c10192e */
[----:B------:R5:W-:Y:S01]  /*18b30*/  ST.E desc[UR46][R16.64+0x428], R133 ;  /* 0x0004288510007985 */ /* 0x000be2000c10192e */
[----:B------:R3:W-:Y:S06]  /*18b40*/  BAR.SYNC.DEFER_BLOCKING R205, 0x100 ;  /* 0x000400cd0000751d */ /* 0x0007ec0000010000 */
[----:B-1----:R-:W5:Y:S04]  /*18b50*/  LD.E R5, desc[UR46][R16.64+0x230] ;  /* 0x0002302e10057980 */ /* 0x002f68000c101900 */
[----:B--2---:R-:W2:Y:S04]  /*18b60*/  LD.E R25, desc[UR46][R16.64+0x234] ;  /* 0x0002342e10197980 */ /* 0x004ea8000c101900 */
[----:B---3--:R-:W3:Y:S04]  /*18b70*/  LD.E R27, desc[UR46][R16.64+0x238] ;  /* 0x0002382e101b7980 */ /* 0x008ee8000c101900 */
[----:B----4-:R-:W4:Y:S04]  /*18b80*/  LD.E R29, desc[UR46][R16.64+0x23c] ;  /* 0x00023c2e101d7980 */ /* 0x010f28000c101900 */
[----:B-----5:R-:W5:Y:S04]  /*18b90*/  LD.E R31, desc[UR46][R16.64+0x240] ;  /* 0x0002402e101f7980 */ /* 0x020f68000c101900 */
        /* <DEDUP_REMOVED lines=124> */
[----:B------:R-:W-:Y:S04]  /*19360*/  ST.E desc[UR46][R16.64+0x230], R5 ;  /* 0x0002300510007985 */ /* 0x000fe8000c10192e */
[----:B--2---:R-:W-:Y:S04]  /*19370*/  ST.E desc[UR46][R16.64+0x234], R25 ;  /* 0x0002341910007985 */ /* 0x004fe8000c10192e */
[----:B---3--:R-:W-:Y:S04]  /*19380*/  ST.E desc[UR46][R16.64+0x238], R27 ;  /* 0x0002381b10007985 */ /* 0x008fe8000c10192e */
[----:B----4-:R-:W-:Y:S04]  /*19390*/  ST.E desc[UR46][R16.64+0x23c], R29 ;  /* 0x00023c1d10007985 */ /* 0x010fe8000c10192e */
[----:B-----5:R-:W-:Y:S04]  /*193a0*/  ST.E desc[UR46][R16.64+0x240], R31 ;  /* 0x0002401f10007985 */ /* 0x020fe8000c10192e */
        /* <DEDUP_REMOVED lines=123> */
[----:B-1----:R-:W5:Y:S04]  /*19b60*/  LD.E.64 R4, desc[UR46][R16.64+0xa8] ;  /* 0x0000a82e10047980 */ /* 0x002f68000c101b00 */
[----:B------:R-:W5:Y:S04]  /*19b70*/  LDL R193, [R1+0x88] ;  /* 0x0000880001c17983 */ /* 0x000f680000100800 */
[----:B--2---:R-:W2:Y:S04]  /*19b80*/  LD.E R24, desc[UR46][R16.64+0x230] ;  /* 0x0002302e10187980 */ /* 0x004ea8000c101900 */
[----:B------:R-:W2:Y:S04]  /*19b90*/  LD.E R25, desc[UR46][R16.64+0x234] ;  /* 0x0002342e10197980 */ /* 0x000ea8000c101900 */
[----:B---3--:R-:W2:Y:S04]  /*19ba0*/  LD.E R26, desc[UR46][R16.64+0x238] ;  /* 0x0002382e101a7980 */ /* 0x008ea8000c101900 */
[----:B------:R-:W2:Y:S04]  /*19bb0*/  LD.E R27, desc[UR46][R16.64+0x23c] ;  /* 0x00023c2e101b7980 */ /* 0x000ea8000c101900 */
[----:B----4-:R-:W2:Y:S04]  /*19bc0*/  LD.E R28, desc[UR46][R16.64+0x240] ;  /* 0x0002402e101c7980 */ /* 0x010ea8000c101900 */
[----:B------:R-:W2:Y:S04]  /*19bd0*/  LD.E R29, desc[UR46][R16.64+0x244] ;  /* 0x0002442e101d7980 */ /* 0x000ea8000c101900 */
[----:B-----5:R-:W2:Y:S04]  /*19be0*/  LD.E R30, desc[UR46][R16.64+0x248] ;  /* 0x0002482e101e7980 */ /* 0x020ea8000c101900 */
[----:B------:R-:W2:Y:S04]  /*19bf0*/  LD.E R31, desc[UR46][R16.64+0x24c] ;  /* 0x00024c2e101f7980 */ /* 0x000ea8000c101900 */
        /* <DEDUP_REMOVED lines=119> */
[----:B------:R-:W2:Y:S01]  /*1a370*/  LD.E R151, desc[UR46][R16.64+0x42c] ;  /* 0x00042c2e10977980 */ /* 0x000ea2000c101900 */
[----:B------:R-:W-:Y:S01]  /*1a380*/  IMAD R4, R191, 0xc00, R4 ;  /* 0x00000c00bf047824 */ /* 0x000fe200078e0204 */
        /* <DEDUP_REMOVED lines=9> */
[----:B--2---:R-:W-:-:S06]  /*1a420*/  WARPGROUP.ARRIVE ;  /* 0x00000000000079c5 */ /* 0x004fcc0000000000 */
        /* <DEDUP_REMOVED lines=957> */
[----:B------:R-:W1:Y:S03]  /*1e000*/  S2R R216, SR_TID.X ;  /* 0x0000000000d87919 */ /* 0x000e660000002100 */
        /* <DEDUP_REMOVED lines=13> */
[----:B-----5:R2:W-:Y:S04]  /*1e0e0*/  ST.E desc[UR46][R16.64+0x264], R33 ;  /* 0x0002642110007985 */ /* 0x0205e8000c10192e */
        /* <DEDUP_REMOVED lines=114> */
[----:B-1----:R-:W-:Y:S01]  /*1e810*/  LOP3.LUT P6, RZ, R216, 0x7f, RZ, 0xc0, !PT ;  /* 0x0000007fd8ff7812 */ /* 0x002fe200078cc0ff */
[----:B------:R-:W-:-:S12]  /*1e820*/  BSSY B0, `(.L_x_1590) ;  /* 0x0000008000007945 */ /* 0x000fd80003800000 */
[----:B--2---:R-:W-:Y:S05]  /*1e830*/  @P6 BRA `(.L_x_1591) ;  /* 0x0000000000186947 */ /* 0x004fea0003800000 */
[----:B------:R-:W2:Y:S04]  /*1e840*/  LDL.64 R4, [R1+0x68] ;  /* 0x0000680001047983 */ /* 0x000ea80000100a00 */
[----:B------:R-:W3:Y:S01]  /*1e850*/  LD.E R0, desc[UR46][R2.64] ;  /* 0x0000002e02007980 */ /* 0x000ee2000c101900 */
[----:B--2---:R-:W-:-:S05]  /*1e860*/  MOV R5, R4 ;  /* 0x0000000400057202 */ /* 0x004fca0000000f00 */
[----:B---3--:R-:W-:-:S05]  /*1e870*/  IMAD R0, R0, 0x8, R5 ;  /* 0x0000000800007824 */ /* 0x008fca00078e0205 */
[----:B------:R-:W-:-:S04]  /*1e880*/  PRMT R0, RZ, 0x654, R0 ;  /* 0x00000654ff007816 */ /* 0x000fc80000000000 */
[----:B------:R1:W-:Y:S03]  /*1e890*/  SYNCS.ARRIVE.TRANS64.RED.A1T0 RZ, [R0+URZ], RZ ;  /* 0x000000ff00ff79a7 */ /* 0x0003e6000810043f */
.L_x_1591:
[----:B------:R-:W-:Y:S05]  /*1e8a0*/  BSYNC B0 ;  /* 0x0000000000007941 */ /* 0x000fea0003800000 */
.L_x_1590:
[C---:B------:R-:W-:Y:S01]  /*1e8b0*/  ISETP.GT.AND P0, PT, R10.reuse, UR41, PT ;  /* 0x000000290a007c0c */ /* 0x040fe2000bf04270 */
[----:B------:R-:W-:-:S12]  /*1e8c0*/  VIADD R10, R10, 0xffffffff ;  /* 0xffffffff0a0a7836 */ /* 0x000fd80000000000 */
[----:B------:R-:W-:Y:S05]  /*1e8d0*/  @P0 BRA `(.L_x_1592) ;  /* 0xffffff4c00980947 */ /* 0x000fea000383ffff */
.L_x_1561:
[----:B------:R-:W-:Y:S05]  /*1e8e0*/  WARPSYNC.ALL ;  /* 0x0000000000007948 */ /* 0x000fea0003800000 */
[----:B-1----:R-:W2:Y:S04]  /*1e8f0*/  LDL R5, [R1+0x450] ;  /* 0x0004500001057983 */ /* 0x002ea80000100800 */
[----:B------:R-:W3:Y:S04]  /*1e900*/  LDL R6, [R1+0x454] ;  /* 0x0004540001067983 */ /* 0x000ee80000100800 */
[----:B------:R-:W4:Y:S04]  /*1e910*/  LDL R122, [R1+0x218] ;  /* 0x00021800017a7983 */ /* 0x000f280000100800 */
[----:B------:R-:W5:Y:S04]  /*1e920*/  LDL.64 R12, [R1+0x398] ;  /* 0x00039800010c7983 */ /* 0x000f680000100a00 */
        /* <DEDUP_REMOVED lines=60> */
[----:B------:R-:W5:Y:S04]  /*1ecf0*/  LDL R123, [R1+0x220] ;  /* 0x00022000017b7983 */ /* 0x000f680000100800 */
[----:B--2---:R-:W1:Y:S02]  /*1ed00*/  SHFL.BFLY PT, R0, R5, 0x2, 0x1f ;  /* 0x0c401f0005007f89 */ /* 0x004e6400000e0000 */
[----:B-1----:R-:W-:-:S05]  /*1ed10*/  FADD.FTZ R0, R5, R0 ;  /* 0x0000000005007221 */ /* 0x002fca0000010000 */
[----:B------:R-:W1:Y:S02]  /*1ed20*/  SHFL.BFLY PT, R3, R0, 0x1, 0x1f ;  /* 0x0c201f0000037f89 */ /* 0x000e6400000e0000 */
[----:B-1----:R-:W-:Y:S01]  /*1ed30*/  FADD.FTZ R2, R0, R3 ;  /* 0x0000000300027221 */ /* 0x002fe20000010000 */
[----:B----4-:R-:W-:Y:S01]  /*1ed40*/  VIADD R122, R122, 0x1 ;  /* 0x000000017a7a7836 */ /* 0x010fe20000000000 */
[----:B------:R-:W2:Y:S04]  /*1ed50*/  LDL R0, [R1+0x224] ;  /* 0x0002240001007983 */ /* 0x000ea80000100800 */
[----:B------:R-:W-:Y:S04]  /*1ed60*/  STL [R1+0x450], R2 ;  /* 0x0004500201007387 */ /* 0x000fe80000100800 */
[----:B------:R-:W4:Y:S04]  /*1ed70*/  LDL R146, [R1+0x450] ;  /* 0x0004500001927983 */ /* 0x000f280000100800 */
[----:B---3--:R-:W1:Y:S02]  /*1ed80*/  SHFL.BFLY PT, R3, R6, 0x2, 0x1f ;  /* 0x0c401f0006037f89 */ /* 0x008e6400000e0000 */
[----:B-1----:R-:W-:Y:S01]  /*1ed90*/  FADD.FTZ R3, R3, R6 ;  /* 0x0000000603037221 */ /* 0x002fe20000010000 */
[----:B------:R-:W-:Y:S01]  /*1eda0*/  ISETP.NE.AND P2, PT, R122, 0x2, PT ;  /* 0x000000027a00780c */ /* 0x000fe20003f45270 */
[----:B------:R-:W3:Y:S04]  /*1edb0*/  LDL.64 R6, [R1+0x428] ;  /* 0x0004280001067983 */ /* 0x000ee80000100a00 */
[----:B------:R-:W1:Y:S08]  /*1edc0*/  SHFL.BFLY PT, R4, R3, 0x1, 0x1f ;  /* 0x0c201f0003047f89 */ /* 0x000e7000000e0000 */
[----:B------:R-:W3:Y:S01]  /*1edd0*/  @!P2 LDL R23, [R1+0x21c] ;  /* 0x00021c000117a983 */ /* 0x000ee20000100800 */
[----:B-1----:R-:W-:-:S03]  /*1ede0*/  FADD.FTZ R134, R3, R4 ;  /* 0x0000000403867221 */ /* 0x002fc60000010000 */
[----:B------:R-:W3:Y:S02]  /*1edf0*/  LDL.64 R4, [R1+0x3f8] ;  /* 0x0003f80001047983 */ /* 0x000ee40000100a00 */
[----:B------:R-:W-:Y:S02]  /*1ee00*/  FSETP.NE.FTZ.AND P1, PT, R134, RZ, PT ;  /* 0x000000ff8600720b */ /* 0x000fe40003f35000 */
[----:B------:R-:W3:Y:S11]  /*1ee10*/  LDL.64 R2, [R1+0x418] ;  /* 0x0004180001027983 */ /* 0x000ef60000100a00 */
[----:B------:R-:W3:Y:S04]  /*1ee20*/  @P1 LDL R137, [R1+0x460] ;  /* 0x0004600001891983 */ /* 0x000ee80000100800 */
[----:B------:R-:W3:Y:S01]  /*1ee30*/  @P1 LDL R139, [R1+0x444] ;  /* 0x00044400018b1983 */ /* 0x000ee20000100800 */
[----:B------:R-:W-:-:S02]  /*1ee40*/  IMAD.MOV.U32 R136, RZ, RZ, -0x800000 ;  /* 0xff800000ff887424 */ /* 0x000fc400078e00ff */
[----:B------:R-:W-:Y:S01]  /*1ee50*/  IMAD.MOV.U32 R124, RZ, RZ, RZ ;  /* 0x000000ffff7c7224 */ /* 0x000fe200078e00ff */
[----:B------:R1:W-:Y:S08]  /*1ee60*/  BAR.ARV R204, 0x100 ;  /* 0x000400cc0000751d */ /* 0x0003f00000002000 */
[----:B------:R-:W-:Y:S06]  /*1ee70*/  BAR.ARV 0x8, 0x120 ;  /* 0x0204800000007b1d */ /* 0x000fec0000002000 */
[----:B----4-:R-:W-:-:S13]  /*1ee80*/  FSETP.NE.FTZ.AND P0, PT, R146, RZ, PT ;  /* 0x000000ff9200720b */ /* 0x010fda0003f15000 */
[----:B------:R-:W4:Y:S04]  /*1ee90*/  @P0 LDL R125, [R1+0x460] ;  /* 0x00046000017d0983 */ /* 0x000f280000100800 */
[----:B------:R-:W3:Y:S01]  /*1eea0*/  @P0 LDL R138, [R1+0x440] ;  /* 0x00044000018a0983 */ /* 0x000ee20000100800 */
[----:B------:R-:W1:Y:S02]  /*1eeb0*/  @P0 MUFU.LG2 R135, R146 ;  /* 0x0000009200870308 */ /* 0x000e640000000c00 */
[----:B-1----:R-:W-:-:S06]  /*1eec0*/  @P0 FMUL.FTZ R140, R135, 0.69314718246459960938 ;  /* 0x3f317218878c0820 */ /* 0x002fcc0000410000 */
[----:B------:R-:W1:Y:S08]  /*1eed0*/  @P1 MUFU.LG2 R141, R134 ;  /* 0x00000086008d1308 */ /* 0x000e700000000c00 */
[----:B------:R-:W5:Y:S01]  /*1eee0*/  @P0 MUFU.RCP R124, R146 ;  /* 0x00000092007c0308 */ /* 0x000f620000001000 */
[----:B--2---:R-:W-:Y:S02]  /*1eef0*/  VIADD R0, R0, 0x1 ;  /* 0x0000000100007836 */ /* 0x004fe40000000000 */
[----:B-1----:R-:W-:Y:S01]  /*1ef00*/  @P1 FMUL.FTZ R141, R141, 0.69314718246459960938 ;  /* 0x3f3172188d8d1820 */ /* 0x002fe20000410000 */
[----:B------:R-:W-:Y:S01]  /*1ef10*/  STL [R1+0x454], R134 ;  /* 0x0004548601007387 */ /* 0x000fe20000100800 */
[-C--:B-----5:R-:W-:Y:S01]  /*1ef20*/  FMUL.FTZ R143, R143, R124.reuse ;  /* 0x0000007c8f8f7220 */ /* 0x0a0fe20000410000 */
        /* <DEDUP_REMOVED lines=63> */
[----:B------:R-:W-:Y:S04]  /*1f320*/  STL [R1+0x218], R122 ;  /* 0x0002187a01007387 */ /* 0x000fe80000100800 */
[----:B------:R-:W-:Y:S04]  /*1f330*/  STL.64 [R1+0x230], R142 ;  /* 0x0002308e01007387 */ /* 0x000fe80000100a00 */
        /* <DEDUP_REMOVED lines=31> */
[----:B------:R-:W-:Y:S04]  /*1f530*/  STL [R1+0x224], R0 ;  /* 0x0002240001007387 */ /* 0x000fe80000100800 */
[----:B------:R-:W-:Y:S01]  /*1f540*/  @!P2 STL [R1+0x218], RZ ;  /* 0x000218ff0100a387 */ /* 0x000fe20000100800 */
[----:B----4-:R-:W-:-:S04]  /*1f550*/  @P0 FMUL.FTZ R125, R125, 0.69314718246459960938 ;  /* 0x3f3172187d7d0820 */ /* 0x010fc80000410000 */
[----:B---3--:R-:W-:Y:S01]  /*1f560*/  @P0 FFMA.FTZ R136, R125, R138, R140 ;  /* 0x0000008a7d880223 */ /* 0x008fe2000001008c */
[----:B------:R-:W-:-:S06]  /*1f570*/  IMAD.MOV.U32 R125, RZ, RZ, RZ ;  /* 0x000000ffff7d7224 */ /* 0x000fcc00078e00ff */
[----:B------:R-:W1:Y:S01]  /*1f580*/  @P1 MUFU.RCP R125, R134 ;  /* 0x00000086007d1308 */ /* 0x000e620000001000 */
[----:B------:R-:W-:Y:S01]  /*1f590*/  @P1 FMUL.FTZ R140, R137, 0.69314718246459960938 ;  /* 0x3f317218898c1820 */ /* 0x000fe20000410000 */
[----:B------:R-:W-:-:S03]  /*1f5a0*/  IMAD.MOV.U32 R138, RZ, RZ, -0x800000 ;  /* 0xff800000ff8a7424 */ /* 0x000fc600078e00ff */
[----:B------:R-:W-:Y:S01]  /*1f5b0*/  @P1 FFMA.FTZ R138, R140, R139, R141 ;  /* 0x0000008b8c8a1223 */ /* 0x000fe2000001008d */
[----:B------:R-:W-:Y:S01]  /*1f5c0*/  STL [R1+0x450], R136 ;  /* 0x0004508801007387 */ /* 0x000fe20000100800 */
[-C--:B-1----:R-:W-:Y:S01]  /*1f5d0*/  FMUL.FTZ R13, R13, R125.reuse ;  /* 0x0000007d0d0d7220 */ /* 0x082fe20000410000 */
[-C--:B------:R-:W-:Y:S01]  /*1f5e0*/  FMUL.FTZ R12, R12, R125.reuse ;  /* 0x0000007d0c0c7220 */ /* 0x080fe20000410000 */
[-C--:B------:R-:W-:Y:S01]  /*1f5f0*/  FMUL.FTZ R15, R15, R125.reuse ;  /* 0x0000007d0f0f7220 */ /* 0x080fe20000410000 */
[-C--:B------:R-:W-:Y:S01]  /*1f600*/  FMUL.FTZ R14, R14, R125.reuse ;  /* 0x0000007d0e0e7220 */ /* 0x080fe20000410000 */
[-C--:B------:R-:W-:Y:S01]  /*1f610*/  FMUL.FTZ R71, R71, R125.reuse ;  /* 0x0000007d47477220 */ /* 0x080fe20000410000 */
[-C--:B------:R-:W-:Y:S01]  /*1f620*/  FMUL.FTZ R70, R70, R125.reuse ;  /* 0x0000007d46467220 */ /* 0x080fe20000410000 */
[----:B------:R1:W-:Y:S01]  /*1f630*/  STL.64 [R1+0x398], R12 ;  /* 0x0003980c01007387 */ /* 0x0003e20000100a00 */
[-C--:B------:R-:W-:Y:S01]  /*1f640*/  FMUL.FTZ R69, R69, R125.reuse ;  /* 0x0000007d45457220 */ /* 0x080fe20000410000 */
[-C--:B------:R-:W-:Y:S01]  /*1f650*/  FMUL.FTZ R68, R68, R125.reuse ;  /* 0x0000007d44447220 */ /* 0x080fe20000410000 */
[-C--:B------:R-:W-:Y:S01]  /*1f660*/  FMUL.FTZ R57, R57, R125.reuse ;  /* 0x0000007d39397220 */ /* 0x080fe20000410000 */
[----:B------:R2:W-:Y:S01]  /*1f670*/  STL.64 [R1+0x3d8], R14 ;  /* 0x0003d80e01007387 */ /* 0x0005e20000100a00 */
        /* <DEDUP_REMOVED lines=55> */
[----:B-1----:R-:W-:Y:S01]  /*1f9f0*/  VIADD R12, R123, 0x1 ;  /* 0x000000017b0c7836 */ /* 0x002fe20000000000 */
[----:B--2---:R-:W-:Y:S01]  /*1fa00*/  @!P2 LOP3.LUT R14, R23, 0x1, RZ, 0x3c, !PT ;  /* 0x00000001170ea812 */ /* 0x004fe200078e3cff */
[----:B------:R2:W-:Y:S04]  /*1fa10*/  STL [R1+0x454], R138 ;  /* 0x0004548a01007387 */ /* 0x0005e80000100800 */
[----:B------:R2:W-:Y:S04]  /*1fa20*/  STL.64 [R1+0x238], R70 ;  /* 0x0002384601007387 */ /* 0x0005e80000100a00 */
        /* <DEDUP_REMOVED lines=29> */
[----:B------:R2:W-:Y:S04]  /*1fc00*/  STL [R1+0x220], R12 ;  /* 0x0002200c01007387 */ /* 0x0005e80000100800 */
[----:B------:R2:W-:Y:S01]  /*1fc10*/  @!P2 STL [R1+0x21c], R14 ;  /* 0x00021c0e0100a387 */ /* 0x0005e20000100800 */
[----:B------:R-:W-:-:S13]  /*1fc20*/  PLOP3.LUT P0, PT, PT, PT, PT, 0x8, 0x0 ;  /* 0x000000000000781c */ /* 0x000fda0003f0e170 */
.L_x_1496:
[----:B------:R-:W3:Y:S08]  /*1fc30*/  S2UR UR4, SR_CgaCtaId ;  /* 0x00000000000479c3 */ /* 0x000ef00000008800 */
[----:B------:R-:W-:Y:S06]  /*1fc40*/  BAR.SYNC.DEFER_BLOCKING 0x5, 0x120 ;  /* 0x0144800000007b1d */ /* 0x000fec0000010000 */
[----:B------:R-:W-:-:S02]  /*1fc50*/  UMOV UR50, 0x400 ;  /* 0x0000040000327882 */ /* 0x000fc40000000000 */
[----:B---3--:R-:W-:-:S09]  /*1fc60*/  ULEA UR50, UR4, UR50, 0x18 ;  /* 0x0000003204327291 */ /* 0x008fd2000f8ec03f */
[----:B-1----:R-:W1:Y:S02]  /*1fc70*/  LDS R0, [UR50+0x324d0] ;  /* 0x0324d032ff007984 */ /* 0x002e640008000800 */
[----:B-1----:R-:W-:Y:S01]  /*1fc80*/  R2UR UR4, R0 ;  /* 0x00000000000472ca */ /* 0x002fe200000e0000 */
[----:B------:R-:W-:Y:S06]  /*1fc90*/  BAR.ARV 0x4, 0x120 ;  /* 0x0104800000007b1d */ /* 0x000fec0000002000 */
[----:B------:R-:W-:Y:S08]  /*1fca0*/  @P0 BRA `(.L_x_1593) ;  /* 0x0000000c00b80947 */ /* 0x000ff00003800000 */
[----:B------:R-:W3:Y:S04]  /*1fcb0*/  LDL.128 R72, [R1+0x330] ;  /* 0x0003300001487983 */ /* 0x000ee80000100c00 */
[----:B--2---:R-:W2:Y:S04]  /*1fcc0*/  LDL.128 R68, [R1+0x340] ;  /* 0x0003400001447983 */ /* 0x004ea80000100c00 */
[----:B------:R-:W4:Y:S04]  /*1fcd0*/  LDL.128 R136, [R1+0x230] ;  /* 0x0002300001887983 */ /* 0x000f280000100c00 */
[----:B------:R-:W5:Y:S04]  /*1fce0*/  LDL.128 R128, [R1+0x250] ;  /* 0x0002500001807983 */ /* 0x000f680000100c00 */
        /* <DEDUP_REMOVED lines=25> */
[----:B------:R-:W5:Y:S01]  /*1fe80*/  LDL.128 R12, [R1+0x400] ;  /* 0x00040000010c7983 */ /* 0x000f620000100c00 */
[----:B------:R-:W-:Y:S01]  /*1fe90*/  VIADD R3, R196, UR42 ;  /* 0x0000002ac4037c36 */ /* 0x000fe20008000000 */
[----:B------:R-:W-:-:S02]  /*1fea0*/  ULDC UR5, c[0x0][0xb88] ;  /* 0x0002e20000057ab9 */ /* 0x000fc40000000800 */
[----:B------:R-:W5:Y:S04]  /*1feb0*/  LDL.128 R8, [R1+0x410] ;  /* 0x0004100001087983 */ /* 0x000f680000100c00 */
[----:B------:R-:W5:Y:S01]  /*1fec0*/  LDL.128 R4, [R1+0x420] ;  /* 0x0004200001047983 */ /* 0x000f620000100c00 */
[----:B------:R-:W-:Y:S01]  /*1fed0*/  LOP3.LUT P0, RZ, R208, 0x3, RZ, 0xc0, !PT ;  /* 0x00000003d0ff7812 */ /* 0x000fe2000780c0ff */
[C---:B------:R-:W-:Y:S01]  /*1fee0*/  VIADD R0, R3.reuse, 0x8 ;  /* 0x0000000803007836 */ /* 0x040fe20000000000 */
[----:B------:R-:W-:Y:S01]  /*1fef0*/  IADD3 R19, P5, R184, 0x8000, RZ ;  /* 0x00008000b8137810 */ /* 0x000fe20007fbe0ff */
[----:B------:R-:W-:Y:S01]  /*1ff00*/  ULDC.64 UR6, c[0x0][0xc70] ;  /* 0x00031c0000067ab9 */ /* 0x000fe20000000a00 */
[----:B------:R-:W-:Y:S02]  /*1ff10*/  ISETP.GE.OR P1, PT, R3, UR5, P0 ;  /* 0x0000000503007c0c */ /* 0x000fe40008726670 */
[----:B------:R-:W-:-:S11]  /*1ff20*/  ISETP.GE.OR P0, PT, R0, UR5, P0 ;  /* 0x0000000500007c0c */ /* 0x000fd60008706670 */
[----:B------:R-:W5:Y:S04]  /*1ff30*/  @!P1 LDL R2, [R1+0x450] ;  /* 0x0004500001029983 */ /* 0x000f680000100800 */
[----:B------:R-:W5:Y:S01]  /*1ff40*/  @!P0 LDL R0, [R1+0x454] ;  /* 0x0004540001008983 */ /* 0x000f620000100800 */
[C---:B------:R-:W-:Y:S02]  /*1ff50*/  IADD3 R21, P6, R184.reuse, 0x8020, RZ ;  /* 0x00008020b8157810 */ /* 0x040fe40007fde0ff */
[----:B------:R-:W-:Y:S02]  /*1ff60*/  IADD3 R142, P3, R184, 0x8060, RZ ;  /* 0x00008060b88e7810 */ /* 0x000fe40007f7e0ff */
[----:B------:R-:W-:Y:S01]  /*1ff70*/  LOP3.LUT R18, R19, 0x380, RZ, 0xc0, !PT ;  /* 0x0000038013127812 */ /* 0x000fe200078ec0ff */
[----:B------:R-:W-:Y:S01]  /*1ff80*/  USHF.R.S32.HI UR5, URZ, 0x1f, UR43 ;  /* 0x0000001f3f057899 */ /* 0x000fe2000801142b */
[----:B------:R-:W-:-:S02]  /*1ff90*/  LOP3.LUT R20, R21, 0x380, RZ, 0xc0, !PT ;  /* 0x0000038015147812 */ /* 0x000fc400078ec0ff */
[----:B------:R-:W-:Y:S02]  /*1ffa0*/  LOP3.LUT R145, R184, 0x380, RZ, 0xc0, !PT ;  /* 0x00000380b8917812 */ /* 0x000fe400078ec0ff */
[----:B------:R-:W-:Y:S02]  /*1ffb0*/  LOP3.LUT R141, R142, 0x380, RZ, 0xc0, !PT ;  /* 0x000003808e8d7812 */ /* 0x000fe400078ec0ff */
[----:B------:R-:W-:Y:S01]  /*1ffc0*/  SHF.R.U64 R18, R18, 0x3, RZ ;  /* 0x0000000312127819 */ /* 0x000fe200000012ff */
[----:B------:R-:W-:Y:S01]  /*1ffd0*/  UIMAD UR5, UR5, UR6, URZ ;  /* 0x00000006050572a4 */ /* 0x000fe2000f8e023f */
[----:B------:R-:W-:Y:S02]  /*1ffe0*/  SHF.R.U64 R20, R20, 0x3, RZ ;  /* 0x0000000314147819 */ /* 0x000fe400000012ff */
[----:B------:R-:W-:Y:S02]  /*1fff0*/  SHF.R.U64 R145, R145, 0x3, RZ ;  /* 0x0000000391917819 */ /* 0x000fe400000012ff */
[----:B------:R-:W-:-:S02]  /*20000*/  IADD3 R140, P2, R184, 0x8040, RZ ;  /* 0x00008040b88c7810 */ /* 0x000fc40007f5e0ff */
[----:B------:R-:W-:Y:S02]  /*20010*/  SHF.R.U64 R141, R141, 0x3, RZ ;  /* 0x000000038d8d7819 */ /* 0x000fe400000012ff */
[----:B------:R-:W-:Y:S01]  /*20020*/  LOP3.LUT R18, R18, R19, RZ, 0x3c, !PT ;  /* 0x0000001312127212 */ /* 0x000fe200078e3cff */
[--C-:B------:R-:W-:Y:S01]  /*20030*/  IMAD.X R19, RZ, RZ, R185.reuse, P5 ;  /* 0x000000ffff137224 */ /* 0x100fe200028e06b9 */
[----:B------:R-:W-:Y:S01]  /*20040*/  LOP3.LUT R20, R20, R21, RZ, 0x3c, !PT ;  /* 0x0000001514147212 */ /* 0x000fe200078e3cff */
[--C-:B------:R-:W-:Y:S01]  /*20050*/  IMAD.X R21, RZ, RZ, R185.reuse, P6 ;  /* 0x000000ffff157224 */ /* 0x100fe200030e06b9 */
[C---:B------:R-:W-:Y:S01]  /*20060*/  IADD3 R147, P4, R184.reuse, 0xc000, RZ ;  /* 0x0000c000b8937810 */ /* 0x040fe20007f9e0ff */
[----:B------:R-:W-:Y:S01]  /*20070*/  UIMAD.WIDE.U32 UR8, UR43, UR6, URZ ;  /* 0x000000062b0872a5 */ /* 0x000fe2000f8e003f */
[----:B------:R-:W-:Y:S01]  /*20080*/  LOP3.LUT R144, R145, R184, RZ, 0x3c, !PT ;  /* 0x000000b891907212 */ /* 0x000fe200078e3cff */
[--C-:B------:R-:W-:Y:S01]  /*20090*/  IMAD.MOV.U32 R145, RZ, RZ, R185.reuse ;  /* 0x000000ffff917224 */ /* 0x100fe200078e00b9 */
[----:B------:R-:W-:Y:S01]  /*200a0*/  LOP3.LUT R142, R141, R142, RZ, 0x3c, !PT ;  /* 0x0000008e8d8e7212 */ /* 0x000fe200078e3cff */
[----:B------:R-:W-:Y:S01]  /*200b0*/  UIMAD UR5, UR43, UR7, UR5 ;  /* 0x000000072b0572a4 */ /* 0x000fe2000f8e0205 */
[C---:B------:R-:W-:Y:S01]  /*200c0*/  IADD3 R153, P5, R184.reuse, 0xc020, RZ ;  /* 0x0000c020b8997810 */ /* 0x040fe20007fbe0ff */
[--C-:B------:R-:W-:Y:S01]  /*200d0*/  IMAD.X R141, RZ, RZ, R185.reuse, P2 ;  /* 0x000000ffff8d7224 */ /* 0x100fe200010e06b9 */
[C---:B------:R-:W-:Y:S01]  /*200e0*/  IADD3 R149, P6, R184.reuse, 0xc040, RZ ;  /* 0x0000c040b8957810 */ /* 0x040fe20007fde0ff */
[----:B------:R-:W-:Y:S01]  /*200f0*/  IMAD.X R143, RZ, RZ, R185, P3 ;  /* 0x000000ffff8f7224 */ /* 0x000fe200018e06b9 */
[----:B------:R-:W-:Y:S01]  /*20100*/  IADD3 R151, P2, R184, 0xc060, RZ ;  /* 0x0000c060b8977810 */ /* 0x000fe20007f5e0ff */
[----:B------:R-:W-:Y:S01]  /*20110*/  UIADD3 UR5, UR9, UR5, URZ ;  /* 0x0000000509057290 */ /* 0x000fe2000fffe03f */
[----:B------:R-:W-:Y:S01]  /*20120*/  LOP3.LUT R23, R140, 0x380, RZ, 0xc0, !PT ;  /* 0x000003808c177812 */ /* 0x000fe200078ec0ff */
[----:B------:R-:W-:Y:S01]  /*20130*/  ULDC.64 UR6, c[0x0][0xc40] ;  /* 0x0003100000067ab9 */ /* 0x000fe20000000a00 */
[----:B------:R-:W-:-:S02]  /*20140*/  LOP3.LUT R146, R147, 0x380, RZ, 0xc0, !PT ;  /* 0x0000038093927812 */ /* 0x000fc400078ec0ff */
[----:B------:R-:W-:Y:S02]  /*20150*/  LOP3.LUT R152, R153, 0x380, RZ, 0xc0, !PT ;  /* 0x0000038099987812 */ /* 0x000fe400078ec0ff */
[----:B------:R-:W-:Y:S02]  /*20160*/  LOP3.LUT R148, R149, 0x380, RZ, 0xc0, !PT ;  /* 0x0000038095947812 */ /* 0x000fe400078ec0ff */
[----:B------:R-:W-:Y:S02]  /*20170*/  MOV R145, R144 ;  /* 0x0000009000917202 */ /* 0x000fe40000000f00 */
[----:B------:R-:W-:Y:S02]  /*20180*/  LOP3.LUT R150, R151, 0x380, RZ, 0xc0, !PT ;  /* 0x0000038097967812 */ /* 0x000fe400078ec0ff */
[----:B------:R-:W-:Y:S02]  /*20190*/  SHF.R.U64 R23, R23, 0x3, RZ ;  /* 0x0000000317177819 */ /* 0x000fe400000012ff */
[----:B------:R-:W-:-:S02]  /*201a0*/  SHF.R.U64 R146, R146, 0x3, RZ ;  /* 0x0000000392927819 */ /* 0x000fc400000012ff */
[----:B------:R-:W-:Y:S02]  /*201b0*/  SHF.R.U64 R152, R152, 0x3, RZ ;  /* 0x0000000398987819 */ /* 0x000fe400000012ff */
[----:B------:R-:W-:Y:S01]  /*201c0*/  MOV R144, R18 ;  /* 0x0000001200907202 */ /* 0x000fe20000000f00 */
[----:B------:R-:W-:Y:S01]  /*201d0*/  IMAD.U32 R19, RZ, RZ, UR9 ;  /* 0x00000009ff137e24 */ /* 0x000fe2000f8e00ff */
[----:B------:R-:W-:Y:S01]  /*201e0*/  SHF.R.U64 R148, R148, 0x3, RZ ;  /* 0x0000000394947819 */ /* 0x000fe200000012ff */
[----:B------:R-:W-:Y:S01]  /*201f0*/  IMAD.U32 R19, RZ, RZ, UR5 ;  /* 0x00000005ff137e24 */ /* 0x000fe2000f8e00ff */
[----:B------:R-:W-:Y:S01]  /*20200*/  SHF.R.U64 R150, R150, 0x3, RZ ;  /* 0x0000000396967819 */ /* 0x000fe200000012ff */
[----:B------:R-:W-:Y:S01]  /*20210*/  USHF.R.S32.HI UR5, URZ, 0x1f, UR44 ;  /* 0x0000001f3f057899 */ /* 0x000fe2000801142c */
[----:B------:R-:W-:Y:S02]  /*20220*/  LOP3.LUT R140, R23, R140, RZ, 0x3c, !PT ;  /* 0x0000008c178c7212 */ /* 0x000fe400078e3cff */
[----:B------:R-:W-:Y:S01]  /*20230*/  LOP3.LUT R146, R146, R147, RZ, 0x3c, !PT ;  /* 0x0000009392927212 */ /* 0x000fe200078e3cff */
[--C-:B------:R-:W-:Y:S01]  /*20240*/  IMAD.X R147, RZ, RZ, R185.reuse, P4 ;  /* 0x000000ffff937224 */ /* 0x100fe200020e06b9 */
[----:B------:R-:W-:Y:S01]  /*20250*/  LOP3.LUT R152, R152, R153, RZ, 0x3c, !PT ;  /* 0x0000009998987212 */ /* 0x000fe200078e3cff */
[--C-:B------:R-:W-:Y:S01]  /*20260*/  IMAD.X R153, RZ, RZ, R185.reuse, P5 ;  /* 0x000000ffff997224 */ /* 0x100fe200028e06b9 */
[----:B------:R-:W-:Y:S01]  /*20270*/  LOP3.LUT R148, R148, R149, RZ, 0x3c, !PT ;  /* 0x0000009594947212 */ /* 0x000fe200078e3cff */
[----:B------:R-:W-:Y:S01]  /*20280*/  IMAD.U32 R18, RZ, RZ, UR8 ;  /* 0x00000008ff127e24 */ /* 0x000fe2000f8e00ff */
[----:B------:R-:W-:Y:S01]  /*20290*/  LOP3.LUT R150, R150, R151, RZ, 0x3c, !PT ;  /* 0x0000009796967212 */ /* 0x000fe200078e3cff */
[--C-:B------:R-:W-:Y:S01]  /*202a0*/  IMAD.X R149, RZ, RZ, R185.reuse, P6 ;  /* 0x000000ffff957224 */ /* 0x100fe200030e06b9 */
[----:B------:R-:W-:Y:S01]  /*202b0*/  MOV R20, R20 ;  /* 0x0000001400147202 */ /* 0x000fe20000000f00 */
[----:B------:R-:W-:Y:S01]  /*202c0*/  IMAD.X R151, RZ, RZ, R185, P2 ;  /* 0x000000ffff977224 */ /* 0x000fe200010e06b9 */
[----:B------:R-:W-:-:S02]  /*202d0*/  MOV R21, R140 ;  /* 0x0000008c00157202 */ /* 0x000fc40000000f00 */
[----:B------:R-:W-:Y:S02]  /*202e0*/  MOV R140, R142 ;  /* 0x0000008e008c7202 */ /* 0x000fe40000000f00 */
[----:B------:R-:W-:Y:S02]  /*202f0*/  MOV R142, R146 ;  /* 0x00000092008e7202 */ /* 0x000fe40000000f00 */
[----:B------:R-:W-:Y:S02]  /*20300*/  MOV R23, R152 ;  /* 0x0000009800177202 */ /* 0x000fe40000000f00 */
[----:B------:R-:W-:Y:S02]  /*20310*/  MOV R141, R148 ;  /* 0x00000094008d7202 */ /* 0x000fe40000000f00 */
[----:B------:R-:W-:Y:S02]  /*20320*/  MOV R143, R150 ;  /* 0x00000096008f7202 */ /* 0x000fe40000000f00 */
[----:B---3--:R-:W-:-:S02]  /*20330*/  F2FP.F16.F32.PACK_AB R72, R73, R72 ;  /* 0x000000484948723e */ /* 0x008fc400000000ff */
[----:B------:R-:W-:Y:S02]  /*20340*/  F2FP.F16.F32.PACK_AB R73, R75, R74 ;  /* 0x0000004a4b49723e */ /* 0x000fe400000000ff */
[----:B--2---:R-:W-:Y:S02]  /*20350*/  F2FP.F16.F32.PACK_AB R74, R69, R68 ;  /* 0x00000044454a723e */ /* 0x004fe400000000ff */
[----:B------:R-:W1:Y:S01]  /*20360*/  LDC.64 R68, c[0x0][0xc78] ;  /* 0x00031e00ff447b82 */ /* 0x000e620000000a00 */
[----:B----4-:R-:W-:Y:S02]  /*20370*/  F2FP.F16.F32.PACK_AB R136, R137, R136 ;  /* 0x000000888988723e */ /* 0x010fe400000000ff */
[----:B------:R-:W-:Y:S02]  /*20380*/  F2FP.F16.F32.PACK_AB R137, R139, R138 ;  /* 0x0000008a8b89723e */ /* 0x000fe400000000ff */
[----:B-----5:R-:W-:Y:S02]  /*20390*/  F2FP.F16.F32.PACK_AB R128, R129, R128 ;  /* 0x000000808180723e */ /* 0x020fe400000000ff */
[----:B------:R-:W-:-:S02]  /*203a0*/  F2FP.F16.F32.PACK_AB R129, R131, R130 ;  /* 0x000000828381723e */ /* 0x000fc400000000ff */
[----:B------:R-:W-:Y:S02]  /*203b0*/  F2FP.F16.F32.PACK_AB R138, R133, R132 ;  /* 0x00000084858a723e */ /* 0x000fe400000000ff */
[----:B------:R-:W-:Y:S01]  /*203c0*/  F2FP.F16.F32.PACK_AB R139, R135, R134 ;  /* 0x00000086878b723e */ /* 0x000fe200000000ff */
[----:B------:R-:W-:Y:S01]  /*203d0*/  BAR.SYNC.DEFER_BLOCKING 0x1, 0x100 ;  /* 0x0044000000007b1d */ /* 0x000fe20000010000 */
        /* <DEDUP_REMOVED lines=12> */
[----:B------:R-:W-:Y:S01]  /*204a0*/  F2FP.F16.F32.PACK_AB R96, R97, R96 ;  /* 0x000000606160723e */ /* 0x000fe200000000ff */
[----:B------:R-:W-:Y:S01]  /*204b0*/  STSM.16.M88.4 [R145], R136 ;  /* 0x0000008891007844 */ /* 0x000fe20000000200 */
[----:B------:R-:W-:Y:S02]  /*204c0*/  F2FP.F16.F32.PACK_AB R97, R99, R98 ;  /* 0x000000626361723e */ /* 0x000fe400000000ff */
[----:B------:R-:W-:Y:S02]  /*204d0*/  F2FP.F16.F32.PACK_AB R106, R101, R100 ;  /* 0x00000064656a723e */ /* 0x000fe400000000ff */
[----:B------:R-:W-:-:S02]  /*204e0*/  F2FP.F16.F32.PACK_AB R107, R103, R102 ;  /* 0x00000066676b723e */ /* 0x000fc400000000ff */
[----:B------:R-:W-:Y:S01]  /*204f0*/  F2FP.F16.F32.PACK_AB R88, R89, R88 ;  /* 0x000000585958723e */ /* 0x000fe200000000ff */
[----:B------:R-:W-:Y:S01]  /*20500*/  STSM.16.M88.4 [R235], R128 ;  /* 0x00000080eb007844 */ /* 0x000fe20000000200 */
[----:B------:R-:W-:Y:S02]  /*20510*/  F2FP.F16.F32.PACK_AB R89, R91, R90 ;  /* 0x0000005a5b59723e */ /* 0x000fe400000000ff */
[----:B------:R-:W-:Y:S02]  /*20520*/  F2FP.F16.F32.PACK_AB R98, R93, R92 ;  /* 0x0000005c5d62723e */ /* 0x000fe400000000ff */
[----:B------:R-:W-:Y:S02]  /*20530*/  F2FP.F16.F32.PACK_AB R99, R95, R94 ;  /* 0x0000005e5f63723e */ /* 0x000fe400000000ff */
[----:B------:R-:W-:Y:S01]  /*20540*/  F2FP.F16.F32.PACK_AB R80, R81, R80 ;  /* 0x000000505150723e */ /* 0x000fe200000000ff */
[----:B------:R-:W-:Y:S01]  /*20550*/  STSM.16.M88.4 [R234], R120 ;  /* 0x00000078ea007844 */ /* 0x000fe20000000200 */
[----:B------:R-:W-:-:S02]  /*20560*/  F2FP.F16.F32.PACK_AB R81, R83, R82 ;  /* 0x000000525351723e */ /* 0x000fc400000000ff */
[----:B------:R-:W-:Y:S02]  /*20570*/  F2FP.F16.F32.PACK_AB R90, R85, R84 ;  /* 0x00000054555a723e */ /* 0x000fe400000000ff */
[----:B------:R-:W-:Y:S01]  /*20580*/  F2FP.F16.F32.PACK_AB R91, R87, R86 ;  /* 0x00000056575b723e */ /* 0x000fe200000000ff */
[----:B------:R-:W-:Y:S01]  /*20590*/  STSM.16.M88.4 [R233], R112 ;  /* 0x00000070e9007844 */ /* 0x000fe20000000200 */
        /* <DEDUP_REMOVED lines=19> */
[----:B------:R-:W-:Y:S01]  /*206d0*/  F2FP.F16.F32.PACK_AB R54, R49, R48 ;  /* 0x000000303136723e */ /* 0x000fe200000000ff */
[----:B-1----:R-:W-:Y:S01]  /*206e0*/  IMAD.WIDE.U32 R18, R68, UR44, R18 ;  /* 0x0000002c44127c25 */ /* 0x002fe2000f8e0012 */
[----:B------:R-:W-:-:S02]  /*206f0*/  F2FP.F16.F32.PACK_AB R55, R51, R50 ;  /* 0x000000323337723e */ /* 0x000fc400000000ff */
[----:B------:R-:W-:Y:S01]  /*20700*/  F2FP.F16.F32.PACK_AB R46, R41, R40 ;  /* 0x00000028292e723e */ /* 0x000fe200000000ff */
[----:B------:R-:W-:Y:S01]  /*20710*/  IMAD R40, R68, UR5, RZ ;  /* 0x0000000544287c24 */ /* 0x000fe2000f8e02ff */
        /* <DEDUP_REMOVED lines=9> */
[----:B------:R1:W-:Y:S01]  /*207b0*/  STSM.16.M88.4 [R21], R60 ;  /* 0x0000003c15007844 */ /* 0x0003e20000000200 */
[----:B------:R-:W-:Y:S02]  /*207c0*/  F2FP.F16.F32.PACK_AB R26, R13, R12 ;  /* 0x0000000c0d1a723e */ /* 0x000fe400000000ff */
[----:B------:R-:W-:Y:S01]  /*207d0*/  F2FP.F16.F32.PACK_AB R27, R15, R14 ;  /* 0x0000000e0f1b723e */ /* 0x000fe200000000ff */
[----:B------:R-:W-:Y:S01]  /*207e0*/  STSM.16.M88.4 [R140], R52 ;  /* 0x000000348c007844 */ /* 0x000fe20000000200 */
[----:B------:R-:W-:Y:S01]  /*207f0*/  F2FP.F16.F32.PACK_AB R12, R9, R8 ;  /* 0x00000008090c723e */ /* 0x000fe200000000ff */
[----:B------:R-:W-:Y:S01]  /*20800*/  IMAD R40, R69, UR44, R40 ;  /* 0x0000002c45287c24 */ /* 0x000fe2000f8e0228 */
[----:B------:R-:W-:-:S02]  /*20810*/  F2FP.F16.F32.PACK_AB R13, R11, R10 ;  /* 0x0000000a0b0d723e */ /* 0x000fc400000000ff */
[----:B------:R-:W-:Y:S02]  /*20820*/  F2FP.F16.F32.PACK_AB R14, R5, R4 ;  /* 0x00000004050e723e */ /* 0x000fe400000000ff */
[----:B------:R-:W-:Y:S01]  /*20830*/  F2FP.F16.F32.PACK_AB R15, R7, R6 ;  /* 0x00000006070f723e */ /* 0x000fe200000000ff */
[----:B------:R-:W-:Y:S01]  /*20840*/  STSM.16.M88.4 [R142], R44 ;  /* 0x0000002c8e007844 */ /* 0x000fe20000000200 */
[----:B-1----:R-:W-:-:S03]  /*20850*/  SHF.R.S32.HI R21, RZ, 0x1f, R3 ;  /* 0x0000001fff157819 */ /* 0x002fc60000011403 */
[----:B------:R-:W-:Y:S01]  /*20860*/  STSM.16.M88.4 [R23], R36 ;  /* 0x0000002417007844 */ /* 0x000fe20000000200 */
[----:B------:R-:W-:-:S03]  /*20870*/  IADD3 R3, P2, R3, R18, RZ ;  /* 0x0000001203037210 */ /* 0x000fc60007f5e0ff */
[----:B------:R-:W-:Y:S01]  /*20880*/  STSM.16.M88.4 [R141], R24 ;  /* 0x000000188d007844 */ /* 0x000fe20000000200 */
[----:B------:R-:W-:-:S03]  /*20890*/  IADD3.X R18, R21, R19, R40, P2, !PT ;  /* 0x0000001315127210 */ /* 0x000fc600017fe428 */
[----:B------:R-:W-:Y:S01]  /*208a0*/  STSM.16.M88.4 [R143], R12 ;  /* 0x0000000c8f007844 */ /* 0x000fe20000000200 */
[C---:B------:R-:W-:Y:S01]  /*208b0*/  LEA R8, P2, R3.reuse, UR6, 0x2 ;  /* 0x0000000603087c11 */ /* 0x040fe2000f8410ff */
[----:B------:R-:W-:Y:S01]  /*208c0*/  @!PT LDS RZ, [RZ] ;  /* 0x00000000fffff984 */ /* 0x000fe20000000800 */
[----:B------:R-:W-:Y:S01]  /*208d0*/  @!PT LDS RZ, [RZ] ;  /* 0x00000000fffff984 */ /* 0x000fe20000000800 */
[----:B------:R-:W-:Y:S01]  /*208e0*/  @!PT LDS RZ, [RZ] ;  /* 0x00000000fffff984 */ /* 0x000fe20000000800 */
[----:B------:R-:W-:Y:S01]  /*208f0*/  @!PT LDS RZ, [RZ] ;  /* 0x00000000fffff984 */ /* 0x000fe20000000800 */
[----:B------:R1:W-:Y:S06]  /*20900*/  MEMBAR.ALL.CTA ;  /* 0x0000000000007992 */ /* 0x0003ec0000008000 */
[----:B-1----:R-:W1:Y:S01]  /*20910*/  FENCE.VIEW.ASYNC.S ;  /* 0x00000000000073c6 */ /* 0x002e620000000000 */
[----:B------:R-:W-:-:S03]  /*20920*/  LEA.HI.X R9, R3, UR7, R18, 0x2, P2 ;  /* 0x0000000703097c11 */ /* 0x000fc600090f1412 */
[----:B-1----:R-:W1:Y:S01]  /*20930*/  SHFL.IDX PT, R3, R214, RZ, 0x1f ;  /* 0x00001fffd6037589 */ /* 0x002e6200000e0000 */
[----:B------:R-:W-:Y:S06]  /*20940*/  BAR.ARV 0x1, 0x120 ;  /* 0x0044800000007b1d */ /* 0x000fec0000002000 */
        /* <DEDUP_REMOVED lines=34> */
.L_x_1596:
[----:B------:R-:W-:Y:S05]  /*20b70*/  BSYNC B0 ;  /* 0x0000000000007941 */ /* 0x000fea0003800000 */
.L_x_1595:
[----:B------:R-:W-:Y:S05]  /*20b80*/  BRA `(.L_x_1594) ;  /* 0x00000008007c7947 */ /* 0x000fea0003800000 */
.L_x_1593:
[----:B--2---:R-:W1:Y:S01]  /*20b90*/  LDC.64 R8, c[0x0][0xbe0] ;  /* 0x0002f800ff087b82 */ /* 0x004e620000000a00 */
[----:B------:R-:W-:Y:S01]  /*20ba0*/  ISETP.GT.AND P0, PT, R198, 0x7f, PT ;  /* 0x0000007fc600780c */ /* 0x000fe20003f04270 */
[----:B------:R-:W-:Y:S01]  /*20bb0*/  USHF.R.S32.HI UR5, URZ, 0x1f, UR43 ;  /* 0x0000001f3f057899 */ /* 0x000fe2000801142b */
[--C-:B------:R-:W-:Y:S01]  /*20bc0*/  SHF.R.S32.HI R187, RZ, 0x1f, R186.reuse ;  /* 0x0000001fffbb7819 */ /* 0x100fe200000114ba */
[----:B------:R-:W-:Y:S01]  /*20bd0*/  USHF.R.S32.HI UR6, URZ, 0x1f, UR44 ;  /* 0x0000001f3f067899 */ /* 0x000fe2000801142c */
[----:B------:R-:W-:Y:S03]  /*20be0*/  BSSY B0, `(.L_x_1597) ;  /* 0x000001c000007945 */ /* 0x000fe60003800000 */
[----:B------:R-:W2:Y:S08]  /*20bf0*/  LDC R14, c[0x0][0xeac] ;  /* 0x0003ab00ff0e7b82 */ /* 0x000eb00000000800 */
[----:B------:R-:W3:Y:S01]  /*20c00*/  LDC.64 R10, c[0x0][0xbe8] ;  /* 0x0002fa00ff0a7b82 */ /* 0x000ee20000000a00 */
[----:B-1----:R-:W-:-:S04]  /*20c10*/  IMAD.WIDE.U32 R6, R8, UR43, R186 ;  /* 0x0000002b08067c25 */ /* 0x002fc8000f8e00ba */
[----:B------:R-:W-:Y:S01]  /*20c20*/  IMAD R8, R8, UR5, RZ ;  /* 0x0000000508087c24 */ /* 0x000fe2000f8e02ff */
[----:B------:R-:W-:Y:S06]  /*20c30*/  @P0 BRA `(.L_x_1598) ;  /* 0x0000000000580947 */ /* 0x000fec0003800000 */
[----:B------:R-:W1:Y:S01]  /*20c40*/  S2R R0, SR_TID.X ;  /* 0x0000000000007919 */ /* 0x000e620000002100 */
[----:B------:R-:W-:Y:S01]  /*20c50*/  IMAD.U32 R2, RZ, RZ, UR42 ;  /* 0x0000002aff027e24 */ /* 0x000fe2000f8e00ff */
[----:B------:R-:W-:-:S04]  /*20c60*/  ULDC UR7, c[0x0][0xb88] ;  /* 0x0002e20000077ab9 */ /* 0x000fc80000000800 */
        /* <DEDUP_REMOVED lines=19> */
.L_x_1598:
[----:B------:R-:W-:Y:S05]  /*20da0*/  BSYNC B0 ;  /* 0x0000000000007941 */ /* 0x000fea0003800000 */
.L_x_1597:
[----:B------:R-:W-:Y:S01]  /*20db0*/  ULDC UR5, c[0x0][0xb88] ;  /* 0x0002e20000057ab9 */ /* 0x000fe20000000800 */
[C---:B------:R-:W-:Y:S01]  /*20dc0*/  VIADD R0, R194.reuse, 0x20 ;  /* 0x00000020c2007836 */ /* 0x040fe20000000000 */
[----:B------:R-:W-:Y:S01]  /*20dd0*/  UIADD3 UR42, -UR42, UR5, URZ ;  /* 0x000000052a2a7290 */ /* 0x000fe2000fffe13f */
[----:B-1----:R-:W-:Y:S01]  /*20de0*/  IMAD R3, R9, UR43, R8 ;  /* 0x0000002b09037c24 */ /* 0x002fe2000f8e0208 */
[----:B------:R-:W-:Y:S01]  /*20df0*/  ULOP3.LUT UR39, URZ, UR39, URZ, 0x33, !UPT ;  /* 0x000000273f277292 */ /* 0x000fe2000f8e333f */
[C---:B------:R-:W-:Y:S01]  /*20e00*/  VIADD R2, R194.reuse, 0x40 ;  /* 0x00000040c2027836 */ /* 0x040fe20000000000 */
[----:B------:R-:W-:Y:S01]  /*20e10*/  SHF.R.S32.HI R195, RZ, 0x1f, R194 ;  /* 0x0000001fffc37819 */ /* 0x000fe200000114c2 */
[----:B------:R-:W-:Y:S01]  /*20e20*/  IMAD.IADD R7, R7, 0x1, R3 ;  /* 0x0000000107077824 */ /* 0x000fe200078e0203 */
[----:B------:R-:W-:Y:S01]  /*20e30*/  ISETP.GE.AND P2, PT, R194, UR42, PT ;  /* 0x0000002ac2007c0c */ /* 0x000fe2000bf46270 */
[----:B------:R-:W-:Y:S01]  /*20e40*/  BSSY B0, `(.L_x_1599) ;  /* 0x0000021000007945 */ /* 0x000fe20003800000 */
[----:B------:R-:W-:Y:S01]  /*20e50*/  ISETP.GE.AND P0, PT, R0, UR42, PT ;  /* 0x0000002a00007c0c */ /* 0x000fe2000bf06270 */
[----:B---3--:R-:W-:Y:S01]  /*20e60*/  IMAD R0, R10, UR6, RZ ;  /* 0x000000060a007c24 */ /* 0x008fe2000f8e02ff */
[----:B------:R-:W-:Y:S01]  /*20e70*/  ISETP.GE.AND P1, PT, R2, UR42, PT ;  /* 0x0000002a02007c0c */ /* 0x000fe2000bf26270 */
[----:B--2---:R-:W-:-:S02]  /*20e80*/  VIADD R5, R14, UR39 ;  /* 0x000000270e057c36 */ /* 0x004fc40008000000 */
        /* <DEDUP_REMOVED lines=28> */
.L_x_1600:
[----:B------:R-:W-:Y:S05]  /*21050*/  BSYNC B0 ;  /* 0x0000000000007941 */ /* 0x000fea0003800000 */
.L_x_1599:
        /* <DEDUP_REMOVED lines=27> */
.L_x_1602:
[----:B------:R-:W-:Y:S05]  /*21210*/  BSYNC B0 ;  /* 0x0000000000007941 */ /* 0x000fea0003800000 */
.L_x_1601:
[----:B------:R-:W-:Y:S04]  /*21220*/  BSSY B0, `(.L_x_1603) ;  /* 0x000001a000007945 */ /* 0x000fe80003800000 */
[----:B------:R-:W-:Y:S05]  /*21230*/  @P1 BRA `(.L_x_1604) ;  /* 0x0000000000601947 */ /* 0x000fea0003800000 */
[----:B--2---:R-:W-:Y:S01]  /*21240*/  IADD3 R9, P0, R4, 0x40, RZ ;  /* 0x0000004004097810 */ /* 0x004fe20007f1e0ff */
        /* <DEDUP_REMOVED lines=23> */
.L_x_1604:
[----:B------:R-:W-:Y:S05]  /*213c0*/  BSYNC B0 ;  /* 0x0000000000007941 */ /* 0x000fea0003800000 */
.L_x_1603:
        /* <DEDUP_REMOVED lines=26> */
.L_x_1605:
[----:B------:R-:W-:Y:S05]  /*21570*/  BSYNC B0 ;  /* 0x0000000000007941 */ /* 0x000fea0003800000 */
.L_x_1594:
[----:B------:R-:W5:Y:S02]  /*21580*/  LDC R0, c[0x0][0xea8] ;  /* 0x0003aa00ff007b82 */ /* 0x000f640000000800 */
[----:B-----5:R-:W-:-:S13]  /*21590*/  ISETP.LE.AND P0, PT, R0, UR4, PT ;  /* 0x0000000400007c0c */ /* 0x020fda000bf03270 */
[----:B------:R-:W-:Y:S05]  /*215a0*/  @!P0 BRA `(.L_x_1606) ;  /* 0xfffffdfc00108947 */ /* 0x000fea000383ffff */
[----:B------:R-:W-:Y:S05]  /*215b0*/  EXIT ;  /* 0x000000000000794d */ /* 0x000fea0003800000 */
.L_x_1486:
[----:B------:R-:W-:-:S08]  /*215c0*/  NOP ;  /* 0x0000000000007918 */ /* 0x000fd00000000000 */
[----:B------:R-:W1:-:S00]  /*215d0*/  USETMAXREG.DEALLOC.CTAPOOL 0x18 ;  /* 0x00000018000079c8 */ /* 0x000e4000080e0500 */
[----:B-1----:R-:W-:-:S06]  /*215e0*/  LOP3.LUT R0, R0, 0x3, RZ, 0xc0, !PT ;  /* 0x0000000300007812 */ /* 0x002fcc00078ec0ff */
[----:B------:R-:W1:Y:S02]  /*215f0*/  SHFL.IDX PT, R0, R0, RZ, 0x1f ;  /* 0x00001fff00007589 */ /* 0x000e6400000e0000 */
[----:B-1----:R-:W-:-:S13]  /*21600*/  ISETP.NE.AND P0, PT, R0, RZ, PT ;  /* 0x000000ff0000720c */ /* 0x002fda0003f05270 */
[----:B------:R-:W-:Y:S05]  /*21610*/  @P0 EXIT ;  /* 0x000000000000094d */ /* 0x000fea0003800000 */
[----:B------:R-:W1:Y:S01]  /*21620*/  S2UR UR4, SR_CTAID.X ;  /* 0x00000000000479c3 */ /* 0x000e620000002500 */
[----:B------:R2:W-:Y:S01]  /*21630*/  STL [R1+0x478], RZ ;  /* 0x000478ff01007387 */ /* 0x0005e20000100800 */
[----:B------:R-:W-:Y:S02]  /*21640*/  IMAD.MOV.U32 R16, RZ, RZ, RZ ;  /* 0x000000ffff107224 */ /* 0x000fe400078e00ff */
[----:B------:R-:W-:-:S04]  /*21650*/  IMAD.MOV.U32 R17, RZ, RZ, 0x1 ;  /* 0x00000001ff117424 */ /* 0x000fc800078e00ff */
[----:B------:R-:W1:Y:S02]  /*21660*/  LDC R0, c[0x0][0xea8] ;  /* 0x0003aa00ff007b82 */ /* 0x000e640000000800 */
[----:B-1----:R-:W-:-:S13]  /*21670*/  ISETP.LE.AND P0, PT, R0, UR4, PT ;  /* 0x0000000400007c0c */ /* 0x002fda000bf03270 */
[----:B--2---:R-:W-:Y:S05]  /*21680*/  @P0 BRA `(.L_x_1607) ;  /* 0x0000002c00a40947 */ /* 0x004fea0003800000 */
[----:B------:R-:W-:Y:S01]  /*21690*/  IMAD.U32 R0, RZ, RZ, UR4 ;  /* 0x00000004ff007e24 */ /* 0x000fe2000f8e00ff */
[----:B------:R1:W-:Y:S01]  /*216a0*/  STL [R1+0x478], RZ ;  /* 0x000478ff01007387 */ /* 0x0003e20000100800 */
[----:B------:R-:W-:Y:S01]  /*216b0*/  IMAD.MOV.U32 R17, RZ, RZ, 0x1 ;  /* 0x00000001ff117424 */ /* 0x000fe200078e00ff */
[----:B------:R-:W-:Y:S01]  /*216c0*/  ULDC UR44, c[0x0][0xc] ;  /* 0x00000300002c7ab9 */ /* 0x000fe20000000800 */
[----:B------:R-:W-:Y:S01]  /*216d0*/  IMAD.MOV.U32 R16, RZ, RZ, RZ ;  /* 0x000000ffff107224 */ /* 0x000fe200078e00ff */
[----:B------:R1:W-:Y:S01]  /*216e0*/  STL [R1+0x470], R0 ;  /* 0x0004700001007387 */ /* 0x0003e20000100800 */
[----:B------:R-:W-:-:S05]  /*216f0*/  ULDC.64 UR48, c[0x0][0x198] ;  /* 0x0000660000307ab9 */ /* 0x000fca0000000a00 */
.L_x_1663:
[----:B--2---:R-:W2:Y:S01]  /*21700*/  LDL R2, [R1+0x470] ;  /* 0x0004700001027983 */ /* 0x004ea20000100800 */
[----:B------:R-:W-:Y:S01]  /*21710*/  ULDC UR10, c[0x0][0xed0] ;  /* 0x0003b400000a7ab9 */ /* 0x000fe20000000800 */
[----:B-1----:R-:W1:Y:S01]  /*21720*/  LDC R0, c[0x0][0xee8] ;  /* 0x0003ba00ff007b82 */ /* 0x002e620000000800 */
[----:B------:R-:W-:-:S11]  /*21730*/  UISETP.NE.AND UP0, UPT, UR10, 0x1, UPT ;  /* 0x000000010a00788c */ /* 0x000fd6000bf05270 */
[----:B------:R-:W-:Y:S01]  /*21740*/  @UP0 ULDC UR6, c[0x0][0xed4] ;  /* 0x0003b50000060ab9 */ /* 0x000fe20000000800 */
[----:B------:R-:W-:Y:S01]  /*21750*/  @UP0 ULDC UR11, c[0x0][0xed8] ;  /* 0x0003b600000b0ab9 */ /* 0x000fe20000000800 */
[C---:B--2---:R-:W-:Y:S02]  /*21760*/  R2UR UR8, R2.reuse ;  /* 0x00000000020872ca */ /* 0x044fe400000e0000 */
[----:B------:R-:W-:-:S11]  /*21770*/  R2UR UR9, R2 ;  /* 0x00000000020972ca */ /* 0x000fd600000e0000 */
[----:B------:R-:W-:-:S04]  /*21780*/  UIMAD.WIDE.U32 UR6, UR8, UR6, URZ ;  /* 0x00000006080672a5 */ /* 0x000fc8000f8e003f */
[----:B------:R-:W-:-:S04]  /*21790*/  @UP0 USHF.R.U32.HI UR8, URZ, UR11, UR7 ;  /* 0x0000000b3f080299 */ /* 0x000fc80008011607 */
[----:B------:R-:W-:Y:S02]  /*217a0*/  UIADD3 UR6, -UR8, URZ, URZ ;  /* 0x0000003f08067290 */ /* 0x000fe4000fffe13f */
[----:B-1----:R-:W-:Y:S02]  /*217b0*/  ISETP.LE.AND P0, PT, R0, UR8, PT ;  /* 0x0000000800007c0c */ /* 0x002fe4000bf03270 */
[----:B------:R-:W-:-:S11]  /*217c0*/  UIMAD UR10, UR10, UR6, UR9 ;  /* 0x000000060a0a72a4 */ /* 0x000fd6000f8e0209 */
[----:B---3--:R-:W-:Y:S05]  /*217d0*/  @!P0 BRA `(.L_x_1608) ;  /* 0x0000000000208947 */ /* 0x008fea0003800000 */
        /* <DEDUP_REMOVED lines=8> */
.L_x_1608:
[----:B------:R-:W-:Y:S01]  /*21860*/  ULDC UR11, c[0x0][0xec4] ;  /* 0x0003b100000b7ab9 */ /* 0x000fe20000000800 */
[----:B------:R-:W-:Y:S01]  /*21870*/  UMOV UR9, UR10 ;  /* 0x0000000a00097c82 */ /* 0x000fe20008000000 */
[----:B------:R-:W-:-:S11]  /*21880*/  UISETP.NE.AND UP0, UPT, UR11, 0x1, UPT ;  /* 0x000000010b00788c */ /* 0x000fd6000bf05270 */
[----:B------:R-:W-:Y:S02]  /*21890*/  @UP0 ULDC.64 UR12, c[0x0][0xec8] ;  /* 0x0003b200000c0ab9 */ /* 0x000fe40000000a00 */
[----:B------:R-:W-:-:S04]  /*218a0*/  UIMAD.WIDE.U32 UR6, UR10, UR12, URZ ;  /* 0x0000000c0a0672a5 */ /* 0x000fc8000f8e003f */
[----:B------:R-:W-:-:S04]  /*218b0*/  @UP0 USHF.R.U32.HI UR9, URZ, UR13, UR7 ;  /* 0x0000000d3f090299 */ /* 0x000fc80008011607 */
[----:B------:R-:W-:-:S12]  /*218c0*/  UIMAD UR6, UR9, UR11, URZ ;  /* 0x0000000b090672a4 */ /* 0x000fd8000f8e023f */
.L_x_1609:
[----:B------:R-:W-:Y:S01]  /*218d0*/  ULDC.64 UR12, c[0x0][0x3f8] ;  /* 0x0000fe00000c7ab9 */ /* 0x000fe20000000a00 */
[----:B------:R-:W-:Y:S02]  /*218e0*/  ULOP3.LUT UR9, URZ, UR9, URZ, 0x33, !UPT ;  /* 0x000000093f097292 */ /* 0x000fe4000f8e333f */
[----:B------:R-:W-:Y:S01]  /*218f0*/  UISETP.NE.U32.AND UP0, UPT, UR12, URZ, UPT ;  /* 0x0000003f0c00728c */ /* 0x000fe2000bf05070 */
[----:B------:R-:W-:Y:S02]  /*21900*/  ULDC UR41, c[0x0][0xeac] ;  /* 0x0003ab0000297ab9 */ /* 0x000fe40000000800 */
[----:B------:R-:W-:Y:S01]  /*21910*/  ULDC UR12, c[0x0][0xeb8] ;  /* 0x0003ae00000c7ab9 */ /* 0x000fe20000000800 */
[----:B------:R-:W-:Y:S02]  /*21920*/  UIADD3 UR41, UR9, UR41, URZ ;  /* 0x0000002909297290 */ /* 0x000fe4000fffe03f */
[----:B------:R-:W-:Y:S02]  /*21930*/  UISETP.NE.AND UP1, UPT, UR12, 0x1, UPT ;  /* 0x000000010c00788c */ /* 0x000fe4000bf25270 */
[----:B------:R-:W-:Y:S01]  /*21940*/  UIADD3 UR10, UR10, -UR6, URZ ;  /* 0x800000060a0a7290 */ /* 0x000fe2000fffe03f */
[----:B------:R-:W-:-:S02]  /*21950*/  ULDC UR11, c[0x0][0xec4] ;  /* 0x0003b100000b7ab9 */ /* 0x000fc40000000800 */
[----:B------:R-:W-:Y:S01]  /*21960*/  ULDC.64 UR6, c[0x0][0xad8] ;  /* 0x0002b60000067ab9 */ /* 0x000fe20000000a00 */
[----:B------:R-:W-:Y:S02]  /*21970*/  UISETP.NE.AND.EX UP0, UPT, UR13, URZ, UPT, UP0 ;  /* 0x0000003f0d00728c */ /* 0x000fe4000bf05300 */
[----:B------:R-:W-:Y:S02]  /*21980*/  UISETP.GE.AND UP2, UPT, UR7, 0x1, UPT ;  /* 0x000000010700788c */ /* 0x000fe4000bf46270 */
[----:B------:R-:W-:Y:S01]  /*21990*/  USHF.L.U32 UR41, UR41, 0x7, URZ ;  /* 0x0000000729297899 */ /* 0x000fe2000800063f */
[----:B------:R-:W-:Y:S01]  /*219a0*/  ULDC UR13, c[0x0][0x404] ;  /* 0x00010100000d7ab9 */ /* 0x000fe20000000800 */
[----:B------:R-:W-:Y:S01]  /*219b0*/  ULDC UR14, c[0x0][0x288] ;  /* 0x0000a200000e7ab9 */ /* 0x000fe20000000800 */
[----:B------:R-:W-:Y:S01]  /*219c0*/  UIMAD UR11, UR8, UR11, UR10 ;  /* 0x0000000b080b72a4 */ /* 0x000fe2000f8e020a */
[----:B------:R-:W-:Y:S01]  /*219d0*/  PLOP3.LUT P1, PT, PT, PT, UP2, 0x80, 0x0 ;  /* 0x000000000000781c */ /* 0x000fe20003f2f028 */
[----:B------:R-:W-:Y:S01]  /*219e0*/  USEL UR13, UR13, 0x1, UP0 ;  /* 0x000000010d0d7887 */ /* 0x000fe20008000000 */
[----:B------:R-:W-:Y:S01]  /*219f0*/  @UP1 ULDC UR8, c[0x0][0xebc] ;  /* 0x0003af0000081ab9 */ /* 0x000fe20000000800 */
[----:B------:R-:W-:Y:S01]  /*21a00*/  UIADD3 UR10, UR41, 0x80, -UR14 ;  /* 0x00000080290a7890 */ /* 0x000fe2000fffe80e */
[----:B------:R-:W-:Y:S01]  /*21a10*/  ULDC UR15, c[0x0][0x2e0] ;  /* 0x0000b800000f7ab9 */ /* 0x000fe20000000800 */
[----:B------:R-:W-:Y:S01]  /*21a20*/  UIMAD.WIDE.U32 UR8, UR11, UR8, URZ ;  /* 0x000000080b0872a5 */ /* 0x000fe2000f8e003f */
[----:B------:R-:W-:Y:S01]  /*21a30*/  @UP1 ULDC UR16, c[0x0][0xec0] ;  /* 0x0003b00000101ab9 */ /* 0x000fe20000000800 */
[----:B------:R-:W-:Y:S01]  /*21a40*/  UIMAD UR10, UR13, UR15, UR10 ;  /* 0x0000000f0d0a72a4 */ /* 0x000fe2000f8e020a */
[----:B------:R-:W-:Y:S01]  /*21a50*/  UMOV UR43, UR11 ;  /* 0x0000000b002b7c82 */ /* 0x000fe20008000000 */
[----:B------:R-:W-:-:S02]  /*21a60*/  @UP1 USHF.R.U32.HI UR43, URZ, UR16, UR9 ;  /* 0x000000103f2b1299 */ /* 0x000fc40008011609 */
[----:B------:R-:W-:Y:S02]  /*21a70*/  UIADD3 UR6, UR10, UR6, URZ ;  /* 0x000000060a067290 */ /* 0x000fe4000fffe03f */
[----:B------:R-:W-:-:S04]  /*21a80*/  UIADD3 UR42, -UR43, URZ, URZ ;  /* 0x0000003f2b2a7290 */ /* 0x000fc8000fffe13f */
[----:B------:R-:W-:Y:S01]  /*21a90*/  UIMAD UR42, UR12, UR42, UR11 ;  /* 0x0000002a0c2a72a4 */ /* 0x000fe2000f8e020b */
[----:B------:R-:W-:Y:S01]  /*21aa0*/  IMAD.U32 R0, RZ, RZ, UR6 ;  /* 0x00000006ff007e24 */ /* 0x000fe2000f8e00ff */
[----:B------:R-:W-:Y:S10]  /*21ab0*/  @!P1 BRA `(.L_x_1610) ;  /* 0x0000000000409947 */ /* 0x000ff40003800000 */
        /* <DEDUP_REMOVED lines=10> */
.L_x_1611:
[----:B------:R-:W-:-:S11]  /*21b60*/  UISETP.NE.AND UP0, UPT, UR7, 0x1, UPT ;  /* 0x000000010700788c */ /* 0x000fd6000bf05270 */
[----:B------:R-:W-:Y:S02]  /*21b70*/  @UP0 ULDC.64 UR10, c[0x0][0xae0] ;  /* 0x0002b800000a0ab9 */ /* 0x000fe40000000a00 */
[----:B------:R-:W-:-:S04]  /*21b80*/  UIMAD.WIDE.U32 UR8, UR6, UR10, URZ ;  /* 0x0000000a060872a5 */ /* 0x000fc8000f8e003f */
[----:B------:R-:W-:-:S12]  /*21b90*/  @UP0 USHF.R.U32.HI UR6, URZ, UR11, UR9 ;  /* 0x0000000b3f060299 */ /* 0x000fd80008011609 */
.L_x_1612:
[----:B------:R-:W-:-:S06]  /*21ba0*/  UIMAD UR6, UR6, UR7, UR7 ;  /* 0x00000007060672a4 */ /* 0x000fcc000f8e0207 */
[----:B------:R-:W-:-:S07]  /*21bb0*/  VIMNMX R0, R0, UR6, PT ;  /* 0x0000000600007c48 */ /* 0x000fce000bfe0100 */
.L_x_1610:
[----:B------:R-:W-:Y:S01]  /*21bc0*/  UIMAD UR8, UR13, UR15, 0x5f ;  /* 0x0000005f0d0874a4 */ /* 0x000fe2000f8e020f */
[----:B------:R-:W-:Y:S01]  /*21bd0*/  VIADD R0, R0, 0x5f ;  /* 0x0000005f00007836 */ /* 0x000fe20000000000 */
[----:B------:R-:W-:Y:S02]  /*21be0*/  UIADD3 UR10, UR41, -UR14, URZ ;  /* 0x8000000e290a7290 */ /* 0x000fe4000fffe03f */
[----:B------:R-:W-:Y:S01]  /*21bf0*/  UIMAD.WIDE UR8, UR8, 0x2aaaaaab, URZ ;  /* 0x2aaaaaab080878a5 */ /* 0x000fe2000f8e023f */
[----:B------:R-:W-:Y:S01]  /*21c00*/  IMAD.HI R0, R0, 0x2aaaaaab, RZ ;  /* 0x2aaaaaab00007827 */ /* 0x000fe200078e02ff */
[----:B------:R-:W-:Y:S02]  /*21c10*/  UIMAD UR10, UR13, UR15, UR10 ;  /* 0x0000000f0d0a72a4 */ /* 0x000fe4000f8e020a */
[----:B------:R-:W-:Y:S02]  /*21c20*/  USHF.R.U32.HI UR6, URZ, 0x1f, UR9 ;  /* 0x0000001f3f067899 */ /* 0x000fe40008011609 */
[----:B------:R-:W-:Y:S01]  /*21c30*/  SHF.R.U32.HI R3, RZ, 0x1f, R0 ;  /* 0x0000001fff037819 */ /* 0x000fe20000011600 */
[----:B------:R-:W-:Y:S01]  /*21c40*/  ULDC UR11, c[0x0][0xad4] ;  /* 0x0002b500000b7ab9 */ /* 0x000fe20000000800 */
[----:B------:R-:W-:-:S02]  /*21c50*/  ULEA.HI.SX32 UR6, UR9, UR6, 0x1c ;  /* 0x0000000609067291 */ /* 0x000fc4000f8fe23f */
[----:B------:R-:W-:Y:S01]  /*21c60*/  LEA.HI.SX32 R3, R0, R3, 0x1c ;  /* 0x0000000300037211 */ /* 0x000fe200078fe2ff */
[----:B------:R-:W-:-:S03]  /*21c70*/  UIADD3 UR11, UR10, -UR11, URZ ;  /* 0x8000000b0a0b7290 */ /* 0x000fc6000fffe03f */
[----:B------:R-:W-:Y:S01]  /*21c80*/  VIMNMX R19, R3, UR6, PT ;  /* 0x0000000603137c48 */ /* 0x000fe2000bfe0100 */
[----:B------:R-:W-:Y:S08]  /*21c90*/  @!P1 BRA `(.L_x_1613) ;  /* 0x0000000000449947 */ /* 0x000ff00003800000 */
        /* <DEDUP_REMOVED lines=10> */
.L_x_1614:
[----:B------:R-:W-:-:S11]  /*21d40*/  UISETP.NE.AND UP0, UPT, UR7, 0x1, UPT ;  /* 0x000000010700788c */ /* 0x000fd6000bf05270 */
[----:B------:R-:W-:Y:S02]  /*21d50*/  @UP0 ULDC.64 UR12, c[0x0][0xae0] ;  /* 0x0002b800000c0ab9 */ /* 0x000fe40000000a00 */
[----:B------:R-:W-:-:S04]  /*21d60*/  UIMAD.WIDE.U32 UR8, UR10, UR12, URZ ;  /* 0x0000000c0a0872a5 */ /* 0x000fc8000f8e003f */
[----:B------:R-:W-:-:S12]  /*21d70*/  @UP0 USHF.R.U32.HI UR10, URZ, UR13, UR9 ;  /* 0x0000000d3f0a0299 */ /* 0x000fd80008011609 */
.L_x_1615:
[----:B------:R-:W-:-:S04]  /*21d80*/  UIMAD UR7, UR10, UR7, URZ ;  /* 0x000000070a0772a4 */ /* 0x000fc8000f8e023f */
[----:B------:R-:W-:-:S04]  /*21d90*/  UISETP.LT.AND UP0, UPT, UR11, UR7, UPT ;  /* 0x000000070b00728c */ /* 0x000fc8000bf01270 */
[----:B------:R-:W-:-:S12]  /*21da0*/  USEL UR11, UR11, UR7, !UP0 ;  /* 0x000000070b0b7287 */ /* 0x000fd8000c000000 */
.L_x_1613:
[----:B------:R-:W-:Y:S01]  /*21db0*/  UIMAD.WIDE UR6, UR11, 0x2aaaaaab, URZ ;  /* 0x2aaaaaab0b0678a5 */ /* 0x000fe2000f8e023f */
[----:B------:R-:W-:Y:S03]  /*21dc0*/  BSSY B6, `(.L_x_1616) ;  /* 0x0000263000067945 */ /* 0x000fe60003800000 */
[----:B------:R-:W-:-:S04]  /*21dd0*/  USHF.R.U32.HI UR6, URZ, 0x1f, UR7 ;  /* 0x0000001f3f067899 */ /* 0x000fc80008011607 */
[----:B------:R-:W-:-:S04]  /*21de0*/  ULEA.HI.SX32 UR6, UR7, UR6, 0x1c ;  /* 0x0000000607067291 */ /* 0x000fc8000f8fe23f */
[----:B------:R-:W-:-:S04]  /*21df0*/  UISETP.LT.AND UP0, UPT, URZ, UR6, UPT ;  /* 0x000000063f00728c */ /* 0x000fc8000bf01270 */
[----:B------:R-:W-:-:S06]  /*21e00*/  USEL UR39, URZ, UR6, !UP0 ;  /* 0x000000063f277287 */ /* 0x000fcc000c000000 */
[----:B------:R-:W-:-:S13]  /*21e10*/  ISETP.GT.AND P0, PT, R19, UR39, PT ;  /* 0x0000002713007c0c */ /* 0x000fda000bf04270 */
[----:B------:R-:W-:Y:S05]  /*21e20*/  @P0 BRA `(.L_x_1617) ;  /* 0x0000000000480947 */ /* 0x000fea0003800000 */
[----:B------:R-:W1:Y:S01]  /*21e30*/  S2R R0, SR_TID.X ;  /* 0x0000000000007919 */ /* 0x000e620000002100 */
[----:B------:R-:W-:Y:S01]  /*21e40*/  IMAD.MOV.U32 R13, RZ, RZ, R2 ;  /* 0x000000ffff0d7224 */ /* 0x000fe200078e0002 */
[----:B-1----:R-:W-:-:S04]  /*21e50*/  LOP3.LUT R0, R0, 0x1f, RZ, 0xc0, !PT ;  /* 0x0000001f00007812 */ /* 0x002fc800078ec0ff */
[----:B------:R-:W-:-:S13]  /*21e60*/  ISETP.NE.AND P0, PT, R0, RZ, PT ;  /* 0x000000ff0000720c */ /* 0x000fda0003f05270 */
        /* <DEDUP_REMOVED lines=14> */
.L_x_1617:
[----:B------:R-:W1:Y:S01]  /*21f50*/  S2R R3, SR_CgaCtaId ;  /* 0x0000000000037919 */ /* 0x000e620000008800 */
[----:B------:R-:W-:-:S04]  /*21f60*/  MOV R18, 0x400 ;  /* 0x0000040000127802 */ /* 0x000fc80000000f00 */
[----:B-1----:R-:W-:-:S05]  /*21f70*/  LEA R18, R3, R18, 0x18 ;  /* 0x0000001203127211 */ /* 0x002fca00078ec0ff */
[----:B------:R-:W-:-:S05]  /*21f80*/  VIADD R0, R18, 0x1c400 ;  /* 0x0001c40012007836 */ /* 0x000fca0000000000 */
[----:B------:R-:W-:-:S13]  /*21f90*/  LOP3.LUT P0, RZ, R0, 0x3ff, RZ, 0xc0, !PT ;  /* 0x000003ff00ff7812 */ /* 0x000fda000780c0ff */
        /* <DEDUP_REMOVED lines=17> */
.L_x_1619:
[----:B------:R-:W-:-:S05]  /*220b0*/  VIADD R0, R18, 0x400 ;  /* 0x0000040012007836 */ /* 0x000fca0000000000 */
[----:B------:R-:W-:-:S13]  /*220c0*/  LOP3.LUT P0, RZ, R0, 0x3ff, RZ, 0xc0, !PT ;  /* 0x000003ff00ff7812 */ /* 0x000fda000780c0ff */
        /* <DEDUP_REMOVED lines=17> */
.L_x_1621:
        /* <DEDUP_REMOVED lines=16> */
.L_x_1620:
[----:B------:R-:W-:Y:S01]  /*222e0*/  ULDC.64 UR4, c[0x0][0xaf0] ;  /* 0x0002bc0000047ab9 */ /* 0x000fe20000000a00 */
[----:B------:R-:W-:Y:S01]  /*222f0*/  IMAD.U32 R5, RZ, RZ, UR43 ;  /* 0x0000002bff057e24 */ /* 0x000fe2000f8e00ff */
[----:B------:R-:W-:Y:S01]  /*22300*/  ISETP.NE.U32.AND P0, PT, RZ, UR4, PT ;  /* 0x00000004ff007c0c */ /* 0x000fe2000bf05070 */
[----:B------:R-:W-:Y:S01]  /*22310*/  IMAD.U32 R6, RZ, RZ, UR43 ;  /* 0x0000002bff067e24 */ /* 0x000fe2000f8e00ff */
[----:B------:R-:W1:Y:S01]  /*22320*/  LDC R0, c[0x0][0x428] ;  /* 0x00010a00ff007b82 */ /* 0x000e620000000800 */
[----:B------:R-:W2:Y:S01]  /*22330*/  S2R R4, SR_TID.X ;  /* 0x0000000000047919 */ /* 0x000ea20000002100 */
[----:B------:R-:W-:-:S13]  /*22340*/  ISETP.NE.AND.EX P0, PT, RZ, UR5, PT, P0 ;  /* 0x00000005ff007c0c */ /* 0x000fda000bf05300 */
[----:B------:R-:W3:Y:S02]  /*22350*/  @P0 LDC.64 R2, c[0x0][0xaf0] ;  /* 0x0002bc00ff020b82 */ /* 0x000ee40000000a00 */
[----:B---3--:R-:W-:-:S05]  /*22360*/  @P0 IMAD.WIDE R2, R5, 0x4, R2 ;  /* 0x0000000405020825 */ /* 0x008fca00078e0202 */
[----:B------:R3:W4:Y:S01]  /*22370*/  @P0 LDG.E R6, desc[UR46][R2.64] ;  /* 0x0000002e02060981 */ /* 0x000722000c1e1900 */
[----:B-1----:R-:W-:Y:S01]  /*22380*/  ISETP.NE.AND P0, PT, R0, 0x1, PT ;  /* 0x000000010000780c */ /* 0x002fe20003f05270 */
[----:B------:R-:W-:Y:S01]  /*22390*/  IMAD.U32 R0, RZ, RZ, UR42 ;  /* 0x0000002aff007e24 */ /* 0x000fe2000f8e00ff */
[----:B--2---:R-:W-:Y:S01]  /*223a0*/  LOP3.LUT R7, R4, 0x1f, RZ, 0xc0, !PT ;  /* 0x0000001f04077812 */ /* 0x004fe200078ec0ff */
[----:B------:R-:W-:Y:S01]  /*223b0*/  UMOV UR40, URZ ;  /* 0x0000003f00287c82 */ /* 0x000fe20008000000 */
[----:B------:R-:W-:Y:S01]  /*223c0*/  UMOV UR6, 0xffffffff ;  /* 0xffffffff00067882 */ /* 0x000fe20000000000 */
[----:B------:R-:W-:Y:S01]  /*223d0*/  VIADD R8, R19, 0xffffffff ;  /* 0xffffffff13087836 */ /* 0x000fe20000000000 */
[----:B------:R-:W-:Y:S01]  /*223e0*/  ISETP.NE.AND P1, PT, R7, RZ, PT ;  /* 0x000000ff0700720c */ /* 0x000fe20003f25270 */
[----:B---3--:R-:W1:Y:S08]  /*223f0*/  LDC.64 R2, c[0x0][0x3f8] ;  /* 0x0000fe00ff027b82 */ /* 0x008e700000000a00 */
[----:B------:R-:W2:Y:S04]  /*22400*/  @P0 LDC R4, c[0x0][0x42c] ;  /* 0x00010b00ff040b82 */ /* 0x000ea80000000800 */
[----:B------:R-:W-:-:S05]  /*22410*/  VOTEU.ALL UP1, P1 ;  /* 0x00000000003f7886 */ /* 0x000fca0000820000 */
[----:B------:R-:W-:Y:S01]  /*22420*/  @!UP1 UIADD3 UR4, UP0, UR48, 0x270, URZ ;  /* 0x0000027030049890 */ /* 0x000fe2000ff1e03f */
[----:B------:R-:W3:Y:S03]  /*22430*/  @P0 LDC R5, c[0x0][0x430] ;  /* 0x00010c00ff050b82 */ /* 0x000ee60000000800 */
[----:B------:R-:W-:-:S09]  /*22440*/  @!UP1 UIADD3.X UR5, URZ, UR49, URZ, UP0, !UPT ;  /* 0x000000313f059290 */ /* 0x000fd200087fe43f */
[----:B------:R1:W-:Y:S01]  /*22450*/  @!UP1 UTMAPF.L2.4D [UR40], [UR4] ;  /* 0x00000028040095b8 */ /* 0x0003e20008018000 */
[----:B--2---:R-:W-:-:S05]  /*22460*/  @P0 IMAD.HI.U32 R4, R4, UR42, RZ ;  /* 0x0000002a04040c27 */ /* 0x004fca000f8e00ff */
[----:B---3--:R-:W-:Y:S02]  /*22470*/  @P0 SHF.R.U32.HI R0, RZ, R5, R4 ;  /* 0x00000005ff000219 */ /* 0x008fe40000011604 */
[----:B-1----:R-:W-:-:S04]  /*22480*/  ISETP.NE.U32.AND P0, PT, R2, RZ, PT ;  /* 0x000000ff0200720c */ /* 0x002fc80003f05070 */
[----:B------:R-:W-:-:S04]  /*22490*/  ISETP.NE.AND.EX P0, PT, R3, RZ, PT, P0 ;  /* 0x000000ff0300720c */ /* 0x000fc80003f05300 */
[----:B----4-:R-:W-:Y:S01]  /*224a0*/  SEL R4, R6, RZ, !P0 ;  /* 0x000000ff06047207 */ /* 0x010fe20004000000 */
[----:B------:R-:W-:Y:S08]  /*224b0*/  BRA.DIV UR6, `(.L_x_1622) ;  /* 0x0000002606907947 */ /* 0x000ff0000b800000 */
.L_x_1676:
[----:B------:R-:W-:Y:S01]  /*224c0*/  UMOV UR4, 0xffffffff ;  /* 0xffffffff00047882 */ /* 0x000fe20000000000 */
[----:B------:R-:W-:Y:S02]  /*224d0*/  SHF.R.S32.HI R7, RZ, 0x1f, R6 ;  /* 0x0000001fff077819 */ /* 0x000fe40000011406 */
[----:B------:R-:W-:Y:S05]  /*224e0*/  BRA.DIV UR4, `(.L_x_1623) ;  /* 0x0000002604b07947 */ /* 0x000fea000b800000 */
[----:B------:R-:W-:-:S13]  /*224f0*/  ELECT P6, URZ, PT ;  /* 0x00000000003f782f */ /* 0x000fda00038c0000 */
.L_x_1679:
[----:B------:R-:W-:Y:S05]  /*22500*/  @!P6 BRA `(.L_x_1624) ;  /* 0x0000000000c8e947 */ /* 0x000fea0003800000 */
[----:B------:R-:W-:Y:S01]  /*22510*/  IMAD.MOV.U32 R4, RZ, RZ, R6 ;  /* 0x000000ffff047224 */ /* 0x000fe200078e0006 */
[----:B------:R-:W-:Y:S06]  /*22520*/  @!P0 BRA `(.L_x_1625) ;  /* 0x0000000000448947 */ /* 0x000fec0003800000 */
[----:B------:R-:W1:Y:S01]  /*22530*/  LDC R9, c[0x0][0x41c] ;  /* 0x00010700ff097b82 */ /* 0x000e620000000800 */
[----:B------:R-:W-:Y:S01]  /*22540*/  ULDC.64 UR4, c[0x0][0x408] ;  /* 0x0001020000047ab9 */ /* 0x000fe20000000a00 */
[----:B-1----:R-:W-:-:S13]  /*22550*/  ISETP.NE.AND P2, PT, R9, 0x1, PT ;  /* 0x000000010900780c */ /* 0x002fda0003f45270 */
[----:B------:R-:W1:Y:S02]  /*22560*/  @P2 LDC.64 R4, c[0x0][0x420] ;  /* 0x00010800ff042b82 */ /* 0x000e640000000a00 */
[----:B-1----:R-:W-:-:S04]  /*22570*/  @P2 IMAD.HI.U32 R10, R8, R4, RZ ;  /* 0x00000004080a2227 */ /* 0x002fc800078e00ff */
        /* <DEDUP_REMOVED lines=9> */
[----:B------:R-:W-:-:S04]  /*22610*/  LEA R10, P2, R4, R2, 0x2 ;  /* 0x00000002040a7211 */ /* 0x000fc800078410ff */
[----:B------:R-:W-:-:S05]  /*22620*/  LEA.HI.X R11, R4, R3, R5, 0x2, P2 ;  /* 0x00000003040b7211 */ /* 0x000fca00010f1405 */
[----:B------:R1:W5:Y:S04]  /*22630*/  LDG.E R4, desc[UR46][R10.64] ;  /* 0x0000002e0a047981 */ /* 0x000368000c1e1900 */
.L_x_1625:
[----:B------:R-:W2:Y:S01]  /*22640*/  S2R R5, SR_TID.X ;  /* 0x0000000000057919 */ /* 0x000ea20000002100 */
[----:B-1----:R-:W-:Y:S01]  /*22650*/  IMAD R10, R16, 0x8, R18 ;  /* 0x00000008100a7824 */ /* 0x002fe200078e0212 */
[----:B--2---:R-:W-:Y:S02]  /*22660*/  LOP3.LUT R9, R5, 0x7f, RZ, 0xc0, !PT ;  /* 0x0000007f05097812 */ /* 0x004fe400078ec0ff */
[----:B------:R-:W-:Y:S02]  /*22670*/  SHF.L.U32 R5, R17, 0x1f, RZ ;  /* 0x0000001f11057819 */ /* 0x000fe400000006ff */
[----:B------:R-:W-:Y:S02]  /*22680*/  ISETP.NE.AND P3, PT, R9, RZ, PT ;  /* 0x000000ff0900720c */ /* 0x000fe40003f65270 */
[----:B------:R-:W1:Y:S02]  /*22690*/  SYNCS.PHASECHK.TRANS64.TRYWAIT P2, [R10+URZ+0x32440], R5 ;  /* 0x032440050a0075a7 */ /* 0x000e64000804017f */
[----:B-1----:R-:W-:Y:S09]  /*226a0*/  @!P2 BRA `(.L_x_1626) ;  /* 0x000000240060a947 */ /* 0x002ff20003800000 */
.L_x_1680:
[----:B------:R-:W-:Y:S05]  /*226b0*/  @P3 BRA `(.L_x_1627) ;  /* 0x00000000001c3947 */ /* 0x000fea0003800000 */
[----:B------:R-:W2:Y:S01]  /*226c0*/  S2R R9, SR_TID.X ;  /* 0x0000000000097919 */ /* 0x000ea20000002100 */
[----:B-1----:R-:W-:-:S04]  /*226d0*/  IMAD.MOV.U32 R5, RZ, RZ, 0x3000 ;  /* 0x00003000ff057424 */ /* 0x002fc800078e00ff */
[----:B------:R3:W-:Y:S01]  /*226e0*/  SYNCS.ARRIVE.TRANS64 RZ, [R10+URZ+0x32430], R5 ;  /* 0x032430050aff79a7 */ /* 0x0007e2000800003f */
[----:B--2---:R-:W-:-:S04]  /*226f0*/  LOP3.LUT R9, R9, 0x1f, RZ, 0xc0, !PT ;  /* 0x0000001f09097812 */ /* 0x004fc800078ec0ff */
[----:B------:R-:W-:-:S13]  /*22700*/  ISETP.NE.AND P2, PT, R9, RZ, PT ;  /* 0x000000ff0900720c */ /* 0x000fda0003f45270 */
[----:B---3--:R-:W-:Y:S05]  /*22710*/  @!P2 BRA `(.L_x_1627) ;  /* 0x000000000004a947 */ /* 0x008fea0003800000 */
[----:B------:R-:W-:Y:S01]  /*22720*/  BPT.TRAP 0x1 ;  /* 0x000000040000795c */ /* 0x000fe20000300000 */
.L_x_1627:
[----:B-1----:R-:W-:Y:S01]  /*22730*/  IMAD R5, R16, 0x3000, R18 ;  /* 0x0000300010057824 */ /* 0x002fe200078e0212 */
        /* <DEDUP_REMOVED lines=10> */
[----:B------:R-:W-:Y:S02]  /*227e0*/  UIADD3 UR9, UR9, 0x32430, URZ ;  /* 0x0003243009097890 */ /* 0x000fe4000fffe03f */
[----:B------:R-:W-:Y:S02]  /*227f0*/  UIMAD UR11, UR11, 0x60, URZ ;  /* 0x000000600b0b78a4 */ /* 0x000fe4000f8e023f */
[----:B------:R-:W-:-:S09]  /*22800*/  UIADD3 UR8, UR8, 0x1c400, URZ ;  /* 0x0001c40008087890 */ /* 0x000fd2000fffe03f */
[----:B------:R1:W-:Y:S02]  /*22810*/  UTMALDG.4D [UR8], [UR4], desc[UR6] ;  /* 0x00000608040075b4 */ /* 0x0003e40008019000 */
[----:B-1----:R-:W-:Y:S01]  /*22820*/  NOP ;  /* 0x0000000000007918 */ /* 0x002fe20000000000 */
.L_x_1624:
[----:B------:R-:W2:Y:S01]  /*22830*/  LDL.LU R9, [R1+0x478] ;  /* 0x0004780001097983 */ /* 0x000ea20000300800 */
[----:B------:R-:W-:Y:S05]  /*22840*/  WARPSYNC.ALL ;  /* 0x0000000000007948 */ /* 0x000fea0003800000 */
[----:B------:R-:W-:Y:S01]  /*22850*/  BAR.SYNC.DEFER_BLOCKING 0x8, 0x120 ;  /* 0x0204800000007b1d */ /* 0x000fe20000010000 */
[----:B------:R-:W-:-:S05]  /*22860*/  ELECT P2, URZ, PT ;  /* 0x00000000003f782f */ /* 0x000fca0003840000 */
[----:B------:R-:W-:Y:S01]  /*22870*/  BSSY B0, `(.L_x_1628) ;  /* 0x0000034000007945 */ /* 0x000fe20003800000 */
[----:B--2---:R-:W-:-:S05]  /*22880*/  VIADD R9, R9, 0x1 ;  /* 0x0000000109097836 */ /* 0x004fca0000000000 */
[----:B------:R1:W-:Y:S01]  /*22890*/  STL [R1+0x478], R9 ;  /* 0x0004780901007387 */ /* 0x0003e20000100800 */
[----:B------:R-:W-:-:S04]  /*228a0*/  LEA.HI R5, R9, R9, RZ, 0x1 ;  /* 0x0000000909057211 */ /* 0x000fc800078f08ff */
[----:B------:R-:W-:-:S05]  /*228b0*/  LOP3.LUT R5, R5, 0xfffffffe, RZ, 0xc0, !PT ;  /* 0xfffffffe05057812 */ /* 0x000fca00078ec0ff */
[----:B------:R-:W-:-:S05]  /*228c0*/  IMAD.IADD R5, R9, 0x1, -R5 ;  /* 0x0000000109057824 */ /* 0x000fca00078e0a05 */
[----:B------:R-:W-:Y:S01]  /*228d0*/  SHF.L.U32 R5, R5, 0x1f, RZ ;  /* 0x0000001f05057819 */ /* 0x000fe200000006ff */
[----:B-1----:R-:W-:Y:S06]  /*228e0*/  @!P2 BRA `(.L_x_1629) ;  /* 0x0000000000b0a947 */ /* 0x002fec0003800000 */
[----:B------:R-:W-:Y:S01]  /*228f0*/  R2UR UR17, R18 ;  /* 0x00000000121172ca */ /* 0x000fe200000e0000 */
[----:B------:R-:W-:Y:S01]  /*22900*/  UIADD3 UR4, UP0, UR48, 0x270, URZ ;  /* 0x0000027030047890 */ /* 0x000fe2000ff1e03f */
[----:B------:R-:W-:Y:S01]  /*22910*/  IMAD.MOV.U32 R9, RZ, RZ, 0x4000 ;  /* 0x00004000ff097424 */ /* 0x000fe200078e00ff */
[----:B------:R-:W-:Y:S01]  /*22920*/  UMOV UR14, 0x0 ;  /* 0x00000000000e7882 */ /* 0x000fe20000000000 */
[----:B------:R-:W-:Y:S01]  /*22930*/  UMOV UR15, 0x12f00000 ;  /* 0x12f00000000f7882 */ /* 0x000fe20000000000 */
[----:B------:R-:W-:Y:S01]  /*22940*/  UIADD3.X UR5, URZ, UR49, URZ, UP0, !UPT ;  /* 0x000000313f057290 */ /* 0x000fe200087fe43f */
[----:B------:R1:W-:Y:S01]  /*22950*/  SYNCS.ARRIVE.TRANS64 RZ, [R18+URZ+0x32400], R9 ;  /* 0x0324000912ff79a7 */ /* 0x0003e2000800003f */
[----:B------:R-:W-:Y:S01]  /*22960*/  UIADD3 UR6, UP0, UR48, 0x770, URZ ;  /* 0x0000077030067890 */ /* 0x000fe2000ff1e03f */
[----:B------:R-:W-:Y:S01]  /*22970*/  UMOV UR10, URZ ;  /* 0x0000003f000a7c82 */ /* 0x000fe20008000000 */
[----:B------:R-:W-:Y:S01]  /*22980*/  UMOV UR11, UR41 ;  /* 0x00000029000b7c82 */ /* 0x000fe20008000000 */
[----:B------:R-:W-:Y:S01]  /*22990*/  UMOV UR12, UR42 ;  /* 0x0000002a000c7c82 */ /* 0x000fe20008000000 */
[----:B------:R-:W-:-:S02]  /*229a0*/  UMOV UR13, UR43 ;  /* 0x0000002b000d7c82 */ /* 0x000fc40008000000 */
[----:B------:R-:W-:Y:S02]  /*229b0*/  UIADD3 UR8, UR17, 0x18400, URZ ;  /* 0x0001840011087890 */ /* 0x000fe4000fffe03f */
[----:B------:R-:W-:Y:S01]  /*229c0*/  UIADD3 UR9, UR17, 0x32400, URZ ;  /* 0x0003240011097890 */ /* 0x000fe2000fffe03f */
[----:B-1----:R-:W-:Y:S01]  /*229d0*/  IMAD.MOV.U32 R9, RZ, RZ, 0x10000 ;  /* 0x00010000ff097424 */ /* 0x002fe200078e00ff */
[----:B------:R-:W-:Y:S02]  /*229e0*/  UIADD3.X UR7, URZ, UR49, URZ, UP0, !UPT ;  /* 0x000000313f077290 */ /* 0x000fe400087fe43f */
[----:B------:R-:W-:Y:S02]  /*229f0*/  UIADD3 UR32, UR17, 0x22400, URZ ;  /* 0x0002240011207890 */ /* 0x000fe4000fffe03f */
[----:B------:R-:W-:Y:S02]  /*22a00*/  UIADD3 UR33, UR17, 0x32410, URZ ;  /* 0x0003241011217890 */ /* 0x000fe4000fffe03f */
[----:B------:R-:W-:Y:S01]  /*22a10*/  UIADD3 UR24, UR17, 0x26400, URZ ;  /* 0x0002640011187890 */ /* 0x000fe2000fffe03f */
[----:B------:R1:W-:Y:S01]  /*22a20*/  UTMALDG.4D [UR8], [UR4], desc[UR14] ;  /* 0x00000e08040075b4 */ /* 0x0003e20008019000 */
[----:B------:R-:W-:Y:S01]  /*22a30*/  UIADD3 UR16, UR17, 0x2a400, URZ ;  /* 0x0002a40011107890 */ /* 0x000fe2000fffe03f */
[----:B------:R2:W-:Y:S01]  /*22a40*/  SYNCS.ARRIVE.TRANS64 RZ, [R18+URZ+0x32410], R9 ;  /* 0x0324100912ff79a7 */ /* 0x0005e2000800003f */
[----:B------:R-:W-:Y:S01]  /*22a50*/  UMOV UR35, UR41 ;  /* 0x0000002900237c82 */ /* 0x000fe20008000000 */
[----:B------:R-:W-:Y:S01]  /*22a60*/  UMOV UR36, UR42 ;  /* 0x0000002a00247c82 */ /* 0x000fe20008000000 */
[----:B------:R-:W-:Y:S01]  /*22a70*/  UMOV UR37, UR43 ;  /* 0x0000002b00257c82 */ /* 0x000fe20008000000 */
[----:B------:R-:W-:Y:S01]  /*22a80*/  UMOV UR34, UR10 ;  /* 0x0000000a00227c82 */ /* 0x000fe20008000000 */
[----:B------:R-:W-:Y:S01]  /*22a90*/  UMOV UR26, 0x40 ;  /* 0x00000040001a7882 */ /* 0x000fe20000000000 */
[----:B------:R-:W-:Y:S01]  /*22aa0*/  UMOV UR27, UR41 ;  /* 0x00000029001b7c82 */ /* 0x000fe20008000000 */
[----:B------:R-:W-:Y:S01]  /*22ab0*/  UMOV UR28, UR42 ;  /* 0x0000002a001c7c82 */ /* 0x000fe20008000000 */
[----:B------:R-:W-:Y:S01]  /*22ac0*/  UMOV UR29, UR43 ;  /* 0x0000002b001d7c82 */ /* 0x000fe20008000000 */
[----:B------:R-:W-:Y:S01]  /*22ad0*/  UMOV UR25, UR33 ;  /* 0x0000002100197c82 */ /* 0x000fe20008000000 */
[----:B------:R-:W-:Y:S01]  /*22ae0*/  UMOV UR18, 0x80 ;  /* 0x0000008000127882 */ /* 0x000fe20000000000 */
[----:B------:R-:W-:Y:S01]  /*22af0*/  UMOV UR19, UR41 ;  /* 0x0000002900137c82 */ /* 0x000fe20008000000 */
[----:B------:R-:W-:Y:S01]  /*22b00*/  UMOV UR20, UR42 ;  /* 0x0000002a00147c82 */ /* 0x000fe20008000000 */
[----:B------:R2:W-:Y:S01]  /*22b10*/  UTMALDG.4D [UR32], [UR6], desc[UR14] ;  /* 0x00000e20060075b4 */ /* 0x0005e20008019000 */
[----:B------:R-:W-:Y:S01]  /*22b20*/  UMOV UR21, UR43 ;  /* 0x0000002b00157c82 */ /* 0x000fe20008000000 */
[----:B------:R2:W-:Y:S01]  /*22b30*/  UTMALDG.4D [UR24], [UR6], desc[UR14] ;  /* 0x00000e18060075b4 */ /* 0x0005e20008019000 */
[----:B-1----:R-:W-:Y:S01]  /*22b40*/  UIADD3 UR8, UR17, 0x2e400, URZ ;  /* 0x0002e40011087890 */ /* 0x002fe2000fffe03f */
[----:B------:R-:W-:-:S02]  /*22b50*/  UMOV UR10, 0xc0 ;  /* 0x000000c0000a7882 */ /* 0x000fc40000000000 */
[----:B------:R-:W-:Y:S01]  /*22b60*/  UMOV UR17, UR33 ;  /* 0x0000002100117c82 */ /* 0x000fe20008000000 */
[----:B------:R-:W-:Y:S01]  /*22b70*/  UMOV UR9, UR33 ;  /* 0x0000002100097c82 */ /* 0x000fe20008000000 */
[----:B------:R2:W-:Y:S04]  /*22b80*/  UTMALDG.4D [UR16], [UR6], desc[UR14] ;  /* 0x00000e10060075b4 */ /* 0x0005e80008019000 */
[----:B------:R2:W-:Y:S02]  /*22b90*/  UTMALDG.4D [UR8], [UR6], desc[UR14] ;  /* 0x00000e08060075b4 */ /* 0x0005e40008019000 */
[----:B--2---:R-:W-:Y:S01]  /*22ba0*/  NOP ;  /* 0x0000000000007918 */ /* 0x004fe20000000000 */
.L_x_1629:
[----:B------:R-:W-:Y:S05]  /*22bb0*/  BSYNC B0 ;  /* 0x0000000000007941 */ /* 0x000fea0003800000 */
.L_x_1628:
[----:B------:R-:W1:Y:S02]  /*22bc0*/  SYNCS.PHASECHK.TRANS64.TRYWAIT P2, [R18+URZ+0x32420], R5 ;  /* 0x03242005120075a7 */ /* 0x000e64000804017f */
[----:B-1----:R-:W-:Y:S05]  /*22bd0*/  @!P2 BRA `(.L_x_1630) ;  /* 0x000000200028a947 */ /* 0x002fea0003800000 */
.L_x_1681:
[----:B------:R-:W-:Y:S01]  /*22be0*/  ULDC.64 UR4, c[0x0][0x408] ;  /* 0x0001020000047ab9 */ /* 0x000fe20000000a00 */
[----:B------:R-:W-:Y:S04]  /*22bf0*/  BSSY B0, `(.L_x_1631) ;  /* 0x0000030000007945 */ /* 0x000fe80003800000 */
[----:B------:R-:W-:Y:S05]  /*22c00*/  @!P6 BRA `(.L_x_1632) ;  /* 0x0000000000b8e947 */ /* 0x000fea0003800000 */
[----:B------:R-:W-:Y:S01]  /*22c10*/  IMAD R10, R16, 0x8, R18 ;  /* 0x00000008100a7824 */ /* 0x000fe200078e0212 */
[----:B-1----:R-:W-:Y:S01]  /*22c20*/  SHF.L.U32 R5, R17, 0x1f, RZ ;  /* 0x0000001f11057819 */ /* 0x002fe200000006ff */
[----:B------:R-:W1:Y:S03]  /*22c30*/  S2R R9, SR_TID.X ;  /* 0x0000000000097919 */ /* 0x000e660000002100 */
[----:B------:R-:W2:Y:S01]  /*22c40*/  SYNCS.PHASECHK.TRANS64.TRYWAIT P2, [R10+URZ+0x32460], R5 ;  /* 0x032460050a0075a7 */ /* 0x000ea2000804017f */
[----:B-1----:R-:W-:-:S04]  /*22c50*/  LOP3.LUT R9, R9, 0x7f, RZ, 0xc0, !PT ;  /* 0x0000007f09097812 */ /* 0x002fc800078ec0ff */
[----:B------:R-:W-:Y:S01]  /*22c60*/  ISETP.NE.AND P3, PT, R9, RZ, PT ;  /* 0x000000ff0900720c */ /* 0x000fe20003f65270 */
[----:B--2---:R-:W-:-:S12]  /*22c70*/  @!P2 BRA `(.L_x_1633) ;  /* 0x000000200014a947 */ /* 0x004fd80003800000 */
.L_x_1682:
        /* <DEDUP_REMOVED lines=8> */
.L_x_1634:
[----:B-1----:R-:W-:Y:S01]  /*22d00*/  IMAD R5, R16, 0xc000, R18 ;  /* 0x0000c00010057824 */ /* 0x002fe200078e0212 */
        /* <DEDUP_REMOVED lines=11> */
[----:B------:R-:W-:Y:S02]  /*22dc0*/  UIMAD UR11, UR11, 0x60, URZ ;  /* 0x000000600b0b78a4 */ /* 0x000fe4000f8e023f */
[----:B------:R-:W-:Y:S02]  /*22dd0*/  UIADD3 UR9, UR9, 0x32450, URZ ;  /* 0x0003245009097890 */ /* 0x000fe4000fffe03f */
        /* <DEDUP_REMOVED lines=17> */
.L_x_1632:
[----:B------:R-:W-:Y:S05]  /*22ef0*/  BSYNC B0 ;  /* 0x0000000000007941 */ /* 0x000fea0003800000 */
.L_x_1631:
[----:B------:R-:W-:-:S05]  /*22f00*/  VIADD R8, R19, 0xfffffffe ;  /* 0xfffffffe13087836 */ /* 0x000fca0000000000 */
[----:B------:R-:W-:-:S13]  /*22f10*/  ISETP.GE.AND P2, PT, R8, UR39, PT ;  /* 0x0000002708007c0c */ /* 0x000fda000bf46270 */
[----:B------:R-:W-:Y:S05]  /*22f20*/  @!P2 BRA `(.L_x_1635) ;  /* 0x0000001000d4a947 */ /* 0x000fea0003800000 */
[----:B------:R-:W-:Y:S01]  /*22f30*/  IMAD.MOV R10, RZ, RZ, -R19 ;  /* 0x000000ffff0a7224 */ /* 0x000fe200078e0a13 */
[----:B------:R-:W-:-:S04]  /*22f40*/  LOP3.LUT R9, RZ, UR39, RZ, 0x33, !PT ;  /* 0x00000027ff097c12 */ /* 0x000fc8000f8e33ff */
[----:B------:R-:W-:-:S05]  /*22f50*/  VIADDMNMX R9, R10, 0x1, R9, !PT ;  /* 0x000000010a097846 */ /* 0x000fca0007800109 */
[----:B-1----:R-:W-:-:S05]  /*22f60*/  IMAD.IADD R5, R19, 0x1, R9 ;  /* 0x0000000113057824 */ /* 0x002fca00078e0209 */
        /* <DEDUP_REMOVED lines=28> */
.L_x_1639:
[----:B-1----:R-:W1:Y:S01]  /*23130*/  S2R R2, SR_TID.X ;  /* 0x0000000000027919 */ /* 0x002e620000002100 */
[----:B------:R-:W-:Y:S02]  /*23140*/  SHF.L.U32 R3, R17, 0x1f, RZ ;  /* 0x0000001f11037819 */ /* 0x000fe400000006ff */
[----:B-1----:R-:W-:Y:S01]  /*23150*/  LOP3.LUT R5, R2, 0x7f, RZ, 0xc0, !PT ;  /* 0x0000007f02057812 */ /* 0x002fe200078ec0ff */
[----:B------:R-:W-:-:S03]  /*23160*/  IMAD R2, R16, 0x8, R18 ;  /* 0x0000000810027824 */ /* 0x000fc600078e0212 */
[----:B------:R-:W-:Y:S01]  /*23170*/  ISETP.NE.AND P2, PT, R5, RZ, PT ;  /* 0x000000ff0500720c */ /* 0x000fe20003f45270 */
[----:B------:R-:W1:Y:S02]  /*23180*/  SYNCS.PHASECHK.TRANS64.TRYWAIT P3, [R2+URZ+0x32440], R3 ;  /* 0x03244003020075a7 */ /* 0x000e64000806017f */
[----:B-1----:R-:W-:Y:S10]  /*23190*/  @!P3 BRA `(.L_x_1640) ;  /* 0x0000001800e0b947 */ /* 0x002ff40003800000 */
.L_x_1683:
[----:B------:R-:W-:Y:S05]  /*231a0*/  @P2 BRA `(.L_x_1641) ;  /* 0x00000000001c2947 */ /* 0x000fea0003800000 */
[----:B------:R-:W2:Y:S02]  /*231b0*/  S2R R5, SR_TID.X ;  /* 0x0000000000057919 */ /* 0x000ea40000002100 */
[----:B--2---:R-:W-:Y:S01]  /*231c0*/  LOP3.LUT R10, R5, 0x1f, RZ, 0xc0, !PT ;  /* 0x0000001f050a7812 */ /* 0x004fe200078ec0ff */
[----:B------:R-:W-:-:S03]  /*231d0*/  IMAD.MOV.U32 R5, RZ, RZ, 0x3000 ;  /* 0x00003000ff057424 */ /* 0x000fc600078e00ff */
[----:B------:R-:W-:Y:S01]  /*231e0*/  ISETP.NE.AND P3, PT, R10, RZ, PT ;  /* 0x000000ff0a00720c */ /* 0x000fe20003f65270 */
[----:B------:R2:W-:-:S12]  /*231f0*/  SYNCS.ARRIVE.TRANS64 RZ, [R2+URZ+0x32430], R5 ;  /* 0x0324300502ff79a7 */ /* 0x0005d8000800003f */
[----:B--2---:R-:W-:Y:S05]  /*23200*/  @!P3 BRA `(.L_x_1641) ;  /* 0x000000000004b947 */ /* 0x004fea0003800000 */
[----:B------:R-:W-:Y:S01]  /*23210*/  BPT.TRAP 0x1 ;  /* 0x000000040000795c */ /* 0x000fe20000300000 */
.L_x_1641:
[----:B------:R-:W-:Y:S01]  /*23220*/  IMAD R5, R16, 0x3000, R18 ;  /* 0x0000300010057824 */ /* 0x000fe200078e0212 */
        /* <DEDUP_REMOVED lines=11> */
[----:B------:R-:W-:-:S04]  /*232e0*/  UIADD3 UR9, UR9, 0x32430, URZ ;  /* 0x0003243009097890 */ /* 0x000fc8000fffe03f */
[----:B------:R-:W-:-:S09]  /*232f0*/  UIADD3 UR8, UR8, 0x1c400, URZ ;  /* 0x0001c40008087890 */ /* 0x000fd2000fffe03f */
[----:B------:R2:W-:Y:S01]  /*23300*/  UTMALDG.4D [UR8], [UR6], desc[UR14] ;  /* 0x00000e08060075b4 */ /* 0x0005e20008019000 */
[----:B------:R-:W3:Y:S02]  /*23310*/  SYNCS.PHASECHK.TRANS64.TRYWAIT P3, [R2+URZ+0x32460], R3 ;  /* 0x03246003020075a7 */ /* 0x000ee4000806017f */
[----:B--23--:R-:W-:Y:S05]  /*23320*/  @!P3 BRA `(.L_x_1642) ;  /* 0x000000180090b947 */ /* 0x00cfea0003800000 */
.L_x_1684:
        /* <DEDUP_REMOVED lines=8> */
.L_x_1643:
[----:B------:R-:W-:Y:S01]  /*233b0*/  R2UR UR9, R2 ;  /* 0x00000000020972ca */ /* 0x000fe200000e0000 */
[----:B-12---:R-:W-:Y:S01]  /*233c0*/  IMAD R2, R16, 0xc000, R18 ;  /* 0x0000c00010027824 */ /* 0x006fe200078e0212 */
        /* <DEDUP_REMOVED lines=9> */
[----:B------:R-:W-:-:S02]  /*23460*/  UMOV UR18, 0x40 ;  /* 0x0000004000127882 */ /* 0x000fc40000000000 */
[----:B------:R-:W-:-:S06]  /*23470*/  UIADD3 UR9, UR9, 0x32450, URZ ;  /* 0x0003245009097890 */ /* 0x000fcc000fffe03f */
        /* <DEDUP_REMOVED lines=17> */
.L_x_1638:
[----:B------:R-:W-:Y:S05]  /*23590*/  BSYNC B0 ;  /* 0x0000000000007941 */ /* 0x000fea0003800000 */
.L_x_1637:
[----:B------:R-:W-:-:S07]  /*235a0*/  VIADD R8, R19, 0xfffffffd ;  /* 0xfffffffd13087836 */ /* 0x000fce0000000000 */
.L_x_1636:
[----:B------:R-:W-:Y:S01]  /*235b0*/  VIADD R9, R9, 0xfffffffe ;  /* 0xfffffffe09097836 */ /* 0x000fe20000000000 */
[----:B------:R-:W-:Y:S01]  /*235c0*/  LOP3.LUT R2, RZ, R19, RZ, 0x33, !PT ;  /* 0x00000013ff027212 */ /* 0x000fe200078e33ff */
[----:B------:R-:W-:Y:S03]  /*235d0*/  BSSY B0, `(.L_x_1635) ;  /* 0x00000ca000007945 */ /* 0x000fe60003800000 */
[----:B------:R-:W-:-:S13]  /*235e0*/  ISETP.NE.AND P2, PT, R9, R2, PT ;  /* 0x000000020900720c */ /* 0x000fda0003f45270 */
[----:B------:R-:W-:Y:S05]  /*235f0*/  @!P2 BRA `(.L_x_1644) ;  /* 0x0000000c001ca947 */ /* 0x000fea0003800000 */
.L_x_1659:
[----:B------:R-:W-:Y:S01]  /*23600*/  VIADD R9, R16, 0x1 ;  /* 0x0000000110097836 */ /* 0x000fe20000000000 */
[----:B------:R-:W-:Y:S05]  /*23610*/  YIELD ;  /* 0x0000000000007946 */ /* 0x000fea0003800000 */
[----:B------:R-:W-:Y:S01]  /*23620*/  ISETP.NE.AND P2, PT, R9, 0x2, PT ;  /* 0x000000020900780c */ /* 0x000fe20003f45270 */
[----:B------:R-:W-:Y:S03]  /*23630*/  BSSY B1, `(.L_x_1645) ;  /* 0x000005e000017945 */ /* 0x000fe60003800000 */
[----:B------:R-:W-:-:S02]  /*23640*/  SEL R2, RZ, 0x1, P2 ;  /* 0x00000001ff027807 */ /* 0x000fc40001000000 */
[----:B------:R-:W-:Y:S02]  /*23650*/  SEL R9, R9, RZ, P2 ;  /* 0x000000ff09097207 */ /* 0x000fe40001000000 */
[----:B------:R-:W-:Y:S01]  /*23660*/  LOP3.LUT R17, R17, R2, RZ, 0x3c, !PT ;  /* 0x0000000211117212 */ /* 0x000fe200078e3cff */
[----:B------:R-:W-:Y:S06]  /*23670*/  @!P6 BRA `(.L_x_1646) ;  /* 0x000000040064e947 */ /* 0x000fec0003800000 */
[----:B------:R-:W-:Y:S01]  /*23680*/  IMAD.MOV.U32 R10, RZ, RZ, R8 ;  /* 0x000000ffff0a7224 */ /* 0x000fe200078e0008 */
        /* <DEDUP_REMOVED lines=9> */
[----:B------:R-:W1:Y:S03]  /*23720*/  LDC.64 R4, c[0x0][0x3f8] ;  /* 0x0000fe00ff047b82 */ /* 0x000e660000000a00 */
[----:B------:R-:W-:-:S04]  /*23730*/  IMAD.MOV R3, RZ, RZ, -R2 ;  /* 0x000000ffff037224 */ /* 0x000fc800078e0a02 */
[----:B------:R-:W-:Y:S01]  /*23740*/  IMAD R10, R10, R3, R8 ;  /* 0x000000030a0a7224 */ /* 0x000fe200078e0208 */
[----:B------:R-:W-:-:S03]  /*23750*/  SHF.R.S32.HI R3, RZ, 0x1f, R2 ;  /* 0x0000001fff037819 */ /* 0x000fc60000011402 */
[----:B------:R-:W-:-:S04]  /*23760*/  IMAD.WIDE.U32 R2, R6, UR4, R2 ;  /* 0x0000000406027c25 */ /* 0x000fc8000f8e0002 */
[----:B------:R-:W-:Y:S01]  /*23770*/  IMAD.IADD R3, R11, 0x1, R3 ;  /* 0x000000010b037824 */ /* 0x000fe200078e0203 */
[----:B-1----:R-:W-:-:S04]  /*23780*/  LEA R4, P2, R2, R4, 0x2 ;  /* 0x0000000402047211 */ /* 0x002fc800078410ff */
[----:B------:R-:W-:-:S05]  /*23790*/  LEA.HI.X R5, R2, R5, R3, 0x2, P2 ;  /* 0x0000000502057211 */ /* 0x000fca00010f1403 */
[----:B------:R1:W5:Y:S04]  /*237a0*/  LDG.E R4, desc[UR46][R4.64] ;  /* 0x0000002e04047981 */ /* 0x000368000c1e1900 */
.L_x_1647:
[----:B------:R-:W1:Y:S01]  /*237b0*/  S2R R2, SR_TID.X ;  /* 0x0000000000027919 */ /* 0x000e620000002100 */
[----:B------:R-:W-:Y:S01]  /*237c0*/  IMAD R3, R9, 0x8, R18 ;  /* 0x0000000809037824 */ /* 0x000fe200078e0212 */
[----:B-1----:R-:W-:Y:S02]  /*237d0*/  LOP3.LUT R5, R2, 0x7f, RZ, 0xc0, !PT ;  /* 0x0000007f02057812 */ /* 0x002fe400078ec0ff */
[----:B------:R-:W-:Y:S02]  /*237e0*/  SHF.L.U32 R2, R17, 0x1f, RZ ;  /* 0x0000001f11027819 */ /* 0x000fe400000006ff */
[----:B------:R-:W-:Y:S02]  /*237f0*/  ISETP.NE.AND P2, PT, R5, RZ, PT ;  /* 0x000000ff0500720c */ /* 0x000fe40003f45270 */
[----:B------:R-:W1:Y:S02]  /*23800*/  SYNCS.PHASECHK.TRANS64.TRYWAIT P3, [R3+URZ+0x32440], R2 ;  /* 0x03244002030075a7 */ /* 0x000e64000806017f */
[----:B-1----:R-:W-:Y:S09]  /*23810*/  @!P3 BRA `(.L_x_1648) ;  /* 0x000000140068b947 */ /* 0x002ff20003800000 */
.L_x_1685:
        /* <DEDUP_REMOVED lines=8> */
.L_x_1649:
[----:B------:R-:W-:Y:S01]  /*238a0*/  IMAD R5, R9, 0x3000, R18 ;  /* 0x0000300009057824 */ /* 0x000fe200078e0212 */
[----:B------:R-:W-:Y:S01]  /*238b0*/  R2UR UR9, R3 ;  /* 0x00000000030972ca */ /* 0x000fe200000e0000 */
[----:B------:R-:W-:Y:S01]  /*238c0*/  UIADD3 UR6, UP0, UR48, 0x370, URZ ;  /* 0x0000037030067890 */ /* 0x000fe2000ff1e03f */
[----:B------:R-:W-:Y:S01]  /*238d0*/  R2UR UR12, R0 ;  /* 0x00000000000c72ca */ /* 0x000fe200000e0000 */
[----:B------:R-:W-:Y:S01]  /*238e0*/  UMOV UR14, 0x0 ;  /* 0x00000000000e7882 */ /* 0x000fe20000000000 */
[----:B------:R-:W-:Y:S01]  /*238f0*/  R2UR UR8, R5 ;  /* 0x00000000050872ca */ /* 0x000fe200000e0000 */
[----:B------:R-:W-:Y:S01]  /*23900*/  IMAD R5, R10, 0x60, RZ ;  /* 0x000000600a057824 */ /* 0x000fe200078e02ff */
[----:B-----5:R-:W-:Y:S01]  /*23910*/  R2UR UR13, R4 ;  /* 0x00000000040d72ca */ /* 0x020fe200000e0000 */
[----:B------:R-:W-:Y:S01]  /*23920*/  UIADD3.X UR7, URZ, UR49, URZ, UP0, !UPT ;  /* 0x000000313f077290 */ /* 0x000fe200087fe43f */
[----:B------:R-:W-:Y:S02]  /*23930*/  UMOV UR15, 0x14f00000 ;  /* 0x14f00000000f7882 */ /* 0x000fe40000000000 */
[----:B------:R-:W-:Y:S01]  /*23940*/  R2UR UR11, R5 ;  /* 0x00000000050b72ca */ /* 0x000fe200000e0000 */
[----:B------:R-:W-:-:S02]  /*23950*/  UMOV UR10, URZ ;  /* 0x0000003f000a7c82 */ /* 0x000fc40008000000 */
[----:B------:R-:W-:-:S04]  /*23960*/  UIADD3 UR9, UR9, 0x32430, URZ ;  /* 0x0003243009097890 */ /* 0x000fc8000fffe03f */
[----:B------:R-:W-:-:S09]  /*23970*/  UIADD3 UR8, UR8, 0x1c400, URZ ;  /* 0x0001c40008087890 */ /* 0x000fd2000fffe03f */
[----:B------:R2:W-:Y:S01]  /*23980*/  UTMALDG.4D [UR8], [UR6], desc[UR14] ;  /* 0x00000e08060075b4 */ /* 0x0005e20008019000 */
[----:B------:R-:W3:Y:S02]  /*23990*/  SYNCS.PHASECHK.TRANS64.TRYWAIT P3, [R3+URZ+0x32460], R2 ;  /* 0x03246002030075a7 */ /* 0x000ee4000806017f */
[----:B--23--:R-:W-:Y:S05]  /*239a0*/  @!P3 BRA `(.L_x_1650) ;  /* 0x000000140018b947 */ /* 0x00cfea0003800000 */
.L_x_1686:
        /* <DEDUP_REMOVED lines=8> */
.L_x_1651:
        /* <DEDUP_REMOVED lines=12> */
[----:B------:R-:W-:-:S04]  /*23af0*/  UIADD3 UR9, UR9, 0x32450, URZ ;  /* 0x0003245009097890 */ /* 0x000fc8000fffe03f */
        /* <DEDUP_REMOVED lines=17> */
.L_x_1646:
[----:B------:R-:W-:Y:S05]  /*23c10*/  BSYNC B1 ;  /* 0x0000000000017941 */ /* 0x000fea0003800000 */
.L_x_1645:
[----:B------:R-:W-:Y:S01]  /*23c20*/  VIADD R9, R9, 0x1 ;  /* 0x0000000109097836 */ /* 0x000fe20000000000 */
[----:B------:R-:W-:Y:S04]  /*23c30*/  BSSY B1, `(.L_x_1652) ;  /* 0x0000060000017945 */ /* 0x000fe80003800000 */
[----:B------:R-:W-:-:S04]  /*23c40*/  ISETP.NE.AND P2, PT, R9, 0x2, PT ;  /* 0x000000020900780c */ /* 0x000fc80003f45270 */
[----:B------:R-:W-:Y:S02]  /*23c50*/  SEL R2, RZ, 0x1, P2 ;  /* 0x00000001ff027807 */ /* 0x000fe40001000000 */
[----:B------:R-:W-:Y:S01]  /*23c60*/  SEL R16, R9, RZ, P2 ;  /* 0x000000ff09107207 */ /* 0x000fe20001000000 */
[----:B------:R-:W-:Y:S01]  /*23c70*/  VIADD R9, R8, 0xffffffff ;  /* 0xffffffff08097836 */ /* 0x000fe20000000000 */
        /* <DEDUP_REMOVED lines=21> */
.L_x_1654:
[----:B------:R-:W1:Y:S01]  /*23dd0*/  S2R R2, SR_TID.X ;  /* 0x0000000000027919 */ /* 0x000e620000002100 */
[----:B------:R-:W-:Y:S02]  /*23de0*/  SHF.L.U32 R3, R17, 0x1f, RZ ;  /* 0x0000001f11037819 */ /* 0x000fe400000006ff */
[----:B-1----:R-:W-:Y:S01]  /*23df0*/  LOP3.LUT R5, R2, 0x7f, RZ, 0xc0, !PT ;  /* 0x0000007f02057812 */ /* 0x002fe200078ec0ff */
[----:B------:R-:W-:-:S03]  /*23e00*/  IMAD R2, R16, 0x8, R18 ;  /* 0x0000000810027824 */ /* 0x000fc600078e0212 */
[----:B------:R-:W-:Y:S01]  /*23e10*/  ISETP.NE.AND P2, PT, R5, RZ, PT ;  /* 0x000000ff0500720c */ /* 0x000fe20003f45270 */
[----:B------:R-:W1:Y:S02]  /*23e20*/  SYNCS.PHASECHK.TRANS64.TRYWAIT P3, [R2+URZ+0x32440], R3 ;  /* 0x03244003020075a7 */ /* 0x000e64000806017f */
[----:B-1----:R-:W-:Y:S10]  /*23e30*/  @!P3 BRA `(.L_x_1655) ;  /* 0x000000100008b947 */ /* 0x002ff40003800000 */
.L_x_1687:
        /* <DEDUP_REMOVED lines=8> */
.L_x_1656:
        /* <DEDUP_REMOVED lines=17> */
.L_x_1688:
        /* <DEDUP_REMOVED lines=8> */
.L_x_1658:
        /* <DEDUP_REMOVED lines=30> */
.L_x_1653:
[----:B------:R-:W-:Y:S05]  /*24230*/  BSYNC B1 ;  /* 0x0000000000017941 */ /* 0x000fea0003800000 */
.L_x_1652:
[----:B------:R-:W-:Y:S01]  /*24240*/  ISETP.GT.AND P2, PT, R9, UR39, PT ;  /* 0x0000002709007c0c */ /* 0x000fe2000bf44270 */
[----:B------:R-:W-:-:S12]  /*24250*/  VIADD R8, R8, 0xfffffffe ;  /* 0xfffffffe08087836 */ /* 0x000fd80000000000 */
[----:B------:R-:W-:Y:S05]  /*24260*/  @P2 BRA `(.L_x_1659) ;  /* 0xfffffff000e42947 */ /* 0x000fea000383ffff */
.L_x_1644:
[----:B------:R-:W-:Y:S05]  /*24270*/  BSYNC B0 ;  /* 0x0000000000007941 */ /* 0x000fea0003800000 */
.L_x_1635:
[----:B------:R2:W5:Y:S01]  /*24280*/  LDL R6, [R1+0x470] ;  /* 0x0004700001067983 */ /* 0x0005620000100800 */
[----:B------:R-:W-:Y:S01]  /*24290*/  VIADD R16, R16, 0x1 ;  /* 0x0000000110107836 */ /* 0x000fe20000000000 */
[----:B------:R-:W-:Y:S04]  /*242a0*/  BSSY B0, `(.L_x_1660) ;  /* 0x0000012000007945 */ /* 0x000fe80003800000 */
[----:B------:R-:W-:-:S04]  /*242b0*/  ISETP.NE.AND P0, PT, R16, 0x2, PT ;  /* 0x000000021000780c */ /* 0x000fc80003f05270 */
[----:B------:R-:W-:-:S04]  /*242c0*/  SEL R0, RZ, 0x1, P0 ;  /* 0x00000001ff007807 */ /* 0x000fc80000000000 */
[----:B------:R-:W-:Y:S01]  /*242d0*/  LOP3.LUT R17, R17, R0, RZ, 0x3c, !PT ;  /* 0x0000000011117212 */ /* 0x000fe200078e3cff */
[----:B--2---:R-:W-:Y:S06]  /*242e0*/  @P1 BRA `(.L_x_1661) ;  /* 0x0000000000341947 */ /* 0x004fec0003800000 */
[----:B-1----:R-:W1:Y:S01]  /*242f0*/  S2R R5, SR_LANEID ;  /* 0x0000000000057919 */ /* 0x002e620000000000 */
        /* <DEDUP_REMOVED lines=10> */
[----:B-1---5:R-:W-:-:S05]  /*243a0*/  IADD3 R6, R0, UR44, R7 ;  /* 0x0000002c00067c10 */ /* 0x022fca000fffe007 */
[----:B------:R2:W-:Y:S02]  /*243b0*/  STL [R1+0x470], R6 ;  /* 0x0004700601007387 */ /* 0x0005e40000100800 */
.L_x_1661:
[----:B------:R-:W-:Y:S05]  /*243c0*/  BSYNC B0 ;  /* 0x0000000000007941 */ /* 0x000fea0003800000 */
.L_x_1660:
[----:B------:R-:W-:Y:S01]  /*243d0*/  SEL R16, R16, RZ, P0 ;  /* 0x000000ff10107207 */ /* 0x000fe20000000000 */
[----:B-----5:R-:W-:-:S07]  /*243e0*/  IMAD.MOV.U32 R13, RZ, RZ, R6 ;  /* 0x000000ffff0d7224 */ /* 0x020fce00078e0006 */
.L_x_1618:
[----:B------:R-:W-:Y:S05]  /*243f0*/  BSYNC B6 ;  /* 0x0000000000067941 */ /* 0x000fea0003800000 */
.L_x_1616:
[----:B------:R-:W-:-:S03]  /*24400*/  UMOV UR6, 0xffffffff ;  /* 0xffffffff00067882 */ /* 0x000fc60000000000 */
[----:B------:R-:W-:Y:S05]  /*24410*/  BRA.DIV UR6, `(.L_x_1662) ;  /* 0x0000000a06b87947 */ /* 0x000fea000b800000 */
[----:B------:R3:W4:Y:S02]  /*24420*/  SHFL.IDX PT, R14, R13, RZ, 0x1f ;  /* 0x00001fff0d0e7589 */ /* 0x00072400000e0000 */
.L_x_1691:
[----:B------:R-:W5:Y:S01]  /*24430*/  S2R R0, SR_TID.X ;  /* 0x0000000000007919 */ /* 0x000f620000002100 */
[----:B------:R-:W-:Y:S05]  /*24440*/  WARPSYNC.ALL ;  /* 0x0000000000007948 */ /* 0x000fea0003800000 */
[----:B------:R-:W-:Y:S01]  /*24450*/  BAR.SYNC.DEFER_BLOCKING 0x4, 0x120 ;  /* 0x0104800000007b1d */ /* 0x000fe20000010000 */
[----:B----4-:R-:W-:-:S05]  /*24460*/  IMAD.MOV.U32 R2, RZ, RZ, R14 ;  /* 0x000000ffff027224 */ /* 0x010fca00078e000e */
[----:B------:R-:W-:Y:S01]  /*24470*/  ULDC UR6, c[0x0][0xea8] ;  /* 0x0003aa0000067ab9 */ /* 0x000fe20000000800 */
[----:B------:R4:W-:Y:S01]  /*24480*/  STL [R1+0x470], R2 ;  /* 0x0004700201007387 */ /* 0x0009e20000100800 */
[----:B-----5:R-:W-:-:S04]  /*24490*/  LOP3.LUT R0, R0, 0x1f, RZ, 0xc0, !PT ;  /* 0x0000001f00007812 */ /* 0x020fc800078ec0ff */
[----:B------:R-:W-:-:S13]  /*244a0*/  ISETP.NE.AND P0, PT, R0, RZ, PT ;  /* 0x000000ff0000720c */ /* 0x000fda0003f05270 */
[----:B------:R-:W5:Y:S01]  /*244b0*/  @!P0 S2R R3, SR_CgaCtaId ;  /* 0x0000000000038919 */ /* 0x000f620000008800 */
[----:B------:R-:W-:-:S04]  /*244c0*/  @!P0 MOV R0, 0x400 ;  /* 0x0000040000008802 */ /* 0x000fc80000000f00 */
[----:B-----5:R-:W-:-:S05]  /*244d0*/  @!P0 LEA R0, R3, R0, 0x18 ;  /* 0x0000000003008211 */ /* 0x020fca00078ec0ff */
[----:B------:R4:W-:Y:S01]  /*244e0*/  @!P0 STS [R0+0x324d0], R13 ;  /* 0x0324d00d00008388 */ /* 0x0009e20000000800 */
[----:B------:R-:W-:Y:S06]  /*244f0*/  BAR.ARV 0x5, 0x120 ;  /* 0x0144800000007b1d */ /* 0x000fec0000002000 */
[----:B------:R-:W-:-:S13]  /*24500*/  ISETP.GE.AND P0, PT, R2, UR6, PT ;  /* 0x0000000602007c0c */ /* 0x000fda000bf06270 */
[----:B----4-:R-:W-:Y:S05]  /*24510*/  @!P0 BRA `(.L_x_1663) ;  /* 0xffffffd000788947 */ /* 0x010fea000383ffff */
.L_x_1607:
[----:B------:R-:W4:Y:S01]  /*24520*/  LDL.LU R0, [R1+0x478] ;  /* 0x0004780001007983 */ /* 0x000f220000300800 */
[----:B-1----:R-:W1:Y:S01]  /*24530*/  S2R R5, SR_CgaCtaId ;  /* 0x0000000000057919 */ /* 0x002e620000008800 */
[----:B----4-:R-:W-:-:S05]  /*24540*/  VIADD R0, R0, 0x1 ;  /* 0x0000000100007836 */ /* 0x010fca0000000000 */
[----:B------:R-:W-:-:S04]  /*24550*/  LEA.HI R2, R0, R0, RZ, 0x1 ;  /* 0x0000000000027211 */ /* 0x000fc800078f08ff */
[----:B------:R-:W-:Y:S02]  /*24560*/  LOP3.LUT R3, R2, 0xfffffffe, RZ, 0xc0, !PT ;  /* 0xfffffffe02037812 */ /* 0x000fe400078ec0ff */
[----:B------:R-:W-:-:S03]  /*24570*/  MOV R2, 0x400 ;  /* 0x0000040000027802 */ /* 0x000fc60000000f00 */
[----:B------:R-:W-:Y:S01]  /*24580*/  IMAD.IADD R0, R0, 0x1, -R3 ;  /* 0x0000000100007824 */ /* 0x000fe200078e0a03 */
[----:B-1----:R-:W-:-:S04]  /*24590*/  LEA R7, R5, R2, 0x18 ;  /* 0x0000000205077211 */ /* 0x002fc800078ec0ff */
[----:B------:R-:W-:-:S04]  /*245a0*/  SHF.L.U32 R0, R0, 0x1f, RZ ;  /* 0x0000001f00007819 */ /* 0x000fc800000006ff */
[----:B------:R-:W1:Y:S02]  /*245b0*/  SYNCS.PHASECHK.TRANS64.TRYWAIT P0, [R7+URZ+0x32420], R0 ;  /* 0x03242000070075a7 */ /* 0x000e64000800017f */
[----:B-1----:R-:W-:Y:S05]  /*245c0*/  @!P0 BRA `(.L_x_1664) ;  /* 0x0000000800708947 */ /* 0x002fea0003800000 */
.L_x_1692:
[----:B------:R-:W4:Y:S02]  /*245d0*/  S2R R2, SR_TID.X ;  /* 0x0000000000027919 */ /* 0x000f240000002100 */
[----:B----4-:R-:W-:-:S04]  /*245e0*/  SHF.R.U32.HI R2, RZ, 0x5, R2 ;  /* 0x00000005ff027819 */ /* 0x010fc80000011602 */
        /* <DEDUP_REMOVED lines=12> */
.L_x_1667:
        /* <DEDUP_REMOVED lines=12> */
.L_x_1693:
[----:B------:R-:W4:Y:S02]  /*24770*/  SYNCS.PHASECHK.TRANS64.TRYWAIT P0, [R3+URZ], R0 ;  /* 0x00000000030075a7 */ /* 0x000f24000800017f */
[----:B----4-:R-:W-:Y:S05]  /*24780*/  @!P0 BRA `(.L_x_1669) ;  /* 0x0000000800288947 */ /* 0x010fea0003800000 */
.L_x_1694:
[----:B------:R-:W-:Y:S05]  /*24790*/  @!P2 BRA `(.L_x_1670) ;  /* 0x000000000004a947 */ /* 0x000fea0003800000 */
[----:B------:R-:W-:Y:S01]  /*247a0*/  BPT.TRAP 0x1 ;  /* 0x000000040000795c */ /* 0x000fe20000300000 */
.L_x_1670:
[----:B----4-:R-:W-:-:S04]  /*247b0*/  VIADD R3, R7, 0x32460 ;  /* 0x0003246007037836 */ /* 0x010fc80000000000 */
[----:B-1----:R-:W-:-:S04]  /*247c0*/  IMAD R5, R16, 0x8, R3 ;  /* 0x0000000810057824 */ /* 0x002fc800078e0203 */
[----:B------:R-:W1:Y:S02]  /*247d0*/  SYNCS.PHASECHK.TRANS64.TRYWAIT P0, [R5+URZ], R4 ;  /* 0x00000004050075a7 */ /* 0x000e64000800017f */
[----:B-1----:R-:W-:Y:S05]  /*247e0*/  @!P0 BRA `(.L_x_1671) ;  /* 0x0000000800248947 */ /* 0x002fea0003800000 */
.L_x_1695:
[----:B------:R-:W-:-:S07]  /*247f0*/  IMAD R3, R2, 0x8, R3 ;  /* 0x0000000802037824 */ /* 0x000fce00078e0203 */
.L_x_1672:
[----:B----4-:R4:W1:Y:S02]  /*24800*/  SYNCS.PHASECHK.TRANS64.TRYWAIT P0, [R3+URZ], R0 ;  /* 0x00000000030075a7 */ /* 0x010864000800017f */
[----:B-1----:R-:W-:Y:S05]  /*24810*/  @!P0 NANOSLEEP.SYNCS 0x989680 ;  /* 0x009896800000895d */ /* 0x002fea0003900000 */
[----:B------:R-:W1:Y:S02]  /*24820*/  @!P0 SYNCS.PHASECHK.TRANS64 P0, [R3+URZ], R0 ;  /* 0x00000000030085a7 */ /* 0x000e64000800007f */
[----:B-1----:R-:W-:Y:S05]  /*24830*/  @!P0 BRA `(.L_x_1672) ;  /* 0xfffffffc00f08947 */ /* 0x002fea000383ffff */
.L_x_1666:
[----:B------:R-:W-:Y:S05]  /*24840*/  BSYNC B0 ;  /* 0x0000000000007941 */ /* 0x000fea0003800000 */
.L_x_1665:
[----:B------:R-:W-:Y:S05]  /*24850*/  EXIT ;  /* 0x000000000000794d */ /* 0x000fea0003800000 */
.L_x_1499:
[----:B-1----:R-:W-:-:S04]  /*24860*/  IMAD.U32 R9, RZ, RZ, UR50 ;  /* 0x00000032ff097e24 */ /* 0x002fc8000f8e00ff */
[----:B------:R1:W2:Y:S03]  /*24870*/  SYNCS.PHASECHK.TRANS64.TRYWAIT P0, [R9+URZ+0x32400], R0 ;  /* 0x03240000090075a7 */ /* 0x0002a6000800017f */
[----:B--2---:R-:W-:Y:S05]  /*24880*/  @!P0 NANOSLEEP.SYNCS 0x989680 ;  /* 0x009896800000895d */ /* 0x004fea0003900000 */
[----:B------:R-:W2:Y:S02]  /*24890*/  @!P0 SYNCS.PHASECHK.TRANS64 P0, [R9+URZ+0x32400], R0 ;  /* 0x03240000090085a7 */ /* 0x000ea4000800007f */
[----:B--2---:R-:W-:Y:S05]  /*248a0*/  @!P0 BRA `(.L_x_1499) ;  /* 0xfffffffc00ec8947 */ /* 0x004fea000383ffff */
[----:B------:R-:W-:Y:S05]  /*248b0*/  BRA `(.L_x_1673) ;  /* 0xfffffddc00507947 */ /* 0x000fea000383ffff */
.L_x_1506:
[----:B--2---:R2:W3:Y:S02]  /*248c0*/  SYNCS.PHASECHK.TRANS64.TRYWAIT P0, [R12+URZ], R13 ;  /* 0x0000000d0c0075a7 */ /* 0x0044e4000800017f */
[----:B---3--:R-:W-:Y:S05]  /*248d0*/  @!P0 NANOSLEEP.SYNCS 0x989680 ;  /* 0x009896800000895d */ /* 0x008fea0003900000 */
[----:B------:R-:W3:Y:S02]  /*248e0*/  @!P0 SYNCS.PHASECHK.TRANS64 P0, [R12+URZ], R13 ;  /* 0x0000000d0c0085a7 */ /* 0x000ee4000800007f */
[----:B---3--:R-:W-:Y:S05]  /*248f0*/  @!P0 BRA `(.L_x_1506) ;  /* 0xfffffffc00f08947 */ /* 0x008fea000383ffff */
[----:B------:R-:W-:Y:S05]  /*24900*/  BRA `(.L_x_1505) ;  /* 0xfffffde0006c7947 */ /* 0x000fea000383ffff */
.L_x_1508:
[----:B-1----:R-:W-:-:S04]  /*24910*/  IMAD.U32 R9, RZ, RZ, UR50 ;  /* 0x00000032ff097e24 */ /* 0x002fc8000f8e00ff */
[----:B------:R1:W2:Y:S03]  /*24920*/  SYNCS.PHASECHK.TRANS64.TRYWAIT P0, [R9+URZ+0x32410], R6 ;  /* 0x03241006090075a7 */ /* 0x0002a6000800017f */
[----:B--2---:R-:W-:Y:S05]  /*24930*/  @!P0 NANOSLEEP.SYNCS 0x989680 ;  /* 0x009896800000895d */ /* 0x004fea0003900000 */
[----:B------:R-:W2:Y:S02]  /*24940*/  @!P0 SYNCS.PHASECHK.TRANS64 P0, [R9+URZ+0x32410], R6 ;  /* 0x03241006090085a7 */ /* 0x000ea4000800007f */
[----:B--2---:R-:W-:Y:S05]  /*24950*/  @!P0 BRA `(.L_x_1508) ;  /* 0xfffffffc00ec8947 */ /* 0x004fea000383ffff */
[----:B------:R-:W-:Y:S05]  /*24960*/  BRA `(.L_x_1674) ;  /* 0xfffffde400407947 */ /* 0x000fea000383ffff */
.L_x_1515:
[----:B--2---:R2:W3:Y:S02]  /*24970*/  SYNCS.PHASECHK.TRANS64.TRYWAIT P0, [R8+URZ], R9 ;  /* 0x00000009080075a7 */ /* 0x0044e4000800017f */
[----:B---3--:R-:W-:Y:S05]  /*24980*/  @!P0 NANOSLEEP.SYNCS 0x989680 ;  /* 0x009896800000895d */ /* 0x008fea0003900000 */
[----:B------:R-:W3:Y:S02]  /*24990*/  @!P0 SYNCS.PHASECHK.TRANS64 P0, [R8+URZ], R9 ;  /* 0x00000009080085a7 */ /* 0x000ee4000800007f */
[----:B---3--:R-:W-:Y:S05]  /*249a0*/  @!P0 BRA `(.L_x_1515) ;  /* 0xfffffffc00f08947 */ /* 0x008fea000383ffff */
[----:B------:R-:W-:Y:S05]  /*249b0*/  BRA `(.L_x_1514) ;  /* 0xfffffde400847947 */ /* 0x000fea000383ffff */
.L_x_1550:
[----:B-1----:R1:W2:Y:S02]  /*249c0*/  SYNCS.PHASECHK.TRANS64.TRYWAIT P1, [R0+URZ], R3 ;  /* 0x00000003000075a7 */ /* 0x0022a4000802017f */
[----:B--2---:R-:W-:Y:S05]  /*249d0*/  @!P1 NANOSLEEP.SYNCS 0x989680 ;  /* 0x009896800000995d */ /* 0x004fea0003900000 */
[----:B------:R-:W2:Y:S02]  /*249e0*/  @!P1 SYNCS.PHASECHK.TRANS64 P1, [R0+URZ], R3 ;  /* 0x00000003000095a7 */ /* 0x000ea4000802007f */
[----:B--2---:R-:W-:Y:S05]  /*249f0*/  @!P1 BRA `(.L_x_1550) ;  /* 0xfffffffc00f09947 */ /* 0x004fea000383ffff */
[----:B------:R-:W-:Y:S05]  /*24a00*/  BRA `(.L_x_1549) ;  /* 0xfffffe5000807947 */ /* 0x000fea000383ffff */
.L_x_1557:
[----:B--2---:R2:W3:Y:S02]  /*24a10*/  SYNCS.PHASECHK.TRANS64.TRYWAIT P1, [R4+URZ], R5 ;  /* 0x00000005040075a7 */ /* 0x0044e4000802017f */
[----:B---3--:R-:W-:Y:S05]  /*24a20*/  @!P1 NANOSLEEP.SYNCS 0x989680 ;  /* 0x009896800000995d */ /* 0x008fea0003900000 */
[----:B------:R-:W3:Y:S02]  /*24a30*/  @!P1 SYNCS.PHASECHK.TRANS64 P1, [R4+URZ], R5 ;  /* 0x00000005040095a7 */ /* 0x000ee4000802007f */
[----:B---3--:R-:W-:Y:S05]  /*24a40*/  @!P1 BRA `(.L_x_1557) ;  /* 0xfffffffc00f09947 */ /* 0x008fea000383ffff */
[----:B------:R-:W-:Y:S05]  /*24a50*/  BRA `(.L_x_1556) ;  /* 0xfffffe5400a47947 */ /* 0x000fea000383ffff */
.L_x_1568:
[----:B--2---:R2:W3:Y:S02]  /*24a60*/  SYNCS.PHASECHK.TRANS64.TRYWAIT P0, [R0+URZ], R7 ;  /* 0x00000007000075a7 */ /* 0x0044e4000800017f */
[----:B---3--:R-:W-:Y:S05]  /*24a70*/  @!P0 NANOSLEEP.SYNCS 0x989680 ;  /* 0x009896800000895d */ /* 0x008fea0003900000 */
[----:B------:R-:W3:Y:S02]  /*24a80*/  @!P0 SYNCS.PHASECHK.TRANS64 P0, [R0+URZ], R7 ;  /* 0x00000007000085a7 */ /* 0x000ee4000800007f */
[----:B---3--:R-:W-:Y:S05]  /*24a90*/  @!P0 BRA `(.L_x_1568) ;  /* 0xfffffffc00f08947 */ /* 0x008fea000383ffff */
[----:B------:R-:W-:Y:S05]  /*24aa0*/  BRA `(.L_x_1567) ;  /* 0xfffffeec00d47947 */ /* 0x000fea000383ffff */
.L_x_1575:
[----:B-1----:R1:W2:Y:S02]  /*24ab0*/  SYNCS.PHASECHK.TRANS64.TRYWAIT P0, [R4+URZ], R5 ;  /* 0x00000005040075a7 */ /* 0x0022a4000800017f */
[----:B--2---:R-:W-:Y:S05]  /*24ac0*/  @!P0 NANOSLEEP.SYNCS 0x989680 ;  /* 0x009896800000895d */ /* 0x004fea0003900000 */
[----:B------:R-:W2:Y:S02]  /*24ad0*/  @!P0 SYNCS.PHASECHK.TRANS64 P0, [R4+URZ], R5 ;  /* 0x00000005040085a7 */ /* 0x000ea4000800007f */
[----:B--2---:R-:W-:Y:S05]  /*24ae0*/  @!P0 BRA `(.L_x_1575) ;  /* 0xfffffffc00f08947 */ /* 0x004fea000383ffff */
[----:B------:R-:W-:Y:S05]  /*24af0*/  BRA `(.L_x_1574) ;  /* 0xfffffef000f87947 */ /* 0x000fea000383ffff */
.L_x_1622:
        /* <DEDUP_REMOVED lines=10> */
.L_x_1675:
[----:B------:R-:W-:Y:S05]  /*24ba0*/  BRA `(.L_x_1676) ;  /* 0xffffffd800447947 */ /* 0x000fea000383ffff */
.L_x_1623:
[----:B------:R-:W-:Y:S01]  /*24bb0*/  BSSY B0, `(.L_x_1677) ;  /* 0x0000006000007945 */ /* 0x000fe20003800000 */
[----:B------:R-:W-:-:S07]  /*24bc0*/  IMAD.MOV.U32 R15, RZ, RZ, -0x1 ;  /* 0xffffffffff0f7424 */ /* 0x000fce00078e00ff */
[----:B------:R-:W-:Y:S05]  /*24bd0*/  WARPSYNC.COLLECTIVE R15, `(.L_x_1678) ;  /* 0x000000000f0c7348 */ /* 0x000fea0003c00000 */
[----:B------:R-:W-:Y:S02]  /*24be0*/  ELECT P6, UR62, PT ;  /* 0x00000000003e782f */ /* 0x000fe400038c0000 */
[----:B------:R-:W-:Y:S01]  /*24bf0*/  MOV R14, UR62 ;  /* 0x0000003e000e7c02 */ /* 0x000fe20008000f00 */
[----:B------:R-:W-:Y:S10]  /*24c00*/  ENDCOLLECTIVE ;  /* 0x000000000000791b */ /* 0x000ff40003800000 */
.L_x_1678:
[----:B------:R-:W-:Y:S05]  /*24c10*/  BSYNC B0 ;  /* 0x0000000000007941 */ /* 0x000fea0003800000 */
.L_x_1677:
[----:B------:R-:W-:Y:S05]  /*24c20*/  BRA `(.L_x_1679) ;  /* 0xffffffd800347947 */ /* 0x000fea000383ffff */
.L_x_1626:
[----:B-1----:R1:W2:Y:S02]  /*24c30*/  SYNCS.PHASECHK.TRANS64.TRYWAIT P2, [R10+URZ+0x32440], R5 ;  /* 0x032440050a0075a7 */ /* 0x0022a4000804017f */
[----:B--2---:R-:W-:Y:S05]  /*24c40*/  @!P2 NANOSLEEP.SYNCS 0x989680 ;  /* 0x009896800000a95d */ /* 0x004fea0003900000 */
[----:B------:R-:W2:Y:S02]  /*24c50*/  @!P2 SYNCS.PHASECHK.TRANS64 P2, [R10+URZ+0x32440], R5 ;  /* 0x032440050a00a5a7 */ /* 0x000ea4000804007f */
[----:B--2---:R-:W-:Y:S05]  /*24c60*/  @!P2 BRA `(.L_x_1626) ;  /* 0xfffffffc00f0a947 */ /* 0x004fea000383ffff */
[----:B------:R-:W-:Y:S05]  /*24c70*/  BRA `(.L_x_1680) ;  /* 0xffffffd8008c7947 */ /* 0x000fea000383ffff */
.L_x_1630:
[----:B-1----:R1:W2:Y:S02]  /*24c80*/  SYNCS.PHASECHK.TRANS64.TRYWAIT P2, [R18+URZ+0x32420], R5 ;  /* 0x03242005120075a7 */ /* 0x0022a4000804017f */
[----:B--2---:R-:W-:Y:S05]  /*24c90*/  @!P2 NANOSLEEP.SYNCS 0x989680 ;  /* 0x009896800000a95d */ /* 0x004fea0003900000 */
[----:B------:R-:W2:Y:S02]  /*24ca0*/  @!P2 SYNCS.PHASECHK.TRANS64 P2, [R18+URZ+0x32420], R5 ;  /* 0x032420051200a5a7 */ /* 0x000ea4000804007f */
[----:B--2---:R-:W-:Y:S05]  /*24cb0*/  @!P2 BRA `(.L_x_1630) ;  /* 0xfffffffc00f0a947 */ /* 0x004fea000383ffff */
[----:B------:R-:W-:Y:S05]  /*24cc0*/  BRA `(.L_x_1681) ;  /* 0xffffffdc00c47947 */ /* 0x000fea000383ffff */
.L_x_1633:
[----:B-1----:R1:W2:Y:S02]  /*24cd0*/  SYNCS.PHASECHK.TRANS64.TRYWAIT P2, [R10+URZ+0x32460], R5 ;  /* 0x032460050a0075a7 */ /* 0x0022a4000804017f */
[----:B--2---:R-:W-:Y:S05]  /*24ce0*/  @!P2 NANOSLEEP.SYNCS 0x989680 ;  /* 0x009896800000a95d */ /* 0x004fea0003900000 */
[----:B------:R-:W2:Y:S02]  /*24cf0*/  @!P2 SYNCS.PHASECHK.TRANS64 P2, [R10+URZ+0x32460], R5 ;  /* 0x032460050a00a5a7 */ /* 0x000ea4000804007f */
[----:B--2---:R-:W-:Y:S05]  /*24d00*/  @!P2 BRA `(.L_x_1633) ;  /* 0xfffffffc00f0a947 */ /* 0x004fea000383ffff */
[----:B------:R-:W-:Y:S05]  /*24d10*/  BRA `(.L_x_1682) ;  /* 0xffffffdc00d87947 */ /* 0x000fea000383ffff */
.L_x_1640:
[----:B-1----:R1:W2:Y:S02]  /*24d20*/  SYNCS.PHASECHK.TRANS64.TRYWAIT P3, [R2+URZ+0x32440], R3 ;  /* 0x03244003020075a7 */ /* 0x0022a4000806017f */
[----:B--2---:R-:W-:Y:S05]  /*24d30*/  @!P3 NANOSLEEP.SYNCS 0x989680 ;  /* 0x009896800000b95d */ /* 0x004fea0003900000 */
[----:B------:R-:W2:Y:S02]  /*24d40*/  @!P3 SYNCS.PHASECHK.TRANS64 P3, [R2+URZ+0x32440], R3 ;  /* 0x032440030200b5a7 */ /* 0x000ea4000806007f */
[----:B--2---:R-:W-:Y:S05]  /*24d50*/  @!P3 BRA `(.L_x_1640) ;  /* 0xfffffffc00f0b947 */ /* 0x004fea000383ffff */
[----:B------:R-:W-:Y:S05]  /*24d60*/  BRA `(.L_x_1683) ;  /* 0xffffffe4000c7947 */ /* 0x000fea000383ffff */
.L_x_1642:
[----:B--2---:R2:W3:Y:S02]  /*24d70*/  SYNCS.PHASECHK.TRANS64.TRYWAIT P3, [R2+URZ+0x32460], R3 ;  /* 0x03246003020075a7 */ /* 0x0044e4000806017f */
[----:B---3--:R-:W-:Y:S05]  /*24d80*/  @!P3 NANOSLEEP.SYNCS 0x989680 ;  /* 0x009896800000b95d */ /* 0x008fea0003900000 */
[----:B------:R-:W3:Y:S02]  /*24d90*/  @!P3 SYNCS.PHASECHK.TRANS64 P3, [R2+URZ+0x32460], R3 ;  /* 0x032460030200b5a7 */ /* 0x000ee4000806007f */
[----:B---3--:R-:W-:Y:S05]  /*24da0*/  @!P3 BRA `(.L_x_1642) ;  /* 0xfffffffc00f0b947 */ /* 0x008fea000383ffff */
[----:B------:R-:W-:Y:S05]  /*24db0*/  BRA `(.L_x_1684) ;  /* 0xffffffe4005c7947 */ /* 0x000fea000383ffff */
.L_x_1648:
[----:B-1----:R1:W2:Y:S02]  /*24dc0*/  SYNCS.PHASECHK.TRANS64.TRYWAIT P3, [R3+URZ+0x32440], R2 ;  /* 0x03244002030075a7 */ /* 0x0022a4000806017f */
[----:B--2---:R-:W-:Y:S05]  /*24dd0*/  @!P3 NANOSLEEP.SYNCS 0x989680 ;  /* 0x009896800000b95d */ /* 0x004fea0003900000 */
[----:B------:R-:W2:Y:S02]  /*24de0*/  @!P3 SYNCS.PHASECHK.TRANS64 P3, [R3+URZ+0x32440], R2 ;  /* 0x032440020300b5a7 */ /* 0x000ea4000806007f */
[----:B--2---:R-:W-:Y:S05]  /*24df0*/  @!P3 BRA `(.L_x_1648) ;  /* 0xfffffffc00f0b947 */ /* 0x004fea000383ffff */
[----:B------:R-:W-:Y:S05]  /*24e00*/  BRA `(.L_x_1685) ;  /* 0xffffffe800847947 */ /* 0x000fea000383ffff */
.L_x_1650:
[----:B--2---:R2:W3:Y:S02]  /*24e10*/  SYNCS.PHASECHK.TRANS64.TRYWAIT P3, [R3+URZ+0x32460], R2 ;  /* 0x03246002030075a7 */ /* 0x0044e4000806017f */
[----:B---3--:R-:W-:Y:S05]  /*24e20*/  @!P3 NANOSLEEP.SYNCS 0x989680 ;  /* 0x009896800000b95d */ /* 0x008fea0003900000 */
[----:B------:R-:W3:Y:S02]  /*24e30*/  @!P3 SYNCS.PHASECHK.TRANS64 P3, [R3+URZ+0x32460], R2 ;  /* 0x032460020300b5a7 */ /* 0x000ee4000806007f */
[----:B---3--:R-:W-:Y:S05]  /*24e40*/  @!P3 BRA `(.L_x_1650) ;  /* 0xfffffffc00f0b947 */ /* 0x008fea000383ffff */
[----:B------:R-:W-:Y:S05]  /*24e50*/  BRA `(.L_x_1686) ;  /* 0xffffffe800d47947 */ /* 0x000fea000383ffff */
.L_x_1655:
[----:B-1----:R1:W2:Y:S02]  /*24e60*/  SYNCS.PHASECHK.TRANS64.TRYWAIT P3, [R2+URZ+0x32440], R3 ;  /* 0x03244003020075a7 */ /* 0x0022a4000806017f */
[----:B--2---:R-:W-:Y:S05]  /*24e70*/  @!P3 NANOSLEEP.SYNCS 0x989680 ;  /* 0x009896800000b95d */ /* 0x004fea0003900000 */
[----:B------:R-:W2:Y:S02]  /*24e80*/  @!P3 SYNCS.PHASECHK.TRANS64 P3, [R2+URZ+0x32440], R3 ;  /* 0x032440030200b5a7 */ /* 0x000ea4000806007f */
[----:B--2---:R-:W-:Y:S05]  /*24e90*/  @!P3 BRA `(.L_x_1655) ;  /* 0xfffffffc00f0b947 */ /* 0x004fea000383ffff */
[----:B------:R-:W-:Y:S05]  /*24ea0*/  BRA `(.L_x_1687) ;  /* 0xffffffec00e47947 */ /* 0x000fea000383ffff */
.L_x_1657:
[----:B--2---:R2:W3:Y:S02]  /*24eb0*/  SYNCS.PHASECHK.TRANS64.TRYWAIT P3, [R2+URZ+0x32460], R3 ;  /* 0x03246003020075a7 */ /* 0x0044e4000806017f */
[----:B---3--:R-:W-:Y:S05]  /*24ec0*/  @!P3 NANOSLEEP.SYNCS 0x989680 ;  /* 0x009896800000b95d */ /* 0x008fea0003900000 */
[----:B------:R-:W3:Y:S02]  /*24ed0*/  @!P3 SYNCS.PHASECHK.TRANS64 P3, [R2+URZ+0x32460], R3 ;  /* 0x032460030200b5a7 */ /* 0x000ee4000806007f */
[----:B---3--:R-:W-:Y:S05]  /*24ee0*/  @!P3 BRA `(.L_x_1657) ;  /* 0xfffffffc00f0b947 */ /* 0x008fea000383ffff */
[----:B------:R-:W-:Y:S05]  /*24ef0*/  BRA `(.L_x_1688) ;  /* 0xfffffff000347947 */ /* 0x000fea000383ffff */
.L_x_1662:
[----:B------:R-:W-:Y:S01]  /*24f00*/  BSSY B0, `(.L_x_1689) ;  /* 0x0000007000007945 */ /* 0x000fe20003800000 */
[----:B------:R-:W-:Y:S02]  /*24f10*/  IMAD.MOV.U32 R12, RZ, RZ, RZ ;  /* 0x000000ffff0c7224 */ /* 0x000fe400078e00ff */
[----:B------:R-:W-:Y:S02]  /*24f20*/  IMAD.MOV.U32 R11, RZ, RZ, 0x1f ;  /* 0x0000001fff0b7424 */ /* 0x000fe400078e00ff */
[----:B------:R-:W-:-:S07]  /*24f30*/  IMAD.MOV.U32 R15, RZ, RZ, -0x1 ;  /* 0xffffffffff0f7424 */ /* 0x000fce00078e00ff */
[----:B-12---:R-:W-:Y:S05]  /*24f40*/  WARPSYNC.COLLECTIVE R15, `(.L_x_1690) ;  /* 0x000000000f087348 */ /* 0x006fea0003c00000 */
[----:B------:R3:W4:Y:S02]  /*24f50*/  SHFL.IDX P6, R14, R13, R12, R11 ;  /* 0x0000000c0d0e7389 */ /* 0x00072400000c000b */
[----:B-1234-:R-:W-:Y:S01]  /*24f60*/  ENDCOLLECTIVE ;  /* 0x000000000000791b */ /* 0x01efe20003800000 */
.L_x_1690:
[----:B------:R-:W-:Y:S05]  /*24f70*/  BSYNC B0 ;  /* 0x0000000000007941 */ /* 0x000fea0003800000 */
.L_x_1689:
[----:B------:R-:W-:Y:S05]  /*24f80*/  BRA `(.L_x_1691) ;  /* 0xfffffff400287947 */ /* 0x000fea000383ffff */
.L_x_1664:
[----:B-1----:R1:W4:Y:S02]  /*24f90*/  SYNCS.PHASECHK.TRANS64.TRYWAIT P0, [R7+URZ+0x32420], R0 ;  /* 0x03242000070075a7 */ /* 0x002324000800017f */
[----:B----4-:R-:W-:Y:S05]  /*24fa0*/  @!P0 NANOSLEEP.SYNCS 0x989680 ;  /* 0x009896800000895d */ /* 0x010fea0003900000 */
[----:B------:R-:W4:Y:S02]  /*24fb0*/  @!P0 SYNCS.PHASECHK.TRANS64 P0, [R7+URZ+0x32420], R0 ;  /* 0x03242000070085a7 */ /* 0x000f24000800007f */
[----:B----4-:R-:W-:Y:S05]  /*24fc0*/  @!P0 BRA `(.L_x_1664) ;  /* 0xfffffffc00f08947 */ /* 0x010fea000383ffff */
[----:B------:R-:W-:Y:S05]  /*24fd0*/  BRA `(.L_x_1692) ;  /* 0xfffffff4007c7947 */ /* 0x000fea000383ffff */
.L_x_1668:
[----:B-1----:R1:W4:Y:S02]  /*24fe0*/  SYNCS.PHASECHK.TRANS64.TRYWAIT P0, [R5+URZ], R4 ;  /* 0x00000004050075a7 */ /* 0x002324000800017f */
[----:B----4-:R-:W-:Y:S05]  /*24ff0*/  @!P0 NANOSLEEP.SYNCS 0x989680 ;  /* 0x009896800000895d */ /* 0x010fea0003900000 */
[----:B------:R-:W4:Y:S02]  /*25000*/  @!P0 SYNCS.PHASECHK.TRANS64 P0, [R5+URZ], R4 ;  /* 0x00000004050085a7 */ /* 0x000f24000800007f */
[----:B----4-:R-:W-:Y:S05]  /*25010*/  @!P0 BRA `(.L_x_1668) ;  /* 0xfffffffc00f08947 */ /* 0x010fea000383ffff */
[----:B------:R-:W-:Y:S05]  /*25020*/  BRA `(.L_x_1693) ;  /* 0xfffffff400d07947 */ /* 0x000fea000383ffff */
.L_x_1669:
[----:B----4-:R4:W1:Y:S02]  /*25030*/  SYNCS.PHASECHK.TRANS64.TRYWAIT P0, [R3+URZ], R0 ;  /* 0x00000000030075a7 */ /* 0x010864000800017f */
[----:B-1----:R-:W-:Y:S05]  /*25040*/  @!P0 NANOSLEEP.SYNCS 0x989680 ;  /* 0x009896800000895d */ /* 0x002fea0003900000 */
[----:B------:R-:W1:Y:S02]  /*25050*/  @!P0 SYNCS.PHASECHK.TRANS64 P0, [R3+URZ], R0 ;  /* 0x00000000030085a7 */ /* 0x000e64000800007f */
[----:B-1----:R-:W-:Y:S05]  /*25060*/  @!P0 BRA `(.L_x_1669) ;  /* 0xfffffffc00f08947 */ /* 0x002fea000383ffff */
[----:B------:R-:W-:Y:S05]  /*25070*/  BRA `(.L_x_1694) ;  /* 0xfffffff400c47947 */ /* 0x000fea000383ffff */
.L_x_1671:
[----:B-1----:R1:W4:Y:S02]  /*25080*/  SYNCS.PHASECHK.TRANS64.TRYWAIT P0, [R5+URZ], R4 ;  /* 0x00000004050075a7 */ /* 0x002324000800017f */
[----:B----4-:R-:W-:Y:S05]  /*25090*/  @!P0 NANOSLEEP.SYNCS 0x989680 ;  /* 0x009896800000895d */ /* 0x010fea0003900000 */
[----:B------:R-:W4:Y:S02]  /*250a0*/  @!P0 SYNCS.PHASECHK.TRANS64 P0, [R5+URZ], R4 ;  /* 0x00000004050085a7 */ /* 0x000f24000800007f */
[----:B----4-:R-:W-:Y:S05]  /*250b0*/  @!P0 BRA `(.L_x_1671) ;  /* 0xfffffffc00f08947 */ /* 0x010fea000383ffff */
[----:B------:R-:W-:Y:S05]  /*250c0*/  BRA `(.L_x_1695) ;  /* 0xfffffff400c87947 */ /* 0x000fea000383ffff */
        .type           $_ZN7cutlass13device_kernelIN5flash11enable_sm90INS1_16FlashAttnFwdSm90INS1_25CollectiveMainloopFwdSm90ILi2EN4cute5tupleIJNS5_1CILi1EEES8_S8_EEENS6_IJNS7_ILi128EEENS7_ILi96EEENS7_ILi64EEEEEELi256ENS_6half_tEfNS_4arch4Sm90ELb0ELb1ELb1ELb0ELb0ELb0ELb1ELb1ELb0ELb0ELb0ELb0EEENS1_21CollectiveEpilogueFwdINS6_IJSA_NS7_ILi256EEESB_EEES9_SE_SG_Li256ELb0ELb0ELb0ELb0EEENS1_30DynamicPersistentTileSchedulerILi256ELi32ELb0ELb0ELb1EEEEEEEEEvNT_6ParamsE$_ZZN5flash25CollectiveMainloopFwdSm90ILi2EN4cute5tupleIJNS1_1CILi1EEES4_S4_EEENS2_IJNS3_ILi128EEENS3_ILi96EEENS3_ILi64EEEEEELi256EN7cutlass6half_tEfNSA_4arch4Sm90ELb0ELb1ELb1ELb0ELb0ELb0ELb1ELb1ELb0ELb0ELb0ELb0EE3mmaINS_16FlashAttnFwdSm90ISE_NS_21CollectiveEpilogueFwdINS2_IJS6_NS3_ILi256EEES7_EEES5_SB_SD_Li256ELb0ELb0ELb0ELb0EEENS_30DynamicPersistentTileSchedulerILi256ELi32ELb0ELb0ELb1EEEE13SharedStorageENS1_6TensorINS1_11ArrayEngineIfLm128EEENS1_6LayoutINS2_IJNS2_IJNS3_ILi2EEEST_NS3_ILi32EEEEEES4_S4_EEENS2_IJNS2_IJS4_ST_NS3_ILi4EEEEEENS3_ILi0EEESZ_EEEEEEENS_7SoftmaxILi2ELi0EEEEEbRKNSE_6ParamsENSA_25PipelineTmaAsyncNoClusterILi2ENSA_16PipelineTmaAsyncILi2EEEEES1B_RNSA_13PipelineStateILj2EEERT0_RT1_iRiRKNS_16SeqlenInfoQKNewKILb0ELb0EEENS2_IJiiiiEEERT_ENKUliT_T0_T1_E_clIZSF_ISO_S12_S14_EbS17_S1B_S1B_S1E_S1G_S1I_iS1J_S1N_S1O_S1Q_EUlRS1R_iE1_NS3_ILb0EEENS3_ILb1EEEEEDaiS1R_S1S_S1T_,@function
        .size           $_ZN7cutlass13device_kernelIN5flash11enable_sm90INS1_16FlashAttnFwdSm90INS1_25CollectiveMainloopFwdSm90ILi2EN4cute5tupleIJNS5_1CILi1EEES8_S8_EEENS6_IJNS7_ILi128EEENS7_ILi96EEENS7_ILi64EEEEEELi256ENS_6half_tEfNS_4arch4Sm90ELb0ELb1ELb1ELb0ELb0ELb0ELb1ELb1ELb0ELb0ELb0ELb0EEENS1_21CollectiveEpilogueFwdINS6_IJSA_NS7_ILi256EEESB_EEES9_SE_SG_Li256ELb0ELb0ELb0ELb0EEENS1_30DynamicPersistentTileSchedulerILi256ELi32ELb0ELb0ELb1EEEEEEEEEvNT_6ParamsE$_ZZN5flash25CollectiveMainloopFwdSm90ILi2EN4cute5tupleIJNS1_1CILi1EEES4_S4_EEENS2_IJNS3_ILi128EEENS3_ILi96EEENS3_ILi64EEEEEELi256EN7cutlass6half_tEfNSA_4arch4Sm90ELb0ELb1ELb1ELb0ELb0ELb0ELb1ELb1ELb0ELb0ELb0ELb0EE3mmaINS_16FlashAttnFwdSm90ISE_NS_21CollectiveEpilogueFwdINS2_IJS6_NS3_ILi256EEES7_EEES5_SB_SD_Li256ELb0ELb0ELb0ELb0EEENS_30DynamicPersistentTileSchedulerILi256ELi32ELb0ELb0ELb1EEEE13SharedStorageENS1_6TensorINS1_11ArrayEngineIfLm128EEENS1_6LayoutINS2_IJNS2_IJNS3_ILi2EEEST_NS3_ILi32EEEEEES4_S4_EEENS2_IJNS2_IJS4_ST_NS3_ILi4EEEEEENS3_ILi0EEESZ_EEEEEEENS_7SoftmaxILi2ELi0EEEEEbRKNSE_6ParamsENSA_25PipelineTmaAsyncNoClusterILi2ENSA_16PipelineTmaAsyncILi2EEEEES1B_RNSA_13PipelineStateILj2EEERT0_RT1_iRiRKNS_16SeqlenInfoQKNewKILb0ELb0EEENS2_IJiiiiEEERT_ENKUliT_T0_T1_E_clIZSF_ISO_S12_S14_EbS17_S1B_S1B_S1E_S1G_S1I_iS1J_S1N_S1O_S1Q_EUlRS1R_iE1_NS3_ILb0EEENS3_ILb1EEEEEDaiS1R_S1S_S1T_,(.L_x_4721 - $_ZN7cutlass13device_kernelIN5flash11enable_sm90INS1_16FlashAttnFwdSm90INS1_25CollectiveMainloopFwdSm90ILi2EN4cute5tupleIJNS5_1CILi1EEES8_S8_EEENS6_IJNS7_ILi128EEENS7_ILi96EEENS7_ILi64EEEEEELi256ENS_6half_tEfNS_4arch4Sm90ELb0ELb1ELb1ELb0ELb0ELb0ELb1ELb1ELb0ELb0ELb0ELb0EEENS1_21CollectiveEpilogueFwdINS6_IJSA_NS7_ILi256EEESB_EEES9_SE_SG_Li256ELb0ELb0ELb0ELb0EEENS1_30DynamicPersistentTileSchedulerILi256ELi32ELb0ELb0ELb1EEEEEEEEEvNT_6ParamsE$_ZZN5flash25CollectiveMainloopFwdSm90ILi2EN4cute5tupleIJNS1_1CILi1EEES4_S4_EEENS2_IJNS3_ILi128EEENS3_ILi96EEENS3_ILi64EEEEEELi256EN7cutlass6half_tEfNSA_4arch4Sm90ELb0ELb1ELb1ELb0ELb0ELb0ELb1ELb1ELb0ELb0ELb0ELb0EE3mmaINS_16FlashAttnFwdSm90ISE_NS_21CollectiveEpilogueFwdINS2_IJS6_NS3_ILi256EEES7_EEES5_SB_SD_Li256ELb0ELb0ELb0ELb0EEENS_30DynamicPersistentTileSchedulerILi256ELi32ELb0ELb0ELb1EEEE13SharedStorageENS1_6TensorINS1_11ArrayEngineIfLm128EEENS1_6LayoutINS2_IJNS2_IJNS3_ILi2EEEST_NS3_ILi32EEEEEES4_S4_EEENS2_IJNS2_IJS4_ST_NS3_ILi4EEEEEENS3_ILi0EEESZ_EEEEEEENS_7SoftmaxILi2ELi0EEEEEbRKNSE_6ParamsENSA_25PipelineTmaAsyncNoClusterILi2ENSA_16PipelineTmaAsyncILi2EEEEES1B_RNSA_13PipelineStateILj2EEERT0_RT1_iRiRKNS_16SeqlenInfoQKNewKILb0ELb0EEENS2_IJiiiiEEERT_ENKUliT_T0_T1_E_clIZSF_ISO_S12_S14_EbS17_S1B_S1B_S1E_S1G_S1I_iS1J_S1N_S1O_S1Q_EUlRS1R_iE1_NS3_ILb0EEENS3_ILb1EEEEEDaiS1R_S1S_S1T_)
$_ZN7cutlass13device_kernelIN5flash11enable_sm90INS1_16FlashAttnFwdSm90INS1_25CollectiveMainloopFwdSm90ILi2EN4cute5tupleIJNS5_1CILi1EEES8_S8_EEENS6_IJNS7_ILi128EEENS7_ILi96EEENS7_ILi64EEEEEELi256ENS_6half_tEfNS_4arch4Sm90ELb0ELb1ELb1ELb0ELb0ELb0ELb1ELb1ELb0ELb0ELb0ELb0EEENS1_21CollectiveEpilogueFwdINS6_IJSA_NS7_ILi256EEESB_EEES9_SE_SG_Li256ELb0ELb0ELb0ELb0EEENS1_30DynamicPersistentTileSchedulerILi256ELi32ELb0ELb0ELb1EEEEEEEEEvNT_6ParamsE$_ZZN5flash25CollectiveMainloopFwdSm90ILi2EN4cute5tupleIJNS1_1CILi1EEES4_S4_EEENS2_IJNS3_ILi128EEENS3_ILi96EEENS3_ILi64EEEEEELi256EN7cutlass6half_tEfNSA_4arch4Sm90ELb0ELb1ELb1ELb0ELb0ELb0ELb1ELb1ELb0ELb0ELb0ELb0EE3mmaINS_16FlashAttnFwdSm90ISE_NS_21CollectiveEpilogueFwdINS2_IJS6_NS3_ILi256EEES7_EEES5_SB_SD_Li256ELb0ELb0ELb0ELb0EEENS_30DynamicPersistentTileSchedulerILi256ELi32ELb0ELb0ELb1EEEE13SharedStorageENS1_6TensorINS1_11ArrayEngineIfLm128EEENS1_6LayoutINS2_IJNS2_IJNS3_ILi2EEEST_NS3_ILi32EEEEEES4_S4_EEENS2_IJNS2_IJS4_ST_NS3_ILi4EEEEEENS3_ILi0EEESZ_EEEEEEENS_7SoftmaxILi2ELi0EEEEEbRKNSE_6ParamsENSA_25PipelineTmaAsyncNoClusterILi2ENSA_16PipelineTmaAsyncILi2EEEEES1B_RNSA_13PipelineStateILj2EEERT0_RT1_iRiRKNS_16SeqlenInfoQKNewKILb0ELb0EEENS2_IJiiiiEEERT_ENKUliT_T0_T1_E_clIZSF_ISO_S12_S14_EbS17_S1B_S1B_S1E_S1G_S1I_iS1J_S1N_S1O_S1Q_EUlRS1R_iE1_NS3_ILb0EEENS3_ILb1EEEEEDaiS1R_S1S_S1T_:
[----:B------:R-:W-:Y:S05]  /*250d0*/  YIELD ;  /* 0x0000000000007946 */ /* 0x000fea0003800000 */
[----:B------:R-:W-:Y:S02]  /*250e0*/  ULDC UR4, c[0x0][0x20] ;  /* 0x0000080000047ab9 */ /* 0x000fe40000000800 */
[----:B------:R-:W-:-:S05]  /*250f0*/  VIADD R0, R0, -UR4 ;  /* 0x8000000400007c36 */ /* 0x000fca0008000000 */
[----:B------:R-:W2:Y:S01]  /*25100*/  LDL.64 R2, [R0] ;  /* 0x0000000000027983 */ /* 0x000ea20000100a00 */
[----:B------:R-:W1:Y:S02]  /*25110*/  LDC.64 R4, c[0x0][0x208] ;  /* 0x00008200ff047b82 */ /* 0x000e640000000a00 */
[----:B-1----:R-:W-:Y:S02]  /*25120*/  R2UR UR4, R4 ;  /* 0x00000000040472ca */ /* 0x002fe400000e0000 */
[----:B------:R-:W-:-:S13]  /*25130*/  R2UR UR5, R5 ;  /* 0x00000000050572ca */ /* 0x000fda00000e0000 */
[----:B--2---:R-:W2:Y:S01]  /*25140*/  LD.E R6, desc[UR4][R2.64] ;  /* 0x0000000402067980 */ /* 0x004ea2000c101900 */
[----:B------:R-:W-:Y:S02]  /*25150*/  R2UR UR4, R4 ;  /* 0x00000000040472ca */ /* 0x000fe400000e0000 */
[----:B------:R-:W-:Y:S01]  /*25160*/  R2UR UR5, R5 ;  /* 0x00000000050572ca */ /* 0x000fe200000e0000 */
[----:B--2---:R-:W-:-:S12]  /*25170*/  VIADD R11, R6, 0x1 ;  /* 0x00000001060b7836 */ /* 0x004fd80000000000 */
[----:B------:R-:W2:Y:S01]  /*25180*/  LD.E R6, desc[UR4][R2.64+0x8] ;  /* 0x0000080402067980 */ /* 0x000ea2000c101900 */
[----:B------:R-:W-:-:S13]  /*25190*/  ISETP.NE.AND P0, PT, R11, 0x2, PT ;  /* 0x000000020b00780c */ /* 0x000fda0003f05270 */
[----:B------:R-:W-:Y:S02]  /*251a0*/  @!P0 R2UR UR6, R4 ;  /* 0x00000000040682ca */ /* 0x000fe400000e0000 */
[----:B------:R-:W-:-:S13]  /*251b0*/  @!P0 R2UR UR7, R5 ;  /* 0x00000000050782ca */ /* 0x000fda00000e0000 */
[----:B------:R-:W3:Y:S01]  /*251c0*/  @!P0 LD.E R7, desc[UR6][R2.64+0x4] ;  /* 0x0000040602078980 */ /* 0x000ee2000c101900 */
[C---:B------:R-:W-:Y:S02]  /*251d0*/  R2UR UR4, R4.reuse ;  /* 0x00000000040472ca */ /* 0x040fe400000e0000 */
[C---:B------:R-:W-:Y:S02]  /*251e0*/  R2UR UR5, R5.reuse ;  /* 0x00000000050572ca */ /* 0x040fe400000e0000 */
[C---:B------:R-:W-:Y:S02]  /*251f0*/  R2UR UR6, R4.reuse ;  /* 0x00000000040672ca */ /* 0x040fe400000e0000 */
[C---:B------:R-:W-:Y:S02]  /*25200*/  R2UR UR7, R5.reuse ;  /* 0x00000000050772ca */ /* 0x040fe400000e0000 */
[----:B------:R-:W-:Y:S02]  /*25210*/  @!P0 R2UR UR8, R4 ;  /* 0x00000000040882ca */ /* 0x000fe400000e0000 */
[----:B------:R-:W-:-:S02]  /*25220*/  @!P0 R2UR UR9, R5 ;  /* 0x00000000050982ca */ /* 0x000fc400000e0000 */
[----:B------:R-:W-:Y:S02]  /*25230*/  @!P0 R2UR UR10, R4 ;  /* 0x00000000040a82ca */ /* 0x000fe400000e0000 */
[----:B------:R-:W-:Y:S01]  /*25240*/  @!P0 R2UR UR11, R5 ;  /* 0x00000000050b82ca */ /* 0x000fe200000e0000 */
[----:B------:R1:W-:Y:S08]  /*25250*/  ST.E desc[UR4][R2.64], R11 ;  /* 0x0000000b02007985 */ /* 0x0003f0000c101904 */
[----:B------:R4:W-:Y:S01]  /*25260*/  @!P0 ST.E desc[UR8][R2.64], RZ ;  /* 0x000000ff02008985 */ /* 0x0009e2000c101908 */
[----:B--2---:R-:W-:-:S05]  /*25270*/  VIADD R13, R6, 0x1 ;  /* 0x00000001060d7836 */ /* 0x004fca0000000000 */
[----:B------:R4:W-:Y:S01]  /*25280*/  ST.E desc[UR6][R2.64+0x8], R13 ;  /* 0x0000080d02007985 */ /* 0x0009e2000c101906 */
[----:B---3--:R-:W-:-:S05]  /*25290*/  @!P0 LOP3.LUT R15, R7, 0x1, RZ, 0x3c, !PT ;  /* 0x00000001070f8812 */ /* 0x008fca00078e3cff */
[----:B------:R4:W-:Y:S04]  /*252a0*/  @!P0 ST.E desc[UR10][R2.64+0x4], R15 ;  /* 0x0000040f02008985 */ /* 0x0009e8000c10190a */
[----:B------:R-:W2:Y:S01]  /*252b0*/  LDL.64 R8, [R0+0x18] ;  /* 0x0000180000087983 */ /* 0x000ea20000100a00 */
[----:B------:R-:W-:Y:S02]  /*252c0*/  R2UR UR4, R4 ;  /* 0x00000000040472ca */ /* 0x000fe400000e0000 */
[----:B------:R-:W-:Y:S01]  /*252d0*/  R2UR UR5, R5 ;  /* 0x00000000050572ca */ /* 0x000fe200000e0000 */
[----:B------:R-:W3:-:S12]  /*252e0*/  LDL.64 R6, [R0] ;  /* 0x0000000000067983 */ /* 0x000ed80000100a00 */
[----:B--2---:R-:W2:Y:S01]  /*252f0*/  LD.E R14, desc[UR4][R8.64+0x1c] ;  /* 0x00001c04080e7980 */ /* 0x004ea2000c101900 */
[C---:B------:R-:W-:Y:S02]  /*25300*/  R2UR UR4, R4.reuse ;  /* 0x00000000040472ca */ /* 0x040fe400000e0000 */
[C---:B------:R-:W-:Y:S02]  /*25310*/  R2UR UR5, R5.reuse ;  /* 0x00000000050572ca */ /* 0x040fe400000e0000 */
[----:B------:R-:W-:Y:S02]  /*25320*/  R2UR UR6, R4 ;  /* 0x00000000040672ca */ /* 0x000fe400000e0000 */
[----:B------:R-:W-:Y:S01]  /*25330*/  R2UR UR7, R5 ;  /* 0x00000000050772ca */ /* 0x000fe200000e0000 */
[----:B------:R-:W-:Y:S08]  /*25340*/  BSSY B3, `(.L_x_1696) ;  /* 0x0000007000037945 */ /* 0x000ff00003800000 */
[----:B---3--:R4:W5:Y:S04]  /*25350*/  LD.E R12, desc[UR4][R6.64] ;  /* 0x00000004060c7980 */ /* 0x008968000c101900 */
[----:B-1----:R4:W5:Y:S01]  /*25360*/  LD.E R11, desc[UR6][R6.64+0x4] ;  /* 0x00000406060b7980 */ /* 0x002962000c101900 */
[----:B--2---:R-:W-:-:S04]  /*25370*/  LOP3.LUT R14, R14, 0x1, RZ, 0xfc, !PT ;  /* 0x000000010e0e7812 */ /* 0x004fc800078efcff */
[----:B------:R-:W-:-:S13]  /*25380*/  ISETP.NE.AND P0, PT, R14, 0x3, PT ;  /* 0x000000030e00780c */ /* 0x000fda0003f05270 */
[----:B----4-:R-:W-:Y:S05]  /*25390*/  @!P0 BRA `(.L_x_1697) ;  /* 0x0000000000048947 */ /* 0x010fea0003800000 */
[----:B------:R-:W-:Y:S01]  /*253a0*/  BPT.TRAP 0x1 ;  /* 0x000000040000795c */ /* 0x000fe20000300000 */
.L_x_1697:
[----:B------:R-:W-:Y:S05]  /*253b0*/  BSYNC B3 ;  /* 0x0000000000037941 */ /* 0x000fea0003800000 */
.L_x_1696:
[----:B------:R-:W-:Y:S02]  /*253c0*/  R2UR UR4, R4 ;  /* 0x00000000040472ca */ /* 0x000fe400000e0000 */
[----:B------:R-:W-:-:S13]  /*253d0*/  R2UR UR5, R5 ;  /* 0x00000000050572ca */ /* 0x000fda00000e0000 */
[----:B------:R-:W2:Y:S01]  /*253e0*/  LD.E.64 R2, desc[UR4][R8.64+0x8] ;  /* 0x0000080408027980 */ /* 0x000ea2000c101b00 */
[----:B-----5:R-:W-:Y:S02]  /*253f0*/  SHF.L.U32 R13, R11, 0x1f, RZ ;  /* 0x0000001f0b0d7819 */ /* 0x020fe400000006ff */
[----:B--2---:R-:W-:-:S05]  /*25400*/  MOV R3, R2 ;  /* 0x0000000200037202 */ /* 0x004fca0000000f00 */
[----:B------:R-:W-:-:S04]  /*25410*/  IMAD R12, R12, 0x8, R3 ;  /* 0x000000080c0c7824 */ /* 0x000fc800078e0203 */
[----:B------:R1:W2:Y:S01]  /*25420*/  SYNCS.PHASECHK.TRANS64.TRYWAIT P0, [R12+URZ], R13 ;  /* 0x0000000d0c0075a7 */ /* 0x0002a2000800017f */
[----:B------:R-:W3:Y:S01]  /*25430*/  LD.E R11, desc[UR4][R8.64+0x1c] ;  /* 0x00001c04080b7980 */ /* 0x000ee2000c101900 */
[----:B------:R-:W-:Y:S02]  /*25440*/  R2UR UR6, R4 ;  /* 0x00000000040672ca */ /* 0x000fe400000e0000 */
[----:B------:R-:W-:Y:S01]  /*25450*/  R2UR UR7, R5 ;  /* 0x00000000050772ca */ /* 0x000fe200000e0000 */
[----:B------:R1:W5:Y:S01]  /*25460*/  LD.E R2, desc[UR4][R6.64] ;  /* 0x0000000406027980 */ /* 0x000362000c101900 */
[----:B------:R-:W-:Y:S11]  /*25470*/  BSSY B3, `(.L_x_1698) ;  /* 0x0000006000037945 */ /* 0x000ff60003800000 */
[----:B------:R1:W5:Y:S01]  /*25480*/  LD.E R3, desc[UR6][R6.64+0x4] ;  /* 0x0000040606037980 */ /* 0x000362000c101900 */
[----:B---3--:R-:W-:-:S04]  /*25490*/  LOP3.LUT R11, R11, 0x1, RZ, 0xfc, !PT ;  /* 0x000000010b0b7812 */ /* 0x008fc800078efcff */
[----:B------:R-:W-:-:S13]  /*254a0*/  ISETP.NE.AND P1, PT, R11, 0x3, PT ;  /* 0x000000030b00780c */ /* 0x000fda0003f25270 */
[----:B-12---:R-:W-:Y:S05]  /*254b0*/  @!P1 BRA `(.L_x_1699) ;  /* 0x0000000000049947 */ /* 0x006fea0003800000 */
[----:B------:R-:W-:Y:S01]  /*254c0*/  BPT.TRAP 0x1 ;  /* 0x000000040000795c */ /* 0x000fe20000300000 */
.L_x_1699:
[----:B------:R-:W-:Y:S05]  /*254d0*/  BSYNC B3 ;  /* 0x0000000000037941 */ /* 0x000fea0003800000 */
.L_x_1698:
[----:B------:R-:W-:Y:S04]  /*254e0*/  BSSY B3, `(.L_x_1700) ;  /* 0x000000a000037945 */ /* 0x000fe80003800000 */
[----:B------:R-:W-:Y:S05]  /*254f0*/  @P0 BRA `(.L_x_1701) ;  /* 0x0000000000200947 */ /* 0x000fea0003800000 */
[----:B------:R-:W-:Y:S02]  /*25500*/  R2UR UR4, R4 ;  /* 0x00000000040472ca */ /* 0x000fe400000e0000 */
[----:B------:R-:W-:-:S13]  /*25510*/  R2UR UR5, R5 ;  /* 0x00000000050572ca */ /* 0x000fda00000e0000 */
[----:B------:R-:W2:Y:S01]  /*25520*/  LD.E.64 R8, desc[UR4][R8.64+0x8] ;  /* 0x0000080408087980 */ /* 0x000ea2000c101b00 */
[----:B-----5:R-:W-:Y:S02]  /*25530*/  SHF.L.U32 R3, R3, 0x1f, RZ ;  /* 0x0000001f03037819 */ /* 0x020fe400000006ff */
[----:B--2---:R-:W-:-:S05]  /*25540*/  MOV R7, R8 ;  /* 0x0000000800077202 */ /* 0x004fca0000000f00 */
[----:B------:R-:W-:-:S04]  /*25550*/  IMAD R2, R2, 0x8, R7 ;  /* 0x0000000802027824 */ /* 0x000fc800078e0207 */
[----:B------:R-:W1:Y:S02]  /*25560*/  SYNCS.PHASECHK.TRANS64.TRYWAIT P0, [R2+URZ], R3 ;  /* 0x00000003020075a7 */ /* 0x000e64000800017f */
[----:B-1----:R-:W-:Y:S05]  /*25570*/  @!P0 BRA `(.L_x_1702) ;  /* 0x000001b400588947 */ /* 0x002fea0003800000 */
.L_x_1701:
[----:B------:R-:W-:Y:S05]  /*25580*/  BSYNC B3 ;  /* 0x0000000000037941 */ /* 0x000fea0003800000 */
.L_x_1700:
[----:B------:R-:W2:Y:S04]  /*25590*/  LDL.64 R8, [R0] ;  /* 0x0000000000087983 */ /* 0x000ea80000100a00 */
[----:B------:R-:W3:Y:S01]  /*255a0*/  LDL.64 R6, [R0+0x28] ;  /* 0x0000280000067983 */ /* 0x000ee20000100a00 */
[C---:B------:R-:W-:Y:S02]  /*255b0*/  R2UR UR6, R4.reuse ;  /* 0x00000000040672ca */ /* 0x040fe400000e0000 */
[C---:B------:R-:W-:Y:S01]  /*255c0*/  R2UR UR7, R5.reuse ;  /* 0x00000000050772ca */ /* 0x040fe200000e0000 */
[----:B-1---5:R-:W4:Y:S01]  /*255d0*/  LDL.64 R2, [R0+0x20] ;  /* 0x0000200000027983 */ /* 0x022f220000100a00 */
[C---:B------:R-:W-:Y:S02]  /*255e0*/  R2UR UR4, R4.reuse ;  /* 0x00000000040472ca */ /* 0x040fe400000e0000 */
[----:B------:R-:W-:Y:S01]  /*255f0*/  R2UR UR5, R5 ;  /* 0x00000000050572ca */ /* 0x000fe200000e0000 */
[----:B------:R-:W4:Y:S08]  /*25600*/  LDL.64 R12, [R0+0x8] ;  /* 0x00000800000c7983 */ /* 0x000f300000100a00 */
[----:B--2---:R-:W2:Y:S04]  /*25610*/  LD.E R9, desc[UR6][R8.64] ;  /* 0x0000000608097980 */ /* 0x004ea8000c101900 */
[----:B---3--:R-:W2:Y:S01]  /*25620*/  LD.E.64 R14, desc[UR4][R6.64] ;  /* 0x00000004060e7980 */ /* 0x008ea2000c101b00 */
[----:B------:R-:W-:Y:S05]  /*25630*/  WARPSYNC.ALL ;  /* 0x0000000000007948 */ /* 0x000fea0003800000 */
[----:B------:R-:W-:-:S02]  /*25640*/  R2UR UR4, R4 ;  /* 0x00000000040472ca */ /* 0x000fc400000e0000 */
[C---:B------:R-:W-:Y:S02]  /*25650*/  R2UR UR5, R5.reuse ;  /* 0x00000000050572ca */ /* 0x040fe400000e0000 */
[----:B------:R-:W-:Y:S02]  /*25660*/  R2UR UR6, R4 ;  /* 0x00000000040672ca */ /* 0x000fe400000e0000 */
[----:B------:R-:W-:-:S09]  /*25670*/  R2UR UR7, R5 ;  /* 0x00000000050772ca */ /* 0x000fd200000e0000 */
[----:B----4-:R1:W-:Y:S04]  /*25680*/  ST.E desc[UR4][R12.64], RZ ;  /* 0x000000ff0c007985 */ /* 0x0103e8000c101904 */
[----:B------:R-:W3:Y:S01]  /*25690*/  LD.E.64 R6, desc[UR6][R2.64] ;  /* 0x0000000602067980 */ /* 0x000ee2000c101b00 */
[----:B--2---:R-:W-:Y:S01]  /*256a0*/  IMAD R8, R9, 0x300, R14 ;  /* 0x0000030009087824 */ /* 0x004fe200078e020e */
[----:B------:R-:W-:Y:S01]  /*256b0*/  WARPGROUP.ARRIVE ;  /* 0x00000000000079c5 */ /* 0x000fe20000000000 */
[----:B------:R-:W-:Y:S01]  /*256c0*/  IMAD.MOV.U32 R9, RZ, RZ, R15 ;  /* 0x000000ffff097224 */ /* 0x000fe200078e000f */
[----:B------:R-:W-:Y:S01]  /*256d0*/  R2UR UR8, R4 ;  /* 0x00000000040872ca */ /* 0x000fe200000e0000 */
[----:B------:R-:W-:Y:S01]  /*256e0*/  IMAD.MOV.U32 R193, RZ, RZ, 0x1 ;  /* 0x00000001ffc17424 */ /* 0x000fe200078e00ff */
[----:B------:R-:W-:-:S02]  /*256f0*/  R2UR UR6, R8 ;  /* 0x00000000080672ca */ /* 0x000fc400000e0000 */
[----:B------:R-:W-:Y:S02]  /*25700*/  R2UR UR7, R9 ;  /* 0x00000000090772ca */ /* 0x000fe400000e0000 */
[C---:B------:R-:W-:Y:S02]  /*25710*/  R2UR UR9, R5.reuse ;  /* 0x00000000050972ca */ /* 0x040fe400000e0000 */
[----:B------:R-:W-:Y:S02]  /*25720*/  R2UR UR10, R4 ;  /* 0x00000000040a72ca */ /* 0x000fe400000e0000 */
[----:B------:R-:W-:Y:S02]  /*25730*/  R2UR UR11, R5 ;  /* 0x00000000050b72ca */ /* 0x000fe400000e0000 */
[----:B---3--:R-:W-:Y:S02]  /*25740*/  R2UR UR4, R6 ;  /* 0x00000000060472ca */ /* 0x008fe400000e0000 */
[----:B------:R-:W-:-:S13]  /*25750*/  R2UR UR5, R7 ;  /* 0x00000000070572ca */ /* 0x000fda00000e0000 */
[----:B------:R-:W-:Y:S03]  /*25760*/  HGMMA.64x96x16.F32 R24, gdesc[UR4], RZ, !UPT, gsb0 ;  /* 0x01600000041879f0 */ /* 0x000fe6000c0008ff */
[----:B------:R-:W-:Y:S02]  /*25770*/  WARPGROUP.DEPBAR.LE gsb0, 0x0 ;  /* 0x00008000000079c5 */ /* 0x000fe40000010000 */
[----:B------:R1:W-:Y:S04]  /*25780*/  ST.E desc[UR8][R12.64], R193 ;  /* 0x000000c10c007985 */ /* 0x0003e8000c101908 */
[----:B------:R-:W2:Y:S01]  /*25790*/  LD.E.64 R6, desc[UR10][R2.64] ;  /* 0x0000000a02067980 */ /* 0x000ea2000c101b00 */
[----:B------:R-:W-:Y:S01]  /*257a0*/  VIADD R14, R8, 0x2 ;  /* 0x00000002080e7836 */ /* 0x000fe20000000000 */
[----:B------:R-:W-:Y:S01]  /*257b0*/  R2UR UR7, R15 ;  /* 0x000000000f0772ca */ /* 0x000fe200000e0000 */
[----:B------:R-:W-:Y:S01]  /*257c0*/  WARPGROUP.ARRIVE ;  /* 0x00000000000079c5 */ /* 0x000fe20000000000 */
[----:B------:R-:W-:-:S02]  /*257d0*/  R2UR UR8, R4 ;  /* 0x00000000040872ca */ /* 0x000fc400000e0000 */
[----:B------:R-:W-:Y:S02]  /*257e0*/  R2UR UR6, R14 ;  /* 0x000000000e0672ca */ /* 0x000fe400000e0000 */
[C---:B------:R-:W-:Y:S02]  /*257f0*/  R2UR UR9, R5.reuse ;  /* 0x00000000050972ca */ /* 0x040fe400000e0000 */
[----:B------:R-:W-:Y:S02]  /*25800*/  R2UR UR10, R4 ;  /* 0x00000000040a72ca */ /* 0x000fe400000e0000 */
[----:B------:R-:W-:Y:S01]  /*25810*/  R2UR UR11, R5 ;  /* 0x00000000050b72ca */ /* 0x000fe200000e0000 */
[----:B--2---:R-:W-:Y:S01]  /*25820*/  VIADD R6, R6, 0x2 ;  /* 0x0000000206067836 */ /* 0x004fe20000000000 */
[----:B------:R-:W-:-:S04]  /*25830*/  R2UR UR5, R7 ;  /* 0x00000000070572ca */ /* 0x000fc800000e0000 */
[----:B------:R-:W-:-:S13]  /*25840*/  R2UR UR4, R6 ;  /* 0x00000000060472ca */ /* 0x000fda00000e0000 */
[----:B------:R-:W-:Y:S03]  /*25850*/  HGMMA.64x96x16.F32 R24, gdesc[UR4], R24, gsb0 ;  /* 0x01600000041879f0 */ /* 0x000fe60008000818 */
        /* <DEDUP_REMOVED lines=19> */
[----:B------:R-:W-:Y:S01]  /*25990*/  WARPGROUP.ARRIVE ;  /* 0x00000000000079c5 */ /* 0x000fe20000000000 */
[----:B------:R-:W-:Y:S01]  /*259a0*/  IMAD.MOV.U32 R9, RZ, RZ, R15 ;  /* 0x000000ffff097224 */ /* 0x000fe200078e000f */
[----:B------:R-:W-:-:S02]  /*259b0*/  R2UR UR8, R4 ;  /* 0x00000000040872ca */ /* 0x000fc400000e0000 */
[----:B------:R-:W-:Y:S02]  /*259c0*/  R2UR UR6, R8 ;  /* 0x00000000080672ca */ /* 0x000fe400000e0000 */
        /* <DEDUP_REMOVED lines=8> */
[----:B------:R-:W2:Y:S01]  /*25a50*/  LDL.64 R6, [R0+0x40] ;  /* 0x0000400000067983 */ /* 0x000ea20000100a00 */
[----:B------:R-:W-:-:S02]  /*25a60*/  R2UR UR4, R4 ;  /* 0x00000000040472ca */ /* 0x000fc400000e0000 */
        /* <DEDUP_REMOVED lines=9> */
[----:B------:R1:W5:Y:S01]  /*25b00*/  LD.E R14, desc[UR6][R2.64+0x4] ;  /* 0x00000406020e7980 */ /* 0x000362000c101900 */
[----:B--2---:R-:W-:-:S04]  /*25b10*/  LOP3.LUT R8, R8, 0x1, RZ, 0xfc, !PT ;  /* 0x0000000108087812 */ /* 0x004fc800078efcff */
[----:B------:R-:W-:-:S13]  /*25b20*/  ISETP.NE.AND P0, PT, R8, 0x3, PT ;  /* 0x000000030800780c */ /* 0x000fda0003f05270 */
[----:B-1----:R-:W-:Y:S05]  /*25b30*/  @!P0 BRA `(.L_x_1704) ;  /* 0x0000000000048947 */ /* 0x002fea0003800000 */
[----:B------:R-:W-:Y:S01]  /*25b40*/  BPT.TRAP 0x1 ;  /* 0x000000040000795c */ /* 0x000fe20000300000 */
.L_x_1704:
[----:B------:R-:W-:Y:S05]  /*25b50*/  BSYNC B3 ;  /* 0x0000000000037941 */ /* 0x000fea0003800000 */
.L_x_1703:
        /* <DEDUP_REMOVED lines=17> */
.L_x_1706:
[----:B------:R-:W-:Y:S05]  /*25c70*/  BSYNC B3 ;  /* 0x0000000000037941 */ /* 0x000fea0003800000 */
.L_x_1705:
        /* <DEDUP_REMOVED lines=10> */
.L_x_1708:
[----:B------:R-:W-:Y:S05]  /*25d20*/  BSYNC B3 ;  /* 0x0000000000037941 */ /* 0x000fea0003800000 */
.L_x_1707:
[----:B------:R-:W2:Y:S04]  /*25d30*/  LDL.64 R12, [R0] ;  /* 0x00000000000c7983 */ /* 0x000ea80000100a00 */
[----:B-1---5:R-:W3:Y:S01]  /*25d40*/  LDL.64 R8, [R0+0x58] ;  /* 0x0000580000087983 */ /* 0x022ee20000100a00 */
[C---:B------:R-:W-:Y:S02]  /*25d50*/  R2UR UR6, R4.reuse ;  /* 0x00000000040672ca */ /* 0x040fe400000e0000 */
[C---:B------:R-:W-:Y:S01]  /*25d60*/  R2UR UR7, R5.reuse ;  /* 0x00000000050772ca */ /* 0x040fe200000e0000 */
[----:B------:R-:W4:Y:S01]  /*25d70*/  LDL.64 R2, [R0+0x48] ;  /* 0x0000480000027983 */ /* 0x000f220000100a00 */
[C---:B------:R-:W-:Y:S02]  /*25d80*/  R2UR UR4, R4.reuse ;  /* 0x00000000040472ca */ /* 0x040fe400000e0000 */
[C---:B------:R-:W-:Y:S01]  /*25d90*/  R2UR UR5, R5.reuse ;  /* 0x00000000050572ca */ /* 0x040fe200000e0000 */
[----:B------:R-:W4:Y:S08]  /*25da0*/  LDL.64 R6, [R0+0x50] ;  /* 0x0000500000067983 */ /* 0x000f300000100a00 */
[----:B--2---:R-:W2:Y:S04]  /*25db0*/  LD.E R13, desc[UR6][R12.64] ;  /* 0x000000060c0d7980 */ /* 0x004ea8000c101900 */
[----:B---3--:R-:W2:Y:S01]  /*25dc0*/  LD.E.64 R14, desc[UR4][R8.64] ;  /* 0x00000004080e7980 */ /* 0x008ea2000c101b00 */
[----:B------:R-:W-:Y:S05]  /*25dd0*/  WARPSYNC.ALL ;  /* 0x0000000000007948 */ /* 0x000fea0003800000 */
[----:B------:R-:W-:Y:S01]  /*25de0*/  R2UR UR6, R4 ;  /* 0x00000000040672ca */ /* 0x000fe200000e0000 */
[----:B------:R-:W3:Y:S01]  /*25df0*/  LDL R19, [R1+0x470] ;  /* 0x0004700001137983 */ /* 0x000ee20000100800 */
[----:B------:R-:W-:-:S02]  /*25e00*/  R2UR UR7, R5 ;  /* 0x00000000050772ca */ /* 0x000fc400000e0000 */
[----:B------:R-:W-:Y:S01]  /*25e10*/  R2UR UR4, R4 ;  /* 0x00000000040472ca */ /* 0x000fe200000e0000 */
[----:B------:R-:W3:Y:S01]  /*25e20*/  LDL R18, [R1+0x474] ;  /* 0x0004740001127983 */ /* 0x000ee20000100800 */
[----:B------:R-:W-:-:S09]  /*25e30*/  R2UR UR5, R5 ;  /* 0x00000000050572ca */ /* 0x000fd200000e0000 */
[----:B----4-:R-:W4:Y:S04]  /*25e40*/  LD.E R11, desc[UR6][R2.64] ;  /* 0x00000006020b7980 */ /* 0x010f28000c101900 */
[----:B------:R-:W3:Y:S01]  /*25e50*/  LD.E.64 R8, desc[UR4][R6.64] ;  /* 0x0000000406087980 */ /* 0x000ee2000c101b00 */
[----:B--2---:R-:W-:Y:S01]  /*25e60*/  IMAD R12, R13, 0xc00, R14 ;  /* 0x00000c000d0c7824 */ /* 0x004fe200078e020e */
[----:B------:R-:W-:Y:S01]  /*25e70*/  WARPGROUP.ARRIVE ;  /* 0x00000000000079c5 */ /* 0x000fe20000000000 */
[----:B------:R-:W-:Y:S01]  /*25e80*/  IMAD.MOV.U32 R13, RZ, RZ, R15 ;  /* 0x000000ffff0d7224 */ /* 0x000fe200078e000f */
[----:B------:R-:W-:Y:S02]  /*25e90*/  R2UR UR8, R4 ;  /* 0x00000000040872ca */ /* 0x000fe400000e0000 */
[----:B------:R-:W-:-:S02]  /*25ea0*/  R2UR UR6, R12 ;  /* 0x000000000c0672ca */ /* 0x000fc400000e0000 */
[----:B------:R-:W-:Y:S02]  /*25eb0*/  R2UR UR7, R13 ;  /* 0x000000000d0772ca */ /* 0x000fe400000e0000 */
[C---:B------:R-:W-:Y:S02]  /*25ec0*/  R2UR UR9, R5.reuse ;  /* 0x00000000050972ca */ /* 0x040fe400000e0000 */
[----:B------:R-:W-:Y:S02]  /*25ed0*/  R2UR UR10, R4 ;  /* 0x00000000040a72ca */ /* 0x000fe400000e0000 */
[----:B------:R-:W-:Y:S02]  /*25ee0*/  R2UR UR11, R5 ;  /* 0x00000000050b72ca */ /* 0x000fe400000e0000 */
[----:B----4-:R-:W-:Y:S02]  /*25ef0*/  ISETP.NE.U32.AND P0, PT, R11, RZ, PT ;  /* 0x000000ff0b00720c */ /* 0x010fe40003f05070 */
[----:B---3--:R-:W-:-:S02]  /*25f00*/  R2UR UR4, R8 ;  /* 0x00000000080472ca */ /* 0x008fc400000e0000 */
[----:B------:R-:W-:-:S09]  /*25f10*/  R2UR UR5, R9 ;  /* 0x00000000090572ca */ /* 0x000fd200000e0000 */
[----:B------:R-:W-:-:S05]  /*25f20*/  VOTEU.ANY UP0, P0 ;  /* 0x00000000003f7886 */ /* 0x000fca0000000100 */
[----:B------:R-:W-:Y:S03]  /*25f30*/  HGMMA.64x96x16.F32 R24, gdesc[UR4], R24, UP0, gsb0 ;  /* 0x01600000041879f0 */ /* 0x000fe6000b800818 */
[----:B------:R-:W-:Y:S02]  /*25f40*/  WARPGROUP.DEPBAR.LE gsb0, 0x0 ;  /* 0x00008000000079c5 */ /* 0x000fe40000010000 */
[----:B------:R-:W-:Y:S04]  /*25f50*/  ST.E desc[UR8][R2.64], R193 ;  /* 0x000000c102007985 */ /* 0x000fe8000c101908 */
        /* <DEDUP_REMOVED lines=212> */
[----:B------:R-:W-:Y:S01]  /*26ca0*/  WARPGROUP.ARRIVE ;  /* 0x00000000000079c5 */ /* 0x000fe20000000000 */
[----:B------:R-:W-:-:S05]  /*26cb0*/  IMAD.MOV.U32 R13, RZ, RZ, R15 ;  /* 0x000000ffff0d7224 */ /* 0x000fca00078e000f */
[----:B------:R-:W1:Y:S01]  /*26cc0*/  S2R R199, SR_TID.X ;  /* 0x0000000000c77919 */ /* 0x000e620000002100 */
[----:B------:R-:W-:Y:S02]  /*26cd0*/  R2UR UR8, R4 ;  /* 0x00000000040872ca */ /* 0x000fe400000e0000 */
[----:B------:R-:W-:Y:S02]  /*26ce0*/  R2UR UR6, R12 ;  /* 0x000000000c0672ca */ /* 0x000fe400000e0000 */
[----:B------:R-:W-:Y:S02]  /*26cf0*/  R2UR UR7, R13 ;  /* 0x000000000d0772ca */ /* 0x000fe400000e0000 */
[----:B------:R-:W-:Y:S02]  /*26d00*/  R2UR UR9, R5 ;  /* 0x00000000050972ca */ /* 0x000fe400000e0000 */
[----:B------:R-:W-:Y:S02]  /*26d10*/  LOP3.LUT R163, R163, 0xfffbffff, RZ, 0xc0, !PT ;  /* 0xfffbffffa3a37812 */ /* 0x000fe400078ec0ff */
[----:B-1----:R-:W-:Y:S01]  /*26d20*/  LOP3.LUT P1, RZ, R199, 0x7f, RZ, 0xc0, !PT ;  /* 0x0000007fc7ff7812 */ /* 0x002fe2000782c0ff */
[----:B--2---:R-:W-:Y:S01]  /*26d30*/  VIADD R8, R8, 0xc06 ;  /* 0x00000c0608087836 */ /* 0x004fe20000000000 */
[----:B------:R-:W-:-:S02]  /*26d40*/  R2UR UR5, R9 ;  /* 0x00000000090572ca */ /* 0x000fc400000e0000 */
[----:B------:R-:W-:Y:S02]  /*26d50*/  SHF.R.U32.HI R11, RZ, 0x7, R199 ;  /* 0x00000007ff0b7819 */ /* 0x000fe400000116c7 */
[----:B------:R-:W-:Y:S01]  /*26d60*/  R2UR UR4, R8 ;  /* 0x00000000080472ca */ /* 0x000fe200000e0000 */
[----:B------:R-:W-:Y:S01]  /*26d70*/  IMAD.MOV.U32 R23, RZ, RZ, R158 ;  /* 0x000000ffff177224 */ /* 0x000fe200078e009e */
[C---:B------:R-:W-:Y:S02]  /*26d80*/  R2UR UR12, R4.reuse ;  /* 0x00000000040c72ca */ /* 0x040fe400000e0000 */
[C---:B------:R-:W-:Y:S02]  /*26d90*/  R2UR UR13, R5.reuse ;  /* 0x00000000050d72ca */ /* 0x040fe400000e0000 */
[----:B------:R-:W-:Y:S02]  /*26da0*/  R2UR UR10, R4 ;  /* 0x00000000040a72ca */ /* 0x000fe400000e0000 */
[----:B------:R-:W-:Y:S01]  /*26db0*/  R2UR UR11, R5 ;  /* 0x00000000050b72ca */ /* 0x000fe200000e0000 */
[----:B------:R-:W-:Y:S01]  /*26dc0*/  BSSY B3, `(.L_x_1710) ;  /* 0x00000d4000037945 */ /* 0x000fe20003800000 */
[----:B------:R-:W-:-:S03]  /*26dd0*/  @P1 LOP3.LUT R163, R163, 0x40000, RZ, 0xfc, !PT ;  /* 0x00040000a3a31812 */ /* 0x000fc600078efcff */
[----:B------:R-:W-:Y:S03]  /*26de0*/  HGMMA.64x96x16.F32 R24, gdesc[UR4], R24, gsb0 ;  /* 0x01600000041879f0 */ /* 0x000fe60008000818 */
[----:B------:R-:W-:Y:S02]  /*26df0*/  WARPGROUP.DEPBAR.LE gsb0, 0x0 ;  /* 0x00008000000079c5 */ /* 0x000fe40000010000 */
[----:B------:R1:W-:Y:S04]  /*26e00*/  ST.E desc[UR8][R2.64], R193 ;  /* 0x000000c102007985 */ /* 0x0003e8000c101908 */
[----:B------:R-:W2:Y:S04]  /*26e10*/  @!P1 LDL.64 R6, [R0+0x18] ;  /* 0x0000180000069983 */ /* 0x000ea80000100a00 */
[----:B------:R-:W3:Y:S01]  /*26e20*/  @!P1 LDL.64 R8, [R0] ;  /* 0x0000000000089983 */ /* 0x000ee20000100a00 */
[----:B------:R-:W-:-:S02]  /*26e30*/  @!P1 R2UR UR4, R4 ;  /* 0x00000000040492ca */ /* 0x000fc400000e0000 */
[C---:B------:R-:W-:Y:S02]  /*26e40*/  @!P1 R2UR UR5, R5.reuse ;  /* 0x00000000050592ca */ /* 0x040fe400000e0000 */
[----:B------:R-:W-:Y:S02]  /*26e50*/  @!P1 R2UR UR6, R4 ;  /* 0x00000000040692ca */ /* 0x000fe400000e0000 */
[----:B------:R-:W-:Y:S02]  /*26e60*/  @!P1 R2UR UR7, R5 ;  /* 0x00000000050792ca */ /* 0x000fe400000e0000 */
[----:B------:R-:W-:-:S05]  /*26e70*/  IADD3 R11, -R11, 0xb, RZ ;  /* 0x0000000b0b0b7810 */ /* 0x000fca0007ffe1ff */
[----:B------:R4:W-:Y:S06]  /*26e80*/  BAR.ARV R11, 0x100 ;  /* 0x0004000b0000751d */ /* 0x0009ec0000002000 */
[----:B--2---:R-:W2:Y:S04]  /*26e90*/  @!P1 LD.E.64 R6, desc[UR4][R6.64+0x30] ;  /* 0x0000300406069980 */ /* 0x004ea8000c101b00 */
[----:B---3--:R-:W1:Y:S01]  /*26ea0*/  @!P1 LD.E R8, desc[UR6][R8.64] ;  /* 0x0000000608089980 */ /* 0x008e62000c101900 */
[----:B--2---:R-:W-:-:S05]  /*26eb0*/  @!P1 MOV R13, R6 ;  /* 0x00000006000d9202 */ /* 0x004fca0000000f00 */
[----:B-1----:R-:W-:-:S05]  /*26ec0*/  @!P1 IMAD R2, R8, 0x8, R13 ;  /* 0x0000000808029824 */ /* 0x002fca00078e020d */
[----:B------:R-:W-:-:S04]  /*26ed0*/  @!P1 PRMT R2, RZ, 0x654, R2 ;  /* 0x00000654ff029816 */ /* 0x000fc80000000002 */
[----:B------:R1:W-:Y:S01]  /*26ee0*/  @!P1 SYNCS.ARRIVE.TRANS64.RED.A1T0 RZ, [R2+URZ], RZ ;  /* 0x000000ff02ff99a7 */ /* 0x0003e2000810043f */
[C---:B------:R-:W-:Y:S02]  /*26ef0*/  R2UR UR4, R4.reuse ;  /* 0x00000000040472ca */ /* 0x040fe400000e0000 */
[C---:B------:R-:W-:Y:S02]  /*26f00*/  R2UR UR5, R5.reuse ;  /* 0x00000000050572ca */ /* 0x040fe400000e0000 */
[C---:B------:R-:W-:Y:S02]  /*26f10*/  R2UR UR8, R4.reuse ;  /* 0x00000000040872ca */ /* 0x040fe400000e0000 */
[C---:B------:R-:W-:Y:S01]  /*26f20*/  R2UR UR9, R5.reuse ;  /* 0x00000000050972ca */ /* 0x040fe200000e0000 */
[----:B-1----:R-:W2:Y:S01]  /*26f30*/  LDL.64 R2, [R0+0x68] ;  /* 0x0000680000027983 */ /* 0x002ea20000100a00 */
[----:B------:R-:W-:Y:S02]  /*26f40*/  IMAD.MOV.U32 R8, RZ, RZ, R18 ;  /* 0x000000ffff087224 */ /* 0x000fe400078e0012 */
[----:B------:R-:W-:Y:S01]  /*26f50*/  IMAD.MOV.U32 R9, RZ, RZ, R19 ;  /* 0x000000ffff097224 */ /* 0x000fe200078e0013 */
[----:B------:R-:W-:Y:S01]  /*26f60*/  R2UR UR6, R4 ;  /* 0x00000000040672ca */ /* 0x000fe200000e0000 */
[----:B------:R-:W3:Y:S01]  /*26f70*/  LD.E R79, desc[UR10][R22.64+0x14] ;  /* 0x0000140a164f7980 */ /* 0x000ee2000c101900 */
[----:B------:R-:W-:-:S06]  /*26f80*/  R2UR UR7, R5 ;  /* 0x00000000050772ca */ /* 0x000fcc00000e0000 */
[----:B------:R1:W4:Y:S04]  /*26f90*/  LD.E R78, desc[UR8][R8.64] ;  /* 0x00000008084e7980 */ /* 0x000328000c101900 */
[----:B--2---:R-:W2:Y:S01]  /*26fa0*/  LD.E.64 R2, desc[UR4][R2.64] ;  /* 0x0000000402027980 */ /* 0x004ea2000c101b00 */
[C---:B------:R-:W-:Y:S02]  /*26fb0*/  R2UR UR4, R4.reuse ;  /* 0x00000000040472ca */ /* 0x040fe400000e0000 */
[C---:B------:R-:W-:Y:S01]  /*26fc0*/  R2UR UR5, R5.reuse ;  /* 0x00000000050572ca */ /* 0x040fe200000e0000 */
[----:B------:R-:W4:Y:S01]  /*26fd0*/  LD.E R6, desc[UR6][R22.64+0x4] ;  /* 0x0000040616067980 */ /* 0x000f22000c101900 */
[----:B------:R-:W-:Y:S02]  /*26fe0*/  R2UR UR8, R4 ;  /* 0x00000000040872ca */ /* 0x000fe400000e0000 */
[----:B------:R-:W-:-:S13]  /*26ff0*/  R2UR UR9, R5 ;  /* 0x00000000050972ca */ /* 0x000fda00000e0000 */
[----:B------:R-:W4:Y:S04]  /*27000*/  LD.E R76, desc[UR8][R22.64+0xc] ;  /* 0x00000c08164c7980 */ /* 0x000f28000c101900 */
[----:B--2---:R-:W2:Y:S01]  /*27010*/  LD.E R74, desc[UR4][R2.64] ;  /* 0x00000004024a7980 */ /* 0x004ea2000c101900 */
[----:B------:R-:W-:Y:S02]  /*27020*/  R2UR UR4, R4 ;  /* 0x00000000040472ca */ /* 0x000fe400000e0000 */
[----:B------:R-:W-:Y:S01]  /*27030*/  R2UR UR5, R5 ;  /* 0x00000000050572ca */ /* 0x000fe200000e0000 */
[----:B------:R-:W4:-:S12]  /*27040*/  LD.E R3, desc[UR12][R22.64+0x18] ;  /* 0x0000180c16037980 */ /* 0x000f18000c101900 */
[----:B------:R-:W4:Y:S01]  /*27050*/  LD.E R75, desc[UR4][R22.64] ;  /* 0x00000004164b7980 */ /* 0x000f22000c101900 */
[----:B------:R-:W-:Y:S02]  /*27060*/  R2UR UR4, R4 ;  /* 0x00000000040472ca */ /* 0x000fe400000e0000 */
[----:B------:R-:W-:-:S13]  /*27070*/  R2UR UR5, R5 ;  /* 0x00000000050572ca */ /* 0x000fda00000e0000 */
[----:B------:R-:W4:Y:S01]  /*27080*/  LD.E R7, desc[UR4][R22.64+0x8] ;  /* 0x0000080416077980 */ /* 0x000f22000c101900 */
[----:B------:R-:W-:Y:S02]  /*27090*/  R2UR UR4, R4 ;  /* 0x00000000040472ca */ /* 0x000fe400000e0000 */
[----:B------:R-:W-:-:S13]  /*270a0*/  R2UR UR5, R5 ;  /* 0x00000000050572ca */ /* 0x000fda00000e0000 */
[----:B------:R-:W4:Y:S01]  /*270b0*/  LD.E R77, desc[UR4][R22.64+0x10] ;  /* 0x00001004164d7980 */ /* 0x000f22000c101900 */
[----:B---3--:R-:W-:Y:S02]  /*270c0*/  IMAD R79, R10, -0x60, R79 ;  /* 0xffffffa00a4f7824 */ /* 0x008fe400078e024f */
[-C--:B--2---:R-:W-:Y:S01]  /*270d0*/  FMUL.FTZ R41, R41, R74.reuse ;  /* 0x0000004a29297220 */ /* 0x084fe20000410000 */
[-C--:B-1----:R-:W-:Y:S01]  /*270e0*/  FMUL.FTZ R9, R49, R74.reuse ;  /* 0x0000004a31097220 */ /* 0x082fe20000410000 */
[-C--:B------:R-:W-:Y:S01]  /*270f0*/  FMUL.FTZ R20, R53, R74.reuse ;  /* 0x0000004a35147220 */ /* 0x080fe20000410000 */
[-C--:B------:R-:W-:Y:S01]  /*27100*/  FMUL.FTZ R8, R25, R74.reuse ;  /* 0x0000004a19087220 */ /* 0x080fe20000410000 */
[-C--:B------:R-:W-:Y:S01]  /*27110*/  FMUL.FTZ R18, R35, R74.reuse ;  /* 0x0000004a23127220 */ /* 0x080fe20000410000 */
[-C--:B------:R-:W-:Y:S01]  /*27120*/  FMUL.FTZ R25, R39, R74.reuse ;  /* 0x0000004a27197220 */ /* 0x080fe20000410000 */
[----:B------:R-:W1:Y:S01]  /*27130*/  MUFU.TANH R35, R41 ;  /* 0x0000002900237308 */ /* 0x000e620000002400 */
[----:B------:R-:W-:-:S07]  /*27140*/  FMUL.FTZ R72, R42, R74 ;  /* 0x0000004a2a487220 */ /* 0x000fce0000410000 */
[----:B------:R2:W3:Y:S08]  /*27150*/  MUFU.TANH R39, R9 ;  /* 0x0000000900277308 */ /* 0x0004f00000002400 */
[----:B------:R4:W1:Y:S01]  /*27160*/  MUFU.TANH R41, R20 ;  /* 0x0000001400297308 */ /* 0x0008620000002400 */
[-C--:B--2---:R-:W-:Y:S01]  /*27170*/  FMUL.FTZ R9, R56, R74.reuse ;  /* 0x0000004a38097220 */ /* 0x084fe20000410000 */
[----:B------:R-:W-:Y:S01]  /*27180*/  FMUL.FTZ R12, R24, R74 ;  /* 0x0000004a180c7220 */ /* 0x000fe20000410000 */
[----:B----4-:R-:W-:-:S05]  /*27190*/  SHF.R.S32.HI R20, RZ, 0x1f, R75 ;  /* 0x0000001fff147819 */ /* 0x010fca000001144b */
[----:B------:R2:W4:Y:S02]  /*271a0*/  MUFU.TANH R42, R9 ;  /* 0x00000009002a7308 */ /* 0x0005240000002400 */
[----:B--2---:R-:W-:-:S04]  /*271b0*/  LEA.HI R9, R20, R75, RZ, 0x7 ;  /* 0x0000004b14097211 */ /* 0x004fc800078f38ff */
[----:B------:R-:W-:Y:S01]  /*271c0*/  LOP3.LUT R24, R9, 0xffffff80, RZ, 0xc0, !PT ;  /* 0xffffff8009187812 */ /* 0x000fe200078ec0ff */
[----:B------:R-:W-:-:S04]  /*271d0*/  FMUL.FTZ R2, R26, R74 ;  /* 0x0000004a1a027220 */ /* 0x000fc80000410000 */
[----:B------:R-:W-:Y:S02]  /*271e0*/  IMAD.IADD R75, R75, 0x1, -R24 ;  /* 0x000000014b4b7824 */ /* 0x000fe400078e0a18 */
[-C--:B------:R-:W-:Y:S01]  /*271f0*/  FMUL.FTZ R11, R27, R74.reuse ;  /* 0x0000004a1b0b7220 */ /* 0x080fe20000410000 */
[-C--:B------:R-:W-:Y:S02]  /*27200*/  FMUL.FTZ R28, R28, R74.reuse ;  /* 0x0000004a1c1c7220 */ /* 0x080fe40000410000 */
[----:B------:R-:W-:Y:S02]  /*27210*/  SHF.R.S32.HI R26, RZ, 0x1f, R75 ;  /* 0x0000001fff1a7819 */ /* 0x000fe4000001144b */
[----:B------:R2:W1:Y:S02]  /*27220*/  MUFU.TANH R80, R28 ;  /* 0x0000001c00507308 */ /* 0x0004640000002400 */
[CC--:B------:R-:W-:Y:S01]  /*27230*/  LEA.HI R27, R26.reuse, R75.reuse, RZ, 0x2 ;  /* 0x0000004b1a1b7211 */ /* 0x0c0fe200078f10ff */
[----:B------:R-:W-:Y:S01]  /*27240*/  FMUL.FTZ R29, R29, R74 ;  /* 0x0000004a1d1d7220 */ /* 0x000fe20000410000 */
[----:B------:R-:W-:-:S02]  /*27250*/  LEA.HI R26, R26, R75, RZ, 0x5 ;  /* 0x0000004b1a1a7211 */ /* 0x000fc400078f28ff */
[----:B--2---:R-:W-:Y:S02]  /*27260*/  LOP3.LUT R28, R27, 0x7ffffffc, RZ, 0xc0, !PT ;  /* 0x7ffffffc1b1c7812 */ /* 0x004fe400078ec0ff */
[----:B------:R2:W1:Y:S03]  /*27270*/  MUFU.TANH R81, R29 ;  /* 0x0000001d00517308 */ /* 0x0004660000002400 */
[----:B------:R-:W-:Y:S01]  /*27280*/  IMAD.IADD R75, R75, 0x1, -R28 ;  /* 0x000000014b4b7824 */ /* 0x000fe200078e0a1c */
[--C-:B------:R-:W-:Y:S02]  /*27290*/  SHF.R.S32.HI R28, RZ, 0x2, R27.reuse ;  /* 0x00000002ff1c7819 */ /* 0x100fe4000001141b */
[----:B--2---:R-:W-:Y:S02]  /*272a0*/  SHF.R.S32.HI R29, RZ, 0x1f, R27 ;  /* 0x0000001fff1d7819 */ /* 0x004fe4000001141b */
[----:B------:R-:W-:-:S02]  /*272b0*/  SHF.R.S32.HI R27, RZ, 0x5, R26 ;  /* 0x00000005ff1b7819 */ /* 0x000fc4000001141a */
[----:B------:R-:W-:Y:S02]  /*272c0*/  SHF.R.S32.HI R26, RZ, 0x7, R9 ;  /* 0x00000007ff1a7819 */ /* 0x000fe40000011409 */
[----:B------:R-:W-:Y:S01]  /*272d0*/  LEA.HI R29, R29, R28, RZ, 0x3 ;  /* 0x0000001c1d1d7211 */ /* 0x000fe200078f18ff */
[----:B------:R-:W-:Y:S01]  /*272e0*/  FMUL.FTZ R40, R40, R74 ;  /* 0x0000004a28287220 */ /* 0x000fe20000410000 */
[----:B------:R-:W-:Y:S01]  /*272f0*/  LEA.HI R9, R9, R26, RZ, 0x1 ;  /* 0x0000001a09097211 */ /* 0x000fe200078f08ff */
[-C--:B------:R-:W-:Y:S01]  /*27300*/  FMUL.FTZ R48, R48, R74.reuse ;  /* 0x0000004a30307220 */ /* 0x080fe20000410000 */
[-C--:B------:R-:W-:Y:S01]  /*27310*/  FMUL.FTZ R19, R52, R74.reuse ;  /* 0x0000004a34137220 */ /* 0x080fe20000410000 */
[----:B------:R-:W-:Y:S01]  /*27320*/  LOP3.LUT R29, R29, 0xfffffff8, RZ, 0xc0, !PT ;  /* 0xfffffff81d1d7812 */ /* 0x000fe200078ec0ff */
[-C--:B------:R-:W-:Y:S01]  /*27330*/  FMUL.FTZ R15, R34, R74.reuse ;  /* 0x0000004a220f7220 */ /* 0x080fe20000410000 */
[-C--:B------:R-:W-:Y:S01]  /*27340*/  FMUL.FTZ R21, R38, R74.reuse ;  /* 0x0000004a26157220 */ /* 0x080fe20000410000 */
[----:B------:R-:W2:Y:S01]  /*27350*/  MUFU.TANH R34, R40 ;  /* 0x0000002800227308 */ /* 0x000ea20000002400 */
[-C--:B------:R-:W-:Y:S01]  /*27360*/  FMUL.FTZ R49, R50, R74.reuse ;  /* 0x0000004a32317220 */ /* 0x080fe20000410000 */
[----:B------:R-:W-:Y:S01]  /*27370*/  LOP3.LUT R9, R9, 0x3fffffe, RZ, 0xc0, !PT ;  /* 0x03fffffe09097812 */ /* 0x000fe200078ec0ff */
[-C--:B------:R-:W-:Y:S01]  /*27380*/  FMUL.FTZ R50, R51, R74.reuse ;  /* 0x0000004a33327220 */ /* 0x080fe20000410000 */
[----:B------:R-:W-:Y:S01]  /*27390*/  FMUL.FTZ R52, R54, R74 ;  /* 0x0000004a36347220 */ /* 0x000fe20000410000 */
[----:B------:R-:W-:-:S02]  /*273a0*/  IMAD R78, R78, 0x8, R27 ;  /* 0x000000084e4e7824 */ /* 0x000fc400078e021b */
[-C--:B------:R-:W-:Y:S01]  /*273b0*/  FMUL.FTZ R13, R30, R74.reuse ;  /* 0x0000004a1e0d7220 */ /* 0x080fe20000410000 */
[-C--:B------:R-:W-:Y:S01]  /*273c0*/  FMUL.FTZ R14, R31, R74.reuse ;  /* 0x0000004a1f0e7220 */ /* 0x080fe20000410000 */
[----:B------:R-:W1:Y:S01]  /*273d0*/  MUFU.TANH R38, R48 ;  /* 0x0000003000267308 */ /* 0x000e620000002400 */
[-C--:B------:R-:W-:Y:S01]  /*273e0*/  FMUL.FTZ R36, R36, R74.reuse ;  /* 0x0000004a24247220 */ /* 0x080fe20000410000 */
[-C--:B------:R-:W-:Y:S01]  /*273f0*/  FMUL.FTZ R37, R37, R74.reuse ;  /* 0x0000004a25257220 */ /* 0x080fe20000410000 */
[-C--:B------:R-:W-:Y:S01]  /*27400*/  FMUL.FTZ R73, R43, R74.reuse ;  /* 0x0000004a2b497220 */ /* 0x080fe20000410000 */
[-C--:B------:R-:W-:Y:S01]  /*27410*/  FMUL.FTZ R44, R44, R74.reuse ;  /* 0x0000004a2c2c7220 */ /* 0x080fe20000410000 */
[-C--:B------:R-:W-:Y:S01]  /*27420*/  FMUL.FTZ R45, R45, R74.reuse ;  /* 0x0000004a2d2d7220 */ /* 0x080fe20000410000 */
[-C--:B------:R-:W-:Y:S01]  /*27430*/  FMUL.FTZ R46, R46, R74.reuse ;  /* 0x0000004a2e2e7220 */ /* 0x080fe20000410000 */
[-C--:B------:R-:W-:Y:S01]  /*27440*/  FMUL.FTZ R47, R47, R74.reuse ;  /* 0x0000004a2f2f7220 */ /* 0x080fe20000410000 */
[----:B------:R3:W1:Y:S01]  /*27450*/  MUFU.TANH R40, R19 ;  /* 0x0000001300287308 */ /* 0x0006620000002400 */
        /* <DEDUP_REMOVED lines=13> */
[----:B------:R-:W-:Y:S01]  /*27530*/  FMUL.FTZ R48, R70, R74 ;  /* 0x0000004a46307220 */ /* 0x000fe20000410000 */
[----:B------:R-:W-:-:S02]  /*27540*/  IMAD R27, R10, -0x60, R7 ;  /* 0xffffffa00a1b7824 */ /* 0x000fc400078e0207 */
[-C--:B------:R-:W-:Y:S01]  /*27550*/  FMUL.FTZ R51, R71, R74.reuse ;  /* 0x0000004a47337220 */ /* 0x080fe20000410000 */
[----:B------:R-:W-:Y:S02]  /*27560*/  IMAD.IADD R29, R28, 0x1, -R29 ;  /* 0x000000011c1d7824 */ /* 0x000fe400078e0a1d */
[-C--:B------:R-:W-:Y:S01]  /*27570*/  FMUL.FTZ R32, R32, R74.reuse ;  /* 0x0000004a20207220 */ /* 0x080fe20000410000 */
[-C--:B------:R-:W-:Y:S01]  /*27580*/  FMUL.FTZ R33, R33, R74.reuse ;  /* 0x0000004a21217220 */ /* 0x080fe20000410000 */
[----:B------:R-:W-:Y:S01]  /*27590*/  FMUL.FTZ R57, R57, R74 ;  /* 0x0000004a39397220 */ /* 0x000fe20000410000 */
[----:B------:R-:W-:Y:S01]  /*275a0*/  IMAD.IADD R9, R26, 0x1, -R9 ;  /* 0x000000011a097824 */ /* 0x000fe200078e0a09 */
[----:B------:R-:W-:Y:S01]  /*275b0*/  ISETP.GE.AND P0, PT, R3, 0x1, PT ;  /* 0x000000010300780c */ /* 0x000fe20003f06270 */
[----:B------:R-:W-:Y:S01]  /*275c0*/  IMAD.U32 R26, R78, 0x10, R29 ;  /* 0x000000104e1a7824 */ /* 0x000fe200078e001d */
[----:B------:R-:W-:Y:S01]  /*275d0*/  IADD3 R28, -R6, 0x1, R27 ;  /* 0x00000001061c7810 */ /* 0x000fe20007ffe11b */
[----:B------:R-:W3:Y:S04]  /*275e0*/  MUFU.TANH R12, R12 ;  /* 0x0000000c000c7308 */ /* 0x000ee80000002400 */
[----:B------:R-:W-:-:S04]  /*275f0*/  IMAD R28, R75, -0x2, R28 ;  /* 0xfffffffe4b1c7824 */ /* 0x000fc800078e021c */
        /* <DEDUP_REMOVED lines=37> */
[----:B------:R-:W-:-:S07]  /*27850*/  IMAD.IADD R66, R28, 0x1, R77 ;  /* 0x000000011c427824 */ /* 0x000fce00078e024d */
[----:B------:R4:W1:Y:S02]  /*27860*/  MUFU.TANH R43, R57 ;  /* 0x00000039002b7308 */ /* 0x0008640000002400 */
[----:B----4-:R-:W-:Y:S01]  /*27870*/  IMAD R57, R9, 0x40, R26 ;  /* 0x0000004009397824 */ /* 0x010fe200078e021a */
[----:B------:R-:W-:Y:S01]  /*27880*/  LOP3.LUT R9, RZ, R76, RZ, 0x33, !PT ;  /* 0x0000004cff097212 */ /* 0x000fe200078e33ff */
[----:B------:R-:W-:-:S04]  /*27890*/  IMAD R26, R10, -0x60, RZ ;  /* 0xffffffa00a1a7824 */ /* 0x000fc800078e02ff */
[----:B------:R-:W-:Y:S02]  /*278a0*/  IMAD.IADD R70, R28, 0x1, R9 ;  /* 0x000000011c467824 */ /* 0x000fe400078e0209 */
[----:B------:R-:W-:Y:S02]  /*278b0*/  IMAD R75, R75, -0x2, R26 ;  /* 0xfffffffe4b4b7824 */ /* 0x000fe400078e021a */
[--C-:B------:R-:W-:Y:S02]  /*278c0*/  IMAD.IADD R58, R66, 0x1, R57.reuse ;  /* 0x00000001423a7824 */ /* 0x100fe400078e0239 */
[----:B------:R-:W-:Y:S01]  /*278d0*/  IMAD.IADD R59, R70, 0x1, R57 ;  /* 0x00000001463b7824 */ /* 0x000fe200078e0239 */
[----:B-123--:R-:W-:Y:S06]  /*278e0*/  @!P0 BRA `(.L_x_1711) ;  /* 0x0000000000848947 */ /* 0x00efec0003800000 */
[----:B------:R-:W-:Y:S01]  /*278f0*/  IADD3 R26, -R6, R7, R57 ;  /* 0x00000007061a7210 */ /* 0x000fe20007ffe139 */
[----:B------:R-:W-:Y:S03]  /*27900*/  BSSY B4, `(.L_x_1712) ;  /* 0x000001c000047945 */ /* 0x000fe60003800000 */
[----:B------:R-:W-:-:S13]  /*27910*/  ISETP.GT.AND P0, PT, R26, -0x1, PT ;  /* 0xffffffff1a00780c */ /* 0x000fda0003f04270 */
[----:B------:R-:W-:Y:S05]  /*27920*/  @P0 BRA `(.L_x_1713) ;  /* 0x00000000003c0947 */ /* 0x000fea0003800000 */
[----:B------:R-:W-:Y:S01]  /*27930*/  ISETP.NE.AND P0, PT, R3, 0x1, PT ;  /* 0x000000010300780c */ /* 0x000fe20003f05270 */
[----:B------:R-:W-:Y:S01]  /*27940*/  BSSY B5, `(.L_x_1714) ;  /* 0x000000b000057945 */ /* 0x000fe20003800000 */
[----:B------:R-:W-:-:S11]  /*27950*/  LOP3.LUT R26, RZ, R26, RZ, 0x33, !PT ;  /* 0x0000001aff1a7212 */ /* 0x000fd600078e33ff */
[----:B------:R-:W-:Y:S05]  /*27960*/  @!P0 BRA `(.L_x_1715) ;  /* 0x0000000000208947 */ /* 0x000fea0003800000 */
[C---:B------:R-:W-:Y:S02]  /*27970*/  R2UR UR4, R4.reuse ;  /* 0x00000000040472ca */ /* 0x040fe400000e0000 */
[C---:B------:R-:W-:Y:S02]  /*27980*/  R2UR UR5, R5.reuse ;  /* 0x00000000050572ca */ /* 0x040fe400000e0000 */
[----:B------:R-:W-:Y:S02]  /*27990*/  R2UR UR6, R4 ;  /* 0x00000000040672ca */ /* 0x000fe400000e0000 */
[----:B------:R-:W-:-:S09]  /*279a0*/  R2UR UR7, R5 ;  /* 0x00000000050772ca */ /* 0x000fd200000e0000 */
[----:B------:R-:W2:Y:S04]  /*279b0*/  LD.E R9, desc[UR4][R22.64+0x1c] ;  /* 0x00001c0416097980 */ /* 0x000ea8000c101900 */
[----:B------:R-:W3:Y:S01]  /*279c0*/  LD.E R28, desc[UR6][R22.64+0x20] ;  /* 0x00002006161c7980 */ /* 0x000ee2000c101900 */
[----:B--2---:R-:W-:-:S05]  /*279d0*/  IMAD.HI.U32 R9, R26, R9, RZ ;  /* 0x000000091a097227 */ /* 0x004fca00078e00ff */
[----:B---3--:R-:W-:-:S07]  /*279e0*/  SHF.R.U32.HI R26, RZ, R28, R9 ;  /* 0x0000001cff1a7219 */ /* 0x008fce0000011609 */
.L_x_1715:
[----:B------:R-:W-:Y:S05]  /*279f0*/  BSYNC B5 ;  /* 0x0000000000057941 */ /* 0x000fea0003800000 */
.L_x_1714:
[----:B------:R-:W-:Y:S01]  /*27a00*/  LOP3.LUT R26, RZ, R26, RZ, 0x33, !PT ;  /* 0x0000001aff1a7212 */ /* 0x000fe200078e33ff */
[----:B------:R-:W-:Y:S06]  /*27a10*/  BRA `(.L_x_1716) ;  /* 0x0000000000287947 */ /* 0x000fec0003800000 */
.L_x_1713:
[----:B------:R-:W-:-:S13]  /*27a20*/  ISETP.NE.AND P0, PT, R3, 0x1, PT ;  /* 0x000000010300780c */ /* 0x000fda0003f05270 */
        /* <DEDUP_REMOVED lines=9> */
.L_x_1716:
[----:B------:R-:W-:Y:S05]  /*27ac0*/  BSYNC B4 ;  /* 0x0000000000047941 */ /* 0x000fea0003800000 */
.L_x_1712:
[----:B------:R-:W-:-:S05]  /*27ad0*/  IMAD R26, R3, R26, R75 ;  /* 0x0000001a031a7224 */ /* 0x000fca00078e024b */
[----:B------:R-:W-:Y:S02]  /*27ae0*/  VIMNMX R59, R59, R26, !PT ;  /* 0x0000001a3b3b7248 */ /* 0x000fe40007fe0100 */
[----:B------:R-:W-:-:S07]  /*27af0*/  VIADDMNMX R58, R26, R3, R58, PT ;  /* 0x000000031a3a7246 */ /* 0x000fce000380013a */
.L_x_1711:
[----:B------:R-:W-:Y:S05]  /*27b00*/  BSYNC B3 ;  /* 0x0000000000037941 */ /* 0x000fea0003800000 */
.L_x_1710:
[----:B------:R-:W-:Y:S01]  /*27b10*/  ISETP.GE.AND P1, PT, R79, 0x9, PT ;  /* 0x000000094f00780c */ /* 0x000fe20003f26270 */
[----:B------:R-:W-:Y:S01]  /*27b20*/  VIADD R57, R57, 0x8 ;  /* 0x0000000839397836 */ /* 0x000fe20000000000 */
[----:B------:R-:W-:Y:S01]  /*27b30*/  ISETP.GE.AND P0, PT, R79, 0x2, PT ;  /* 0x000000024f00780c */ /* 0x000fe20003f06270 */
[----:B------:R-:W-:Y:S01]  /*27b40*/  BSSY B3, `(.L_x_1717) ;  /* 0x0000096000037945 */ /* 0x000fe20003800000 */
[C---:B------:R-:W-:Y:S02]  /*27b50*/  ISETP.GT.AND P2, PT, R59.reuse, 0x8, !P1 ;  /* 0x000000083b00780c */ /* 0x040fe40004f44270 */
[----:B------:R-:W-:Y:S02]  /*27b60*/  ISETP.GT.AND P3, PT, R59, 0x1, !P0 ;  /* 0x000000013b00780c */ /* 0x000fe40004764270 */
[----:B------:R-:W-:Y:S02]  /*27b70*/  ISETP.LT.OR P2, PT, R58, 0x9, P2 ;  /* 0x000000093a00780c */ /* 0x000fe40001741670 */
[----:B------:R-:W-:-:S02]  /*27b80*/  ISETP.GE.AND P4, PT, R79, 0xa, PT ;  /* 0x0000000a4f00780c */ /* 0x000fc40003f86270 */
[----:B------:R-:W-:Y:S02]  /*27b90*/  FSEL R28, R80, -INF , !P2 ;  /* 0xff800000501c7808 */ /* 0x000fe40005000000 */
[----:B------:R-:W-:Y:S02]  /*27ba0*/  ISETP.LT.OR P3, PT, R58, 0x2, P3 ;  /* 0x000000023a00780c */ /* 0x000fe40001f61670 */
[----:B------:R-:W-:Y:S02]  /*27bb0*/  ISETP.GT.AND P2, PT, R59, 0x9, !P4 ;  /* 0x000000093b00780c */ /* 0x000fe40006744270 */
[----:B------:R-:W-:Y:S02]  /*27bc0*/  FSEL R27, R8, -INF , !P3 ;  /* 0xff800000081b7808 */ /* 0x000fe40005800000 */
        /* <DEDUP_REMOVED lines=20> */
[C---:B------:R-:W-:Y:S02]  /*27d10*/  ISETP.LT.OR P2, PT, R58.reuse, 0x1a, P2 ;  /* 0x0000001a3a00780c */ /* 0x040fe40001741670 */
        /* <DEDUP_REMOVED lines=77> */
[----:B------:R-:W-:Y:S02]  /*281f0*/  FSEL R55, R12, -INF , !P6 ;  /* 0xff8000000c377808 */ /* 0x000fe40007000000 */
[----:B------:R-:W-:-:S04]  /*28200*/  ISETP.GE.AND P6, PT, R79, 0x5a, PT ;  /* 0x0000005a4f00780c */ /* 0x000fc80003fc6270 */
[----:B------:R-:W-:Y:S02]  /*28210*/  P2R R61, PR, RZ, 0x40 ;  /* 0x00000040ff3d7803 */ /* 0x000fe40000000000 */
[----:B------:R-:W-:Y:S01]  /*28220*/  ISETP.GT.AND P6, PT, R59, 0x59, !P6 ;  /* 0x000000593b00780c */ /* 0x000fe200077c4270 */
[----:B------:R-:W-:-:S03]  /*28230*/  IMAD.IADD R59, R70, 0x1, R57 ;  /* 0x00000001463b7824 */ /* 0x000fc600078e0239 */
[----:B------:R-:W-:Y:S01]  /*28240*/  ISETP.LT.OR P6, PT, R58, 0x5a, P6 ;  /* 0x0000005a3a00780c */ /* 0x000fe200037c1670 */
[----:B------:R-:W-:-:S03]  /*28250*/  IMAD.IADD R58, R66, 0x1, R57 ;  /* 0x00000001423a7824 */ /* 0x000fc600078e0239 */
[----:B------:R-:W-:Y:S02]  /*28260*/  FSEL R12, R69, -INF , !P6 ;  /* 0xff800000450c7808 */ /* 0x000fe40007000000 */
[----:B------:R-:W-:-:S13]  /*28270*/  ISETP.GE.AND P6, PT, R3, 0x1, PT ;  /* 0x000000010300780c */ /* 0x000fda0003fc6270 */
[----:B------:R-:W-:Y:S05]  /*28280*/  @!P6 BRA `(.L_x_1718) ;  /* 0x000000000084e947 */ /* 0x000fea0003800000 */
        /* <DEDUP_REMOVED lines=16> */
.L_x_1722:
[----:B------:R-:W-:Y:S05]  /*28390*/  BSYNC B5 ;  /* 0x0000000000057941 */ /* 0x000fea0003800000 */
.L_x_1721:
[----:B------:R-:W-:Y:S01]  /*283a0*/  LOP3.LUT R6, RZ, R6, RZ, 0x33, !PT ;  /* 0x00000006ff067212 */ /* 0x000fe200078e33ff */
[----:B------:R-:W-:Y:S06]  /*283b0*/  BRA `(.L_x_1723) ;  /* 0x0000000000287947 */ /* 0x000fec0003800000 */
.L_x_1720:
        /* <DEDUP_REMOVED lines=10> */
.L_x_1723:
[----:B------:R-:W-:Y:S05]  /*28460*/  BSYNC B4 ;  /* 0x0000000000047941 */ /* 0x000fea0003800000 */
.L_x_1719:
[----:B------:R-:W-:-:S05]  /*28470*/  IMAD R6, R3, R6, R75 ;  /* 0x0000000603067224 */ /* 0x000fca00078e024b */
[----:B------:R-:W-:Y:S02]  /*28480*/  VIADDMNMX R58, R6, R3, R58, PT ;  /* 0x00000003063a7246 */ /* 0x000fe4000380013a */
[----:B------:R-:W-:-:S07]  /*28490*/  VIMNMX R59, R59, R6, !PT ;  /* 0x000000063b3b7248 */ /* 0x000fce0007fe0100 */
.L_x_1718:
[----:B------:R-:W-:Y:S05]  /*284a0*/  BSYNC B3 ;  /* 0x0000000000037941 */ /* 0x000fea0003800000 */
.L_x_1717:
[----:B------:R-:W2:Y:S01]  /*284b0*/  LDL.64 R6, [R0+0x70] ;  /* 0x0000700000067983 */ /* 0x000ea20000100a00 */
[C---:B------:R-:W-:Y:S02]  /*284c0*/  ISETP.GT.AND P0, PT, R59.reuse, 0x1, !P0 ;  /* 0x000000013b00780c */ /* 0x040fe40004704270 */
[----:B------:R-:W-:Y:S02]  /*284d0*/  ISETP.GT.AND P1, PT, R59, 0x8, !P1 ;  /* 0x000000083b00780c */ /* 0x000fe40004f24270 */
[C---:B------:R-:W-:Y:S02]  /*284e0*/  ISETP.LT.OR P0, PT, R58.reuse, 0x2, P0 ;  /* 0x000000023a00780c */ /* 0x040fe40000701670 */
[----:B------:R-:W-:Y:S02]  /*284f0*/  ISETP.LT.OR P1, PT, R58, 0x9, P1 ;  /* 0x000000093a00780c */ /* 0x000fe40000f21670 */
[----:B------:R-:W-:Y:S02]  /*28500*/  FSEL R11, R11, -INF , !P0 ;  /* 0xff8000000b0b7808 */ /* 0x000fe40004000000 */
[----:B------:R-:W-:-:S02]  /*28510*/  ISETP.NE.AND P0, PT, R63, RZ, PT ;  /* 0x000000ff3f00720c */ /* 0x000fc40003f05270 */
[----:B------:R-:W-:Y:S02]  /*28520*/  FSEL R13, R13, -INF , !P1 ;  /* 0xff8000000d0d7808 */ /* 0x000fe40004800000 */
[----:B------:R-:W-:Y:S02]  /*28530*/  ISETP.GT.AND P0, PT, R59, 0x9, !P0 ;  /* 0x000000093b00780c */ /* 0x000fe40004704270 */
[----:B------:R-:W-:Y:S02]  /*28540*/  ISETP.NE.AND P1, PT, R76, RZ, PT ;  /* 0x000000ff4c00720c */ /* 0x000fe40003f25270 */
[----:B------:R-:W-:Y:S02]  /*28550*/  ISETP.LT.OR P0, PT, R58, 0xa, P0 ;  /* 0x0000000a3a00780c */ /* 0x000fe40000701670 */
[----:B------:R-:W-:Y:S02]  /*28560*/  ISETP.NE.AND P6, PT, R77, RZ, PT ;  /* 0x000000ff4d00720c */ /* 0x000fe40003fc5270 */
[----:B------:R-:W-:-:S02]  /*28570*/  FSEL R14, R14, -INF , !P0 ;  /* 0xff8000000e0e7808 */ /* 0x000fc40004000000 */
[----:B------:R-:W-:-:S04]  /*28580*/  ISETP.NE.AND P0, PT, R67, RZ, PT ;  /* 0x000000ff4300720c */ /* 0x000fc80003f05270 */
[----:B------:R-:W-:-:S04]  /*28590*/  ISETP.GT.AND P0, PT, R59, 0x10, !P0 ;  /* 0x000000103b00780c */ /* 0x000fc80004704270 */
[----:B------:R-:W-:-:S04]  /*285a0*/  ISETP.LT.OR P0, PT, R58, 0x11, P0 ;  /* 0x000000113a00780c */ /* 0x000fc80000701670 */
[----:B------:R-:W-:Y:S02]  /*285b0*/  FSEL R15, R15, -INF , !P0 ;  /* 0xff8000000f0f7808 */ /* 0x000fe40004000000 */
        /* <DEDUP_REMOVED lines=8> */
[----:B------:R-:W-:Y:S02]  /*28640*/  ISETP.GT.AND P0, PT, R59, 0x19, !P1 ;  /* 0x000000193b00780c */ /* 0x000fe40004f04270 */
[----:B------:R-:W-:Y:S02]  /*28650*/  ISETP.NE.AND P1, PT, R88, RZ, PT ;  /* 0x000000ff5800720c */ /* 0x000fe40003f25270 */
[----:B------:R-:W-:-:S04]  /*28660*/  ISETP.LT.OR P0, PT, R58, 0x1a, P0 ;  /* 0x0000001a3a00780c */ /* 0x000fc80000701670 */
[----:B------:R-:W-:Y:S02]  /*28670*/  FSEL R23, R25, -INF , !P0 ;  /* 0xff80000019177808 */ /* 0x000fe40004000000 */
[----:B------:R-:W-:Y:S02]  /*28680*/  ISETP.GT.AND P0, PT, R59, 0x20, !P6 ;  /* 0x000000203b00780c */ /* 0x000fe40007704270 */
[----:B------:R-:W-:Y:S02]  /*28690*/  ISETP.NE.AND P6, PT, R60, RZ, PT ;  /* 0x000000ff3c00720c */ /* 0x000fe40003fc5270 */
        /* <DEDUP_REMOVED lines=39> */
[----:B------:R-:W-:Y:S02]  /*28910*/  R2UR UR4, R4 ;  /* 0x00000000040472ca */ /* 0x000fe400000e0000 */
[----:B------:R-:W-:Y:S02]  /*28920*/  ISETP.LT.OR P0, PT, R58, 0x49, P0 ;  /* 0x000000493a00780c */ /* 0x000fe40000701670 */
[----:B------:R-:W-:Y:S02]  /*28930*/  R2UR UR5, R5 ;  /* 0x00000000050572ca */ /* 0x000fe400000e0000 */
[----:B------:R-:W-:-:S02]  /*28940*/  FSEL R60, R62, -INF , !P0 ;  /* 0xff8000003e3c7808 */ /* 0x000fc40004000000 */
[----:B------:R-:W-:Y:S02]  /*28950*/  ISETP.GT.AND P0, PT, R59, RZ, !P6 ;  /* 0x000000ff3b00720c */ /* 0x000fe40007704270 */
[----:B------:R-:W-:Y:S02]  /*28960*/  ISETP.NE.AND P6, PT, R61, RZ, PT ;  /* 0x000000ff3d00720c */ /* 0x000fe40003fc5270 */
[----:B------:R-:W-:-:S04]  /*28970*/  ISETP.LT.OR P0, PT, R58, 0x1, P0 ;  /* 0x000000013a00780c */ /* 0x000fc80000701670 */
[----:B------:R-:W-:Y:S02]  /*28980*/  FSEL R50, R2, -INF , !P0 ;  /* 0xff80000002327808 */ /* 0x000fe40004000000 */
[----:B--2---:R-:W2:Y:S01]  /*28990*/  LD.E.64 R2, desc[UR4][R6.64] ;  /* 0x0000000406027980 */ /* 0x004ea2000c101b00 */
[C---:B------:R-:W-:Y:S02]  /*289a0*/  ISETP.GT.AND P2, PT, R59.reuse, 0x49, !P2 ;  /* 0x000000493b00780c */ /* 0x040fe40005744270 */
[C---:B------:R-:W-:Y:S02]  /*289b0*/  ISETP.GT.AND P3, PT, R59.reuse, 0x50, !P3 ;  /* 0x000000503b00780c */ /* 0x040fe40005f64270 */
[C---:B------:R-:W-:Y:S02]  /*289c0*/  ISETP.LT.OR P2, PT, R58.reuse, 0x4a, P2 ;  /* 0x0000004a3a00780c */ /* 0x040fe40001741670 */
[----:B------:R-:W-:Y:S02]  /*289d0*/  ISETP.GT.AND P4, PT, R59, 0x51, !P4 ;  /* 0x000000513b00780c */ /* 0x000fe40006784270 */
[----:B------:R-:W-:-:S02]  /*289e0*/  ISETP.LT.OR P3, PT, R58, 0x51, P3 ;  /* 0x000000513a00780c */ /* 0x000fc40001f61670 */
[----:B------:R-:W-:Y:S02]  /*289f0*/  FSEL R19, R19, -INF , !P2 ;  /* 0xff80000013137808 */ /* 0x000fe40005000000 */
[C---:B------:R-:W-:Y:S02]  /*28a00*/  ISETP.GT.AND P5, PT, R59.reuse, 0x58, !P5 ;  /* 0x000000583b00780c */ /* 0x040fe40006fa4270 */
[----:B------:R-:W-:Y:S02]  /*28a10*/  ISETP.GT.AND P0, PT, R59, 0x59, !P6 ;  /* 0x000000593b00780c */ /* 0x000fe40007704270 */
[----:B------:R-:W-:Y:S02]  /*28a20*/  ISETP.LT.OR P4, PT, R58, 0x52, P4 ;  /* 0x000000523a00780c */ /* 0x000fe40002781670 */
[----:B------:R-:W-:Y:S02]  /*28a30*/  FSEL R20, R20, -INF , !P3 ;  /* 0xff80000014147808 */ /* 0x000fe40005800000 */
[----:B------:R-:W-:-:S02]  /*28a40*/  ISETP.LT.OR P5, PT, R58, 0x59, P5 ;  /* 0x000000593a00780c */ /* 0x000fc40002fa1670 */
[----:B------:R-:W-:Y:S02]  /*28a50*/  ISETP.LT.OR P0, PT, R58, 0x5a, P0 ;  /* 0x0000005a3a00780c */ /* 0x000fe40000701670 */
[----:B------:R-:W-:Y:S02]  /*28a60*/  FSEL R58, R24, -INF , !P4 ;  /* 0xff800000183a7808 */ /* 0x000fe40006000000 */
[----:B------:R-:W-:Y:S02]  /*28a70*/  FSEL R48, R48, -INF , !P5 ;  /* 0xff80000030307808 */ /* 0x000fe40006800000 */
[----:B------:R-:W-:Y:S02]  /*28a80*/  R2UR UR6, R4 ;  /* 0x00000000040672ca */ /* 0x000fe400000e0000 */
[----:B------:R-:W-:Y:S02]  /*28a90*/  R2UR UR7, R5 ;  /* 0x00000000050772ca */ /* 0x000fe400000e0000 */
[----:B------:R-:W-:-:S02]  /*28aa0*/  FSEL R51, R51, -INF , !P0 ;  /* 0xff80000033337808 */ /* 0x000fc40004000000 */
[----:B--2---:R-:W-:Y:S02]  /*28ab0*/  FMNMX.FTZ R62, R55, R2, !PT ;  /* 0x00000002373e7209 */ /* 0x004fe40007810000 */
[----:B------:R-:W-:Y:S02]  /*28ac0*/  FMNMX.FTZ R64, R50, R3, !PT ;  /* 0x0000000332407209 */ /* 0x000fe40007810000 */
[----:B------:R-:W-:Y:S02]  /*28ad0*/  FMNMX.FTZ R25, R27, R62, !PT ;  /* 0x0000003e1b197209 */ /* 0x000fe40007810000 */
[----:B------:R-:W-:Y:S02]  /*28ae0*/  FMNMX.FTZ R64, R11, R64, !PT ;  /* 0x000000400b407209 */ /* 0x000fe40007810000 */
[----:B------:R-:W-:Y:S02]  /*28af0*/  FMNMX.FTZ R62, R28, R25, !PT ;  /* 0x000000191c3e7209 */ /* 0x000fe40007810000 */
[----:B------:R-:W-:-:S02]  /*28b00*/  FMNMX.FTZ R25, R13, R64, !PT ;  /* 0x000000400d197209 */ /* 0x000fc40007810000 */
[----:B------:R-:W-:Y:S02]  /*28b10*/  FMNMX.FTZ R61, R29, R62, !PT ;  /* 0x0000003e1d3d7209 */ /* 0x000fe40007810000 */
        /* <DEDUP_REMOVED lines=33> */
[----:B------:R-:W-:Y:S01]  /*28d30*/  FMNMX.FTZ R62, R26, R25, !PT ;  /* 0x000000191a3e7209 */ /* 0x000fe20007810000 */
[----:B------:R-:W2:Y:S01]  /*28d40*/  LD.E R64, desc[UR4][R6.64+0x20] ;  /* 0x0000200406407980 */ /* 0x000ea2000c101900 */
[----:B------:R-:W-:-:S02]  /*28d50*/  FMNMX.FTZ R59, R20, R59, !PT ;  /* 0x0000003b143b7209 */ /* 0x000fc40007810000 */
[----:B------:R-:W-:Y:S02]  /*28d60*/  FMNMX.FTZ R25, R9, R62, !PT ;  /* 0x0000003e09197209 */ /* 0x000fe40007810000 */
[----:B------:R-:W-:Y:S02]  /*28d70*/  FMNMX.FTZ R59, R58, R59, !PT ;  /* 0x0000003b3a3b7209 */ /* 0x000fe40007810000 */
[----:B------:R-:W-:Y:S02]  /*28d80*/  FMNMX.FTZ R25, R8, R25, !PT ;  /* 0x0000001908197209 */ /* 0x000fe40007810000 */
[----:B------:R-:W-:Y:S02]  /*28d90*/  FMNMX.FTZ R24, R48, R59, !PT ;  /* 0x0000003b30187209 */ /* 0x000fe40007810000 */
[----:B------:R-:W-:Y:S02]  /*28da0*/  FMNMX.FTZ R62, R12, R25, !PT ;  /* 0x000000190c3e7209 */ /* 0x000fe40007810000 */
[----:B------:R-:W-:-:S03]  /*28db0*/  FMNMX.FTZ R63, R51, R24, !PT ;  /* 0x00000018333f7209 */ /* 0x000fc60007810000 */
[----:B------:R-:W1:Y:S04]  /*28dc0*/  SHFL.BFLY PT, R25, R62, 0x2, 0x1f ;  /* 0x0c401f003e197f89 */ /* 0x000e6800000e0000 */
[----:B------:R3:W-:Y:S04]  /*28dd0*/  ST.E.64 desc[UR4][R6.64], R62 ;  /* 0x0000003e06007985 */ /* 0x0007e8000c101b04 */
[----:B------:R-:W4:Y:S04]  /*28de0*/  LD.E R65, desc[UR6][R6.64+0x4] ;  /* 0x0000040606417980 */ /* 0x000f28000c101900 */
[----:B---3--:R-:W3:Y:S01]  /*28df0*/  LD.E R63, desc[UR4][R6.64+0x10] ;  /* 0x00001004063f7980 */ /* 0x008ee2000c101900 */
[----:B-1----:R-:W-:-:S03]  /*28e00*/  FMNMX.FTZ R25, R62, R25, !PT ;  /* 0x000000193e197209 */ /* 0x002fc60007810000 */
[----:B------:R-:W5:Y:S04]  /*28e10*/  LD.E R62, desc[UR6][R6.64+0x14] ;  /* 0x00001406063e7980 */ /* 0x000f68000c101900 */
[----:B------:R-:W1:Y:S02]  /*28e20*/  SHFL.BFLY PT, R24, R25, 0x1, 0x1f ;  /* 0x0c201f0019187f89 */ /* 0x000e6400000e0000 */
[----:B-1----:R-:W-:-:S05]  /*28e30*/  FMNMX.FTZ R59, R25, R24, !PT ;  /* 0x00000018193b7209 */ /* 0x002fca0007810000 */
[----:B------:R-:W-:Y:S04]  /*28e40*/  ST.E desc[UR4][R6.64], R59 ;  /* 0x0000003b06007985 */ /* 0x000fe8000c101904 */
[----:B------:R-:W2:Y:S01]  /*28e50*/  LD.E R61, desc[UR6][R6.64] ;  /* 0x00000006063d7980 */ /* 0x000ea2000c101900 */
[----:B------:R-:W-:Y:S02]  /*28e60*/  R2UR UR8, R4 ;  /* 0x00000000040872ca */ /* 0x000fe400000e0000 */
[----:B------:R-:W-:Y:S01]  /*28e70*/  R2UR UR9, R5 ;  /* 0x00000000050972ca */ /* 0x000fe200000e0000 */
[----:B----4-:R-:W1:Y:S02]  /*28e80*/  SHFL.BFLY PT, R24, R65, 0x2, 0x1f ;  /* 0x0c401f0041187f89 */ /* 0x010e6400000e0000 */
[----:B-1----:R-:W-:-:S05]  /*28e90*/  FMNMX.FTZ R25, R24, R65, !PT ;  /* 0x0000004118197209 */ /* 0x002fca0007810000 */
[----:B------:R-:W1:Y:S02]  /*28ea0*/  SHFL.BFLY PT, R24, R25, 0x1, 0x1f ;  /* 0x0c201f0019187f89 */ /* 0x000e6400000e0000 */
[----:B-1----:R-:W-:Y:S02]  /*28eb0*/  FMNMX.FTZ R59, R25, R24, !PT ;  /* 0x00000018193b7209 */ /* 0x002fe40007810000 */
[----:B--2---:R-:W-:Y:S02]  /*28ec0*/  FSETP.NEU.FTZ.AND P0, PT, R61, -INF , PT ;  /* 0xff8000003d00780b */ /* 0x004fe40003f1d000 */
[----:B------:R-:W-:Y:S02]  /*28ed0*/  FSETP.NEU.FTZ.AND P1, PT, R59, -INF , PT ;  /* 0xff8000003b00780b */ /* 0x000fe40003f3d000 */
[----:B------:R-:W-:Y:S02]  /*28ee0*/  FSEL R61, R61, RZ, P0 ;  /* 0x000000ff3d3d7208 */ /* 0x000fe40000000000 */
[----:B------:R-:W-:-:S03]  /*28ef0*/  FSEL R24, R59, RZ, P1 ;  /* 0x000000ff3b187208 */ /* 0x000fc60000800000 */
[----:B------:R-:W-:Y:S02]  /*28f00*/  FADD.FTZ R61, R2, -R61 ;  /* 0x8000003d023d7221 */ /* 0x000fe40000010000 */
[----:B------:R-:W-:Y:S02]  /*28f10*/  FADD.FTZ R3, R3, -R24 ;  /* 0x8000001803037221 */ /* 0x000fe40000010000 */
[----:B------:R-:W-:Y:S02]  /*28f20*/  FMUL.FTZ R24, R61, R64 ;  /* 0x000000403d187220 */ /* 0x000fe40000410000 */
[----:B------:R-:W-:-:S04]  /*28f30*/  FMUL.FTZ R64, R64, R3 ;  /* 0x0000000340407220 */ /* 0x000fc80000410000 */
[----:B------:R-:W3:Y:S08]  /*28f40*/  MUFU.EX2 R24, R24 ;  /* 0x0000001800187308 */ /* 0x000ef00000000800 */
[----:B------:R-:W5:Y:S01]  /*28f50*/  MUFU.EX2 R25, R64 ;  /* 0x0000004000197308 */ /* 0x000f620000000800 */
[----:B------:R-:W-:Y:S01]  /*28f60*/  ST.E desc[UR4][R6.64+0x4], R59 ;  /* 0x0000043b06007985 */ /* 0x000fe2000c101904 */
[----:B---3--:R-:W-:Y:S01]  /*28f70*/  FMUL.FTZ R63, R24, R63 ;  /* 0x0000003f183f7220 */ /* 0x008fe20000410000 */
[----:B-----5:R-:W-:-:S04]  /*28f80*/  FMUL.FTZ R61, R25, R62 ;  /* 0x0000003e193d7220 */ /* 0x020fc80000410000 */
[----:B------:R-:W-:Y:S04]  /*28f90*/  ST.E desc[UR6][R6.64+0x10], R63 ;  /* 0x0000103f06007985 */ /* 0x000fe8000c101906 */
[----:B------:R1:W-:Y:S04]  /*28fa0*/  ST.E desc[UR8][R6.64+0x14], R61 ;  /* 0x0000143d06007985 */ /* 0x0003e8000c101908 */
[----:B------:R-:W2:Y:S04]  /*28fb0*/  LDL.64 R2, [R0+0x70] ;  /* 0x0000700000027983 */ /* 0x000ea80000100a00 */
[----:B--2---:R-:W1:Y:S04]  /*28fc0*/  LD.E R65, desc[UR6][R2.64+0x20] ;  /* 0x0000200602417980 */ /* 0x004e68000c101900 */
[----:B------:R-:W1:Y:S04]  /*28fd0*/  LD.E R62, desc[UR4][R2.64] ;  /* 0x00000004023e7980 */ /* 0x000e68000c101900 */
[----:B------:R-:W2:Y:S04]  /*28fe0*/  LD.E R64, desc[UR8][R2.64+0x4] ;  /* 0x0000040802407980 */ /* 0x000ea8000c101900 */
[----:B------:R-:W3:Y:S04]  /*28ff0*/  LD.E R66, desc[UR4][R2.64+0x10] ;  /* 0x0000100402427980 */ /* 0x000ee8000c101900 */
[----:B------:R-:W4:Y:S01]  /*29000*/  LD.E R68, desc[UR6][R2.64+0x14] ;  /* 0x0000140602447980 */ /* 0x000f22000c101900 */
[C---:B-1----:R-:W-:Y:S01]  /*29010*/  FMUL.FTZ R6, R62.reuse, R65 ;  /* 0x000000413e067220 */ /* 0x042fe20000410000 */
[----:B------:R-:W-:-:S02]  /*29020*/  FSETP.NEU.FTZ.AND P0, PT, R62, -INF , PT ;  /* 0xff8000003e00780b */ /* 0x000fc40003f1d000 */
[----:B--2---:R-:W-:Y:S01]  /*29030*/  FSETP.NEU.FTZ.AND P1, PT, R64, -INF , PT ;  /* 0xff8000004000780b */ /* 0x004fe20003f3d000 */
[----:B------:R-:W-:Y:S01]  /*29040*/  FMUL.FTZ R64, R65, R64 ;  /* 0x0000004041407220 */ /* 0x000fe20000410000 */
[----:B------:R-:W-:-:S04]  /*29050*/  FSEL R6, R6, RZ, P0 ;  /* 0x000000ff06067208 */ /* 0x000fc80000000000 */
[----:B------:R-:W-:Y:S01]  /*29060*/  FSEL R64, R64, RZ, P1 ;  /* 0x000000ff40407208 */ /* 0x000fe20000800000 */
[-CC-:B------:R-:W-:Y:S01]  /*29070*/  FFMA.FTZ R217, R55, R65.reuse, -R6.reuse ;  /* 0x0000004137d97223 */ /* 0x180fe20000010806 */
[----:B------:R-:W-:-:S03]  /*29080*/  FFMA.FTZ R152, R27, R65, -R6 ;  /* 0x000000411b987223 */ /* 0x000fc60000010806 */
[-CC-:B------:R-:W-:Y:S01]  /*29090*/  FFMA.FTZ R153, R50, R65.reuse, -R64.reuse ;  /* 0x0000004132997223 */ /* 0x180fe20000010840 */
[-C--:B------:R-:W-:Y:S01]  /*290a0*/  FFMA.FTZ R202, R11, R65.reuse, -R64 ;  /* 0x000000410bca7223 */ /* 0x080fe20000010840 */
[----:B------:R-:W3:Y:S01]  /*290b0*/  MUFU.EX2 R217, R217 ;  /* 0x000000d900d97308 */ /* 0x000ee20000000800 */
[-C--:B------:R-:W-:Y:S01]  /*290c0*/  FFMA.FTZ R203, R28, R65.reuse, -R6 ;  /* 0x000000411ccb7223 */ /* 0x080fe20000010806 */
[-C--:B------:R-:W-:Y:S01]  /*290d0*/  FFMA.FTZ R216, R13, R65.reuse, -R64 ;  /* 0x000000410dd87223 */ /* 0x080fe20000010840 */
[----:B------:R-:W-:-:S05]  /*290e0*/  FFMA.FTZ R154, R29, R65, -R6 ;  /* 0x000000411d9a7223 */ /* 0x000fca0000010806 */
[----:B------:R-:W4:Y:S01]  /*290f0*/  MUFU.EX2 R153, R153 ;  /* 0x0000009900997308 */ /* 0x000f220000000800 */
[----:B------:R-:W-:-:S07]  /*29100*/  FFMA.FTZ R155, R14, R65, -R64 ;  /* 0x000000410e9b7223 */ /* 0x000fce0000010840 */
[----:B------:R-:W1:Y:S01]  /*29110*/  MUFU.EX2 R152, R152 ;  /* 0x0000009800987308 */ /* 0x000e620000000800 */
[----:B------:R-:W-:-:S07]  /*29120*/  FFMA.FTZ R15, R15, R65, -R64 ;  /* 0x000000410f0f7223 */ /* 0x000fce0000010840 */
[----:B------:R-:W2:Y:S01]  /*29130*/  MUFU.EX2 R202, R202 ;  /* 0x000000ca00ca7308 */ /* 0x000ea20000000800 */
[----:B------:R-:W-:-:S07]  /*29140*/  FFMA.FTZ R30, R30, R65, -R6 ;  /* 0x000000411e1e7223 */ /* 0x000fce0000010806 */
[----:B------:R-:W5:Y:S01]  /*29150*/  MUFU.EX2 R203, R203 ;  /* 0x000000cb00cb7308 */ /* 0x000f620000000800 */
[-CC-:B------:R-:W-:Y:S01]  /*29160*/  FFMA.FTZ R14, R18, R65.reuse, -R64.reuse ;  /* 0x00000041120e7223 */ /* 0x180fe20000010840 */
[----:B------:R-:W-:-:S06]  /*29170*/  FFMA.FTZ R13, R21, R65, -R64 ;  /* 0x00000041150d7223 */ /* 0x000fcc0000010840 */
[----:B------:R-:W5:Y:S01]  /*29180*/  MUFU.EX2 R216, R216 ;  /* 0x000000d800d87308 */ /* 0x000f620000000800 */
[-CC-:B------:R-:W-:Y:S01]  /*29190*/  FFMA.FTZ R31, R31, R65.reuse, -R6.reuse ;  /* 0x000000411f1f7223 */ /* 0x180fe20000010806 */
[----:B------:R-:W-:Y:S01]  /*291a0*/  FFMA.FTZ R190, R9, R65, -R6 ;  /* 0x0000004109be7223 */ /* 0x000fe20000010806 */
[----:B---3--:R-:W-:-:S05]  /*291b0*/  FADD.FTZ R7, R217, R66 ;  /* 0x00000042d9077221 */ /* 0x008fca0000010000 */
[----:B------:R-:W3:Y:S01]  /*291c0*/  MUFU.EX2 R154, R154 ;  /* 0x0000009a009a7308 */ /* 0x000ee20000000800 */
[----:B----4-:R-:W-:Y:S01]  /*291d0*/  FADD.FTZ R9, R153, R68 ;  /* 0x0000004499097221 */ /* 0x010fe20000010000 */
[----:B------:R-:W-:-:S06]  /*291e0*/  FFMA.FTZ R162, R20, R65, -R64 ;  /* 0x0000004114a27223 */ /* 0x000fcc0000010840 */
[----:B------:R-:W4:Y:S01]  /*291f0*/  MUFU.EX2 R155, R155 ;  /* 0x0000009b009b7308 */ /* 0x000f220000000800 */
[-CC-:B------:R-:W-:Y:S01]  /*29200*/  FFMA.FTZ R32, R32, R65.reuse, -R6.reuse ;  /* 0x0000004120207223 */ /* 0x180fe20000010806 */
[-CC-:B------:R-:W-:Y:S01]  /*29210*/  FFMA.FTZ R33, R33, R65.reuse, -R6.reuse ;  /* 0x0000004121217223 */ /* 0x180fe20000010806 */
[-CC-:B------:R-:W-:Y:S01]  /*29220*/  FFMA.FTZ R165, R34, R65.reuse, -R6.reuse ;  /* 0x0000004122a57223 */ /* 0x180fe20000010806 */
[----:B------:R-:W-:-:S04]  /*29230*/  FFMA.FTZ R164, R35, R65, -R6 ;  /* 0x0000004123a47223 */ /* 0x000fc80000010806 */
[----:B------:R-:W4:Y:S01]  /*29240*/  MUFU.EX2 R21, R30 ;  /* 0x0000001e00157308 */ /* 0x000f220000000800 */
[-CC-:B------:R-:W-:Y:S01]  /*29250*/  FFMA.FTZ R167, R36, R65.reuse, -R6.reuse ;  /* 0x0000004124a77223 */ /* 0x180fe20000010806 */
[-CC-:B------:R-:W-:Y:S01]  /*29260*/  FFMA.FTZ R166, R37, R65.reuse, -R6.reuse ;  /* 0x0000004125a67223 */ /* 0x180fe20000010806 */
[-CC-:B------:R-:W-:Y:S01]  /*29270*/  FFMA.FTZ R172, R38, R65.reuse, -R6.reuse ;  /* 0x0000004126ac7223 */ /* 0x180fe20000010806 */
[-CC-:B------:R-:W-:Y:S01]  /*29280*/  FFMA.FTZ R171, R39, R65.reuse, -R6.reuse ;  /* 0x0000004127ab7223 */ /* 0x180fe20000010806 */
[----:B------:R-:W-:-:S03]  /*29290*/  FFMA.FTZ R174, R40, R65, -R6 ;  /* 0x0000004128ae7223 */ /* 0x000fc60000010806 */
[----:B------:R-:W4:Y:S01]  /*292a0*/  MUFU.EX2 R15, R15 ;  /* 0x0000000f000f7308 */ /* 0x000f220000000800 */
        /* <DEDUP_REMOVED lines=8> */
[----:B------:R-:W4:Y:S01]  /*29330*/  MUFU.EX2 R20, R31 ;  /* 0x0000001f00147308 */ /* 0x000f220000000800 */
[----:B-1----:R-:W-:Y:S01]  /*29340*/  FADD.FTZ R6, R152, R7 ;  /* 0x0000000798067221 */ /* 0x002fe20000010000 */
[-CC-:B------:R-:W-:Y:S01]  /*29350*/  FFMA.FTZ R12, R23, R65.reuse, -R64.reuse ;  /* 0x00000041170c7223 */ /* 0x180fe20000010840 */
[----:B--2---:R-:W-:Y:S01]  /*29360*/  FADD.FTZ R9, R202, R9 ;  /* 0x00000009ca097221 */ /* 0x004fe20000010000 */
[----:B------:R-:W-:-:S04]  /*29370*/  FFMA.FTZ R23, R19, R65, -R64 ;  /* 0x0000004113177223 */ /* 0x000fc80000010840 */
[----:B------:R-:W1:Y:S01]  /*29380*/  MUFU.EX2 R14, R14 ;  /* 0x0000000e000e7308 */ /* 0x000e620000000800 */
[----:B-----5:R-:W-:Y:S01]  /*29390*/  FADD.FTZ R7, R203, R6 ;  /* 0x00000006cb077221 */ /* 0x020fe20000010000 */
[----:B------:R-:W-:Y:S01]  /*293a0*/  FADD.FTZ R6, R216, R9 ;  /* 0x00000009d8067221 */ /* 0x000fe20000010000 */
[----:B------:R-:W-:-:S05]  /*293b0*/  FFMA.FTZ R11, R72, R65, -R64 ;  /* 0x00000041480b7223 */ /* 0x000fca0000010840 */
[----:B------:R-:W2:Y:S01]  /*293c0*/  MUFU.EX2 R19, R32 ;  /* 0x0000002000137308 */ /* 0x000ea20000000800 */
[----:B---3--:R-:W-:Y:S01]  /*293d0*/  FADD.FTZ R8, R154, R7 ;  /* 0x000000079a087221 */ /* 0x008fe20000010000 */
[----:B----4-:R-:W-:-:S06]  /*293e0*/  FADD.FTZ R6, R155, R6 ;  /* 0x000000069b067221 */ /* 0x010fcc0000010000 */
[----:B------:R-:W3:Y:S01]  /*293f0*/  MUFU.EX2 R13, R13 ;  /* 0x0000000d000d7308 */ /* 0x000ee20000000800 */
[----:B------:R-:W-:Y:S01]  /*29400*/  FFMA.FTZ R168, R73, R65, -R64 ;  /* 0x0000004149a87223 */ /* 0x000fe20000010840 */
[----:B------:R-:W-:-:S06]  /*29410*/  FADD.FTZ R7, R21, R8 ;  /* 0x0000000815077221 */ /* 0x000fcc0000010000 */
[----:B------:R-:W4:Y:S01]  /*29420*/  MUFU.EX2 R18, R33 ;  /* 0x0000002100127308 */ /* 0x000f220000000800 */
[----:B------:R-:W-:Y:S01]  /*29430*/  FADD.FTZ R9, R15, R6 ;  /* 0x000000060f097221 */ /* 0x000fe20000010000 */
[----:B------:R-:W-:-:S06]  /*29440*/  FFMA.FTZ R170, R46, R65, -R64 ;  /* 0x000000412eaa7223 */ /* 0x000fcc0000010840 */
[----:B------:R-:W5:Y:S01]  /*29450*/  MUFU.EX2 R12, R12 ;  /* 0x0000000c000c7308 */ /* 0x000f620000000800 */
[----:B------:R-:W-:Y:S01]  /*29460*/  FADD.FTZ R6, R20, R7 ;  /* 0x0000000714067221 */ /* 0x000fe20000010000 */
[----:B-1----:R-:W-:-:S06]  /*29470*/  FADD.FTZ R8, R14, R9 ;  /* 0x000000090e087221 */ /* 0x002fcc0000010000 */
[----:B------:R-:W1:Y:S01]  /*29480*/  MUFU.EX2 R165, R165 ;  /* 0x000000a500a57308 */ /* 0x000e620000000800 */
[----:B------:R-:W-:-:S07]  /*29490*/  FFMA.FTZ R169, R47, R65, -R64 ;  /* 0x000000412fa97223 */ /* 0x000fce0000010840 */
[----:B------:R-:W1:Y:S01]  /*294a0*/  MUFU.EX2 R11, R11 ;  /* 0x0000000b000b7308 */ /* 0x000e620000000800 */
[----:B--2---:R-:W-:Y:S01]  /*294b0*/  FADD.FTZ R7, R19, R6 ;  /* 0x0000000613077221 */ /* 0x004fe20000010000 */
[----:B---3--:R-:W-:-:S06]  /*294c0*/  FADD.FTZ R9, R13, R8 ;  /* 0x000000080d097221 */ /* 0x008fcc0000010000 */
[----:B------:R-:W2:Y:S01]  /*294d0*/  MUFU.EX2 R164, R164 ;  /* 0x000000a400a47308 */ /* 0x000ea20000000800 */
[----:B------:R-:W-:-:S07]  /*294e0*/  FFMA.FTZ R176, R49, R65, -R64 ;  /* 0x0000004131b07223 */ /* 0x000fce0000010840 */
[----:B------:R-:W3:Y:S01]  /*294f0*/  MUFU.EX2 R168, R168 ;  /* 0x000000a800a87308 */ /* 0x000ee20000000800 */
[----:B----4-:R-:W-:Y:S01]  /*29500*/  FADD.FTZ R6, R18, R7 ;  /* 0x0000000712067221 */ /* 0x010fe20000010000 */
[----:B-----5:R-:W-:-:S06]  /*29510*/  FADD.FTZ R8, R12, R9 ;  /* 0x000000090c087221 */ /* 0x020fcc0000010000 */
[----:B------:R-:W4:Y:S01]  /*29520*/  MUFU.EX2 R167, R167 ;  /* 0x000000a700a77308 */ /* 0x000f220000000800 */
[----:B------:R-:W-:-:S07]  /*29530*/  FFMA.FTZ R175, R57, R65, -R64 ;  /* 0x0000004139af7223 */ /* 0x000fce0000010840 */
[----:B------:R-:W5:Y:S01]  /*29540*/  MUFU.EX2 R170, R170 ;  /* 0x000000aa00aa7308 */ /* 0x000f620000000800 */
[----:B-1----:R-:W-:Y:S01]  /*29550*/  FADD.FTZ R7, R165, R6 ;  /* 0x00000006a5077221 */ /* 0x002fe20000010000 */
[----:B------:R-:W-:-:S06]  /*29560*/  FADD.FTZ R9, R11, R8 ;  /* 0x000000080b097221 */ /* 0x000fcc0000010000 */
        /* <DEDUP_REMOVED lines=25> */
[----:B------:R-:W4:Y:S08]  /*29700*/  MUFU.EX2 R180, R180 ;  /* 0x000000b400b47308 */ /* 0x000f300000000800 */
[----:B------:R-:W5:Y:S01]  /*29710*/  MUFU.EX2 R183, R183 ;  /* 0x000000b700b77308 */ /* 0x000f620000000800 */
[----:B-1----:R-:W-:Y:S01]  /*29720*/  FADD.FTZ R6, R174, R7 ;  /* 0x00000007ae067221 */ /* 0x002fe20000010000 */
[----:B------:R-:W-:-:S06]  /*29730*/  FADD.FTZ R8, R178, R9 ;  /* 0x00000009b2087221 */ /* 0x000fcc0000010000 */
[----:B------:R-:W1:Y:S08]  /*29740*/  MUFU.EX2 R179, R179 ;  /* 0x000000b300b37308 */ /* 0x000e700000000800 */
        /* <DEDUP_REMOVED lines=18> */
[----:B------:R-:W2:Y:S08]  /*29870*/  MUFU.EX2 R190, R190 ;  /* 0x000000be00be7308 */ /* 0x000eb00000000800 */
        /* <DEDUP_REMOVED lines=10> */
[----:B---3--:R-:W-:-:S03]  /*29920*/  FADD.FTZ R7, R161, R6 ;  /* 0x00000006a1077221 */ /* 0x008fc60000010000 */
[----:B----4-:R-:W-:Y:S01]  /*29930*/  FADD.FTZ R9, R189, R8 ;  /* 0x00000008bd097221 */ /* 0x010fe20000010000 */
[----:B-----5:R-:W-:-:S03]  /*29940*/  FADD.FTZ R6, R160, R7 ;  /* 0x00000007a0067221 */ /* 0x020fc60000010000 */
[----:B-1----:R-:W-:Y:S01]  /*29950*/  FADD.FTZ R9, R188, R9 ;  /* 0x00000009bc097221 */ /* 0x002fe20000010000 */
[----:B------:R-:W-:-:S04]  /*29960*/  FADD.FTZ R27, R159, R6 ;  /* 0x000000069f1b7221 */ /* 0x000fc80000010000 */
[----:B------:R1:W-:Y:S04]  /*29970*/  ST.E desc[UR4][R2.64+0x10], R9 ;  /* 0x0000100902007985 */ /* 0x0003e8000c101904 */
[----:B------:R2:W-:Y:S04]  /*29980*/  ST.E desc[UR6][R2.64+0x14], R27 ;  /* 0x0000141b02007985 */ /* 0x0005e8000c101906 */
[----:B------:R-:W1:Y:S01]  /*29990*/  LDL.64 R6, [R0+0x80] ;  /* 0x0000800000067983 */ /* 0x000e620000100a00 */
[----:B------:R-:W-:Y:S02]  /*299a0*/  R2UR UR10, R4 ;  /* 0x00000000040a72ca */ /* 0x000fe400000e0000 */
[----:B------:R-:W-:-:S02]  /*299b0*/  R2UR UR11, R5 ;  /* 0x00000000050b72ca */ /* 0x000fc400000e0000 */
[C---:B------:R-:W-:Y:S02]  /*299c0*/  R2UR UR12, R4.reuse ;  /* 0x00000000040c72ca */ /* 0x040fe400000e0000 */
[----:B------:R-:W-:Y:S01]  /*299d0*/  R2UR UR13, R5 ;  /* 0x00000000050d72ca */ /* 0x000fe200000e0000 */
[----:B-1----:R-:W3:Y:S08]  /*299e0*/  LD.E R9, desc[UR8][R6.64+0x10] ;  /* 0x0000100806097980 */ /* 0x002ef0000c101900 */
[----:B--2---:R-:W2:Y:S04]  /*299f0*/  LD.E R3, desc[UR10][R6.64+0x14] ;  /* 0x0000140a06037980 */ /* 0x004ea8000c101900 */
[----:B------:R-:W4:Y:S01]  /*29a00*/  LD.E R27, desc[UR12][R6.64+0x20] ;  /* 0x0000200c061b7980 */ /* 0x000f22000c101900 */
[----:B------:R-:W-:-:S02]  /*29a10*/  R2UR UR18, R4 ;  /* 0x00000000041272ca */ /* 0x000fc400000e0000 */
[C---:B------:R-:W-:Y:S01]  /*29a20*/  R2UR UR19, R5.reuse ;  /* 0x00000000051372ca */ /* 0x040fe200000e0000 */
[----:B------:R-:W5:Y:S01]  /*29a30*/  LD.E R2, desc[UR6][R6.64+0x8] ;  /* 0x0000080606027980 */ /* 0x000f62000c101900 */
[C---:B------:R-:W-:Y:S02]  /*29a40*/  R2UR UR14, R4.reuse ;  /* 0x00000000040e72ca */ /* 0x040fe400000e0000 */
[C---:B------:R-:W-:Y:S01]  /*29a50*/  R2UR UR15, R5.reuse ;  /* 0x00000000050f72ca */ /* 0x040fe200000e0000 */
[----:B------:R-:W5:Y:S01]  /*29a60*/  LD.E R29, desc[UR4][R6.64] ;  /* 0x00000004061d7980 */ /* 0x000f62000c101900 */
[----:B------:R-:W-:Y:S02]  /*29a70*/  R2UR UR16, R4 ;  /* 0x00000000041072ca */ /* 0x000fe400000e0000 */
[----:B------:R-:W-:Y:S01]  /*29a80*/  R2UR UR17, R5 ;  /* 0x00000000051172ca */ /* 0x000fe200000e0000 */
        /* <DEDUP_REMOVED lines=38> */
[----:B---3--:R-:W-:-:S05]  /*29cf0*/  FMUL.FTZ R9, R24, R9 ;  /* 0x0000000918097220 */ /* 0x008fca0000410000 */
[----:B------:R1:W-:Y:S04]  /*29d00*/  ST.E desc[UR8][R6.64+0x10], R9 ;  /* 0x0000100906007985 */ /* 0x0003e8000c101908 */
[----:B-1----:R-:W3:Y:S01]  /*29d10*/  LD.E R9, desc[UR6][R6.64+0x154] ;  /* 0x0001540606097980 */ /* 0x002ee2000c101900 */
[C---:B--2---:R-:W-:Y:S01]  /*29d20*/  FMUL.FTZ R3, R24.reuse, R3 ;  /* 0x0000000318037220 */ /* 0x044fe20000410000 */
[----:B----4-:R-:W-:-:S04]  /*29d30*/  FMUL.FTZ R27, R24, R27 ;  /* 0x0000001b181b7220 */ /* 0x010fc80000410000 */
[----:B------:R1:W-:Y:S04]  /*29d40*/  ST.E desc[UR10][R6.64+0x14], R3 ;  /* 0x0000140306007985 */ /* 0x0003e8000c10190a */
[----:B------:R2:W-:Y:S04]  /*29d50*/  ST.E desc[UR12][R6.64+0x20], R27 ;  /* 0x0000201b06007985 */ /* 0x0005e8000c10190c */
[----:B-1----:R-:W4:Y:S04]  /*29d60*/  LD.E R3, desc[UR18][R6.64+0x150] ;  /* 0x0001501206037980 */ /* 0x002f28000c101900 */
[----:B--2---:R-:W2:Y:S01]  /*29d70*/  LD.E R27, desc[UR6][R6.64+0x160] ;  /* 0x00016006061b7980 */ /* 0x004ea2000c101900 */
[----:B---3--:R-:W-:-:S05]  /*29d80*/  FMUL.FTZ R9, R24, R9 ;  /* 0x0000000918097220 */ /* 0x008fca0000410000 */
[----:B------:R1:W-:Y:S04]  /*29d90*/  ST.E desc[UR4][R6.64+0x154], R9 ;  /* 0x0001540906007985 */ /* 0x0003e8000c101904 */
[----:B-1----:R-:W3:Y:S01]  /*29da0*/  LD.E R9, desc[UR6][R6.64+0x170] ;  /* 0x0001700606097980 */ /* 0x002ee2000c101900 */
[C---:B----4-:R-:W-:Y:S01]  /*29db0*/  FMUL.FTZ R3, R24.reuse, R3 ;  /* 0x0000000318037220 */ /* 0x050fe20000410000 */
[----:B--2---:R-:W-:-:S04]  /*29dc0*/  FMUL.FTZ R27, R24, R27 ;  /* 0x0000001b181b7220 */ /* 0x004fc80000410000 */
        /* <DEDUP_REMOVED lines=50> */
[----:B------:R5:W-:Y:S02]  /*2a0f0*/  ST.E desc[UR4][R6.64+0x1e4], R9 ;  /* 0x0001e40906007985 */ /* 0x000be4000c101904 */
[----:B-----5:R-:W-:Y:S02]  /*2a100*/  FMUL.FTZ R9, R25, R2 ;  /* 0x0000000219097220 */ /* 0x020fe40000410000 */
[----:B------:R-:W3:Y:S01]  /*2a110*/  LD.E R2, desc[UR6][R6.64+0xc] ;  /* 0x00000c0606027980 */ /* 0x000ee2000c101900 */
[C---:B----4-:R-:W-:Y:S01]  /*2a120*/  FMUL.FTZ R3, R24.reuse, R3 ;  /* 0x0000000318037220 */ /* 0x050fe20000410000 */
[----:B--2---:R-:W-:-:S04]  /*2a130*/  FMUL.FTZ R27, R24, R27 ;  /* 0x0000001b181b7220 */ /* 0x004fc80000410000 */
[----:B------:R1:W-:Y:S04]  /*2a140*/  ST.E desc[UR4][R6.64+0x1e0], R3 ;  /* 0x0001e00306007985 */ /* 0x0003e8000c101904 */
[----:B------:R3:W-:Y:S04]  /*2a150*/  ST.E desc[UR4][R6.64+0x1f0], R27 ;  /* 0x0001f01b06007985 */ /* 0x0007e8000c101904 */
[----:B-1----:R-:W2:Y:S01]  /*2a160*/  LD.E R3, desc[UR6][R6.64+0x1f4] ;  /* 0x0001f40606037980 */ /* 0x002ea2000c101900 */
[----:B---3--:R-:W-:-:S03]  /*2a170*/  FMUL.FTZ R27, R25, R2 ;  /* 0x00000002191b7220 */ /* 0x008fc60000410000 */
[----:B------:R-:W3:Y:S01]  /*2a180*/  LD.E R2, desc[UR6][R6.64+0x18] ;  /* 0x0000180606027980 */ /* 0x000ee2000c101900 */
[----:B--2---:R-:W-:-:S05]  /*2a190*/  FMUL.FTZ R3, R24, R3 ;  /* 0x0000000318037220 */ /* 0x004fca0000410000 */
[----:B------:R3:W-:Y:S02]  /*2a1a0*/  ST.E desc[UR4][R6.64+0x1f4], R3 ;  /* 0x0001f40306007985 */ /* 0x0007e4000c101904 */
[C---:B---3--:R-:W-:Y:S02]  /*2a1b0*/  FMUL.FTZ R3, R25.reuse, R2 ;  /* 0x0000000219037220 */ /* 0x048fe40000410000 */
[----:B------:R-:W2:Y:S04]  /*2a1c0*/  LD.E R2, desc[UR6][R6.64+0x1c] ;  /* 0x00001c0606027980 */ /* 0x000ea8000c101900 */
[----:B------:R2:W-:Y:S02]  /*2a1d0*/  ST.E desc[UR4][R6.64+0x8], R9 ;  /* 0x0000080906007985 */ /* 0x0005e4000c101904 */
[----:B--2---:R-:W-:-:S02]  /*2a1e0*/  FMUL.FTZ R9, R25, R2 ;  /* 0x0000000219097220 */ /* 0x004fc40000410000 */
[----:B------:R-:W2:Y:S04]  /*2a1f0*/  LD.E R2, desc[UR6][R6.64+0x28] ;  /* 0x0000280606027980 */ /* 0x000ea8000c101900 */
[----:B------:R2:W-:Y:S02]  /*2a200*/  ST.E desc[UR4][R6.64+0xc], R27 ;  /* 0x00000c1b06007985 */ /* 0x0005e4000c101904 */
[C---:B--2---:R-:W-:Y:S02]  /*2a210*/  FMUL.FTZ R27, R25.reuse, R2 ;  /* 0x00000002191b7220 */ /* 0x044fe40000410000 */
        /* <DEDUP_REMOVED lines=42> */
[----:B------:R-:W2:Y:S01]  /*2a4c0*/  LD.E R2, desc[UR6][R6.64+0x9c] ;  /* 0x00009c0606027980 */ /* 0x000ea2000c101900 */
        /* <DEDUP_REMOVED lines=80> */
[----:B------:R3:W-:Y:S01]  /*2a9d0*/  ST.E desc[UR4][R6.64+0x98], R9 ;  /* 0x0000980906007985 */ /* 0x0007e2000c101904 */
[----:B--2---:R-:W-:-:S05]  /*2a9e0*/  FMUL.FTZ R27, R25, R2 ;  /* 0x00000002191b7220 */ /* 0x004fca0000410000 */
[----:B------:R2:W-:Y:S04]  /*2a9f0*/  ST.E desc[UR4][R6.64+0x9c], R27 ;  /* 0x00009c1b06007985 */ /* 0x0005e8000c101904 */
[----:B------:R-:W1:Y:S02]  /*2aa00*/  LD.E R2, desc[UR6][R6.64+0xa8] ;  /* 0x0000a80606027980 */ /* 0x000e64000c101900 */
[----:B-1----:R-:W-:-:S05]  /*2aa10*/  FMUL.FTZ R3, R25, R2 ;  /* 0x0000000219037220 */ /* 0x002fca0000410000 */
[----:B------:R1:W-:Y:S04]  /*2aa20*/  ST.E desc[UR4][R6.64+0xa8], R3 ;  /* 0x0000a80306007985 */ /* 0x0003e8000c101904 */
[----:B------:R-:W3:Y:S02]  /*2aa30*/  LD.E R2, desc[UR6][R6.64+0xac] ;  /* 0x0000ac0606027980 */ /* 0x000ee4000c101900 */
[----:B---3--:R-:W-:-:S05]  /*2aa40*/  FMUL.FTZ R9, R25, R2 ;  /* 0x0000000219097220 */ /* 0x008fca0000410000 */
[----:B------:R3:W-:Y:S04]  /*2aa50*/  ST.E desc[UR4][R6.64+0xac], R9 ;  /* 0x0000ac0906007985 */ /* 0x0007e8000c101904 */
[----:B------:R-:W2:Y:S02]  /*2aa60*/  LD.E R2, desc[UR6][R6.64+0xb8] ;  /* 0x0000b80606027980 */ /* 0x000ea4000c101900 */
        /* <DEDUP_REMOVED lines=112> */
[----:B------:R-:W-:Y:S04]  /*2b170*/  ST.E desc[UR4][R6.64+0x1dc], R3 ;  /* 0x0001dc0306007985 */ /* 0x000fe8000c101904 */
[----:B------:R-:W3:Y:S02]  /*2b180*/  LD.E R2, desc[UR6][R6.64+0x1e8] ;  /* 0x0001e80606027980 */ /* 0x000ee4000c101900 */
[----:B---3--:R-:W-:-:S05]  /*2b190*/  FMUL.FTZ R9, R25, R2 ;  /* 0x0000000219097220 */ /* 0x008fca0000410000 */
[----:B------:R1:W-:Y:S04]  /*2b1a0*/  ST.E desc[UR4][R6.64+0x1e8], R9 ;  /* 0x0001e80906007985 */ /* 0x0003e8000c101904 */
[----:B------:R-:W2:Y:S02]  /*2b1b0*/  LD.E R2, desc[UR6][R6.64+0x1ec] ;  /* 0x0001ec0606027980 */ /* 0x000ea4000c101900 */
[----:B--2---:R-:W-:-:S05]  /*2b1c0*/  FMUL.FTZ R27, R25, R2 ;  /* 0x00000002191b7220 */ /* 0x004fca0000410000 */
[----:B------:R2:W-:Y:S04]  /*2b1d0*/  ST.E desc[UR4][R6.64+0x1ec], R27 ;  /* 0x0001ec1b06007985 */ /* 0x0005e8000c101904 */
[----:B------:R-:W3:Y:S02]  /*2b1e0*/  LD.E R2, desc[UR6][R6.64+0x1f8] ;  /* 0x0001f80606027980 */ /* 0x000ee4000c101900 */
[----:B---3--:R-:W-:-:S05]  /*2b1f0*/  FMUL.FTZ R29, R25, R2 ;  /* 0x00000002191d7220 */ /* 0x008fca0000410000 */
[----:B------:R-:W-:Y:S04]  /*2b200*/  ST.E desc[UR4][R6.64+0x1f8], R29 ;  /* 0x0001f81d06007985 */ /* 0x000fe8000c101904 */
[----:B------:R-:W1:Y:S01]  /*2b210*/  LD.E R2, desc[UR6][R6.64+0x1fc] ;  /* 0x0001fc0606027980 */ /* 0x000e62000c101900 */
[----:B------:R-:W-:Y:S01]  /*2b220*/  LEA.HI R28, R199, 0x8, RZ, 0x19 ;  /* 0x00000008c71c7811 */ /* 0x000fe200078fc8ff */
[----:B-1----:R-:W-:-:S05]  /*2b230*/  FMUL.FTZ R9, R25, R2 ;  /* 0x0000000219097220 */ /* 0x002fca0000410000 */
[----:B------:R1:W-:Y:S04]  /*2b240*/  ST.E desc[UR4][R6.64+0x1fc], R9 ;  /* 0x0001fc0906007985 */ /* 0x0003e8000c101904 */
[----:B------:R-:W3:Y:S01]  /*2b250*/  LDL.64 R2, [R0+0x80] ;  /* 0x0000800000027983 */ /* 0x000ee20000100a00 */
[----:B------:R4:W-:Y:S06]  /*2b260*/  BAR.SYNC.DEFER_BLOCKING R28, 0x100 ;  /* 0x0004001c0000751d */ /* 0x0009ec0000010000 */
[----:B--2---:R-:W2:Y:S04]  /*2b270*/  LDL.64 R26, [R0] ;  /* 0x00000000001a7983 */ /* 0x004ea80000100a00 */
[----:B------:R-:W5:Y:S04]  /*2b280*/  LDL.64 R24, [R0+0x98] ;  /* 0x0000980000187983 */ /* 0x000f680000100a00 */
[----:B-1----:R-:W4:Y:S04]  /*2b290*/  LDL.64 R8, [R0+0x88] ;  /* 0x0000880000087983 */ /* 0x002f280000100a00 */
[----:B---3--:R-:W3:Y:S04]  /*2b2a0*/  LD.E R29, desc[UR4][R2.64] ;  /* 0x00000004021d7980 */ /* 0x008ee8000c101900 */
[----:B--2---:R-:W2:Y:S04]  /*2b2b0*/  LD.E R219, desc[UR6][R26.64] ;  /* 0x000000061adb7980 */ /* 0x004ea8000c101900 */
[----:B-----5:R-:W2:Y:S04]  /*2b2c0*/  LD.E.64 R6, desc[UR4][R24.64] ;  /* 0x0000000418067980 */ /* 0x020ea8000c101b00 */
[----:B---3--:R1:W-:Y:S04]  /*2b2d0*/  ST.E desc[UR8][R2.64], R29 ;  /* 0x0000001d02007985 */ /* 0x0083e8000c101908 */
[----:B------:R-:W3:Y:S04]  /*2b2e0*/  LD.E R31, desc[UR10][R2.64+0x4] ;  /* 0x0000040a021f7980 */ /* 0x000ee8000c101900 */
[----:B---3--:R3:W-:Y:S04]  /*2b2f0*/  ST.E desc[UR4][R2.64+0x4], R31 ;  /* 0x0000041f02007985 */ /* 0x0087e8000c101904 */
[----:B------:R-:W5:Y:S04]  /*2b300*/  LD.E R33, desc[UR6][R2.64+0x8] ;  /* 0x0000080602217980 */ /* 0x000f68000c101900 */
[----:B-----5:R-:W-:Y:S04]  /*2b310*/  ST.E desc[UR4][R2.64+0x8], R33 ;  /* 0x0000082102007985 */ /* 0x020fe8000c101904 */
[----:B------:R-:W5:Y:S04]  /*2b320*/  LD.E R27, desc[UR6][R2.64+0xc] ;  /* 0x00000c06021b7980 */ /* 0x000f68000c101900 */
[----:B-----5:R5:W-:Y:S04]  /*2b330*/  ST.E desc[UR4][R2.64+0xc], R27 ;  /* 0x00000c1b02007985 */ /* 0x020be8000c101904 */
[----:B------:R-:W4:Y:S04]  /*2b340*/  LD.E R25, desc[UR6][R2.64+0x10] ;  /* 0x0000100602197980 */ /* 0x000f28000c101900 */
[----:B----4-:R4:W-:Y:S04]  /*2b350*/  ST.E desc[UR4][R2.64+0x10], R25 ;  /* 0x0000101902007985 */ /* 0x0109e8000c101904 */
[----:B-1----:R-:W2:Y:S04]  /*2b360*/  LD.E R29, desc[UR6][R2.64+0x14] ;  /* 0x00001406021d7980 */ /* 0x002ea8000c101900 */
[----:B--2---:R1:W-:Y:S04]  /*2b370*/  ST.E desc[UR4][R2.64+0x14], R29 ;  /* 0x0000141d02007985 */ /* 0x0043e8000c101904 */
[----:B---3--:R-:W2:Y:S04]  /*2b380*/  LD.E R31, desc[UR6][R2.64+0x18] ;  /* 0x00001806021f7980 */ /* 0x008ea8000c101900 */
[----:B--2---:R2:W-:Y:S04]  /*2b390*/  ST.E desc[UR4][R2.64+0x18], R31 ;  /* 0x0000181f02007985 */ /* 0x0045e8000c101904 */
[----:B-----5:R-:W3:Y:S04]  /*2b3a0*/  LD.E R27, desc[UR6][R2.64+0x1c] ;  /* 0x00001c06021b7980 */ /* 0x020ee8000c101900 */
[----:B---3--:R3:W-:Y:S04]  /*2b3b0*/  ST.E desc[UR4][R2.64+0x1c], R27 ;  /* 0x00001c1b02007985 */ /* 0x0087e8000c101904 */
[----:B----4-:R-:W4:Y:S04]  /*2b3c0*/  LD.E R25, desc[UR6][R2.64+0x20] ;  /* 0x0000200602197980 */ /* 0x010f28000c101900 */
[----:B----4-:R4:W-:Y:S04]  /*2b3d0*/  ST.E desc[UR4][R2.64+0x20], R25 ;  /* 0x0000201902007985 */ /* 0x0109e8000c101904 */
[----:B-1----:R-:W5:Y:S04]  /*2b3e0*/  LD.E R29, desc[UR6][R2.64+0x24] ;  /* 0x00002406021d7980 */ /* 0x002f68000c101900 */
[----:B-----5:R1:W-:Y:S04]  /*2b3f0*/  ST.E desc[UR4][R2.64+0x24], R29 ;  /* 0x0000241d02007985 */ /* 0x0203e8000c101904 */
[----:B--2---:R-:W2:Y:S04]  /*2b400*/  LD.E R31, desc[UR6][R2.64+0x28] ;  /* 0x00002806021f7980 */ /* 0x004ea8000c101900 */
[----:B--2---:R2:W-:Y:S04]  /*2b410*/  ST.E desc[UR4][R2.64+0x28], R31 ;  /* 0x0000281f02007985 */ /* 0x0045e8000c101904 */
[----:B---3--:R-:W3:Y:S04]  /*2b420*/  LD.E R27, desc[UR6][R2.64+0x2c] ;  /* 0x00002c06021b7980 */ /* 0x008ee8000c101900 */
        /* <DEDUP_REMOVED lines=228> */
[----:B-----5:R-:W-:Y:S04]  /*2c270*/  ST.E desc[UR4][R2.64+0x1f4], R29 ;  /* 0x0001f41d02007985 */ /* 0x020fe8000c101904 */
[----:B--2---:R-:W2:Y:S04]  /*2c280*/  LD.E R31, desc[UR6][R2.64+0x1f8] ;  /* 0x0001f806021f7980 */ /* 0x004ea8000c101900 */
[----:B--2---:R-:W-:Y:S04]  /*2c290*/  ST.E desc[UR4][R2.64+0x1f8], R31 ;  /* 0x0001f81f02007985 */ /* 0x004fe8000c101904 */
[----:B---3--:R-:W2:Y:S01]  /*2c2a0*/  LD.E R27, desc[UR6][R2.64+0x1fc] ;  /* 0x0001fc06021b7980 */ /* 0x008ea2000c101900 */
[----:B------:R-:W-:-:S02]  /*2c2b0*/  R2UR UR20, R4 ;  /* 0x00000000041472ca */ /* 0x000fc400000e0000 */
[C---:B------:R-:W-:Y:S02]  /*2c2c0*/  R2UR UR21, R5.reuse ;  /* 0x00000000051572ca */ /* 0x040fe400000e0000 */
[C---:B------:R-:W-:Y:S02]  /*2c2d0*/  R2UR UR22, R4.reuse ;  /* 0x00000000041672ca */ /* 0x040fe400000e0000 */
[C---:B------:R-:W-:Y:S02]  /*2c2e0*/  R2UR UR23, R5.reuse ;  /* 0x00000000051772ca */ /* 0x040fe400000e0000 */
[C---:B------:R-:W-:Y:S02]  /*2c2f0*/  R2UR UR24, R4.reuse ;  /* 0x00000000041872ca */ /* 0x040fe400000e0000 */
[----:B------:R-:W-:Y:S02]  /*2c300*/  R2UR UR25, R5 ;  /* 0x00000000051972ca */ /* 0x000fe400000e0000 */
        /* <DEDUP_REMOVED lines=20> */
[----:B------:R-:W-:Y:S02]  /*2c450*/  R2UR UR58, R4 ;  /* 0x00000000043a72ca */ /* 0x000fe400000e0000 */
[----:B------:R-:W-:Y:S01]  /*2c460*/  R2UR UR59, R5 ;  /* 0x00000000053b72ca */ /* 0x000fe200000e0000 */
[----:B--2---:R1:W-:Y:S04]  /*2c470*/  ST.E desc[UR4][R2.64+0x1fc], R27 ;  /* 0x0001fc1b02007985 */ /* 0x0043e8000c101904 */
[----:B------:R-:W2:Y:S04]  /*2c480*/  LD.E R218, desc[UR6][R8.64] ;  /* 0x0000000608da7980 */ /* 0x000ea8000c101900 */
[----:B------:R-:W3:Y:S04]  /*2c490*/  LD.E R24, desc[UR8][R2.64] ;  /* 0x0000000802187980 */ /* 0x000ee8000c101900 */
[----:B----4-:R-:W3:Y:S04]  /*2c4a0*/  LD.E R25, desc[UR10][R2.64+0x4] ;  /* 0x0000040a02197980 */ /* 0x010ee8000c101900 */
[----:B------:R-:W3:Y:S04]  /*2c4b0*/  LD.E R26, desc[UR12][R2.64+0x8] ;  /* 0x0000080c021a7980 */ /* 0x000ee8000c101900 */
[----:B-1----:R-:W3:Y:S04]  /*2c4c0*/  LD.E R27, desc[UR14][R2.64+0xc] ;  /* 0x00000c0e021b7980 */ /* 0x002ee8000c101900 */
        /* <DEDUP_REMOVED lines=124> */
[----:B------:R-:W-:Y:S01]  /*2cc90*/  IMAD R6, R219, 0xc00, R6 ;  /* 0x00000c00db067824 */ /* 0x000fe200078e0206 */
[----:B--2---:R-:W-:-:S02]  /*2cca0*/  ISETP.NE.U32.AND P0, PT, R218, RZ, PT ;  /* 0x000000ffda00720c */ /* 0x004fc40003f05070 */
[----:B------:R-:W-:Y:S02]  /*2ccb0*/  R2UR UR7, R7 ;  /* 0x00000000070772ca */ /* 0x000fe400000e0000 */
[----:B------:R-:W-:Y:S02]  /*2ccc0*/  R2UR UR6, R6 ;  /* 0x00000000060672ca */ /* 0x000fe400000e0000 */
[----:B------:R-:W-:Y:S02]  /*2ccd0*/  F2FP.F16.F32.PACK_AB R152, R152, R217 ;  /* 0x000000d99898723e */ /* 0x000fe400000000ff */
[----:B------:R-:W-:Y:S02]  /*2cce0*/  F2FP.F16.F32.PACK_AB R154, R154, R203 ;  /* 0x000000cb9a9a723e */ /* 0x000fe400000000ff */
[----:B------:R-:W-:Y:S02]  /*2ccf0*/  F2FP.F16.F32.PACK_AB R153, R202, R153 ;  /* 0x00000099ca99723e */ /* 0x000fe400000000ff */
[----:B------:R-:W-:Y:S01]  /*2cd00*/  F2FP.F16.F32.PACK_AB R155, R155, R216 ;  /* 0x000000d89b9b723e */ /* 0x000fe200000000ff */
[----:B------:R-:W-:Y:S01]  /*2cd10*/  VOTEU.ANY UP0, P0 ;  /* 0x00000000003f7886 */ /* 0x000fe20000000100 */
        /* <DEDUP_REMOVED lines=19> */
[----:B------:R-:W-:Y:S01]  /*2ce50*/  R2UR UR25, R5 ;  /* 0x00000000051972ca */ /* 0x000fe200000e0000 */
[----:B---3--:R-:W-:-:S06]  /*2ce60*/  WARPGROUP.ARRIVE ;  /* 0x00000000000079c5 */ /* 0x008fcc0000000000 */
[----:B------:R-:W-:Y:S01]  /*2ce70*/  HGMMA.64x256x16.F32 R24, R152, gdesc[UR4].tnspB, R24, UP0, gsb0 ;  /* 0x43e0000498187df0 */ /* 0x000fe2000b800818 */
        /* <DEDUP_REMOVED lines=17> */
[----:B------:R-:W-:Y:S01]  /*2cf90*/  R2UR UR55, R5 ;  /* 0x00000000053772ca */ /* 0x000fe200000e0000 */
[----:B------:R-:W-:-:S02]  /*2cfa0*/  WARPGROUP.DEPBAR.LE gsb0, 0x0 ;  /* 0x00008000000079c5 */ /* 0x000fc40000010000 */
[----:B------:R1:W-:Y:S01]  /*2cfb0*/  ST.E desc[UR4][R2.64], R24 ;  /* 0x0000001802007985 */ /* 0x0003e2000c101904 */
[C---:B------:R-:W-:Y:S02]  /*2cfc0*/  R2UR UR4, R4.reuse ;  /* 0x00000000040472ca */ /* 0x040fe400000e0000 */
[C---:B------:R-:W-:Y:S01]  /*2cfd0*/  R2UR UR5, R5.reuse ;  /* 0x00000000050572ca */ /* 0x040fe200000e0000 */
[----:B------:R2:W-:Y:S01]  /*2cfe0*/  ST.E desc[UR6][R2.64+0x4], R25 ;  /* 0x0000041902007985 */ /* 0x0005e2000c101906 */
[C---:B------:R-:W-:Y:S02]  /*2cff0*/  R2UR UR6, R4.reuse ;  /* 0x00000000040672ca */ /* 0x040fe400000e0000 */
[C---:B------:R-:W-:Y:S01]  /*2d000*/  R2UR UR7, R5.reuse ;  /* 0x00000000050772ca */ /* 0x040fe200000e0000 */
[----:B------:R3:W-:Y:S01]  /*2d010*/  ST.E desc[UR8][R2.64+0x8], R26 ;  /* 0x0000081a02007985 */ /* 0x0007e2000c101908 */
[C---:B------:R-:W-:Y:S02]  /*2d020*/  R2UR UR8, R4.reuse ;  /* 0x00000000040872ca */ /* 0x040fe400000e0000 */
[----:B------:R-:W-:Y:S01]  /*2d030*/  R2UR UR9, R5 ;  /* 0x00000000050972ca */ /* 0x000fe200000e0000 */
[----:B------:R4:W-:Y:S01]  /*2d040*/  ST.E desc[UR10][R2.64+0xc], R27 ;  /* 0x00000c1b02007985 */ /* 0x0009e2000c10190a */
[----:B------:R-:W-:-:S02]  /*2d050*/  R2UR UR10, R4 ;  /* 0x00000000040a72ca */ /* 0x000fc400000e0000 */
        /* <DEDUP_REMOVED lines=27> */
[----:B------:R-:W-:Y:S01]  /*2d210*/  R2UR UR7, R5 ;  /* 0x00000000050772ca */ /* 0x000fe200000e0000 */
[----:B------:R5:W-:Y:S04]  /*2d220*/  ST.E desc[UR8][R2.64+0x34], R37 ;  /* 0x0000342502007985 */ /* 0x000be8000c101908 */
[----:B------:R5:W-:Y:S04]  /*2d230*/  ST.E desc[UR10][R2.64+0x38], R38 ;  /* 0x0000382602007985 */ /* 0x000be8000c10190a */
[----:B------:R5:W-:Y:S04]  /*2d240*/  ST.E desc[UR12][R2.64+0x3c], R39 ;  /* 0x00003c2702007985 */ /* 0x000be8000c10190c */
[----:B------:R5:W-:Y:S04]  /*2d250*/  ST.E desc[UR14][R2.64+0x40], R40 ;  /* 0x0000402802007985 */ /* 0x000be8000c10190e */
[----:B------:R5:W-:Y:S04]  /*2d260*/  ST.E desc[UR16][R2.64+0x44], R41 ;  /* 0x0000442902007985 */ /* 0x000be8000c101910 */
[----:B------:R5:W-:Y:S01]  /*2d270*/  ST.E desc[UR18][R2.64+0x48], R42 ;  /* 0x0000482a02007985 */ /* 0x000be2000c101912 */
[----:B------:R-:W-:-:S03]  /*2d280*/  R2UR UR8, R4 ;  /* 0x00000000040872ca */ /* 0x000fc600000e0000 */
[----:B------:R5:W-:Y:S01]  /*2d290*/  ST.E desc[UR20][R2.64+0x4c], R43 ;  /* 0x00004c2b02007985 */ /* 0x000be2000c101914 */
[----:B------:R-:W-:-:S03]  /*2d2a0*/  R2UR UR9, R5 ;  /* 0x00000000050972ca */ /* 0x000fc600000e0000 */
[----:B------:R5:W-:Y:S04]  /*2d2b0*/  ST.E desc[UR22][R2.64+0x50], R44 ;  /* 0x0000502c02007985 */ /* 0x000be8000c101916 */
[----:B------:R5:W-:Y:S04]  /*2d2c0*/  ST.E desc[UR24][R2.64+0x54], R45 ;  /* 0x0000542d02007985 */ /* 0x000be8000c101918 */
[----:B------:R5:W-:Y:S01]  /*2d2d0*/  ST.E desc[UR4][R2.64+0x58], R46 ;  /* 0x0000582e02007985 */ /* 0x000be2000c101904 */
[C---:B------:R-:W-:Y:S02]  /*2d2e0*/  R2UR UR4, R4.reuse ;  /* 0x00000000040472ca */ /* 0x040fe400000e0000 */
[----:B------:R-:W-:Y:S01]  /*2d2f0*/  R2UR UR5, R5 ;  /* 0x00000000050572ca */ /* 0x000fe200000e0000 */
[----:B------:R5:W-:Y:S01]  /*2d300*/  ST.E desc[UR6][R2.64+0x5c], R47 ;  /* 0x00005c2f02007985 */ /* 0x000be2000c101906 */
        /* <DEDUP_REMOVED lines=13> */
[C---:B------:R-:W-:Y:S01]  /*2d3e0*/  R2UR UR21, R5.reuse ;  /* 0x00000000051572ca */ /* 0x040fe200000e0000 */
[----:B------:R5:W-:Y:S01]  /*2d3f0*/  ST.E desc[UR8][R2.64+0x60], R48 ;  /* 0x0000603002007985 */ /* 0x000be2000c101908 */
[C---:B------:R-:W-:Y:S02]  /*2d400*/  R2UR UR22, R4.reuse ;  /* 0x00000000041672ca */ /* 0x040fe400000e0000 */
[C---:B------:R-:W-:Y:S01]  /*2d410*/  R2UR UR23, R5.reuse ;  /* 0x00000000051772ca */ /* 0x040fe200000e0000 */
[----:B------:R5:W-:Y:S01]  /*2d420*/  ST.E desc[UR4][R2.64+0x64], R49 ;  /* 0x0000643102007985 */ /* 0x000be2000c101904 */
[C---:B------:R-:W-:Y:S02]  /*2d430*/  R2UR UR24, R4.reuse ;  /* 0x00000000041872ca */ /* 0x040fe400000e0000 */
[----:B------:R-:W-:Y:S02]  /*2d440*/  R2UR UR25, R5 ;  /* 0x00000000051972ca */ /* 0x000fe400000e0000 */
[----:B------:R-:W-:-:S02]  /*2d450*/  R2UR UR8, R4 ;  /* 0x00000000040872ca */ /* 0x000fc400000e0000 */
[C---:B------:R-:W-:Y:S02]  /*2d460*/  R2UR UR9, R5.reuse ;  /* 0x00000000050972ca */ /* 0x040fe400000e0000 */
[C---:B------:R-:W-:Y:S02]  /*2d470*/  R2UR UR4, R4.reuse ;  /* 0x00000000040472ca */ /* 0x040fe400000e0000 */
[----:B------:R-:W-:Y:S01]  /*2d480*/  R2UR UR5, R5 ;  /* 0x00000000050572ca */ /* 0x000fe200000e0000 */
        /* <DEDUP_REMOVED lines=8> */
[----:B------:R5:W-:Y:S04]  /*2d510*/  ST.E desc[UR20][R2.64+0x80], R56 ;  /* 0x0000803802007985 */ /* 0x000be8000c101914 */
[----:B------:R5:W-:Y:S04]  /*2d520*/  ST.E desc[UR22][R2.64+0x84], R57 ;  /* 0x0000843902007985 */ /* 0x000be8000c101916 */
[----:B------:R5:W-:Y:S01]  /*2d530*/  ST.E desc[UR24][R2.64+0x88], R58 ;  /* 0x0000883a02007985 */ /* 0x000be2000c101918 */
[----:B------:R-:W-:-:S03]  /*2d540*/  R2UR UR10, R4 ;  /* 0x00000000040a72ca */ /* 0x000fc600000e0000 */
[----:B------:R5:W-:Y:S01]  /*2d550*/  ST.E desc[UR8][R2.64+0x8c], R59 ;  /* 0x00008c3b02007985 */ /* 0x000be2000c101908 */
[C---:B------:R-:W-:Y:S02]  /*2d560*/  R2UR UR8, R4.reuse ;  /* 0x00000000040872ca */ /* 0x040fe400000e0000 */
[C---:B------:R-:W-:Y:S01]  /*2d570*/  R2UR UR9, R5.reuse ;  /* 0x00000000050972ca */ /* 0x040fe200000e0000 */
[----:B------:R5:W-:Y:S01]  /*2d580*/  ST.E desc[UR4][R2.64+0x90], R60 ;  /* 0x0000903c02007985 */ /* 0x000be2000c101904 */
        /* <DEDUP_REMOVED lines=289> */
[----:B------:R-:W-:Y:S01]  /*2e7a0*/  R2UR UR57, R5 ;  /* 0x00000000053972ca */ /* 0x000fe200000e0000 */
[----:B------:R-:W-:Y:S01]  /*2e7b0*/  ST.E desc[UR6][R8.64], R193 ;  /* 0x000000c108007985 */ /* 0x000fe2000c101906 */
[----:B------:R-:W-:-:S02]  /*2e7c0*/  R2UR UR60, R4 ;  /* 0x00000000043c72ca */ /* 0x000fc400000e0000 */
[C---:B------:R-:W-:Y:S01]  /*2e7d0*/  R2UR UR61, R5.reuse ;  /* 0x00000000053d72ca */ /* 0x040fe200000e0000 */
[----:B-1----:R-:W5:Y:S01]  /*2e7e0*/  LD.E R24, desc[UR8][R2.64] ;  /* 0x0000000802187980 */ /* 0x002f62000c101900 */
[C---:B------:R-:W-:Y:S02]  /*2e7f0*/  R2UR UR58, R4.reuse ;  /* 0x00000000043a72ca */ /* 0x040fe400000e0000 */
[C---:B------:R-:W-:Y:S01]  /*2e800*/  R2UR UR59, R5.reuse ;  /* 0x00000000053b72ca */ /* 0x040fe200000e0000 */
[----:B--2---:R-:W2:Y:S01]  /*2e810*/  LD.E R25, desc[UR10][R2.64+0x4] ;  /* 0x0000040a02197980 */ /* 0x004ea2000c101900 */
[C---:B------:R-:W-:Y:S02]  /*2e820*/  R2UR UR4, R4.reuse ;  /* 0x00000000040472ca */ /* 0x040fe400000e0000 */
[----:B------:R-:W-:Y:S01]  /*2e830*/  R2UR UR5, R5 ;  /* 0x00000000050572ca */ /* 0x000fe200000e0000 */
[----:B---3--:R-:W2:Y:S01]  /*2e840*/  LD.E R26, desc[UR12][R2.64+0x8] ;  /* 0x0000080c021a7980 */ /* 0x008ea2000c101900 */
[----:B------:R-:W-:-:S02]  /*2e850*/  R2UR UR6, R4 ;  /* 0x00000000040672ca */ /* 0x000fc400000e0000 */
[C---:B------:R-:W-:Y:S01]  /*2e860*/  R2UR UR7, R5.reuse ;  /* 0x00000000050772ca */ /* 0x040fe200000e0000 */
[----:B----4-:R-:W2:Y:S01]  /*2e870*/  LD.E R27, desc[UR14][R2.64+0xc] ;  /* 0x00000c0e021b7980 */ /* 0x010ea2000c101900 */
[C---:B------:R-:W-:Y:S02]  /*2e880*/  R2UR UR8, R4.reuse ;  /* 0x00000000040872ca */ /* 0x040fe400000e0000 */
[C---:B------:R-:W-:Y:S01]  /*2e890*/  R2UR UR9, R5.reuse ;  /* 0x00000000050972ca */ /* 0x040fe200000e0000 */
[----:B-----5:R-:W2:Y:S01]  /*2e8a0*/  LD.E R28, desc[UR16][R2.64+0x10] ;  /* 0x00001010021c7980 */ /* 0x020ea2000c101900 */
[C---:B------:R-:W-:Y:S02]  /*2e8b0*/  R2UR UR10, R4.reuse ;  /* 0x00000000040a72ca */ /* 0x040fe400000e0000 */
[----:B------:R-:W-:Y:S01]  /*2e8c0*/  R2UR UR11, R5 ;  /* 0x00000000050b72ca */ /* 0x000fe200000e0000 */
[----:B------:R-:W2:Y:S01]  /*2e8d0*/  LD.E R29, desc[UR18][R2.64+0x14] ;  /* 0x00001412021d7980 */ /* 0x000ea2000c101900 */
[----:B------:R-:W-:-:S02]  /*2e8e0*/  R2UR UR12, R4 ;  /* 0x00000000040c72ca */ /* 0x000fc400000e0000 */
[C---:B------:R-:W-:Y:S01]  /*2e8f0*/  R2UR UR13, R5.reuse ;  /* 0x00000000050d72ca */ /* 0x040fe200000e0000 */
[----:B------:R-:W2:Y:S01]  /*2e900*/  LD.E R30, desc[UR20][R2.64+0x18] ;  /* 0x00001814021e7980 */ /* 0x000ea2000c101900 */
[C---:B------:R-:W-:Y:S02]  /*2e910*/  R2UR UR14, R4.reuse ;  /* 0x00000000040e72ca */ /* 0x040fe400000e0000 */
[C---:B------:R-:W-:Y:S01]  /*2e920*/  R2UR UR15, R5.reuse ;  /* 0x00000000050f72ca */ /* 0x040fe200000e0000 */
[----:B------:R-:W2:Y:S01]  /*2e930*/  LD.E R31, desc[UR22][R2.64+0x1c] ;  /* 0x00001c16021f7980 */ /* 0x000ea2000c101900 */
        /* <DEDUP_REMOVED lines=303> */
[----:B------:R-:W-:Y:S02]  /*2fc30*/  R2UR UR56, R4 ;  /* 0x00000000043872ca */ /* 0x000fe400000e0000 */
[----:B------:R-:W-:Y:S01]  /*2fc40*/  R2UR UR57, R5 ;  /* 0x00000000053972ca */ /* 0x000fe200000e0000 */
        /* <DEDUP_REMOVED lines=19> */
[----:B------:R-:W-:-:S02]  /*2fd80*/  VIADD R152, R6, 0x80 ;  /* 0x0000008006987836 */ /* 0x000fc40000000000 */
[----:B------:R-:W-:-:S03]  /*2fd90*/  IMAD.MOV.U32 R153, RZ, RZ, R7 ;  /* 0x000000ffff997224 */ /* 0x000fc600078e0007 */
[----:B------:R-:W-:Y:S02]  /*2fda0*/  R2UR UR6, R152 ;  /* 0x00000000980672ca */ /* 0x000fe400000e0000 */
[----:B------:R-:W-:Y:S02]  /*2fdb0*/  R2UR UR7, R153 ;  /* 0x00000000990772ca */ /* 0x000fe400000e0000 */
[----:B------:R-:W-:Y:S02]  /*2fdc0*/  F2FP.F16.F32.PACK_AB R152, R20, R21 ;  /* 0x000000151498723e */ /* 0x000fe400000000ff */
[----:B------:R-:W-:Y:S02]  /*2fdd0*/  F2FP.F16.F32.PACK_AB R154, R18, R19 ;  /* 0x00000013129a723e */ /* 0x000fe400000000ff */
[----:B------:R-:W-:Y:S02]  /*2fde0*/  F2FP.F16.F32.PACK_AB R153, R14, R15 ;  /* 0x0000000f0e99723e */ /* 0x000fe400000000ff */
[----:B------:R-:W-:-:S02]  /*2fdf0*/  F2FP.F16.F32.PACK_AB R155, R12, R13 ;  /* 0x0000000d0c9b723e */ /* 0x000fc400000000ff */
        /* <DEDUP_REMOVED lines=18> */
[----:B------:R-:W-:Y:S02]  /*2ff20*/  R2UR UR24, R4 ;  /* 0x00000000041872ca */ /* 0x000fe400000e0000 */
[----:B------:R-:W-:Y:S01]  /*2ff30*/  R2UR UR25, R5 ;  /* 0x00000000051972ca */ /* 0x000fe200000e0000 */
[----:B--2---:R-:W-:-:S06]  /*2ff40*/  WARPGROUP.ARRIVE ;  /* 0x00000000000079c5 */ /* 0x004fcc0000000000 */
[----:B------:R-:W-:Y:S01]  /*2ff50*/  HGMMA.64x256x16.F32 R24, R152, gdesc[UR4].tnspB, R24, gsb0 ;  /* 0x43e0000498187df0 */ /* 0x000fe20008000818 */
        /* <DEDUP_REMOVED lines=2359> */
[C---:B------:R-:W-:Y:S01]  /*392d0*/  R2UR UR51, R5.reuse ;  /* 0x00000000053372ca */ /* 0x040fe200000e0000 */
[----:B------:R-:W-:Y:S02]  /*392e0*/  WARPGROUP.DEPBAR.LE gsb0, 0x0 ;  /* 0x00008000000079c5 */ /* 0x000fe40000010000 */
        /* <DEDUP_REMOVED lines=351> */
[----:B------:R-:W-:Y:S01]  /*3a8e0*/  ST.E desc[UR6][R2.64+0x1ec], R147 ;  /* 0x0001ec9302007985 */ /* 0x000fe2000c101906 */
[----:B------:R-:W-:-:S03]  /*3a8f0*/  R2UR UR5, R5 ;  /* 0x00000000050572ca */ /* 0x000fc600000e0000 */
[----:B------:R-:W-:Y:S01]  /*3a900*/  ST.E desc[UR8][R2.64+0x1f0], R148 ;  /* 0x0001f09402007985 */ /* 0x000fe2000c101908 */
[----:B------:R-:W-:-:S03]  /*3a910*/  R2UR UR6, R4 ;  /* 0x00000000040672ca */ /* 0x000fc600000e0000 */
[----:B------:R-:W-:Y:S01]  /*3a920*/  ST.E desc[UR10][R2.64+0x1f4], R149 ;  /* 0x0001f49502007985 */ /* 0x000fe2000c10190a */
[----:B------:R-:W-:-:S03]  /*3a930*/  R2UR UR7, R5 ;  /* 0x00000000050772ca */ /* 0x000fc600000e0000 */
[----:B------:R-:W-:Y:S01]  /*3a940*/  ST.E desc[UR12][R2.64+0x1f8], R150 ;  /* 0x0001f89602007985 */ /* 0x000fe2000c10190c */
[C---:B------:R-:W-:Y:S02]  /*3a950*/  R2UR UR8, R4.reuse ;  /* 0x00000000040872ca */ /* 0x040fe400000e0000 */
[C---:B------:R-:W-:Y:S01]  /*3a960*/  R2UR UR9, R5.reuse ;  /* 0x00000000050972ca */ /* 0x040fe200000e0000 */
[----:B------:R-:W-:Y:S01]  /*3a970*/  ST.E desc[UR14][R2.64+0x1fc], R151 ;  /* 0x0001fc9702007985 */ /* 0x000fe2000c10190e */
        /* <DEDUP_REMOVED lines=25> */
[----:B------:R-:W-:Y:S01]  /*3ab10*/  R2UR UR57, R5 ;  /* 0x00000000053972ca */ /* 0x000fe200000e0000 */
[----:B------:R5:W-:Y:S01]  /*3ab20*/  ST.E desc[UR4][R2.64+0x1e8], R146 ;  /* 0x0001e89202007985 */ /* 0x000be2000c101904 */
[----:B------:R-:W-:-:S03]  /*3ab30*/  R2UR UR60, R4 ;  /* 0x00000000043c72ca */ /* 0x000fc600000e0000 */
[----:B------:R-:W-:Y:S01]  /*3ab40*/  ST.E desc[UR6][R8.64], R193 ;  /* 0x000000c108007985 */ /* 0x000fe2000c101906 */
[C---:B------:R-:W-:Y:S02]  /*3ab50*/  R2UR UR61, R5.reuse ;  /* 0x00000000053d72ca */ /* 0x040fe400000e0000 */
        /* <DEDUP_REMOVED lines=324> */
[----:B------:R-:W-:Y:S01]  /*3bfa0*/  R2UR UR56, R4 ;  /* 0x00000000043872ca */ /* 0x000fe200000e0000 */
[----:B------:R-:W2:Y:S01]  /*3bfb0*/  LD.E R132, desc[UR4][R2.64+0x1b0] ;  /* 0x0001b00402847980 */ /* 0x000ea2000c101900 */
[----:B------:R-:W-:-:S03]  /*3bfc0*/  R2UR UR57, R5 ;  /* 0x00000000053972ca */ /* 0x000fc600000e0000 */
        /* <DEDUP_REMOVED lines=19> */
[----:B------:R-:W-:Y:S01]  /*3c100*/  VIADD R6, R6, 0x280 ;  /* 0x0000028006067836 */ /* 0x000fe20000000000 */
[----:B------:R-:W-:-:S04]  /*3c110*/  R2UR UR7, R7 ;  /* 0x00000000070772ca */ /* 0x000fc800000e0000 */
[----:B------:R-:W-:Y:S02]  /*3c120*/  R2UR UR6, R6 ;  /* 0x00000000060672ca */ /* 0x000fe400000e0000 */
[----:B------:R-:W-:Y:S02]  /*3c130*/  F2FP.F16.F32.PACK_AB R152, R190, R191 ;  /* 0x000000bfbe98723e */ /* 0x000fe400000000ff */
[----:B------:R-:W-:Y:S02]  /*3c140*/  F2FP.F16.F32.PACK_AB R154, R188, R189 ;  /* 0x000000bdbc9a723e */ /* 0x000fe400000000ff */
[----:B------:R-:W-:Y:S02]  /*3c150*/  F2FP.F16.F32.PACK_AB R153, R161, R162 ;  /* 0x000000a2a199723e */ /* 0x000fe400000000ff */
[----:B------:R-:W-:Y:S02]  /*3c160*/  F2FP.F16.F32.PACK_AB R155, R159, R160 ;  /* 0x000000a09f9b723e */ /* 0x000fe400000000ff */
        /* <DEDUP_REMOVED lines=27> */
[----:B------:R-:W-:Y:S01]  /*3c320*/  R2UR UR29, R5 ;  /* 0x00000000051d72ca */ /* 0x000fe200000e0000 */
[----:B------:R-:W-:-:S02]  /*3c330*/  WARPGROUP.DEPBAR.LE gsb0, 0x0 ;  /* 0x00008000000079c5 */ /* 0x000fc40000010000 */
[----:B------:R-:W-:Y:S01]  /*3c340*/  ST.E desc[UR4][R2.64], R24 ;  /* 0x0000001802007985 */ /* 0x000fe2000c101904 */
[C---:B------:R-:W-:Y:S02]  /*3c350*/  R2UR UR4, R4.reuse ;  /* 0x00000000040472ca */ /* 0x040fe400000e0000 */
[C---:B------:R-:W-:Y:S01]  /*3c360*/  R2UR UR5, R5.reuse ;  /* 0x00000000050572ca */ /* 0x040fe200000e0000 */
[----:B------:R-:W-:Y:S01]  /*3c370*/  ST.E desc[UR6][R2.64+0x4], R25 ;  /* 0x0000041902007985 */ /* 0x000fe2000c101906 */
[C---:B------:R-:W-:Y:S02]  /*3c380*/  R2UR UR6, R4.reuse ;  /* 0x00000000040672ca */ /* 0x040fe400000e0000 */
[----:B------:R-:W-:Y:S01]  /*3c390*/  R2UR UR7, R5 ;  /* 0x00000000050772ca */ /* 0x000fe200000e0000 */
[----:B------:R-:W-:Y:S04]  /*3c3a0*/  ST.E desc[UR8][R2.64+0x8], R26 ;  /* 0x0000081a02007985 */ /* 0x000fe8000c101908 */
[----:B------:R-:W-:Y:S04]  /*3c3b0*/  ST.E desc[UR10][R2.64+0xc], R27 ;  /* 0x00000c1b02007985 */ /* 0x000fe8000c10190a */
[----:B------:R-:W-:Y:S01]  /*3c3c0*/  ST.E desc[UR12][R2.64+0x10], R28 ;  /* 0x0000101c02007985 */ /* 0x000fe2000c10190c */
[----:B------:R-:W-:-:S03]  /*3c3d0*/  R2UR UR8, R4 ;  /* 0x00000000040872ca */ /* 0x000fc600000e0000 */
[----:B------:R-:W-:Y:S01]  /*3c3e0*/  ST.E desc[UR14][R2.64+0x14], R29 ;  /* 0x0000141d02007985 */ /* 0x000fe2000c10190e */
[----:B------:R-:W-:-:S03]  /*3c3f0*/  R2UR UR9, R5 ;  /* 0x00000000050972ca */ /* 0x000fc600000e0000 */
[----:B------:R-:W-:Y:S04]  /*3c400*/  ST.E desc[UR16][R2.64+0x18], R30 ;  /* 0x0000181e02007985 */ /* 0x000fe8000c101910 */
[----:B------:R-:W-:Y:S04]  /*3c410*/  ST.E desc[UR18][R2.64+0x1c], R31 ;  /* 0x00001c1f02007985 */ /* 0x000fe8000c101912 */
[----:B------:R-:W-:Y:S04]  /*3c420*/  ST.E desc[UR20][R2.64+0x20], R32 ;  /* 0x0000202002007985 */ /* 0x000fe8000c101914 */
[----:B------:R-:W-:Y:S04]  /*3c430*/  ST.E desc[UR22][R2.64+0x24], R33 ;  /* 0x0000242102007985 */ /* 0x000fe8000c101916 */
        /* <DEDUP_REMOVED lines=19> */
[----:B------:R-:W-:Y:S01]  /*3c570*/  ST.E desc[UR8][R2.64+0x34], R37 ;  /* 0x0000342502007985 */ /* 0x000fe2000c101908 */
        /* <DEDUP_REMOVED lines=8> */
[----:B------:R-:W-:Y:S01]  /*3c600*/  R2UR UR5, R5 ;  /* 0x00000000050572ca */ /* 0x000fe200000e0000 */
[----:B------:R-:W-:Y:S04]  /*3c610*/  ST.E desc[UR6][R2.64+0x3c], R39 ;  /* 0x00003c2702007985 */ /* 0x000fe8000c101906 */
[----:B------:R-:W-:Y:S04]  /*3c620*/  ST.E desc[UR10][R2.64+0x40], R40 ;  /* 0x0000402802007985 */ /* 0x000fe8000c10190a */
[----:B------:R-:W-:Y:S04]  /*3c630*/  ST.E desc[UR12][R2.64+0x44], R41 ;  /* 0x0000442902007985 */ /* 0x000fe8000c10190c */
        /* <DEDUP_REMOVED lines=8> */
[----:B------:R-:W-:Y:S01]  /*3c6c0*/  ST.E desc[UR8][R2.64+0x60], R48 ;  /* 0x0000603002007985 */ /* 0x000fe2000c101908 */
[C---:B------:R-:W-:Y:S02]  /*3c6d0*/  R2UR UR8, R4.reuse ;  /* 0x00000000040872ca */ /* 0x040fe400000e0000 */
[----:B------:R-:W-:Y:S01]  /*3c6e0*/  R2UR UR9, R5 ;  /* 0x00000000050972ca */ /* 0x000fe200000e0000 */
[----:B------:R-:W-:Y:S01]  /*3c6f0*/  ST.E desc[UR4][R2.64+0x64], R49 ;  /* 0x0000643102007985 */ /* 0x000fe2000c101904 */
        /* <DEDUP_REMOVED lines=14> */
[----:B------:R-:W-:Y:S01]  /*3c7e0*/  ST.E desc[UR6][R2.64+0x68], R50 ;  /* 0x0000683202007985 */ /* 0x000fe2000c101906 */
        /* <DEDUP_REMOVED lines=288> */
[----:B------:R-:W2:Y:S01]  /*3d9f0*/  LD.E R7, desc[UR28][R2.64] ;  /* 0x0000001c02077980 */ /* 0x000ea2000c101900 */
[----:B------:R-:W-:-:S02]  /*3da00*/  R2UR UR4, R4 ;  /* 0x00000000040472ca */ /* 0x000fc400000e0000 */
[C---:B------:R-:W-:Y:S02]  /*3da10*/  R2UR UR5, R5.reuse ;  /* 0x00000000050572ca */ /* 0x040fe400000e0000 */
[----:B------:R-:W-:Y:S02]  /*3da20*/  R2UR UR6, R4 ;  /* 0x00000000040672ca */ /* 0x000fe400000e0000 */
[----:B------:R-:W-:-:S09]  /*3da30*/  R2UR UR7, R5 ;  /* 0x00000000050772ca */ /* 0x000fd200000e0000 */
[----:B--2---:R2:W-:Y:S04]  /*3da40*/  ST.E desc[UR4][R2.64], R7 ;  /* 0x0000000702007985 */ /* 0x0045e8000c101904 */
[----:B------:R-:W3:Y:S01]  /*3da50*/  LD.E R11, desc[UR6][R2.64+0x4] ;  /* 0x00000406020b7980 */ /* 0x000ee2000c101900 */
[C---:B------:R-:W-:Y:S02]  /*3da60*/  R2UR UR4, R4.reuse ;  /* 0x00000000040472ca */ /* 0x040fe400000e0000 */
[C---:B------:R-:W-:Y:S02]  /*3da70*/  R2UR UR5, R5.reuse ;  /* 0x00000000050572ca */ /* 0x040fe400000e0000 */
[----:B------:R-:W-:Y:S02]  /*3da80*/  R2UR UR6, R4 ;  /* 0x00000000040672ca */ /* 0x000fe400000e0000 */
[----:B------:R-:W-:-:S09]  /*3da90*/  R2UR UR7, R5 ;  /* 0x00000000050772ca */ /* 0x000fd200000e0000 */
[----:B---3--:R3:W-:Y:S04]  /*3daa0*/  ST.E desc[UR4][R2.64+0x4], R11 ;  /* 0x0000040b02007985 */ /* 0x0087e8000c101904 */
[----:B------:R-:W4:Y:S01]  /*3dab0*/  LD.E R13, desc[UR6][R2.64+0x8] ;  /* 0x00000806020d7980 */ /* 0x000f22000c101900 */
[C---:B------:R-:W-:Y:S02]  /*3dac0*/  R2UR UR4, R4.reuse ;  /* 0x00000000040472ca */ /* 0x040fe400000e0000 */
[C---:B------:R-:W-:Y:S02]  /*3dad0*/  R2UR UR5, R5.reuse ;  /* 0x00000000050572ca */ /* 0x040fe400000e0000 */
[----:B------:R-:W-:Y:S02]  /*3dae0*/  R2UR UR6, R4 ;  /* 0x00000000040672ca */ /* 0x000fe400000e0000 */
[----:B------:R-:W-:-:S09]  /*3daf0*/  R2UR UR7, R5 ;  /* 0x00000000050772ca */ /* 0x000fd200000e0000 */
[----:B----4-:R4:W-:Y:S04]  /*3db00*/  ST.E desc[UR4][R2.64+0x8], R13 ;  /* 0x0000080d02007985 */ /* 0x0109e8000c101904 */
[----:B-1----:R-:W5:Y:S01]  /*3db10*/  LD.E R9, desc[UR6][R2.64+0xc] ;  /* 0x00000c0602097980 */ /* 0x002f62000c101900 */
[C---:B------:R-:W-:Y:S02]  /*3db20*/  R2UR UR4, R4.reuse ;  /* 0x00000000040472ca */ /* 0x040fe400000e0000 */
[C---:B------:R-:W-:Y:S02]  /*3db30*/  R2UR UR5, R5.reuse ;  /* 0x00000000050572ca */ /* 0x040fe400000e0000 */
[----:B------:R-:W-:Y:S02]  /*3db40*/  R2UR UR6, R4 ;  /* 0x00000000040672ca */ /* 0x000fe400000e0000 */
[----:B------:R-:W-:-:S09]  /*3db50*/  R2UR UR7, R5 ;  /* 0x00000000050772ca */ /* 0x000fd200000e0000 */
[----:B-----5:R1:W-:Y:S04]  /*3db60*/  ST.E desc[UR4][R2.64+0xc], R9 ;  /* 0x00000c0902007985 */ /* 0x0203e8000c101904 */
[----:B--2---:R-:W2:Y:S01]  /*3db70*/  LD.E R7, desc[UR6][R2.64+0x10] ;  /* 0x0000100602077980 */ /* 0x004ea2000c101900 */
[C---:B------:R-:W-:Y:S02]  /*3db80*/  R2UR UR4, R4.reuse ;  /* 0x00000000040472ca */ /* 0x040fe400000e0000 */
[C---:B------:R-:W-:Y:S02]  /*3db90*/  R2UR UR5, R5.reuse ;  /* 0x00000000050572ca */ /* 0x040fe400000e0000 */
[----:B------:R-:W-:Y:S02]  /*3dba0*/  R2UR UR6, R4 ;  /* 0x00000000040672ca */ /* 0x000fe400000e0000 */
[----:B------:R-:W-:-:S09]  /*3dbb0*/  R2UR UR7, R5 ;  /* 0x00000000050772ca */ /* 0x000fd200000e0000 */
[----:B--2---:R2:W-:Y:S04]  /*3dbc0*/  ST.E desc[UR4][R2.64+0x10], R7 ;  /* 0x0000100702007985 */ /* 0x0045e8000c101904 */
[----:B---3--:R-:W3:Y:S01]  /*3dbd0*/  LD.E R11, desc[UR6][R2.64+0x14] ;  /* 0x00001406020b7980 */ /* 0x008ee2000c101900 */
[C---:B------:R-:W-:Y:S02]  /*3dbe0*/  R2UR UR4, R4.reuse ;  /* 0x00000000040472ca */ /* 0x040fe400000e0000 */
[C---:B------:R-:W-:Y:S02]  /*3dbf0*/  R2UR UR5, R5.reuse ;  /* 0x00000000050572ca */ /* 0x040fe400000e0000 */
[----:B------:R-:W-:Y:S02]  /*3dc00*/  R2UR UR6, R4 ;  /* 0x00000000040672ca */ /* 0x000fe400000e0000 */
[----:B------:R-:W-:-:S09]  /*3dc10*/  R2UR UR7, R5 ;  /* 0x00000000050772ca */ /* 0x000fd200000e0000 */
[----:B---3--:R3:W-:Y:S04]  /*3dc20*/  ST.E desc[UR4][R2.64+0x14], R11 ;  /* 0x0000140b02007985 */ /* 0x0087e8000c101904 */
[----:B----4-:R-:W4:Y:S01]  /*3dc30*/  LD.E R13, desc[UR6][R2.64+0x18] ;  /* 0x00001806020d7980 */ /* 0x010f22000c101900 */
        /* <DEDUP_REMOVED lines=719> */
[----:B----4-:R-:W3:Y:S01]  /*40930*/  LD.E R13, desc[UR6][R2.64+0x1f8] ;  /* 0x0001f806020d7980 */ /* 0x010ee2000c101900 */
[C---:B------:R-:W-:Y:S02]  /*40940*/  R2UR UR4, R4.reuse ;  /* 0x00000000040472ca */ /* 0x040fe400000e0000 */
[C---:B------:R-:W-:Y:S02]  /*40950*/  R2UR UR5, R5.reuse ;  /* 0x00000000050572ca */ /* 0x040fe400000e0000 */
[----:B------:R-:W-:Y:S02]  /*40960*/  R2UR UR6, R4 ;  /* 0x00000000040672ca */ /* 0x000fe400000e0000 */
[----:B------:R-:W-:-:S02]  /*40970*/  R2UR UR7, R5 ;  /* 0x00000000050772ca */ /* 0x000fc400000e0000 */
[----:B------:R-:W-:-:S07]  /*40980*/  LOP3.LUT P6, RZ, R199, 0x7f, RZ, 0xc0, !PT ;  /* 0x0000007fc7ff7812 */ /* 0x000fce00078cc0ff */
[----:B---3--:R2:W-:Y:S04]  /*40990*/  ST.E desc[UR4][R2.64+0x1f8], R13 ;  /* 0x0001f80d02007985 */ /* 0x0085e8000c101904 */
[----:B-1----:R-:W3:Y:S01]  /*409a0*/  LD.E R9, desc[UR6][R2.64+0x1fc] ;  /* 0x0001fc0602097980 */ /* 0x002ee2000c101900 */
[----:B------:R-:W-:Y:S02]  /*409b0*/  R2UR UR4, R4 ;  /* 0x00000000040472ca */ /* 0x000fe400000e0000 */
[----:B------:R-:W-:-:S13]  /*409c0*/  R2UR UR5, R5 ;  /* 0x00000000050572ca */ /* 0x000fda00000e0000 */
[----:B---3--:R2:W-:Y:S01]  /*409d0*/  ST.E desc[UR4][R2.64+0x1fc], R9 ;  /* 0x0001fc0902007985 */ /* 0x0085e2000c101904 */
[----:B------:R-:W-:Y:S05]  /*409e0*/  @P6 BRA `(.L_x_1724) ;  /* 0x0000000000306947 */ /* 0x000fea0003800000 */
[----:B--2---:R-:W2:Y:S04]  /*409f0*/  LDL.64 R2, [R0+0x40] ;  /* 0x0000400000027983 */ /* 0x004ea80000100a00 */
[----:B------:R-:W3:Y:S01]  /*40a00*/  LDL.64 R6, [R0] ;  /* 0x0000000000067983 */ /* 0x000ee20000100a00 */
[C---:B------:R-:W-:Y:S02]  /*40a10*/  R2UR UR4, R4.reuse ;  /* 0x00000000040472ca */ /* 0x040fe400000e0000 */
[C---:B------:R-:W-:Y:S02]  /*40a20*/  R2UR UR5, R5.reuse ;  /* 0x00000000050572ca */ /* 0x040fe400000e0000 */
[----:B------:R-:W-:Y:S02]  /*40a30*/  R2UR UR6, R4 ;  /* 0x00000000040672ca */ /* 0x000fe400000e0000 */
[----:B------:R-:W-:-:S09]  /*40a40*/  R2UR UR7, R5 ;  /* 0x00000000050772ca */ /* 0x000fd200000e0000 */
[----:B--2---:R-:W2:Y:S04]  /*40a50*/  LD.E.64 R2, desc[UR4][R2.64+0x30] ;  /* 0x0000300402027980 */ /* 0x004ea8000c101b00 */
[----:B---3--:R-:W3:Y:S01]  /*40a60*/  LD.E R6, desc[UR6][R6.64] ;  /* 0x0000000606067980 */ /* 0x008ee2000c101900 */
[----:B--2---:R-:W-:-:S05]  /*40a70*/  MOV R5, R2 ;  /* 0x0000000200057202 */ /* 0x004fca0000000f00 */
[----:B---3--:R-:W-:-:S05]  /*40a80*/  IMAD R4, R6, 0x8, R5 ;  /* 0x0000000806047824 */ /* 0x008fca00078e0205 */
[----:B------:R-:W-:-:S04]  /*40a90*/  PRMT R4, RZ, 0x654, R4 ;  /* 0x00000654ff047816 */ /* 0x000fc80000000004 */
[----:B------:R1:W-:Y:S03]  /*40aa0*/  SYNCS.ARRIVE.TRANS64.RED.A1T0 RZ, [R4+URZ], RZ ;  /* 0x000000ff04ff79a7 */ /* 0x0003e6000810043f */
.L_x_1724:
[----:B--2---:R-:W-:Y:S02]  /*40ab0*/  IMAD.MOV.U32 R2, RZ, RZ, R201 ;  /* 0x000000ffff027224 */ /* 0x004fe400078e00c9 */
[----:B------:R-:W-:-:S04]  /*40ac0*/  IMAD.MOV.U32 R3, RZ, RZ, 0x0 ;  /* 0x00000000ff037424 */ /* 0x000fc800078e00ff */
[----:B-1----:R-:W-:Y:S05]  /*40ad0*/  RET.REL.NODEC R2 `(_ZN7cutlass13device_kernelIN5flash11enable_sm90INS1_16FlashAttnFwdSm90INS1_25CollectiveMainloopFwdSm90ILi2EN4cute5tupleIJNS5_1CILi1EEES8_S8_EEENS6_IJNS7_ILi128EEENS7_ILi96EEENS7_ILi64EEEEEELi256ENS_6half_tEfNS_4arch4Sm90ELb0ELb1ELb1ELb0ELb0ELb0ELb1ELb1ELb0ELb0ELb0ELb0EEENS1_21CollectiveEpilogueFwdINS6_IJSA_NS7_ILi256EEESB_EEES9_SE_SG_Li256ELb0ELb0ELb0ELb0EEENS1_30DynamicPersistentTileSchedulerILi256ELi32ELb0ELb0ELb1EEEEEEEEEvNT_6ParamsE) ;  /* 0xfffffbf402487950 */ /* 0x002fea0003c3ffff */
.L_x_1702:
[----:B-1----:R1:W2:Y:S02]  /*40ae0*/  SYNCS.PHASECHK.TRANS64.TRYWAIT P0, [R2+URZ], R3 ;  /* 0x00000003020075a7 */ /* 0x0022a4000800017f */
[----:B--2---:R-:W-:Y:S05]  /*40af0*/  @!P0 NANOSLEEP.SYNCS 0x989680 ;  /* 0x009896800000895d */ /* 0x004fea0003900000 */
[----:B------:R-:W2:Y:S02]  /*40b00*/  @!P0 SYNCS.PHASECHK.TRANS64 P0, [R2+URZ], R3 ;  /* 0x00000003020085a7 */ /* 0x000ea4000800007f */
[----:B--2---:R-:W-:Y:S05]  /*40b10*/  @!P0 BRA `(.L_x_1702) ;  /* 0xfffffffc00f08947 */ /* 0x004fea000383ffff */
[----:B------:R-:W-:Y:S05]  /*40b20*/  BRA `(.L_x_1701) ;  /* 0xfffffe4800947947 */ /* 0x000fea000383ffff */
.L_x_1709:
[----:B-1----:R1:W2:Y:S02]  /*40b30*/  SYNCS.PHASECHK.TRANS64.TRYWAIT P0, [R8+URZ], R9 ;  /* 0x00000009080075a7 */ /* 0x0022a4000800017f */
[----:B--2---:R-:W-:Y:S05]  /*40b40*/  @!P0 NANOSLEEP.SYNCS 0x989680 ;  /* 0x009896800000895d */ /* 0x004fea0003900000 */
[----:B------:R-:W2:Y:S02]  /*40b50*/  @!P0 SYNCS.PHASECHK.TRANS64 P0, [R8+URZ], R9 ;  /* 0x00000009080085a7 */ /* 0x000ea4000800007f */
[----:B--2---:R-:W-:Y:S05]  /*40b60*/  @!P0 BRA `(.L_x_1709) ;  /* 0xfffffffc00f08947 */ /* 0x004fea000383ffff */
[----:B------:R-:W-:Y:S05]  /*40b70*/  BRA `(.L_x_1708) ;  /* 0xfffffe5000687947 */ /* 0x000fea000383ffff */
.L_x_1725:
        /* <DEDUP_REMOVED lines=16> */
.L_x_4721:


//--------------------- .text._ZN7cutlass13device_kernelIN5flash11enable_sm90INS1_16FlashAttnFwdSm90INS1_25CollectiveMainloopFwdSm90ILi2EN4cute5tupleIJNS5_1CILi1EEES8_S8_EEENS6_IJNS7_ILi128EEENS7_ILi96EEENS7_ILi64EEEEEELi256ENS_6half_tEfNS_4arch4Sm90ELb0ELb1ELb1ELb1ELb0ELb0ELb0ELb1ELb0ELb0ELb0ELb0EEENS1_21CollectiveEpilogueFwdINS6_IJSA_NS7_ILi256EEESB_EEES9_SE_SG_Li256ELb1ELb0ELb0ELb0EEENS1_36VarlenDynamicPersistentTileSchedulerILi128ELi96ELi256ELi32ELb0ELb0ELb1ELb1ELb0ELb1EEEEEEEEEvNT_6ParamsE --------------------------
	.section	.text._ZN7cutlass13device_kernelIN5flash11enable_sm90INS1_16FlashAttnFwdSm90INS1_25CollectiveMainloopFwdSm90ILi2EN4cute5tupleIJNS5_1CILi1EEES8_S8_EEENS6_IJNS7_ILi128EEENS7_ILi96EEENS7_ILi64EEEEEELi256ENS_6half_tEfNS_4arch4Sm90ELb0ELb1ELb1ELb1ELb0ELb0ELb0ELb1ELb0ELb0ELb0ELb0EEENS1_21CollectiveEpilogueFwdINS6_IJSA_NS7_ILi256EEESB_EEES9_SE_SG_Li256ELb1ELb0ELb0ELb0EEENS1_36VarlenDynamicPersistentTileSchedulerILi128ELi96ELi256ELi32ELb0ELb0ELb1ELb1ELb0ELb1EEEEEEEEEvNT_6ParamsE,"ax",@progbits
	.align	128
.text._ZN7cutlass13device_kernelIN5flash11enable_sm90INS1_16FlashAttnFwdSm90INS1_25CollectiveMainloopFwdSm90ILi2EN4cute5tupleIJNS5_1CILi1EEES8_S8_EEENS6_IJNS7_ILi128EEENS7_ILi96EEENS7_ILi64EEEEEELi256ENS_6half_tEfNS_4arch4Sm90ELb0ELb1ELb1ELb1ELb0ELb0ELb0ELb1ELb0ELb0ELb0ELb0EEENS1_21CollectiveEpilogueFwdINS6_IJSA_NS7_ILi256EEESB_EEES9_SE_SG_Li256ELb1ELb0ELb0ELb0EEENS1_36VarlenDynamicPersistentTileSchedulerILi128ELi96ELi256ELi32ELb0ELb0ELb1ELb1ELb0ELb1EEEEEEEEEvNT_6ParamsE:
        .type           _ZN7cutlass13device_kernelIN5flash11enable_sm90INS1_16FlashAttnFwdSm90INS1_25CollectiveMainloopFwdSm90ILi2EN4cute5tupleIJNS5_1CILi1EEES8_S8_EEENS6_IJNS7_ILi128EEENS7_ILi96EEENS7_ILi64EEEEEELi256ENS_6half_tEfNS_4arch4Sm90ELb0ELb1ELb1ELb1ELb0ELb0ELb0ELb1ELb0ELb0ELb0ELb0EEENS1_21CollectiveEpilogueFwdINS6_IJSA_NS7_ILi256EEESB_EEES9_SE_SG_Li256ELb1ELb0ELb0ELb0EEENS1_36VarlenDynamicPersistentTileSchedulerILi128ELi96ELi256ELi32ELb0ELb0ELb1ELb1ELb0ELb1EEEEEEEEEvNT_6ParamsE,@function
        .size           _ZN7cutlass13device_kernelIN5flash11enable_sm90INS1_16FlashAttnFwdSm90INS1_25CollectiveMainloopFwdSm90ILi2EN4cute5tupleIJNS5_1CILi1EEES8_S8_EEENS6_IJNS7_ILi128EEENS7_ILi96EEENS7_ILi64EEEEEELi256ENS_6half_tEfNS_4arch4Sm90ELb0ELb1ELb1ELb1ELb0ELb0ELb0ELb1ELb0ELb0ELb0ELb0EEENS1_21CollectiveEpilogueFwdINS6_IJSA_NS7_ILi256EEESB_EEES9_SE_SG_Li256ELb1ELb0ELb0ELb0EEENS1_36VarlenDynamicPersistentTileSchedulerILi128ELi96ELi256ELi32ELb0ELb0ELb1ELb1ELb0ELb1EEEEEEEEEvNT_6ParamsE,(.L_x_4723 - _ZN7cutlass13device_kernelIN5flash11enable_sm90INS1_16FlashAttnFwdSm90INS1_25CollectiveMainloopFwdSm90ILi2EN4cute5tupleIJNS5_1CILi1EEES8_S8_EEENS6_IJNS7_ILi128EEENS7_ILi96EEENS7_ILi64EEEEEELi256ENS_6half_tEfNS_4arch4Sm90ELb0ELb1ELb1ELb1ELb0ELb0ELb0ELb1ELb0ELb0ELb0ELb0EEENS1_21CollectiveEpilogueFwdINS6_IJSA_NS7_ILi256EEESB_EEES9_SE_SG_Li256ELb1ELb0ELb0ELb0EEENS1_36VarlenDynamicPersistentTileSchedulerILi128ELi96ELi256ELi32ELb0ELb0ELb1ELb1ELb0ELb1EEEEEEEEEvNT_6ParamsE)
        .other          _ZN7cutlass13device_kernelIN5flash11enable_sm90INS1_16FlashAttnFwdSm90INS1_25CollectiveMainloopFwdSm90ILi2EN4cute5tupleIJNS5_1CILi1EEES8_S8_EEENS6_IJNS7_ILi128EEENS7_ILi96EEENS7_ILi64EEEEEELi256ENS_6half_tEfNS_4arch4Sm90ELb0ELb1ELb1ELb1ELb0ELb0ELb0ELb1ELb0ELb0ELb0ELb0EEENS1_21CollectiveEpilogueFwdINS6_IJSA_NS7_ILi256EEESB_EEES9_SE_SG_Li256ELb1ELb0ELb0ELb0EEENS1_36VarlenDynamicPersistentTileSchedulerILi128ELi96ELi256ELi32ELb0ELb0ELb1ELb1ELb0ELb1EEEEEEEEEvNT_6ParamsE,@"STO_CUDA_ENTRY STV_DEFAULT"
_ZN7cutlass13device_kernelIN5flash11enable_sm90INS1_16FlashAttnFwdSm90INS1_25CollectiveMainloopFwdSm90ILi2EN4cute5tupleIJNS5_1CILi1EEES8_S8_EEENS6_IJNS7_ILi128EEENS7_ILi96EEENS7_ILi64EEEEEELi256ENS_6half_tEfNS_4arch4Sm90ELb0ELb1ELb1ELb1ELb0ELb0ELb0ELb1ELb0ELb0ELb0ELb0EEENS1_21CollectiveEpilogueFwdINS6_IJSA_NS7_ILi256EEESB_EEES9_SE_SG_Li256ELb1ELb0ELb0ELb0EEENS1_36VarlenDynamicPersistentTileSchedulerILi128ELi96ELi256ELi32ELb0ELb0ELb1ELb1ELb0ELb1EEEEEEEEEvNT_6ParamsE:
        /* <DEDUP_REMOVED lines=21> */
.L_x_1727:
[----:B------:R-:W-:Y:S05]  /*0150*/  BSYNC B0 ;  /* 0x0000000000007941 */ /* 0x000fea0003800000 */
.L_x_1726:
        /* <DEDUP_REMOVED lines=41> */
.L_x_1728:
        /* <DEDUP_REMOVED lines=22> */
.L_x_1729:
        /* <DEDUP_REMOVED lines=18> */
.L_x_1730:
        /* <DEDUP_REMOVED lines=22> */
.L_x_1731:
        /* <DEDUP_REMOVED lines=22> */
.L_x_1732:
[----:B------:R-:W-:Y:S01]  /*0930*/  PLOP3.LUT P0, PT, PT, PT, UP0, 0x80, 0x0 ;  /* 0x000000000000781c */ /* 0x000fe20003f0f008 */
[----:B------:R-:W-:Y:S01]  /*0940*/  UMOV UR36, 0x1 ;  /* 0x0000000100247882 */ /* 0x000fe20000000000 */
[----:B------:R-:W-:Y:S01]  /*0950*/  NOP ;  /* 0x0000000000007918 */ /* 0x000fe20000000000 */
[----:B------:R-:W-:Y:S01]  /*0960*/  USEL UR36, UR36, 0x2, !UP0 ;  /* 0x0000000224247887 */ /* 0x000fe2000c000000 */
[----:B------:R-:W-:Y:S01]  /*0970*/  ULDC.64 UR38, c[0x0][0x208] ;  /* 0x0000820000267ab9 */ /* 0x000fe20000000a00 */
[----:B012-4-:R-:W-:Y:S08]  /*0980*/  BAR.SYNC.DEFER_BLOCKING 0x0 ;  /* 0x0000000000007b1d */ /* 0x017ff00000010000 */
[----:B------:R-:W-:Y:S05]  /*0990*/  @!P0 BRA `(.L_x_1733) ;  /* 0x0000010400f08947 */ /* 0x000fea0003800000 */
.L_x_1734:
        /* <DEDUP_REMOVED lines=8> */
[----:B-1----:R-:W-:Y:S01]  /*0a20*/  ULEA UR4, UR5, UR4, 0x18 ;  /* 0x0000000405047291 */ /* 0x002fe2000f8ec03f */
[----:B0-----:R-:W-:-:S04]  /*0a30*/  SHF.R.U32.HI R0, RZ, 0x7, R0 ;  /* 0x00000007ff007819 */ /* 0x001fc80000011600 */
[----:B------:R-:W-:-:S13]  /*0a40*/  ISETP.NE.AND P0, PT, R0, 0x1, PT ;  /* 0x000000010000780c */ /* 0x000fda0003f05270 */
[----:B------:R-:W-:Y:S08]  /*0a50*/  @!P0 BAR.ARV 0x9, 0x100 ;  /* 0x0244000000008b1d */ /* 0x000ff00000002000 */
[----:B------:R-:W-:Y:S06]  /*0a60*/  BAR.SYNC.DEFER_BLOCKING 0x5, 0x120 ;  /* 0x0144800000007b1d */ /* 0x000fec0000010000 */
        /* <DEDUP_REMOVED lines=8> */
[----:B------:R-:W-:Y:S01]  /*0af0*/  R2UR UR5, R203 ;  /* 0x00000000cb0572ca */ /* 0x000fe200000e0000 */
[----:B------:R-:W-:Y:S01]  /*0b00*/  UMOV UR41, URZ ;  /* 0x0000003f00297c82 */ /* 0x000fe20008000000 */
[----:B------:R-:W-:Y:S01]  /*0b10*/  UMOV UR40, URZ ;  /* 0x0000003f00287c82 */ /* 0x000fe20008000000 */
[----:B------:R-:W-:Y:S01]  /*0b20*/  UMOV UR37, URZ ;  /* 0x0000003f00257c82 */ /* 0x000fe20008000000 */
[----:B0-----:R-:W-:-:S05]  /*0b30*/  VIADD R209, R0, 0xffffff80 ;  /* 0xffffff8000d17836 */ /* 0x001fca0000000000 */
[----:B------:R-:W-:-:S04]  /*0b40*/  SHF.R.S32.HI R0, RZ, 0x1f, R209 ;  /* 0x0000001fff007819 */ /* 0x000fc800000114d1 */
[CC--:B------:R-:W-:Y:S02]  /*0b50*/  LEA.HI R2, R0.reuse, R209.reuse, RZ, 0x7 ;  /* 0x000000d100027211 */ /* 0x0c0fe400078f38ff */
[----:B------:R-:W-:Y:S02]  /*0b60*/  LEA.HI R3, R0, R209, RZ, 0x4 ;  /* 0x000000d100037211 */ /* 0x000fe400078f20ff */
[----:B------:R-:W-:Y:S02]  /*0b70*/  LOP3.LUT R4, R2, 0xffffff80, RZ, 0xc0, !PT ;  /* 0xffffff8002047812 */ /* 0x000fe400078ec0ff */
[----:B------:R-:W-:-:S03]  /*0b80*/  SHF.R.S32.HI R207, RZ, 0x7, R2 ;  /* 0x00000007ffcf7819 */ /* 0x000fc60000011402 */
        /* <DEDUP_REMOVED lines=10> */
[----:B------:R-:W-:-:S04]  /*0c30*/  LEA.HI R4, R4, R5, RZ, 0x3 ;  /* 0x0000000504047211 */ /* 0x000fc800078f18ff */
[----:B------:R-:W-:Y:S02]  /*0c40*/  LOP3.LUT R6, R4, 0xfffffff8, RZ, 0xc0, !PT ;  /* 0xfffffff804067812 */ /* 0x000fe400078ec0ff */
[CC--:B------:R-:W-:Y:S02]  /*0c50*/  LEA.HI R4, R0.reuse, R209.reuse, RZ, 0x5 ;  /* 0x000000d100047211 */ /* 0x0c0fe400078f28ff */
[----:B------:R-:W-:Y:S01]  /*0c60*/  LEA.HI R0, R0, R209, RZ, 0x3 ;  /* 0x000000d100007211 */ /* 0x000fe200078f18ff */
[----:B------:R-:W-:Y:S01]  /*0c70*/  IMAD.IADD R9, R5, 0x1, -R6 ;  /* 0x0000000105097824 */ /* 0x000fe200078e0a06 */
[----:B------:R-:W-:Y:S01]  /*0c80*/  SHF.R.S32.HI R6, RZ, 0x4, R3 ;  /* 0x00000004ff067819 */ /* 0x000fe20000011403 */
[----:B------:R-:W-:Y:S01]  /*0c90*/  IMAD.SHL.U32 R5, R4, 0x20, RZ ;  /* 0x0000002004057824 */ /* 0x000fe200078e00ff */
[C---:B------:R-:W-:Y:S01]  /*0ca0*/  LOP3.LUT R4, R3.reuse, 0x3fffff0, RZ, 0xc0, !PT ;  /* 0x03fffff003047812 */ /* 0x040fe200078ec0ff */
[----:B------:R-:W-:Y:S01]  /*0cb0*/  IMAD R9, R8, 0x10, R9 ;  /* 0x0000001008097824 */ /* 0x000fe200078e0209 */
[----:B------:R-:W-:-:S02]  /*0cc0*/  LEA.HI R3, R3, R6, RZ, 0x1 ;  /* 0x0000000603037211 */ /* 0x000fc400078f08ff */
[----:B------:R-:W-:Y:S01]  /*0cd0*/  LOP3.LUT R5, R5, 0xfffffc00, RZ, 0xc0, !PT ;  /* 0xfffffc0005057812 */ /* 0x000fe200078ec0ff */
[----:B------:R-:W-:Y:S01]  /*0ce0*/  IMAD.IADD R4, R209, 0x1, -R4 ;  /* 0x00000001d1047824 */ /* 0x000fe200078e0a04 */
[----:B------:R-:W-:Y:S01]  /*0cf0*/  LOP3.LUT R3, R3, 0x1ffffffe, RZ, 0xc0, !PT ;  /* 0x1ffffffe03037812 */ /* 0x000fe200078ec0ff */
[----:B------:R-:W-:Y:S01]  /*0d00*/  IMAD R206, R2, 0x40, R9 ;  /* 0x0000004002ce7824 */ /* 0x000fe200078e0209 */
[----:B------:R-:W-:Y:S01]  /*0d10*/  LOP3.LUT R2, R0, 0x1ffffff8, RZ, 0xc0, !PT ;  /* 0x1ffffff800027812 */ /* 0x000fe200078ec0ff */
[----:B------:R-:W-:Y:S01]  /*0d20*/  IMAD R4, R4, 0x40, R5 ;  /* 0x0000004004047824 */ /* 0x000fe200078e0205 */
[----:B------:R-:W-:Y:S01]  /*0d30*/  SHF.R.S32.HI R22, RZ, 0x3, R0 ;  /* 0x00000003ff167819 */ /* 0x000fe20000011400 */
[----:B------:R-:W-:Y:S02]  /*0d40*/  IMAD.IADD R3, R6, 0x1, -R3 ;  /* 0x0000000106037824 */ /* 0x000fe400078e0a03 */
[----:B------:R-:W-:Y:S02]  /*0d50*/  IMAD.IADD R2, R209, 0x1, -R2 ;  /* 0x00000001d1027824 */ /* 0x000fe400078e0a02 */
[----:B------:R-:W-:Y:S01]  /*0d60*/  IMAD R208, R3, 0x8, R4 ;  /* 0x0000000803d07824 */ /* 0x000fe200078e0204 */
[----:B------:R-:W-:Y:S01]  /*0d70*/  LOP3.LUT R4, R7, 0x7ffffffc, RZ, 0xc0, !PT ;  /* 0x7ffffffc07047812 */ /* 0x000fe200078ec0ff */
[----:B------:R-:W-:-:S04]  /*0d80*/  IMAD.SHL.U32 R19, R2, 0x8, RZ ;  /* 0x0000000802137824 */ /* 0x000fc800078e00ff */
[----:B------:R-:W-:-:S04]  /*0d90*/  IMAD.IADD R4, R205, 0x1, -R4 ;  /* 0x00000001cd047824 */ /* 0x000fc800078e0a04 */
[----:B------:R-:W-:-:S07]  /*0da0*/  IMAD.SHL.U32 R16, R4, 0x2, RZ ;  /* 0x0000000204107824 */ /* 0x000fce00078e00ff */
.L_x_1834:
[----:B------:R-:W-:Y:S01]  /*0db0*/  ULDC.64 UR8, c[0x0][0xa28] ;  /* 0x00028a0000087ab9 */ /* 0x000fe20000000a00 */
[----:B0-----:R-:W0:Y:S01]  /*0dc0*/  LDC R18, c[0x0][0x288] ;  /* 0x0000a200ff127b82 */ /* 0x001e220000000800 */
[----:B------:R-:W-:Y:S01]  /*0dd0*/  UISETP.NE.U32.AND UP0, UPT, UR8, URZ, UPT ;  /* 0x0000003f0800728c */ /* 0x000fe2000bf05070 */
[----:B--2--5:R-:W-:-:S03]  /*0de0*/  IMAD.MOV.U32 R8, RZ, RZ, RZ ;  /* 0x000000ffff087224 */ /* 0x024fc600078e00ff */
[----:B------:R-:W-:-:S03]  /*0df0*/  UISETP.NE.AND.EX UP0, UPT, UR9, URZ, UPT, UP0 ;  /* 0x0000003f0900728c */ /* 0x000fc6000bf05300 */
[----:B------:R-:W-:Y:S01]  /*0e00*/  ULDC.64 UR8, c[0x0][0xa18] ;  /* 0x0002860000087ab9 */ /* 0x000fe20000000a00 */
[----:B-1--4-:R-:W1:Y:S01]  /*0e10*/  LDC.64 R10, c[0x0][0x3f8] ;  /* 0x0000fe00ff0a7b82 */ /* 0x012e620000000a00 */
[----:B------:R-:W-:Y:S01]  /*0e20*/  UISETP.NE.U32.AND UP1, UPT, UR8, URZ, UPT ;  /* 0x0000003f0800728c */ /* 0x000fe2000bf25070 */
[----:B------:R-:W-:-:S03]  /*0e30*/  PLOP3.LUT P0, PT, PT, PT, UP0, 0x80, 0x0 ;  /* 0x000000000000781c */ /* 0x000fc60003f0f008 */
[----:B------:R-:W-:-:S03]  /*0e40*/  UISETP.NE.AND.EX UP1, UPT, UR9, URZ, UPT, UP1 ;  /* 0x0000003f0900728c */ /* 0x000fc6000bf25310 */
[----:B------:R-:W-:Y:S01]  /*0e50*/  @UP0 ULDC.64 UR8, c[0x0][0xa28] ;  /* 0x00028a0000080ab9 */ /* 0x000fe20000000a00 */
[----:B------:R-:W2:Y:S01]  /*0e60*/  LDC R0, c[0x0][0x404] ;  /* 0x00010100ff007b82 */ /* 0x000ea20000000800 */
[----:B------:R-:W-:Y:S01]  /*0e70*/  @UP0 UIMAD.WIDE UR8, UR5, 0x4, UR8 ;  /* 0x00000004050808a5 */ /* 0x000fe2000f8e0208 */
[----:B------:R-:W-:-:S05]  /*0e80*/  PLOP3.LUT P2, PT, PT, PT, UP1, 0x80, 0x0 ;  /* 0x000000000000781c */ /* 0x000fca0003f4f018 */
[----:B------:R-:W-:Y:S01]  /*0e90*/  @UP1 ULDC.64 UR10, c[0x0][0xa18] ;  /* 0x00028600000a1ab9 */ /* 0x000fe20000000a00 */
[----:B------:R-:W-:Y:S01]  /*0ea0*/  IMAD.U32 R4, RZ, RZ, UR8 ;  /* 0x00000008ff047e24 */ /* 0x000fe2000f8e00ff */
[----:B---3--:R-:W3:Y:S01]  /*0eb0*/  LDC R17, c[0x0][0x2e0] ;  /* 0x0000b800ff117b82 */ /* 0x008ee20000000800 */
[----:B------:R-:W-:Y:S01]  /*0ec0*/  IMAD.U32 R5, RZ, RZ, UR9 ;  /* 0x00000009ff057e24 */ /* 0x000fe2000f8e00ff */
[----:B------:R-:W-:-:S04]  /*0ed0*/  @UP1 UIMAD.WIDE UR8, UR5, 0x4, UR10 ;  /* 0x00000004050818a5 */ /* 0x000fc8000f8e020a */
[----:B------:R4:W5:Y:S02]  /*0ee0*/  @P0 LDG.E R8, desc[UR38][R4.64] ;  /* 0x0000002604080981 */ /* 0x000964000c1e1900 */
[----:B------:R-:W-:Y:S02]  /*0ef0*/  IMAD.U32 R6, RZ, RZ, UR8 ;  /* 0x00000008ff067e24 */ /* 0x000fe4000f8e00ff */
[----:B------:R-:W-:Y:S01]  /*0f00*/  IMAD.U32 R7, RZ, RZ, UR9 ;  /* 0x00000009ff077e24 */ /* 0x000fe2000f8e00ff */
[----:B------:R-:W-:-:S04]  /*0f10*/  ULDC.64 UR8, c[0x0][0xa20] ;  /* 0x0002880000087ab9 */ /* 0x000fc80000000a00 */
[----:B0-----:R4:W5:Y:S01]  /*0f20*/  @P2 LDG.E R18, desc[UR38][R6.64] ;  /* 0x0000002606122981 */ /* 0x001962000c1e1900 */
[----:B-1----:R-:W-:Y:S01]  /*0f30*/  ISETP.NE.U32.AND P0, PT, R10, RZ, PT ;  /* 0x000000ff0a00720c */ /* 0x002fe20003f05070 */
[----:B------:R-:W-:Y:S01]  /*0f40*/  UMOV UR44, UR6 ;  /* 0x00000006002c7c82 */ /* 0x000fe20008000000 */
[----:B------:R-:W-:Y:S02]  /*0f50*/  ISETP.NE.U32.AND P1, PT, RZ, UR8, PT ;  /* 0x00000008ff007c0c */ /* 0x000fe4000bf25070 */
[----:B------:R-:W-:Y:S02]  /*0f60*/  ISETP.NE.AND.EX P0, PT, R11, RZ, PT, P0 ;  /* 0x000000ff0b00720c */ /* 0x000fe40003f05300 */
[----:B------:R-:W-:Y:S02]  /*0f70*/  ISETP.NE.AND.EX P1, PT, RZ, UR9, PT, P1 ;  /* 0x00000009ff007c0c */ /* 0x000fe4000bf25310 */
[----:B--2---:R-:W-:Y:S01]  /*0f80*/  SEL R0, R0, 0x1, P0 ;  /* 0x0000000100007807 */ /* 0x004fe20000000000 */
[----:B----4-:R-:W-:Y:S10]  /*0f90*/  @P2 BRA `(.L_x_1735) ;  /* 0x00000000002c2947 */ /* 0x010ff40003800000 */
        /* <DEDUP_REMOVED lines=8> */
[----:B-----5:R-:W2:Y:S04]  /*1020*/  LDG.E R18, desc[UR38][R4.64] ;  /* 0x0000002604127981 */ /* 0x020ea8000c1e1900 */
[----:B------:R-:W2:Y:S02]  /*1030*/  LDG.E R3, desc[UR38][R4.64+0x4] ;  /* 0x0000042604037981 */ /* 0x000ea4000c1e1900 */
[----:B--2---:R-:W-:-:S07]  /*1040*/  IMAD.IADD R18, R3, 0x1, -R18 ;  /* 0x0000000103127824 */ /* 0x004fce00078e0a12 */
.L_x_1735:
[----:B------:R-:W-:Y:S01]  /*1050*/  UMOV UR43, UR5 ;  /* 0x00000005002b7c82 */ /* 0x000fe20008000000 */
[----:B---3--:R-:W-:Y:S02]  /*1060*/  IMAD R17, R0, R17, RZ ;  /* 0x0000001100117224 */ /* 0x008fe400078e02ff */
[----:B------:R-:W-:Y:S01]  /*1070*/  IMAD.MOV.U32 R204, RZ, RZ, R201 ;  /* 0x000000ffffcc7224 */ /* 0x000fe200078e00c9 */
[----:B------:R-:W-:Y:S06]  /*1080*/  @!P1 BRA `(.L_x_1736) ;  /* 0x0000000000189947 */ /* 0x000fec0003800000 */
[----:B------:R-:W-:Y:S02]  /*1090*/  ULDC.64 UR6, c[0x0][0xa20] ;  /* 0x0002880000067ab9 */ /* 0x000fe40000000a00 */
[----:B------:R-:W-:-:S06]  /*10a0*/  UIMAD.WIDE UR4, UR5, 0x4, UR6 ;  /* 0x00000004050478a5 */ /* 0x000fcc000f8e0206 */
[----:B------:R-:W-:Y:S02]  /*10b0*/  IMAD.U32 R4, RZ, RZ, UR4 ;  /* 0x00000004ff047e24 */ /* 0x000fe4000f8e00ff */
[----:B------:R-:W-:-:S05]  /*10c0*/  IMAD.U32 R5, RZ, RZ, UR5 ;  /* 0x00000005ff057e24 */ /* 0x000fca000f8e00ff */
[----:B------:R0:W5:Y:S01]  /*10d0*/  LDG.E R17, desc[UR38][R4.64] ;  /* 0x0000002604117981 */ /* 0x000162000c1e1900 */
[----:B------:R-:W-:Y:S05]  /*10e0*/  BRA `(.L_x_1737) ;  /* 0x00000000002c7947 */ /* 0x000fea0003800000 */
.L_x_1736:
        /* <DEDUP_REMOVED lines=9> */
[----:B------:R-:W2:Y:S02]  /*1180*/  LDG.E R0, desc[UR38][R4.64+0x4] ;  /* 0x0000042604007981 */ /* 0x000ea4000c1e1900 */
[----:B--2---:R-:W-:-:S07]  /*1190*/  IMAD.IADD R17, R0, 0x1, -R17 ;  /* 0x0000000100117824 */ /* 0x004fce00078e0a11 */
.L_x_1737:
[----:B------:R-:W1:Y:S01]  /*11a0*/  LDC.64 R6, c[0x0][0x9e0] ;  /* 0x00027800ff067b82 */ /* 0x000e620000000a00 */
[----:B-----5:R-:W-:Y:S01]  /*11b0*/  IMAD.IADD R17, R17, 0x1, -R8 ;  /* 0x0000000111117824 */ /* 0x020fe200078e0a08 */
[----:B------:R-:W-:-:S04]  /*11c0*/  LEA R0, R201, 0x80, 0x7 ;  /* 0x00000080c9007811 */ /* 0x000fc800078e38ff */
[----:B------:R-:W-:Y:S02]  /*11d0*/  IADD3 R9, R17, R0, -R18 ;  /* 0x0000000011097210 */ /* 0x000fe40007ffe812 */
[----:B-1----:R-:W-:-:S03]  /*11e0*/  ISETP.GE.AND P1, PT, R7, 0x1, PT ;  /* 0x000000010700780c */ /* 0x002fc60003f26270 */
[----:B------:R-:W-:-:S10]  /*11f0*/  IMAD.IADD R0, R9, 0x1, R6 ;  /* 0x0000000109007824 */ /* 0x000fd400078e0206 */
[----:B------:R-:W-:Y:S05]  /*1200*/  @!P1 BRA `(.L_x_1738) ;  /* 0x0000000000409947 */ /* 0x000fea0003800000 */
[C---:B------:R-:W-:Y:S01]  /*1210*/  ISETP.GT.AND P0, PT, R9.reuse, RZ, PT ;  /* 0x000000ff0900720c */ /* 0x040fe20003f04270 */
[----:B------:R-:W-:-:S12]  /*1220*/  VIADD R3, R9, 0xffffffff ;  /* 0xffffffff09037836 */ /* 0x000fd80000000000 */
[----:B------:R-:W-:Y:S05]  /*1230*/  @P0 BRA `(.L_x_1739) ;  /* 0x00000000001c0947 */ /* 0x000fea0003800000 */
[----:B------:R-:W-:Y:S01]  /*1240*/  ISETP.NE.AND P0, PT, R7, 0x1, PT ;  /* 0x000000010700780c */ /* 0x000fe20003f05270 */
[----:B------:R-:W-:-:S12]  /*1250*/  IMAD.MOV R3, RZ, RZ, -R9 ;  /* 0x000000ffff037224 */ /* 0x000fd800078e0a09 */
[----:B0-----:R-:W0:Y:S02]  /*1260*/  @P0 LDC.64 R4, c[0x0][0x9e8] ;  /* 0x00027a00ff040b82 */ /* 0x001e240000000a00 */
[----:B0-----:R-:W-:-:S05]  /*1270*/  @P0 IMAD.HI.U32 R4, R3, R4, RZ ;  /* 0x0000000403040227 */ /* 0x001fca00078e00ff */
[----:B------:R-:W-:-:S04]  /*1280*/  @P0 SHF.R.U32.HI R3, RZ, R5, R4 ;  /* 0x00000005ff030219 */ /* 0x000fc80000011604 */
[----:B------:R-:W-:Y:S01]  /*1290*/  LOP3.LUT R3, RZ, R3, RZ, 0x33, !PT ;  /* 0x00000003ff037212 */ /* 0x000fe200078e33ff */
[----:B------:R-:W-:Y:S06]  /*12a0*/  BRA `(.L_x_1740) ;  /* 0x0000000000107947 */ /* 0x000fec0003800000 */
.L_x_1739:
[----:B------:R-:W-:-:S13]  /*12b0*/  ISETP.NE.AND P0, PT, R7, 0x1, PT ;  /* 0x000000010700780c */ /* 0x000fda0003f05270 */
[----:B0-----:R-:W0:Y:S02]  /*12c0*/  @P0 LDC.64 R4, c[0x0][0x9e8] ;  /* 0x00027a00ff040b82 */ /* 0x001e240000000a00 */
[----:B0-----:R-:W-:-:S05]  /*12d0*/  @P0 IMAD.HI.U32 R4, R3, R4, RZ ;  /* 0x0000000403040227 */ /* 0x001fca00078e00ff */
[----:B------:R-:W-:-:S07]  /*12e0*/  @P0 SHF.R.U32.HI R3, RZ, R5, R4 ;  /* 0x00000005ff030219 */ /* 0x000fce0000011604 */
.L_x_1740:
[----:B------:R-:W-:-:S05]  /*12f0*/  IMAD R3, R3, R7, R7 ;  /* 0x0000000703037224 */ /* 0x000fca00078e0207 */
[----:B------:R-:W-:-:S07]  /*1300*/  VIMNMX R0, R0, R3, PT ;  /* 0x0000000300007248 */ /* 0x000fce0003fe0100 */
.L_x_1738:
[----:B------:R-:W-:Y:S01]  /*1310*/  VIADD R3, R0, 0x5f ;  /* 0x0000005f00037836 */ /* 0x000fe20000000000 */
[----:B------:R-:W-:Y:S01]  /*1320*/  ULDC UR4, c[0x0][0x9dc] ;  /* 0x0002770000047ab9 */ /* 0x000fe20000000800 */
[----:B0-----:R-:W-:Y:S02]  /*1330*/  IMAD R4, R201, 0x80, -R18 ;  /* 0x00000080c9047824 */ /* 0x001fe400078e0a12 */
[C---:B------:R-:W-:Y:S02]  /*1340*/  VIADD R0, R17.reuse, 0x5f ;  /* 0x0000005f11007836 */ /* 0x040fe40000000000 */
[----:B------:R-:W-:Y:S02]  /*1350*/  IMAD.IADD R6, R17, 0x1, R4 ;  /* 0x0000000111067824 */ /* 0x000fe400078e0204 */
        /* <DEDUP_REMOVED lines=14> */
[----:B------:R-:W0:Y:S02]  /*1440*/  @P0 LDC.64 R4, c[0x0][0x9e8] ;  /* 0x00027a00ff040b82 */ /* 0x000e240000000a00 */
[----:B0-----:R-:W-:-:S05]  /*1450*/  @P0 IMAD.HI.U32 R0, R3, R4, RZ ;  /* 0x0000000403000227 */ /* 0x001fca00078e00ff */
[----:B------:R-:W-:-:S04]  /*1460*/  @P0 SHF.R.U32.HI R3, RZ, R5, R0 ;  /* 0x00000005ff030219 */ /* 0x000fc80000011600 */
[----:B------:R-:W-:Y:S01]  /*1470*/  LOP3.LUT R6, RZ, R3, RZ, 0x33, !PT ;  /* 0x00000003ff067212 */ /* 0x000fe200078e33ff */
[----:B------:R-:W-:Y:S06]  /*1480*/  BRA `(.L_x_1743) ;  /* 0x0000000000107947 */ /* 0x000fec0003800000 */
.L_x_1742:
[----:B------:R-:W-:-:S13]  /*1490*/  ISETP.NE.AND P0, PT, R7, 0x1, PT ;  /* 0x000000010700780c */ /* 0x000fda0003f05270 */
[----:B------:R-:W0:Y:S02]  /*14a0*/  @P0 LDC.64 R4, c[0x0][0x9e8] ;  /* 0x00027a00ff040b82 */ /* 0x000e240000000a00 */
[----:B0-----:R-:W-:-:S05]  /*14b0*/  @P0 IMAD.HI.U32 R0, R6, R4, RZ ;  /* 0x0000000406000227 */ /* 0x001fca00078e00ff */
[----:B------:R-:W-:-:S07]  /*14c0*/  @P0 SHF.R.U32.HI R6, RZ, R5, R0 ;  /* 0x00000005ff060219 */ /* 0x000fce0000011600 */
.L_x_1743:
[----:B------:R-:W-:-:S05]  /*14d0*/  IMAD R6, R6, R7, RZ ;  /* 0x0000000706067224 */ /* 0x000fca00078e02ff */
[----:B------:R-:W-:-:S13]  /*14e0*/  R2UR UR5, R6 ;  /* 0x00000000060572ca */ /* 0x000fda00000e0000 */
[----:B------:R-:W-:-:S04]  /*14f0*/  UISETP.LT.AND UP0, UPT, UR4, UR5, UPT ;  /* 0x000000050400728c */ /* 0x000fc8000bf01270 */
[----:B------:R-:W-:-:S12]  /*1500*/  USEL UR4, UR4, UR5, !UP0 ;  /* 0x0000000504047287 */ /* 0x000fd8000c000000 */
.L_x_1741:
[----:B------:R-:W-:Y:S01]  /*1510*/  UIMAD.WIDE UR4, UR4, 0x2aaaaaab, URZ ;  /* 0x2aaaaaab040478a5 */ /* 0x000fe2000f8e023f */
[----:B------:R-:W-:Y:S02]  /*1520*/  PLOP3.LUT P0, PT, PT, PT, PT, 0x80, 0x0 ;  /* 0x000000000000781c */ /* 0x000fe40003f0f070 */
[----:B------:R-:W-:Y:S02]  /*1530*/  CS2R R40, SRZ ;  /* 0x0000000000287805 */ /* 0x000fe4000001ff00 */
[----:B------:R-:W-:Y:S01]  /*1540*/  CS2R R20, SRZ ;  /* 0x0000000000147805 */ /* 0x000fe2000001ff00 */
        /* <DEDUP_REMOVED lines=68> */
[----:B------:R-:W-:-:S02]  /*1990*/  IMAD.MOV.U32 R30, RZ, RZ, RZ ;  /* 0x000000ffff1e7224 */ /* 0x000fc400078e00ff */
[----:B------:R-:W-:Y:S02]  /*19a0*/  IMAD.MOV.U32 R0, RZ, RZ, RZ ;  /* 0x000000ffff007224 */ /* 0x000fe400078e00ff */
[----:B------:R-:W-:Y:S02]  /*19b0*/  IMAD.MOV.U32 R175, RZ, RZ, RZ ;  /* 0x000000ffffaf7224 */ /* 0x000fe400078e00ff */
[----:B------:R-:W-:Y:S01]  /*19c0*/  IMAD.MOV.U32 R26, RZ, RZ, RZ ;  /* 0x000000ffff1a7224 */ /* 0x000fe200078e00ff */
[----:B------:R-:W-:Y:S06]  /*19d0*/  @!P1 BRA `(.L_x_1744) ;  /* 0x000000cc00289947 */ /* 0x000fec0003800000 */
        /* <DEDUP_REMOVED lines=31> */
.L_x_1745:
[----:B------:R-:W0:Y:S01]  /*1bd0*/  S2R R0, SR_CgaCtaId ;  /* 0x0000000000007919 */ /* 0x000e220000008800 */
[----:B------:R-:W-:Y:S01]  /*1be0*/  ULEA.HI UR4, UR41, UR41, URZ, 0x1 ;  /* 0x0000002929047291 */ /* 0x000fe2000f8f083f */
[----:B------:R-:W-:Y:S01]  /*1bf0*/  MOV R9, 0x400 ;  /* 0x0000040000097802 */ /* 0x000fe20000000f00 */
[----:B------:R-:W1:Y:S02]  /*1c00*/  S2R R20, SR_TID.X ;  /* 0x0000000000147919 */ /* 0x000e640000002100 */
[----:B------:R-:W-:-:S04]  /*1c10*/  ULOP3.LUT UR4, UR4, 0xfffffffe, URZ, 0xc0, !UPT ;  /* 0xfffffffe04047892 */ /* 0x000fc8000f8ec03f */
[----:B------:R-:W-:-:S06]  /*1c20*/  UIADD3 UR4, UR41, -UR4, URZ ;  /* 0x8000000429047290 */ /* 0x000fcc000fffe03f */
[----:B------:R-:W-:Y:S01]  /*1c30*/  IMAD.U32 R3, RZ, RZ, UR4 ;  /* 0x00000004ff037e24 */ /* 0x000fe2000f8e00ff */
[----:B0-----:R-:W-:-:S04]  /*1c40*/  LEA R9, R0, R9, 0x18 ;  /* 0x0000000900097211 */ /* 0x001fc800078ec0ff */
[----:B------:R-:W-:Y:S02]  /*1c50*/  SHF.L.U32 R0, R3, 0x1f, RZ ;  /* 0x0000001f03007819 */ /* 0x000fe400000006ff */
[----:B-1----:R-:W-:Y:S02]  /*1c60*/  SHF.R.U32.HI R20, RZ, 0x7, R20 ;  /* 0x00000007ff147819 */ /* 0x002fe40000011614 */
[----:B------:R-:W0:Y:S03]  /*1c70*/  SYNCS.PHASECHK.TRANS64.TRYWAIT P0, [R9+URZ+0x22800], R0 ;  /* 0x02280000090075a7 */ /* 0x000e26000800017f */
[----:B------:R-:W-:Y:S01]  /*1c80*/  VIADD R10, R20, 0x8 ;  /* 0x00000008140a7836 */ /* 0x000fe20000000000 */
[----:B0-----:R-:W-:Y:S06]  /*1c90*/  @!P0 BRA `(.L_x_1746) ;  /* 0x0000014000dc8947 */ /* 0x001fec0003800000 */
.L_x_1928:
[----:B0-----:R-:W-:Y:S01]  /*1ca0*/  IMAD.U32 R0, RZ, RZ, UR45 ;  /* 0x0000002dff007e24 */ /* 0x001fe2000f8e00ff */
[----:B------:R-:W-:Y:S05]  /*1cb0*/  WARPSYNC.ALL ;  /* 0x0000000000007948 */ /* 0x000fea0003800000 */
[----:B------:R0:W-:Y:S01]  /*1cc0*/  BAR.SYNC.DEFER_BLOCKING R10, 0x100 ;  /* 0x0004000a0000751d */ /* 0x0001e20000010000 */
[----:B------:R-:W-:-:S13]  /*1cd0*/  ISETP.NE.AND P0, PT, R0, 0x3, PT ;  /* 0x000000030000780c */ /* 0x000fda0003f05270 */
[----:B0-----:R-:W-:Y:S05]  /*1ce0*/  @!P0 BRA `(.L_x_1747) ;  /* 0x0000000000048947 */ /* 0x001fea0003800000 */
[----:B------:R-:W-:Y:S01]  /*1cf0*/  BPT.TRAP 0x1 ;  /* 0x000000040000795c */ /* 0x000fe20000300000 */
.L_x_1747:
[----:B------:R-:W-:Y:S02]  /*1d00*/  IMAD.U32 R12, RZ, RZ, UR40 ;  /* 0x00000028ff0c7e24 */ /* 0x000fe4000f8e00ff */
[----:B------:R-:W-:-:S03]  /*1d10*/  IMAD.U32 R0, RZ, RZ, UR37 ;  /* 0x00000025ff007e24 */ /* 0x000fc6000f8e00ff */
[----:B------:R-:W-:Y:S01]  /*1d20*/  SHF.L.U32 R12, R12, 0x1f, RZ ;  /* 0x0000001f0c0c7819 */ /* 0x000fe200000006ff */
[----:B------:R-:W-:-:S04]  /*1d30*/  IMAD R5, R0, 0x8, R9 ;  /* 0x0000000800057824 */ /* 0x000fc800078e0209 */
[----:B------:R0:W1:Y:S01]  /*1d40*/  SYNCS.PHASECHK.TRANS64.TRYWAIT P1, [R5+URZ+0x22830], R12 ;  /* 0x0228300c050075a7 */ /* 0x000062000802017f */
[----:B------:R-:W-:Y:S05]  /*1d50*/  @!P0 BRA `(.L_x_1748) ;  /* 0x0000000000048947 */ /* 0x000fea0003800000 */
[----:B------:R-:W-:Y:S01]  /*1d60*/  BPT.TRAP 0x1 ;  /* 0x000000040000795c */ /* 0x000fe20000300000 */
.L_x_1748:
[----:B-1----:R-:W-:Y:S05]  /*1d70*/  @P1 BRA `(.L_x_1749) ;  /* 0x0000000000081947 */ /* 0x002fea0003800000 */
[----:B------:R-:W1:Y:S02]  /*1d80*/  SYNCS.PHASECHK.TRANS64.TRYWAIT P1, [R5+URZ+0x22830], R12 ;  /* 0x0228300c050075a7 */ /* 0x000e64000802017f */
[----:B-1----:R-:W-:Y:S05]  /*1d90*/  @!P1 BRA `(.L_x_1750) ;  /* 0x0000014000b09947 */ /* 0x002fea0003800000 */
.L_x_1749:
[----:B------:R-:W-:Y:S01]  /*1da0*/  R2UR UR4, R9 ;  /* 0x00000000090472ca */ /* 0x000fe200000e0000 */
[----:B------:R-:W-:Y:S01]  /*1db0*/  ULOP3.LUT UR20, UR46, 0x10000, URZ, 0xfc, !UPT ;  /* 0x000100002e147892 */ /* 0x000fe2000f8efc3f */
[----:B------:R-:W-:Y:S01]  /*1dc0*/  WARPGROUP.ARRIVE ;  /* 0x00000000000079c5 */ /* 0x000fe20000000000 */
[----:B------:R-:W-:Y:S01]  /*1dd0*/  UMOV UR21, 0x40000040 ;  /* 0x4000004000157882 */ /* 0x000fe20000000000 */
[----:B------:R-:W-:Y:S01]  /*1de0*/  UMOV UR23, 0x40000040 ;  /* 0x4000004000177882 */ /* 0x000fe20000000000 */
[----:B------:R-:W-:-:S03]  /*1df0*/  UIADD3 UR8, UR20, 0x2, URZ ;  /* 0x0000000214087890 */ /* 0x000fc6000fffe03f */
[----:B------:R-:W2:Y:S01]  /*1e00*/  S2R R0, SR_TID.X ;  /* 0x0000000000007919 */ /* 0x000ea20000002100 */
[----:B------:R-:W-:Y:S01]  /*1e10*/  UMOV UR9, 0x40000040 ;  /* 0x4000004000097882 */ /* 0x000fe20000000000 */
[----:B------:R-:W-:Y:S01]  /*1e20*/  UMOV UR11, 0x40000040 ;  /* 0x40000040000b7882 */ /* 0x000fe20000000000 */
[----:B------:R-:W-:Y:S01]  /*1e30*/  UIADD3 UR12, UR20, 0x4, URZ ;  /* 0x00000004140c7890 */ /* 0x000fe2000fffe03f */
[----:B------:R-:W-:Y:S01]  /*1e40*/  IMAD.MOV.U32 R7, RZ, RZ, -0x60 ;  /* 0xffffffa0ff077424 */ /* 0x000fe200078e00ff */
[----:B------:R-:W-:Y:S01]  /*1e50*/  UMOV UR13, 0x40000040 ;  /* 0x40000040000d7882 */ /* 0x000fe20000000000 */
[----:B------:R-:W-:Y:S01]  /*1e60*/  UMOV UR15, 0x40000040 ;  /* 0x40000040000f7882 */ /* 0x000fe20000000000 */
[----:B------:R-:W-:Y:S01]  /*1e70*/  UIADD3 UR4, UR4, 0x1c400, URZ ;  /* 0x0001c40004047890 */ /* 0x000fe2000fffe03f */
[----:B------:R-:W-:Y:S01]  /*1e80*/  LOP3.LUT R2, R2, 0xfff7ffff, RZ, 0xc0, !PT ;  /* 0xfff7ffff02027812 */ /* 0x000fe200078ec0ff */
[----:B------:R-:W-:Y:S02]  /*1e90*/  UIADD3 UR16, UR20, 0x6, URZ ;  /* 0x0000000614107890 */ /* 0x000fe4000fffe03f */
[----:B------:R-:W-:Y:S01]  /*1ea0*/  USHF.R.U32.HI UR4, URZ, 0x4, UR4 ;  /* 0x000000043f047899 */ /* 0x000fe20008011604 */
[----:B------:R-:W-:Y:S01]  /*1eb0*/  UMOV UR17, 0x40000040 ;  /* 0x4000004000117882 */ /* 0x000fe20000000000 */
[----:B------:R-:W-:-:S02]  /*1ec0*/  UMOV UR19, 0x40000040 ;  /* 0x4000004000137882 */ /* 0x000fc40000000000 */
[----:B------:R-:W-:Y:S01]  /*1ed0*/  ULOP3.LUT UR4, UR4, 0x3fff, URZ, 0xc0, !UPT ;  /* 0x00003fff04047892 */ /* 0x000fe2000f8ec03f */
[----:B------:R-:W-:-:S03]  /*1ee0*/  ULDC.64 UR6, c[0x0][0x9d8] ;  /* 0x0002760000067ab9 */ /* 0x000fc60000000a00 */
[----:B------:R-:W-:-:S04]  /*1ef0*/  ULOP3.LUT UR4, UR4, 0x10000, URZ, 0xfc, !UPT ;  /* 0x0001000004047892 */ /* 0x000fc8000f8efc3f */
[----:B------:R-:W-:-:S04]  /*1f00*/  UIMAD UR22, UR37, 0x300, UR4 ;  /* 0x00000300251678a4 */ /* 0x000fc8000f8e0204 */
[----:B------:R-:W-:Y:S02]  /*1f10*/  UIADD3 UR10, UR22, 0x2, URZ ;  /* 0x00000002160a7890 */ /* 0x000fe4000fffe03f */
[----:B------:R-:W-:Y:S02]  /*1f20*/  UIADD3 UR14, UR22, 0x4, URZ ;  /* 0x00000004160e7890 */ /* 0x000fe4000fffe03f */
[----:B------:R-:W-:Y:S02]  /*1f30*/  UIADD3 UR18, UR22, 0x6, URZ ;  /* 0x0000000616127890 */ /* 0x000fe4000fffe03f */
[----:B------:R-:W-:Y:S01]  /*1f40*/  HGMMA.64x96x16.F32 R24, gdesc[UR20], RZ, !UPT, gsb0 ;  /* 0x01600000141879f0 */ /* 0x000fe2000c0008ff */
[----:B--2---:R-:W-:Y:S02]  /*1f50*/  LOP3.LUT P1, RZ, R0, 0x7f, RZ, 0xc0, !PT ;  /* 0x0000007f00ff7812 */ /* 0x004fe4000782c0ff */
[----:B------:R-:W-:-:S04]  /*1f60*/  SHF.R.U32.HI R6, RZ, 0x7, R0 ;  /* 0x00000007ff067819 */ /* 0x000fc80000011600 */
[----:B------:R-:W-:-:S07]  /*1f70*/  IADD3 R8, -R6, 0xb, RZ ;  /* 0x0000000b06087810 */ /* 0x000fce0007ffe1ff */
[----:B------:R-:W-:Y:S01]  /*1f80*/  @!P1 VIADD R0, R5, 0x22840 ;  /* 0x0002284005009836 */ /* 0x000fe20000000000 */
[----:B------:R-:W-:-:S04]  /*1f90*/  @P1 LOP3.LUT R2, R2, 0x80000, RZ, 0xfc, !PT ;  /* 0x0008000002021812 */ /* 0x000fc800078efcff */
[----:B------:R-:W-:Y:S01]  /*1fa0*/  @!P1 PRMT R0, RZ, 0x654, R0 ;  /* 0x00000654ff009816 */ /* 0x000fe20000000000 */
        /* <DEDUP_REMOVED lines=16> */
[----:B------:R2:W3:Y:S01]  /*20b0*/  MUFU.TANH R26, R42 ;  /* 0x0000002a001a7308 */ /* 0x0004e20000002400 */
        /* <DEDUP_REMOVED lines=8> */
[----:B--2---:R-:W-:-:S02]  /*2140*/  IMAD R42, R176, R7, 0x60 ;  /* 0x00000060b02a7424 */ /* 0x004fc400078e0207 */
[----:B------:R-:W-:Y:S01]  /*2150*/  FMUL.FTZ R39, R39, UR6 ;  /* 0x0000000627277c20 */ /* 0x000fe20008410000 */
[----:B------:R-:W-:Y:S01]  /*2160*/  FMUL.FTZ R40, R40, UR6 ;  /* 0x0000000628287c20 */ /* 0x000fe20008410000 */
[----:B------:R-:W-:Y:S01]  /*2170*/  FMUL.FTZ R41, R41, UR6 ;  /* 0x0000000629297c20 */ /* 0x000fe20008410000 */
[----:B------:R-:W-:Y:S02]  /*2180*/  IMAD.IADD R7, R17, 0x1, R42 ;  /* 0x0000000111077824 */ /* 0x000fe400078e022a */
        /* <DEDUP_REMOVED lines=26> */
[----:B------:R4:W-:Y:S01]  /*2330*/  @!P1 SYNCS.ARRIVE.TRANS64.RED.A1T0 RZ, [R0+URZ], RZ ;  /* 0x000000ff00ff99a7 */ /* 0x0009e2000810043f */
[----:B------:R-:W-:Y:S01]  /*2340*/  PLOP3.LUT P1, PT, PT, PT, UP0, 0x40, 0x0 ;  /* 0x000000000000781c */ /* 0x000fe20003f2e808 */
[----:B------:R-:W0:Y:S01]  /*2350*/  MUFU.TANH R21, R35 ;  /* 0x0000002300157308 */ /* 0x000e220000002400 */
[----:B------:R-:W-:Y:S01]  /*2360*/  IADD3 R11, -R18, 0x1, R7 ;  /* 0x00000001120b7810 */ /* 0x000fe20007ffe107 */
[----:B------:R-:W-:Y:S01]  /*2370*/  FMUL.FTZ R27, R27, UR6 ;  /* 0x000000061b1b7c20 */ /* 0x000fe20008410000 */
[----:B------:R-:W-:Y:S01]  /*2380*/  FMUL.FTZ R30, R30, UR6 ;  /* 0x000000061e1e7c20 */ /* 0x000fe20008410000 */
[----:B------:R-:W-:Y:S01]  /*2390*/  FMUL.FTZ R31, R31, UR6 ;  /* 0x000000061f1f7c20 */ /* 0x000fe20008410000 */
[----:B------:R-:W-:Y:S01]  /*23a0*/  FMUL.FTZ R34, R34, UR6 ;  /* 0x0000000622227c20 */ /* 0x000fe20008410000 */
[----:B------:R-:W-:Y:S01]  /*23b0*/  FMUL.FTZ R43, R43, UR6 ;  /* 0x000000062b2b7c20 */ /* 0x000fe20008410000 */
[----:B------:R-:W-:Y:S01]  /*23c0*/  FMUL.FTZ R50, R50, UR6 ;  /* 0x0000000632327c20 */ /* 0x000fe20008410000 */
[----:B------:R-:W0:Y:S01]  /*23d0*/  MUFU.TANH R24, R24 ;  /* 0x0000001800187308 */ /* 0x000e220000002400 */
[----:B------:R-:W-:Y:S01]  /*23e0*/  FMUL.FTZ R51, R51, UR6 ;  /* 0x0000000633337c20 */ /* 0x000fe20008410000 */
[----:B------:R-:W-:Y:S01]  /*23f0*/  FMUL.FTZ R58, R58, UR6 ;  /* 0x000000063a3a7c20 */ /* 0x000fe20008410000 */
[----:B------:R-:W-:Y:S01]  /*2400*/  ULOP3.LUT UR6, URZ, UR7, URZ, 0x33, !UPT ;  /* 0x000000073f067292 */ /* 0x000fe2000f8e333f */
[----:B------:R-:W-:-:S02]  /*2410*/  IMAD.IADD R11, R11, 0x1, -R16 ;  /* 0x000000010b0b7824 */ /* 0x000fc400078e0a10 */
[----:B----4-:R-:W-:Y:S02]  /*2420*/  IMAD R0, R201, 0x80, R206 ;  /* 0x00000080c9007824 */ /* 0x010fe400078e02ce */
[----:B------:R-:W4:Y:S08]  /*2430*/  MUFU.TANH R25, R25 ;  /* 0x0000001900197308 */ /* 0x000f300000002400 */
[----:B------:R-:W0:Y:S08]  /*2440*/  MUFU.TANH R3, R3 ;  /* 0x0000000300037308 */ /* 0x000e300000002400 */
        /* <DEDUP_REMOVED lines=38> */
[----:B------:R5:W0:Y:S08]  /*26b0*/  MUFU.TANH R27, R43 ;  /* 0x0000002b001b7308 */ /* 0x000a300000002400 */
[----:B------:R1:W0:Y:S01]  /*26c0*/  MUFU.TANH R30, R50 ;  /* 0x00000032001e7308 */ /* 0x0002220000002400 */
[----:B-----5:R-:W-:-:S07]  /*26d0*/  IMAD.IADD R43, R7, 0x1, -R16 ;  /* 0x00000001072b7824 */ /* 0x020fce00078e0a10 */
[----:B------:R5:W0:Y:S01]  /*26e0*/  MUFU.TANH R31, R51 ;  /* 0x00000033001f7308 */ /* 0x000a220000002400 */
[----:B-1----:R-:W-:-:S05]  /*26f0*/  VIADD R50, R11, UR14 ;  /* 0x0000000e0b327c36 */ /* 0x002fca0008000000 */
[----:B------:R-:W-:Y:S02]  /*2700*/  VIADDMNMX R6, R0, R50, R43, PT ;  /* 0x0000003200067246 */ /* 0x000fe4000380012b */
[----:B------:R-:W1:Y:S01]  /*2710*/  MUFU.TANH R20, R34 ;  /* 0x0000002200147308 */ /* 0x000e620000002400 */
[----:B-----5:R-:W-:-:S04]  /*2720*/  VIADD R51, R11, UR6 ;  /* 0x000000060b337c36 */ /* 0x020fc80008000000 */
[----:B------:R-:W-:-:S03]  /*2730*/  IMAD.IADD R7, R51, 0x1, R0 ;  /* 0x0000000133077824 */ /* 0x000fc600078e0200 */
[----:B------:R5:W0:Y:S02]  /*2740*/  MUFU.TANH R34, R58 ;  /* 0x0000003a00227308 */ /* 0x000a240000002400 */
[----:B-----5:R-:W-:Y:S01]  /*2750*/  IMAD.IADD R58, R42, 0x1, -R16 ;  /* 0x000000012a3a7824 */ /* 0x020fe200078e0a10 */
[----:B-1234-:R-:W-:Y:S06]  /*2760*/  @P1 BRA `(.L_x_1751) ;  /* 0x0000000000541947 */ /* 0x01efec0003800000 */
[----:B------:R-:W-:Y:S01]  /*2770*/  IADD3 R11, R0, R17, -R18 ;  /* 0x00000011000b7210 */ /* 0x000fe20007ffe812 */
        /* <DEDUP_REMOVED lines=11> */
.L_x_1753:
[----:B------:R-:W-:-:S06]  /*2830*/  UISETP.NE.AND UP1, UPT, UR15, 0x1, UPT ;  /* 0x000000010f00788c */ /* 0x000fcc000bf25270 */
[----:B------:R-:W-:-:S05]  /*2840*/  PLOP3.LUT P1, PT, PT, PT, UP1, 0x80, 0x0 ;  /* 0x000000000000781c */ /* 0x000fca0003f2f018 */
[----:B------:R-:W-:-:S08]  /*2850*/  @UP1 ULDC.64 UR10, c[0x0][0x9e8] ;  /* 0x00027a00000a1ab9 */ /* 0x000fd00000000a00 */
[----:B------:R-:W-:-:S05]  /*2860*/  @P1 IMAD.HI.U32 R59, R11, UR10, RZ ;  /* 0x0000000a0b3b1c27 */ /* 0x000fca000f8e00ff */
[----:B------:R-:W-:-:S07]  /*2870*/  @P1 SHF.R.U32.HI R11, RZ, UR11, R59 ;  /* 0x0000000bff0b1c19 */ /* 0x000fce000801163b */
.L_x_1754:
[----:B------:R-:W-:Y:S05]  /*2880*/  BSYNC B0 ;  /* 0x0000000000007941 */ /* 0x000fea0003800000 */
.L_x_1752:
[----:B------:R-:W-:-:S05]  /*2890*/  IMAD R11, R11, UR15, R58 ;  /* 0x0000000f0b0b7c24 */ /* 0x000fca000f8e023a */
[----:B------:R-:W-:Y:S02]  /*28a0*/  VIMNMX R7, R7, R11, !PT ;  /* 0x0000000b07077248 */ /* 0x000fe40007fe0100 */
[----:B------:R-:W-:-:S07]  /*28b0*/  VIADDMNMX R6, R11, UR15, R6, PT ;  /* 0x0000000f0b067c46 */ /* 0x000fce000b800106 */
.L_x_1751:
[C---:B------:R-:W-:Y:S02]  /*28c0*/  ISETP.GE.AND P1, PT, R42.reuse, 0x2, PT ;  /* 0x000000022a00780c */ /* 0x040fe40003f26270 */
[C---:B------:R-:W-:Y:S02]  /*28d0*/  ISETP.GE.AND P5, PT, R42.reuse, 0xa, PT ;  /* 0x0000000a2a00780c */ /* 0x040fe40003fa6270 */
[C---:B------:R-:W-:Y:S02]  /*28e0*/  ISETP.GT.AND P3, PT, R7.reuse, 0x1, !P1 ;  /* 0x000000010700780c */ /* 0x040fe40004f64270 */
[----:B------:R-:W-:Y:S02]  /*28f0*/  ISETP.GE.AND P2, PT, R42, 0x9, PT ;  /* 0x000000092a00780c */ /* 0x000fe40003f46270 */
[----:B------:R-:W-:Y:S02]  /*2900*/  ISETP.LT.OR P3, PT, R6, 0x2, P3 ;  /* 0x000000020600780c */ /* 0x000fe40001f61670 */
[----:B------:R-:W-:-:S02]  /*2910*/  ISETP.GT.AND P4, PT, R7, 0x8, !P2 ;  /* 0x000000080700780c */ /* 0x000fc40005784270 */
[----:B------:R-:W-:Y:S02]  /*2920*/  FSEL R59, R25, -INF , !P3 ;  /* 0xff800000193b7808 */ /* 0x000fe40005800000 */
[----:B------:R-:W-:Y:S02]  /*2930*/  ISETP.GT.AND P3, PT, R7, 0x9, !P5 ;  /* 0x000000090700780c */ /* 0x000fe40006f64270 */
[----:B------:R-:W-:Y:S02]  /*2940*/  P2R R25, PR, RZ, 0x20 ;  /* 0x00000020ff197803 */ /* 0x000fe40000000000 */
[----:B------:R-:W-:Y:S02]  /*2950*/  ISETP.LT.OR P3, PT, R6, 0xa, P3 ;  /* 0x0000000a0600780c */ /* 0x000fe40001f61670 */
[----:B------:R-:W-:Y:S02]  /*2960*/  ISETP.GE.AND P5, PT, R42, 0x11, PT ;  /* 0x000000112a00780c */ /* 0x000fe40003fa6270 */
[----:B0-----:R-:W-:-:S02]  /*2970*/  FSEL R73, R29, -INF , !P3 ;  /* 0xff8000001d497808 */ /* 0x001fc40005800000 */
        /* <DEDUP_REMOVED lines=88> */
[----:B------:R-:W-:Y:S02]  /*2f00*/  ISETP.GT.AND P4, PT, R7, 0x51, !P3 ;  /* 0x000000510700780c */ /* 0x000fe40005f84270 */
[----:B------:R-:W-:-:S02]  /*2f10*/  IADD3 R11, R51, 0x8, R0 ;  /* 0x00000008330b7810 */ /* 0x000fc40007ffe000 */
        /* <DEDUP_REMOVED lines=14> */
[----:B------:R-:W-:Y:S02]  /*3000*/  FSEL R69, R69, -INF , !P5 ;  /* 0xff80000045457808 */ /* 0x000fe40006800000 */
[----:B------:R-:W-:Y:S02]  /*3010*/  PLOP3.LUT P5, PT, PT, PT, UP0, 0x40, 0x0 ;  /* 0x000000000000781c */ /* 0x000fe40003fae808 */
[----:B------:R-:W-:-:S11]  /*3020*/  VIADDMNMX R6, R6, R50, R43, PT ;  /* 0x0000003206067246 */ /* 0x000fd6000380012b */
[----:B------:R-:W-:Y:S05]  /*3030*/  @P5 BRA `(.L_x_1755) ;  /* 0x0000000000605947 */ /* 0x000fea0003800000 */
[----:B------:R-:W-:Y:S01]  /*3040*/  IADD3 R7, R0, R17, -R18 ;  /* 0x0000001100077210 */ /* 0x000fe20007ffe812 */
[----:B------:R-:W-:Y:S04]  /*3050*/  BSSY B0, `(.L_x_1756) ;  /* 0x0000013000007945 */ /* 0x000fe80003800000 */
[----:B------:R-:W-:-:S05]  /*3060*/  VIADD R7, R7, 0x8 ;  /* 0x0000000807077836 */ /* 0x000fca0000000000 */
        /* <DEDUP_REMOVED lines=11> */
.L_x_1757:
[----:B------:R-:W-:-:S06]  /*3120*/  UISETP.NE.AND UP1, UPT, UR15, 0x1, UPT ;  /* 0x000000010f00788c */ /* 0x000fcc000bf25270 */
[----:B------:R-:W-:-:S05]  /*3130*/  PLOP3.LUT P5, PT, PT, PT, UP1, 0x80, 0x0 ;  /* 0x000000000000781c */ /* 0x000fca0003faf018 */
[----:B------:R-:W-:-:S08]  /*3140*/  @UP1 ULDC.64 UR10, c[0x0][0x9e8] ;  /* 0x00027a00000a1ab9 */ /* 0x000fd00000000a00 */
[----:B------:R-:W-:Y:S01]  /*3150*/  @P5 IMAD.HI.U32 R24, R7, UR10, RZ ;  /* 0x0000000a07185c27 */ /* 0x000fe2000f8e00ff */
[----:B------:R-:W-:-:S13]  /*3160*/  PLOP3.LUT P5, PT, PT, PT, UP1, 0x80, 0x0 ;  /* 0x000000000000781c */ /* 0x000fda0003faf018 */
[----:B------:R-:W-:-:S07]  /*3170*/  @P5 SHF.R.U32.HI R7, RZ, UR11, R24 ;  /* 0x0000000bff075c19 */ /* 0x000fce0008011618 */
.L_x_1758:
[----:B------:R-:W-:Y:S05]  /*3180*/  BSYNC B0 ;  /* 0x0000000000007941 */ /* 0x000fea0003800000 */
.L_x_1756:
[----:B------:R-:W-:-:S05]  /*3190*/  IMAD R7, R7, UR15, R58 ;  /* 0x0000000f07077c24 */ /* 0x000fca000f8e023a */
[----:B------:R-:W-:Y:S02]  /*31a0*/  VIMNMX R11, R11, R7, !PT ;  /* 0x000000070b0b7248 */ /* 0x000fe40007fe0100 */
[----:B------:R-:W-:-:S07]  /*31b0*/  VIADDMNMX R6, R7, UR15, R6, PT ;  /* 0x0000000f07067c46 */ /* 0x000fce000b800106 */
.L_x_1755:
[C---:B------:R-:W-:Y:S01]  /*31c0*/  ISETP.GT.AND P1, PT, R11.reuse, 0x1, !P1 ;  /* 0x000000010b00780c */ /* 0x040fe20004f24270 */
[----:B------:R-:W-:Y:S01]  /*31d0*/  ULDC UR7, c[0x0][0x988] ;  /* 0x0002620000077ab9 */ /* 0x000fe20000000800 */
        /* <DEDUP_REMOVED lines=9> */
[----:B------:R-:W-:Y:S02]  /*3270*/  FMNMX.FTZ R7, R41, R59, !PT ;  /* 0x0000003b29077209 */ /* 0x000fe40007810000 */
[----:B------:R-:W-:-:S02]  /*3280*/  FSEL R15, R15, -INF , !P1 ;  /* 0xff8000000f0f7808 */ /* 0x000fc40004800000 */
[----:B------:R-:W-:Y:S02]  /*3290*/  ISETP.NE.AND P1, PT, R28, RZ, PT ;  /* 0x000000ff1c00720c */ /* 0x000fe40003f25270 */
[----:B------:R-:W-:Y:S02]  /*32a0*/  FMNMX.FTZ R7, R63, R7, !PT ;  /* 0x000000073f077209 */ /* 0x000fe40007810000 */
[----:B------:R-:W-:Y:S02]  /*32b0*/  ISETP.GT.AND P1, PT, R11, 0x10, !P1 ;  /* 0x000000100b00780c */ /* 0x000fe40004f24270 */
[----:B------:R-:W-:Y:S02]  /*32c0*/  ISETP.NE.AND P5, PT, R32, RZ, PT ;  /* 0x000000ff2000720c */ /* 0x000fe40003fa5270 */
[----:B------:R-:W-:Y:S02]  /*32d0*/  ISETP.LT.OR P1, PT, R6, 0x11, P1 ;  /* 0x000000110600780c */ /* 0x000fe40000f21670 */
[----:B------:R-:W-:-:S02]  /*32e0*/  FMNMX.FTZ R7, R73, R7, !PT ;  /* 0x0000000749077209 */ /* 0x000fc40007810000 */
[----:B------:R-:W-:Y:S02]  /*32f0*/  FSEL R20, R20, -INF , !P1 ;  /* 0xff80000014147808 */ /* 0x000fe40004800000 */
[----:B------:R-:W-:Y:S02]  /*3300*/  ISETP.GT.AND P1, PT, R11, 0x11, !P2 ;  /* 0x000000110b00780c */ /* 0x000fe40005724270 */
[----:B------:R-:W-:Y:S02]  /*3310*/  FMNMX.FTZ R7, R75, R7, !PT ;  /* 0x000000074b077209 */ /* 0x000fe40007810000 */
[----:B------:R-:W-:Y:S02]  /*3320*/  ISETP.LT.OR P1, PT, R6, 0x12, P1 ;  /* 0x000000120600780c */ /* 0x000fe40000f21670 */
[----:B------:R-:W-:Y:S02]  /*3330*/  FMNMX.FTZ R7, R77, R7, !PT ;  /* 0x000000074d077209 */ /* 0x000fe40007810000 */
[----:B------:R-:W-:-:S02]  /*3340*/  FSEL R21, R21, -INF , !P1 ;  /* 0xff80000015157808 */ /* 0x000fc40004800000 */
[----:B------:R-:W-:Y:S02]  /*3350*/  ISETP.GT.AND P1, PT, R11, 0x18, !P5 ;  /* 0x000000180b00780c */ /* 0x000fe40006f24270 */
[----:B------:R-:W-:Y:S02]  /*3360*/  FMNMX.FTZ R7, R79, R7, !PT ;  /* 0x000000074f077209 */ /* 0x000fe40007810000 */
[----:B------:R-:W-:Y:S02]  /*3370*/  ISETP.LT.OR P1, PT, R6, 0x19, P1 ;  /* 0x000000190600780c */ /* 0x000fe40000f21670 */
[----:B------:R-:W-:Y:S02]  /*3380*/  FMNMX.FTZ R7, R81, R7, !PT ;  /* 0x0000000751077209 */ /* 0x000fe40007810000 */
[----:B------:R-:W-:Y:S02]  /*3390*/  FSEL R24, R38, -INF , !P1 ;  /* 0xff80000026187808 */ /* 0x000fe40004800000 */
[----:B------:R-:W-:-:S02]  /*33a0*/  ISETP.NE.AND P1, PT, R33, RZ, PT ;  /* 0x000000ff2100720c */ /* 0x000fc40003f25270 */
[----:B------:R-:W-:Y:S02]  /*33b0*/  FMNMX.FTZ R7, R83, R7, !PT ;  /* 0x0000000753077209 */ /* 0x000fe40007810000 */
[----:B------:R-:W-:Y:S02]  /*33c0*/  ISETP.GT.AND P1, PT, R11, 0x19, !P1 ;  /* 0x000000190b00780c */ /* 0x000fe40004f24270 */
[----:B------:R-:W-:Y:S02]  /*33d0*/  FMNMX.FTZ R7, R85, R7, !PT ;  /* 0x0000000755077209 */ /* 0x000fe40007810000 */
[----:B------:R-:W-:Y:S02]  /*33e0*/  ISETP.LT.OR P1, PT, R6, 0x1a, P1 ;  /* 0x0000001a0600780c */ /* 0x000fe40000f21670 */
[----:B------:R-:W-:Y:S02]  /*33f0*/  FMNMX.FTZ R7, R87, R7, !PT ;  /* 0x0000000757077209 */ /* 0x000fe40007810000 */
[----:B------:R-:W-:-:S02]  /*3400*/  FSEL R25, R39, -INF , !P1 ;  /* 0xff80000027197808 */ /* 0x000fc40004800000 */
        /* <DEDUP_REMOVED lines=28> */
[----:B------:R-:W-:Y:S02]  /*35d0*/  ISETP.NE.AND P1, PT, R45, RZ, PT ;  /* 0x000000ff2d00720c */ /* 0x000fe40003f25270 */
[----:B------:R-:W-:-:S02]  /*35e0*/  FMNMX.FTZ R37, R69, R7, !PT ;  /* 0x0000000745257209 */ /* 0x000fc40007810000 */
[C---:B------:R-:W-:Y:S02]  /*35f0*/  ISETP.GT.AND P1, PT, R11.reuse, 0x30, !P1 ;  /* 0x000000300b00780c */ /* 0x040fe40004f24270 */
[----:B------:R-:W-:Y:S01]  /*3600*/  ISETP.GT.AND P6, PT, R11, RZ, !P6 ;  /* 0x000000ff0b00720c */ /* 0x000fe200077c4270 */
[----:B------:R-:W0:Y:S01]  /*3610*/  SHFL.BFLY PT, R36, R37, 0x2, 0x1f ;  /* 0x0c401f0025247f89 */ /* 0x000e2200000e0000 */
[C---:B------:R-:W-:Y:S02]  /*3620*/  ISETP.LT.OR P1, PT, R6.reuse, 0x31, P1 ;  /* 0x000000310600780c */ /* 0x040fe40000f21670 */
[----:B------:R-:W-:Y:S02]  /*3630*/  ISETP.LT.OR P6, PT, R6, 0x1, P6 ;  /* 0x000000010600780c */ /* 0x000fe400037c1670 */
[----:B------:R-:W-:Y:S02]  /*3640*/  FSEL R30, R30, -INF , !P1 ;  /* 0xff8000001e1e7808 */ /* 0x000fe40004800000 */
[----:B------:R-:W-:-:S02]  /*3650*/  ISETP.NE.AND P1, PT, R48, RZ, PT ;  /* 0x000000ff3000720c */ /* 0x000fc40003f25270 */
[----:B------:R-:W-:Y:S02]  /*3660*/  FSEL R3, R3, -INF , !P6 ;  /* 0xff80000003037808 */ /* 0x000fe40007000000 */
[----:B------:R-:W-:Y:S02]  /*3670*/  ISETP.GT.AND P1, PT, R11, 0x31, !P1 ;  /* 0x000000310b00780c */ /* 0x000fe40004f24270 */
[----:B------:R-:W-:Y:S02]  /*3680*/  FMNMX.FTZ R38, R3, R14, !PT ;  /* 0x0000000e03267209 */ /* 0x000fe40007810000 */
[----:B------:R-:W-:Y:S02]  /*3690*/  ISETP.LT.OR P1, PT, R6, 0x32, P1 ;  /* 0x000000320600780c */ /* 0x000fe40000f21670 */
[----:B------:R-:W-:Y:S02]  /*36a0*/  FMNMX.FTZ R38, R13, R38, !PT ;  /* 0x000000260d267209 */ /* 0x000fe40007810000 */
[----:B------:R-:W-:-:S02]  /*36b0*/  FSEL R31, R31, -INF , !P1 ;  /* 0xff8000001f1f7808 */ /* 0x000fc40004800000 */
[----:B------:R-:W-:Y:S02]  /*36c0*/  ISETP.NE.AND P1, PT, R49, RZ, PT ;  /* 0x000000ff3100720c */ /* 0x000fe40003f25270 */
[----:B------:R-:W-:Y:S02]  /*36d0*/  ISETP.NE.AND P2, PT, R53, RZ, PT ;  /* 0x000000ff3500720c */ /* 0x000fe40003f45270 */
[----:B------:R-:W-:Y:S02]  /*36e0*/  ISETP.GT.AND P1, PT, R11, 0x38, !P1 ;  /* 0x000000380b00780c */ /* 0x000fe40004f24270 */
[----:B0-----:R-:W-:Y:S02]  /*36f0*/  FMNMX.FTZ R39, R37, R36, !PT ;  /* 0x0000002425277209 */ /* 0x001fe40007810000 */
[----:B------:R-:W-:Y:S02]  /*3700*/  FMNMX.FTZ R37, R15, R38, !PT ;  /* 0x000000260f257209 */ /* 0x000fe40007810000 */
[----:B------:R-:W-:Y:S01]  /*3710*/  ISETP.LT.OR P1, PT, R6, 0x39, P1 ;  /* 0x000000390600780c */ /* 0x000fe20000f21670 */
[----:B------:R-:W0:Y:S01]  /*3720*/  SHFL.BFLY PT, R36, R39, 0x1, 0x1f ;  /* 0x0c201f0027247f89 */ /* 0x000e2200000e0000 */
        /* <DEDUP_REMOVED lines=9> */
[----:B------:R-:W-:Y:S02]  /*37c0*/  ISETP.GT.AND P1, PT, R11, 0x40, !P2 ;  /* 0x000000400b00780c */ /* 0x000fe40005724270 */
[----:B------:R-:W-:Y:S02]  /*37d0*/  FMNMX.FTZ R38, R26, R37, !PT ;  /* 0x000000251a267209 */ /* 0x000fe40007810000 */
[----:B------:R-:W-:Y:S02]  /*37e0*/  ISETP.LT.OR P1, PT, R6, 0x41, P1 ;  /* 0x000000410600780c */ /* 0x000fe40000f21670 */
[----:B------:R-:W-:-:S02]  /*37f0*/  FMNMX.FTZ R37, R27, R38, !PT ;  /* 0x000000261b257209 */ /* 0x000fc40007810000 */
[----:B------:R-:W-:Y:S02]  /*3800*/  ISETP.NE.AND P5, PT, R56, RZ, PT ;  /* 0x000000ff3800720c */ /* 0x000fe40003fa5270 */
[----:B------:R-:W-:Y:S02]  /*3810*/  FSEL R34, R34, -INF , !P1 ;  /* 0xff80000022227808 */ /* 0x000fe40004800000 */
[----:B------:R-:W-:Y:S02]  /*3820*/  FMNMX.FTZ R38, R28, R37, !PT ;  /* 0x000000251c267209 */ /* 0x000fe40007810000 */
[----:B------:R-:W-:Y:S02]  /*3830*/  ISETP.GT.AND P1, PT, R11, 0x41, !P5 ;  /* 0x000000410b00780c */ /* 0x000fe40006f24270 */
[----:B0-----:R-:W-:Y:S02]  /*3840*/  FMNMX.FTZ R7, R39, R36, !PT ;  /* 0x0000002427077209 */ /* 0x001fe40007810000 */
[----:B------:R-:W-:-:S02]  /*3850*/  FMNMX.FTZ R37, R29, R38, !PT ;  /* 0x000000261d257209 */ /* 0x000fc40007810000 */
[----:B------:R-:W-:Y:S01]  /*3860*/  ISETP.LT.OR P1, PT, R6, 0x42, P1 ;  /* 0x000000420600780c */ /* 0x000fe20000f21670 */
[----:B------:R-:W-:Y:S01]  /*3870*/  FMUL.FTZ R36, R7, UR7 ;  /* 0x0000000707247c20 */ /* 0x000fe20008410000 */
[----:B------:R-:W-:Y:S02]  /*3880*/  FMNMX.FTZ R38, R30, R37, !PT ;  /* 0x000000251e267209 */ /* 0x000fe40007810000 */
[----:B------:R-:W-:Y:S02]  /*3890*/  FSEL R35, R35, -INF , !P1 ;  /* 0xff80000023237808 */ /* 0x000fe40004800000 */
        /* <DEDUP_REMOVED lines=9> */
[----:B------:R-:W-:Y:S01]  /*3930*/  ISETP.NE.AND P6, PT, R60, RZ, PT ;  /* 0x000000ff3c00720c */ /* 0x000fe20003fc5270 */
[----:B------:R0:W-:Y:S01]  /*3940*/  MUFU.EX2 R152, R40 ;  /* 0x0000002800987308 */ /* 0x0001e20000000800 */
[----:B------:R-:W-:Y:S01]  /*3950*/  FMNMX.FTZ R37, R33, R38, !PT ;  /* 0x0000002621257209 */ /* 0x000fe20007810000 */
[--C-:B------:R-:W-:Y:S01]  /*3960*/  FFMA.FTZ R39, R59, UR7, -R42.reuse ;  /* 0x000000073b277c23 */ /* 0x100fe2000801082a */
[----:B------:R-:W-:Y:S01]  /*3970*/  ISETP.NE.AND P2, PT, R72, RZ, PT ;  /* 0x000000ff4800720c */ /* 0x000fe20003f45270 */
[--C-:B------:R-:W-:Y:S01]  /*3980*/  FFMA.FTZ R48, R89, UR7, -R42.reuse ;  /* 0x0000000759307c23 */ /* 0x100fe2000801082a */
[----:B------:R-:W-:Y:S01]  /*3990*/  ISETP.NE.AND P5, PT, R64, RZ, PT ;  /* 0x000000ff4000720c */ /* 0x000fe20003fa5270 */
[--C-:B------:R-:W-:Y:S01]  /*39a0*/  FFMA.FTZ R44, R73, UR7, -R42.reuse ;  /* 0x00000007492c7c23 */ /* 0x100fe2000801082a */
[----:B------:R-:W-:Y:S01]  /*39b0*/  FSEL R36, R62, -INF , !P1 ;  /* 0xff8000003e247808 */ /* 0x000fe20004800000 */
[----:B------:R1:W-:Y:S01]  /*39c0*/  MUFU.EX2 R154, R41 ;  /* 0x00000029009a7308 */ /* 0x0003e20000000800 */
[----:B------:R-:W-:Y:S01]  /*39d0*/  ISETP.GT.AND P1, PT, R11, 0x49, !P6 ;  /* 0x000000490b00780c */ /* 0x000fe20007724270 */
[--C-:B0-----:R-:W-:Y:S01]  /*39e0*/  FFMA.FTZ R40, R75, UR7, -R42.reuse ;  /* 0x000000074b287c23 */ /* 0x101fe2000801082a */
[----:B------:R-:W-:Y:S01]  /*39f0*/  FMNMX.FTZ R38, R34, R37, !PT ;  /* 0x0000002522267209 */ /* 0x000fe20007810000 */
[--C-:B------:R-:W-:Y:S01]  /*3a00*/  FFMA.FTZ R58, R61, UR7, -R42.reuse ;  /* 0x000000073d3a7c23 */ /* 0x100fe2000801082a */
[----:B------:R-:W-:Y:S01]  /*3a10*/  ISETP.GT.AND P2, PT, R11, 0x50, !P2 ;  /* 0x000000500b00780c */ /* 0x000fe20005744270 */
[--C-:B------:R-:W-:Y:S01]  /*3a20*/  FFMA.FTZ R60, R65, UR7, -R42.reuse ;  /* 0x00000007413c7c23 */ /* 0x100fe2000801082a */
[C---:B------:R-:W-:Y:S01]  /*3a30*/  ISETP.GT.AND P3, PT, R11.reuse, 0x51, !P3 ;  /* 0x000000510b00780c */ /* 0x040fe20005f64270 */
[----:B------:R0:W-:Y:S01]  /*3a40*/  MUFU.EX2 R156, R40 ;  /* 0x00000028009c7308 */ /* 0x0001e20000000800 */
[----:B------:R-:W-:Y:S01]  /*3a50*/  ISETP.GT.AND P4, PT, R11, 0x58, !P4 ;  /* 0x000000580b00780c */ /* 0x000fe20006784270 */
[--C-:B-1----:R-:W-:Y:S01]  /*3a60*/  FFMA.FTZ R41, R79, UR7, -R42.reuse ;  /* 0x000000074f297c23 */ /* 0x102fe2000801082a */
[----:B------:R-:W-:Y:S01]  /*3a70*/  ISETP.GT.AND P5, PT, R11, 0x59, !P5 ;  /* 0x000000590b00780c */ /* 0x000fe20006fa4270 */
[--C-:B------:R-:W-:Y:S01]  /*3a80*/  FFMA.FTZ R46, R85, UR7, -R42.reuse ;  /* 0x00000007552e7c23 */ /* 0x100fe2000801082a */
[C---:B------:R-:W-:Y:S01]  /*3a90*/  ISETP.LT.OR P1, PT, R6.reuse, 0x4a, P1 ;  /* 0x0000004a0600780c */ /* 0x040fe20000f21670 */
[--C-:B------:R-:W-:Y:S01]  /*3aa0*/  FFMA.FTZ R50, R91, UR7, -R42.reuse ;  /* 0x000000075b327c23 */ /* 0x100fe2000801082a */
[----:B------:R-:W-:Y:S01]  /*3ab0*/  FMNMX.FTZ R11, R35, R38, !PT ;  /* 0x00000026230b7209 */ /* 0x000fe20007810000 */
[----:B------:R1:W-:Y:S01]  /*3ac0*/  MUFU.EX2 R43, R39 ;  /* 0x00000027002b7308 */ /* 0x0003e20000000800 */
[----:B------:R-:W-:Y:S01]  /*3ad0*/  ISETP.LT.OR P2, PT, R6, 0x51, P2 ;  /* 0x000000510600780c */ /* 0x000fe20001741670 */
[--C-:B0-----:R-:W-:Y:S01]  /*3ae0*/  FFMA.FTZ R40, R81, UR7, -R42.reuse ;  /* 0x0000000751287c23 */ /* 0x101fe2000801082a */
[----:B------:R-:W-:Y:S01]  /*3af0*/  FSEL R4, R4, -INF , !P1 ;  /* 0xff80000004047808 */ /* 0x000fe20004800000 */
[--C-:B------:R-:W-:Y:S01]  /*3b00*/  FFMA.FTZ R52, R95, UR7, -R42.reuse ;  /* 0x000000075f347c23 */ /* 0x100fe2000801082a */
[----:B------:R-:W-:Y:S01]  /*3b10*/  FMNMX.FTZ R37, R36, R11, !PT ;  /* 0x0000000b24257209 */ /* 0x000fe20007810000 */
[--C-:B------:R-:W-:Y:S01]  /*3b20*/  FFMA.FTZ R54, R97, UR7, -R42.reuse ;  /* 0x0000000761367c23 */ /* 0x100fe2000801082a */
[----:B------:R-:W-:Y:S01]  /*3b30*/  ISETP.LT.OR P3, PT, R6, 0x52, P3 ;  /* 0x000000520600780c */ /* 0x000fe20001f61670 */
[----:B------:R0:W-:Y:S01]  /*3b40*/  MUFU.EX2 R49, R40 ;  /* 0x0000002800317308 */ /* 0x0001e20000000800 */
[----:B------:R-:W-:Y:S01]  /*3b50*/  FSEL R11, R66, -INF , !P2 ;  /* 0xff800000420b7808 */ /* 0x000fe20005000000 */
[--C-:B-1----:R-:W-:Y:S01]  /*3b60*/  FFMA.FTZ R39, R77, UR7, -R42.reuse ;  /* 0x000000074d277c23 */ /* 0x102fe2000801082a */
[----:B------:R-:W-:Y:S01]  /*3b70*/  FMNMX.FTZ R38, R4, R37, !PT ;  /* 0x0000002504267209 */ /* 0x000fe20007810000 */
[----:B------:R-:W-:Y:S01]  /*3b80*/  FFMA.FTZ R56, R99, UR7, -R42 ;  /* 0x0000000763387c23 */ /* 0x000fe2000801082a */
[----:B------:R-:W-:-:S02]  /*3b90*/  ISETP.LT.OR P4, PT, R6, 0x59, P4 ;  /* 0x000000590600780c */ /* 0x000fc40002781670 */
[----:B------:R-:W-:Y:S01]  /*3ba0*/  FSEL R37, R67, -INF , !P3 ;  /* 0xff80000043257808 */ /* 0x000fe20005800000 */
[----:B------:R1:W-:Y:S01]  /*3bb0*/  MUFU.EX2 R158, R41 ;  /* 0x00000029009e7308 */ /* 0x0003e20000000800 */
[----:B0-----:R-:W-:Y:S02]  /*3bc0*/  FMNMX.FTZ R40, R11, R38, !PT ;  /* 0x000000260b287209 */ /* 0x001fe40007810000 */
[----:B------:R-:W-:Y:S02]  /*3bd0*/  ISETP.LT.OR P5, PT, R6, 0x5a, P5 ;  /* 0x0000005a0600780c */ /* 0x000fe40002fa1670 */
[----:B------:R-:W-:-:S03]  /*3be0*/  FSEL R38, R70, -INF , !P4 ;  /* 0xff80000046267808 */ /* 0x000fc60006000000 */
[----:B------:R0:W-:Y:S01]  /*3bf0*/  MUFU.EX2 R47, R39 ;  /* 0x00000027002f7308 */ /* 0x0001e20000000800 */
[----:B-1----:R-:W-:Y:S01]  /*3c00*/  FMNMX.FTZ R41, R37, R40, !PT ;  /* 0x0000002825297209 */ /* 0x002fe20007810000 */
[----:B------:R-:W-:-:S03]  /*3c10*/  FFMA.FTZ R40, R87, UR7, -R42 ;  /* 0x0000000757287c23 */ /* 0x000fc6000801082a */
[----:B------:R-:W-:-:S03]  /*3c20*/  FMNMX.FTZ R6, R38, R41, !PT ;  /* 0x0000002926067209 */ /* 0x000fc60007810000 */
[----:B------:R1:W-:Y:S01]  /*3c30*/  MUFU.EX2 R53, R48 ;  /* 0x0000003000357308 */ /* 0x0003e20000000800 */
[----:B0-----:R-:W-:-:S04]  /*3c40*/  FSEL R39, R71, -INF , !P5 ;  /* 0xff80000047277808 */ /* 0x001fc80006800000 */
[----:B------:R-:W-:-:S03]  /*3c50*/  FMNMX.FTZ R6, R39, R6, !PT ;  /* 0x0000000627067209 */ /* 0x000fc60007810000 */
[----:B------:R0:W-:Y:S01]  /*3c60*/  MUFU.EX2 R45, R44 ;  /* 0x0000002c002d7308 */ /* 0x0001e20000000800 */
[--C-:B-1----:R-:W-:Y:S01]  /*3c70*/  FFMA.FTZ R48, R101, UR7, -R42.reuse ;  /* 0x0000000765307c23 */ /* 0x102fe2000801082a */
[----:B------:R-:W1:Y:S06]  /*3c80*/  SHFL.BFLY PT, R41, R6, 0x2, 0x1f ;  /* 0x0c401f0006297f89 */ /* 0x000e6c00000e0000 */
[----:B------:R-:W-:Y:S01]  /*3c90*/  MUFU.EX2 R59, R48 ;  /* 0x00000030003b7308 */ /* 0x000fe20000000800 */
[----:B0-----:R-:W-:-:S07]  /*3ca0*/  FFMA.FTZ R44, R83, UR7, -R42 ;  /* 0x00000007532c7c23 */ /* 0x001fce000801082a */
[----:B------:R-:W-:Y:S08]  /*3cb0*/  MUFU.EX2 R61, R58 ;  /* 0x0000003a003d7308 */ /* 0x000ff00000000800 */
[----:B------:R-:W-:Y:S01]  /*3cc0*/  MUFU.EX2 R63, R60 ;  /* 0x0000003c003f7308 */ /* 0x000fe20000000800 */
[----:B-1----:R-:W-:-:S05]  /*3cd0*/  FMNMX.FTZ R41, R6, R41, !PT ;  /* 0x0000002906297209 */ /* 0x002fca0007810000 */
[----:B------:R-:W0:Y:S02]  /*3ce0*/  SHFL.BFLY PT, R6, R41, 0x1, 0x1f ;  /* 0x0c201f0029067f89 */ /* 0x000e2400000e0000 */
[----:B------:R-:W-:Y:S08]  /*3cf0*/  MUFU.EX2 R44, R44 ;  /* 0x0000002c002c7308 */ /* 0x000ff00000000800 */
[----:B------:R1:W2:Y:S08]  /*3d00*/  MUFU.EX2 R51, R46 ;  /* 0x0000002e00337308 */ /* 0x0002b00000000800 */
[----:B------:R-:W3:Y:S01]  /*3d10*/  MUFU.EX2 R40, R40 ;  /* 0x0000002800287308 */ /* 0x000ee20000000800 */
[----:B-1----:R-:W-:Y:S01]  /*3d20*/  FFMA.FTZ R46, R93, UR7, -R42 ;  /* 0x000000075d2e7c23 */ /* 0x002fe2000801082a */
[----:B0-----:R-:W-:-:S06]  /*3d30*/  FMNMX.FTZ R6, R41, R6, !PT ;  /* 0x0000000629067209 */ /* 0x001fcc0007810000 */
[----:B------:R-:W-:Y:S01]  /*3d40*/  MUFU.EX2 R50, R50 ;  /* 0x0000003200327308 */ /* 0x000fe20000000800 */
[----:B------:R-:W-:Y:S01]  /*3d50*/  FFMA.FTZ R41, R107, UR7, -R42 ;  /* 0x000000076b297c23 */ /* 0x000fe2000801082a */
[----:B--2---:R-:W-:Y:S01]  /*3d60*/  F2FP.F16.F32.PACK_AB R160, R51, R44 ;  /* 0x0000002c33a0723e */ /* 0x004fe200000000ff */
[C---:B------:R-:W-:Y:S01]  /*3d70*/  FMUL.FTZ R48, R6.reuse, UR7 ;  /* 0x0000000706307c20 */ /* 0x040fe20008410000 */
[----:B------:R-:W-:-:S04]  /*3d80*/  FSETP.NEU.FTZ.AND P1, PT, R6, -INF , PT ;  /* 0xff8000000600780b */ /* 0x000fc80003f3d000 */
[----:B------:R0:W1:Y:S01]  /*3d90*/  MUFU.EX2 R55, R46 ;  /* 0x0000002e00377308 */ /* 0x0000620000000800 */
[----:B------:R-:W-:Y:S02]  /*3da0*/  FSEL R48, R48, RZ, P1 ;  /* 0x000000ff30307208 */ /* 0x000fe40000800000 */
[----:B---3--:R-:W-:-:S03]  /*3db0*/  F2FP.F16.F32.PACK_AB R162, R53, R40 ;  /* 0x0000002835a2723e */ /* 0x008fc600000000ff */
        /* <DEDUP_REMOVED lines=16> */
[----:B------:R-:W-:Y:S01]  /*3ec0*/  FFMA.FTZ R32, R32, UR7, -R48 ;  /* 0x0000000720207c23 */ /* 0x000fe20008010830 */
[----:B0-----:R-:W-:Y:S01]  /*3ed0*/  FFMA.FTZ R46, R103, UR7, -R42 ;  /* 0x00000007672e7c23 */ /* 0x001fe2000801082a */
        /* <DEDUP_REMOVED lines=8> */
[----:B------:R-:W-:Y:S01]  /*3f60*/  FFMA.FTZ R39, R39, UR7, -R48 ;  /* 0x0000000727277c23 */ /* 0x000fe20008010830 */
[----:B-1----:R-:W-:-:S03]  /*3f70*/  F2FP.F16.F32.PACK_AB R164, R55, R50 ;  /* 0x0000003237a4723e */ /* 0x002fc600000000ff */
[----:B------:R-:W1:Y:S01]  /*3f80*/  MUFU.EX2 R13, R13 ;  /* 0x0000000d000d7308 */ /* 0x000e620000000800 */
[----:B0-----:R-:W-:Y:S01]  /*3f90*/  FADD.FTZ R15, R152, R43 ;  /* 0x0000002b980f7221 */ /* 0x001fe20000010000 */
[----:B------:R-:W-:Y:S02]  /*3fa0*/  F2FP.F16.F32.PACK_AB R152, R43, R152 ;  /* 0x000000982b98723e */ /* 0x000fe400000000ff */
[----:B--2---:R-:W-:Y:S01]  /*3fb0*/  F2FP.F16.F32.PACK_AB R153, R14, R3 ;  /* 0x000000030e99723e */ /* 0x004fe200000000ff */
[----:B------:R-:W-:Y:S01]  /*3fc0*/  FADD.FTZ R60, R154, R15 ;  /* 0x0000000f9a3c7221 */ /* 0x000fe20000010000 */
[C---:B------:R-:W-:Y:S02]  /*3fd0*/  F2FP.F16.F32.PACK_AB R154, R45.reuse, R154 ;  /* 0x0000009a2d9a723e */ /* 0x040fe400000000ff */
[----:B------:R-:W0:Y:S01]  /*3fe0*/  MUFU.EX2 R20, R20 ;  /* 0x0000001400147308 */ /* 0x000e220000000800 */
[----:B------:R-:W-:Y:S01]  /*3ff0*/  FADD.FTZ R15, R45, R60 ;  /* 0x0000003c2d0f7221 */ /* 0x000fe20000010000 */
[----:B------:R-:W-:-:S03]  /*4000*/  FADD.FTZ R60, R3, R14 ;  /* 0x0000000e033c7221 */ /* 0x000fc60000010000 */
[----:B------:R-:W-:Y:S01]  /*4010*/  FADD.FTZ R62, R156, R15 ;  /* 0x0000000f9c3e7221 */ /* 0x000fe20000010000 */
[C---:B------:R-:W-:Y:S02]  /*4020*/  F2FP.F16.F32.PACK_AB R156, R47.reuse, R156 ;  /* 0x0000009c2f9c723e */ /* 0x040fe400000000ff */
[----:B------:R-:W2:Y:S01]  /*4030*/  MUFU.EX2 R21, R21 ;  /* 0x0000001500157308 */ /* 0x000ea20000000800 */
[----:B------:R-:W-:Y:S01]  /*4040*/  FADD.FTZ R65, R47, R62 ;  /* 0x0000003e2f417221 */ /* 0x000fe20000010000 */
[----:B-1----:R-:W-:Y:S01]  /*4050*/  FADD.FTZ R15, R13, R60 ;  /* 0x0000003c0d0f7221 */ /* 0x002fe20000010000 */
[----:B------:R-:W-:Y:S02]  /*4060*/  F2FP.F16.F32.PACK_AB R155, R58, R13 ;  /* 0x0000000d3a9b723e */ /* 0x000fe400000000ff */
[----:B------:R-:W-:Y:S01]  /*4070*/  FADD.FTZ R60, R158, R65 ;  /* 0x000000419e3c7221 */ /* 0x000fe20000010000 */
[----:B------:R-:W-:Y:S01]  /*4080*/  FADD.FTZ R15, R58, R15 ;  /* 0x0000000f3a0f7221 */ /* 0x000fe20000010000 */
[C---:B------:R-:W-:Y:S01]  /*4090*/  F2FP.F16.F32.PACK_AB R158, R49.reuse, R158 ;  /* 0x0000009e319e723e */ /* 0x040fe200000000ff */
[----:B------:R-:W1:Y:S01]  /*40a0*/  MUFU.EX2 R24, R24 ;  /* 0x0000001800187308 */ /* 0x000e620000000800 */
[----:B------:R-:W-:Y:S01]  /*40b0*/  FADD.FTZ R65, R49, R60 ;  /* 0x0000003c31417221 */ /* 0x000fe20000010000 */
[----:B0-----:R-:W-:-:S03]  /*40c0*/  FADD.FTZ R60, R20, R15 ;  /* 0x0000000f143c7221 */ /* 0x001fc60000010000 */
[----:B------:R-:W-:-:S03]  /*40d0*/  FADD.FTZ R62, R44, R65 ;  /* 0x000000412c3e7221 */ /* 0x000fc60000010000 */
[----:B------:R-:W0:Y:S01]  /*40e0*/  MUFU.EX2 R25, R25 ;  /* 0x0000001900197308 */ /* 0x000e220000000800 */
[----:B--2---:R-:W-:Y:S01]  /*40f0*/  FADD.FTZ R15, R21, R60 ;  /* 0x0000003c150f7221 */ /* 0x004fe20000010000 */
[----:B------:R-:W-:Y:S01]  /*4100*/  FADD.FTZ R65, R51, R62 ;  /* 0x0000003e33417221 */ /* 0x000fe20000010000 */
[----:B------:R-:W-:-:S03]  /*4110*/  F2FP.F16.F32.PACK_AB R157, R21, R20 ;  /* 0x00000014159d723e */ /* 0x000fc600000000ff */
[----:B------:R-:W-:Y:S02]  /*4120*/  FADD.FTZ R62, R40, R65 ;  /* 0x00000041283e7221 */ /* 0x000fe40000010000 */
[----:B------:R-:W2:Y:S01]  /*4130*/  MUFU.EX2 R26, R26 ;  /* 0x0000001a001a7308 */ /* 0x000ea20000000800 */
[----:B-1----:R-:W-:Y:S01]  /*4140*/  FADD.FTZ R60, R24, R15 ;  /* 0x0000000f183c7221 */ /* 0x002fe20000010000 */
[----:B------:R-:W-:-:S04]  /*4150*/  FADD.FTZ R65, R53, R62 ;  /* 0x0000003e35417221 */ /* 0x000fc80000010000 */
[----:B------:R-:W-:Y:S02]  /*4160*/  FADD.FTZ R62, R50, R65 ;  /* 0x00000041323e7221 */ /* 0x000fe40000010000 */
[----:B------:R-:W1:Y:S01]  /*4170*/  MUFU.EX2 R27, R27 ;  /* 0x0000001b001b7308 */ /* 0x000e620000000800 */
[----:B0-----:R-:W-:Y:S01]  /*4180*/  FADD.FTZ R15, R25, R60 ;  /* 0x0000003c190f7221 */ /* 0x001fe20000010000 */
[----:B------:R-:W-:Y:S01]  /*4190*/  FADD.FTZ R65, R55, R62 ;  /* 0x0000003e37417221 */ /* 0x000fe20000010000 */
[----:B------:R-:W-:-:S05]  /*41a0*/  F2FP.F16.F32.PACK_AB R159, R25, R24 ;  /* 0x00000018199f723e */ /* 0x000fca00000000ff */
[----:B------:R-:W0:Y:S01]  /*41b0*/  MUFU.EX2 R28, R28 ;  /* 0x0000001c001c7308 */ /* 0x000e220000000800 */
[----:B--2---:R-:W-:-:S07]  /*41c0*/  FADD.FTZ R60, R26, R15 ;  /* 0x0000000f1a3c7221 */ /* 0x004fce0000010000 */
[----:B------:R-:W2:Y:S01]  /*41d0*/  MUFU.EX2 R52, R52 ;  /* 0x0000003400347308 */ /* 0x000ea20000000800 */
[C---:B-1----:R-:W-:Y:S01]  /*41e0*/  FADD.FTZ R15, R27.reuse, R60 ;  /* 0x0000003c1b0f7221 */ /* 0x042fe20000010000 */
[----:B------:R-:W-:-:S06]  /*41f0*/  F2FP.F16.F32.PACK_AB R161, R27, R26 ;  /* 0x0000001a1ba1723e */ /* 0x000fcc00000000ff */
[----:B------:R-:W1:Y:S01]  /*4200*/  MUFU.EX2 R29, R29 ;  /* 0x0000001d001d7308 */ /* 0x000e620000000800 */
[----:B0-----:R-:W-:Y:S01]  /*4210*/  FADD.FTZ R60, R28, R15 ;  /* 0x0000000f1c3c7221 */ /* 0x001fe20000010000 */
[----:B------:R-:W-:-:S06]  /*4220*/  FFMA.FTZ R15, R38, UR7, -R48 ;  /* 0x00000007260f7c23 */ /* 0x000fcc0008010830 */
[----:B------:R0:W3:Y:S01]  /*4230*/  MUFU.EX2 R57, R54 ;  /* 0x0000003600397308 */ /* 0x0000e20000000800 */
[----:B--2---:R-:W-:-:S07]  /*4240*/  FADD.FTZ R62, R52, R65 ;  /* 0x00000041343e7221 */ /* 0x004fce0000010000 */
[----:B------:R-:W2:Y:S01]  /*4250*/  MUFU.EX2 R30, R30 ;  /* 0x0000001e001e7308 */ /* 0x000ea20000000800 */
[----:B0-----:R-:W-:Y:S01]  /*4260*/  FFMA.FTZ R54, R105, UR7, -R42 ;  /* 0x0000000769367c23 */ /* 0x001fe2000801082a */
[----:B-1----:R-:W-:Y:S01]  /*4270*/  FADD.FTZ R65, R29, R60 ;  /* 0x0000003c1d417221 */ /* 0x002fe20000010000 */
[----:B------:R-:W-:Y:S01]  /*4280*/  FFMA.FTZ R42, R69, UR7, -R42 ;  /* 0x00000007452a7c23 */ /* 0x000fe2000801082a */
[----:B------:R-:W-:-:S04]  /*4290*/  F2FP.F16.F32.PACK_AB R163, R29, R28 ;  /* 0x0000001c1da3723e */ /* 0x000fc800000000ff */
[----:B------:R-:W0:Y:S01]  /*42a0*/  MUFU.EX2 R56, R56 ;  /* 0x0000003800387308 */ /* 0x000e220000000800 */
[C---:B---3--:R-:W-:Y:S01]  /*42b0*/  FADD.FTZ R67, R57.reuse, R62 ;  /* 0x0000003e39437221 */ /* 0x048fe20000010000 */
[----:B------:R-:W-:-:S06]  /*42c0*/  F2FP.F16.F32.PACK_AB R166, R57, R52 ;  /* 0x0000003439a6723e */ /* 0x000fcc00000000ff */
[----:B------:R-:W1:Y:S01]  /*42d0*/  MUFU.EX2 R31, R31 ;  /* 0x0000001f001f7308 */ /* 0x000e620000000800 */
[----:B--2---:R-:W-:-:S07]  /*42e0*/  FADD.FTZ R38, R30, R65 ;  /* 0x000000411e267221 */ /* 0x004fce0000010000 */
[----:B------:R-:W-:Y:S01]  /*42f0*/  MUFU.EX2 R32, R32 ;  /* 0x0000002000207308 */ /* 0x000fe20000000800 */
[----:B0-----:R-:W-:Y:S01]  /*4300*/  FADD.FTZ R48, R56, R67 ;  /* 0x0000004338307221 */ /* 0x001fe20000010000 */
[----:B------:R-:W-:-:S03]  /*4310*/  F2FP.F16.F32.PACK_AB R168, R59, R56 ;  /* 0x000000383ba8723e */ /* 0x000fc600000000ff */
[----:B------:R-:W-:-:S03]  /*4320*/  FADD.FTZ R45, R59, R48 ;  /* 0x000000303b2d7221 */ /* 0x000fc60000010000 */
[----:B------:R-:W0:Y:S01]  /*4330*/  MUFU.EX2 R46, R46 ;  /* 0x0000002e002e7308 */ /* 0x000e220000000800 */
[C---:B-1----:R-:W-:Y:S01]  /*4340*/  FADD.FTZ R43, R31.reuse, R38 ;  /* 0x000000261f2b7221 */ /* 0x042fe20000010000 */
[----:B------:R-:W-:-:S06]  /*4350*/  F2FP.F16.F32.PACK_AB R165, R31, R30 ;  /* 0x0000001e1fa5723e */ /* 0x000fcc00000000ff */
[----:B------:R-:W1:Y:S08]  /*4360*/  MUFU.EX2 R33, R33 ;  /* 0x0000002100217308 */ /* 0x000e700000000800 */
[----:B------:R-:W-:Y:S01]  /*4370*/  MUFU.EX2 R34, R34 ;  /* 0x0000002200227308 */ /* 0x000fe20000000800 */
[----:B0-----:R-:W-:Y:S01]  /*4380*/  FADD.FTZ R48, R46, R45 ;  /* 0x0000002d2e307221 */ /* 0x001fe20000010000 */
[----:B------:R-:W-:-:S03]  /*4390*/  F2FP.F16.F32.PACK_AB R170, R61, R46 ;  /* 0x0000002e3daa723e */ /* 0x000fc600000000ff */
[----:B------:R-:W-:-:S03]  /*43a0*/  FADD.FTZ R45, R61, R48 ;  /* 0x000000303d2d7221 */ /* 0x000fc60000010000 */
[----:B------:R-:W0:Y:S01]  /*43b0*/  MUFU.EX2 R54, R54 ;  /* 0x0000003600367308 */ /* 0x000e220000000800 */
[----:B-1----:R-:W-:-:S07]  /*43c0*/  F2FP.F16.F32.PACK_AB R167, R33, R32 ;  /* 0x0000002021a7723e */ /* 0x002fce00000000ff */
[----:B------:R-:W1:Y:S08]  /*43d0*/  MUFU.EX2 R35, R35 ;  /* 0x0000002300237308 */ /* 0x000e700000000800 */
[----:B------:R-:W2:Y:S01]  /*43e0*/  MUFU.EX2 R36, R36 ;  /* 0x0000002400247308 */ /* 0x000ea20000000800 */
[----:B0-----:R-:W-:Y:S01]  /*43f0*/  FADD.FTZ R40, R54, R45 ;  /* 0x0000002d36287221 */ /* 0x001fe20000010000 */
[----:B------:R-:W-:-:S03]  /*4400*/  F2FP.F16.F32.PACK_AB R172, R63, R54 ;  /* 0x000000363fac723e */ /* 0x000fc600000000ff */
[----:B------:R-:W-:-:S03]  /*4410*/  FADD.FTZ R40, R63, R40 ;  /* 0x000000283f287221 */ /* 0x000fc60000010000 */
[----:B------:R0:W3:Y:S01]  /*4420*/  MUFU.EX2 R171, R4 ;  /* 0x0000000400ab7308 */ /* 0x0000e20000000800 */
[----:B-1----:R-:W-:-:S07]  /*4430*/  F2FP.F16.F32.PACK_AB R169, R35, R34 ;  /* 0x0000002223a9723e */ /* 0x002fce00000000ff */
[----:B------:R-:W1:Y:S01]  /*4440*/  MUFU.EX2 R41, R41 ;  /* 0x0000002900297308 */ /* 0x000e620000000800 */
[----:B0-----:R-:W-:-:S04]  /*4450*/  FADD.FTZ R4, R32, R43 ;  /* 0x0000002b20047221 */ /* 0x001fc80000010000 */
[----:B------:R-:W-:-:S03]  /*4460*/  FADD.FTZ R43, R33, R4 ;  /* 0x00000004212b7221 */ /* 0x000fc60000010000 */
[----:B------:R-:W0:Y:S01]  /*4470*/  MUFU.EX2 R11, R11 ;  /* 0x0000000b000b7308 */ /* 0x000e220000000800 */
[----:B------:R-:W-:-:S04]  /*4480*/  FADD.FTZ R4, R34, R43 ;  /* 0x0000002b22047221 */ /* 0x000fc80000010000 */
[----:B------:R-:W-:-:S03]  /*4490*/  FADD.FTZ R43, R35, R4 ;  /* 0x00000004232b7221 */ /* 0x000fc60000010000 */
[----:B------:R1:W4:Y:S01]  /*44a0*/  MUFU.EX2 R38, R37 ;  /* 0x0000002500267308 */ /* 0x0003220000000800 */
[----:B--2---:R-:W-:-:S04]  /*44b0*/  FADD.FTZ R4, R36, R43 ;  /* 0x0000002b24047221 */ /* 0x004fc80000010000 */
[C---:B---3--:R-:W-:Y:S01]  /*44c0*/  FADD.FTZ R44, R171.reuse, R4 ;  /* 0x00000004ab2c7221 */ /* 0x048fe20000010000 */
[----:B------:R-:W-:Y:S02]  /*44d0*/  F2FP.F16.F32.PACK_AB R171, R171, R36 ;  /* 0x00000024abab723e */ /* 0x000fe400000000ff */
[----:B------:R-:W2:Y:S01]  /*44e0*/  MUFU.EX2 R15, R15 ;  /* 0x0000000f000f7308 */ /* 0x000ea20000000800 */
[----:B-1----:R-:W-:Y:S01]  /*44f0*/  FADD.FTZ R37, R41, R40 ;  /* 0x0000002829257221 */ /* 0x002fe20000010000 */
[----:B0-----:R-:W-:-:S06]  /*4500*/  FADD.FTZ R3, R11, R44 ;  /* 0x0000002c0b037221 */ /* 0x001fcc0000010000 */
[----:B------:R-:W0:Y:S01]  /*4510*/  MUFU.EX2 R42, R42 ;  /* 0x0000002a002a7308 */ /* 0x000e220000000800 */
[C---:B----4-:R-:W-:Y:S01]  /*4520*/  FADD.FTZ R14, R38.reuse, R3 ;  /* 0x00000003260e7221 */ /* 0x050fe20000010000 */
[----:B------:R-:W-:-:S06]  /*4530*/  F2FP.F16.F32.PACK_AB R173, R38, R11 ;  /* 0x0000000b26ad723e */ /* 0x000fcc00000000ff */
[----:B------:R-:W1:Y:S01]  /*4540*/  MUFU.EX2 R40, R39 ;  /* 0x0000002700287308 */ /* 0x000e620000000800 */
[----:B--2---:R-:W-:Y:S01]  /*4550*/  FADD.FTZ R3, R15, R14 ;  /* 0x0000000e0f037221 */ /* 0x004fe20000010000 */
[C---:B0-----:R-:W-:Y:S01]  /*4560*/  FADD.FTZ R4, R42.reuse, R37 ;  /* 0x000000252a047221 */ /* 0x041fe20000010000 */
[----:B------:R-:W-:Y:S02]  /*4570*/  F2FP.F16.F32.PACK_AB R174, R42, R41 ;  /* 0x000000292aae723e */ /* 0x000fe400000000ff */
[C---:B-1----:R-:W-:Y:S01]  /*4580*/  FADD.FTZ R3, R40.reuse, R3 ;  /* 0x0000000328037221 */ /* 0x042fe20000010000 */
[----:B------:R-:W-:Y:S01]  /*4590*/  F2FP.F16.F32.PACK_AB R175, R40, R15 ;  /* 0x0000000f28af723e */ /* 0x000fe200000000ff */
[----:B------:R-:W-:Y:S06]  /*45a0*/  @!P0 BRA `(.L_x_1759) ;  /* 0x0000000000048947 */ /* 0x000fec0003800000 */
[----:B------:R-:W-:Y:S01]  /*45b0*/  BPT.TRAP 0x1 ;  /* 0x000000040000795c */ /* 0x000fe20000300000 */
.L_x_1759:
[----:B------:R0:W1:Y:S01]  /*45c0*/  SYNCS.PHASECHK.TRANS64.TRYWAIT P1, [R5+URZ+0x22850], R12 ;  /* 0x0228500c050075a7 */ /* 0x000062000802017f */
[----:B------:R-:W-:Y:S05]  /*45d0*/  @!P0 BRA `(.L_x_1760) ;  /* 0x0000000000048947 */ /* 0x000fea0003800000 */
[----:B------:R-:W-:Y:S01]  /*45e0*/  BPT.TRAP 0x1 ;  /* 0x000000040000795c */ /* 0x000fe20000300000 */
.L_x_1760:
[----:B-1----:R-:W-:Y:S05]  /*45f0*/  @P1 BRA `(.L_x_1761) ;  /* 0x0000000000081947 */ /* 0x002fea0003800000 */
[----:B------:R-:W1:Y:S02]  /*4600*/  SYNCS.PHASECHK.TRANS64.TRYWAIT P1, [R5+URZ+0x22850], R12 ;  /* 0x0228500c050075a7 */ /* 0x000e64000802017f */
[----:B-1----:R-:W-:Y:S05]  /*4610*/  @!P1 BRA `(.L_x_1762) ;  /* 0x0000011800a49947 */ /* 0x002fea0003800000 */
.L_x_1761:
[----:B------:R-:W-:Y:S01]  /*4620*/  R2UR UR5, R9 ;  /* 0x00000000090572ca */ /* 0x000fe200000e0000 */
[----:B------:R2:W-:Y:S01]  /*4630*/  BAR.SYNC.DEFER_BLOCKING R10, 0x100 ;  /* 0x0004000a0000751d */ /* 0x0005e20000010000 */
[----:B------:R-:W-:-:S05]  /*4640*/  IMAD.IADD R9, R17, 0x1, -R18 ;  /* 0x0000000111097824 */ /* 0x000fca00078e0a12 */
[----:B------:R-:W-:Y:S01]  /*4650*/  UMOV UR11, 0x40000040 ;  /* 0x40000040000b7882 */ /* 0x000fe20000000000 */
[----:B------:R-:W3:Y:S05]  /*4660*/  S2R R11, SR_TID.X ;  /* 0x00000000000b7919 */ /* 0x000eea0000002100 */
        /* <DEDUP_REMOVED lines=10> */
[----:B---3--:R-:W-:Y:S01]  /*4710*/  LOP3.LUT P1, RZ, R11, 0x7f, RZ, 0xc0, !PT ;  /* 0x0000007f0bff7812 */ /* 0x008fe2000782c0ff */
[----:B------:R-:W-:-:S12]  /*4720*/  IMAD R11, R201, 0x80, R9 ;  /* 0x00000080c90b7824 */ /* 0x000fd800078e0209 */
[----:B01----:R-:W-:-:S05]  /*4730*/  @!P1 VIADD R5, R5, 0x22860 ;  /* 0x0002286005059836 */ /* 0x003fca0000000000 */
        /* <DEDUP_REMOVED lines=33> */
[----:B0-----:R-:W-:-:S12]  /*4950*/  VIADD R5, R176, 0xfffffffe ;  /* 0xfffffffeb0057836 */ /* 0x001fd80000000000 */
[----:B--2---:R-:W-:Y:S05]  /*4960*/  @P1 BRA `(.L_x_1763) ;  /* 0x0000000000481947 */ /* 0x004fea0003800000 */
        /* <DEDUP_REMOVED lines=11> */
.L_x_1764:
[----:B------:R-:W-:-:S11]  /*4a20*/  UISETP.NE.AND UP1, UPT, UR15, 0x1, UPT ;  /* 0x000000010f00788c */ /* 0x000fd6000bf25270 */
[----:B------:R-:W-:Y:S02]  /*4a30*/  @UP1 ULDC.64 UR22, c[0x0][0x9e8] ;  /* 0x00027a0000161ab9 */ /* 0x000fe40000000a00 */
[----:B------:R-:W-:-:S04]  /*4a40*/  UIMAD.WIDE.U32 UR10, UR18, UR22, URZ ;  /* 0x00000016120a72a5 */ /* 0x000fc8000f8e003f */
[----:B------:R-:W-:-:S12]  /*4a50*/  @UP1 USHF.R.U32.HI UR18, URZ, UR23, UR11 ;  /* 0x000000173f121299 */ /* 0x000fd8000801160b */
.L_x_1765:
[----:B------:R-:W-:-:S04]  /*4a60*/  UIMAD UR15, UR18, UR15, UR15 ;  /* 0x0000000f120f72a4 */ /* 0x000fc8000f8e020f */
[----:B------:R-:W-:-:S04]  /*4a70*/  UISETP.LT.AND UP1, UPT, UR14, UR15, UPT ;  /* 0x0000000f0e00728c */ /* 0x000fc8000bf21270 */
[----:B------:R-:W-:-:S12]  /*4a80*/  USEL UR14, UR14, UR15, UP1 ;  /* 0x0000000f0e0e7287 */ /* 0x000fd80008800000 */
.L_x_1763:
        /* <DEDUP_REMOVED lines=11> */
[----:B------:R-:W-:Y:S01]  /*4b40*/  VIADD R13, R15, 0x8 ;  /* 0x000000080f0d7836 */ /* 0x000fe20000000000 */
[----:B------:R-:W-:-:S04]  /*4b50*/  ULDC UR27, c[0x0][0x9e0] ;  /* 0x00027800001b7ab9 */ /* 0x000fc80000000800 */
[----:B------:R-:W-:-:S07]  /*4b60*/  LOP3.LUT R11, RZ, R13, RZ, 0x33, !PT ;  /* 0x0000000dff0b7212 */ /* 0x000fce00078e33ff */
.L_x_1783:
[----:B------:R-:W-:-:S04]  /*4b70*/  UIADD3 UR37, UR37, 0x1, URZ ;  /* 0x0000000125257890 */ /* 0x000fc8000fffe03f */
[----:B------:R-:W-:-:S04]  /*4b80*/  UISETP.NE.AND UP1, UPT, UR37, 0x2, UPT ;  /* 0x000000022500788c */ /* 0x000fc8000bf25270 */
[----:B------:R-:W-:Y:S02]  /*4b90*/  USEL UR10, URZ, 0x1, UP1 ;  /* 0x000000013f0a7887 */ /* 0x000fe40008800000 */
[----:B------:R-:W-:Y:S02]  /*4ba0*/  USEL UR37, UR37, URZ, UP1 ;  /* 0x0000003f25257287 */ /* 0x000fe40008800000 */
[----:B------:R-:W-:Y:S01]  /*4bb0*/  ULOP3.LUT UR40, UR40, UR10, URZ, 0x3c, !UPT ;  /* 0x0000000a28287292 */ /* 0x000fe2000f8e3c3f */
[----:B0-----:R-:W-:Y:S11]  /*4bc0*/  @!P0 BRA `(.L_x_1767) ;  /* 0x0000000000048947 */ /* 0x001ff60003800000 */
[----:B------:R-:W-:Y:S01]  /*4bd0*/  BPT.TRAP 0x1 ;  /* 0x000000040000795c */ /* 0x000fe20000300000 */
.L_x_1767:
        /* <DEDUP_REMOVED lines=9> */
.L_x_1768:
[----:B-1----:R-:W-:Y:S05]  /*4c70*/  @P1 BRA `(.L_x_1769) ;  /* 0x0000000000081947 */ /* 0x002fea0003800000 */
[----:B------:R-:W1:Y:S02]  /*4c80*/  SYNCS.PHASECHK.TRANS64.TRYWAIT P1, [UR28+0x22830], R10 ;  /* 0x0228300aff0075a7 */ /* 0x000e64000802015c */
[----:B-1----:R-:W-:Y:S05]  /*4c90*/  @!P1 BRA `(.L_x_1770) ;  /* 0x0000011400189947 */ /* 0x002fea0003800000 */
.L_x_1769:
[----:B------:R-:W-:Y:S01]  /*4ca0*/  UIMAD UR22, UR37, 0x300, UR4 ;  /* 0x00000300251678a4 */ /* 0x000fe2000f8e0204 */
[----:B------:R-:W-:Y:S01]  /*4cb0*/  WARPGROUP.ARRIVE ;  /* 0x00000000000079c5 */ /* 0x000fe20000000000 */
[----:B------:R-:W-:Y:S01]  /*4cc0*/  UMOV UR23, 0x40000040 ;  /* 0x4000004000177882 */ /* 0x000fe20000000000 */
[----:B------:R-:W-:Y:S01]  /*4cd0*/  UMOV UR11, 0x40000040 ;  /* 0x40000040000b7882 */ /* 0x000fe20000000000 */
[----:B------:R-:W-:-:S03]  /*4ce0*/  UIADD3 UR10, UR22, 0x2, URZ ;  /* 0x00000002160a7890 */ /* 0x000fc6000fffe03f */
[----:B------:R-:W2:Y:S01]  /*4cf0*/  S2R R8, SR_TID.X ;  /* 0x0000000000087919 */ /* 0x000ea20000002100 */
[----:B------:R-:W-:Y:S01]  /*4d00*/  UIADD3 UR14, UR22, 0x4, URZ ;  /* 0x00000004160e7890 */ /* 0x000fe2000fffe03f */
[----:B-1----:R-:W-:Y:S01]  /*4d10*/  IMAD R21, R5, -0x60, R17 ;  /* 0xffffffa005157824 */ /* 0x002fe200078e0211 */
[----:B------:R-:W-:Y:S01]  /*4d20*/  UMOV UR15, 0x40000040 ;  /* 0x40000040000f7882 */ /* 0x000fe20000000000 */
[----:B------:R-:W-:Y:S01]  /*4d30*/  HGMMA.64x96x16.F32 R152, gdesc[UR20], RZ, !UPT, gsb0 ;  /* 0x01600000149879f0 */ /* 0x000fe2000c0008ff */
[----:B------:R-:W-:Y:S01]  /*4d40*/  UIADD3 UR18, UR22, 0x6, URZ ;  /* 0x0000000616127890 */ /* 0x000fe2000fffe03f */
[----:B------:R-:W-:Y:S01]  /*4d50*/  UMOV UR19, 0x40000040 ;  /* 0x4000004000137882 */ /* 0x000fe20000000000 */
[----:B------:R-:W-:-:S05]  /*4d60*/  IADD3 R21, -R18, 0x1, R21 ;  /* 0x0000000112157810 */ /* 0x000fca0007ffe115 */
[----:B------:R-:W-:Y:S01]  /*4d70*/  IMAD.IADD R21, R21, 0x1, -R16 ;  /* 0x0000000115157824 */ /* 0x000fe200078e0a10 */
[----:B--2---:R-:W-:Y:S02]  /*4d80*/  LOP3.LUT P1, RZ, R8, 0x7f, RZ, 0xc0, !PT ;  /* 0x0000007f08ff7812 */ /* 0x004fe4000782c0ff */
[----:B------:R-:W-:-:S04]  /*4d90*/  SHF.R.U32.HI R8, RZ, 0x7, R8 ;  /* 0x00000007ff087819 */ /* 0x000fc80000011608 */
        /* <DEDUP_REMOVED lines=12> */
[----:B------:R-:W-:Y:S02]  /*4e60*/  IMAD.U32 R177, RZ, RZ, UR28 ;  /* 0x0000001cffb17e24 */ /* 0x000fe4000f8e00ff */
        /* <DEDUP_REMOVED lines=8> */
[----:B------:R-:W-:-:S02]  /*4ef0*/  @!P1 VIADD R20, R177, 0x22840 ;  /* 0x00022840b1149836 */ /* 0x000fc40000000000 */
        /* <DEDUP_REMOVED lines=43> */
[----:B------:R-:W2:Y:S01]  /*51b0*/  MUFU.TANH R152, R152 ;  /* 0x0000009800987308 */ /* 0x000ea20000002400 */
[----:B------:R-:W-:-:S02]  /*51c0*/  VIADD R195, R21, UR27 ;  /* 0x0000001b15c37c36 */ /* 0x000fc40008000000 */
[----:B------:R-:W-:Y:S02]  /*51d0*/  VIADD R199, R21, UR6 ;  /* 0x0000000615c77c36 */ /* 0x000fe40008000000 */
[C---:B------:R-:W-:Y:S02]  /*51e0*/  IMAD.IADD R198, R0.reuse, 0x1, R195 ;  /* 0x0000000100c67824 */ /* 0x040fe400078e02c3 */
[----:B------:R-:W-:Y:S01]  /*51f0*/  IMAD.IADD R196, R0, 0x1, R199 ;  /* 0x0000000100c47824 */ /* 0x000fe200078e02c7 */
[----:B------:R-:W3:Y:S08]  /*5200*/  MUFU.TANH R153, R153 ;  /* 0x0000009900997308 */ /* 0x000ef00000002400 */
        /* <DEDUP_REMOVED lines=45> */
[----:B------:R-:W0:Y:S01]  /*54e0*/  MUFU.TANH R187, R187 ;  /* 0x000000bb00bb7308 */ /* 0x000e220000002400 */
[----:B-1234-:R-:W-:Y:S05]  /*54f0*/  @P1 BRA `(.L_x_1771) ;  /* 0x00000000005c1947 */ /* 0x01efea0003800000 */
[----:B------:R-:W-:Y:S01]  /*5500*/  ISETP.GT.AND P1, PT, R15, -0x1, PT ;  /* 0xffffffff0f00780c */ /* 0x000fe20003f24270 */
[----:B------:R-:W-:-:S12]  /*5510*/  BSSY B0, `(.L_x_1772) ;  /* 0x0000011000007945 */ /* 0x000fd80003800000 */
[----:B------:R-:W-:Y:S05]  /*5520*/  @P1 BRA `(.L_x_1773) ;  /* 0x0000000000241947 */ /* 0x000fea0003800000 */
[----:B------:R-:W-:Y:S02]  /*5530*/  IMAD.U32 R212, RZ, RZ, UR25 ;  /* 0x00000019ffd47e24 */ /* 0x000fe4000f8e00ff */
[----:B------:R-:W-:-:S03]  /*5540*/  IMAD.IADD R197, R0, 0x1, R9 ;  /* 0x0000000100c57824 */ /* 0x000fc600078e0209 */
[----:B------:R-:W-:Y:S02]  /*5550*/  ISETP.NE.AND P1, PT, R212, 0x1, PT ;  /* 0x00000001d400780c */ /* 0x000fe40003f25270 */
[----:B------:R-:W-:-:S11]  /*5560*/  LOP3.LUT R197, RZ, R197, RZ, 0x33, !PT ;  /* 0x000000c5ffc57212 */ /* 0x000fd600078e33ff */
[----:B------:R-:W1:Y:S02]  /*5570*/  @P1 LDC.64 R20, c[0x0][0x9e8] ;  /* 0x00027a00ff141b82 */ /* 0x000e640000000a00 */
[----:B-1----:R-:W-:-:S05]  /*5580*/  @P1 IMAD.HI.U32 R20, R197, R20, RZ ;  /* 0x00000014c5141227 */ /* 0x002fca00078e00ff */
[----:B------:R-:W-:-:S04]  /*5590*/  @P1 SHF.R.U32.HI R197, RZ, R21, R20 ;  /* 0x00000015ffc51219 */ /* 0x000fc80000011614 */
[----:B------:R-:W-:Y:S01]  /*55a0*/  LOP3.LUT R20, RZ, R197, RZ, 0x33, !PT ;  /* 0x000000c5ff147212 */ /* 0x000fe200078e33ff */
[----:B------:R-:W-:Y:S06]  /*55b0*/  BRA `(.L_x_1774) ;  /* 0x0000000000187947 */ /* 0x000fec0003800000 */
.L_x_1773:
[----:B------:R-:W-:-:S05]  /*55c0*/  IMAD.U32 R212, RZ, RZ, UR25 ;  /* 0x00000019ffd47e24 */ /* 0x000fca000f8e00ff */
[----:B------:R-:W-:-:S13]  /*55d0*/  ISETP.NE.AND P1, PT, R212, 0x1, PT ;  /* 0x00000001d400780c */ /* 0x000fda0003f25270 */
[----:B------:R-:W1:Y:S02]  /*55e0*/  @P1 LDC.64 R20, c[0x0][0x9e8] ;  /* 0x00027a00ff141b82 */ /* 0x000e640000000a00 */
[----:B-1----:R-:W-:-:S04]  /*55f0*/  @P1 IMAD.HI.U32 R194, R15, R20, RZ ;  /* 0x000000140fc21227 */ /* 0x002fc800078e00ff */
[----:B------:R-:W-:Y:S01]  /*5600*/  IMAD.MOV.U32 R20, RZ, RZ, R15 ;  /* 0x000000ffff147224 */ /* 0x000fe200078e000f */
[----:B------:R-:W-:-:S07]  /*5610*/  @P1 SHF.R.U32.HI R20, RZ, R21, R194 ;  /* 0x00000015ff141219 */ /* 0x000fce00000116c2 */
.L_x_1774:
[----:B------:R-:W-:Y:S05]  /*5620*/  BSYNC B0 ;  /* 0x0000000000007941 */ /* 0x000fea0003800000 */
.L_x_1772:
[----:B------:R-:W-:-:S04]  /*5630*/  IMAD R21, R5, -0x60, -R16 ;  /* 0xffffffa005157824 */ /* 0x000fc800078e0a10 */
[----:B------:R-:W-:-:S05]  /*5640*/  IMAD R21, R20, R212, R21 ;  /* 0x000000d414157224 */ /* 0x000fca00078e0215 */
[----:B------:R-:W-:Y:S02]  /*5650*/  VIADDMNMX R198, R21, R212, R198, PT ;  /* 0x000000d415c67246 */ /* 0x000fe400038001c6 */
[----:B------:R-:W-:-:S07]  /*5660*/  VIMNMX R196, R196, R21, !PT ;  /* 0x00000015c4c47248 */ /* 0x000fce0007fe0100 */
.L_x_1771:
[----:B------:R-:W-:Y:S01]  /*5670*/  IMAD R197, R5, -0x60, RZ ;  /* 0xffffffa005c57824 */ /* 0x000fe200078e02ff */
[----:B------:R-:W-:Y:S02]  /*5680*/  LOP3.LUT R2, R2, 0xfffbffff, RZ, 0xc0, !PT ;  /* 0xfffbffff02027812 */ /* 0x000fe400078ec0ff */
[----:B------:R-:W-:Y:S02]  /*5690*/  IADD3 R195, R195, 0x8, R0 ;  /* 0x00000008c3c37810 */ /* 0x000fe40007ffe000 */
        /* <DEDUP_REMOVED lines=17> */
[----:B0-----:R-:W-:Y:S02]  /*57b0*/  FSEL R156, R156, -INF , !P2 ;  /* 0xff8000009c9c7808 */ /* 0x001fe40005000000 */
        /* <DEDUP_REMOVED lines=106> */
[----:B------:R-:W-:Y:S02]  /*5e60*/  ISETP.GE.AND P5, PT, R197, 0x59, PT ;  /* 0x00000059c500780c */ /* 0x000fe40003fa6270 */
[----:B------:R-:W-:Y:S02]  /*5e70*/  IADD3 R191, R199, 0x8, R0 ;  /* 0x00000008c7bf7810 */ /* 0x000fe40007ffe000 */
[----:B------:R-:W-:-:S04]  /*5e80*/  ISETP.GT.AND P6, PT, R196, 0x58, !P5 ;  /* 0x00000058c400780c */ /* 0x000fc80006fc4270 */
[----:B------:R-:W-:-:S04]  /*5e90*/  ISETP.LT.OR P6, PT, R198, 0x59, P6 ;  /* 0x00000059c600780c */ /* 0x000fc800037c1670 */
[----:B------:R-:W-:Y:S02]  /*5ea0*/  FSEL R192, R192, -INF , !P6 ;  /* 0xff800000c0c07808 */ /* 0x000fe40007000000 */
[----:B------:R-:W-:-:S13]  /*5eb0*/  ISETP.GE.AND P6, PT, R197, 0x5a, PT ;  /* 0x0000005ac500780c */ /* 0x000fda0003fc6270 */
[----:B------:R-:W-:Y:S02]  /*5ec0*/  @P6 LOP3.LUT R2, R2, 0x1, RZ, 0xfc, !PT ;  /* 0x0000000102026812 */ /* 0x000fe400078efcff */
[----:B------:R-:W-:-:S04]  /*5ed0*/  ISETP.GT.AND P6, PT, R196, 0x59, !P6 ;  /* 0x00000059c400780c */ /* 0x000fc800077c4270 */
[----:B------:R-:W-:-:S04]  /*5ee0*/  ISETP.LT.OR P6, PT, R198, 0x5a, P6 ;  /* 0x0000005ac600780c */ /* 0x000fc800037c1670 */
[----:B------:R-:W-:Y:S02]  /*5ef0*/  FSEL R193, R193, -INF , !P6 ;  /* 0xff800000c1c17808 */ /* 0x000fe40007000000 */
[----:B------:R-:W-:-:S13]  /*5f00*/  PLOP3.LUT P6, PT, PT, PT, UP0, 0x40, 0x0 ;  /* 0x000000000000781c */ /* 0x000fda0003fce808 */
[----:B------:R-:W-:Y:S05]  /*5f10*/  @P6 BRA `(.L_x_1775) ;  /* 0x0000000000586947 */ /* 0x000fea0003800000 */
[----:B------:R-:W-:Y:S01]  /*5f20*/  ISETP.GT.AND P6, PT, R13, -0x1, PT ;  /* 0xffffffff0d00780c */ /* 0x000fe20003fc4270 */
[----:B------:R-:W-:-:S12]  /*5f30*/  BSSY B0, `(.L_x_1776) ;  /* 0x0000010000007945 */ /* 0x000fd80003800000 */
[----:B------:R-:W-:Y:S05]  /*5f40*/  @P6 BRA `(.L_x_1777) ;  /* 0x0000000000206947 */ /* 0x000fea0003800000 */
[----:B------:R-:W-:-:S05]  /*5f50*/  IMAD.U32 R198, RZ, RZ, UR25 ;  /* 0x00000019ffc67e24 */ /* 0x000fca000f8e00ff */
[----:B------:R-:W-:-:S13]  /*5f60*/  ISETP.NE.AND P6, PT, R198, 0x1, PT ;  /* 0x00000001c600780c */ /* 0x000fda0003fc5270 */
[----:B------:R-:W0:Y:S02]  /*5f70*/  @P6 LDC.64 R20, c[0x0][0x9e8] ;  /* 0x00027a00ff146b82 */ /* 0x000e240000000a00 */
[----:B0-----:R-:W-:-:S04]  /*5f80*/  @P6 IMAD.HI.U32 R196, R11, R20, RZ ;  /* 0x000000140bc46227 */ /* 0x001fc800078e00ff */
[----:B------:R-:W-:Y:S01]  /*5f90*/  IMAD.MOV.U32 R20, RZ, RZ, R11 ;  /* 0x000000ffff147224 */ /* 0x000fe200078e000b */
[----:B------:R-:W-:-:S04]  /*5fa0*/  @P6 SHF.R.U32.HI R20, RZ, R21, R196 ;  /* 0x00000015ff146219 */ /* 0x000fc800000116c4 */
[----:B------:R-:W-:Y:S01]  /*5fb0*/  LOP3.LUT R20, RZ, R20, RZ, 0x33, !PT ;  /* 0x00000014ff147212 */ /* 0x000fe200078e33ff */
[----:B------:R-:W-:Y:S06]  /*5fc0*/  BRA `(.L_x_1778) ;  /* 0x0000000000187947 */ /* 0x000fec0003800000 */
.L_x_1777:
[----:B------:R-:W-:-:S05]  /*5fd0*/  IMAD.U32 R198, RZ, RZ, UR25 ;  /* 0x00000019ffc67e24 */ /* 0x000fca000f8e00ff */
[----:B------:R-:W-:-:S13]  /*5fe0*/  ISETP.NE.AND P6, PT, R198, 0x1, PT ;  /* 0x00000001c600780c */ /* 0x000fda0003fc5270 */
[----:B------:R-:W0:Y:S02]  /*5ff0*/  @P6 LDC.64 R20, c[0x0][0x9e8] ;  /* 0x00027a00ff146b82 */ /* 0x000e240000000a00 */
[----:B0-----:R-:W-:-:S04]  /*6000*/  @P6 IMAD.HI.U32 R196, R13, R20, RZ ;  /* 0x000000140dc46227 */ /* 0x001fc800078e00ff */
[----:B------:R-:W-:Y:S01]  /*6010*/  IMAD.MOV.U32 R20, RZ, RZ, R13 ;  /* 0x000000ffff147224 */ /* 0x000fe200078e000d */
[----:B------:R-:W-:-:S07]  /*6020*/  @P6 SHF.R.U32.HI R20, RZ, R21, R196 ;  /* 0x00000015ff146219 */ /* 0x000fce00000116c4 */
.L_x_1778:
[----:B------:R-:W-:Y:S05]  /*6030*/  BSYNC B0 ;  /* 0x0000000000007941 */ /* 0x000fea0003800000 */
.L_x_1776:
[----:B------:R-:W-:-:S04]  /*6040*/  IMAD.IADD R197, R197, 0x1, -R16 ;  /* 0x00000001c5c57824 */ /* 0x000fc800078e0a10 */
[----:B------:R-:W-:-:S05]  /*6050*/  IMAD R20, R20, R198, R197 ;  /* 0x000000c614147224 */ /* 0x000fca00078e02c5 */
[----:B------:R-:W-:Y:S02]  /*6060*/  VIADDMNMX R195, R20, R198, R195, PT ;  /* 0x000000c614c37246 */ /* 0x000fe400038001c3 */
[----:B------:R-:W-:-:S07]  /*6070*/  VIMNMX R191, R191, R20, !PT ;  /* 0x00000014bfbf7248 */ /* 0x000fce0007fe0100 */
.L_x_1775:
[----:B------:R-:W-:Y:S02]  /*6080*/  ISETP.GT.AND P1, PT, R191, 0x1, !P1 ;  /* 0x00000001bf00780c */ /* 0x000fe40004f24270 */
[----:B------:R-:W-:Y:S02]  /*6090*/  LOP3.LUT P6, RZ, R2, 0x10000, RZ, 0xc0, !PT ;  /* 0x0001000002ff7812 */ /* 0x000fe400078cc0ff */
[----:B------:R-:W-:Y:S02]  /*60a0*/  ISETP.LT.OR P1, PT, R195, 0x2, P1 ;  /* 0x00000002c300780c */ /* 0x000fe40000f21670 */
[----:B------:R-:W-:Y:S02]  /*60b0*/  ISETP.GT.AND P2, PT, R191, 0x49, !P2 ;  /* 0x00000049bf00780c */ /* 0x000fe40005744270 */
        /* <DEDUP_REMOVED lines=55> */
[----:B------:R-:W-:-:S02]  /*6430*/  LOP3.LUT P1, RZ, R2, 0x2000, RZ, 0xc0, !PT ;  /* 0x0000200002ff7812 */ /* 0x000fc4000782c0ff */
[----:B------:R-:W-:Y:S02]  /*6440*/  FMNMX.FTZ R196, R193, R14, !PT ;  /* 0x0000000ec1c47209 */ /* 0x000fe40007810000 */
[----:B------:R-:W-:Y:S02]  /*6450*/  ISETP.GT.AND P1, PT, R191, 0x28, !P1 ;  /* 0x00000028bf00780c */ /* 0x000fe40004f24270 */
[----:B------:R-:W-:Y:S01]  /*6460*/  LOP3.LUT P6, RZ, R2, 0x20, RZ, 0xc0, !PT ;  /* 0x0000002002ff7812 */ /* 0x000fe200078cc0ff */
[----:B------:R-:W0:Y:S01]  /*6470*/  SHFL.BFLY PT, R21, R196, 0x2, 0x1f ;  /* 0x0c401f00c4157f89 */ /* 0x000e2200000e0000 */
[C---:B------:R-:W-:Y:S02]  /*6480*/  ISETP.LT.OR P1, PT, R195.reuse, 0x29, P1 ;  /* 0x00000029c300780c */ /* 0x040fe40000f21670 */
[----:B------:R-:W-:Y:S02]  /*6490*/  ISETP.LT.OR P2, PT, R195, 0x4a, P2 ;  /* 0x0000004ac300780c */ /* 0x000fe40001741670 */
[----:B------:R-:W-:-:S02]  /*64a0*/  FSEL R170, R170, -INF , !P1 ;  /* 0xff800000aaaa7808 */ /* 0x000fc40004800000 */
[----:B------:R-:W-:Y:S02]  /*64b0*/  LOP3.LUT P1, RZ, R2, 0x1000, RZ, 0xc0, !PT ;  /* 0x0000100002ff7812 */ /* 0x000fe4000782c0ff */
[C---:B------:R-:W-:Y:S02]  /*64c0*/  ISETP.GT.AND P3, PT, R191.reuse, 0x50, !P3 ;  /* 0x00000050bf00780c */ /* 0x040fe40005f64270 */
[----:B------:R-:W-:Y:S02]  /*64d0*/  ISETP.GT.AND P1, PT, R191, 0x29, !P1 ;  /* 0x00000029bf00780c */ /* 0x000fe40004f24270 */
[----:B------:R-:W-:Y:S02]  /*64e0*/  FSEL R183, R183, -INF , !P2 ;  /* 0xff800000b7b77808 */ /* 0x000fe40005000000 */
[----:B------:R-:W-:Y:S02]  /*64f0*/  ISETP.LT.OR P1, PT, R195, 0x2a, P1 ;  /* 0x0000002ac300780c */ /* 0x000fe40000f21670 */
[----:B------:R-:W-:-:S02]  /*6500*/  ISETP.GT.AND P4, PT, R191, 0x51, !P4 ;  /* 0x00000051bf00780c */ /* 0x000fc40006784270 */
[----:B------:R-:W-:Y:S02]  /*6510*/  FSEL R171, R171, -INF , !P1 ;  /* 0xff800000abab7808 */ /* 0x000fe40004800000 */
[----:B------:R-:W-:Y:S02]  /*6520*/  LOP3.LUT P1, RZ, R2, 0x800, RZ, 0xc0, !PT ;  /* 0x0000080002ff7812 */ /* 0x000fe4000782c0ff */
[----:B------:R-:W-:Y:S02]  /*6530*/  ISETP.LT.OR P3, PT, R195, 0x51, P3 ;  /* 0x00000051c300780c */ /* 0x000fe40001f61670 */
[----:B------:R-:W-:Y:S02]  /*6540*/  ISETP.GT.AND P1, PT, R191, 0x30, !P1 ;  /* 0x00000030bf00780c */ /* 0x000fe40004f24270 */
[----:B0-----:R-:W-:Y:S02]  /*6550*/  FMNMX.FTZ R198, R196, R21, !PT ;  /* 0x00000015c4c67209 */ /* 0x001fe40007810000 */
[----:B------:R-:W-:-:S02]  /*6560*/  ISETP.LT.OR P1, PT, R195, 0x31, P1 ;  /* 0x00000031c300780c */ /* 0x000fc40000f21670 */
[----:B------:R-:W-:Y:S01]  /*6570*/  ISETP.GT.AND P5, PT, R191, 0x58, !P5 ;  /* 0x00000058bf00780c */ /* 0x000fe20006fa4270 */
[----:B------:R-:W0:Y:S01]  /*6580*/  SHFL.BFLY PT, R21, R198, 0x1, 0x1f ;  /* 0x0c201f00c6157f89 */ /* 0x000e2200000e0000 */
[----:B------:R-:W-:Y:S02]  /*6590*/  FSEL R174, R174, -INF , !P1 ;  /* 0xff800000aeae7808 */ /* 0x000fe40004800000 */
[----:B------:R-:W-:Y:S02]  /*65a0*/  LOP3.LUT P1, RZ, R2, 0x400, RZ, 0xc0, !PT ;  /* 0x0000040002ff7812 */ /* 0x000fe4000782c0ff */
[----:B------:R-:W-:Y:S02]  /*65b0*/  ISETP.LT.OR P4, PT, R195, 0x52, P4 ;  /* 0x00000052c300780c */ /* 0x000fe40002781670 */
[----:B------:R-:W-:Y:S02]  /*65c0*/  ISETP.GT.AND P1, PT, R191, 0x31, !P1 ;  /* 0x00000031bf00780c */ /* 0x000fe40004f24270 */
[----:B------:R-:W-:-:S02]  /*65d0*/  FSEL R184, R184, -INF , !P3 ;  /* 0xff800000b8b87808 */ /* 0x000fc40005800000 */
[C---:B------:R-:W-:Y:S02]  /*65e0*/  ISETP.LT.OR P1, PT, R195.reuse, 0x32, P1 ;  /* 0x00000032c300780c */ /* 0x040fe40000f21670 */
[----:B------:R-:W-:Y:S02]  /*65f0*/  ISETP.LT.OR P5, PT, R195, 0x59, P5 ;  /* 0x00000059c300780c */ /* 0x000fe40002fa1670 */
[----:B------:R-:W-:Y:S02]  /*6600*/  FSEL R175, R175, -INF , !P1 ;  /* 0xff800000afaf7808 */ /* 0x000fe40004800000 */
[----:B------:R-:W-:Y:S02]  /*6610*/  LOP3.LUT P1, RZ, R2, 0x200, RZ, 0xc0, !PT ;  /* 0x0000020002ff7812 */ /* 0x000fe4000782c0ff */
[----:B------:R-:W-:Y:S02]  /*6620*/  FSEL R185, R185, -INF , !P4 ;  /* 0xff800000b9b97808 */ /* 0x000fe40006000000 */
[----:B------:R-:W-:-:S02]  /*6630*/  ISETP.GT.AND P1, PT, R191, 0x38, !P1 ;  /* 0x00000038bf00780c */ /* 0x000fc40004f24270 */
[----:B0-----:R-:W-:Y:S02]  /*6640*/  FMNMX.FTZ R14, R198, R21, !PT ;  /* 0x00000015c60e7209 */ /* 0x001fe40007810000 */
[----:B------:R-:W-:-:S03]  /*6650*/  ISETP.LT.OR P1, PT, R195, 0x39, P1 ;  /* 0x00000039c300780c */ /* 0x000fc60000f21670 */
[----:B------:R-:W-:Y:S01]  /*6660*/  FMUL.FTZ R197, R14, UR7 ;  /* 0x000000070ec57c20 */ /* 0x000fe20008410000 */
        /* <DEDUP_REMOVED lines=26> */
[----:B------:R-:W-:Y:S01]  /*6810*/  ISETP.LT.OR P2, PT, R195, 0x5a, P2 ;  /* 0x0000005ac300780c */ /* 0x000fe20001741670 */
[--C-:B------:R-:W-:Y:S01]  /*6820*/  FFMA.FTZ R199, R152, UR7, -R197.reuse ;  /* 0x0000000798c77c23 */ /* 0x100fe200080108c5 */
[----:B------:R-:W-:Y:S01]  /*6830*/  FMNMX.FTZ R12, R154, R213, !PT ;  /* 0x000000d59a0c7209 */ /* 0x000fe20007810000 */
[--C-:B------:R-:W-:Y:S01]  /*6840*/  FFMA.FTZ R152, R153, UR7, -R197.reuse ;  /* 0x0000000799987c23 */ /* 0x100fe200080108c5 */
[--C-:B------:R-:W-:Y:S01]  /*6850*/  FFMA.FTZ R196, R156, UR7, -R197.reuse ;  /* 0x000000079cc47c23 */ /* 0x100fe200080108c5 */
[--C-:B------:R-:W-:Y:S01]  /*6860*/  FFMA.FTZ R198, R160, UR7, -R197.reuse ;  /* 0x00000007a0c67c23 */ /* 0x100fe200080108c5 */
[----:B------:R-:W-:Y:S01]  /*6870*/  FMNMX.FTZ R153, R155, R12, !PT ;  /* 0x0000000c9b997209 */ /* 0x000fe20007810000 */
[--C-:B------:R-:W-:Y:S01]  /*6880*/  FFMA.FTZ R191, R172, UR7, -R197.reuse ;  /* 0x00000007acbf7c23 */ /* 0x100fe200080108c5 */
[----:B------:R0:W-:Y:S01]  /*6890*/  MUFU.EX2 R12, R196 ;  /* 0x000000c4000c7308 */ /* 0x0001e20000000800 */
[----:B------:R-:W-:Y:S01]  /*68a0*/  FSEL R195, R186, -INF , !P5 ;  /* 0xff800000bac37808 */ /* 0x000fe20006800000 */
[--C-:B------:R-:W-:Y:S01]  /*68b0*/  FFMA.FTZ R186, R203, UR7, -R197.reuse ;  /* 0x00000007cbba7c23 */ /* 0x100fe200080108c5 */
[----:B------:R-:W-:Y:S01]  /*68c0*/  FMNMX.FTZ R156, R158, R153, !PT ;  /* 0x000000999e9c7209 */ /* 0x000fe20007810000 */
[--C-:B------:R-:W-:Y:S01]  /*68d0*/  FFMA.FTZ R153, R157, UR7, -R197.reuse ;  /* 0x000000079d997c23 */ /* 0x100fe200080108c5 */
[--C-:B------:R-:W-:Y:S01]  /*68e0*/  FFMA.FTZ R203, R194, UR7, -R197.reuse ;  /* 0x00000007c2cb7c23 */ /* 0x100fe200080108c5 */
[----:B------:R-:W-:Y:S01]  /*68f0*/  FSEL R194, R14, RZ, P1 ;  /* 0x000000ff0ec27208 */ /* 0x000fe20000800000 */
[--C-:B------:R-:W-:Y:S01]  /*6900*/  FFMA.FTZ R188, R188, UR7, -R197.reuse ;  /* 0x00000007bcbc7c23 */ /* 0x100fe200080108c5 */
[----:B------:R-:W-:Y:S01]  /*6910*/  FMNMX.FTZ R157, R159, R156, !PT ;  /* 0x0000009c9f9d7209 */ /* 0x000fe20007810000 */
[----:B0-----:R-:W-:Y:S01]  /*6920*/  FFMA.FTZ R196, R164, UR7, -R197 ;  /* 0x00000007a4c47c23 */ /* 0x001fe200080108c5 */
[----:B------:R-:W-:Y:S01]  /*6930*/  MUFU.EX2 R199, R199 ;  /* 0x000000c700c77308 */ /* 0x000fe20000000800 */
[----:B------:R-:W-:Y:S01]  /*6940*/  FADD.FTZ R194, -R194, R7 ;  /* 0x00000007c2c27221 */ /* 0x000fe20000010100 */
[----:B------:R-:W-:Y:S01]  /*6950*/  FMNMX.FTZ R156, R162, R157, !PT ;  /* 0x0000009da29c7209 */ /* 0x000fe20007810000 */
[--C-:B------:R-:W-:Y:S01]  /*6960*/  FFMA.FTZ R189, R189, UR7, -R197.reuse ;  /* 0x00000007bdbd7c23 */ /* 0x100fe200080108c5 */
[----:B------:R-:W-:-:S02]  /*6970*/  FFMA.FTZ R190, R190, UR7, -R197 ;  /* 0x00000007bebe7c23 */ /* 0x000fc400080108c5 */
[----:B------:R-:W-:Y:S02]  /*6980*/  FMNMX.FTZ R157, R163, R156, !PT ;  /* 0x0000009ca39d7209 */ /* 0x000fe40007810000 */
[----:B------:R0:W-:Y:S02]  /*6990*/  MUFU.EX2 R156, R198 ;  /* 0x000000c6009c7308 */ /* 0x0001e40000000800 */
[----:B------:R-:W-:Y:S01]  /*69a0*/  FMNMX.FTZ R160, R166, R157, !PT ;  /* 0x0000009da6a07209 */ /* 0x000fe20007810000 */
[----:B------:R-:W-:-:S03]  /*69b0*/  FFMA.FTZ R157, R161, UR7, -R197 ;  /* 0x00000007a19d7c23 */ /* 0x000fc600080108c5 */
[----:B------:R-:W-:Y:S02]  /*69c0*/  FMNMX.FTZ R161, R167, R160, !PT ;  /* 0x000000a0a7a17209 */ /* 0x000fe40007810000 */
[----:B------:R-:W-:Y:S01]  /*69d0*/  MUFU.EX2 R152, R152 ;  /* 0x0000009800987308 */ /* 0x000fe20000000800 */
[----:B0-----:R-:W-:Y:S01]  /*69e0*/  FFMA.FTZ R198, R168, UR7, -R197 ;  /* 0x00000007a8c67c23 */ /* 0x001fe200080108c5 */
[----:B------:R-:W-:-:S04]  /*69f0*/  FMNMX.FTZ R160, R170, R161, !PT ;  /* 0x000000a1aaa07209 */ /* 0x000fc80007810000 */
[----:B------:R-:W-:Y:S02]  /*6a00*/  FMNMX.FTZ R161, R171, R160, !PT ;  /* 0x000000a0aba17209 */ /* 0x000fe40007810000 */
[----:B------:R-:W-:Y:S02]  /*6a10*/  MUFU.EX2 R153, R153 ;  /* 0x0000009900997308 */ /* 0x000fe40000000800 */
[----:B------:R-:W-:Y:S01]  /*6a20*/  FMNMX.FTZ R164, R174, R161, !PT ;  /* 0x000000a1aea47209 */ /* 0x000fe20007810000 */
[----:B------:R-:W-:-:S03]  /*6a30*/  FFMA.FTZ R161, R165, UR7, -R197 ;  /* 0x00000007a5a17c23 */ /* 0x000fc600080108c5 */
[----:B------:R-:W-:Y:S02]  /*6a40*/  FMNMX.FTZ R165, R175, R164, !PT ;  /* 0x000000a4afa57209 */ /* 0x000fe40007810000 */
[----:B------:R-:W-:Y:S02]  /*6a50*/  MUFU.EX2 R157, R157 ;  /* 0x0000009d009d7308 */ /* 0x000fe40000000800 */
[----:B------:R-:W-:-:S04]  /*6a60*/  FMNMX.FTZ R164, R178, R165, !PT ;  /* 0x000000a5b2a47209 */ /* 0x000fc80007810000 */
[----:B------:R-:W-:Y:S02]  /*6a70*/  FMNMX.FTZ R165, R179, R164, !PT ;  /* 0x000000a4b3a57209 */ /* 0x000fe40007810000 */
[----:B------:R0:W-:Y:S02]  /*6a80*/  MUFU.EX2 R164, R198 ;  /* 0x000000c600a47308 */ /* 0x0001e40000000800 */
[----:B------:R-:W-:Y:S01]  /*6a90*/  FMNMX.FTZ R168, R180, R165, !PT ;  /* 0x000000a5b4a87209 */ /* 0x000fe20007810000 */
[----:B------:R-:W-:-:S03]  /*6aa0*/  FFMA.FTZ R165, R169, UR7, -R197 ;  /* 0x00000007a9a57c23 */ /* 0x000fc600080108c5 */
[----:B------:R-:W-:Y:S02]  /*6ab0*/  FMNMX.FTZ R169, R181, R168, !PT ;  /* 0x000000a8b5a97209 */ /* 0x000fe40007810000 */
[----:B------:R1:W-:Y:S01]  /*6ac0*/  MUFU.EX2 R160, R196 ;  /* 0x000000c400a07308 */ /* 0x0003e20000000800 */
[----:B0-----:R-:W-:Y:S01]  /*6ad0*/  FSEL R198, R187, -INF , !P2 ;  /* 0xff800000bbc67808 */ /* 0x001fe20005000000 */
[--C-:B------:R-:W-:Y:S01]  /*6ae0*/  FFMA.FTZ R187, R202, UR7, -R197.reuse ;  /* 0x00000007cabb7c23 */ /* 0x100fe200080108c5 */
[----:B------:R-:W-:Y:S01]  /*6af0*/  FMNMX.FTZ R168, R182, R169, !PT ;  /* 0x000000a9b6a87209 */ /* 0x000fe20007810000 */
[--C-:B------:R-:W-:Y:S01]  /*6b00*/  FFMA.FTZ R202, R192, UR7, -R197.reuse ;  /* 0x00000007c0ca7c23 */ /* 0x100fe200080108c5 */
[----:B------:R-:W-:Y:S01]  /*6b10*/  FMUL.FTZ R192, R194, UR7 ;  /* 0x00000007c2c07c20 */ /* 0x000fe20008410000 */
[--C-:B------:R-:W-:Y:S01]  /*6b20*/  FFMA.FTZ R194, R193, UR7, -R197.reuse ;  /* 0x00000007c1c27c23 */ /* 0x100fe200080108c5 */
[----:B------:R-:W-:Y:S01]  /*6b30*/  FMNMX.FTZ R169, R183, R168, !PT ;  /* 0x000000a8b7a97209 */ /* 0x000fe20007810000 */
[----:B------:R-:W-:Y:S01]  /*6b40*/  MUFU.EX2 R161, R161 ;  /* 0x000000a100a17308 */ /* 0x000fe20000000800 */
[----:B-1----:R-:W-:-:S02]  /*6b50*/  FFMA.FTZ R196, R210, UR7, -R197 ;  /* 0x00000007d2c47c23 */ /* 0x002fc400080108c5 */
[----:B------:R-:W-:Y:S01]  /*6b60*/  FMNMX.FTZ R172, R184, R169, !PT ;  /* 0x000000a9b8ac7209 */ /* 0x000fe20007810000 */
[----:B------:R-:W-:-:S03]  /*6b70*/  FFMA.FTZ R169, R173, UR7, -R197 ;  /* 0x00000007ada97c23 */ /* 0x000fc600080108c5 */
[----:B------:R-:W-:Y:S01]  /*6b80*/  FMNMX.FTZ R172, R185, R172, !PT ;  /* 0x000000acb9ac7209 */ /* 0x000fe20007810000 */
[----:B------:R-:W0:Y:S03]  /*6b90*/  MUFU.EX2 R192, R192 ;  /* 0x000000c000c07308 */ /* 0x000e260000000800 */
[----:B------:R-:W-:Y:S01]  /*6ba0*/  FMNMX.FTZ R173, R195, R172, !PT ;  /* 0x000000acc3ad7209 */ /* 0x000fe20007810000 */
[----:B------:R-:W-:-:S03]  /*6bb0*/  FFMA.FTZ R172, R176, UR7, -R197 ;  /* 0x00000007b0ac7c23 */ /* 0x000fc600080108c5 */
[----:B------:R-:W-:Y:S01]  /*6bc0*/  FMNMX.FTZ R176, R198, R173, !PT ;  /* 0x000000adc6b07209 */ /* 0x000fe20007810000 */
[----:B------:R1:W-:Y:S01]  /*6bd0*/  MUFU.EX2 R168, R191 ;  /* 0x000000bf00a87308 */ /* 0x0003e20000000800 */
[----:B------:R-:W-:-:S03]  /*6be0*/  FFMA.FTZ R173, R200, UR7, -R197 ;  /* 0x00000007c8ad7c23 */ /* 0x000fc600080108c5 */
[----:B------:R-:W2:Y:S04]  /*6bf0*/  SHFL.BFLY PT, R213, R176, 0x2, 0x1f ;  /* 0x0c401f00b0d57f89 */ /* 0x000ea800000e0000 */
[----:B------:R-:W3:Y:S01]  /*6c00*/  MUFU.EX2 R165, R165 ;  /* 0x000000a500a57308 */ /* 0x000ee20000000800 */
[----:B0-----:R-:W-:Y:S01]  /*6c10*/  FFMA.FTZ R193, R192, R4, R199 ;  /* 0x00000004c0c17223 */ /* 0x001fe200000100c7 */
[----:B-1----:R-:W-:Y:S01]  /*6c20*/  FFMA.FTZ R191, R211, UR7, -R197 ;  /* 0x00000007d3bf7c23 */ /* 0x002fe200080108c5 */
[-C--:B------:R-:W-:Y:S01]  /*6c30*/  FMUL.FTZ R24, R24, R192.reuse ;  /* 0x000000c018187220 */ /* 0x080fe20000410000 */
[-C--:B------:R-:W-:Y:S01]  /*6c40*/  FMUL.FTZ R25, R25, R192.reuse ;  /* 0x000000c019197220 */ /* 0x080fe20000410000 */
[C---:B------:R-:W-:Y:S01]  /*6c50*/  FADD.FTZ R193, R152.reuse, R193 ;  /* 0x000000c198c17221 */ /* 0x040fe20000010000 */
[----:B------:R-:W-:Y:S01]  /*6c60*/  F2FP.F16.F32.PACK_AB R152, R152, R199 ;  /* 0x000000c79898723e */ /* 0x000fe200000000ff */
[-C--:B------:R-:W-:Y:S01]  /*6c70*/  FMUL.FTZ R28, R28, R192.reuse ;  /* 0x000000c01c1c7220 */ /* 0x080fe20000410000 */
[----:B------:R-:W0:Y:S01]  /*6c80*/  MUFU.EX2 R169, R169 ;  /* 0x000000a900a97308 */ /* 0x000e220000000800 */
[----:B------:R-:W-:Y:S01]  /*6c90*/  FADD.FTZ R4, R12, R193 ;  /* 0x000000c10c047221 */ /* 0x000fe20000010000 */
[-C--:B------:R-:W-:Y:S01]  /*6ca0*/  FMUL.FTZ R29, R29, R192.reuse ;  /* 0x000000c01d1d7220 */ /* 0x080fe20000410000 */
[-C--:B------:R-:W-:Y:S01]  /*6cb0*/  FMUL.FTZ R32, R32, R192.reuse ;  /* 0x000000c020207220 */ /* 0x080fe20000410000 */
[-C--:B------:R-:W-:Y:S01]  /*6cc0*/  FMUL.FTZ R33, R33, R192.reuse ;  /* 0x000000c021217220 */ /* 0x080fe20000410000 */
[----:B------:R-:W-:Y:S01]  /*6cd0*/  FADD.FTZ R193, R153, R4 ;  /* 0x0000000499c17221 */ /* 0x000fe20000010000 */
[-C--:B------:R-:W-:Y:S01]  /*6ce0*/  FMUL.FTZ R36, R36, R192.reuse ;  /* 0x000000c024247220 */ /* 0x080fe20000410000 */
[----:B------:R-:W-:Y:S01]  /*6cf0*/  FMUL.FTZ R37, R37, R192 ;  /* 0x000000c025257220 */ /* 0x000fe20000410000 */
[----:B------:R-:W1:Y:S01]  /*6d00*/  MUFU.EX2 R172, R172 ;  /* 0x000000ac00ac7308 */ /* 0x000e620000000800 */
[----:B------:R-:W-:Y:S01]  /*6d10*/  FADD.FTZ R4, R156, R193 ;  /* 0x000000c19c047221 */ /* 0x000fe20000010000 */
[C---:B------:R-:W-:Y:S01]  /*6d20*/  F2FP.F16.F32.PACK_AB R156, R157.reuse, R156 ;  /* 0x0000009c9d9c723e */ /* 0x040fe200000000ff */
[-C--:B------:R-:W-:Y:S01]  /*6d30*/  FMUL.FTZ R40, R40, R192.reuse ;  /* 0x000000c028287220 */ /* 0x080fe20000410000 */
[----:B--2---:R-:W-:Y:S01]  /*6d40*/  FMNMX.FTZ R213, R176, R213, !PT ;  /* 0x000000d5b0d57209 */ /* 0x004fe20007810000 */
[----:B------:R-:W-:Y:S01]  /*6d50*/  FADD.FTZ R211, R157, R4 ;  /* 0x000000049dd37221 */ /* 0x000fe20000010000 */
[-C--:B------:R-:W-:Y:S01]  /*6d60*/  FMUL.FTZ R41, R41, R192.reuse ;  /* 0x000000c029297220 */ /* 0x080fe20000410000 */
[-C--:B------:R-:W-:Y:S01]  /*6d70*/  FMUL.FTZ R44, R44, R192.reuse ;  /* 0x000000c02c2c7220 */ /* 0x080fe20000410000 */
[----:B------:R-:W2:Y:S01]  /*6d80*/  MUFU.EX2 R173, R173 ;  /* 0x000000ad00ad7308 */ /* 0x000ea20000000800 */
[----:B------:R-:W4:Y:S01]  /*6d90*/  SHFL.BFLY PT, R176, R213, 0x1, 0x1f ;  /* 0x0c201f00d5b07f89 */ /* 0x000f2200000e0000 */
[----:B------:R-:W-:Y:S01]  /*6da0*/  FADD.FTZ R4, R160, R211 ;  /* 0x000000d3a0047221 */ /* 0x000fe20000010000 */
[-C--:B------:R-:W-:Y:S01]  /*6db0*/  FMUL.FTZ R45, R45, R192.reuse ;  /* 0x000000c02d2d7220 */ /* 0x080fe20000410000 */
[-C--:B------:R-:W-:Y:S01]  /*6dc0*/  FMUL.FTZ R48, R48, R192.reuse ;  /* 0x000000c030307220 */ /* 0x080fe20000410000 */
[-C--:B------:R-:W-:Y:S01]  /*6dd0*/  FMUL.FTZ R49, R49, R192.reuse ;  /* 0x000000c031317220 */ /* 0x080fe20000410000 */
[----:B------:R-:W-:Y:S01]  /*6de0*/  FADD.FTZ R211, R161, R4 ;  /* 0x00000004a1d37221 */ /* 0x000fe20000010000 */
[-C--:B------:R-:W-:Y:S01]  /*6df0*/  FMUL.FTZ R52, R52, R192.reuse ;  /* 0x000000c034347220 */ /* 0x080fe20000410000 */
[----:B------:R-:W5:Y:S01]  /*6e00*/  MUFU.EX2 R186, R186 ;  /* 0x000000ba00ba7308 */ /* 0x000f620000000800 */
[-C--:B------:R-:W-:Y:S01]  /*6e10*/  FMUL.FTZ R53, R53, R192.reuse ;  /* 0x000000c035357220 */ /* 0x080fe20000410000 */
[----:B------:R-:W-:Y:S01]  /*6e20*/  FADD.FTZ R4, R164, R211 ;  /* 0x000000d3a4047221 */ /* 0x000fe20000010000 */
        /* <DEDUP_REMOVED lines=12> */
[----:B------:R-:W-:Y:S01]  /*6ef0*/  FMUL.FTZ R77, R77, R192 ;  /* 0x000000c04d4d7220 */ /* 0x000fe20000410000 */
[----:B------:R-:W5:Y:S01]  /*6f00*/  MUFU.EX2 R191, R191 ;  /* 0x000000bf00bf7308 */ /* 0x000f620000000800 */
[----:B----4-:R-:W-:Y:S01]  /*6f10*/  FMNMX.FTZ R176, R213, R176, !PT ;  /* 0x000000b0d5b07209 */ /* 0x010fe20007810000 */
[----:B---3--:R-:W-:Y:S01]  /*6f20*/  FADD.FTZ R213, R165, R4 ;  /* 0x00000004a5d57221 */ /* 0x008fe20000010000 */
[-C--:B------:R-:W-:Y:S01]  /*6f30*/  FMUL.FTZ R80, R80, R192.reuse ;  /* 0x000000c050507220 */ /* 0x080fe20000410000 */
[-C--:B------:R-:W-:Y:S01]  /*6f40*/  FMUL.FTZ R81, R81, R192.reuse ;  /* 0x000000c051517220 */ /* 0x080fe20000410000 */
[C---:B------:R-:W-:Y:S01]  /*6f50*/  FSETP.NEU.FTZ.AND P1, PT, R176.reuse, -INF , PT ;  /* 0xff800000b000780b */ /* 0x040fe20003f3d000 */
[----:B------:R-:W-:Y:S01]  /*6f60*/  FMUL.FTZ R200, R176, UR7 ;  /* 0x00000007b0c87c20 */ /* 0x000fe20008410000 */
[----:B------:R-:W-:Y:S01]  /*6f70*/  FADD.FTZ R4, R168, R213 ;  /* 0x000000d5a8047221 */ /* 0x000fe20000010000 */
[----:B------:R-:W3:Y:S01]  /*6f80*/  MUFU.EX2 R196, R196 ;  /* 0x000000c400c47308 */ /* 0x000ee20000000800 */
[----:B------:R-:W-:Y:S01]  /*6f90*/  FSEL R211, R176, RZ, P1 ;  /* 0x000000ffb0d37208 */ /* 0x000fe20000800000 */
[-C--:B------:R-:W-:Y:S01]  /*6fa0*/  FMUL.FTZ R84, R84, R192.reuse ;  /* 0x000000c054547220 */ /* 0x080fe20000410000 */
[----:B------:R-:W-:Y:S01]  /*6fb0*/  FSEL R197, R200, RZ, P1 ;  /* 0x000000ffc8c57208 */ /* 0x000fe20000800000 */
[----:B0-----:R-:W-:Y:S01]  /*6fc0*/  FADD.FTZ R213, R169, R4 ;  /* 0x00000004a9d57221 */ /* 0x001fe20000010000 */
[-C--:B------:R-:W-:Y:S01]  /*6fd0*/  FMUL.FTZ R85, R85, R192.reuse ;  /* 0x000000c055557220 */ /* 0x080fe20000410000 */
[----:B------:R-:W-:Y:S01]  /*6fe0*/  FADD.FTZ R4, -R211, R6 ;  /* 0x00000006d3047221 */ /* 0x000fe20000010100 */
[----:B------:R-:W-:Y:S01]  /*6ff0*/  FMUL.FTZ R88, R88, R192 ;  /* 0x000000c058587220 */ /* 0x000fe20000410000 */
[--C-:B------:R-:W-:Y:S01]  /*7000*/  FFMA.FTZ R200, R21, UR7, -R197.reuse ;  /* 0x0000000715c87c23 */ /* 0x100fe200080108c5 */
[--C-:B------:R-:W-:Y:S01]  /*7010*/  FFMA.FTZ R21, R20, UR7, -R197.reuse ;  /* 0x0000000714157c23 */ /* 0x100fe200080108c5 */
[----:B------:R-:W-:Y:S01]  /*7020*/  FFMA.FTZ R20, R154, UR7, -R197 ;  /* 0x000000079a147c23 */ /* 0x000fe200080108c5 */
[----:B-1----:R-:W-:Y:S01]  /*7030*/  FADD.FTZ R154, R172, R213 ;  /* 0x000000d5ac9a7221 */ /* 0x002fe20000010000 */
[--C-:B------:R-:W-:Y:S01]  /*7040*/  FFMA.FTZ R193, R158, UR7, -R197.reuse ;  /* 0x000000079ec17c23 */ /* 0x100fe200080108c5 */
[--C-:B------:R-:W-:Y:S01]  /*7050*/  FFMA.FTZ R158, R167, UR7, -R197.reuse ;  /* 0x00000007a79e7c23 */ /* 0x100fe200080108c5 */
[----:B------:R-:W0:Y:S01]  /*7060*/  MUFU.EX2 R188, R188 ;  /* 0x000000bc00bc7308 */ /* 0x000e220000000800 */
[----:B--2---:R-:W-:Y:S01]  /*7070*/  FADD.FTZ R167, R173, R154 ;  /* 0x0000009aada77221 */ /* 0x004fe20000010000 */
[--C-:B------:R-:W-:Y:S01]  /*7080*/  FFMA.FTZ R6, R163, UR7, -R197.reuse ;  /* 0x00000007a3067c23 */ /* 0x100fe200080108c5 */
[--C-:B------:R-:W-:Y:S01]  /*7090*/  FFMA.FTZ R163, R166, UR7, -R197.reuse ;  /* 0x00000007a6a37c23 */ /* 0x100fe200080108c5 */
[----:B------:R-:W-:Y:S01]  /*70a0*/  FFMA.FTZ R155, R155, UR7, -R197 ;  /* 0x000000079b9b7c23 */ /* 0x000fe200080108c5 */
[----:B-----5:R-:W-:Y:S01]  /*70b0*/  FADD.FTZ R154, R186, R167 ;  /* 0x000000a7ba9a7221 */ /* 0x020fe20000010000 */
[--C-:B------:R-:W-:Y:S01]  /*70c0*/  FFMA.FTZ R167, R178, UR7, -R197.reuse ;  /* 0x00000007b2a77c23 */ /* 0x100fe200080108c5 */
[--C-:B------:R-:W-:Y:S01]  /*70d0*/  FFMA.FTZ R170, R170, UR7, -R197.reuse ;  /* 0x00000007aaaa7c23 */ /* 0x100fe200080108c5 */
[----:B------:R-:W1:Y:S01]  /*70e0*/  MUFU.EX2 R189, R189 ;  /* 0x000000bd00bd7308 */ /* 0x000e620000000800 */
[----:B------:R-:W-:Y:S01]  /*70f0*/  FADD.FTZ R154, R187, R154 ;  /* 0x0000009abb9a7221 */ /* 0x000fe20000010000 */
[--C-:B------:R-:W-:Y:S01]  /*7100*/  FFMA.FTZ R210, R171, UR7, -R197.reuse ;  /* 0x00000007abd27c23 */ /* 0x100fe200080108c5 */
[--C-:B------:R-:W-:Y:S01]  /*7110*/  FFMA.FTZ R171, R174, UR7, -R197.reuse ;  /* 0x00000007aeab7c23 */ /* 0x100fe200080108c5 */
[--C-:B------:R-:W-:Y:S01]  /*7120*/  FFMA.FTZ R175, R175, UR7, -R197.reuse ;  /* 0x00000007afaf7c23 */ /* 0x100fe200080108c5 */
[----:B------:R-:W-:Y:S01]  /*7130*/  FADD.FTZ R211, R191, R154 ;  /* 0x0000009abfd37221 */ /* 0x000fe20000010000 */
[----:B------:R-:W-:Y:S01]  /*7140*/  F2FP.F16.F32.PACK_AB R154, R153, R12 ;  /* 0x0000000c999a723e */ /* 0x000fe200000000ff */
[----:B------:R-:W-:Y:S01]  /*7150*/  FFMA.FTZ R180, R180, UR7, -R197 ;  /* 0x00000007b4b47c23 */ /* 0x000fe200080108c5 */
[----:B------:R-:W2:Y:S01]  /*7160*/  MUFU.EX2 R190, R190 ;  /* 0x000000be00be7308 */ /* 0x000ea20000000800 */
[----:B---3--:R-:W-:Y:S01]  /*7170*/  FADD.FTZ R211, R196, R211 ;  /* 0x000000d3c4d37221 */ /* 0x008fe20000010000 */
[--C-:B------:R-:W-:Y:S01]  /*7180*/  FFMA.FTZ R179, R179, UR7, -R197.reuse ;  /* 0x00000007b3b37c23 */ /* 0x100fe200080108c5 */
[--C-:B------:R-:W-:Y:S01]  /*7190*/  FFMA.FTZ R181, R181, UR7, -R197.reuse ;  /* 0x00000007b5b57c23 */ /* 0x100fe200080108c5 */
[--C-:B------:R-:W-:Y:S01]  /*71a0*/  FFMA.FTZ R182, R182, UR7, -R197.reuse ;  /* 0x00000007b6b67c23 */ /* 0x100fe200080108c5 */
[--C-:B------:R-:W-:Y:S01]  /*71b0*/  FFMA.FTZ R183, R183, UR7, -R197.reuse ;  /* 0x00000007b7b77c23 */ /* 0x100fe200080108c5 */
[--C-:B------:R-:W-:Y:S01]  /*71c0*/  FFMA.FTZ R184, R184, UR7, -R197.reuse ;  /* 0x00000007b8b87c23 */ /* 0x100fe200080108c5 */
[--C-:B------:R-:W-:Y:S01]  /*71d0*/  FFMA.FTZ R185, R185, UR7, -R197.reuse ;  /* 0x00000007b9b97c23 */ /* 0x100fe200080108c5 */
[----:B------:R-:W3:Y:S01]  /*71e0*/  MUFU.EX2 R203, R203 ;  /* 0x000000cb00cb7308 */ /* 0x000ee20000000800 */
[--C-:B------:R-:W-:Y:S01]  /*71f0*/  FFMA.FTZ R195, R195, UR7, -R197.reuse ;  /* 0x00000007c3c37c23 */ /* 0x100fe200080108c5 */
[-C--:B------:R-:W-:Y:S01]  /*7200*/  FMUL.FTZ R89, R89, R192.reuse ;  /* 0x000000c059597220 */ /* 0x080fe20000410000 */
[-C--:B------:R-:W-:Y:S01]  /*7210*/  FMUL.FTZ R92, R92, R192.reuse ;  /* 0x000000c05c5c7220 */ /* 0x080fe20000410000 */
[-C--:B------:R-:W-:Y:S01]  /*7220*/  FMUL.FTZ R93, R93, R192.reuse ;  /* 0x000000c05d5d7220 */ /* 0x080fe20000410000 */
[-C--:B------:R-:W-:Y:S01]  /*7230*/  FMUL.FTZ R96, R96, R192.reuse ;  /* 0x000000c060607220 */ /* 0x080fe20000410000 */
[-C--:B------:R-:W-:Y:S01]  /*7240*/  FMUL.FTZ R97, R97, R192.reuse ;  /* 0x000000c061617220 */ /* 0x080fe20000410000 */
[-C--:B------:R-:W-:Y:S01]  /*7250*/  FMUL.FTZ R100, R100, R192.reuse ;  /* 0x000000c064647220 */ /* 0x080fe20000410000 */
[----:B------:R4:W5:Y:S01]  /*7260*/  MUFU.EX2 R7, R202 ;  /* 0x000000ca00077308 */ /* 0x0009620000000800 */
        /* <DEDUP_REMOVED lines=8> */
[--C-:B----4-:R-:W-:Y:S01]  /*72f0*/  FFMA.FTZ R202, R159, UR7, -R197.reuse ;  /* 0x000000079fca7c23 */ /* 0x110fe200080108c5 */
[----:B------:R-:W-:Y:S01]  /*7300*/  FFMA.FTZ R159, R162, UR7, -R197 ;  /* 0x00000007a29f7c23 */ /* 0x000fe200080108c5 */
[----:B0-----:R-:W-:Y:S01]  /*7310*/  FADD.FTZ R162, R188, R211 ;  /* 0x000000d3bca27221 */ /* 0x001fe20000010000 */
[----:B------:R-:W-:Y:S01]  /*7320*/  FFMA.FTZ R197, R198, UR7, -R197 ;  /* 0x00000007c6c57c23 */ /* 0x000fe200080108c5 */
[-C--:B------:R-:W-:Y:S01]  /*7330*/  FMUL.FTZ R116, R116, R192.reuse ;  /* 0x000000c074747220 */ /* 0x080fe20000410000 */
[----:B------:R-:W-:Y:S01]  /*7340*/  FMUL.FTZ R117, R117, R192 ;  /* 0x000000c075757220 */ /* 0x000fe20000410000 */
[----:B-1----:R-:W-:Y:S01]  /*7350*/  FADD.FTZ R153, R189, R162 ;  /* 0x000000a2bd997221 */ /* 0x002fe20000010000 */
[----:B------:R-:W-:Y:S01]  /*7360*/  MUFU.EX2 R200, R200 ;  /* 0x000000c800c87308 */ /* 0x000fe20000000800 */
[----:B--2---:R-:W-:Y:S01]  /*7370*/  F2FP.F16.F32.PACK_AB R158, R161, R160 ;  /* 0x000000a0a19e723e */ /* 0x004fe200000000ff */
[----:B------:R-:W-:Y:S01]  /*7380*/  FMUL.FTZ R120, R120, R192 ;  /* 0x000000c078787220 */ /* 0x000fe20000410000 */
[----:B------:R-:W-:Y:S01]  /*7390*/  FADD.FTZ R166, R190, R153 ;  /* 0x00000099bea67221 */ /* 0x000fe20000010000 */
[----:B------:R-:W-:Y:S01]  /*73a0*/  F2FP.F16.F32.PACK_AB R160, R165, R164 ;  /* 0x000000a4a5a0723e */ /* 0x000fe200000000ff */
[----:B------:R-:W-:Y:S01]  /*73b0*/  FMUL.FTZ R121, R121, R192 ;  /* 0x000000c079797220 */ /* 0x000fe20000410000 */
[----:B------:R-:W-:Y:S01]  /*73c0*/  F2FP.F16.F32.PACK_AB R164, R173, R172 ;  /* 0x000000acada4723e */ /* 0x000fe200000000ff */
[----:B---3--:R-:W-:Y:S01]  /*73d0*/  FADD.FTZ R172, R203, R166 ;  /* 0x000000a6cbac7221 */ /* 0x008fe20000010000 */
[----:B------:R-:W-:Y:S01]  /*73e0*/  F2FP.F16.F32.PACK_AB R166, R187, R186 ;  /* 0x000000babba6723e */ /* 0x000fe200000000ff */
[----:B------:R-:W-:Y:S01]  /*73f0*/  FMUL.FTZ R187, R4, UR7 ;  /* 0x0000000704bb7c20 */ /* 0x000fe20008410000 */
[----:B------:R-:W-:Y:S01]  /*7400*/  MUFU.EX2 R21, R21 ;  /* 0x0000001500157308 */ /* 0x000fe20000000800 */
[----:B-----5:R-:W-:Y:S01]  /*7410*/  FADD.FTZ R153, R7, R172 ;  /* 0x000000ac07997221 */ /* 0x020fe20000010000 */
[----:B------:R-:W-:Y:S01]  /*7420*/  F2FP.F16.F32.PACK_AB R172, R203, R190 ;  /* 0x000000becbac723e */ /* 0x000fe200000000ff */
[----:B------:R-:W-:Y:S01]  /*7430*/  FMUL.FTZ R124, R124, R192 ;  /* 0x000000c07c7c7220 */ /* 0x000fe20000410000 */
[----:B------:R-:W-:Y:S01]  /*7440*/  F2FP.F16.F32.PACK_AB R162, R169, R168 ;  /* 0x000000a8a9a2723e */ /* 0x000fe200000000ff */
[-C--:B------:R-:W-:Y:S01]  /*7450*/  FMUL.FTZ R125, R125, R192.reuse ;  /* 0x000000c07d7d7220 */ /* 0x080fe20000410000 */
[----:B------:R-:W-:Y:S01]  /*7460*/  F2FP.F16.F32.PACK_AB R168, R196, R191 ;  /* 0x000000bfc4a8723e */ /* 0x000fe200000000ff */
[-C--:B------:R-:W-:Y:S01]  /*7470*/  FMUL.FTZ R128, R128, R192.reuse ;  /* 0x000000c080807220 */ /* 0x080fe20000410000 */
[----:B------:R-:W0:Y:S01]  /*7480*/  MUFU.EX2 R187, R187 ;  /* 0x000000bb00bb7308 */ /* 0x000e220000000800 */
        /* <DEDUP_REMOVED lines=11> */
[----:B------:R-:W-:-:S04]  /*7540*/  FMUL.FTZ R149, R149, R192 ;  /* 0x000000c095957220 */ /* 0x000fc80000410000 */
[----:B------:R-:W2:Y:S01]  /*7550*/  MUFU.EX2 R155, R155 ;  /* 0x0000009b009b7308 */ /* 0x000ea20000000800 */
[-C--:B0-----:R-:W-:Y:S01]  /*7560*/  FMUL.FTZ R26, R26, R187.reuse ;  /* 0x000000bb1a1a7220 */ /* 0x081fe20000410000 */
        /* <DEDUP_REMOVED lines=13> */
[----:B------:R-:W-:Y:S01]  /*7640*/  FMUL.FTZ R51, R51, R187 ;  /* 0x000000bb33337220 */ /* 0x000fe20000410000 */
[----:B------:R-:W3:Y:S01]  /*7650*/  MUFU.EX2 R193, R193 ;  /* 0x000000c100c17308 */ /* 0x000ee20000000800 */
[----:B0-----:R-:W-:Y:S01]  /*7660*/  F2FP.F16.F32.PACK_AB R170, R189, R188 ;  /* 0x000000bcbdaa723e */ /* 0x001fe200000000ff */
[----:B------:R-:W-:Y:S01]  /*7670*/  FFMA.FTZ R188, R187, R3, R200 ;  /* 0x00000003bbbc7223 */ /* 0x000fe200000100c8 */
[-C--:B------:R-:W-:Y:S01]  /*7680*/  FMUL.FTZ R54, R54, R187.reuse ;  /* 0x000000bb36367220 */ /* 0x080fe20000410000 */
[-C--:B------:R-:W-:Y:S01]  /*7690*/  FMUL.FTZ R55, R55, R187.reuse ;  /* 0x000000bb37377220 */ /* 0x080fe20000410000 */
[-C--:B------:R-:W-:Y:S01]  /*76a0*/  FMUL.FTZ R58, R58, R187.reuse ;  /* 0x000000bb3a3a7220 */ /* 0x080fe20000410000 */
[----:B------:R-:W-:Y:S01]  /*76b0*/  FADD.FTZ R3, R21, R188 ;  /* 0x000000bc15037221 */ /* 0x000fe20000010000 */
[-C--:B------:R-:W-:Y:S01]  /*76c0*/  FMUL.FTZ R59, R59, R187.reuse ;  /* 0x000000bb3b3b7220 */ /* 0x080fe20000410000 */
[----:B------:R-:W0:Y:S01]  /*76d0*/  MUFU.EX2 R202, R202 ;  /* 0x000000ca00ca7308 */ /* 0x000e220000000800 */
[-C--:B------:R-:W-:Y:S01]  /*76e0*/  FMUL.FTZ R62, R62, R187.reuse ;  /* 0x000000bb3e3e7220 */ /* 0x080fe20000410000 */
[----:B-1----:R-:W-:Y:S01]  /*76f0*/  FADD.FTZ R190, R20, R3 ;  /* 0x0000000314be7221 */ /* 0x002fe20000010000 */
[-C--:B------:R-:W-:Y:S01]  /*7700*/  FMUL.FTZ R63, R63, R187.reuse ;  /* 0x000000bb3f3f7220 */ /* 0x080fe20000410000 */
[-C--:B------:R-:W-:Y:S01]  /*7710*/  FMUL.FTZ R66, R66, R187.reuse ;  /* 0x000000bb42427220 */ /* 0x080fe20000410000 */
[-C--:B------:R-:W-:Y:S01]  /*7720*/  FMUL.FTZ R67, R67, R187.reuse ;  /* 0x000000bb43437220 */ /* 0x080fe20000410000 */
[C---:B--2---:R-:W-:Y:S01]  /*7730*/  FADD.FTZ R190, R155.reuse, R190 ;  /* 0x000000be9bbe7221 */ /* 0x044fe20000010000 */
[----:B------:R-:W-:Y:S01]  /*7740*/  F2FP.F16.F32.PACK_AB R155, R155, R20 ;  /* 0x000000149b9b723e */ /* 0x000fe200000000ff */
[----:B------:R-:W1:Y:S01]  /*7750*/  MUFU.EX2 R159, R159 ;  /* 0x0000009f009f7308 */ /* 0x000e620000000800 */
[-C--:B------:R-:W-:Y:S01]  /*7760*/  FMUL.FTZ R70, R70, R187.reuse ;  /* 0x000000bb46467220 */ /* 0x080fe20000410000 */
[----:B---3--:R-:W-:Y:S01]  /*7770*/  FADD.FTZ R3, R193, R190 ;  /* 0x000000bec1037221 */ /* 0x008fe20000010000 */
[-C--:B------:R-:W-:Y:S01]  /*7780*/  FMUL.FTZ R71, R71, R187.reuse ;  /* 0x000000bb47477220 */ /* 0x080fe20000410000 */
[-C--:B------:R-:W-:Y:S01]  /*7790*/  FMUL.FTZ R74, R74, R187.reuse ;  /* 0x000000bb4a4a7220 */ /* 0x080fe20000410000 */
[-C--:B------:R-:W-:Y:S01]  /*77a0*/  FMUL.FTZ R75, R75, R187.reuse ;  /* 0x000000bb4b4b7220 */ /* 0x080fe20000410000 */
[-C--:B------:R-:W-:Y:S01]  /*77b0*/  FMUL.FTZ R78, R78, R187.reuse ;  /* 0x000000bb4e4e7220 */ /* 0x080fe20000410000 */
[----:B------:R-:W-:Y:S01]  /*77c0*/  FMUL.FTZ R79, R79, R187 ;  /* 0x000000bb4f4f7220 */ /* 0x000fe20000410000 */
[----:B------:R-:W2:Y:S01]  /*77d0*/  MUFU.EX2 R194, R194 ;  /* 0x000000c200c27308 */ /* 0x000ea20000000800 */
[C---:B0-----:R-:W-:Y:S01]  /*77e0*/  FADD.FTZ R190, R202.reuse, R3 ;  /* 0x00000003cabe7221 */ /* 0x041fe20000010000 */
[----:B------:R-:W-:Y:S01]  /*77f0*/  F2FP.F16.F32.PACK_AB R157, R202, R193 ;  /* 0x000000c1ca9d723e */ /* 0x000fe200000000ff */
        /* <DEDUP_REMOVED lines=14> */
[C---:B--2---:R-:W-:Y:S01]  /*78e0*/  FADD.FTZ R4, R194.reuse, R153 ;  /* 0x00000099c2047221 */ /* 0x044fe20000010000 */
[----:B------:R-:W-:Y:S01]  /*78f0*/  F2FP.F16.F32.PACK_AB R174, R194, R7 ;  /* 0x00000007c2ae723e */ /* 0x000fe200000000ff */
[-C--:B------:R-:W-:Y:S01]  /*7900*/  FMUL.FTZ R103, R103, R187.reuse ;  /* 0x000000bb67677220 */ /* 0x080fe20000410000 */
[----:B------:R-:W-:Y:S01]  /*7910*/  F2FP.F16.F32.PACK_AB R153, R21, R200 ;  /* 0x000000c81599723e */ /* 0x000fe200000000ff */
        /* <DEDUP_REMOVED lines=10> */
[----:B------:R-:W-:Y:S01]  /*79c0*/  FMUL.FTZ R119, R119, R187 ;  /* 0x000000bb77777220 */ /* 0x000fe20000410000 */
[----:B------:R-:W-:Y:S01]  /*79d0*/  MUFU.EX2 R171, R171 ;  /* 0x000000ab00ab7308 */ /* 0x000fe20000000800 */
[----:B-1----:R-:W-:Y:S01]  /*79e0*/  FADD.FTZ R3, R163, R194 ;  /* 0x000000c2a3037221 */ /* 0x002fe20000010000 */
[----:B------:R-:W-:Y:S01]  /*79f0*/  F2FP.F16.F32.PACK_AB R161, R178, R163 ;  /* 0x000000a3b2a1723e */ /* 0x000fe200000000ff */
[-C--:B------:R-:W-:Y:S01]  /*7a00*/  FMUL.FTZ R122, R122, R187.reuse ;  /* 0x000000bb7a7a7220 */ /* 0x080fe20000410000 */
[-C--:B------:R-:W-:Y:S01]  /*7a10*/  FMUL.FTZ R123, R123, R187.reuse ;  /* 0x000000bb7b7b7220 */ /* 0x080fe20000410000 */
[----:B------:R-:W-:Y:S01]  /*7a20*/  FADD.FTZ R3, R178, R3 ;  /* 0x00000003b2037221 */ /* 0x000fe20000010000 */
[-C--:B------:R-:W-:Y:S01]  /*7a30*/  FMUL.FTZ R126, R126, R187.reuse ;  /* 0x000000bb7e7e7220 */ /* 0x080fe20000410000 */
[-C--:B------:R-:W-:Y:S01]  /*7a40*/  FMUL.FTZ R127, R127, R187.reuse ;  /* 0x000000bb7f7f7220 */ /* 0x080fe20000410000 */
[----:B------:R-:W0:Y:S01]  /*7a50*/  MUFU.EX2 R186, R175 ;  /* 0x000000af00ba7308 */ /* 0x000e220000000800 */
[----:B--2---:R-:W-:Y:S01]  /*7a60*/  F2FP.F16.F32.PACK_AB R163, R165, R12 ;  /* 0x0000000ca5a3723e */ /* 0x004fe200000000ff */
        /* <DEDUP_REMOVED lines=12> */
[----:B------:R-:W-:-:S02]  /*7b30*/  FMUL.FTZ R151, R151, R187 ;  /* 0x000000bb97977220 */ /* 0x000fc40000410000 */
[----:B------:R2:W-:Y:S08]  /*7b40*/  MUFU.EX2 R169, R180 ;  /* 0x000000b400a97308 */ /* 0x0005f00000000800 */
[----:B------:R-:W3:Y:S01]  /*7b50*/  MUFU.EX2 R188, R179 ;  /* 0x000000b300bc7308 */ /* 0x000ee20000000800 */
[----:B--2---:R-:W-:-:S04]  /*7b60*/  FADD.FTZ R180, R12, R3 ;  /* 0x000000030cb47221 */ /* 0x004fc80000010000 */
[----:B------:R-:W-:Y:S01]  /*7b70*/  FADD.FTZ R180, R165, R180 ;  /* 0x000000b4a5b47221 */ /* 0x000fe20000010000 */
[----:B0-----:R-:W-:Y:S02]  /*7b80*/  F2FP.F16.F32.PACK_AB R165, R186, R171 ;  /* 0x000000abbaa5723e */ /* 0x001fe400000000ff */
[----:B------:R-:W0:Y:S01]  /*7b90*/  MUFU.EX2 R190, R181 ;  /* 0x000000b500be7308 */ /* 0x000e220000000800 */
[----:B------:R-:W-:-:S04]  /*7ba0*/  FADD.FTZ R3, R171, R180 ;  /* 0x000000b4ab037221 */ /* 0x000fc80000010000 */
[----:B------:R-:W-:-:S03]  /*7bb0*/  FADD.FTZ R180, R186, R3 ;  /* 0x00000003bab47221 */ /* 0x000fc60000010000 */
[----:B------:R-:W2:Y:S01]  /*7bc0*/  MUFU.EX2 R182, R182 ;  /* 0x000000b600b67308 */ /* 0x000ea20000000800 */
[----:B-1----:R-:W-:Y:S01]  /*7bd0*/  FADD.FTZ R3, R167, R180 ;  /* 0x000000b4a7037221 */ /* 0x002fe20000010000 */
[----:B---3--:R-:W-:-:S03]  /*7be0*/  F2FP.F16.F32.PACK_AB R167, R188, R167 ;  /* 0x000000a7bca7723e */ /* 0x008fc600000000ff */
[----:B------:R-:W-:-:S03]  /*7bf0*/  FADD.FTZ R194, R188, R3 ;  /* 0x00000003bcc27221 */ /* 0x000fc60000010000 */
[----:B------:R-:W1:Y:S01]  /*7c00*/  MUFU.EX2 R183, R183 ;  /* 0x000000b700b77308 */ /* 0x000e620000000800 */
[----:B------:R-:W-:Y:S01]  /*7c10*/  FADD.FTZ R3, R169, R194 ;  /* 0x000000c2a9037221 */ /* 0x000fe20000010000 */
[----:B0-----:R-:W-:-:S03]  /*7c20*/  F2FP.F16.F32.PACK_AB R169, R190, R169 ;  /* 0x000000a9bea9723e */ /* 0x001fc600000000ff */
[----:B------:R-:W-:-:S03]  /*7c30*/  FADD.FTZ R3, R190, R3 ;  /* 0x00000003be037221 */ /* 0x000fc60000010000 */
[----:B------:R-:W0:Y:S01]  /*7c40*/  MUFU.EX2 R173, R184 ;  /* 0x000000b800ad7308 */ /* 0x000e220000000800 */
[----:B--2---:R-:W-:-:S07]  /*7c50*/  FADD.FTZ R194, R182, R3 ;  /* 0x00000003b6c27221 */ /* 0x004fce0000010000 */
[----:B------:R-:W2:Y:S01]  /*7c60*/  MUFU.EX2 R180, R185 ;  /* 0x000000b900b47308 */ /* 0x000ea20000000800 */
[C---:B-1----:R-:W-:Y:S01]  /*7c70*/  FADD.FTZ R194, R183.reuse, R194 ;  /* 0x000000c2b7c27221 */ /* 0x042fe20000010000 */
[----:B------:R-:W-:-:S06]  /*7c80*/  F2FP.F16.F32.PACK_AB R171, R183, R182 ;  /* 0x000000b6b7ab723e */ /* 0x000fcc00000000ff */
[----:B------:R-:W1:Y:S01]  /*7c90*/  MUFU.EX2 R175, R195 ;  /* 0x000000c300af7308 */ /* 0x000e620000000800 */
[----:B0-----:R-:W-:-:S07]  /*7ca0*/  FADD.FTZ R3, R173, R194 ;  /* 0x000000c2ad037221 */ /* 0x001fce0000010000 */
[----:B------:R-:W0:Y:S01]  /*7cb0*/  MUFU.EX2 R184, R197 ;  /* 0x000000c500b87308 */ /* 0x000e220000000800 */
[C---:B--2---:R-:W-:Y:S01]  /*7cc0*/  FADD.FTZ R6, R180.reuse, R3 ;  /* 0x00000003b4067221 */ /* 0x044fe20000010000 */
[----:B------:R-:W-:-:S03]  /*7cd0*/  F2FP.F16.F32.PACK_AB R173, R180, R173 ;  /* 0x000000adb4ad723e */ /* 0x000fc600000000ff */
[----:B-1----:R-:W-:-:S04]  /*7ce0*/  FADD.FTZ R3, R175, R6 ;  /* 0x00000006af037221 */ /* 0x002fc80000010000 */
[C---:B0-----:R-:W-:Y:S01]  /*7cf0*/  FADD.FTZ R3, R184.reuse, R3 ;  /* 0x00000003b8037221 */ /* 0x041fe20000010000 */
[----:B------:R-:W-:Y:S01]  /*7d00*/  F2FP.F16.F32.PACK_AB R175, R184, R175 ;  /* 0x000000afb8af723e */ /* 0x000fe200000000ff */
[----:B------:R-:W-:Y:S06]  /*7d10*/  @!P0 BRA `(.L_x_1779) ;  /* 0x0000000000048947 */ /* 0x000fec0003800000 */
[----:B------:R-:W-:Y:S01]  /*7d20*/  BPT.TRAP 0x1 ;  /* 0x000000040000795c */ /* 0x000fe20000300000 */
.L_x_1779:
[----:B------:R0:W1:Y:S01]  /*7d30*/  SYNCS.PHASECHK.TRANS64.TRYWAIT P1, [UR28+0x22850], R10 ;  /* 0x0228500aff0075a7 */ /* 0x000062000802015c */
[----:B------:R-:W-:Y:S05]  /*7d40*/  @!P0 BRA `(.L_x_1780) ;  /* 0x0000000000048947 */ /* 0x000fea0003800000 */
[----:B------:R-:W-:Y:S01]  /*7d50*/  BPT.TRAP 0x1 ;  /* 0x000000040000795c */ /* 0x000fe20000300000 */
.L_x_1780:
[----:B-1----:R-:W-:Y:S05]  /*7d60*/  @P1 BRA `(.L_x_1781) ;  /* 0x0000000000081947 */ /* 0x002fea0003800000 */
[----:B------:R-:W1:Y:S02]  /*7d70*/  SYNCS.PHASECHK.TRANS64.TRYWAIT P1, [UR28+0x22850], R10 ;  /* 0x0228500aff0075a7 */ /* 0x000e64000802015c */
[----:B-1----:R-:W-:Y:S05]  /*7d80*/  @!P1 BRA `(.L_x_1782) ;  /* 0x000000e000f49947 */ /* 0x002fea0003800000 */
.L_x_1781:
[----:B------:R-:W2:Y:S01]  /*7d90*/  S2R R6, SR_TID.X ;  /* 0x0000000000067919 */ /* 0x000ea20000002100 */
[----:B------:R-:W-:Y:S01]  /*7da0*/  UIMAD UR14, UR37, 0xc00, UR5 ;  /* 0x00000c00250e78a4 */ /* 0x000fe2000f8e0205 */
[----:B------:R-:W-:Y:S01]  /*7db0*/  UMOV UR11, 0x40000040 ;  /* 0x40000040000b7882 */ /* 0x000fe20000000000 */
[----:B------:R-:W3:Y:S05]  /*7dc0*/  S2R R7, SR_TID.X ;  /* 0x0000000000077919 */ /* 0x000eea0000002100 */
[----:B------:R-:W-:Y:S01]  /*7dd0*/  UMOV UR10, UR14 ;  /* 0x0000000e000a7c82 */ /* 0x000fe20008000000 */
[----:B--2---:R-:W-:Y:S02]  /*7de0*/  SHF.R.U32.HI R6, RZ, 0x7, R6 ;  /* 0x00000007ff067819 */ /* 0x004fe40000011606 */
[----:B---3--:R-:W-:-:S03]  /*7df0*/  LOP3.LUT P1, RZ, R7, 0x7f, RZ, 0xc0, !PT ;  /* 0x0000007f07ff7812 */ /* 0x008fc6000782c0ff */
[----:B------:R-:W-:Y:S02]  /*7e00*/  VIADD R6, R6, 0x8 ;  /* 0x0000000806067836 */ /* 0x000fe40000000000 */
[----:B------:R-:W-:-:S03]  /*7e10*/  IMAD.MOV.U32 R7, RZ, RZ, R14 ;  /* 0x000000ffff077224 */ /* 0x000fc600078e000e */
[----:B------:R2:W-:Y:S05]  /*7e20*/  BAR.SYNC.DEFER_BLOCKING R6, 0x100 ;  /* 0x000400060000751d */ /* 0x0005ea0000010000 */
[----:B-1----:R-:W-:Y:S02]  /*7e30*/  @!P1 VIADD R177, R177, 0x22860 ;  /* 0x00022860b1b19836 */ /* 0x002fe40000000000 */
[----:B--2---:R-:W-:-:S03]  /*7e40*/  IMAD.MOV.U32 R6, RZ, RZ, R176 ;  /* 0x000000ffff067224 */ /* 0x004fc600078e00b0 */
[----:B------:R-:W-:Y:S01]  /*7e50*/  @!P1 PRMT R177, RZ, 0x654, R177 ;  /* 0x00000654ffb19816 */ /* 0x000fe200000000b1 */
        /* <DEDUP_REMOVED lines=36> */
[----:B-1----:R-:W-:Y:S05]  /*80a0*/  @P1 BRA `(.L_x_1783) ;  /* 0xffffffc800b01947 */ /* 0x002fea000383ffff */
[----:B------:R-:W-:Y:S02]  /*80b0*/  IMAD.MOV.U32 R6, RZ, RZ, R176 ;  /* 0x000000ffff067224 */ /* 0x000fe400078e00b0 */
[----:B------:R-:W-:-:S07]  /*80c0*/  IMAD.MOV.U32 R7, RZ, RZ, R14 ;  /* 0x000000ffff077224 */ /* 0x000fce00078e000e */
.L_x_1766:
[----:B0-----:R-:W-:Y:S01]  /*80d0*/  IADD3 R10, R17, 0x80, -R18 ;  /* 0x00000080110a7810 */ /* 0x001fe20007ffe812 */
[----:B------:R-:W-:Y:S01]  /*80e0*/  ULDC UR18, c[0x0][0x9e4] ;  /* 0x0002790000127ab9 */ /* 0x000fe20000000800 */
[----:B------:R-:W-:Y:S01]  /*80f0*/  ULDC UR15, c[0x0][0x9dc] ;  /* 0x00027700000f7ab9 */ /* 0x000fe20000000800 */
[----:B------:R-:W-:Y:S02]  /*8100*/  UISETP.GE.AND UP0, UPT, UR18, 0x1, UPT ;  /* 0x000000011200788c */ /* 0x000fe4000bf06270 */
[----:B------:R-:W-:-:S04]  /*8110*/  IMAD R10, R201, 0x80, R10 ;  /* 0x00000080c90a7824 */ /* 0x000fc800078e020a */
[----:B------:R-:W-:Y:S02]  /*8120*/  PLOP3.LUT P1, PT, PT, PT, UP0, 0x40, 0x0 ;  /* 0x000000000000781c */ /* 0x000fe40003f2e808 */
[----:B------:R-:W-:-:S13]  /*8130*/  R2UR UR14, R10 ;  /* 0x000000000a0e72ca */ /* 0x000fda00000e0000 */
[----:B------:R-:W-:Y:S01]  /*8140*/  UIADD3 UR15, UR14, -UR15, URZ ;  /* 0x8000000f0e0f7290 */ /* 0x000fe2000fffe03f */
[----:B------:R-:W-:Y:S11]  /*8150*/  @P1 BRA `(.L_x_1784) ;  /* 0x0000000000441947 */ /* 0x000ff60003800000 */
        /* <DEDUP_REMOVED lines=10> */
.L_x_1785:
[----:B------:R-:W-:-:S11]  /*8200*/  UISETP.NE.AND UP1, UPT, UR18, 0x1, UPT ;  /* 0x000000011200788c */ /* 0x000fd6000bf25270 */
[----:B------:R-:W-:Y:S02]  /*8210*/  @UP1 ULDC.64 UR22, c[0x0][0x9e8] ;  /* 0x00027a0000161ab9 */ /* 0x000fe40000000a00 */
[----:B------:R-:W-:-:S04]  /*8220*/  UIMAD.WIDE.U32 UR10, UR14, UR22, URZ ;  /* 0x000000160e0a72a5 */ /* 0x000fc8000f8e003f */
[----:B------:R-:W-:-:S12]  /*8230*/  @UP1 USHF.R.U32.HI UR14, URZ, UR23, UR11 ;  /* 0x000000173f0e1299 */ /* 0x000fd8000801160b */
.L_x_1786:
[----:B------:R-:W-:-:S04]  /*8240*/  UIMAD UR14, UR14, UR18, URZ ;  /* 0x000000120e0e72a4 */ /* 0x000fc8000f8e023f */
[----:B------:R-:W-:-:S04]  /*8250*/  UISETP.LT.AND UP1, UPT, UR15, UR14, UPT ;  /* 0x0000000e0f00728c */ /* 0x000fc8000bf21270 */
[----:B------:R-:W-:-:S12]  /*8260*/  USEL UR15, UR15, UR14, !UP1 ;  /* 0x0000000e0f0f7287 */ /* 0x000fd8000c800000 */
.L_x_1784:
        /* <DEDUP_REMOVED lines=13> */
.L_x_1796:
[----:B------:R-:W-:Y:S01]  /*8340*/  UIADD3 UR37, UR37, 0x1, URZ ;  /* 0x0000000125257890 */ /* 0x000fe2000fffe03f */
[C---:B------:R-:W-:Y:S01]  /*8350*/  ISETP.GT.AND P1, PT, R9.reuse, UR24, PT ;  /* 0x0000001809007c0c */ /* 0x040fe2000bf24270 */
[----:B------:R-:W-:Y:S02]  /*8360*/  VIADD R9, R9, 0xffffffff ;  /* 0xffffffff09097836 */ /* 0x000fe40000000000 */
[----:B------:R-:W-:-:S04]  /*8370*/  UISETP.NE.AND UP1, UPT, UR37, 0x2, UPT ;  /* 0x000000022500788c */ /* 0x000fc8000bf25270 */
[----:B------:R-:W-:Y:S02]  /*8380*/  USEL UR10, URZ, 0x1, UP1 ;  /* 0x000000013f0a7887 */ /* 0x000fe40008800000 */
[----:B------:R-:W-:Y:S02]  /*8390*/  USEL UR37, UR37, URZ, UP1 ;  /* 0x0000003f25257287 */ /* 0x000fe40008800000 */
[----:B------:R-:W-:Y:S01]  /*83a0*/  ULOP3.LUT UR40, UR40, UR10, URZ, 0x3c, !UPT ;  /* 0x0000000a28287292 */ /* 0x000fe2000f8e3c3f */
[----:B-1----:R-:W-:Y:S11]  /*83b0*/  @!P0 BRA `(.L_x_1788) ;  /* 0x0000000000048947 */ /* 0x002ff60003800000 */
[----:B------:R-:W-:Y:S01]  /*83c0*/  BPT.TRAP 0x1 ;  /* 0x000000040000795c */ /* 0x000fe20000300000 */
.L_x_1788:
        /* <DEDUP_REMOVED lines=9> */
.L_x_1789:
[----:B-1----:R-:W-:Y:S05]  /*8460*/  @P2 BRA `(.L_x_1790) ;  /* 0x0000000000082947 */ /* 0x002fea0003800000 */
[----:B------:R-:W1:Y:S02]  /*8470*/  SYNCS.PHASECHK.TRANS64.TRYWAIT P2, [UR25+0x22830], R5 ;  /* 0x02283005ff0075a7 */ /* 0x000e640008040159 */
[----:B-1----:R-:W-:Y:S05]  /*8480*/  @!P2 BRA `(.L_x_1791) ;  /* 0x000000dc0048a947 */ /* 0x002fea0003800000 */
.L_x_1790:
[----:B------:R-:W-:Y:S01]  /*8490*/  UIMAD UR22, UR37, 0x300, UR4 ;  /* 0x00000300251678a4 */ /* 0x000fe2000f8e0204 */
[----:B------:R-:W-:Y:S01]  /*84a0*/  WARPGROUP.ARRIVE ;  /* 0x00000000000079c5 */ /* 0x000fe20000000000 */
[----:B------:R-:W-:Y:S01]  /*84b0*/  UMOV UR23, 0x40000040 ;  /* 0x4000004000177882 */ /* 0x000fe20000000000 */
[----:B------:R-:W-:Y:S01]  /*84c0*/  UMOV UR11, 0x40000040 ;  /* 0x40000040000b7882 */ /* 0x000fe20000000000 */
[----:B------:R-:W-:-:S03]  /*84d0*/  UIADD3 UR10, UR22, 0x2, URZ ;  /* 0x00000002160a7890 */ /* 0x000fc6000fffe03f */
[----:B------:R-:W2:Y:S01]  /*84e0*/  S2R R213, SR_TID.X ;  /* 0x0000000000d57919 */ /* 0x000ea20000002100 */
[----:B------:R-:W-:Y:S01]  /*84f0*/  UIADD3 UR14, UR22, 0x4, URZ ;  /* 0x00000004160e7890 */ /* 0x000fe2000fffe03f */
[----:B------:R-:W-:Y:S01]  /*8500*/  IMAD.U32 R214, RZ, RZ, UR25 ;  /* 0x00000019ffd67e24 */ /* 0x000fe2000f8e00ff */
[----:B------:R-:W-:Y:S01]  /*8510*/  UMOV UR15, 0x40000040 ;  /* 0x40000040000f7882 */ /* 0x000fe20000000000 */
[----:B------:R-:W-:Y:S01]  /*8520*/  HGMMA.64x96x16.F32 R152, gdesc[UR20], RZ, !UPT, gsb0 ;  /* 0x01600000149879f0 */ /* 0x000fe2000c0008ff */
[----:B------:R-:W-:Y:S01]  /*8530*/  UIADD3 UR18, UR22, 0x6, URZ ;  /* 0x0000000616127890 */ /* 0x000fe2000fffe03f */
[----:B------:R-:W-:Y:S01]  /*8540*/  UMOV UR19, 0x40000040 ;  /* 0x4000004000137882 */ /* 0x000fe20000000000 */
[----:B--2---:R-:W-:Y:S02]  /*8550*/  LOP3.LUT P2, RZ, R213, 0x7f, RZ, 0xc0, !PT ;  /* 0x0000007fd5ff7812 */ /* 0x004fe4000784c0ff */
[----:B------:R-:W-:Y:S01]  /*8560*/  SHF.R.U32.HI R213, RZ, 0x7, R213 ;  /* 0x00000007ffd57819 */ /* 0x000fe200000116d5 */
        /* <DEDUP_REMOVED lines=11> */
[----:B-1----:R-:W-:Y:S01]  /*8620*/  FMUL.FTZ R6, R153, UR26 ;  /* 0x0000001a99067c20 */ /* 0x002fe20008410000 */
        /* <DEDUP_REMOVED lines=48> */
[----:B------:R-:W-:-:S04]  /*8930*/  FMUL.FTZ R186, R199, UR26 ;  /* 0x0000001ac7ba7c20 */ /* 0x000fc80008410000 */
[----:B------:R-:W1:Y:S01]  /*8940*/  MUFU.TANH R156, R156 ;  /* 0x0000009c009c7308 */ /* 0x000e620000002400 */
[----:B--2---:R-:W-:-:S07]  /*8950*/  FMNMX.FTZ R7, R152, R7, !PT ;  /* 0x0000000798077209 */ /* 0x004fce0007810000 */
[----:B------:R-:W2:Y:S01]  /*8960*/  MUFU.TANH R157, R157 ;  /* 0x0000009d009d7308 */ /* 0x000ea20000002400 */
[----:B---3--:R-:W-:-:S07]  /*8970*/  FMNMX.FTZ R7, R154, R7, !PT ;  /* 0x000000079a077209 */ /* 0x008fce0007810000 */
[----:B------:R-:W3:Y:S01]  /*8980*/  MUFU.TANH R160, R160 ;  /* 0x000000a000a07308 */ /* 0x000ee20000002400 */
[----:B-1----:R-:W-:-:S07]  /*8990*/  FMNMX.FTZ R168, R156, R7, !PT ;  /* 0x000000079ca87209 */ /* 0x002fce0007810000 */
        /* <DEDUP_REMOVED lines=19> */
[----:B--2---:R-:W-:Y:S01]  /*8ad0*/  FMNMX.FTZ R7, R201, R168, !PT ;  /* 0x000000a8c9077209 */ /* 0x004fe20007810000 */
[----:B------:R-:W-:Y:S01]  /*8ae0*/  FMUL.FTZ R168, R175, UR26 ;  /* 0x0000001aafa87c20 */ /* 0x000fe20008410000 */
[----:B------:R-:W-:-:S05]  /*8af0*/  FMUL.FTZ R175, R190, UR26 ;  /* 0x0000001abeaf7c20 */ /* 0x000fca0008410000 */
        /* <DEDUP_REMOVED lines=15> */
[----:B---3--:R-:W-:Y:S01]  /*8bf0*/  FMNMX.FTZ R7, R167, R172, !PT ;  /* 0x000000aca7077209 */ /* 0x008fe20007810000 */
[----:B------:R-:W-:Y:S01]  /*8c00*/  FMUL.FTZ R172, R183, UR26 ;  /* 0x0000001ab7ac7c20 */ /* 0x000fe20008410000 */
[----:B------:R-:W-:-:S03]  /*8c10*/  FMUL.FTZ R183, R198, UR26 ;  /* 0x0000001ac6b77c20 */ /* 0x000fc60008410000 */
[----:B------:R-:W3:Y:S02]  /*8c20*/  SHFL.BFLY PT, R178, R7, 0x2, 0x1f ;  /* 0x0c401f0007b27f89 */ /* 0x000ee400000e0000 */
[----:B------:R-:W4:Y:S01]  /*8c30*/  MUFU.TANH R15, R15 ;  /* 0x0000000f000f7308 */ /* 0x000f220000002400 */
[----:B-1----:R-:W-:-:S07]  /*8c40*/  FMNMX.FTZ R189, R8, R11, !PT ;  /* 0x0000000b08bd7209 */ /* 0x002fce0007810000 */
[----:B------:R-:W1:Y:S08]  /*8c50*/  MUFU.TANH R21, R21 ;  /* 0x0000001500157308 */ /* 0x000e700000002400 */
[----:B------:R-:W5:Y:S01]  /*8c60*/  MUFU.TANH R153, R153 ;  /* 0x0000009900997308 */ /* 0x000f620000002400 */
[----:B---3--:R-:W-:Y:S01]  /*8c70*/  FMNMX.FTZ R187, R7, R178, !PT ;  /* 0x000000b207bb7209 */ /* 0x008fe20007810000 */
[----:B------:R-:W-:-:S06]  /*8c80*/  FMUL.FTZ R178, R191, UR26 ;  /* 0x0000001abfb27c20 */ /* 0x000fcc0008410000 */
[----:B------:R-:W3:Y:S01]  /*8c90*/  MUFU.TANH R155, R155 ;  /* 0x0000009b009b7308 */ /* 0x000ee20000002400 */
[----:B------:R-:W0:Y:S07]  /*8ca0*/  SHFL.BFLY PT, R190, R187, 0x1, 0x1f ;  /* 0x0c201f00bbbe7f89 */ /* 0x000e2e00000e0000 */
[----:B------:R-:W3:Y:S08]  /*8cb0*/  MUFU.TANH R158, R158 ;  /* 0x0000009e009e7308 */ /* 0x000ef00000002400 */
[----:B------:R-:W3:Y:S08]  /*8cc0*/  MUFU.TANH R159, R159 ;  /* 0x0000009f009f7308 */ /* 0x000ef00000002400 */
[----:B------:R-:W3:Y:S01]  /*8cd0*/  MUFU.TANH R162, R162 ;  /* 0x000000a200a27308 */ /* 0x000ee20000002400 */
[----:B0-----:R-:W-:-:S02]  /*8ce0*/  FMNMX.FTZ R7, R187, R190, !PT ;  /* 0x000000bebb077209 */ /* 0x001fc40007810000 */
[----:B--2---:R-:W-:-:S03]  /*8cf0*/  FMNMX.FTZ R190, R12, R189, !PT ;  /* 0x000000bd0cbe7209 */ /* 0x004fc60007810000 */
[----:B------:R-:W-:Y:S01]  /*8d00*/  FADD.FTZ R10, -R7, R10 ;  /* 0x0000000a070a7221 */ /* 0x000fe20000010100 */
[----:B----4-:R-:W-:Y:S01]  /*8d10*/  FMNMX.FTZ R190, R15, R190, !PT ;  /* 0x000000be0fbe7209 */ /* 0x010fe20007810000 */
[----:B------:R-:W-:Y:S01]  /*8d20*/  FMUL.FTZ R211, R7, UR7 ;  /* 0x0000000707d37c20 */ /* 0x000fe20008410000 */
[----:B------:R-:W0:Y:S01]  /*8d30*/  MUFU.TANH R163, R163 ;  /* 0x000000a300a37308 */ /* 0x000e220000002400 */
[----:B------:R-:W-:Y:S01]  /*8d40*/  FMUL.FTZ R187, R10, UR7 ;  /* 0x000000070abb7c20 */ /* 0x000fe20008410000 */
[----:B-1----:R-:W-:Y:S01]  /*8d50*/  FMNMX.FTZ R190, R21, R190, !PT ;  /* 0x000000be15be7209 */ /* 0x002fe20007810000 */
[--C-:B------:R-:W-:Y:S01]  /*8d60*/  FFMA.FTZ R10, R13, UR7, -R211.reuse ;  /* 0x000000070d0a7c23 */ /* 0x100fe200080108d3 */
[--C-:B------:R-:W-:Y:S01]  /*8d70*/  FFMA.FTZ R13, R6, UR7, -R211.reuse ;  /* 0x00000007060d7c23 */ /* 0x100fe200080108d3 */
[--C-:B------:R-:W-:Y:S01]  /*8d80*/  FFMA.FTZ R194, R201, UR7, -R211.reuse ;  /* 0x00000007c9c27c23 */ /* 0x100fe200080108d3 */
[----:B-----5:R-:W-:Y:S01]  /*8d90*/  FMNMX.FTZ R190, R153, R190, !PT ;  /* 0x000000be99be7209 */ /* 0x020fe20007810000 */
[--C-:B------:R-:W-:Y:S01]  /*8da0*/  FFMA.FTZ R14, R14, UR7, -R211.reuse ;  /* 0x000000070e0e7c23 */ /* 0x100fe200080108d3 */
[----:B------:R-:W1:Y:S01]  /*8db0*/  MUFU.TANH R165, R165 ;  /* 0x000000a500a57308 */ /* 0x000e620000002400 */
[--C-:B------:R-:W-:Y:S01]  /*8dc0*/  FFMA.FTZ R154, R154, UR7, -R211.reuse ;  /* 0x000000079a9a7c23 */ /* 0x100fe200080108d3 */
[----:B---3--:R-:W-:Y:S01]  /*8dd0*/  FMNMX.FTZ R189, R155, R190, !PT ;  /* 0x000000be9bbd7209 */ /* 0x008fe20007810000 */
[--C-:B------:R-:W-:Y:S01]  /*8de0*/  FFMA.FTZ R199, R188, UR7, -R211.reuse ;  /* 0x00000007bcc77c23 */ /* 0x100fe200080108d3 */
[--C-:B------:R-:W-:Y:S01]  /*8df0*/  FFMA.FTZ R188, R167, UR7, -R211.reuse ;  /* 0x00000007a7bc7c23 */ /* 0x100fe200080108d3 */
[--C-:B------:R-:W-:Y:S01]  /*8e00*/  FFMA.FTZ R190, R156, UR7, -R211.reuse ;  /* 0x000000079cbe7c23 */ /* 0x100fe200080108d3 */
[----:B------:R-:W-:Y:S01]  /*8e10*/  FMNMX.FTZ R6, R158, R189, !PT ;  /* 0x000000bd9e067209 */ /* 0x000fe20007810000 */
[--C-:B------:R-:W-:Y:S01]  /*8e20*/  FFMA.FTZ R189, R20, UR7, -R211.reuse ;  /* 0x0000000714bd7c23 */ /* 0x100fe200080108d3 */
[----:B------:R-:W2:Y:S01]  /*8e30*/  MUFU.TANH R168, R168 ;  /* 0x000000a800a87308 */ /* 0x000ea20000002400 */
[--C-:B------:R-:W-:Y:S01]  /*8e40*/  FFMA.FTZ R20, R152, UR7, -R211.reuse ;  /* 0x0000000798147c23 */ /* 0x100fe200080108d3 */
[----:B------:R-:W-:Y:S01]  /*8e50*/  FMNMX.FTZ R191, R159, R6, !PT ;  /* 0x000000069fbf7209 */ /* 0x000fe20007810000 */
[--C-:B------:R-:W-:Y:S01]  /*8e60*/  FFMA.FTZ R152, R166, UR7, -R211.reuse ;  /* 0x00000007a6987c23 */ /* 0x100fe200080108d3 */
[--C-:B------:R-:W-:Y:S01]  /*8e70*/  FFMA.FTZ R166, R200, UR7, -R211.reuse ;  /* 0x00000007c8a67c23 */ /* 0x100fe200080108d3 */
[--C-:B------:R-:W-:Y:S01]  /*8e80*/  FFMA.FTZ R157, R157, UR7, -R211.reuse ;  /* 0x000000079d9d7c23 */ /* 0x100fe200080108d3 */
[----:B------:R-:W-:Y:S01]  /*8e90*/  FMNMX.FTZ R6, R162, R191, !PT ;  /* 0x000000bfa2067209 */ /* 0x000fe20007810000 */
[--C-:B------:R-:W-:Y:S01]  /*8ea0*/  FFMA.FTZ R160, R160, UR7, -R211.reuse ;  /* 0x00000007a0a07c23 */ /* 0x100fe200080108d3 */
[----:B------:R-:W3:Y:S01]  /*8eb0*/  MUFU.TANH R169, R169 ;  /* 0x000000a900a97308 */ /* 0x000ee20000002400 */
[--C-:B------:R-:W-:Y:S01]  /*8ec0*/  FFMA.FTZ R192, R202, UR7, -R211.reuse ;  /* 0x00000007cac07c23 */ /* 0x100fe200080108d3 */
[----:B0-----:R-:W-:Y:S01]  /*8ed0*/  FMNMX.FTZ R6, R163, R6, !PT ;  /* 0x00000006a3067209 */ /* 0x001fe20007810000 */
[--C-:B------:R-:W-:Y:S01]  /*8ee0*/  FFMA.FTZ R161, R161, UR7, -R211.reuse ;  /* 0x00000007a1a17c23 */ /* 0x100fe200080108d3 */
[--C-:B------:R-:W-:Y:S01]  /*8ef0*/  FFMA.FTZ R164, R164, UR7, -R211.reuse ;  /* 0x00000007a4a47c23 */ /* 0x100fe200080108d3 */
[--C-:B------:R-:W-:Y:S01]  /*8f00*/  FFMA.FTZ R195, R203, UR7, -R211.reuse ;  /* 0x00000007cbc37c23 */ /* 0x100fe200080108d3 */
[----:B-1----:R-:W-:Y:S01]  /*8f10*/  FMNMX.FTZ R191, R165, R6, !PT ;  /* 0x00000006a5bf7209 */ /* 0x002fe20007810000 */
[--C-:B------:R-:W-:Y:S01]  /*8f20*/  FFMA.FTZ R177, R177, UR7, -R211.reuse ;  /* 0x00000007b1b17c23 */ /* 0x100fe200080108d3 */
[----:B------:R-:W0:Y:S01]  /*8f30*/  MUFU.TANH R170, R170 ;  /* 0x000000aa00aa7308 */ /* 0x000e220000002400 */
[--C-:B------:R-:W-:Y:S01]  /*8f40*/  FFMA.FTZ R176, R176, UR7, -R211.reuse ;  /* 0x00000007b0b07c23 */ /* 0x100fe200080108d3 */
[----:B--2---:R-:W-:Y:S01]  /*8f50*/  FMNMX.FTZ R6, R168, R191, !PT ;  /* 0x000000bfa8067209 */ /* 0x004fe20007810000 */
[--C-:B------:R-:W-:Y:S01]  /*8f60*/  FFMA.FTZ R180, R180, UR7, -R211.reuse ;  /* 0x00000007b4b47c23 */ /* 0x100fe200080108d3 */
[--C-:B------:R-:W-:Y:S01]  /*8f70*/  FFMA.FTZ R185, R185, UR7, -R211.reuse ;  /* 0x00000007b9b97c23 */ /* 0x100fe200080108d3 */
[----:B------:R-:W-:-:S03]  /*8f80*/  FFMA.FTZ R181, R181, UR7, -R211 ;  /* 0x00000007b5b57c23 */ /* 0x000fc600080108d3 */
[----:B------:R-:W1:Y:S01]  /*8f90*/  MUFU.TANH R171, R171 ;  /* 0x000000ab00ab7308 */ /* 0x000e620000002400 */
[----:B---3--:R-:W-:-:S07]  /*8fa0*/  FMNMX.FTZ R193, R169, R6, !PT ;  /* 0x00000006a9c17209 */ /* 0x008fce0007810000 */
        /* <DEDUP_REMOVED lines=18> */
[----:B------:R-:W2:Y:S01]  /*90d0*/  MUFU.EX2 R187, R187 ;  /* 0x000000bb00bb7308 */ /* 0x000ea20000000800 */
[----:B0-----:R-:W-:-:S07]  /*90e0*/  FMNMX.FTZ R193, R183, R6, !PT ;  /* 0x00000006b7c17209 */ /* 0x001fce0007810000 */
[----:B------:R-:W0:Y:S01]  /*90f0*/  MUFU.EX2 R10, R10 ;  /* 0x0000000a000a7308 */ /* 0x000e220000000800 */
[----:B-1----:R-:W-:-:S05]  /*9100*/  FMNMX.FTZ R6, R186, R193, !PT ;  /* 0x000000c1ba067209 */ /* 0x002fca0007810000 */
[----:B------:R-:W1:Y:S02]  /*9110*/  SHFL.BFLY PT, R197, R6, 0x2, 0x1f ;  /* 0x0c401f0006c57f89 */ /* 0x000e6400000e0000 */
[----:B------:R1:W-:Y:S01]  /*9120*/  MUFU.EX2 R193, R152 ;  /* 0x0000009800c17308 */ /* 0x0003e20000000800 */
[-C--:B--2---:R-:W-:Y:S01]  /*9130*/  FMUL.FTZ R24, R24, R187.reuse ;  /* 0x000000bb18187220 */ /* 0x084fe20000410000 */
[-C--:B------:R-:W-:Y:S01]  /*9140*/  FMUL.FTZ R25, R25, R187.reuse ;  /* 0x000000bb19197220 */ /* 0x080fe20000410000 */
[-C--:B------:R-:W-:Y:S01]  /*9150*/  FMUL.FTZ R28, R28, R187.reuse ;  /* 0x000000bb1c1c7220 */ /* 0x080fe20000410000 */
[-C--:B------:R-:W-:Y:S01]  /*9160*/  FMUL.FTZ R29, R29, R187.reuse ;  /* 0x000000bb1d1d7220 */ /* 0x080fe20000410000 */
[-C--:B------:R-:W-:Y:S01]  /*9170*/  FMUL.FTZ R32, R32, R187.reuse ;  /* 0x000000bb20207220 */ /* 0x080fe20000410000 */
[-C--:B------:R-:W-:Y:S01]  /*9180*/  FMUL.FTZ R33, R33, R187.reuse ;  /* 0x000000bb21217220 */ /* 0x080fe20000410000 */
[-C--:B------:R-:W-:Y:S01]  /*9190*/  FMUL.FTZ R36, R36, R187.reuse ;  /* 0x000000bb24247220 */ /* 0x080fe20000410000 */
[----:B------:R-:W-:Y:S01]  /*91a0*/  MUFU.EX2 R13, R13 ;  /* 0x0000000d000d7308 */ /* 0x000fe20000000800 */
[----:B0-----:R-:W-:Y:S01]  /*91b0*/  FFMA.FTZ R4, R187, R4, R10 ;  /* 0x00000004bb047223 */ /* 0x001fe2000001000a */
        /* <DEDUP_REMOVED lines=12> */
[----:B-1----:R-:W-:Y:S01]  /*9280*/  FMNMX.FTZ R152, R6, R197, !PT ;  /* 0x000000c506987209 */ /* 0x002fe20007810000 */
[----:B------:R-:W-:Y:S01]  /*9290*/  FFMA.FTZ R197, R184, UR7, -R211 ;  /* 0x00000007b8c57c23 */ /* 0x000fe200080108d3 */
[----:B------:R-:W0:Y:S01]  /*92a0*/  MUFU.EX2 R189, R189 ;  /* 0x000000bd00bd7308 */ /* 0x000e220000000800 */
        /* <DEDUP_REMOVED lines=24> */
[----:B0-----:R-:W-:Y:S01]  /*9430*/  F2FP.F16.F32.PACK_AB R154, R189, R14 ;  /* 0x0000000ebd9a723e */ /* 0x001fe200000000ff */
[----:B------:R-:W-:Y:S01]  /*9440*/  FMUL.FTZ R100, R100, R187 ;  /* 0x000000bb64647220 */ /* 0x000fe20000410000 */
[----:B-1----:R-:W-:Y:S01]  /*9450*/  FMNMX.FTZ R6, R152, R201, !PT ;  /* 0x000000c998067209 */ /* 0x002fe20007810000 */
[-C--:B------:R-:W-:Y:S01]  /*9460*/  FMUL.FTZ R101, R101, R187.reuse ;  /* 0x000000bb65657220 */ /* 0x080fe20000410000 */
[-C--:B------:R-:W-:Y:S01]  /*9470*/  FMUL.FTZ R104, R104, R187.reuse ;  /* 0x000000bb68687220 */ /* 0x080fe20000410000 */
[-C--:B------:R-:W-:Y:S01]  /*9480*/  FMUL.FTZ R105, R105, R187.reuse ;  /* 0x000000bb69697220 */ /* 0x080fe20000410000 */
[-C--:B------:R-:W-:Y:S01]  /*9490*/  FMUL.FTZ R108, R108, R187.reuse ;  /* 0x000000bb6c6c7220 */ /* 0x080fe20000410000 */
[C---:B------:R-:W-:Y:S01]  /*94a0*/  FADD.FTZ R11, -R6.reuse, R11 ;  /* 0x0000000b060b7221 */ /* 0x040fe20000010100 */
[----:B------:R-:W-:Y:S01]  /*94b0*/  FMUL.FTZ R152, R6, UR7 ;  /* 0x0000000706987c20 */ /* 0x000fe20008410000 */
[----:B------:R-:W-:Y:S01]  /*94c0*/  MUFU.EX2 R157, R157 ;  /* 0x0000009d009d7308 */ /* 0x000fe20000000800 */
[----:B------:R-:W-:Y:S01]  /*94d0*/  FMUL.FTZ R109, R109, R187 ;  /* 0x000000bb6d6d7220 */ /* 0x000fe20000410000 */
[----:B------:R-:W-:Y:S01]  /*94e0*/  FMUL.FTZ R184, R11, UR7 ;  /* 0x000000070bb87c20 */ /* 0x000fe20008410000 */
[--C-:B------:R-:W-:Y:S01]  /*94f0*/  FFMA.FTZ R11, R8, UR7, -R152.reuse ;  /* 0x00000007080b7c23 */ /* 0x100fe20008010898 */
[--C-:B------:R-:W-:Y:S01]  /*9500*/  FFMA.FTZ R12, R12, UR7, -R152.reuse ;  /* 0x000000070c0c7c23 */ /* 0x100fe20008010898 */
[--C-:B------:R-:W-:Y:S01]  /*9510*/  FFMA.FTZ R15, R15, UR7, -R152.reuse ;  /* 0x000000070f0f7c23 */ /* 0x100fe20008010898 */
[--C-:B------:R-:W-:Y:S01]  /*9520*/  FFMA.FTZ R196, R21, UR7, -R152.reuse ;  /* 0x0000000715c47c23 */ /* 0x100fe20008010898 */
[--C-:B------:R-:W-:Y:S01]  /*9530*/  FFMA.FTZ R21, R153, UR7, -R152.reuse ;  /* 0x0000000799157c23 */ /* 0x100fe20008010898 */
[----:B------:R-:W-:Y:S01]  /*9540*/  MUFU.EX2 R184, R184 ;  /* 0x000000b800b87308 */ /* 0x000fe20000000800 */
[----:B------:R-:W-:Y:S01]  /*9550*/  @!P2 VIADD R153, R214, 0x22840 ;  /* 0x00022840d699a836 */ /* 0x000fe20000000000 */
[----:B------:R-:W-:Y:S01]  /*9560*/  IADD3 R8, -R213, 0xb, RZ ;  /* 0x0000000bd5087810 */ /* 0x000fe20007ffe1ff */
[--C-:B------:R-:W-:Y:S01]  /*9570*/  FFMA.FTZ R198, R155, UR7, -R152.reuse ;  /* 0x000000079bc67c23 */ /* 0x100fe20008010898 */
[--C-:B------:R-:W-:Y:S01]  /*9580*/  FFMA.FTZ R167, R158, UR7, -R152.reuse ;  /* 0x000000079ea77c23 */ /* 0x100fe20008010898 */
[--C-:B------:R-:W-:Y:S01]  /*9590*/  FFMA.FTZ R200, R159, UR7, -R152.reuse ;  /* 0x000000079fc87c23 */ /* 0x100fe20008010898 */
[----:B------:R-:W-:Y:S01]  /*95a0*/  @!P2 PRMT R153, RZ, 0x654, R153 ;  /* 0x00000654ff99a816 */ /* 0x000fe20000000099 */
[----:B------:R0:W-:Y:S06]  /*95b0*/  BAR.ARV R8, 0x100 ;  /* 0x000400080000751d */ /* 0x0001ec0000002000 */
[----:B------:R-:W1:Y:S01]  /*95c0*/  MUFU.EX2 R11, R11 ;  /* 0x0000000b000b7308 */ /* 0x000e620000000800 */
[----:B------:R2:W-:Y:S01]  /*95d0*/  @!P2 SYNCS.ARRIVE.TRANS64.RED.A1T0 RZ, [R153+URZ], RZ ;  /* 0x000000ff99ffa9a7 */ /* 0x0005e2000810043f */
[--C-:B------:R-:W-:Y:S01]  /*95e0*/  FFMA.FTZ R201, R162, UR7, -R152.reuse ;  /* 0x00000007a2c97c23 */ /* 0x100fe20008010898 */
[--C-:B------:R-:W-:Y:S01]  /*95f0*/  FFMA.FTZ R202, R163, UR7, -R152.reuse ;  /* 0x00000007a3ca7c23 */ /* 0x100fe20008010898 */
[--C-:B------:R-:W-:Y:S01]  /*9600*/  FFMA.FTZ R163, R165, UR7, -R152.reuse ;  /* 0x00000007a5a37c23 */ /* 0x100fe20008010898 */
[--C-:B------:R-:W-:Y:S01]  /*9610*/  FFMA.FTZ R210, R168, UR7, -R152.reuse ;  /* 0x00000007a8d27c23 */ /* 0x100fe20008010898 */
[--C-:B------:R-:W-:Y:S01]  /*9620*/  FFMA.FTZ R165, R169, UR7, -R152.reuse ;  /* 0x00000007a9a57c23 */ /* 0x100fe20008010898 */
[----:B------:R-:W-:Y:S01]  /*9630*/  FFMA.FTZ R212, R170, UR7, -R152 ;  /* 0x00000007aad47c23 */ /* 0x000fe20008010898 */
[----:B------:R-:W3:Y:S01]  /*9640*/  MUFU.EX2 R12, R12 ;  /* 0x0000000c000c7308 */ /* 0x000ee20000000800 */
[----:B--2---:R-:W-:Y:S01]  /*9650*/  FADD.FTZ R153, R13, R4 ;  /* 0x000000040d997221 */ /* 0x004fe20000010000 */
[--C-:B------:R-:W-:Y:S01]  /*9660*/  FFMA.FTZ R169, R171, UR7, -R152.reuse ;  /* 0x00000007aba97c23 */ /* 0x100fe20008010898 */
[--C-:B------:R-:W-:Y:S01]  /*9670*/  FFMA.FTZ R216, R172, UR7, -R152.reuse ;  /* 0x00000007acd87c23 */ /* 0x100fe20008010898 */
[--C-:B------:R-:W-:Y:S01]  /*9680*/  FFMA.FTZ R171, R173, UR7, -R152.reuse ;  /* 0x00000007adab7c23 */ /* 0x100fe20008010898 */
[----:B------:R-:W-:Y:S01]  /*9690*/  FADD.FTZ R4, R14, R153 ;  /* 0x000000990e047221 */ /* 0x000fe20000010000 */
[--C-:B------:R-:W-:Y:S01]  /*96a0*/  FFMA.FTZ R218, R174, UR7, -R152.reuse ;  /* 0x00000007aeda7c23 */ /* 0x100fe20008010898 */
[----:B------:R-:W-:Y:S01]  /*96b0*/  FFMA.FTZ R173, R175, UR7, -R152 ;  /* 0x00000007afad7c23 */ /* 0x000fe20008010898 */
[----:B------:R-:W2:Y:S01]  /*96c0*/  MUFU.EX2 R15, R15 ;  /* 0x0000000f000f7308 */ /* 0x000ea20000000800 */
[----:B-1----:R-:W-:Y:S01]  /*96d0*/  FFMA.FTZ R3, R184, R3, R11 ;  /* 0x00000003b8037223 */ /* 0x002fe2000001000b */
[----:B------:R-:W-:Y:S01]  /*96e0*/  FADD.FTZ R153, R189, R4 ;  /* 0x00000004bd997221 */ /* 0x000fe20000010000 */
[--C-:B------:R-:W-:Y:S01]  /*96f0*/  FFMA.FTZ R178, R178, UR7, -R152.reuse ;  /* 0x00000007b2b27c23 */ /* 0x100fe20008010898 */
[--C-:B------:R-:W-:Y:S01]  /*9700*/  FFMA.FTZ R175, R179, UR7, -R152.reuse ;  /* 0x00000007b3af7c23 */ /* 0x100fe20008010898 */
[--C-:B------:R-:W-:Y:S01]  /*9710*/  FFMA.FTZ R182, R182, UR7, -R152.reuse ;  /* 0x00000007b6b67c23 */ /* 0x100fe20008010898 */
[----:B------:R-:W-:Y:S01]  /*9720*/  FADD.FTZ R4, R20, R153 ;  /* 0x0000009914047221 */ /* 0x000fe20000010000 */
[----:B------:R-:W-:Y:S01]  /*9730*/  FFMA.FTZ R183, R183, UR7, -R152 ;  /* 0x00000007b7b77c23 */ /* 0x000fe20008010898 */
[----:B------:R-:W1:Y:S01]  /*9740*/  MUFU.EX2 R196, R196 ;  /* 0x000000c400c47308 */ /* 0x000e620000000800 */
[----:B---3--:R-:W-:Y:S01]  /*9750*/  FADD.FTZ R14, R12, R3 ;  /* 0x000000030c0e7221 */ /* 0x008fe20000010000 */
[----:B------:R-:W-:Y:S01]  /*9760*/  FADD.FTZ R153, R191, R4 ;  /* 0x00000004bf997221 */ /* 0x000fe20000010000 */
[----:B------:R-:W-:Y:S01]  /*9770*/  FFMA.FTZ R186, R186, UR7, -R152 ;  /* 0x00000007baba7c23 */ /* 0x000fe20008010898 */
[----:B------:R-:W-:Y:S01]  /*9780*/  F2FP.F16.F32.PACK_AB R152, R13, R10 ;  /* 0x0000000a0d98723e */ /* 0x000fe200000000ff */
[-C--:B------:R-:W-:Y:S01]  /*9790*/  FMUL.FTZ R112, R112, R187.reuse ;  /* 0x000000bb70707220 */ /* 0x080fe20000410000 */
[----:B------:R-:W-:Y:S01]  /*97a0*/  FADD.FTZ R4, R190, R153 ;  /* 0x00000099be047221 */ /* 0x000fe20000010000 */
[----:B------:R-:W-:Y:S01]  /*97b0*/  F2FP.F16.F32.PACK_AB R158, R157, R190 ;  /* 0x000000be9d9e723e */ /* 0x000fe200000000ff */
[----:B------:R-:W3:Y:S01]  /*97c0*/  MUFU.EX2 R21, R21 ;  /* 0x0000001500157308 */ /* 0x000ee20000000800 */
[----:B--2---:R-:W-:Y:S01]  /*97d0*/  FADD.FTZ R3, R15, R14 ;  /* 0x0000000e0f037221 */ /* 0x004fe20000010000 */
[----:B------:R-:W-:Y:S01]  /*97e0*/  FADD.FTZ R153, R157, R4 ;  /* 0x000000049d997221 */ /* 0x000fe20000010000 */
        /* <DEDUP_REMOVED lines=22> */
[----:B--2---:R-:W-:Y:S01]  /*9950*/  FADD.FTZ R14, R198, R3 ;  /* 0x00000003c60e7221 */ /* 0x004fe20000010000 */
[-C--:B------:R-:W-:Y:S01]  /*9960*/  FMUL.FTZ R148, R148, R187.reuse ;  /* 0x000000bb94947220 */ /* 0x080fe20000410000 */
[----:B------:R-:W-:Y:S01]  /*9970*/  FMUL.FTZ R149, R149, R187 ;  /* 0x000000bb95957220 */ /* 0x000fe20000410000 */
[----:B------:R-:W-:Y:S01]  /*9980*/  F2FP.F16.F32.PACK_AB R156, R191, R20 ;  /* 0x00000014bf9c723e */ /* 0x000fe200000000ff */
        /* <DEDUP_REMOVED lines=56> */
[----:B------:R-:W-:Y:S01]  /*9d10*/  FADD.FTZ R153, R193, R4 ;  /* 0x00000004c1997221 */ /* 0x000fe20000010000 */
        /* <DEDUP_REMOVED lines=32> */
[----:B------:R-:W-:Y:S01]  /*9f20*/  FMUL.FTZ R151, R151, R184 ;  /* 0x000000b897977220 */ /* 0x000fe20000410000 */
[----:B------:R-:W-:Y:S01]  /*9f30*/  F2FP.F16.F32.PACK_AB R155, R196, R15 ;  /* 0x0000000fc49b723e */ /* 0x000fe200000000ff */
[----:B------:R-:W3:Y:S01]  /*9f40*/  MUFU.EX2 R177, R177 ;  /* 0x000000b100b17308 */ /* 0x000ee20000000800 */
[C---:B--2---:R-:W-:Y:S01]  /*9f50*/  FADD.FTZ R4, R195.reuse, R4 ;  /* 0x00000004c3047221 */ /* 0x044fe20000010000 */
[----:B------:R-:W-:-:S02]  /*9f60*/  F2FP.F16.F32.PACK_AB R164, R195, R166 ;  /* 0x000000a6c3a4723e */ /* 0x000fc400000000ff */
[----:B------:R-:W-:Y:S02]  /*9f70*/  F2FP.F16.F32.PACK_AB R157, R198, R21 ;  /* 0x00000015c69d723e */ /* 0x000fe400000000ff */
[----:B------:R-:W-:Y:S02]  /*9f80*/  F2FP.F16.F32.PACK_AB R161, R202, R201 ;  /* 0x000000c9caa1723e */ /* 0x000fe400000000ff */
[----:B------:R-:W2:Y:S01]  /*9f90*/  MUFU.EX2 R169, R169 ;  /* 0x000000a900a97308 */ /* 0x000ea20000000800 */
[----:B-1----:R-:W-:Y:S01]  /*9fa0*/  FADD.FTZ R14, R212, R3 ;  /* 0x00000003d40e7221 */ /* 0x002fe20000010000 */
[----:B------:R-:W-:Y:S02]  /*9fb0*/  F2FP.F16.F32.PACK_AB R163, R210, R163 ;  /* 0x000000a3d2a3723e */ /* 0x000fe400000000ff */
[----:B------:R-:W-:-:S04]  /*9fc0*/  F2FP.F16.F32.PACK_AB R165, R212, R165 ;  /* 0x000000a5d4a5723e */ /* 0x000fc800000000ff */
[----:B------:R-:W1:Y:S01]  /*9fd0*/  MUFU.EX2 R192, R192 ;  /* 0x000000c000c07308 */ /* 0x000e620000000800 */
[----:B---3--:R-:W-:-:S07]  /*9fe0*/  FADD.FTZ R153, R177, R4 ;  /* 0x00000004b1997221 */ /* 0x008fce0000010000 */
[----:B------:R-:W3:Y:S01]  /*9ff0*/  MUFU.EX2 R216, R216 ;  /* 0x000000d800d87308 */ /* 0x000ee20000000800 */
[----:B--2---:R-:W-:-:S07]  /*a000*/  FADD.FTZ R3, R169, R14 ;  /* 0x0000000ea9037221 */ /* 0x004fce0000010000 */
[----:B------:R-:W2:Y:S01]  /*a010*/  MUFU.EX2 R194, R194 ;  /* 0x000000c200c27308 */ /* 0x000ea20000000800 */
[C---:B-1----:R-:W-:Y:S01]  /*a020*/  FADD.FTZ R153, R192.reuse, R153 ;  /* 0x00000099c0997221 */ /* 0x042fe20000010000 */
[----:B------:R-:W-:-:S06]  /*a030*/  F2FP.F16.F32.PACK_AB R166, R192, R177 ;  /* 0x000000b1c0a6723e */ /* 0x000fcc00000000ff */
[----:B------:R-:W1:Y:S01]  /*a040*/  MUFU.EX2 R171, R171 ;  /* 0x000000ab00ab7308 */ /* 0x000e620000000800 */
[C---:B---3--:R-:W-:Y:S01]  /*a050*/  FADD.FTZ R14, R216.reuse, R3 ;  /* 0x00000003d80e7221 */ /* 0x048fe20000010000 */
[----:B------:R-:W-:-:S06]  /*a060*/  F2FP.F16.F32.PACK_AB R167, R216, R169 ;  /* 0x000000a9d8a7723e */ /* 0x000fcc00000000ff */
[----:B------:R-:W3:Y:S01]  /*a070*/  MUFU.EX2 R197, R197 ;  /* 0x000000c500c57308 */ /* 0x000ee20000000800 */
[----:B--2---:R-:W-:-:S07]  /*a080*/  FADD.FTZ R4, R194, R153 ;  /* 0x00000099c2047221 */ /* 0x004fce0000010000 */
[----:B------:R-:W2:Y:S01]  /*a090*/  MUFU.EX2 R218, R218 ;  /* 0x000000da00da7308 */ /* 0x000ea20000000800 */
[----:B-1----:R-:W-:-:S07]  /*a0a0*/  FADD.FTZ R3, R171, R14 ;  /* 0x0000000eab037221 */ /* 0x002fce0000010000 */
[----:B------:R-:W1:Y:S01]  /*a0b0*/  MUFU.EX2 R176, R176 ;  /* 0x000000b000b07308 */ /* 0x000e620000000800 */
[C---:B---3--:R-:W-:Y:S01]  /*a0c0*/  FADD.FTZ R153, R197.reuse, R4 ;  /* 0x00000004c5997221 */ /* 0x048fe20000010000 */
[----:B------:R-:W-:-:S06]  /*a0d0*/  F2FP.F16.F32.PACK_AB R168, R197, R194 ;  /* 0x000000c2c5a8723e */ /* 0x000fcc00000000ff */
[----:B------:R-:W3:Y:S01]  /*a0e0*/  MUFU.EX2 R173, R173 ;  /* 0x000000ad00ad7308 */ /* 0x000ee20000000800 */
[C---:B--2---:R-:W-:Y:S01]  /*a0f0*/  FADD.FTZ R14, R218.reuse, R3 ;  /* 0x00000003da0e7221 */ /* 0x044fe20000010000 */
[----:B------:R-:W-:-:S06]  /*a100*/  F2FP.F16.F32.PACK_AB R169, R218, R171 ;  /* 0x000000abdaa9723e */ /* 0x000fcc00000000ff */
[----:B------:R-:W2:Y:S01]  /*a110*/  MUFU.EX2 R199, R199 ;  /* 0x000000c700c77308 */ /* 0x000ea20000000800 */
[----:B-1----:R-:W-:Y:S01]  /*a120*/  FADD.FTZ R4, R176, R153 ;  /* 0x00000099b0047221 */ /* 0x002fe20000010000 */
[----:B------:R-:W-:-:S06]  /*a130*/  F2FP.F16.F32.PACK_AB R153, R12, R11 ;  /* 0x0000000b0c99723e */ /* 0x000fcc00000000ff */
        /* <DEDUP_REMOVED lines=21> */
[----:B-1----:R-:W-:Y:S01]  /*a290*/  FADD.FTZ R3, R183, R12 ;  /* 0x0000000cb7037221 */ /* 0x002fe20000010000 */
[C---:B---3--:R-:W-:Y:S01]  /*a2a0*/  FADD.FTZ R4, R188.reuse, R13 ;  /* 0x0000000dbc047221 */ /* 0x048fe20000010000 */
[----:B------:R-:W-:Y:S02]  /*a2b0*/  F2FP.F16.F32.PACK_AB R174, R188, R181 ;  /* 0x000000b5bcae723e */ /* 0x000fe400000000ff */
[C---:B--2---:R-:W-:Y:S01]  /*a2c0*/  FADD.FTZ R3, R186.reuse, R3 ;  /* 0x00000003ba037221 */ /* 0x044fe20000010000 */
[----:B------:R-:W-:Y:S01]  /*a2d0*/  F2FP.F16.F32.PACK_AB R175, R186, R183 ;  /* 0x000000b7baaf723e */ /* 0x000fe200000000ff */
[----:B0-----:R-:W-:Y:S06]  /*a2e0*/  @!P0 BRA `(.L_x_1792) ;  /* 0x0000000000048947 */ /* 0x001fec0003800000 */
[----:B------:R-:W-:Y:S01]  /*a2f0*/  BPT.TRAP 0x1 ;  /* 0x000000040000795c */ /* 0x000fe20000300000 */
.L_x_1792:
[----:B------:R0:W1:Y:S01]  /*a300*/  SYNCS.PHASECHK.TRANS64.TRYWAIT P2, [UR25+0x22850], R5 ;  /* 0x02285005ff0075a7 */ /* 0x0000620008040159 */
[----:B------:R-:W-:Y:S05]  /*a310*/  @!P0 BRA `(.L_x_1793) ;  /* 0x0000000000048947 */ /* 0x000fea0003800000 */
[----:B------:R-:W-:Y:S01]  /*a320*/  BPT.TRAP 0x1 ;  /* 0x000000040000795c */ /* 0x000fe20000300000 */
.L_x_1793:
[----:B-1----:R-:W-:Y:S05]  /*a330*/  @P2 BRA `(.L_x_1794) ;  /* 0x0000000000082947 */ /* 0x002fea0003800000 */
[----:B------:R-:W1:Y:S02]  /*a340*/  SYNCS.PHASECHK.TRANS64.TRYWAIT P2, [UR25+0x22850], R5 ;  /* 0x02285005ff0075a7 */ /* 0x000e640008040159 */
[----:B-1----:R-:W-:Y:S05]  /*a350*/  @!P2 BRA `(.L_x_1795) ;  /* 0x000000bc00aca947 */ /* 0x002fea0003800000 */
.L_x_1794:
[----:B------:R-:W2:Y:S01]  /*a360*/  S2R R10, SR_TID.X ;  /* 0x00000000000a7919 */ /* 0x000ea20000002100 */
[----:B------:R-:W-:Y:S01]  /*a370*/  UIMAD UR14, UR37, 0xc00, UR5 ;  /* 0x00000c00250e78a4 */ /* 0x000fe2000f8e0205 */
[----:B------:R-:W-:Y:S01]  /*a380*/  IMAD.MOV.U32 R11, RZ, RZ, R6 ;  /* 0x000000ffff0b7224 */ /* 0x000fe200078e0006 */
[----:B------:R-:W-:-:S05]  /*a390*/  UMOV UR11, 0x40000040 ;  /* 0x40000040000b7882 */ /* 0x000fca0000000000 */
[----:B------:R-:W-:Y:S01]  /*a3a0*/  UMOV UR10, UR14 ;  /* 0x0000000e000a7c82 */ /* 0x000fe20008000000 */
[----:B--2---:R-:W-:-:S05]  /*a3b0*/  SHF.R.U32.HI R10, RZ, 0x7, R10 ;  /* 0x00000007ff0a7819 */ /* 0x004fca000001160a */
[----:B01----:R-:W-:Y:S02]  /*a3c0*/  VIADD R5, R10, 0x8 ;  /* 0x000000080a057836 */ /* 0x003fe40000000000 */
[----:B------:R-:W0:Y:S03]  /*a3d0*/  S2R R10, SR_TID.X ;  /* 0x00000000000a7919 */ /* 0x000e260000002100 */
[----:B------:R1:W-:Y:S06]  /*a3e0*/  BAR.SYNC.DEFER_BLOCKING R5, 0x100 ;  /* 0x000400050000751d */ /* 0x0003ec0000010000 */
[----:B------:R-:W-:Y:S01]  /*a3f0*/  WARPGROUP.ARRIVE ;  /* 0x00000000000079c5 */ /* 0x000fe20000000000 */
[----:B0-----:R-:W-:Y:S01]  /*a400*/  LOP3.LUT P2, RZ, R10, 0x7f, RZ, 0xc0, !PT ;  /* 0x0000007f0aff7812 */ /* 0x001fe2000784c0ff */
        /* <DEDUP_REMOVED lines=36> */
[----:B-1----:R-:W-:-:S07]  /*a650*/  IMAD.MOV.U32 R5, RZ, RZ, R9 ;  /* 0x000000ffff057224 */ /* 0x002fce00078e0009 */
.L_x_1787:
[----:B------:R-:W-:-:S13]  /*a660*/  ISETP.GE.AND P1, PT, R5, UR42, PT ;  /* 0x0000002a05007c0c */ /* 0x000fda000bf26270 */
[----:B------:R-:W-:Y:S05]  /*a670*/  @!P1 BRA `(.L_x_1797) ;  /* 0x0000003400749947 */ /* 0x000fea0003800000 */
[----:B------:R-:W-:Y:S01]  /*a680*/  IMAD.IADD R13, R17, 0x1, -R18 ;  /* 0x00000001110d7824 */ /* 0x000fe200078e0a12 */
[----:B------:R-:W-:Y:S01]  /*a690*/  ULDC UR26, c[0x0][0x9e4] ;  /* 0x00027900001a7ab9 */ /* 0x000fe20000000800 */
[----:B------:R-:W-:Y:S01]  /*a6a0*/  IMAD.MOV.U32 R12, RZ, RZ, R6 ;  /* 0x000000ffff0c7224 */ /* 0x000fe200078e0006 */
[----:B------:R-:W-:Y:S01]  /*a6b0*/  ULDC UR7, c[0x0][0x988] ;  /* 0x0002620000077ab9 */ /* 0x000fe20000000800 */
[----:B------:R-:W-:Y:S01]  /*a6c0*/  IMAD.MOV.U32 R10, RZ, RZ, R7 ;  /* 0x000000ffff0a7224 */ /* 0x000fe200078e0007 */
[----:B------:R-:W-:Y:S01]  /*a6d0*/  IADD3 R15, R13, 0x8, R0 ;  /* 0x000000080d0f7810 */ /* 0x000fe20007ffe000 */
[----:B------:R-:W-:Y:S01]  /*a6e0*/  IMAD.IADD R13, R0, 0x1, R13 ;  /* 0x00000001000d7824 */ /* 0x000fe200078e020d */
[----:B------:R-:W-:Y:S01]  /*a6f0*/  ULDC UR25, c[0x0][0x9d8] ;  /* 0x0002760000197ab9 */ /* 0x000fe20000000800 */
[----:B------:R-:W-:Y:S01]  /*a700*/  ULDC UR24, c[0x0][0x9e0] ;  /* 0x0002780000187ab9 */ /* 0x000fe20000000800 */
[----:B------:R-:W-:-:S07]  /*a710*/  LOP3.LUT R11, RZ, R15, RZ, 0x33, !PT ;  /* 0x0000000fff0b7212 */ /* 0x000fce00078e33ff */
.L_x_1814:
[----:B------:R-:W-:-:S04]  /*a720*/  UIADD3 UR37, UR37, 0x1, URZ ;  /* 0x0000000125257890 */ /* 0x000fc8000fffe03f */
[----:B------:R-:W-:-:S04]  /*a730*/  UISETP.NE.AND UP1, UPT, UR37, 0x2, UPT ;  /* 0x000000022500788c */ /* 0x000fc8000bf25270 */
[----:B------:R-:W-:Y:S02]  /*a740*/  USEL UR10, URZ, 0x1, UP1 ;  /* 0x000000013f0a7887 */ /* 0x000fe40008800000 */
[----:B------:R-:W-:Y:S02]  /*a750*/  USEL UR37, UR37, URZ, UP1 ;  /* 0x0000003f25257287 */ /* 0x000fe40008800000 */
[----:B------:R-:W-:Y:S01]  /*a760*/  ULOP3.LUT UR40, UR40, UR10, URZ, 0x3c, !UPT ;  /* 0x0000000a28287292 */ /* 0x000fe2000f8e3c3f */
[----:B------:R-:W-:Y:S11]  /*a770*/  @!P0 BRA `(.L_x_1798) ;  /* 0x0000000000048947 */ /* 0x000ff60003800000 */
[----:B------:R-:W-:Y:S01]  /*a780*/  BPT.TRAP 0x1 ;  /* 0x000000040000795c */ /* 0x000fe20000300000 */
.L_x_1798:
        /* <DEDUP_REMOVED lines=9> */
.L_x_1799:
[----:B-1----:R-:W-:Y:S05]  /*a820*/  @P1 BRA `(.L_x_1800) ;  /* 0x0000000000081947 */ /* 0x002fea0003800000 */
[----:B------:R-:W1:Y:S02]  /*a830*/  SYNCS.PHASECHK.TRANS64.TRYWAIT P1, [UR27+0x22830], R9 ;  /* 0x02283009ff0075a7 */ /* 0x000e64000802015b */
[----:B-1----:R-:W-:Y:S05]  /*a840*/  @!P1 BRA `(.L_x_1801) ;  /* 0x000000b800849947 */ /* 0x002fea0003800000 */
.L_x_1800:
[----:B------:R-:W-:Y:S01]  /*a850*/  UIMAD UR22, UR37, 0x300, UR4 ;  /* 0x00000300251678a4 */ /* 0x000fe2000f8e0204 */
[----:B------:R-:W-:Y:S01]  /*a860*/  WARPGROUP.ARRIVE ;  /* 0x00000000000079c5 */ /* 0x000fe20000000000 */
[----:B------:R-:W-:Y:S01]  /*a870*/  UMOV UR23, 0x40000040 ;  /* 0x4000004000177882 */ /* 0x000fe20000000000 */
[----:B------:R-:W-:Y:S01]  /*a880*/  UMOV UR11, 0x40000040 ;  /* 0x40000040000b7882 */ /* 0x000fe20000000000 */
[----:B------:R-:W-:-:S03]  /*a890*/  UIADD3 UR10, UR22, 0x2, URZ ;  /* 0x00000002160a7890 */ /* 0x000fc6000fffe03f */
[----:B-1----:R-:W1:Y:S01]  /*a8a0*/  S2R R6, SR_TID.X ;  /* 0x0000000000067919 */ /* 0x002e620000002100 */
[----:B------:R-:W-:Y:S01]  /*a8b0*/  UIADD3 UR14, UR22, 0x4, URZ ;  /* 0x00000004160e7890 */ /* 0x000fe2000fffe03f */
[----:B------:R-:W-:Y:S01]  /*a8c0*/  UMOV UR15, 0x40000040 ;  /* 0x40000040000f7882 */ /* 0x000fe20000000000 */
[----:B------:R-:W-:Y:S01]  /*a8d0*/  HGMMA.64x96x16.F32 R152, gdesc[UR20], RZ, !UPT, gsb0 ;  /* 0x01600000149879f0 */ /* 0x000fe2000c0008ff */
[----:B------:R-:W-:Y:S01]  /*a8e0*/  UIADD3 UR18, UR22, 0x6, URZ ;  /* 0x0000000616127890 */ /* 0x000fe2000fffe03f */
[----:B------:R-:W-:Y:S01]  /*a8f0*/  UMOV UR19, 0x40000040 ;  /* 0x4000004000137882 */ /* 0x000fe20000000000 */
[----:B-1----:R-:W-:Y:S02]  /*a900*/  LOP3.LUT P1, RZ, R6, 0x7f, RZ, 0xc0, !PT ;  /* 0x0000007f06ff7812 */ /* 0x002fe4000782c0ff */
[----:B------:R-:W-:-:S04]  /*a910*/  SHF.R.U32.HI R7, RZ, 0x7, R6 ;  /* 0x00000007ff077819 */ /* 0x000fc80000011606 */
[----:B------:R-:W-:Y:S01]  /*a920*/  IADD3 R8, -R7, 0xb, RZ ;  /* 0x0000000b07087810 */ /* 0x000fe20007ffe1ff */
[----:B------:R-:W-:-:S05]  /*a930*/  IMAD R7, R5, -0x60, R17 ;  /* 0xffffffa005077824 */ /* 0x000fca00078e0211 */
[----:B------:R-:W-:-:S05]  /*a940*/  IADD3 R7, -R18, 0x1, R7 ;  /* 0x0000000112077810 */ /* 0x000fca0007ffe107 */
[----:B------:R-:W-:Y:S01]  /*a950*/  IMAD.IADD R7, R7, 0x1, -R16 ;  /* 0x0000000107077824 */ /* 0x000fe200078e0a10 */
        /* <DEDUP_REMOVED lines=120> */
[----:B------:R-:W-:Y:S01]  /*b0e0*/  IMAD.U32 R180, RZ, RZ, UR26 ;  /* 0x0000001affb47e24 */ /* 0x000fe2000f8e00ff */
[----:B------:R-:W-:-:S04]  /*b0f0*/  IADD3 R179, R0, R17, -R18 ;  /* 0x0000001100b37210 */ /* 0x000fc80007ffe812 */
[----:B------:R-:W-:Y:S02]  /*b100*/  ISETP.NE.AND P1, PT, R180, 0x1, PT ;  /* 0x00000001b400780c */ /* 0x000fe40003f25270 */
[----:B------:R-:W-:-:S11]  /*b110*/  LOP3.LUT R179, RZ, R179, RZ, 0x33, !PT ;  /* 0x000000b3ffb37212 */ /* 0x000fd600078e33ff */
[----:B------:R-:W1:Y:S02]  /*b120*/  @P1 LDC.64 R6, c[0x0][0x9e8] ;  /* 0x00027a00ff061b82 */ /* 0x000e640000000a00 */
[----:B-1----:R-:W-:-:S05]  /*b130*/  @P1 IMAD.HI.U32 R6, R179, R6, RZ ;  /* 0x00000006b3061227 */ /* 0x002fca00078e00ff */
[----:B------:R-:W-:-:S04]  /*b140*/  @P1 SHF.R.U32.HI R179, RZ, R7, R6 ;  /* 0x00000007ffb31219 */ /* 0x000fc80000011606 */
[----:B------:R-:W-:Y:S01]  /*b150*/  LOP3.LUT R6, RZ, R179, RZ, 0x33, !PT ;  /* 0x000000b3ff067212 */ /* 0x000fe200078e33ff */
[----:B------:R-:W-:Y:S06]  /*b160*/  BRA `(.L_x_1805) ;  /* 0x0000000000187947 */ /* 0x000fec0003800000 */
.L_x_1804:
[----:B------:R-:W-:-:S05]  /*b170*/  IMAD.U32 R180, RZ, RZ, UR26 ;  /* 0x0000001affb47e24 */ /* 0x000fca000f8e00ff */
[----:B------:R-:W-:-:S13]  /*b180*/  ISETP.NE.AND P1, PT, R180, 0x1, PT ;  /* 0x00000001b400780c */ /* 0x000fda0003f25270 */
[----:B------:R-:W1:Y:S02]  /*b190*/  @P1 LDC.64 R6, c[0x0][0x9e8] ;  /* 0x00027a00ff061b82 */ /* 0x000e640000000a00 */
[----:B-1----:R-:W-:-:S04]  /*b1a0*/  @P1 IMAD.HI.U32 R178, R13, R6, RZ ;  /* 0x000000060db21227 */ /* 0x002fc800078e00ff */
[----:B------:R-:W-:Y:S01]  /*b1b0*/  IMAD.MOV.U32 R6, RZ, RZ, R13 ;  /* 0x000000ffff067224 */ /* 0x000fe200078e000d */
[----:B------:R-:W-:-:S07]  /*b1c0*/  @P1 SHF.R.U32.HI R6, RZ, R7, R178 ;  /* 0x00000007ff061219 */ /* 0x000fce00000116b2 */
.L_x_1805:
[----:B------:R-:W-:Y:S05]  /*b1d0*/  BSYNC B0 ;  /* 0x0000000000007941 */ /* 0x000fea0003800000 */
.L_x_1803:
[----:B------:R-:W-:-:S04]  /*b1e0*/  IMAD R7, R5, -0x60, -R16 ;  /* 0xffffffa005077824 */ /* 0x000fc800078e0a10 */
[----:B------:R-:W-:-:S05]  /*b1f0*/  IMAD R7, R6, R180, R7 ;  /* 0x000000b406077224 */ /* 0x000fca00078e0207 */
[----:B------:R-:W-:Y:S02]  /*b200*/  VIADDMNMX R196, R7, R180, R196, PT ;  /* 0x000000b407c47246 */ /* 0x000fe400038001c4 */
[----:B------:R-:W-:-:S07]  /*b210*/  VIMNMX R198, R198, R7, !PT ;  /* 0x00000007c6c67248 */ /* 0x000fce0007fe0100 */
.L_x_1802:
[----:B------:R-:W-:Y:S01]  /*b220*/  IMAD R195, R5, -0x60, RZ ;  /* 0xffffffa005c37824 */ /* 0x000fe200078e02ff */
[----:B------:R-:W-:-:S04]  /*b230*/  LOP3.LUT R2, R2, 0xfffbffff, RZ, 0xc0, !PT ;  /* 0xfffbffff02027812 */ /* 0x000fc800078ec0ff */
        /* <DEDUP_REMOVED lines=11> */
[C---:B------:R-:W-:Y:S02]  /*b2f0*/  ISETP.GE.AND P4, PT, R195.reuse, 0xa, PT ;  /* 0x0000000ac300780c */ /* 0x040fe40003f86270 */
        /* <DEDUP_REMOVED lines=89> */
[----:B------:R-:W-:Y:S02]  /*b890*/  ISETP.GT.AND P2, PT, R198, 0x41, !P3 ;  /* 0x00000041c600780c */ /* 0x000fe40005f44270 */
[----:B------:R-:W-:-:S02]  /*b8a0*/  IADD3 R184, R197, 0x8, R0 ;  /* 0x00000008c5b87810 */ /* 0x000fc40007ffe000 */
        /* <DEDUP_REMOVED lines=27> */
[----:B------:R-:W-:-:S11]  /*ba60*/  IADD3 R193, R199, 0x8, R0 ;  /* 0x00000008c7c17810 */ /* 0x000fd60007ffe000 */
        /* <DEDUP_REMOVED lines=17> */
.L_x_1808:
[----:B------:R-:W-:-:S05]  /*bb80*/  IMAD.U32 R196, RZ, RZ, UR26 ;  /* 0x0000001affc47e24 */ /* 0x000fca000f8e00ff */
[----:B------:R-:W-:-:S13]  /*bb90*/  ISETP.NE.AND P6, PT, R196, 0x1, PT ;  /* 0x00000001c400780c */ /* 0x000fda0003fc5270 */
[----:B------:R-:W0:Y:S02]  /*bba0*/  @P6 LDC.64 R6, c[0x0][0x9e8] ;  /* 0x00027a00ff066b82 */ /* 0x000e240000000a00 */
[----:B0-----:R-:W-:-:S04]  /*bbb0*/  @P6 IMAD.HI.U32 R194, R15, R6, RZ ;  /* 0x000000060fc26227 */ /* 0x001fc800078e00ff */
[----:B------:R-:W-:Y:S01]  /*bbc0*/  IMAD.MOV.U32 R6, RZ, RZ, R15 ;  /* 0x000000ffff067224 */ /* 0x000fe200078e000f */
[----:B------:R-:W-:-:S07]  /*bbd0*/  @P6 SHF.R.U32.HI R6, RZ, R7, R194 ;  /* 0x00000007ff066219 */ /* 0x000fce00000116c2 */
.L_x_1809:
[----:B------:R-:W-:Y:S05]  /*bbe0*/  BSYNC B0 ;  /* 0x0000000000007941 */ /* 0x000fea0003800000 */
.L_x_1807:
[----:B------:R-:W-:-:S04]  /*bbf0*/  IMAD.IADD R195, R195, 0x1, -R16 ;  /* 0x00000001c3c37824 */ /* 0x000fc800078e0a10 */
[----:B------:R-:W-:-:S05]  /*bc00*/  IMAD R195, R6, R196, R195 ;  /* 0x000000c406c37224 */ /* 0x000fca00078e02c3 */
[----:B------:R-:W-:Y:S02]  /*bc10*/  VIADDMNMX R193, R195, R196, R193, PT ;  /* 0x000000c4c3c17246 */ /* 0x000fe400038001c1 */
[----:B------:R-:W-:-:S07]  /*bc20*/  VIMNMX R184, R184, R195, !PT ;  /* 0x000000c3b8b87248 */ /* 0x000fce0007fe0100 */
.L_x_1806:
[----:B------:R-:W-:Y:S02]  /*bc30*/  ISETP.GT.AND P1, PT, R184, 0x1, !P1 ;  /* 0x00000001b800780c */ /* 0x000fe40004f24270 */
        /* <DEDUP_REMOVED lines=59> */
[----:B------:R-:W0:Y:S01]  /*bff0*/  SHFL.BFLY PT, R7, R6, 0x2, 0x1f ;  /* 0x0c401f0006077f89 */ /* 0x000e2200000e0000 */
        /* <DEDUP_REMOVED lines=10> */
[----:B------:R-:W-:Y:S02]  /*c0a0*/  ISETP.LT.OR P1, PT, R193, 0x2a, P1 ;  /* 0x0000002ac100780c */ /* 0x000fe40000f21670 */
[----:B------:R-:W-:Y:S02]  /*c0b0*/  ISETP.GT.AND P4, PT, R184, 0x51, !P4 ;  /* 0x00000051b800780c */ /* 0x000fe40006784270 */
[----:B------:R-:W-:-:S02]  /*c0c0*/  FSEL R164, R164, -INF , !P1 ;  /* 0xff800000a4a47808 */ /* 0x000fc40004800000 */
[----:B------:R-:W-:Y:S02]  /*c0d0*/  LOP3.LUT P1, RZ, R2, 0x800, RZ, 0xc0, !PT ;  /* 0x0000080002ff7812 */ /* 0x000fe4000782c0ff */
[----:B0-----:R-:W-:Y:S02]  /*c0e0*/  FMNMX.FTZ R194, R6, R7, !PT ;  /* 0x0000000706c27209 */ /* 0x001fe40007810000 */
[C---:B------:R-:W-:Y:S02]  /*c0f0*/  ISETP.GT.AND P1, PT, R184.reuse, 0x30, !P1 ;  /* 0x00000030b800780c */ /* 0x040fe40004f24270 */
[C---:B------:R-:W-:Y:S01]  /*c100*/  ISETP.LT.OR P3, PT, R193.reuse, 0x51, P3 ;  /* 0x00000051c100780c */ /* 0x040fe20001f61670 */
[----:B------:R-:W0:Y:S01]  /*c110*/  SHFL.BFLY PT, R7, R194, 0x1, 0x1f ;  /* 0x0c201f00c2077f89 */ /* 0x000e2200000e0000 */
[----:B------:R-:W-:Y:S02]  /*c120*/  ISETP.LT.OR P1, PT, R193, 0x31, P1 ;  /* 0x00000031c100780c */ /* 0x000fe40000f21670 */
[----:B------:R-:W-:-:S02]  /*c130*/  ISETP.GT.AND P5, PT, R184, 0x58, !P5 ;  /* 0x00000058b800780c */ /* 0x000fc40006fa4270 */
[----:B------:R-:W-:Y:S02]  /*c140*/  FSEL R165, R165, -INF , !P1 ;  /* 0xff800000a5a57808 */ /* 0x000fe40004800000 */
[----:B------:R-:W-:Y:S02]  /*c150*/  LOP3.LUT P1, RZ, R2, 0x400, RZ, 0xc0, !PT ;  /* 0x0000040002ff7812 */ /* 0x000fe4000782c0ff */
[C---:B------:R-:W-:Y:S02]  /*c160*/  ISETP.LT.OR P4, PT, R193.reuse, 0x52, P4 ;  /* 0x00000052c100780c */ /* 0x040fe40002781670 */
[----:B------:R-:W-:Y:S02]  /*c170*/  ISETP.GT.AND P1, PT, R184, 0x31, !P1 ;  /* 0x00000031b800780c */ /* 0x000fe40004f24270 */
[C---:B------:R-:W-:Y:S02]  /*c180*/  ISETP.LT.OR P5, PT, R193.reuse, 0x59, P5 ;  /* 0x00000059c100780c */ /* 0x040fe40002fa1670 */
[----:B------:R-:W-:-:S02]  /*c190*/  ISETP.LT.OR P1, PT, R193, 0x32, P1 ;  /* 0x00000032c100780c */ /* 0x000fc40000f21670 */
[----:B------:R-:W-:Y:S02]  /*c1a0*/  FSEL R198, R174, -INF , !P4 ;  /* 0xff800000aec67808 */ /* 0x000fe40006000000 */
[----:B------:R-:W-:Y:S02]  /*c1b0*/  FSEL R166, R166, -INF , !P1 ;  /* 0xff800000a6a67808 */ /* 0x000fe40004800000 */
[----:B------:R-:W-:Y:S02]  /*c1c0*/  LOP3.LUT P1, RZ, R2, 0x200, RZ, 0xc0, !PT ;  /* 0x0000020002ff7812 */ /* 0x000fe4000782c0ff */
[----:B0-----:R-:W-:Y:S02]  /*c1d0*/  FMNMX.FTZ R7, R194, R7, !PT ;  /* 0x00000007c2077209 */ /* 0x001fe40007810000 */
        /* <DEDUP_REMOVED lines=33> */
[--C-:B------:R-:W-:Y:S01]  /*c3f0*/  FFMA.FTZ R156, R201, UR7, -R212.reuse ;  /* 0x00000007c99c7c23 */ /* 0x100fe200080108d4 */
[--C-:B------:R-:W-:Y:S01]  /*c400*/  FFMA.FTZ R200, R200, UR7, -R212.reuse ;  /* 0x00000007c8c87c23 */ /* 0x100fe200080108d4 */
[----:B------:R-:W-:Y:S01]  /*c410*/  FMNMX.FTZ R6, R154, R195, !PT ;  /* 0x000000c39a067209 */ /* 0x000fe20007810000 */
[--C-:B------:R-:W-:Y:S01]  /*c420*/  FFMA.FTZ R173, R178, UR7, -R212.reuse ;  /* 0x00000007b2ad7c23 */ /* 0x100fe200080108d4 */
[----:B------:R-:W-:Y:S01]  /*c430*/  ISETP.LT.OR P2, PT, R193, 0x5a, P2 ;  /* 0x0000005ac100780c */ /* 0x000fe20001741670 */
[--C-:B------:R-:W-:Y:S01]  /*c440*/  FFMA.FTZ R178, R181, UR7, -R212.reuse ;  /* 0x00000007b5b27c23 */ /* 0x100fe200080108d4 */
[----:B------:R-:W-:Y:S01]  /*c450*/  FMNMX.FTZ R155, R157, R6, !PT ;  /* 0x000000069d9b7209 */ /* 0x000fe20007810000 */
[--C-:B------:R-:W-:Y:S01]  /*c460*/  FFMA.FTZ R174, R179, UR7, -R212.reuse ;  /* 0x00000007b3ae7c23 */ /* 0x100fe200080108d4 */
        /* <DEDUP_REMOVED lines=8> */
[----:B------:R-:W-:Y:S01]  /*c4f0*/  FFMA.FTZ R152, R152, UR7, -R212 ;  /* 0x0000000798987c23 */ /* 0x000fe200080108d4 */
[----:B------:R-:W-:Y:S01]  /*c500*/  MUFU.EX2 R14, R14 ;  /* 0x0000000e000e7308 */ /* 0x000fe20000000800 */
[----:B------:R-:W-:Y:S01]  /*c510*/  FADD.FTZ R189, -R189, R10 ;  /* 0x0000000abdbd7221 */ /* 0x000fe20000010100 */
[----:B------:R-:W-:Y:S01]  /*c520*/  FMNMX.FTZ R6, R160, R195, !PT ;  /* 0x000000c3a0067209 */ /* 0x000fe20007810000 */
[--C-:B------:R-:W-:Y:S01]  /*c530*/  FFMA.FTZ R203, R203, UR7, -R212.reuse ;  /* 0x00000007cbcb7c23 */ /* 0x100fe200080108d4 */
[--C-:B------:R-:W-:Y:S01]  /*c540*/  FFMA.FTZ R202, R202, UR7, -R212.reuse ;  /* 0x00000007caca7c23 */ /* 0x100fe200080108d4 */
[----:B------:R-:W-:Y:S01]  /*c550*/  FMUL.FTZ R10, R189, UR7 ;  /* 0x00000007bd0a7c20 */ /* 0x000fe20008410000 */
[----:B------:R-:W-:Y:S01]  /*c560*/  FMNMX.FTZ R195, R161, R6, !PT ;  /* 0x00000006a1c37209 */ /* 0x000fe20007810000 */
[--C-:B------:R-:W-:Y:S01]  /*c570*/  FFMA.FTZ R196, R211, UR7, -R212.reuse ;  /* 0x00000007d3c47c23 */ /* 0x100fe200080108d4 */
[----:B------:R-:W-:Y:S01]  /*c580*/  MUFU.EX2 R21, R21 ;  /* 0x0000001500157308 */ /* 0x000fe20000000800 */
[--C-:B------:R-:W-:Y:S01]  /*c590*/  FFMA.FTZ R210, R210, UR7, -R212.reuse ;  /* 0x00000007d2d27c23 */ /* 0x100fe200080108d4 */
[----:B------:R-:W-:Y:S01]  /*c5a0*/  FMNMX.FTZ R6, R162, R195, !PT ;  /* 0x000000c3a2067209 */ /* 0x000fe20007810000 */
[--C-:B------:R-:W-:Y:S01]  /*c5b0*/  FFMA.FTZ R187, R187, UR7, -R212.reuse ;  /* 0x00000007bbbb7c23 */ /* 0x100fe200080108d4 */
[----:B------:R-:W-:-:S02]  /*c5c0*/  FFMA.FTZ R185, R185, UR7, -R212 ;  /* 0x00000007b9b97c23 */ /* 0x000fc400080108d4 */
[----:B------:R-:W-:Y:S02]  /*c5d0*/  FMNMX.FTZ R197, R163, R6, !PT ;  /* 0x00000006a3c57209 */ /* 0x000fe40007810000 */
[----:B------:R0:W-:Y:S02]  /*c5e0*/  MUFU.EX2 R195, R200 ;  /* 0x000000c800c37308 */ /* 0x0001e40000000800 */
[----:B------:R-:W-:-:S04]  /*c5f0*/  FMNMX.FTZ R6, R164, R197, !PT ;  /* 0x000000c5a4067209 */ /* 0x000fc80007810000 */
[----:B------:R-:W-:Y:S02]  /*c600*/  FMNMX.FTZ R197, R165, R6, !PT ;  /* 0x00000006a5c57209 */ /* 0x000fe40007810000 */
[----:B------:R-:W1:Y:S01]  /*c610*/  MUFU.EX2 R10, R10 ;  /* 0x0000000a000a7308 */ /* 0x000e620000000800 */
[----:B0-----:R-:W-:Y:S01]  /*c620*/  FSEL R200, R177, -INF , !P2 ;  /* 0xff800000b1c87808 */ /* 0x001fe20005000000 */
[--C-:B------:R-:W-:Y:S01]  /*c630*/  FFMA.FTZ R177, R182, UR7, -R212.reuse ;  /* 0x00000007b6b17c23 */ /* 0x100fe200080108d4 */
[----:B------:R-:W-:Y:S01]  /*c640*/  FMNMX.FTZ R6, R166, R197, !PT ;  /* 0x000000c5a6067209 */ /* 0x000fe20007810000 */
[----:B------:R-:W-:-:S03]  /*c650*/  FFMA.FTZ R182, R191, UR7, -R212 ;  /* 0x00000007bfb67c23 */ /* 0x000fc600080108d4 */
[----:B------:R-:W-:Y:S01]  /*c660*/  FMNMX.FTZ R199, R167, R6, !PT ;  /* 0x00000006a7c77209 */ /* 0x000fe20007810000 */
[----:B------:R-:W0:Y:S03]  /*c670*/  MUFU.EX2 R152, R152 ;  /* 0x0000009800987308 */ /* 0x000e260000000800 */
[----:B------:R-:W-:-:S04]  /*c680*/  FMNMX.FTZ R6, R168, R199, !PT ;  /* 0x000000c7a8067209 */ /* 0x000fc80007810000 */
[----:B------:R-:W-:Y:S01]  /*c690*/  FMNMX.FTZ R199, R169, R6, !PT ;  /* 0x00000006a9c77209 */ /* 0x000fe20007810000 */
[----:B------:R-:W2:Y:S01]  /*c6a0*/  MUFU.EX2 R155, R194 ;  /* 0x000000c2009b7308 */ /* 0x000ea20000000800 */
[----:B-1----:R-:W-:Y:S01]  /*c6b0*/  FFMA.FTZ R189, R10, R4, R21 ;  /* 0x000000040abd7223 */ /* 0x002fe20000010015 */
[-C--:B------:R-:W-:Y:S01]  /*c6c0*/  FMUL.FTZ R24, R24, R10.reuse ;  /* 0x0000000a18187220 */ /* 0x080fe20000410000 */
[----:B------:R-:W-:Y:S01]  /*c6d0*/  FMNMX.FTZ R6, R170, R199, !PT ;  /* 0x000000c7aa067209 */ /* 0x000fe20007810000 */
[-C--:B------:R-:W-:Y:S01]  /*c6e0*/  FMUL.FTZ R25, R25, R10.reuse ;  /* 0x0000000a19197220 */ /* 0x080fe20000410000 */
[-C--:B------:R-:W-:Y:S01]  /*c6f0*/  FMUL.FTZ R28, R28, R10.reuse ;  /* 0x0000000a1c1c7220 */ /* 0x080fe20000410000 */
[----:B------:R-:W-:Y:S01]  /*c700*/  FMUL.FTZ R29, R29, R10 ;  /* 0x0000000a1d1d7220 */ /* 0x000fe20000410000 */
[----:B------:R-:W-:Y:S01]  /*c710*/  FMNMX.FTZ R201, R171, R6, !PT ;  /* 0x00000006abc97209 */ /* 0x000fe20007810000 */
[----:B------:R-:W1:Y:S01]  /*c720*/  MUFU.EX2 R156, R156 ;  /* 0x0000009c009c7308 */ /* 0x000e620000000800 */
[C---:B0-----:R-:W-:Y:S01]  /*c730*/  FADD.FTZ R189, R152.reuse, R189 ;  /* 0x000000bd98bd7221 */ /* 0x041fe20000010000 */
[----:B------:R-:W-:Y:S01]  /*c740*/  F2FP.F16.F32.PACK_AB R152, R152, R21 ;  /* 0x000000159898723e */ /* 0x000fe200000000ff */
[-C--:B------:R-:W-:Y:S01]  /*c750*/  FMUL.FTZ R32, R32, R10.reuse ;  /* 0x0000000a20207220 */ /* 0x080fe20000410000 */
[----:B------:R-:W-:Y:S01]  /*c760*/  FMNMX.FTZ R201, R172, R201, !PT ;  /* 0x000000c9acc97209 */ /* 0x000fe20007810000 */
[----:B------:R-:W-:Y:S01]  /*c770*/  FADD.FTZ R4, R14, R189 ;  /* 0x000000bd0e047221 */ /* 0x000fe20000010000 */
[-C--:B------:R-:W-:Y:S01]  /*c780*/  FMUL.FTZ R33, R33, R10.reuse ;  /* 0x0000000a21217220 */ /* 0x080fe20000410000 */
[-C--:B------:R-:W-:Y:S01]  /*c790*/  FMUL.FTZ R36, R36, R10.reuse ;  /* 0x0000000a24247220 */ /* 0x080fe20000410000 */
[----:B------:R-:W-:Y:S01]  /*c7a0*/  FMNMX.FTZ R201, R184, R201, !PT ;  /* 0x000000c9b8c97209 */ /* 0x000fe20007810000 */
[----:B------:R0:W-:Y:S01]  /*c7b0*/  MUFU.EX2 R194, R203 ;  /* 0x000000cb00c27308 */ /* 0x0001e20000000800 */
[-C--:B------:R-:W-:Y:S01]  /*c7c0*/  FMUL.FTZ R37, R37, R10.reuse ;  /* 0x0000000a25257220 */ /* 0x080fe20000410000 */
[-C--:B------:R-:W-:Y:S01]  /*c7d0*/  FMUL.FTZ R40, R40, R10.reuse ;  /* 0x0000000a28287220 */ /* 0x080fe20000410000 */
[----:B------:R-:W-:Y:S01]  /*c7e0*/  FMNMX.FTZ R6, R198, R201, !PT ;  /* 0x000000c9c6067209 */ /* 0x000fe20007810000 */
[--C-:B------:R-:W-:Y:S01]  /*c7f0*/  FFMA.FTZ R201, R180, UR7, -R212.reuse ;  /* 0x00000007b4c97c23 */ /* 0x100fe200080108d4 */
[--C-:B------:R-:W-:Y:S01]  /*c800*/  FFMA.FTZ R180, R192, UR7, -R212.reuse ;  /* 0x00000007c0b47c23 */ /* 0x100fe200080108d4 */
[----:B------:R-:W-:Y:S01]  /*c810*/  FMUL.FTZ R41, R41, R10 ;  /* 0x0000000a29297220 */ /* 0x000fe20000410000 */
[----:B------:R-:W-:Y:S01]  /*c820*/  FMNMX.FTZ R175, R193, R6, !PT ;  /* 0x00000006c1af7209 */ /* 0x000fe20007810000 */
[----:B------:R-:W-:Y:S01]  /*c830*/  MUFU.EX2 R197, R202 ;  /* 0x000000ca00c57308 */ /* 0x000fe20000000800 */
[-C--:B------:R-:W-:Y:S01]  /*c840*/  FMUL.FTZ R44, R44, R10.reuse ;  /* 0x0000000a2c2c7220 */ /* 0x080fe20000410000 */
[-C--:B------:R-:W-:Y:S01]  /*c850*/  FMUL.FTZ R45, R45, R10.reuse ;  /* 0x0000000a2d2d7220 */ /* 0x080fe20000410000 */
[----:B------:R-:W-:Y:S01]  /*c860*/  FMNMX.FTZ R6, R200, R175, !PT ;  /* 0x000000afc8067209 */ /* 0x000fe20007810000 */
[-C--:B------:R-:W-:Y:S01]  /*c870*/  FMUL.FTZ R48, R48, R10.reuse ;  /* 0x0000000a30307220 */ /* 0x080fe20000410000 */
[-C--:B------:R-:W-:Y:S01]  /*c880*/  FMUL.FTZ R49, R49, R10.reuse ;  /* 0x0000000a31317220 */ /* 0x080fe20000410000 */
[-C--:B------:R-:W-:Y:S01]  /*c890*/  FMUL.FTZ R52, R52, R10.reuse ;  /* 0x0000000a34347220 */ /* 0x080fe20000410000 */
[-C--:B------:R-:W-:Y:S01]  /*c8a0*/  FMUL.FTZ R53, R53, R10.reuse ;  /* 0x0000000a35357220 */ /* 0x080fe20000410000 */
[----:B------:R-:W3:Y:S01]  /*c8b0*/  SHFL.BFLY PT, R181, R6, 0x2, 0x1f ;  /* 0x0c401f0006b57f89 */ /* 0x000ee200000e0000 */
        /* <DEDUP_REMOVED lines=23> */
[----:B---3--:R-:W-:Y:S01]  /*ca30*/  FMNMX.FTZ R191, R6, R181, !PT ;  /* 0x000000b506bf7209 */ /* 0x008fe20007810000 */
[--C-:B------:R-:W-:Y:S01]  /*ca40*/  FFMA.FTZ R181, R190, UR7, -R212.reuse ;  /* 0x00000007beb57c23 */ /* 0x100fe200080108d4 */
[----:B------:R-:W-:Y:S01]  /*ca50*/  FFMA.FTZ R190, R183, UR7, -R212 ;  /* 0x00000007b7be7c23 */ /* 0x000fe200080108d4 */
[----:B------:R-:W-:Y:S01]  /*ca60*/  MUFU.EX2 R174, R174 ;  /* 0x000000ae00ae7308 */ /* 0x000fe20000000800 */
[-C--:B------:R-:W-:Y:S01]  /*ca70*/  FMUL.FTZ R96, R96, R10.reuse ;  /* 0x0000000a60607220 */ /* 0x080fe20000410000 */
[----:B------:R-:W3:Y:S01]  /*ca80*/  SHFL.BFLY PT, R6, R191, 0x1, 0x1f ;  /* 0x0c201f00bf067f89 */ /* 0x000ee200000e0000 */
        /* <DEDUP_REMOVED lines=22> */
[----:B------:R-:W-:Y:S01]  /*cbf0*/  FMUL.FTZ R136, R136, R10 ;  /* 0x0000000a88887220 */ /* 0x000fe20000410000 */
[----:B---3--:R-:W-:Y:S01]  /*cc00*/  FMNMX.FTZ R6, R191, R6, !PT ;  /* 0x00000006bf067209 */ /* 0x008fe20007810000 */
[-C--:B------:R-:W-:Y:S01]  /*cc10*/  FMUL.FTZ R137, R137, R10.reuse ;  /* 0x0000000a89897220 */ /* 0x080fe20000410000 */
[-C--:B------:R-:W-:Y:S01]  /*cc20*/  FMUL.FTZ R140, R140, R10.reuse ;  /* 0x0000000a8c8c7220 */ /* 0x080fe20000410000 */
[-C--:B------:R-:W-:Y:S01]  /*cc30*/  FMUL.FTZ R141, R141, R10.reuse ;  /* 0x0000000a8d8d7220 */ /* 0x080fe20000410000 */
[C---:B------:R-:W-:Y:S01]  /*cc40*/  FSETP.NEU.FTZ.AND P1, PT, R6.reuse, -INF , PT ;  /* 0xff8000000600780b */ /* 0x040fe20003f3d000 */
[----:B------:R-:W-:Y:S01]  /*cc50*/  FMUL.FTZ R191, R6, UR7 ;  /* 0x0000000706bf7c20 */ /* 0x000fe20008410000 */
[----:B------:R-:W3:Y:S01]  /*cc60*/  MUFU.EX2 R180, R180 ;  /* 0x000000b400b47308 */ /* 0x000ee20000000800 */
[-C--:B------:R-:W-:Y:S01]  /*cc70*/  FMUL.FTZ R144, R144, R10.reuse ;  /* 0x0000000a90907220 */ /* 0x080fe20000410000 */
[-C--:B------:R-:W-:Y:S01]  /*cc80*/  FMUL.FTZ R145, R145, R10.reuse ;  /* 0x0000000a91917220 */ /* 0x080fe20000410000 */
[-C--:B------:R-:W-:Y:S01]  /*cc90*/  FMUL.FTZ R148, R148, R10.reuse ;  /* 0x0000000a94947220 */ /* 0x080fe20000410000 */
[----:B------:R-:W-:Y:S01]  /*cca0*/  FSEL R191, R191, RZ, P1 ;  /* 0x000000ffbfbf7208 */ /* 0x000fe20000800000 */
[----:B------:R-:W-:-:S03]  /*ccb0*/  FMUL.FTZ R149, R149, R10 ;  /* 0x0000000a95957220 */ /* 0x000fc60000410000 */
[----:B------:R-:W-:Y:S01]  /*ccc0*/  MUFU.EX2 R179, R179 ;  /* 0x000000b300b37308 */ /* 0x000fe20000000800 */
[--C-:B------:R-:W-:Y:S01]  /*ccd0*/  FFMA.FTZ R183, R20, UR7, -R191.reuse ;  /* 0x0000000714b77c23 */ /* 0x100fe200080108bf */
[--C-:B------:R-:W-:Y:S01]  /*cce0*/  FFMA.FTZ R20, R153, UR7, -R191.reuse ;  /* 0x0000000799147c23 */ /* 0x100fe200080108bf */
[----:B--2---:R-:W-:Y:S01]  /*ccf0*/  FADD.FTZ R153, R155, R4 ;  /* 0x000000049b997221 */ /* 0x004fe20000010000 */
[--C-:B------:R-:W-:Y:S01]  /*cd00*/  FFMA.FTZ R189, R154, UR7, -R191.reuse ;  /* 0x000000079abd7c23 */ /* 0x100fe200080108bf */
[--C-:B------:R-:W-:Y:S01]  /*cd10*/  FFMA.FTZ R211, R163, UR7, -R191.reuse ;  /* 0x00000007a3d37c23 */ /* 0x100fe200080108bf */
[----:B0-----:R-:W-:Y:S01]  /*cd20*/  FFMA.FTZ R203, R166, UR7, -R191 ;  /* 0x00000007a6cb7c23 */ /* 0x001fe200080108bf */
[----:B-1----:R-:W-:Y:S01]  /*cd30*/  FADD.FTZ R4, R156, R153 ;  /* 0x000000999c047221 */ /* 0x002fe20000010000 */
[----:B------:R-:W0:Y:S01]  /*cd40*/  MUFU.EX2 R182, R182 ;  /* 0x000000b600b67308 */ /* 0x000e220000000800 */
[----:B---3--:R-:W-:Y:S01]  /*cd50*/  F2FP.F16.F32.PACK_AB R166, R180, R177 ;  /* 0x000000b1b4a6723e */ /* 0x008fe200000000ff */
        /* <DEDUP_REMOVED lines=14> */
[----:B------:R-:W-:Y:S01]  /*ce40*/  FSEL R153, R6, RZ, P1 ;  /* 0x000000ff06997208 */ /* 0x000fe20000800000 */
[----:B------:R-:W2:Y:S01]  /*ce50*/  MUFU.EX2 R186, R186 ;  /* 0x000000ba00ba7308 */ /* 0x000ea20000000800 */
[--C-:B------:R-:W-:Y:S01]  /*ce60*/  FFMA.FTZ R169, R169, UR7, -R191.reuse ;  /* 0x00000007a9a97c23 */ /* 0x100fe200080108bf */
[----:B------:R-:W-:Y:S01]  /*ce70*/  FADD.FTZ R4, R199, R4 ;  /* 0x00000004c7047221 */ /* 0x000fe20000010000 */
[--C-:B------:R-:W-:Y:S01]  /*ce80*/  FFMA.FTZ R171, R171, UR7, -R191.reuse ;  /* 0x00000007abab7c23 */ /* 0x100fe200080108bf */
[--C-:B------:R-:W-:Y:S01]  /*ce90*/  FFMA.FTZ R198, R198, UR7, -R191.reuse ;  /* 0x00000007c6c67c23 */ /* 0x100fe200080108bf */
[--C-:B------:R-:W-:Y:S01]  /*cea0*/  FFMA.FTZ R193, R193, UR7, -R191.reuse ;  /* 0x00000007c1c17c23 */ /* 0x100fe200080108bf */
[----:B------:R-:W-:Y:S01]  /*ceb0*/  FADD.FTZ R201, R173, R4 ;  /* 0x00000004adc97221 */ /* 0x000fe20000010000 */
[----:B------:R-:W-:Y:S01]  /*cec0*/  FADD.FTZ R4, -R153, R12 ;  /* 0x0000000c99047221 */ /* 0x000fe20000010100 */
[----:B------:R-:W-:Y:S01]  /*ced0*/  MUFU.EX2 R192, R192 ;  /* 0x000000c000c07308 */ /* 0x000fe20000000800 */
[----:B------:R-:W-:Y:S01]  /*cee0*/  FFMA.FTZ R12, R160, UR7, -R191 ;  /* 0x00000007a00c7c23 */ /* 0x000fe200080108bf */
[----:B------:R-:W-:Y:S01]  /*cef0*/  FADD.FTZ R154, R174, R201 ;  /* 0x000000c9ae9a7221 */ /* 0x000fe20000010000 */
[--C-:B------:R-:W-:Y:S01]  /*cf00*/  FFMA.FTZ R201, R165, UR7, -R191.reuse ;  /* 0x00000007a5c97c23 */ /* 0x100fe200080108bf */
[----:B------:R-:W-:Y:S01]  /*cf10*/  FFMA.FTZ R165, R172, UR7, -R191 ;  /* 0x00000007aca57c23 */ /* 0x000fe200080108bf */
[----:B------:R-:W-:Y:S01]  /*cf20*/  F2FP.F16.F32.PACK_AB R156, R195, R156 ;  /* 0x0000009cc39c723e */ /* 0x000fe200000000ff */
[----:B------:R-:W-:Y:S01]  /*cf30*/  FADD.FTZ R153, R175, R154 ;  /* 0x0000009aaf997221 */ /* 0x000fe20000010000 */
[----:B------:R-:W-:Y:S01]  /*cf40*/  F2FP.F16.F32.PACK_AB R158, R197, R194 ;  /* 0x000000c2c59e723e */ /* 0x000fe200000000ff */
[----:B------:R-:W3:Y:S01]  /*cf50*/  MUFU.EX2 R187, R187 ;  /* 0x000000bb00bb7308 */ /* 0x000ee20000000800 */
[----:B------:R-:W-:Y:S01]  /*cf60*/  F2FP.F16.F32.PACK_AB R160, R199, R196 ;  /* 0x000000c4c7a0723e */ /* 0x000fe200000000ff */
[----:B------:R-:W-:Y:S01]  /*cf70*/  FADD.FTZ R154, R178, R153 ;  /* 0x00000099b29a7221 */ /* 0x000fe20000010000 */
[----:B------:R-:W-:Y:S01]  /*cf80*/  FFMA.FTZ R153, R168, UR7, -R191 ;  /* 0x00000007a8997c23 */ /* 0x000fe200080108bf */
[----:B0-----:R-:W-:-:S02]  /*cf90*/  F2FP.F16.F32.PACK_AB R168, R182, R179 ;  /* 0x000000b3b6a8723e */ /* 0x001fc400000000ff */
[----:B------:R-:W-:Y:S01]  /*cfa0*/  FADD.FTZ R163, R177, R154 ;  /* 0x0000009ab1a37221 */ /* 0x000fe20000010000 */
[----:B------:R-:W-:Y:S01]  /*cfb0*/  FMUL.FTZ R177, R4, UR7 ;  /* 0x0000000704b17c20 */ /* 0x000fe20008410000 */
[----:B------:R-:W-:Y:S02]  /*cfc0*/  MUFU.EX2 R183, R183 ;  /* 0x000000b700b77308 */ /* 0x000fe40000000800 */
[----:B------:R-:W-:Y:S01]  /*cfd0*/  FADD.FTZ R154, R180, R163 ;  /* 0x000000a3b49a7221 */ /* 0x000fe20000010000 */
[--C-:B------:R-:W-:Y:S01]  /*cfe0*/  FFMA.FTZ R163, R170, UR7, -R191.reuse ;  /* 0x00000007aaa37c23 */ /* 0x100fe200080108bf */
[----:B------:R-:W-:Y:S02]  /*cff0*/  FFMA.FTZ R191, R200, UR7, -R191 ;  /* 0x00000007c8bf7c23 */ /* 0x000fe400080108bf */
[----:B------:R-:W-:Y:S02]  /*d000*/  FADD.FTZ R213, R179, R154 ;  /* 0x0000009ab3d57221 */ /* 0x000fe40000010000 */
[----:B------:R-:W0:Y:S02]  /*d010*/  MUFU.EX2 R177, R177 ;  /* 0x000000b100b17308 */ /* 0x000e240000000800 */
[----:B------:R-:W-:-:S04]  /*d020*/  FADD.FTZ R154, R182, R213 ;  /* 0x000000d5b69a7221 */ /* 0x000fc80000010000 */
[----:B-1----:R-:W-:Y:S01]  /*d030*/  FADD.FTZ R213, R181, R154 ;  /* 0x0000009ab5d57221 */ /* 0x002fe20000010000 */
[----:B------:R-:W-:Y:S01]  /*d040*/  F2FP.F16.F32.PACK_AB R154, R155, R14 ;  /* 0x0000000e9b9a723e */ /* 0x000fe200000000ff */
[----:B------:R-:W1:Y:S02]  /*d050*/  MUFU.EX2 R188, R188 ;  /* 0x000000bc00bc7308 */ /* 0x000e640000000800 */
[----:B--2---:R-:W-:-:S04]  /*d060*/  FADD.FTZ R164, R186, R213 ;  /* 0x000000d5baa47221 */ /* 0x004fc80000010000 */
[----:B---3--:R-:W-:Y:S01]  /*d070*/  FADD.FTZ R155, R187, R164 ;  /* 0x000000a4bb9b7221 */ /* 0x008fe20000010000 */
[----:B------:R-:W-:Y:S01]  /*d080*/  F2FP.F16.F32.PACK_AB R164, R178, R175 ;  /* 0x000000afb2a4723e */ /* 0x000fe200000000ff */
[----:B------:R-:W2:Y:S01]  /*d090*/  MUFU.EX2 R20, R20 ;  /* 0x0000001400147308 */ /* 0x000ea20000000800 */
[----:B0-----:R-:W-:Y:S01]  /*d0a0*/  FFMA.FTZ R180, R177, R3, R192 ;  /* 0x00000003b1b47223 */ /* 0x001fe200000100c0 */
[-C--:B------:R-:W-:Y:S01]  /*d0b0*/  FMUL.FTZ R26, R26, R177.reuse ;  /* 0x000000b11a1a7220 */ /* 0x080fe20000410000 */
[-C--:B------:R-:W-:Y:S01]  /*d0c0*/  FMUL.FTZ R27, R27, R177.reuse ;  /* 0x000000b11b1b7220 */ /* 0x080fe20000410000 */
[-C--:B------:R-:W-:Y:S01]  /*d0d0*/  FMUL.FTZ R30, R30, R177.reuse ;  /* 0x000000b11e1e7220 */ /* 0x080fe20000410000 */
[----:B------:R-:W-:Y:S01]  /*d0e0*/  FADD.FTZ R3, R183, R180 ;  /* 0x000000b4b7037221 */ /* 0x000fe20000010000 */
[-C--:B------:R-:W-:Y:S01]  /*d0f0*/  FMUL.FTZ R31, R31, R177.reuse ;  /* 0x000000b11f1f7220 */ /* 0x080fe20000410000 */
[----:B------:R-:W-:Y:S01]  /*d100*/  FMUL.FTZ R34, R34, R177 ;  /* 0x000000b122227220 */ /* 0x000fe20000410000 */
[----:B------:R-:W0:Y:S01]  /*d110*/  MUFU.EX2 R185, R185 ;  /* 0x000000b900b97308 */ /* 0x000e220000000800 */
[C---:B-1----:R-:W-:Y:S01]  /*d120*/  FADD.FTZ R170, R188.reuse, R155 ;  /* 0x0000009bbcaa7221 */ /* 0x042fe20000010000 */
        /* <DEDUP_REMOVED lines=47> */
[C---:B-1----:R-:W-:Y:S01]  /*d420*/  FADD.FTZ R180, R202.reuse, R155 ;  /* 0x0000009bcab47221 */ /* 0x042fe20000010000 */
[----:B------:R-:W-:Y:S01]  /*d430*/  F2FP.F16.F32.PACK_AB R155, R189, R20 ;  /* 0x00000014bd9b723e */ /* 0x000fe200000000ff */
[----:B------:R-:W-:Y:S01]  /*d440*/  FMUL.FTZ R103, R103, R177 ;  /* 0x000000b167677220 */ /* 0x000fe20000410000 */
[----:B------:R-:W-:Y:S01]  /*d450*/  F2FP.F16.F32.PACK_AB R157, R202, R157 ;  /* 0x0000009dca9d723e */ /* 0x000fe200000000ff */
        /* <DEDUP_REMOVED lines=11> */
[----:B------:R3:W4:Y:S01]  /*d510*/  MUFU.EX2 R184, R162 ;  /* 0x000000a200b87308 */ /* 0x0007220000000800 */
        /* <DEDUP_REMOVED lines=8> */
[----:B---3--:R-:W-:Y:S01]  /*d5a0*/  F2FP.F16.F32.PACK_AB R162, R174, R173 ;  /* 0x000000adaea2723e */ /* 0x008fe200000000ff */
[----:B------:R-:W-:Y:S01]  /*d5b0*/  FMUL.FTZ R139, R139, R177 ;  /* 0x000000b18b8b7220 */ /* 0x000fe20000410000 */
[----:B------:R-:W-:Y:S01]  /*d5c0*/  F2FP.F16.F32.PACK_AB R174, R190, R185 ;  /* 0x000000b9beae723e */ /* 0x000fe200000000ff */
[-C--:B------:R-:W-:Y:S01]  /*d5d0*/  FMUL.FTZ R142, R142, R177.reuse ;  /* 0x000000b18e8e7220 */ /* 0x080fe20000410000 */
[-C--:B------:R-:W-:Y:S01]  /*d5e0*/  FMUL.FTZ R143, R143, R177.reuse ;  /* 0x000000b18f8f7220 */ /* 0x080fe20000410000 */
[-C--:B------:R-:W-:Y:S01]  /*d5f0*/  FMUL.FTZ R146, R146, R177.reuse ;  /* 0x000000b192927220 */ /* 0x080fe20000410000 */
[-C--:B------:R-:W-:Y:S01]  /*d600*/  FMUL.FTZ R147, R147, R177.reuse ;  /* 0x000000b193937220 */ /* 0x080fe20000410000 */
[----:B------:R2:W-:Y:S01]  /*d610*/  MUFU.EX2 R3, R153 ;  /* 0x0000009900037308 */ /* 0x0005e20000000800 */
[-C--:B------:R-:W-:Y:S01]  /*d620*/  FMUL.FTZ R150, R150, R177.reuse ;  /* 0x000000b196967220 */ /* 0x080fe20000410000 */
[----:B------:R-:W-:-:S06]  /*d630*/  FMUL.FTZ R151, R151, R177 ;  /* 0x000000b197977220 */ /* 0x000fcc0000410000 */
[----:B------:R-:W3:Y:S01]  /*d640*/  MUFU.EX2 R21, R212 ;  /* 0x000000d400157308 */ /* 0x000ee20000000800 */
[----:B--2---:R-:W-:Y:S01]  /*d650*/  FADD.FTZ R153, R159, R180 ;  /* 0x000000b49f997221 */ /* 0x004fe20000010000 */
[----:B0-----:R-:W-:-:S03]  /*d660*/  F2FP.F16.F32.PACK_AB R159, R12, R159 ;  /* 0x0000009f0c9f723e */ /* 0x001fc600000000ff */
[----:B------:R-:W-:-:S03]  /*d670*/  FADD.FTZ R182, R12, R153 ;  /* 0x000000990cb67221 */ /* 0x000fc60000010000 */
[----:B------:R-:W0:Y:S01]  /*d680*/  MUFU.EX2 R201, R201 ;  /* 0x000000c900c97308 */ /* 0x000e220000000800 */
[----:B-1----:R-:W-:Y:S01]  /*d690*/  FADD.FTZ R153, R161, R182 ;  /* 0x000000b6a1997221 */ /* 0x002fe20000010000 */
[----:B----4-:R-:W-:-:S03]  /*d6a0*/  F2FP.F16.F32.PACK_AB R161, R184, R161 ;  /* 0x000000a1b8a1723e */ /* 0x010fc600000000ff */
[----:B------:R-:W-:-:S03]  /*d6b0*/  FADD.FTZ R153, R184, R153 ;  /* 0x00000099b8997221 */ /* 0x000fc60000010000 */
[----:B------:R-:W1:Y:S01]  /*d6c0*/  MUFU.EX2 R178, R203 ;  /* 0x000000cb00b27308 */ /* 0x000e620000000800 */
[----:B-----5:R-:W-:-:S04]  /*d6d0*/  FADD.FTZ R186, R14, R153 ;  /* 0x000000990eba7221 */ /* 0x020fc80000010000 */
[----:B---3--:R-:W-:-:S03]  /*d6e0*/  FADD.FTZ R186, R21, R186 ;  /* 0x000000ba15ba7221 */ /* 0x008fc60000010000 */
[----:B------:R-:W2:Y:S01]  /*d6f0*/  MUFU.EX2 R210, R210 ;  /* 0x000000d200d27308 */ /* 0x000ea20000000800 */
[----:B0-----:R-:W-:-:S07]  /*d700*/  FADD.FTZ R153, R201, R186 ;  /* 0x000000bac9997221 */ /* 0x001fce0000010000 */
[----:B------:R-:W0:Y:S01]  /*d710*/  MUFU.EX2 R169, R169 ;  /* 0x000000a900a97308 */ /* 0x000e220000000800 */
[----:B-1----:R-:W-:-:S07]  /*d720*/  FADD.FTZ R153, R178, R153 ;  /* 0x00000099b2997221 */ /* 0x002fce0000010000 */
[----:B------:R-:W1:Y:S01]  /*d730*/  MUFU.EX2 R180, R163 ;  /* 0x000000a300b47308 */ /* 0x000e620000000800 */
[----:B--2---:R-:W-:-:S04]  /*d740*/  FADD.FTZ R186, R210, R153 ;  /* 0x00000099d2ba7221 */ /* 0x004fc80000010000 */
[----:B------:R-:W-:-:S03]  /*d750*/  FADD.FTZ R186, R3, R186 ;  /* 0x000000ba03ba7221 */ /* 0x000fc60000010000 */
[----:B------:R-:W2:Y:S01]  /*d760*/  MUFU.EX2 R171, R171 ;  /* 0x000000ab00ab7308 */ /* 0x000ea20000000800 */
[----:B0-----:R-:W-:-:S07]  /*d770*/  FADD.FTZ R153, R169, R186 ;  /* 0x000000baa9997221 */ /* 0x001fce0000010000 */
[----:B------:R0:W3:Y:S01]  /*d780*/  MUFU.EX2 R182, R165 ;  /* 0x000000a500b67308 */ /* 0x0000e20000000800 */
[C---:B-1----:R-:W-:Y:S01]  /*d790*/  FADD.FTZ R186, R180.reuse, R153 ;  /* 0x00000099b4ba7221 */ /* 0x042fe20000010000 */
[----:B------:R-:W-:-:S06]  /*d7a0*/  F2FP.F16.F32.PACK_AB R169, R180, R169 ;  /* 0x000000a9b4a9723e */ /* 0x000fcc00000000ff */
[----:B------:R1:W4:Y:S01]  /*d7b0*/  MUFU.EX2 R173, R167 ;  /* 0x000000a700ad7308 */ /* 0x0003220000000800 */
[----:B--2---:R-:W-:Y:S01]  /*d7c0*/  FADD.FTZ R153, R171, R186 ;  /* 0x000000baab997221 */ /* 0x004fe20000010000 */
[----:B0-----:R-:W-:-:S06]  /*d7d0*/  F2FP.F16.F32.PACK_AB R165, R178, R201 ;  /* 0x000000c9b2a5723e */ /* 0x001fcc00000000ff */
[----:B------:R-:W0:Y:S01]  /*d7e0*/  MUFU.EX2 R198, R198 ;  /* 0x000000c600c67308 */ /* 0x000e220000000800 */
[C---:B---3--:R-:W-:Y:S01]  /*d7f0*/  FADD.FTZ R188, R182.reuse, R153 ;  /* 0x00000099b6bc7221 */ /* 0x048fe20000010000 */
[----:B-1----:R-:W-:Y:S02]  /*d800*/  F2FP.F16.F32.PACK_AB R167, R3, R210 ;  /* 0x000000d203a7723e */ /* 0x002fe400000000ff */
[----:B------:R-:W-:Y:S02]  /*d810*/  F2FP.F16.F32.PACK_AB R153, R183, R192 ;  /* 0x000000c0b799723e */ /* 0x000fe400000000ff */
[----:B------:R-:W-:Y:S02]  /*d820*/  F2FP.F16.F32.PACK_AB R171, R182, R171 ;  /* 0x000000abb6ab723e */ /* 0x000fe400000000ff */
[----:B------:R-:W1:Y:S01]  /*d830*/  MUFU.EX2 R175, R193 ;  /* 0x000000c100af7308 */ /* 0x000e620000000800 */
[----:B----4-:R-:W-:-:S07]  /*d840*/  FADD.FTZ R163, R173, R188 ;  /* 0x000000bcada37221 */ /* 0x010fce0000010000 */
[----:B------:R-:W2:Y:S01]  /*d850*/  MUFU.EX2 R186, R191 ;  /* 0x000000bf00ba7308 */ /* 0x000ea20000000800 */
[C---:B0-----:R-:W-:Y:S01]  /*d860*/  FADD.FTZ R10, R198.reuse, R163 ;  /* 0x000000a3c60a7221 */ /* 0x041fe20000010000 */
[----:B------:R-:W-:Y:S02]  /*d870*/  F2FP.F16.F32.PACK_AB R163, R21, R14 ;  /* 0x0000000e15a3723e */ /* 0x000fe400000000ff */
[----:B------:R-:W-:Y:S01]  /*d880*/  F2FP.F16.F32.PACK_AB R173, R198, R173 ;  /* 0x000000adc6ad723e */ /* 0x000fe200000000ff */
[----:B-1----:R-:W-:-:S04]  /*d890*/  FADD.FTZ R3, R175, R10 ;  /* 0x0000000aaf037221 */ /* 0x002fc80000010000 */
[C---:B--2---:R-:W-:Y:S01]  /*d8a0*/  FADD.FTZ R3, R186.reuse, R3 ;  /* 0x00000003ba037221 */ /* 0x044fe20000010000 */
[----:B------:R-:W-:Y:S01]  /*d8b0*/  F2FP.F16.F32.PACK_AB R175, R186, R175 ;  /* 0x000000afbaaf723e */ /* 0x000fe200000000ff */
[----:B------:R-:W-:Y:S06]  /*d8c0*/  @!P0 BRA `(.L_x_1810) ;  /* 0x0000000000048947 */ /* 0x000fec0003800000 */
[----:B------:R-:W-:Y:S01]  /*d8d0*/  BPT.TRAP 0x1 ;  /* 0x000000040000795c */ /* 0x000fe20000300000 */
.L_x_1810:
[----:B------:R0:W1:Y:S01]  /*d8e0*/  SYNCS.PHASECHK.TRANS64.TRYWAIT P1, [UR27+0x22850], R9 ;  /* 0x02285009ff0075a7 */ /* 0x000062000802015b */
[----:B------:R-:W-:Y:S05]  /*d8f0*/  @!P0 BRA `(.L_x_1811) ;  /* 0x0000000000048947 */ /* 0x000fea0003800000 */
[----:B------:R-:W-:Y:S01]  /*d900*/  BPT.TRAP 0x1 ;  /* 0x000000040000795c */ /* 0x000fe20000300000 */
.L_x_1811:
[----:B-1----:R-:W-:Y:S05]  /*d910*/  @P1 BRA `(.L_x_1812) ;  /* 0x0000000000081947 */ /* 0x002fea0003800000 */
[----:B------:R-:W1:Y:S02]  /*d920*/  SYNCS.PHASECHK.TRANS64.TRYWAIT P1, [UR27+0x22850], R9 ;  /* 0x02285009ff0075a7 */ /* 0x000e64000802015b */
[----:B-1----:R-:W-:Y:S05]  /*d930*/  @!P1 BRA `(.L_x_1813) ;  /* 0x0000008800609947 */ /* 0x002fea0003800000 */
.L_x_1812:
        /* <DEDUP_REMOVED lines=49> */
.L_x_1797:
[----:B------:R-:W0:Y:S01]  /*dc50*/  SHFL.BFLY PT, R5, R4, 0x2, 0x1f ;  /* 0x0c401f0004057f89 */ /* 0x000e2200000e0000 */
[----:B------:R-:W-:Y:S01]  /*dc60*/  IMAD.MOV.U32 R17, RZ, RZ, RZ ;  /* 0x000000ffff117224 */ /* 0x000fe200078e00ff */
[----:B------:R-:W-:Y:S01]  /*dc70*/  UIADD3 UR37, UR37, 0x1, URZ ;  /* 0x0000000125257890 */ /* 0x000fe2000fffe03f */
[----:B------:R-:W-:Y:S01]  /*dc80*/  IMAD.MOV.U32 R13, RZ, RZ, RZ ;  /* 0x000000ffff0d7224 */ /* 0x000fe200078e00ff */
[----:B------:R-:W1:Y:S01]  /*dc90*/  SHFL.BFLY PT, R10, R3, 0x2, 0x1f ;  /* 0x0c401f00030a7f89 */ /* 0x000e6200000e0000 */
[----:B------:R-:W-:Y:S01]  /*dca0*/  IMAD.U32 R18, RZ, RZ, UR7 ;  /* 0x00000007ff127e24 */ /* 0x000fe2000f8e00ff */
[----:B------:R-:W-:Y:S01]  /*dcb0*/  UISETP.NE.AND UP0, UPT, UR37, 0x2, UPT ;  /* 0x000000022500788c */ /* 0x000fe2000bf05270 */
[----:B------:R-:W-:Y:S01]  /*dcc0*/  IMAD.MOV.U32 R20, RZ, RZ, -0x800000 ;  /* 0xff800000ff147424 */ /* 0x000fe200078e00ff */
[----:B------:R2:W-:Y:S06]  /*dcd0*/  BAR.ARV R8, 0x100 ;  /* 0x000400080000751d */ /* 0x0005ec0000002000 */
[----:B------:R-:W-:-:S02]  /*dce0*/  USEL UR4, URZ, 0x1, UP0 ;  /* 0x000000013f047887 */ /* 0x000fc40008000000 */
[----:B------:R-:W-:Y:S06]  /*dcf0*/  BAR.ARV 0x8, 0x120 ;  /* 0x0204800000007b1d */ /* 0x000fec0000002000 */
[----:B------:R-:W-:Y:S01]  /*dd00*/  PLOP3.LUT P0, PT, PT, PT, PT, 0x8, 0x0 ;  /* 0x000000000000781c */ /* 0x000fe20003f0e170 */
[----:B------:R-:W-:Y:S01]  /*dd10*/  UIADD3 UR41, UR41, 0x1, URZ ;  /* 0x0000000129297890 */ /* 0x000fe2000fffe03f */
[----:B0-----:R-:W-:Y:S01]  /*dd20*/  FADD.FTZ R5, R5, R4 ;  /* 0x0000000405057221 */ /* 0x001fe20000010000 */
[----:B------:R-:W-:Y:S02]  /*dd30*/  USEL UR37, UR37, URZ, UP0 ;  /* 0x0000003f25257287 */ /* 0x000fe40008000000 */
[----:B------:R-:W-:Y:S01]  /*dd40*/  ULOP3.LUT UR40, UR40, UR4, URZ, 0x3c, !UPT ;  /* 0x0000000428287292 */ /* 0x000fe2000f8e3c3f */
[----:B-1----:R-:W-:Y:S01]  /*dd50*/  FADD.FTZ R10, R10, R3 ;  /* 0x000000030a0a7221 */ /* 0x002fe20000010000 */
[----:B------:R-:W0:Y:S04]  /*dd60*/  SHFL.BFLY PT, R0, R5, 0x1, 0x1f ;  /* 0x0c201f0005007f89 */ /* 0x000e2800000e0000 */
[----:B------:R-:W1:Y:S01]  /*dd70*/  SHFL.BFLY PT, R9, R10, 0x1, 0x1f ;  /* 0x0c201f000a097f89 */ /* 0x000e6200000e0000 */
[----:B0-----:R-:W-:Y:S01]  /*dd80*/  FADD.FTZ R152, R5, R0 ;  /* 0x0000000005987221 */ /* 0x001fe20000010000 */
[----:B-1----:R-:W-:-:S04]  /*dd90*/  FADD.FTZ R153, R10, R9 ;  /* 0x000000090a997221 */ /* 0x002fc80000010000 */
[----:B------:R-:W-:Y:S02]  /*dda0*/  FSETP.NE.FTZ.AND P1, PT, R152, RZ, PT ;  /* 0x000000ff9800720b */ /* 0x000fe40003f35000 */
[----:B------:R-:W-:-:S11]  /*ddb0*/  FSETP.NE.FTZ.AND P2, PT, R153, RZ, PT ;  /* 0x000000ff9900720b */ /* 0x000fd60003f55000 */
[----:B------:R-:W0:Y:S01]  /*ddc0*/  @P1 MUFU.RCP R17, R152 ;  /* 0x0000009800111308 */ /* 0x000e220000001000 */
[----:B------:R-:W-:-:S07]  /*ddd0*/  @P1 FMUL.FTZ R18, R18, 0.69314718246459960938 ;  /* 0x3f31721812121820 */ /* 0x000fce0000410000 */
[----:B------:R-:W1:Y:S01]  /*dde0*/  @P2 MUFU.RCP R13, R153 ;  /* 0x00000099000d2308 */ /* 0x000e620000001000 */
[-C--:B0-----:R-:W-:Y:S01]  /*ddf0*/  FMUL.FTZ R5, R24, R17.reuse ;  /* 0x0000001118057220 */ /* 0x081fe20000410000 */
        /* <DEDUP_REMOVED lines=63> */
[----:B------:R-:W0:Y:S01]  /*e1f0*/  @P2 MUFU.LG2 R44, R153 ;  /* 0x00000099002c2308 */ /* 0x000e220000000c00 */
[----:B------:R-:W-:-:S02]  /*e200*/  IMAD.U32 R52, RZ, RZ, UR7 ;  /* 0x00000007ff347e24 */ /* 0x000fc4000f8e00ff */
[-C--:B-1----:R-:W-:Y:S01]  /*e210*/  FMUL.FTZ R175, R27, R13.reuse ;  /* 0x0000000d1baf7220 */ /* 0x082fe20000410000 */
[-C--:B------:R-:W-:Y:S01]  /*e220*/  FMUL.FTZ R159, R79, R13.reuse ;  /* 0x0000000d4f9f7220 */ /* 0x080fe20000410000 */
[-C--:B------:R-:W-:Y:S01]  /*e230*/  FMUL.FTZ R161, R75, R13.reuse ;  /* 0x0000000d4ba17220 */ /* 0x080fe20000410000 */
[----:B------:R-:W-:Y:S01]  /*e240*/  @P2 FMUL.FTZ R52, R52, 0.69314718246459960938 ;  /* 0x3f31721834342820 */ /* 0x000fe20000410000 */
[-C--:B------:R-:W-:Y:S01]  /*e250*/  FMUL.FTZ R79, R83, R13.reuse ;  /* 0x0000000d534f7220 */ /* 0x080fe20000410000 */
[----:B------:R-:W-:Y:S01]  /*e260*/  IMAD.MOV.U32 R40, RZ, RZ, -0x800000 ;  /* 0xff800000ff287424 */ /* 0x000fe200078e00ff */
        /* <DEDUP_REMOVED lines=65> */
.L_x_1744:
[----:B------:R-:W0:Y:S01]  /*e680*/  S2R R6, SR_CgaCtaId ;  /* 0x0000000000067919 */ /* 0x000e220000008800 */
[----:B------:R-:W-:Y:S01]  /*e690*/  MOV R17, 0x400 ;  /* 0x0000040000117802 */ /* 0x000fe20000000f00 */
[----:B------:R-:W-:Y:S01]  /*e6a0*/  BSSY B0, `(.L_x_1815) ;  /* 0x00002a6000007945 */ /* 0x000fe20003800000 */
[----:B------:R-:W-:Y:S02]  /*e6b0*/  BAR.SYNC.DEFER_BLOCKING 0x5, 0x120 ;  /* 0x0144800000007b1d */ /* 0x000fe40000010000 */
[----:B0-----:R-:W-:-:S05]  /*e6c0*/  LEA R17, R6, R17, 0x18 ;  /* 0x0000001106117211 */ /* 0x001fca00078ec0ff */
[----:B------:R-:W0:Y:S02]  /*e6d0*/  LDS.128 R200, [R17+0x228d0] ;  /* 0x0228d00011c87984 */ /* 0x000e240000000c00 */
[----:B0-----:R-:W-:Y:S02]  /*e6e0*/  R2UR UR6, R202 ;  /* 0x00000000ca0672ca */ /* 0x001fe400000e0000 */
[----:B------:R-:W-:Y:S01]  /*e6f0*/  R2UR UR5, R203 ;  /* 0x00000000cb0572ca */ /* 0x000fe200000e0000 */
[----:B------:R-:W-:Y:S06]  /*e700*/  BAR.ARV 0x4, 0x120 ;  /* 0x0104800000007b1d */ /* 0x000fec0000002000 */
[----:B------:R-:W-:Y:S08]  /*e710*/  @P0 BRA `(.L_x_1816) ;  /* 0x0000001c00740947 */ /* 0x000ff00003800000 */
[----:B------:R-:W0:Y:S01]  /*e720*/  S2R R6, SR_SWINHI ;  /* 0x0000000000067919 */ /* 0x000e220000002f00 */
[----:B------:R-:W-:Y:S01]  /*e730*/  F2FP.F16.F32.PACK_AB R4, R4, R5 ;  /* 0x000000050404723e */ /* 0x000fe200000000ff */
[----:B------:R-:W-:Y:S01]  /*e740*/  ULDC.64 UR8, c[0x0][0xbd8] ;  /* 0x0002f60000087ab9 */ /* 0x000fe20000000a00 */
[----:B------:R-:W-:Y:S01]  /*e750*/  F2FP.F16.F32.PACK_AB R5, R175, R26 ;  /* 0x0000001aaf05723e */ /* 0x000fe200000000ff */
[----:B------:R-:W-:Y:S01]  /*e760*/  UISETP.NE.U32.AND UP0, UPT, UR8, URZ, UPT ;  /* 0x0000003f0800728c */ /* 0x000fe2000bf05070 */
[----:B------:R-:W-:Y:S02]  /*e770*/  F2FP.F16.F32.PACK_AB R8, R8, R9 ;  /* 0x000000090808723e */ /* 0x000fe400000000ff */
[----:B------:R-:W-:Y:S01]  /*e780*/  F2FP.F16.F32.PACK_AB R10, R10, R11 ;  /* 0x0000000b0a0a723e */ /* 0x000fe200000000ff */
[----:B------:R-:W-:Y:S01]  /*e790*/  UISETP.NE.AND.EX UP0, UPT, UR9, URZ, UPT, UP0 ;  /* 0x0000003f0900728c */ /* 0x000fe2000bf05300 */
[----:B------:R-:W-:Y:S02]  /*e7a0*/  F2FP.F16.F32.PACK_AB R9, R169, R156 ;  /* 0x0000009ca909723e */ /* 0x000fe400000000ff */
[----:B------:R-:W-:Y:S01]  /*e7b0*/  F2FP.F16.F32.PACK_AB R11, R168, R155 ;  /* 0x0000009ba80b723e */ /* 0x000fe200000000ff */
[----:B------:R-:W-:Y:S01]  /*e7c0*/  ULDC.64 UR8, c[0x0][0xbd8] ;  /* 0x0002f60000087ab9 */ /* 0x000fe20000000a00 */
[----:B------:R-:W-:Y:S01]  /*e7d0*/  F2FP.F16.F32.PACK_AB R14, R14, R15 ;  /* 0x0000000f0e0e723e */ /* 0x000fe200000000ff */
[----:B------:R-:W-:Y:S01]  /*e7e0*/  UIMAD.WIDE UR8, UR43, 0x4, UR8 ;  /* 0x000000042b0878a5 */ /* 0x000fe2000f8e0208 */
        /* <DEDUP_REMOVED lines=9> */
[----:B------:R-:W-:Y:S02]  /*e880*/  MOV R34, R17 ;  /* 0x0000001100227202 */ /* 0x000fe40000000f00 */
[----:B0-----:R-:W-:Y:S02]  /*e890*/  MOV R35, R6 ;  /* 0x0000000600237202 */ /* 0x001fe40000000f00 */
[----:B------:R-:W-:Y:S02]  /*e8a0*/  F2FP.F16.F32.PACK_AB R83, R160, R83 ;  /* 0x00000053a053723e */ /* 0x000fe400000000ff */
[----:B------:R-:W-:Y:S01]  /*e8b0*/  F2FP.F16.F32.PACK_AB R89, R75, R90 ;  /* 0x0000005a4b59723e */ /* 0x000fe200000000ff */
[----:B------:R-:W-:Y:S01]  /*e8c0*/  IMAD.WIDE R6, R208, 0x2, R34 ;  /* 0x00000002d0067825 */ /* 0x000fe200078e0222 */
[----:B------:R-:W-:-:S02]  /*e8d0*/  F2FP.F16.F32.PACK_AB R96, R97, R96 ;  /* 0x000000606160723e */ /* 0x000fc400000000ff */
[----:B------:R-:W-:Y:S02]  /*e8e0*/  F2FP.F16.F32.PACK_AB R90, R93, R92 ;  /* 0x0000005c5d5a723e */ /* 0x000fe400000000ff */
        /* <DEDUP_REMOVED lines=36> */
[----:B------:R-:W-:Y:S02]  /*eb30*/  LOP3.LUT R44, R95, 0x380, RZ, 0xc0, !PT ;  /* 0x000003805f2c7812 */ /* 0x000fe400078ec0ff */
[----:B------:R-:W-:Y:S02]  /*eb40*/  LOP3.LUT R38, R13, R18, RZ, 0x3c, !PT ;  /* 0x000000120d267212 */ /* 0x000fe400078e3cff */
[----:B------:R-:W-:Y:S02]  /*eb50*/  LOP3.LUT R13, R50, 0x380, RZ, 0xc0, !PT ;  /* 0x00000380320d7812 */ /* 0x000fe400078ec0ff */
[----:B------:R-:W-:Y:S02]  /*eb60*/  LOP3.LUT R18, R179, 0x380, RZ, 0xc0, !PT ;  /* 0x00000380b3127812 */ /* 0x000fe400078ec0ff */
[----:B------:R-:W-:-:S02]  /*eb70*/  SHF.R.U64 R13, R13, 0x3, RZ ;  /* 0x000000030d0d7819 */ /* 0x000fc400000012ff */
[----:B------:R-:W-:Y:S02]  /*eb80*/  SHF.R.U64 R18, R18, 0x3, RZ ;  /* 0x0000000312127819 */ /* 0x000fe400000012ff */
[----:B------:R-:W-:Y:S02]  /*eb90*/  LOP3.LUT R50, R13, R50, RZ, 0x3c, !PT ;  /* 0x000000320d327212 */ /* 0x000fe400078e3cff */
[----:B------:R-:W-:Y:S02]  /*eba0*/  LOP3.LUT R13, R58, 0x380, RZ, 0xc0, !PT ;  /* 0x000003803a0d7812 */ /* 0x000fe400078ec0ff */
[----:B------:R-:W-:Y:S02]  /*ebb0*/  LOP3.LUT R52, R18, R179, RZ, 0x3c, !PT ;  /* 0x000000b312347212 */ /* 0x000fe400078e3cff */
[----:B------:R-:W-:Y:S02]  /*ebc0*/  LOP3.LUT R18, R185, 0x380, RZ, 0xc0, !PT ;  /* 0x00000380b9127812 */ /* 0x000fe400078ec0ff */
[----:B------:R-:W-:-:S02]  /*ebd0*/  SHF.R.U64 R13, R13, 0x3, RZ ;  /* 0x000000030d0d7819 */ /* 0x000fc400000012ff */
[----:B------:R-:W-:Y:S02]  /*ebe0*/  SHF.R.U64 R18, R18, 0x3, RZ ;  /* 0x0000000312127819 */ /* 0x000fe400000012ff */
[----:B------:R-:W-:Y:S02]  /*ebf0*/  LOP3.LUT R58, R13, R58, RZ, 0x3c, !PT ;  /* 0x0000003a0d3a7212 */ /* 0x000fe400078e3cff */
[----:B------:R-:W-:Y:S02]  /*ec00*/  MOV R13, R6 ;  /* 0x00000006000d7202 */ /* 0x000fe40000000f00 */
[----:B------:R-:W-:Y:S02]  /*ec10*/  LOP3.LUT R7, R191, 0x380, RZ, 0xc0, !PT ;  /* 0x00000380bf077812 */ /* 0x000fe400078ec0ff */
[----:B------:R-:W-:Y:S02]  /*ec20*/  LOP3.LUT R62, R18, R185, RZ, 0x3c, !PT ;  /* 0x000000b9123e7212 */ /* 0x000fe400078e3cff */
[----:B------:R-:W-:-:S02]  /*ec30*/  LOP3.LUT R18, R193, 0x380, RZ, 0xc0, !PT ;  /* 0x00000380c1127812 */ /* 0x000fc400078ec0ff */
[----:B------:R-:W-:Y:S02]  /*ec40*/  LOP3.LUT R46, R177, 0x380, RZ, 0xc0, !PT ;  /* 0x00000380b12e7812 */ /* 0x000fe400078ec0ff */
[----:B------:R-:W-:Y:S02]  /*ec50*/  LOP3.LUT R26, R94, 0x380, RZ, 0xc0, !PT ;  /* 0x000003805e1a7812 */ /* 0x000fe400078ec0ff */
[----:B------:R-:W-:Y:S02]  /*ec60*/  F2FP.F16.F32.PACK_AB R6, R29, R0 ;  /* 0x000000001d06723e */ /* 0x000fe400000000ff */
[----:B------:R-:W-:Y:S02]  /*ec70*/  SHF.R.U64 R0, R7, 0x3, RZ ;  /* 0x0000000307007819 */ /* 0x000fe400000012ff */
[----:B------:R-:W-:Y:S02]  /*ec80*/  SHF.R.U64 R42, R42, 0x3, RZ ;  /* 0x000000032a2a7819 */ /* 0x000fe400000012ff */
[----:B------:R-:W-:Y:S01]  /*ec90*/  F2FP.F16.F32.PACK_AB R7, R173, R30 ;  /* 0x0000001ead07723e */ /* 0x000fe200000000ff */
[----:B------:R-:W-:Y:S01]  /*eca0*/  BAR.SYNC.DEFER_BLOCKING 0x1, 0x100 ;  /* 0x0044000000007b1d */ /* 0x000fe20000010000 */
[----:B------:R-:W-:-:S02]  /*ecb0*/  SHF.R.U64 R44, R44, 0x3, RZ ;  /* 0x000000032c2c7819 */ /* 0x000fc400000012ff */
[----:B------:R-:W-:Y:S02]  /*ecc0*/  LOP3.LUT R54, R181, 0x380, RZ, 0xc0, !PT ;  /* 0x00000380b5367812 */ /* 0x000fe400078ec0ff */
[----:B------:R-:W-:Y:S02]  /*ecd0*/  SHF.R.U64 R18, R18, 0x3, RZ ;  /* 0x0000000312127819 */ /* 0x000fe400000012ff */
[----:B------:R-:W-:Y:S02]  /*ece0*/  SHF.R.U64 R46, R46, 0x3, RZ ;  /* 0x000000032e2e7819 */ /* 0x000fe400000012ff */
[----:B------:R-:W-:Y:S02]  /*ecf0*/  LOP3.LUT R56, R183, 0x380, RZ, 0xc0, !PT ;  /* 0x00000380b7387812 */ /* 0x000fe400078ec0ff */
[----:B------:R-:W-:Y:S02]  /*ed00*/  SHF.R.U64 R29, R26, 0x3, RZ ;  /* 0x000000031a1d7819 */ /* 0x000fe400000012ff */
[----:B------:R-:W-:-:S02]  /*ed10*/  LOP3.LUT R42, R42, R87, RZ, 0x3c, !PT ;  /* 0x000000572a2a7212 */ /* 0x000fc400078e3cff */
[----:B------:R-:W-:Y:S02]  /*ed20*/  LOP3.LUT R44, R44, R95, RZ, 0x3c, !PT ;  /* 0x0000005f2c2c7212 */ /* 0x000fe400078e3cff */
[----:B------:R-:W-:Y:S02]  /*ed30*/  SHF.R.U64 R54, R54, 0x3, RZ ;  /* 0x0000000336367819 */ /* 0x000fe400000012ff */
[----:B------:R-:W-:Y:S02]  /*ed40*/  LOP3.LUT R64, R187, 0x380, RZ, 0xc0, !PT ;  /* 0x00000380bb407812 */ /* 0x000fe400078ec0ff */
[----:B------:R-:W-:Y:S02]  /*ed50*/  LOP3.LUT R26, R18, R193, RZ, 0x3c, !PT ;  /* 0x000000c1121a7212 */ /* 0x000fe400078e3cff */
[----:B------:R-:W-:Y:S01]  /*ed60*/  LOP3.LUT R46, R46, R177, RZ, 0x3c, !PT ;  /* 0x000000b12e2e7212 */ /* 0x000fe200078e3cff */
[----:B------:R0:W-:Y:S01]  /*ed70*/  STSM.16.M88.4 [R13], R4 ;  /* 0x000000040d007844 */ /* 0x0001e20000000200 */
[----:B------:R-:W-:-:S02]  /*ed80*/  SHF.R.U64 R56, R56, 0x3, RZ ;  /* 0x0000000338387819 */ /* 0x000fc400000012ff */
[----:B------:R-:W-:Y:S02]  /*ed90*/  LOP3.LUT R66, R189, 0x380, RZ, 0xc0, !PT ;  /* 0x00000380bd427812 */ /* 0x000fe400078ec0ff */
[----:B------:R-:W-:Y:S02]  /*eda0*/  LOP3.LUT R30, R29, R94, RZ, 0x3c, !PT ;  /* 0x0000005e1d1e7212 */ /* 0x000fe400078e3cff */
[----:B------:R-:W-:Y:S02]  /*edb0*/  MOV R38, R38 ;  /* 0x0000002600267202 */ /* 0x000fe40000000f00 */
[----:B------:R-:W-:Y:S02]  /*edc0*/  MOV R42, R42 ;  /* 0x0000002a002a7202 */ /* 0x000fe40000000f00 */
[----:B------:R-:W-:Y:S02]  /*edd0*/  LOP3.LUT R54, R54, R181, RZ, 0x3c, !PT ;  /* 0x000000b536367212 */ /* 0x000fe400078e3cff */
[----:B------:R-:W-:-:S02]  /*ede0*/  SHF.R.U64 R64, R64, 0x3, RZ ;  /* 0x0000000340407819 */ /* 0x000fc400000012ff */
[----:B------:R-:W-:Y:S02]  /*edf0*/  MOV R44, R44 ;  /* 0x0000002c002c7202 */ /* 0x000fe40000000f00 */
[----:B0-----:R-:W-:Y:S02]  /*ee00*/  F2FP.F16.F32.PACK_AB R4, R33, R32 ;  /* 0x000000202104723e */ /* 0x001fe400000000ff */
[----:B------:R-:W-:Y:S02]  /*ee10*/  F2FP.F16.F32.PACK_AB R5, R171, R158 ;  /* 0x0000009eab05723e */ /* 0x000fe400000000ff */
[----:B------:R-:W-:Y:S02]  /*ee20*/  F2FP.F16.F32.PACK_AB R6, R37, R36 ;  /* 0x000000242506723e */ /* 0x000fe400000000ff */
[----:B------:R-:W-:Y:S02]  /*ee30*/  F2FP.F16.F32.PACK_AB R7, R170, R157 ;  /* 0x0000009daa07723e */ /* 0x000fe400000000ff */
[----:B------:R-:W-:-:S02]  /*ee40*/  MOV R32, R26 ;  /* 0x0000001a00207202 */ /* 0x000fc40000000f00 */
[----:B------:R-:W-:Y:S01]  /*ee50*/  F2FP.F16.F32.PACK_AB R13, R167, R154 ;  /* 0x0000009aa70d723e */ /* 0x000fe200000000ff */
[----:B------:R0:W-:Y:S01]  /*ee60*/  STSM.16.M88.4 [R38], R4 ;  /* 0x0000000426007844 */ /* 0x0001e20000000200 */
[----:B------:R-:W-:Y:S02]  /*ee70*/  LOP3.LUT R56, R56, R183, RZ, 0x3c, !PT ;  /* 0x000000b738387212 */ /* 0x000fe400078e3cff */
[----:B------:R-:W-:Y:S01]  /*ee80*/  SHF.R.U64 R66, R66, 0x3, RZ ;  /* 0x0000000342427819 */ /* 0x000fe200000012ff */
[----:B------:R-:W-:Y:S01]  /*ee90*/  STSM.16.M88.4 [R42], R8 ;  /* 0x000000082a007844 */ /* 0x000fe20000000200 */
[----:B------:R-:W-:Y:S02]  /*eea0*/  MOV R46, R46 ;  /* 0x0000002e002e7202 */ /* 0x000fe40000000f00 */
[----:B------:R-:W-:Y:S01]  /*eeb0*/  MOV R18, R30 ;  /* 0x0000001e00127202 */ /* 0x000fe20000000f00 */
[----:B------:R-:W-:Y:S01]  /*eec0*/  STSM.16.M88.4 [R44], R12 ;  /* 0x0000000c2c007844 */ /* 0x000fe20000000200 */
[----:B------:R-:W-:-:S02]  /*eed0*/  F2FP.F16.F32.PACK_AB R26, R61, R60 ;  /* 0x0000003c3d1a723e */ /* 0x000fc400000000ff */
[----:B------:R-:W-:Y:S02]  /*eee0*/  F2FP.F16.F32.PACK_AB R27, R165, R152 ;  /* 0x00000098a51b723e */ /* 0x000fe400000000ff */
[----:B------:R-:W-:Y:S02]  /*eef0*/  MOV R50, R50 ;  /* 0x0000003200327202 */ /* 0x000fe40000000f00 */
[----:B------:R-:W-:Y:S01]  /*ef00*/  F2FP.F16.F32.PACK_AB R29, R163, R48 ;  /* 0x00000030a31d723e */ /* 0x000fe200000000ff */
[----:B------:R-:W-:Y:S01]  /*ef10*/  STSM.16.M88.4 [R46], R24 ;  /* 0x000000182e007844 */ /* 0x000fe20000000200 */
[----:B------:R-:W-:Y:S02]  /*ef20*/  F2FP.F16.F32.PACK_AB R30, R69, R68 ;  /* 0x00000044451e723e */ /* 0x000fe400000000ff */
[----:B------:R-:W-:Y:S02]  /*ef30*/  F2FP.F16.F32.PACK_AB R31, R162, R41 ;  /* 0x00000029a21f723e */ /* 0x000fe400000000ff */
[----:B------:R-:W-:-:S02]  /*ef40*/  MOV R52, R52 ;  /* 0x0000003400347202 */ /* 0x000fc40000000f00 */
[----:B0-----:R-:W-:Y:S01]  /*ef50*/  F2FP.F16.F32.PACK_AB R4, R73, R72 ;  /* 0x000000484904723e */ /* 0x001fe200000000ff */
[----:B------:R-:W-:Y:S01]  /*ef60*/  STSM.16.M88.4 [R50], R28 ;  /* 0x0000001c32007844 */ /* 0x000fe20000000200 */
[----:B------:R-:W-:Y:S02]  /*ef70*/  F2FP.F16.F32.PACK_AB R5, R161, R74 ;  /* 0x0000004aa105723e */ /* 0x000fe400000000ff */
[----:B------:R-:W-:Y:S02]  /*ef80*/  F2FP.F16.F32.PACK_AB R6, R77, R76 ;  /* 0x0000004c4d06723e */ /* 0x000fe400000000ff */
[----:B------:R-:W-:Y:S02]  /*ef90*/  F2FP.F16.F32.PACK_AB R7, R159, R78 ;  /* 0x0000004e9f07723e */ /* 0x000fe400000000ff */
[----:B------:R-:W-:Y:S02]  /*efa0*/  LOP3.LUT R64, R64, R187, RZ, 0x3c, !PT ;  /* 0x000000bb40407212 */ /* 0x000fe400078e3cff */
[----:B------:R-:W-:Y:S01]  /*efb0*/  MOV R54, R54 ;  /* 0x0000003600367202 */ /* 0x000fe20000000f00 */
[----:B------:R0:W-:Y:S01]  /*efc0*/  STSM.16.M88.4 [R52], R4 ;  /* 0x0000000434007844 */ /* 0x0001e20000000200 */
[----:B------:R-:W-:-:S02]  /*efd0*/  LOP3.LUT R66, R66, R189, RZ, 0x3c, !PT ;  /* 0x000000bd42427212 */ /* 0x000fc400078e3cff */
[----:B------:R-:W-:Y:S01]  /*efe0*/  MOV R56, R56 ;  /* 0x0000003800387202 */ /* 0x000fe20000000f00 */
[----:B------:R1:W-:Y:S01]  /*eff0*/  STSM.16.M88.4 [R54], R80 ;  /* 0x0000005036007844 */ /* 0x0003e20000000200 */
[----:B------:R-:W-:Y:S02]  /*f000*/  F2FP.F16.F32.PACK_AB R91, R86, R91 ;  /* 0x0000005b565b723e */ /* 0x000fe400000000ff */
[----:B------:R-:W-:Y:S02]  /*f010*/  F2FP.F16.F32.PACK_AB R97, R99, R98 ;  /* 0x000000626361723e */ /* 0x000fe400000000ff */
[----:B------:R-:W-:Y:S01]  /*f020*/  F2FP.F16.F32.PACK_AB R104, R105, R104 ;  /* 0x000000686968723e */ /* 0x000fe200000000ff */
[----:B------:R1:W-:Y:S01]  /*f030*/  STSM.16.M88.4 [R56], R88 ;  /* 0x0000005838007844 */ /* 0x0003e20000000200 */
[----:B------:R-:W-:Y:S02]  /*f040*/  LOP3.LUT R70, R0, R191, RZ, 0x3c, !PT ;  /* 0x000000bf00467212 */ /* 0x000fe400078e3cff */
[----:B------:R-:W-:-:S02]  /*f050*/  MOV R58, R58 ;  /* 0x0000003a003a7202 */ /* 0x000fc40000000f00 */
[----:B------:R-:W-:Y:S01]  /*f060*/  F2FP.F16.F32.PACK_AB R98, R101, R100 ;  /* 0x000000646562723e */ /* 0x000fe200000000ff */
[----:B0-----:R-:W-:Y:S01]  /*f070*/  IMAD.U32 R4, RZ, RZ, UR8 ;  /* 0x00000008ff047e24 */ /* 0x001fe2000f8e00ff */
[----:B------:R-:W-:Y:S01]  /*f080*/  F2FP.F16.F32.PACK_AB R99, R103, R102 ;  /* 0x000000666763723e */ /* 0x000fe200000000ff */
[----:B------:R-:W-:Y:S01]  /*f090*/  IMAD.U32 R5, RZ, RZ, UR9 ;  /* 0x00000009ff057e24 */ /* 0x000fe2000f8e00ff */
[----:B------:R-:W-:Y:S01]  /*f0a0*/  F2FP.F16.F32.PACK_AB R105, R107, R106 ;  /* 0x0000006a6b69723e */ /* 0x000fe200000000ff */
[----:B------:R-:W-:Y:S01]  /*f0b0*/  ULDC.64 UR8, c[0x0][0xbe0] ;  /* 0x0002f80000087ab9 */ /* 0x000fe20000000a00 */
        /* <DEDUP_REMOVED lines=26> */
[----:B------:R-:W-:-:S02]  /*f260*/  F2FP.F16.F32.PACK_AB R138, R141, R140 ;  /* 0x0000008c8d8a723e */ /* 0x000fc400000000ff */
[----:B------:R-:W-:Y:S02]  /*f270*/  F2FP.F16.F32.PACK_AB R139, R143, R142 ;  /* 0x0000008e8f8b723e */ /* 0x000fe400000000ff */
[----:B------:R-:W-:Y:S02]  /*f280*/  F2FP.F16.F32.PACK_AB R145, R147, R146 ;  /* 0x000000929391723e */ /* 0x000fe400000000ff */
[----:B------:R-:W-:Y:S01]  /*f290*/  F2FP.F16.F32.PACK_AB R146, R149, R148 ;  /* 0x000000949592723e */ /* 0x000fe200000000ff */
[----:B------:R1:W-:Y:S01]  /*f2a0*/  STSM.16.M88.4 [R32], R136 ;  /* 0x0000008820007844 */ /* 0x0003e20000000200 */
[----:B------:R-:W-:Y:S01]  /*f2b0*/  F2FP.F16.F32.PACK_AB R147, R151, R150 ;  /* 0x000000969793723e */ /* 0x000fe200000000ff */
[----:B------:R-:W-:Y:S01]  /*f2c0*/  UISETP.NE.U32.AND UP1, UPT, UR8, URZ, UPT ;  /* 0x0000003f0800728c */ /* 0x000fe2000bf25070 */
[----:B------:R-:W0:Y:S01]  /*f2d0*/  LDC R3, c[0x0][0xa88] ;  /* 0x0002a200ff037b82 */ /* 0x000e220000000800 */
[----:B------:R-:W-:Y:S02]  /*f2e0*/  PLOP3.LUT P1, PT, PT, PT, UP0, 0x80, 0x0 ;  /* 0x000000000000781c */ /* 0x000fe40003f2f008 */
[----:B------:R1:W-:Y:S05]  /*f2f0*/  STSM.16.M88.4 [R18], R144 ;  /* 0x0000009012007844 */ /* 0x0003ea0000000200 */
[----:B------:R-:W-:Y:S01]  /*f300*/  BAR.SYNC.DEFER_BLOCKING 0x1, 0x100 ;  /* 0x0044000000007b1d */ /* 0x000fe20000010000 */
[----:B------:R-:W-:Y:S01]  /*f310*/  UISETP.NE.AND.EX UP1, UPT, UR9, URZ, UPT, UP1 ;  /* 0x0000003f0900728c */ /* 0x000fe2000bf25310 */
[----:B------:R-:W-:-:S05]  /*f320*/  IMAD R7, R22, 0x40, R19 ;  /* 0x0000004016077824 */ /* 0x000fca00078e0213 */
[----:B------:R-:W-:-:S05]  /*f330*/  PLOP3.LUT P2, PT, PT, PT, UP1, 0x80, 0x0 ;  /* 0x000000000000781c */ /* 0x000fca0003f4f018 */
[----:B------:R-:W-:Y:S02]  /*f340*/  @UP1 ULDC.64 UR8, c[0x0][0xbe0] ;  /* 0x0002f80000081ab9 */ /* 0x000fe40000000a00 */
[----:B------:R-:W-:Y:S01]  /*f350*/  @UP1 UIMAD.WIDE UR8, UR43, 0x4, UR8 ;  /* 0x000000042b0818a5 */ /* 0x000fe2000f8e0208 */
[----:B------:R-:W-:-:S05]  /*f360*/  IMAD.WIDE R34, R7, 0x2, R34 ;  /* 0x0000000207227825 */ /* 0x000fca00078e0222 */
[----:B------:R-:W-:Y:S02]  /*f370*/  IMAD.U32 R6, RZ, RZ, UR8 ;  /* 0x00000008ff067e24 */ /* 0x000fe4000f8e00ff */
[----:B------:R-:W-:Y:S01]  /*f380*/  IMAD.U32 R7, RZ, RZ, UR9 ;  /* 0x00000009ff077e24 */ /* 0x000fe2000f8e00ff */
[----:B------:R-:W2:Y:S01]  /*f390*/  @P1 LDG.E R0, desc[UR38][R4.64] ;  /* 0x0000002604001981 */ /* 0x000ea2000c1e1900 */
[----:B------:R-:W-:Y:S01]  /*f3a0*/  UMOV UR4, URZ ;  /* 0x0000003f00047c82 */ /* 0x000fe20008000000 */
[----:B------:R-:W-:Y:S02]  /*f3b0*/  IADD3 R13, P0, R34, 0x1000, RZ ;  /* 0x00001000220d7810 */ /* 0x000fe40007f1e0ff */
[----:B0-----:R1:W5:Y:S01]  /*f3c0*/  @P2 LDG.E R3, desc[UR38][R6.64] ;  /* 0x0000002606032981 */ /* 0x001362000c1e1900 */
[----:B--2---:R-:W-:Y:S01]  /*f3d0*/  @P1 R2UR UR4, R0 ;  /* 0x00000000000412ca */ /* 0x004fe200000e0000 */
[----:B-1----:R-:W-:-:S14]  /*f3e0*/  @P2 BRA `(.L_x_1817) ;  /* 0x0000000000102947 */ /* 0x002fdc0003800000 */
[----:B------:R-:W-:Y:S05]  /*f3f0*/  @!P1 BRA `(.L_x_1817) ;  /* 0x00000000000c9947 */ /* 0x000fea0003800000 */
[----:B------:R-:W2:Y:S04]  /*f400*/  LDG.E R0, desc[UR38][R4.64] ;  /* 0x0000002604007981 */ /* 0x000ea8000c1e1900 */
[----:B-----5:R-:W2:Y:S02]  /*f410*/  LDG.E R3, desc[UR38][R4.64+0x4] ;  /* 0x0000042604037981 */ /* 0x020ea4000c1e1900 */
[----:B--2---:R-:W-:-:S07]  /*f420*/  IMAD.IADD R3, R3, 0x1, -R0 ;  /* 0x0000000103037824 */ /* 0x004fce00078e0a00 */
.L_x_1817:
        /* <DEDUP_REMOVED lines=9> */
[----:B------:R-:W-:Y:S01]  /*f4c0*/  SHF.R.S32.HI R0, RZ, 0x1f, R6 ;  /* 0x0000001fff007819 */ /* 0x000fe20000011406 */
[----:B------:R-:W-:Y:S01]  /*f4d0*/  UIMAD.WIDE.U32 UR8, UR44, UR12, UR10 ;  /* 0x0000000c2c0872a5 */ /* 0x000fe2000f8e000a */
[----:B------:R-:W-:Y:S01]  /*f4e0*/  SHF.R.U64 R4, R4, 0x3, RZ ;  /* 0x0000000304047819 */ /* 0x000fe200000012ff */
[----:B------:R-:W-:Y:S01]  /*f4f0*/  UIMAD UR10, UR44, UR13, UR7 ;  /* 0x0000000d2c0a72a4 */ /* 0x000fe2000f8e0207 */
[----:B------:R-:W-:Y:S01]  /*f500*/  LOP3.LUT R12, R13, 0x380, RZ, 0xc0, !PT ;  /* 0x000003800d0c7812 */ /* 0x000fe200078ec0ff */
[----:B------:R-:W-:Y:S01]  /*f510*/  USHF.R.S32.HI UR7, URZ, 0x1f, UR43 ;  /* 0x0000001f3f077899 */ /* 0x000fe2000801142b */
[----:B------:R-:W-:Y:S01]  /*f520*/  LOP3.LUT R4, R4, R5, RZ, 0x3c, !PT ;  /* 0x0000000504047212 */ /* 0x000fe200078e3cff */
[----:B------:R-:W-:Y:S01]  /*f530*/  ULDC.64 UR12, c[0x0][0xb78] ;  /* 0x0002de00000c7ab9 */ /* 0x000fe20000000a00 */
[----:B------:R-:W-:Y:S01]  /*f540*/  UIADD3 UR9, UR9, UR10, URZ ;  /* 0x0000000a09097290 */ /* 0x000fe2000fffe03f */
[----:B------:R-:W-:Y:S01]  /*f550*/  IADD3 R9, P1, R34, 0x2000, RZ ;  /* 0x0000200022097810 */ /* 0x000fe20007f3e0ff */
[----:B------:R-:W-:Y:S01]  /*f560*/  USEL UR16, UR7, URZ, !UP0 ;  /* 0x0000003f07107287 */ /* 0x000fe2000c000000 */
[----:B------:R-:W-:Y:S01]  /*f570*/  SHF.R.U64 R12, R12, 0x3, RZ ;  /* 0x000000030c0c7819 */ /* 0x000fe200000012ff */
[----:B------:R-:W-:Y:S01]  /*f580*/  UIMAD.WIDE.U32 UR8, UR15, UR12, UR8 ;  /* 0x0000000c0f0872a5 */ /* 0x000fe2000f8e0008 */
[----:B------:R-:W-:Y:S01]  /*f590*/  LOP3.LUT R8, R9, 0x380, RZ, 0xc0, !PT ;  /* 0x0000038009087812 */ /* 0x000fe200078ec0ff */
[----:B------:R-:W-:Y:S01]  /*f5a0*/  UIMAD UR7, UR16, UR12, URZ ;  /* 0x0000000c100772a4 */ /* 0x000fe2000f8e023f */
[----:B------:R-:W-:Y:S01]  /*f5b0*/  LOP3.LUT R12, R12, R13, RZ, 0x3c, !PT ;  /* 0x0000000d0c0c7212 */ /* 0x000fe200078e3cff */
[----:B------:R-:W-:Y:S01]  /*f5c0*/  IMAD.X R13, RZ, RZ, R35, P0 ;  /* 0x000000ffff0d7224 */ /* 0x000fe200000e0623 */
[----:B------:R-:W-:Y:S01]  /*f5d0*/  SHF.R.U64 R8, R8, 0x3, RZ ;  /* 0x0000000308087819 */ /* 0x000fe200000012ff */
[----:B------:R-:W-:Y:S01]  /*f5e0*/  UIMAD UR7, UR15, UR13, UR7 ;  /* 0x0000000d0f0772a4 */ /* 0x000fe2000f8e0207 */
[----:B------:R-:W-:-:S02]  /*f5f0*/  IADD3 R5, P3, R6, UR8, RZ ;  /* 0x0000000806057c10 */ /* 0x000fc4000ff7e0ff */
[C---:B------:R-:W-:Y:S02]  /*f600*/  IADD3 R69, P0, R34.reuse, 0x8000, RZ ;  /* 0x0000800022457810 */ /* 0x040fe40007f1e0ff */
[C---:B------:R-:W-:Y:S01]  /*f610*/  IADD3 R61, P6, R34.reuse, 0x4000, RZ ;  /* 0x00004000223d7810 */ /* 0x040fe20007fde0ff */
[----:B------:R-:W-:Y:S01]  /*f620*/  IMAD.U32 R7, RZ, RZ, UR7 ;  /* 0x00000007ff077e24 */ /* 0x000fe2000f8e00ff */
[C---:B------:R-:W-:Y:S02]  /*f630*/  IADD3 R37, P5, R34.reuse, 0x5000, RZ ;  /* 0x0000500022257810 */ /* 0x040fe40007fbe0ff */
[----:B------:R-:W-:Y:S02]  /*f640*/  IADD3 R33, P4, R34, 0x6000, RZ ;  /* 0x0000600022217810 */ /* 0x000fe40007f9e0ff */
[----:B------:R-:W-:Y:S01]  /*f650*/  IADD3.X R0, R0, UR9, R7, P3, !PT ;  /* 0x0000000900007c10 */ /* 0x000fe20009ffe407 */
[----:B------:R-:W-:Y:S01]  /*f660*/  ULDC.64 UR8, c[0x0][0xb40] ;  /* 0x0002d00000087ab9 */ /* 0x000fe20000000a00 */
[----:B------:R-:W-:Y:S01]  /*f670*/  LOP3.LUT R8, R8, R9, RZ, 0x3c, !PT ;  /* 0x0000000908087212 */ /* 0x000fe200078e3cff */
[----:B------:R-:W-:Y:S01]  /*f680*/  IMAD.X R9, RZ, RZ, R35, P1 ;  /* 0x000000ffff097224 */ /* 0x000fe200008e0623 */
[----:B------:R-:W-:-:S02]  /*f690*/  LEA R46, P3, R5, UR8, 0x2 ;  /* 0x00000008052e7c11 */ /* 0x000fc4000f8610ff */
[C---:B------:R-:W-:Y:S02]  /*f6a0*/  IADD3 R57, P1, R34.reuse, 0x9000, RZ ;  /* 0x0000900022397810 */ /* 0x040fe40007f3e0ff */
[----:B------:R-:W-:Y:S01]  /*f6b0*/  LEA.HI.X R47, R5, UR9, R0, 0x2, P3 ;  /* 0x00000009052f7c11 */ /* 0x000fe200098f1400 */
[----:B------:R-:W-:Y:S01]  /*f6c0*/  IMAD.X R5, RZ, RZ, R35, P2 ;  /* 0x000000ffff057224 */ /* 0x000fe200010e0623 */
[----:B------:R-:W-:Y:S01]  /*f6d0*/  IADD3 R25, P3, R34, 0x7000, RZ ;  /* 0x0000700022197810 */ /* 0x000fe20007f7e0ff */
[----:B------:R-:W-:Y:S01]  /*f6e0*/  VIADD R0, R6, 0x8 ;  /* 0x0000000806007836 */ /* 0x000fe20000000000 */
[----:B------:R-:W-:Y:S01]  /*f6f0*/  IADD3 R49, P2, R34, 0xa000, RZ ;  /* 0x0000a00022317810 */ /* 0x000fe20007f5e0ff */
[----:B------:R-:W-:Y:S01]  /*f700*/  ULDC.64 UR8, c[0x0][0xaa0] ;  /* 0x0002a80000087ab9 */ /* 0x000fe20000000a00 */
[----:B------:R-:W-:Y:S02]  /*f710*/  LOP3.LUT R68, R69, 0x380, RZ, 0xc0, !PT ;  /* 0x0000038045447812 */ /* 0x000fe400078ec0ff */
[----:B------:R-:W-:-:S02]  /*f720*/  LOP3.LUT R60, R61, 0x380, RZ, 0xc0, !PT ;  /* 0x000003803d3c7812 */ /* 0x000fc400078ec0ff */
[----:B------:R-:W-:Y:S02]  /*f730*/  LOP3.LUT R36, R37, 0x380, RZ, 0xc0, !PT ;  /* 0x0000038025247812 */ /* 0x000fe400078ec0ff */
[----:B------:R-:W-:Y:S02]  /*f740*/  LOP3.LUT R32, R33, 0x380, RZ, 0xc0, !PT ;  /* 0x0000038021207812 */ /* 0x000fe400078ec0ff */
[----:B------:R-:W-:Y:S02]  /*f750*/  LOP3.LUT R24, R25, 0x380, RZ, 0xc0, !PT ;  /* 0x0000038019187812 */ /* 0x000fe400078ec0ff */
[----:B------:R-:W-:Y:S02]  /*f760*/  LOP3.LUT R48, R49, 0x380, RZ, 0xc0, !PT ;  /* 0x0000038031307812 */ /* 0x000fe400078ec0ff */
[----:B------:R-:W-:Y:S02]  /*f770*/  LOP3.LUT R56, R57, 0x380, RZ, 0xc0, !PT ;  /* 0x0000038039387812 */ /* 0x000fe400078ec0ff */
[----:B------:R-:W-:-:S02]  /*f780*/  SHF.R.U64 R68, R68, 0x3, RZ ;  /* 0x0000000344447819 */ /* 0x000fc400000012ff */
[----:B------:R-:W-:Y:S02]  /*f790*/  SHF.R.U64 R60, R60, 0x3, RZ ;  /* 0x000000033c3c7819 */ /* 0x000fe400000012ff */
[----:B------:R-:W-:Y:S02]  /*f7a0*/  SHF.R.U64 R36, R36, 0x3, RZ ;  /* 0x0000000324247819 */ /* 0x000fe400000012ff */
[----:B------:R-:W-:Y:S02]  /*f7b0*/  SHF.R.U64 R32, R32, 0x3, RZ ;  /* 0x0000000320207819 */ /* 0x000fe400000012ff */
[----:B------:R-:W-:Y:S02]  /*f7c0*/  SHF.R.U64 R24, R24, 0x3, RZ ;  /* 0x0000000318187819 */ /* 0x000fe400000012ff */
[----:B------:R-:W-:Y:S02]  /*f7d0*/  SHF.R.U64 R48, R48, 0x3, RZ ;  /* 0x0000000330307819 */ /* 0x000fe400000012ff */
[----:B------:R-:W-:-:S02]  /*f7e0*/  SHF.R.U64 R56, R56, 0x3, RZ ;  /* 0x0000000338387819 */ /* 0x000fc400000012ff */
        /* <DEDUP_REMOVED lines=12> */
[----:B------:R-:W-:-:S02]  /*f8b0*/  LOP3.LUT P0, RZ, R205, 0x3, RZ, 0xc0, !PT ;  /* 0x00000003cdff7812 */ /* 0x000fc4000780c0ff */
[C---:B------:R-:W-:Y:S02]  /*f8c0*/  IADD3 R43, P6, R34.reuse, 0xb000, RZ ;  /* 0x0000b000222b7810 */ /* 0x040fe40007fde0ff */
[C---:B------:R-:W-:Y:S02]  /*f8d0*/  IADD3 R73, P5, R34.reuse, 0xc000, RZ ;  /* 0x0000c00022497810 */ /* 0x040fe40007fbe0ff */
[C---:B------:R-:W-:Y:S02]  /*f8e0*/  IADD3 R65, P4, R34.reuse, 0xd000, RZ ;  /* 0x0000d00022417810 */ /* 0x040fe40007f9e0ff */
[----:B------:R-:W-:Y:S02]  /*f8f0*/  IADD3 R53, P3, R34, 0xe000, RZ ;  /* 0x0000e00022357810 */ /* 0x000fe40007f7e0ff */
[----:B------:R-:W-:Y:S01]  /*f900*/  LOP3.LUT R56, R56, R57, RZ, 0x3c, !PT ;  /* 0x0000003938387212 */ /* 0x000fe200078e3cff */
[----:B------:R-:W-:Y:S01]  /*f910*/  IMAD.X R57, RZ, RZ, R35, P1 ;  /* 0x000000ffff397224 */ /* 0x000fe200008e0623 */
[----:B------:R-:W-:-:S02]  /*f920*/  IADD3 R7, P2, R34, 0xf000, RZ ;  /* 0x0000f00022077810 */ /* 0x000fc40007f5e0ff */
[----:B-----5:R-:W-:Y:S02]  /*f930*/  ISETP.GE.OR P1, PT, R6, R3, P0 ;  /* 0x000000030600720c */ /* 0x020fe40000726670 */
[----:B------:R-:W-:Y:S01]  /*f940*/  LOP3.LUT R42, R43, 0x380, RZ, 0xc0, !PT ;  /* 0x000003802b2a7812 */ /* 0x000fe200078ec0ff */
[----:B------:R-:W-:Y:S01]  /*f950*/  IMAD.X R45, RZ, RZ, R35, P2 ;  /* 0x000000ffff2d7224 */ /* 0x000fe200010e0623 */
[----:B------:R-:W-:Y:S02]  /*f960*/  LOP3.LUT R72, R73, 0x380, RZ, 0xc0, !PT ;  /* 0x0000038049487812 */ /* 0x000fe400078ec0ff */
[----:B------:R-:W-:Y:S02]  /*f970*/  LOP3.LUT R64, R65, 0x380, RZ, 0xc0, !PT ;  /* 0x0000038041407812 */ /* 0x000fe400078ec0ff */
[----:B------:R-:W-:Y:S02]  /*f980*/  LOP3.LUT R52, R53, 0x380, RZ, 0xc0, !PT ;  /* 0x0000038035347812 */ /* 0x000fe400078ec0ff */
[----:B------:R-:W-:-:S02]  /*f990*/  LOP3.LUT R29, R34, 0x380, RZ, 0xc0, !PT ;  /* 0x00000380221d7812 */ /* 0x000fc400078ec0ff */
[----:B------:R-:W-:Y:S01]  /*f9a0*/  ISETP.GE.OR P0, PT, R0, R3, P0 ;  /* 0x000000030000720c */ /* 0x000fe20000706670 */
[----:B------:R-:W-:Y:S01]  /*f9b0*/  UIMAD UR7, UR11, UR8, URZ ;  /* 0x000000080b0772a4 */ /* 0x000fe2000f8e023f */
[----:B------:R-:W-:Y:S01]  /*f9c0*/  LOP3.LUT R0, R7, 0x380, RZ, 0xc0, !PT ;  /* 0x0000038007007812 */ /* 0x000fe200078ec0ff */
[----:B------:R0:W-:Y:S01]  /*f9d0*/  @!P1 STG.E desc[UR38][R46.64], R20 ;  /* 0x000000142e009986 */ /* 0x0001e2000c101926 */
[----:B------:R-:W-:Y:S02]  /*f9e0*/  SHF.R.U64 R42, R42, 0x3, RZ ;  /* 0x000000032a2a7819 */ /* 0x000fe400000012ff */
[----:B------:R-:W-:Y:S02]  /*f9f0*/  SHF.R.U64 R72, R72, 0x3, RZ ;  /* 0x0000000348487819 */ /* 0x000fe400000012ff */
[----:B------:R-:W-:Y:S02]  /*fa00*/  SHF.R.U64 R64, R64, 0x3, RZ ;  /* 0x0000000340407819 */ /* 0x000fe400000012ff */
[----:B------:R-:W-:-:S02]  /*fa10*/  SHF.R.U64 R52, R52, 0x3, RZ ;  /* 0x0000000334347819 */ /* 0x000fc400000012ff */
[----:B------:R-:W-:Y:S01]  /*fa20*/  SHF.R.U64 R29, R29, 0x3, RZ ;  /* 0x000000031d1d7819 */ /* 0x000fe200000012ff */
[----:B------:R1:W-:Y:S01]  /*fa30*/  @!P0 STG.E desc[UR38][R46.64+0x20], R40 ;  /* 0x000020282e008986 */ /* 0x0003e2000c101926 */
[----:B------:R-:W-:Y:S02]  /*fa40*/  SHF.R.U64 R0, R0, 0x3, RZ ;  /* 0x0000000300007819 */ /* 0x000fe400000012ff */
        /* <DEDUP_REMOVED lines=9> */
[----:B------:R-:W-:Y:S01]  /*fae0*/  IMAD.MOV.U32 R29, RZ, RZ, R35 ;  /* 0x000000ffff1d7224 */ /* 0x000fe200078e0023 */
[----:B------:R-:W-:Y:S01]  /*faf0*/  LOP3.LUT R44, R0, R7, RZ, 0x3c, !PT ;  /* 0x00000007002c7212 */ /* 0x000fe200078e3cff */
[----:B------:R-:W-:Y:S01]  /*fb00*/  IMAD.U32 R23, RZ, RZ, UR8 ;  /* 0x00000008ff177e24 */ /* 0x000fe2000f8e00ff */
[--C-:B------:R-:W-:Y:S01]  /*fb10*/  SHF.R.S32.HI R21, RZ, 0x1f, R19.reuse ;  /* 0x0000001fff157819 */ /* 0x100fe20000011413 */
[----:B0-----:R-:W-:Y:S01]  /*fb20*/  IMAD.MOV.U32 R20, RZ, RZ, R19 ;  /* 0x000000ffff147224 */ /* 0x001fe200078e0013 */
[----:B------:R-:W5:Y:S01]  /*fb30*/  LD.E.128 R12, desc[UR38][R12.64] ;  /* 0x000000260c0c7980 */ /* 0x000f62000c101d00 */
[----:B------:R-:W-:-:S03]  /*fb40*/  UIMAD UR7, UR4, UR9, UR7 ;  /* 0x00000009040772a4 */ /* 0x000fc6000f8e0207 */
[----:B------:R-:W5:Y:S01]  /*fb50*/  LD.E.128 R28, desc[UR38][R28.64] ;  /* 0x000000261c1c7980 */ /* 0x000f62000c101d00 */
[----:B------:R-:W-:Y:S01]  /*fb60*/  IMAD.WIDE.U32 R20, R23, UR4, R20 ;  /* 0x0000000417147c25 */ /* 0x000fe2000f8e0014 */
        /* <DEDUP_REMOVED lines=20> */
[----:B0-----:R-:W0:Y:S01]  /*fcb0*/  FENCE.VIEW.ASYNC.S ;  /* 0x00000000000073c6 */ /* 0x001e220000000000 */
[----:B------:R-:W-:Y:S01]  /*fcc0*/  UIMAD UR4, UR14, UR8, URZ ;  /* 0x000000080e0472a4 */ /* 0x000fe2000f8e023f */
[----:B------:R-:W-:-:S02]  /*fcd0*/  VIADD R21, R21, UR7 ;  /* 0x0000000715157c36 */ /* 0x000fc40008000000 */
[----:B------:R-:W-:Y:S01]  /*fce0*/  IMAD.U32 R77, RZ, RZ, UR8 ;  /* 0x00000008ff4d7e24 */ /* 0x000fe2000f8e00ff */
[----:B------:R-:W-:Y:S01]  /*fcf0*/  UIMAD UR4, UR44, UR9, UR4 ;  /* 0x000000092c0472a4 */ /* 0x000fe2000f8e0204 */
[----:B------:R-:W-:Y:S02]  /*fd00*/  IMAD R23, R204, -0x80, R3 ;  /* 0xffffff80cc177824 */ /* 0x000fe400078e0203 */
[----:B------:R-:W-:Y:S01]  /*fd10*/  IMAD.WIDE.U32 R20, R77, UR44, R20 ;  /* 0x0000002c4d147c25 */ /* 0x000fe2000f8e0014 */
[----:B------:R-:W-:-:S03]  /*fd20*/  ULDC.64 UR8, c[0x0][0xae8] ;  /* 0x0002ba0000087ab9 */ /* 0x000fc60000000a00 */
[C---:B------:R-:W-:Y:S01]  /*fd30*/  VIADD R0, R22.reuse, 0x20 ;  /* 0x0000002016007836 */ /* 0x040fe20000000000 */
[-C--:B------:R-:W-:Y:S01]  /*fd40*/  ISETP.GE.AND P3, PT, R22, R23.reuse, PT ;  /* 0x000000171600720c */ /* 0x080fe20003f66270 */
[----:B------:R-:W-:Y:S01]  /*fd50*/  VIADD R21, R21, UR4 ;  /* 0x0000000415157c36 */ /* 0x000fe20008000000 */
[----:B------:R-:W-:Y:S01]  /*fd60*/  UIMAD UR4, UR16, UR8, URZ ;  /* 0x00000008100472a4 */ /* 0x000fe2000f8e023f */
[----:B------:R-:W-:Y:S01]  /*fd70*/  VIADD R17, R17, 0x22820 ;  /* 0x0002282011117836 */ /* 0x000fe20000000000 */
[----:B------:R-:W-:Y:S01]  /*fd80*/  ISETP.GE.AND P0, PT, R0, R23, PT ;  /* 0x000000170000720c */ /* 0x000fe20003f06270 */
[C---:B------:R-:W-:Y:S02]  /*fd90*/  VIADD R0, R22.reuse, 0x40 ;  /* 0x0000004016007836 */ /* 0x040fe40000000000 */
[----:B------:R-:W-:Y:S02]  /*fda0*/  VIADD R3, R22, 0x60 ;  /* 0x0000006016037836 */ /* 0x000fe40000000000 */
[----:B------:R-:W-:Y:S01]  /*fdb0*/  IMAD.U32 R79, RZ, RZ, UR8 ;  /* 0x00000008ff4f7e24 */ /* 0x000fe2000f8e00ff */
[----:B------:R-:W-:Y:S01]  /*fdc0*/  UIMAD UR4, UR15, UR9, UR4 ;  /* 0x000000090f0472a4 */ /* 0x000fe2000f8e0204 */
[----:B------:R-:W-:-:S02]  /*fdd0*/  PRMT R17, RZ, 0x654, R17 ;  /* 0x00000654ff117816 */ /* 0x000fc40000000011 */
[----:B------:R-:W-:Y:S01]  /*fde0*/  IMAD.WIDE.U32 R78, R79, UR15, R20 ;  /* 0x0000000f4f4e7c25 */ /* 0x000fe2000f8e0014 */
[-C--:B------:R-:W-:Y:S01]  /*fdf0*/  ISETP.GE.AND P1, PT, R0, R23.reuse, PT ;  /* 0x000000170000720c */ /* 0x080fe20003f26270 */
[----:B0-----:R0:W-:Y:S01]  /*fe00*/  SYNCS.ARRIVE.TRANS64.RED.A1T0 RZ, [R17+URZ], RZ ;  /* 0x000000ff11ff79a7 */ /* 0x0011e2000810043f */
[----:B------:R-:W-:Y:S02]  /*fe10*/  ISETP.GE.AND P2, PT, R3, R23, PT ;  /* 0x000000170300720c */ /* 0x000fe40003f46270 */
[--C-:B------:R-:W-:Y:S01]  /*fe20*/  SHF.R.S32.HI R23, RZ, 0x1f, R22.reuse ;  /* 0x0000001fff177819 */ /* 0x100fe20000011416 */
[----:B------:R-:W-:Y:S01]  /*fe30*/  BSSY B1, `(.L_x_1818) ;  /* 0x000001a000017945 */ /* 0x000fe20003800000 */
[----:B0-----:R-:W-:Y:S02]  /*fe40*/  VIADD R17, R79, UR4 ;  /* 0x000000044f117c36 */ /* 0x001fe40008000000 */
[----:B------:R-:W-:Y:S01]  /*fe50*/  IMAD.WIDE R76, R204, 0x80, R22 ;  /* 0x00000080cc4c7825 */ /* 0x000fe200078e0216 */
[----:B------:R-:W-:Y:S06]  /*fe60*/  @P3 BRA `(.L_x_1819) ;  /* 0x0000000000583947 */ /* 0x000fec0003800000 */
        /* <DEDUP_REMOVED lines=22> */
.L_x_1819:
[----:B------:R-:W-:Y:S05]  /*ffd0*/  BSYNC B1 ;  /* 0x0000000000017941 */ /* 0x000fea0003800000 */
.L_x_1818:
[----:B------:R-:W-:Y:S04]  /*ffe0*/  BSSY B1, `(.L_x_1820) ;  /* 0x000001a000017945 */ /* 0x000fe80003800000 */
[----:B------:R-:W-:Y:S05]  /*fff0*/  @P0 BRA `(.L_x_1821) ;  /* 0x0000000000600947 */ /* 0x000fea0003800000 */
[----:B------:R-:W-:Y:S01]  /*10000*/  IADD3 R3, P0, R76, 0x20, RZ ;  /* 0x000000204c037810 */ /* 0x000fe20007f1e0ff */
[C---:B------:R-:W-:Y:S01]  /*10010*/  VIADD R20, R19.reuse, 0x80 ;  /* 0x0000008013147836 */ /* 0x040fe20000000000 */
[----:B------:R-:W-:Y:S01]  /*10020*/  ULDC UR4, c[0x0][0xa8c] ;  /* 0x0002a30000047ab9 */ /* 0x000fe20000000800 */
[C---:B------:R-:W-:Y:S01]  /*10030*/  VIADD R18, R19.reuse, 0x40 ;  /* 0x0000004013127836 */ /* 0x040fe20000000000 */
        /* <DEDUP_REMOVED lines=20> */
.L_x_1821:
[----:B------:R-:W-:Y:S05]  /*10180*/  BSYNC B1 ;  /* 0x0000000000017941 */ /* 0x000fea0003800000 */
.L_x_1820:
        /* <DEDUP_REMOVED lines=26> */
.L_x_1823:
[----:B------:R-:W-:Y:S05]  /*10330*/  BSYNC B1 ;  /* 0x0000000000017941 */ /* 0x000fea0003800000 */
.L_x_1822:
        /* <DEDUP_REMOVED lines=27> */
.L_x_1816:
[----:B------:R-:W-:Y:S01]  /*104f0*/  ULDC.64 UR8, c[0x0][0xbd8] ;  /* 0x0002f60000087ab9 */ /* 0x000fe20000000a00 */
[----:B------:R-:W-:Y:S01]  /*10500*/  IMAD.MOV.U32 R9, RZ, RZ, RZ ;  /* 0x000000ffff097224 */ /* 0x000fe200078e00ff */
[----:B------:R-:W-:-:S04]  /*10510*/  UISETP.NE.U32.AND UP0, UPT, UR8, URZ, UPT ;  /* 0x0000003f0800728c */ /* 0x000fc8000bf05070 */
[----:B------:R-:W-:-:S03]  /*10520*/  UISETP.NE.AND.EX UP0, UPT, UR9, URZ, UPT, UP0 ;  /* 0x0000003f0900728c */ /* 0x000fc6000bf05300 */
[----:B------:R-:W-:Y:S02]  /*10530*/  ULDC.64 UR8, c[0x0][0xbd8] ;  /* 0x0002f60000087ab9 */ /* 0x000fe40000000a00 */
[----:B------:R-:W-:Y:S01]  /*10540*/  UIMAD.WIDE UR8, UR43, 0x4, UR8 ;  /* 0x000000042b0878a5 */ /* 0x000fe2000f8e0208 */
[----:B------:R-:W0:Y:S01]  /*10550*/  LDC R3, c[0x0][0xa88] ;  /* 0x0002a200ff037b82 */ /* 0x000e220000000800 */
[----:B------:R-:W-:-:S04]  /*10560*/  PLOP3.LUT P1, PT, PT, PT, UP0, 0x80, 0x0 ;  /* 0x000000000000781c */ /* 0x000fc80003f2f008 */
[----:B------:R-:W-:Y:S02]  /*10570*/  IMAD.U32 R4, RZ, RZ, UR8 ;  /* 0x00000008ff047e24 */ /* 0x000fe4000f8e00ff */
[----:B------:R-:W-:Y:S01]  /*10580*/  IMAD.U32 R5, RZ, RZ, UR9 ;  /* 0x00000009ff057e24 */ /* 0x000fe2000f8e00ff */
[----:B------:R-:W-:Y:S02]  /*10590*/  ULDC.64 UR8, c[0x0][0xbe0] ;  /* 0x0002f80000087ab9 */ /* 0x000fe40000000a00 */
[----:B------:R-:W-:-:S04]  /*105a0*/  UISETP.NE.U32.AND UP1, UPT, UR8, URZ, UPT ;  /* 0x0000003f0800728c */ /* 0x000fc8000bf25070 */
[----:B------:R-:W-:Y:S01]  /*105b0*/  UISETP.NE.AND.EX UP1, UPT, UR9, URZ, UPT, UP1 ;  /* 0x0000003f0900728c */ /* 0x000fe2000bf25310 */
[----:B------:R1:W5:Y:S05]  /*105c0*/  @P1 LDG.E R9, desc[UR38][R4.64] ;  /* 0x0000002604091981 */ /* 0x00036a000c1e1900 */
[----:B------:R-:W-:-:S05]  /*105d0*/  PLOP3.LUT P2, PT, PT, PT, UP1, 0x80, 0x0 ;  /* 0x000000000000781c */ /* 0x000fca0003f4f018 */
[----:B------:R-:W-:Y:S02]  /*105e0*/  @UP1 ULDC.64 UR8, c[0x0][0xbe0] ;  /* 0x0002f80000081ab9 */ /* 0x000fe40000000a00 */
[----:B------:R-:W-:-:S06]  /*105f0*/  @UP1 UIMAD.WIDE UR8, UR43, 0x4, UR8 ;  /* 0x000000042b0818a5 */ /* 0x000fcc000f8e0208 */
[----:B------:R-:W-:Y:S02]  /*10600*/  IMAD.U32 R6, RZ, RZ, UR8 ;  /* 0x00000008ff067e24 */ /* 0x000fe4000f8e00ff */
[----:B------:R-:W-:-:S05]  /*10610*/  IMAD.U32 R7, RZ, RZ, UR9 ;  /* 0x00000009ff077e24 */ /* 0x000fca000f8e00ff */
[----:B0-----:R1:W5:Y:S01]  /*10620*/  @P2 LDG.E R3, desc[UR38][R6.64] ;  /* 0x0000002606032981 */ /* 0x001362000c1e1900 */
[----:B------:R-:W-:Y:S01]  /*10630*/  USHF.R.S32.HI UR8, URZ, 0x1f, UR44 ;  /* 0x0000001f3f087899 */ /* 0x000fe2000801142c */
[----:B------:R-:W-:Y:S01]  /*10640*/  ISETP.GT.AND P0, PT, R209, 0x7f, PT ;  /* 0x0000007fd100780c */ /* 0x000fe20003f04270 */
[----:B------:R-:W-:-:S12]  /*10650*/  @P2 BRA `(.L_x_1825) ;  /* 0x0000000000102947 */ /* 0x000fd80003800000 */
[----:B------:R-:W-:Y:S05]  /*10660*/  @!P1 BRA `(.L_x_1825) ;  /* 0x00000000000c9947 */ /* 0x000fea0003800000 */
[----:B------:R-:W2:Y:S04]  /*10670*/  LDG.E R0, desc[UR38][R4.64] ;  /* 0x0000002604007981 */ /* 0x000ea8000c1e1900 */
[----:B-----5:R-:W2:Y:S02]  /*10680*/  LDG.E R3, desc[UR38][R4.64+0x4] ;  /* 0x0000042604037981 */ /* 0x020ea4000c1e1900 */
[----:B--2---:R-:W-:-:S07]  /*10690*/  IMAD.IADD R3, R3, 0x1, -R0 ;  /* 0x0000000103037824 */ /* 0x004fce00078e0a00 */
.L_x_1825:
        /* <DEDUP_REMOVED lines=8> */
[----:B0-----:R-:W-:-:S04]  /*10720*/  IMAD R0, R204, 0x80, R0 ;  /* 0x00000080cc007824 */ /* 0x001fc800078e0200 */
[----:B------:R-:W-:-:S05]  /*10730*/  VIADD R0, R0, 0xffffff80 ;  /* 0xffffff8000007836 */ /* 0x000fca0000000000 */
        /* <DEDUP_REMOVED lines=21> */
.L_x_1827:
[----:B------:R-:W-:Y:S05]  /*10890*/  BSYNC B1 ;  /* 0x0000000000017941 */ /* 0x000fea0003800000 */
.L_x_1826:
[----:B------:R-:W-:Y:S01]  /*108a0*/  ULDC.64 UR12, c[0x0][0xaa0] ;  /* 0x0002a800000c7ab9 */ /* 0x000fe20000000a00 */
[----:B-1----:R-:W-:Y:S01]  /*108b0*/  IMAD.MOV.U32 R4, RZ, RZ, R19 ;  /* 0x000000ffff047224 */ /* 0x002fe200078e0013 */
[----:B------:R-:W-:Y:S01]  /*108c0*/  BSSY B1, `(.L_x_1828) ;  /* 0x0000033000017945 */ /* 0x000fe20003800000 */
[----:B0-----:R-:W-:Y:S02]  /*108d0*/  IMAD.MOV.U32 R5, RZ, RZ, R10 ;  /* 0x000000ffff057224 */ /* 0x001fe400078e000a */
[----:B------:R-:W-:Y:S02]  /*108e0*/  IMAD R0, R8, UR12, RZ ;  /* 0x0000000c08007c24 */ /* 0x000fe4000f8e02ff */
[----:B------:R-:W-:-:S04]  /*108f0*/  IMAD.WIDE.U32 R4, R9, UR12, R4 ;  /* 0x0000000c09047c25 */ /* 0x000fc8000f8e0004 */
[----:B------:R-:W-:Y:S01]  /*10900*/  IMAD R9, R9, UR13, R0 ;  /* 0x0000000d09097c24 */ /* 0x000fe2000f8e0200 */
[----:B------:R-:W-:Y:S01]  /*10910*/  ULDC.64 UR12, c[0x0][0xae0] ;  /* 0x0002b800000c7ab9 */ /* 0x000fe20000000a00 */
[----:B------:R-:W-:Y:S01]  /*10920*/  IMAD R11, R204, -0x80, R3 ;  /* 0xffffff80cc0b7824 */ /* 0x000fe200078e0203 */
[----:B------:R-:W-:Y:S01]  /*10930*/  UIMAD UR4, UR8, UR12, URZ ;  /* 0x0000000c080472a4 */ /* 0x000fe2000f8e023f */
[----:B------:R-:W-:Y:S01]  /*10940*/  IMAD.IADD R5, R5, 0x1, R9 ;  /* 0x0000000105057824 */ /* 0x000fe200078e0209 */
[----:B------:R-:W-:Y:S01]  /*10950*/  SHF.R.S32.HI R9, RZ, 0x1f, R22 ;  /* 0x0000001fff097819 */ /* 0x000fe20000011416 */
[----:B------:R-:W-:Y:S01]  /*10960*/  IMAD.U32 R7, RZ, RZ, UR12 ;  /* 0x0000000cff077e24 */ /* 0x000fe2000f8e00ff */
[----:B------:R-:W-:Y:S01]  /*10970*/  UIMAD UR4, UR44, UR13, UR4 ;  /* 0x0000000d2c0472a4 */ /* 0x000fe2000f8e0204 */
[C---:B------:R-:W-:Y:S01]  /*10980*/  ISETP.GE.AND P2, PT, R22.reuse, R11, PT ;  /* 0x0000000b1600720c */ /* 0x040fe20003f46270 */
[----:B------:R-:W-:Y:S01]  /*10990*/  VIADD R6, R22, 0x40 ;  /* 0x0000004016067836 */ /* 0x000fe20000000000 */
[----:B------:R-:W-:Y:S01]  /*109a0*/  ULDC.64 UR12, c[0x0][0xae8] ;  /* 0x0002ba00000c7ab9 */ /* 0x000fe20000000a00 */
[----:B------:R-:W-:-:S03]  /*109b0*/  IMAD.WIDE.U32 R4, R7, UR44, R4 ;  /* 0x0000002c07047c25 */ /* 0x000fc6000f8e0004 */
[-C--:B------:R-:W-:Y:S01]  /*109c0*/  ISETP.GE.AND P0, PT, R6, R11.reuse, PT ;  /* 0x0000000b0600720c */ /* 0x080fe20003f06270 */
[----:B------:R-:W-:Y:S01]  /*109d0*/  VIADD R5, R5, UR4 ;  /* 0x0000000405057c36 */ /* 0x000fe20008000000 */
[----:B------:R-:W-:Y:S02]  /*109e0*/  UIMAD UR4, UR9, UR12, URZ ;  /* 0x0000000c090472a4 */ /* 0x000fe4000f8e023f */
[----:B------:R-:W-:Y:S02]  /*109f0*/  IMAD.U32 R7, RZ, RZ, UR12 ;  /* 0x0000000cff077e24 */ /* 0x000fe4000f8e00ff */
        /* <DEDUP_REMOVED lines=31> */
.L_x_1829:
[----:B------:R-:W-:Y:S05]  /*10bf0*/  BSYNC B1 ;  /* 0x0000000000017941 */ /* 0x000fea0003800000 */
.L_x_1828:
        /* <DEDUP_REMOVED lines=27> */
.L_x_1831:
[----:B------:R-:W-:Y:S05]  /*10db0*/  BSYNC B1 ;  /* 0x0000000000017941 */ /* 0x000fea0003800000 */
.L_x_1830:
        /* <DEDUP_REMOVED lines=26> */
.L_x_1833:
[----:B------:R-:W-:Y:S05]  /*10f60*/  BSYNC B1 ;  /* 0x0000000000017941 */ /* 0x000fea0003800000 */
.L_x_1832:
[----:B------:R-:W-:Y:S05]  /*10f70*/  @P2 BRA `(.L_x_1824) ;  /* 0x0000000000602947 */ /* 0x000fea0003800000 */
[----:B------:R-:W-:Y:S01]  /*10f80*/  IADD3 R3, P0, R8, 0x60, RZ ;  /* 0x0000006008037810 */ /* 0x000fe20007f1e0ff */
[C---:B------:R-:W-:Y:S01]  /*10f90*/  VIADD R0, R19.reuse, 0x40 ;  /* 0x0000004013007836 */ /* 0x040fe20000000000 */
[----:B------:R-:W-:Y:S01]  /*10fa0*/  ULDC UR4, c[0x0][0xa8c] ;  /* 0x0002a30000047ab9 */ /* 0x000fe20000000800 */
[----:B------:R-:W-:Y:S01]  /*10fb0*/  ULDC.64 UR8, c[0x0][0xad8] ;  /* 0x0002b60000087ab9 */ /* 0x000fe20000000a00 */
[----:B------:R-:W-:Y:S01]  /*10fc0*/  IMAD.MOV.U32 R4, RZ, RZ, R6 ;  /* 0x000000ffff047224 */ /* 0x000fe200078e0006 */
[C---:B------:R-:W-:Y:S01]  /*10fd0*/  ISETP.GE.AND P1, PT, R19.reuse, UR4, PT ;  /* 0x0000000413007c0c */ /* 0x040fe2000bf26270 */
        /* <DEDUP_REMOVED lines=18> */
.L_x_1824:
[----:B------:R-:W-:Y:S05]  /*11100*/  BSYNC B0 ;  /* 0x0000000000007941 */ /* 0x000fea0003800000 */
.L_x_1815:
[----:B------:R-:W-:Y:S02]  /*11110*/  ULDC UR4, c[0x0][0xc14] ;  /* 0x0003050000047ab9 */ /* 0x000fe40000000800 */
[----:B------:R-:W-:-:S06]  /*11120*/  UISETP.GE.AND UP0, UPT, UR5, UR4, UPT ;  /* 0x000000040500728c */ /* 0x000fcc000bf06270 */
[----:B------:R-:W-:-:S13]  /*11130*/  PLOP3.LUT P0, PT, PT, PT, UP0, 0x80, 0x0 ;  /* 0x000000000000781c */ /* 0x000fda0003f0f008 */
[----:B------:R-:W-:Y:S05]  /*11140*/  @!P0 BRA `(.L_x_1834) ;  /* 0xfffffefc00188947 */ /* 0x000fea000383ffff */
[----:B------:R-:W-:Y:S05]  /*11150*/  EXIT ;  /* 0x000000000000794d */ /* 0x000fea0003800000 */
.L_x_1733:
        /* <DEDUP_REMOVED lines=21> */
[----:B------:R-:W-:Y:S02]  /*112b0*/  ISETP.GE.U32.AND P0, PT, R7, 0x2, PT ;  /* 0x000000020700780c */ /* 0x000fe40003f06070 */
        /* <DEDUP_REMOVED lines=15> */
[----:B0-----:R-:W-:Y:S01]  /*113b0*/  SEL R5, R6, RZ, P0 ;  /* 0x000000ff06057207 */ /* 0x001fe20000000000 */
[----:B------:R-:W-:Y:S01]  /*113c0*/  IMAD.MOV.U32 R6, RZ, RZ, RZ ;  /* 0x000000ffff067224 */ /* 0x000fe200078e00ff */
        /* <DEDUP_REMOVED lines=22> */
.L_x_1839:
[----:B------:R-:W-:Y:S02]  /*11530*/  VIADD R6, R6, 0x1f ;  /* 0x0000001f06067836 */ /* 0x000fe40000000000 */
[----:B------:R-:W-:-:S03]  /*11540*/  IMAD.U32 R19, RZ, RZ, UR7 ;  /* 0x00000007ff137e24 */ /* 0x000fc6000f8e00ff */
[----:B------:R-:W-:-:S13]  /*11550*/  ISETP.GE.AND P0, PT, R6, UR5, PT ;  /* 0x0000000506007c0c */ /* 0x000fda000bf06270 */
[----:B------:R-:W-:Y:S05]  /*11560*/  @P0 BRA `(.L_x_1836) ;  /* 0x0000000400c80947 */ /* 0x000fea0003800000 */
[----:B------:R-:W0:Y:S01]  /*11570*/  S2R R0, SR_TID.X ;  /* 0x0000000000007919 */ /* 0x000e220000002100 */
        /* <DEDUP_REMOVED lines=10> */
.L_x_1838:
[----:B------:R-:W-:Y:S05]  /*11620*/  BSYNC B0 ;  /* 0x0000000000007941 */ /* 0x000fea0003800000 */
.L_x_1837:
[----:B-----5:R-:W0:Y:S01]  /*11630*/  SHFL.UP PT, R0, R8, 0x1, RZ ;  /* 0x0420000008007989 */ /* 0x020e2200000e00ff */
[C---:B------:R-:W-:Y:S02]  /*11640*/  ISETP.NE.AND P0, PT, R9.reuse, RZ, PT ;  /* 0x000000ff0900720c */ /* 0x040fe40003f05270 */
[C---:B------:R-:W-:Y:S02]  /*11650*/  ISETP.GE.U32.AND P1, PT, R9.reuse, 0x2, PT ;  /* 0x000000020900780c */ /* 0x040fe40003f26070 */
        /* <DEDUP_REMOVED lines=23> */
.L_x_1835:
[----:B------:R-:W-:Y:S02]  /*117d0*/  IMAD.IADD R7, R3, 0x1, -R4 ;  /* 0x0000000103077824 */ /* 0x000fe400078e0a04 */
[----:B------:R-:W0:Y:S02]  /*117e0*/  LDC.64 R4, c[0x0][0xc68] ;  /* 0x00031a00ff047b82 */ /* 0x000e240000000a00 */
[----:B------:R-:W-:-:S05]  /*117f0*/  IMAD R3, R0, UR4, R7 ;  /* 0x0000000400037c24 */ /* 0x000fca000f8e0207 */
[----:B------:R-:W-:-:S13]  /*11800*/  ISETP.GT.AND P0, PT, R3, UR6, PT ;  /* 0x0000000603007c0c */ /* 0x000fda000bf04270 */
[----:B------:R-:W-:-:S04]  /*11810*/  VOTE.ANY R9, PT, !P0 ;  /* 0x0000000000097806 */ /* 0x000fc800040e0100 */
[----:B------:R-:W1:Y:S02]  /*11820*/  POPC R3, R9 ;  /* 0x0000000900037309 */ /* 0x000e640000000000 */
[----:B-1----:R-:W-:-:S04]  /*11830*/  IMAD.IADD R19, R3, 0x1, R6 ;  /* 0x0000000103137824 */ /* 0x002fc800078e0206 */
[----:B0-----:R-:W-:-:S05]  /*11840*/  IMAD.WIDE R4, R19, 0x4, R4 ;  /* 0x0000000413047825 */ /* 0x001fca00078e0204 */
[----:B------:R-:W2:Y:S01]  /*11850*/  LDG.E R10, desc[UR38][R4.64] ;  /* 0x00000026040a7981 */ /* 0x000ea2000c1e1900 */
[----:B------:R-:W-:-:S03]  /*11860*/  ISETP.NE.AND P0, PT, R9, RZ, PT ;  /* 0x000000ff0900720c */ /* 0x000fc60003f05270 */
[----:B------:R-:W2:Y:S02]  /*11870*/  SHFL.IDX PT, R17, R8, R3, 0x1f ;  /* 0x00001f0308117589 */ /* 0x000ea400000e0000 */
[----:B--2---:R-:W-:-:S05]  /*11880*/  IMAD R6, R17, R10, RZ ;  /* 0x0000000a11067224 */ /* 0x004fca00078e02ff */
[----:B------:R-:W-:-:S04]  /*11890*/  IABS R11, R6 ;  /* 0x00000006000b7213 */ /* 0x000fc80000000000 */
[----:B------:R-:W0:Y:S08]  /*118a0*/  I2F.RP R12, R11 ;  /* 0x0000000b000c7306 */ /* 0x000e300000209400 */
[----:B0-----:R-:W0:Y:S02]  /*118b0*/  MUFU.RCP R12, R12 ;  /* 0x0000000c000c7308 */ /* 0x001e240000001000 */
[----:B0-----:R-:W-:-:S06]  /*118c0*/  VIADD R13, R12, 0xffffffe ;  /* 0x0ffffffe0c0d7836 */ /* 0x001fcc0000000000 */
[----:B------:R0:W1:Y:S01]  /*118d0*/  F2I.FTZ.U32.TRUNC.NTZ R5, R13 ;  /* 0x0000000d00057305 */ /* 0x000062000021f000 */
[----:B------:R-:W-:Y:S05]  /*118e0*/  @!P0 BRA `(.L_x_1840) ;  /* 0x0000000000088947 */ /* 0x000fea0003800000 */
[----:B------:R-:W-:-:S05]  /*118f0*/  VIADD R3, R3, 0xffffffff ;  /* 0xffffffff03037836 */ /* 0x000fca0000000000 */
[----:B------:R2:W3:Y:S02]  /*11900*/  SHFL.IDX PT, R16, R0, R3, 0x1f ;  /* 0x00001f0300107589 */ /* 0x0004e400000e0000 */
.L_x_1840:
[----:B-12---:R-:W-:Y:S02]  /*11910*/  IMAD.MOV R0, RZ, RZ, -R5 ;  /* 0x000000ffff007224 */ /* 0x006fe400078e0a05 */
[----:B---3--:R-:W-:Y:S02]  /*11920*/  IMAD R16, R16, UR4, R7 ;  /* 0x0000000410107c24 */ /* 0x008fe4000f8e0207 */
[----:B------:R-:W-:Y:S01]  /*11930*/  IMAD R3, R0, R11, RZ ;  /* 0x0000000b00037224 */ /* 0x000fe200078e02ff */
[----:B------:R-:W-:Y:S01]  /*11940*/  IABS R0, R6 ;  /* 0x0000000600007213 */ /* 0x000fe20000000000 */
[----:B------:R-:W-:-:S04]  /*11950*/  IMAD.MOV.U32 R4, RZ, RZ, RZ ;  /* 0x000000ffff047224 */ /* 0x000fc800078e00ff */
[----:B------:R-:W-:Y:S01]  /*11960*/  IMAD.HI.U32 R4, R5, R3, R4 ;  /* 0x0000000305047227 */ /* 0x000fe200078e0004 */
[----:B------:R-:W-:-:S03]  /*11970*/  IADD3 R3, -R16, UR6, RZ ;  /* 0x0000000610037c10 */ /* 0x000fc6000fffe1ff */
[----:B------:R-:W-:Y:S01]  /*11980*/  IMAD.MOV R0, RZ, RZ, -R0 ;  /* 0x000000ffff007224 */ /* 0x000fe200078e0a00 */
[----:B------:R-:W-:-:S05]  /*11990*/  IABS R5, R3 ;  /* 0x0000000300057213 */ /* 0x000fca0000000000 */
        /* <DEDUP_REMOVED lines=12> */
[----:B------:R-:W-:Y:S02]  /*11a60*/  IMAD R0, R10, R4, RZ ;  /* 0x000000040a007224 */ /* 0x000fe400078e02ff */
[----:B------:R-:W-:Y:S02]  /*11a70*/  IMAD.MOV R4, RZ, RZ, -R4 ;  /* 0x000000ffff047224 */ /* 0x000fe400078e0a04 */
[----:B------:R-:W-:Y:S02]  /*11a80*/  IMAD.MOV R5, RZ, RZ, -R0 ;  /* 0x000000ffff057224 */ /* 0x000fe400078e0a00 */
[----:B------:R-:W-:-:S03]  /*11a90*/  IMAD R3, R6, R4, R3 ;  /* 0x0000000406037224 */ /* 0x000fc600078e0203 */
[----:B------:R-:W-:-:S04]  /*11aa0*/  VIADDMNMX R10, R5, UR4, R10, PT ;  /* 0x00000004050a7c46 */ /* 0x000fc8000b80010a */
[-C--:B------:R-:W-:Y:S02]  /*11ab0*/  IABS R7, R10.reuse ;  /* 0x0000000a00077213 */ /* 0x080fe40000000000 */
[----:B------:R-:W-:Y:S02]  /*11ac0*/  IABS R6, R10 ;  /* 0x0000000a00067213 */ /* 0x000fe40000000000 */
[----:B------:R-:W1:Y:S03]  /*11ad0*/  I2F.RP R8, R7 ;  /* 0x0000000700087306 */ /* 0x000e660000209400 */
[----:B------:R-:W-:-:S05]  /*11ae0*/  IMAD.MOV R6, RZ, RZ, -R6 ;  /* 0x000000ffff067224 */ /* 0x000fca00078e0a06 */
[----:B-1----:R-:W1:Y:S02]  /*11af0*/  MUFU.RCP R8, R8 ;  /* 0x0000000800087308 */ /* 0x002e640000001000 */
[----:B-1----:R-:W-:-:S06]  /*11b00*/  VIADD R5, R8, 0xffffffe ;  /* 0x0ffffffe08057836 */ /* 0x002fcc0000000000 */
[----:B------:R-:W1:Y:S02]  /*11b10*/  F2I.FTZ.U32.TRUNC.NTZ R5, R5 ;  /* 0x0000000500057305 */ /* 0x000e64000021f000 */
[----:B-1----:R-:W-:-:S04]  /*11b20*/  IMAD.MOV R4, RZ, RZ, -R5 ;  /* 0x000000ffff047224 */ /* 0x002fc800078e0a05 */
[----:B------:R-:W-:Y:S02]  /*11b30*/  IMAD R9, R4, R7, RZ ;  /* 0x0000000704097224 */ /* 0x000fe400078e02ff */
[----:B------:R-:W-:-:S04]  /*11b40*/  IMAD.MOV.U32 R4, RZ, RZ, RZ ;  /* 0x000000ffff047224 */ /* 0x000fc800078e00ff */
[----:B------:R-:W-:Y:S01]  /*11b50*/  IMAD.HI.U32 R4, R5, R9, R4 ;  /* 0x0000000905047227 */ /* 0x000fe200078e0004 */
[----:B------:R-:W-:Y:S02]  /*11b60*/  IABS R9, R3 ;  /* 0x0000000300097213 */ /* 0x000fe40000000000 */
[C---:B------:R-:W-:Y:S01]  /*11b70*/  LOP3.LUT R5, R3.reuse, R10, RZ, 0x3c, !PT ;  /* 0x0000000a03057212 */ /* 0x040fe200078e3cff */
[----:B------:R-:W-:Y:S02]  /*11b80*/  IMAD.IADD R3, R3, 0x1, R0 ;  /* 0x0000000103037824 */ /* 0x000fe400078e0200 */
[----:B------:R-:W-:-:S04]  /*11b90*/  IMAD.HI.U32 R4, R4, R9, RZ ;  /* 0x0000000904047227 */ /* 0x000fc800078e00ff */
[----:B------:R-:W-:-:S05]  /*11ba0*/  IMAD R6, R4, R6, R9 ;  /* 0x0000000604067224 */ /* 0x000fca00078e0209 */
        /* <DEDUP_REMOVED lines=8> */
[----:B------:R-:W-:Y:S01]  /*11c30*/  @!P0 LOP3.LUT R4, RZ, R10, RZ, 0x33, !PT ;  /* 0x0000000aff048212 */ /* 0x000fe200078e33ff */
[----:B------:R-:W-:-:S04]  /*11c40*/  IMAD.MOV R10, RZ, RZ, -R10 ;  /* 0x000000ffff0a7224 */ /* 0x000fc800078e0a0a */
[----:B------:R-:W-:Y:S01]  /*11c50*/  IMAD R18, R4, R10, R3 ;  /* 0x0000000a04127224 */ /* 0x000fe200078e0203 */
[----:B------:R-:W-:-:S05]  /*11c60*/  LOP3.LUT R4, RZ, R4, RZ, 0x33, !PT ;  /* 0x00000004ff047212 */ /* 0x000fca00078e33ff */
[----:B------:R-:W-:Y:S01]  /*11c70*/  IMAD.IADD R17, R17, 0x1, R4 ;  /* 0x0000000111117824 */ /* 0x000fe200078e0204 */
[----:B------:R-:W-:Y:S06]  /*11c80*/  BRA `(.L_x_1841) ;  /* 0x00000000000c7947 */ /* 0x000fec0003800000 */
.L_x_1836:
[----:B------:R-:W-:Y:S02]  /*11c90*/  IMAD.MOV.U32 R17, RZ, RZ, RZ ;  /* 0x000000ffff117224 */ /* 0x000fe400078e00ff */
[----:B------:R-:W-:Y:S02]  /*11ca0*/  IMAD.U32 R16, RZ, RZ, UR6 ;  /* 0x00000006ff107e24 */ /* 0x000fe4000f8e00ff */
[----:B------:R-:W-:-:S07]  /*11cb0*/  IMAD.MOV.U32 R18, RZ, RZ, RZ ;  /* 0x000000ffff127224 */ /* 0x000fce00078e00ff */
.L_x_1841:
[----:B------:R-:W1:Y:S01]  /*11cc0*/  S2R R0, SR_TID.X ;  /* 0x0000000000007919 */ /* 0x000e620000002100 */
[----:B------:R-:W-:Y:S01]  /*11cd0*/  STL [R1], RZ ;  /* 0x000000ff01007387 */ /* 0x000fe20000100800 */
[----:B-1----:R-:W-:-:S04]  /*11ce0*/  LOP3.LUT R0, R0, 0x1f, RZ, 0xc0, !PT ;  /* 0x0000001f00007812 */ /* 0x002fc800078ec0ff */
[----:B------:R-:W-:-:S13]  /*11cf0*/  ISETP.NE.AND P0, PT, R0, RZ, PT ;  /* 0x000000ff0000720c */ /* 0x000fda0003f05270 */
[----:B------:R-:W1:Y:S01]  /*11d00*/  @!P0 S2R R3, SR_CgaCtaId ;  /* 0x0000000000038919 */ /* 0x000e620000008800 */
[----:B------:R-:W-:-:S04]  /*11d10*/  @!P0 MOV R0, 0x400 ;  /* 0x0000040000008802 */ /* 0x000fc80000000f00 */
[----:B-1----:R-:W-:-:S05]  /*11d20*/  @!P0 LEA R0, R3, R0, 0x18 ;  /* 0x0000000003008211 */ /* 0x002fca00078ec0ff */
[----:B------:R1:W-:Y:S01]  /*11d30*/  @!P0 STS.128 [R0+0x228d0], R16 ;  /* 0x0228d01000008388 */ /* 0x0003e20000000c00 */
[----:B------:R-:W-:Y:S06]  /*11d40*/  BAR.ARV 0x5, 0x120 ;  /* 0x0144800000007b1d */ /* 0x000fec0000002000 */
[----:B------:R-:W-:Y:S01]  /*11d50*/  ISETP.GE.AND P0, PT, R19, UR5, PT ;  /* 0x0000000513007c0c */ /* 0x000fe2000bf06270 */
[----:B-1----:R-:W-:-:S05]  /*11d60*/  IMAD.MOV.U32 R0, RZ, RZ, 0x1 ;  /* 0x00000001ff007424 */ /* 0x002fca00078e00ff */
[----:B------:R1:W-:Y:S04]  /*11d70*/  STL [R1+0x4], R0 ;  /* 0x0000040001007387 */ /* 0x0003e80000100800 */
[----:B------:R1:W-:Y:S03]  /*11d80*/  STL [R1+0x18], RZ ;  /* 0x000018ff01007387 */ /* 0x0003e60000100800 */
[----:B------:R-:W-:Y:S05]  /*11d90*/  @P0 BRA `(.L_x_1842) ;  /* 0x0000003c00a80947 */ /* 0x000fea0003800000 */
[----:B-1----:R-:W-:Y:S01]  /*11da0*/  IMAD.MOV.U32 R0, RZ, RZ, 0x1 ;  /* 0x00000001ff007424 */ /* 0x002fe200078e00ff */
[----:B------:R1:W-:Y:S01]  /*11db0*/  STL [R1+0x18], RZ ;  /* 0x000018ff01007387 */ /* 0x0003e20000100800 */
[----:B------:R-:W-:Y:S01]  /*11dc0*/  ULDC UR37, c[0x0][0xc] ;  /* 0x0000030000257ab9 */ /* 0x000fe20000000800 */
[----:B------:R-:W-:Y:S02]  /*11dd0*/  ULDC.64 UR40, c[0x0][0x198] ;  /* 0x0000660000287ab9 */ /* 0x000fe40000000a00 */
[----:B------:R1:W-:Y:S04]  /*11de0*/  STL [R1+0x4], R0 ;  /* 0x0000040001007387 */ /* 0x0003e80000100800 */
[----:B------:R1:W-:Y:S02]  /*11df0*/  STL [R1], RZ ;  /* 0x000000ff01007387 */ /* 0x0003e40000100800 */
.L_x_1915:
[----:B------:R-:W-:Y:S05]  /*11e00*/  YIELD ;  /* 0x0000000000007946 */ /* 0x000fea0003800000 */
[----:B------:R-:W-:Y:S01]  /*11e10*/  ULDC.64 UR4, c[0x0][0xa28] ;  /* 0x00028a0000047ab9 */ /* 0x000fe20000000a00 */
[----:B------:R-:W-:Y:S01]  /*11e20*/  IMAD.MOV.U32 R4, RZ, RZ, RZ ;  /* 0x000000ffff047224 */ /* 0x000fe200078e00ff */
[----:B------:R-:W-:Y:S01]  /*11e30*/  ISETP.NE.U32.AND P0, PT, RZ, UR4, PT ;  /* 0x00000004ff007c0c */ /* 0x000fe2000bf05070 */
[----:B-1----:R-:W-:Y:S01]  /*11e40*/  IMAD.MOV.U32 R0, RZ, RZ, RZ ;  /* 0x000000ffff007224 */ /* 0x002fe200078e00ff */
[----:B------:R-:W-:Y:S02]  /*11e50*/  ULDC.64 UR6, c[0x0][0xa08] ;  /* 0x0002820000067ab9 */ /* 0x000fe40000000a00 */
[----:B------:R-:W-:Y:S01]  /*11e60*/  ISETP.NE.AND.EX P0, PT, RZ, UR5, PT, P0 ;  /* 0x00000005ff007c0c */ /* 0x000fe2000bf05300 */
[----:B------:R-:W-:-:S12]  /*11e70*/  ULDC.64 UR4, c[0x0][0xa00] ;  /* 0x0002800000047ab9 */ /* 0x000fd80000000a00 */
[----:B--2---:R-:W1:Y:S01]  /*11e80*/  @P0 LDC.64 R2, c[0x0][0xa28] ;  /* 0x00028a00ff020b82 */ /* 0x004e620000000a00 */
[----:B------:R-:W-:Y:S01]  /*11e90*/  ISETP.NE.U32.AND P2, PT, RZ, UR4, PT ;  /* 0x00000004ff007c0c */ /* 0x000fe2000bf45070 */
[----:B-1----:R-:W-:-:S05]  /*11ea0*/  @P0 IMAD.WIDE R2, R19, 0x4, R2 ;  /* 0x0000000413020825 */ /* 0x002fca00078e0202 */
[----:B------:R1:W5:Y:S01]  /*11eb0*/  @P0 LDG.E R4, desc[UR38][R2.64] ;  /* 0x0000002602040981 */ /* 0x000362000c1e1900 */
[----:B------:R-:W-:Y:S01]  /*11ec0*/  ISETP.NE.AND.EX P2, PT, RZ, UR5, PT, P2 ;  /* 0x00000005ff007c0c */ /* 0x000fe2000bf45320 */
[----:B------:R-:W-:Y:S01]  /*11ed0*/  ULDC.64 UR4, c[0x0][0xa18] ;  /* 0x0002860000047ab9 */ /* 0x000fe20000000a00 */
[----:B-1----:R-:W1:Y:S02]  /*11ee0*/  LDC.64 R2, c[0x0][0xa00] ;  /* 0x00028000ff027b82 */ /* 0x002e640000000a00 */
[----:B-1----:R-:W-:-:S09]  /*11ef0*/  IMAD.WIDE R2, R19, 0x4, R2 ;  /* 0x0000000413027825 */ /* 0x002fd200078e0202 */
[----:B------:R-:W2:Y:S01]  /*11f00*/  @P2 LDG.E R0, desc[UR38][R2.64] ;  /* 0x0000002602002981 */ /* 0x000ea2000c1e1900 */
[----:B------:R-:W-:Y:S01]  /*11f10*/  ISETP.NE.U32.AND P1, PT, RZ, UR4, PT ;  /* 0x00000004ff007c0c */ /* 0x000fe2000bf25070 */
[----:B------:R-:W-:-:S03]  /*11f20*/  ULDC UR4, c[0x0][0x288] ;  /* 0x0000a20000047ab9 */ /* 0x000fc60000000800 */
[----:B------:R-:W-:-:S13]  /*11f30*/  ISETP.NE.AND.EX P1, PT, RZ, UR5, PT, P1 ;  /* 0x00000005ff007c0c */ /* 0x000fda000bf25310 */
[----:B------:R-:W1:Y:S02]  /*11f40*/  @P1 LDC.64 R6, c[0x0][0xa18] ;  /* 0x00028600ff061b82 */ /* 0x000e640000000a00 */
[----:B-1----:R-:W-:Y:S01]  /*11f50*/  @P1 IMAD.WIDE R6, R19, 0x4, R6 ;  /* 0x0000000413061825 */ /* 0x002fe200078e0206 */
[----:B--2---:R1:W-:Y:S03]  /*11f60*/  STL [R1+0x1c], R0 ;  /* 0x00001c0001007387 */ /* 0x0043e60000100800 */
[----:B-1----:R-:W-:Y:S01]  /*11f70*/  IMAD.U32 R0, RZ, RZ, UR4 ;  /* 0x00000004ff007e24 */ /* 0x002fe2000f8e00ff */
[----:B------:R-:W-:-:S05]  /*11f80*/  ULDC.64 UR4, c[0x0][0x3f8] ;  /* 0x0000fe0000047ab9 */ /* 0x000fca0000000a00 */
[----:B------:R1:W5:Y:S01]  /*11f90*/  @P1 LDG.E R0, desc[UR38][R6.64] ;  /* 0x0000002606001981 */ /* 0x000362000c1e1900 */
[----:B------:R-:W-:Y:S01]  /*11fa0*/  UISETP.NE.U32.AND UP0, UPT, UR4, URZ, UPT ;  /* 0x0000003f0400728c */ /* 0x000fe2000bf05070 */
[----:B------:R-:W-:Y:S02]  /*11fb0*/  ISETP.NE.U32.AND P0, PT, RZ, UR6, PT ;  /* 0x00000006ff007c0c */ /* 0x000fe4000bf05070 */
[----:B------:R-:W-:Y:S01]  /*11fc0*/  ULDC UR4, c[0x0][0x404] ;  /* 0x0001010000047ab9 */ /* 0x000fe20000000800 */
[----:B------:R-:W-:Y:S01]  /*11fd0*/  UISETP.NE.AND.EX UP0, UPT, UR5, URZ, UPT, UP0 ;  /* 0x0000003f0500728c */ /* 0x000fe2000bf05300 */
[----:B------:R-:W-:Y:S02]  /*11fe0*/  ISETP.NE.AND.EX P0, PT, RZ, UR7, PT, P0 ;  /* 0x00000007ff007c0c */ /* 0x000fe4000bf05300 */
[----:B------:R-:W-:Y:S01]  /*11ff0*/  ULDC UR5, c[0x0][0x2e0] ;  /* 0x0000b80000057ab9 */ /* 0x000fe20000000800 */
[----:B------:R-:W-:-:S04]  /*12000*/  USEL UR4, UR4, 0x1, UP0 ;  /* 0x0000000104047887 */ /* 0x000fc80008000000 */
[----:B------:R-:W-:-:S06]  /*12010*/  UIMAD UR4, UR4, UR5, URZ ;  /* 0x00000005040472a4 */ /* 0x000fcc000f8e023f */
[----:B------:R-:W-:Y:S01]  /*12020*/  IMAD.U32 R5, RZ, RZ, UR4 ;  /* 0x00000004ff057e24 */ /* 0x000fe2000f8e00ff */
[----:B-1----:R-:W-:Y:S06]  /*12030*/  @P1 BRA `(.L_x_1843) ;  /* 0x0000000000101947 */ /* 0x002fec0003800000 */
[----:B------:R-:W-:Y:S05]  /*12040*/  @!P2 BRA `(.L_x_1843) ;  /* 0x00000000000ca947 */ /* 0x000fea0003800000 */
[----:B------:R-:W2:Y:S04]  /*12050*/  LDG.E R7, desc[UR38][R2.64] ;  /* 0x0000002602077981 */ /* 0x000ea8000c1e1900 */
[----:B-----5:R-:W2:Y:S02]  /*12060*/  LDG.E R0, desc[UR38][R2.64+0x4] ;  /* 0x0000042602007981 */ /* 0x020ea4000c1e1900 */
[----:B--2---:R-:W-:-:S07]  /*12070*/  IMAD.IADD R0, R0, 0x1, -R7 ;  /* 0x0000000100007824 */ /* 0x004fce00078e0a07 */
.L_x_1843:
[----:B------:R-:W1:Y:S01]  /*12080*/  LDC.64 R2, c[0x0][0xa08] ;  /* 0x00028200ff027b82 */ /* 0x000e620000000a00 */
[----:B------:R-:W-:Y:S01]  /*12090*/  IMAD.MOV.U32 R7, RZ, RZ, RZ ;  /* 0x000000ffff077224 */ /* 0x000fe200078e00ff */
[----:B------:R-:W-:Y:S01]  /*120a0*/  ULDC.64 UR4, c[0x0][0xa20] ;  /* 0x0002880000047ab9 */ /* 0x000fe20000000a00 */
[----:B-1----:R-:W-:-:S05]  /*120b0*/  IMAD.WIDE R2, R19, 0x4, R2 ;  /* 0x0000000413027825 */ /* 0x002fca00078e0202 */
[----:B------:R-:W2:Y:S01]  /*120c0*/  @P0 LDG.E R7, desc[UR38][R2.64] ;  /* 0x0000002602070981 */ /* 0x000ea2000c1e1900 */
[----:B------:R-:W-:-:S04]  /*120d0*/  ISETP.NE.U32.AND P1, PT, RZ, UR4, PT ;  /* 0x00000004ff007c0c */ /* 0x000fc8000bf25070 */
[----:B------:R-:W-:Y:S01]  /*120e0*/  ISETP.NE.AND.EX P1, PT, RZ, UR5, PT, P1 ;  /* 0x00000005ff007c0c */ /* 0x000fe2000bf25310 */
[----:B--2--5:R-:W-:-:S05]  /*120f0*/  IMAD.IADD R6, R7, 0x1, R4 ;  /* 0x0000000107067824 */ /* 0x024fca00078e0204 */
[----:B------:R1:W-:Y:S07]  /*12100*/  STL [R1+0x8], R6 ;  /* 0x0000080601007387 */ /* 0x0003ee0000100800 */
[----:B------:R-:W-:Y:S05]  /*12110*/  @!P1 BRA `(.L_x_1844) ;  /* 0x0000000000109947 */ /* 0x000fea0003800000 */
[----:B------:R-:W2:Y:S02]  /*12120*/  LDC.64 R2, c[0x0][0xa20] ;  /* 0x00028800ff027b82 */ /* 0x000ea40000000a00 */
[----:B--2---:R-:W-:-:S05]  /*12130*/  IMAD.WIDE R2, R19, 0x4, R2 ;  /* 0x0000000413027825 */ /* 0x004fca00078e0202 */
[----:B------:R2:W5:Y:S01]  /*12140*/  LDG.E R5, desc[UR38][R2.64] ;  /* 0x0000002602057981 */ /* 0x000562000c1e1900 */
[----:B------:R-:W-:Y:S05]  /*12150*/  BRA `(.L_x_1845) ;  /* 0x0000000000107947 */ /* 0x000fea0003800000 */
.L_x_1844:
[----:B------:R-:W-:Y:S05]  /*12160*/  @!P0 BRA `(.L_x_1845) ;  /* 0x00000000000c8947 */ /* 0x000fea0003800000 */
[----:B-1----:R-:W2:Y:S04]  /*12170*/  LDG.E R6, desc[UR38][R2.64] ;  /* 0x0000002602067981 */ /* 0x002ea8000c1e1900 */
[----:B------:R-:W2:Y:S02]  /*12180*/  LDG.E R5, desc[UR38][R2.64+0x4] ;  /* 0x0000042602057981 */ /* 0x000ea4000c1e1900 */
[----:B--2---:R-:W-:-:S07]  /*12190*/  IMAD.IADD R5, R5, 0x1, -R6 ;  /* 0x0000000105057824 */ /* 0x004fce00078e0a06 */
.L_x_1845:
[----:B--2---:R-:W2:Y:S01]  /*121a0*/  LDC.64 R2, c[0x0][0x9e0] ;  /* 0x00027800ff027b82 */ /* 0x004ea20000000a00 */
[----:B-----5:R-:W-:Y:S01]  /*121b0*/  IMAD.IADD R7, R5, 0x1, -R4 ;  /* 0x0000000105077824 */ /* 0x020fe200078e0a04 */
[----:B------:R-:W-:-:S04]  /*121c0*/  LEA R4, R17, 0x80, 0x7 ;  /* 0x0000008011047811 */ /* 0x000fc800078e38ff */
[----:B------:R-:W-:Y:S02]  /*121d0*/  IADD3 R9, R7, R4, -R0 ;  /* 0x0000000407097210 */ /* 0x000fe40007ffe800 */
[----:B--2---:R-:W-:-:S03]  /*121e0*/  ISETP.GE.AND P0, PT, R3, 0x1, PT ;  /* 0x000000010300780c */ /* 0x004fc60003f06270 */
[----:B------:R-:W-:-:S10]  /*121f0*/  IMAD.IADD R2, R9, 0x1, R2 ;  /* 0x0000000109027824 */ /* 0x000fd400078e0202 */
[----:B------:R-:W-:Y:S05]  /*12200*/  @!P0 BRA `(.L_x_1846) ;  /* 0x0000000000488947 */ /* 0x000fea0003800000 */
[C---:B------:R-:W-:Y:S01]  /*12210*/  ISETP.GT.AND P1, PT, R9.reuse, RZ, PT ;  /* 0x000000ff0900720c */ /* 0x040fe20003f24270 */
[----:B------:R-:W-:Y:S01]  /*12220*/  BSSY B0, `(.L_x_1847) ;  /* 0x000000e000007945 */ /* 0x000fe20003800000 */
[----:B-1----:R-:W-:-:S11]  /*12230*/  VIADD R6, R9, 0xffffffff ;  /* 0xffffffff09067836 */ /* 0x002fd60000000000 */
        /* <DEDUP_REMOVED lines=8> */
.L_x_1848:
[----:B------:R-:W-:-:S13]  /*122c0*/  ISETP.NE.AND P1, PT, R3, 0x1, PT ;  /* 0x000000010300780c */ /* 0x000fda0003f25270 */
[----:B------:R-:W1:Y:S02]  /*122d0*/  @P1 LDC.64 R4, c[0x0][0x9e8] ;  /* 0x00027a00ff041b82 */ /* 0x000e640000000a00 */
[----:B-1----:R-:W-:-:S05]  /*122e0*/  @P1 IMAD.HI.U32 R4, R6, R4, RZ ;  /* 0x0000000406041227 */ /* 0x002fca00078e00ff */
[----:B------:R-:W-:-:S07]  /*122f0*/  @P1 SHF.R.U32.HI R6, RZ, R5, R4 ;  /* 0x00000005ff061219 */ /* 0x000fce0000011604 */
.L_x_1849:
[----:B------:R-:W-:Y:S05]  /*12300*/  BSYNC B0 ;  /* 0x0000000000007941 */ /* 0x000fea0003800000 */
.L_x_1847:
[----:B------:R-:W-:-:S05]  /*12310*/  IMAD R5, R6, R3, R3 ;  /* 0x0000000306057224 */ /* 0x000fca00078e0203 */
[----:B------:R-:W-:-:S07]  /*12320*/  VIMNMX R2, R2, R5, PT ;  /* 0x0000000502027248 */ /* 0x000fce0003fe0100 */
.L_x_1846:
[----:B------:R-:W-:Y:S01]  /*12330*/  VIADD R2, R2, 0x5f ;  /* 0x0000005f02027836 */ /* 0x000fe20000000000 */
[----:B------:R-:W-:Y:S01]  /*12340*/  ULDC UR4, c[0x0][0x9dc] ;  /* 0x0002770000047ab9 */ /* 0x000fe20000000800 */
[----:B------:R-:W-:Y:S02]  /*12350*/  IMAD R0, R17, 0x80, -R0 ;  /* 0x0000008011007824 */ /* 0x000fe400078e0a00 */
[----:B------:R-:W-:-:S04]  /*12360*/  IMAD.HI R4, R2, 0x2aaaaaab, RZ ;  /* 0x2aaaaaab02047827 */ /* 0x000fc800078e02ff */
[C---:B------:R-:W-:Y:S01]  /*12370*/  VIADD R2, R7.reuse, 0x5f ;  /* 0x0000005f07027836 */ /* 0x040fe20000000000 */
[----:B------:R-:W-:Y:S01]  /*12380*/  SHF.R.U32.HI R5, RZ, 0x1f, R4 ;  /* 0x0000001fff057819 */ /* 0x000fe20000011604 */
[----:B------:R-:W-:Y:S02]  /*12390*/  IMAD.IADD R7, R7, 0x1, R0 ;  /* 0x0000000107077824 */ /* 0x000fe400078e0200 */
[----:B------:R-:W-:Y:S01]  /*123a0*/  IMAD.HI R2, R2, 0x2aaaaaab, RZ ;  /* 0x2aaaaaab02027827 */ /* 0x000fe200078e02ff */
[----:B------:R-:W-:-:S03]  /*123b0*/  LEA.HI.SX32 R4, R4, R5, 0x1c ;  /* 0x0000000504047211 */ /* 0x000fc600078fe2ff */
[----:B------:R-:W-:Y:S01]  /*123c0*/  VIADD R0, R7, -UR4 ;  /* 0x8000000407007c36 */ /* 0x000fe20008000000 */
[----:B------:R-:W-:-:S04]  /*123d0*/  SHF.R.U32.HI R5, RZ, 0x1f, R2 ;  /* 0x0000001fff057819 */ /* 0x000fc80000011602 */
[----:B------:R-:W-:-:S04]  /*123e0*/  LEA.HI.SX32 R5, R2, R5, 0x1c ;  /* 0x0000000502057211 */ /* 0x000fc800078fe2ff */
[----:B-1----:R-:W-:-:S05]  /*123f0*/  VIMNMX R6, R5, R4, PT ;  /* 0x0000000405067248 */ /* 0x002fca0003fe0100 */
[----:B------:R1:W-:Y:S01]  /*12400*/  STL [R1+0x14], R6 ;  /* 0x0000140601007387 */ /* 0x0003e20000100800 */
[----:B------:R-:W-:Y:S05]  /*12410*/  @!P0 BRA `(.L_x_1850) ;  /* 0x0000000000448947 */ /* 0x000fea0003800000 */
[----:B------:R-:W-:Y:S01]  /*12420*/  ISETP.GT.AND P0, PT, R7, -0x1, PT ;  /* 0xffffffff0700780c */ /* 0x000fe20003f04270 */
[----:B------:R-:W-:-:S12]  /*12430*/  BSSY B0, `(.L_x_1851) ;  /* 0x000000d000007945 */ /* 0x000fd80003800000 */
[----:B------:R-:W-:Y:S05]  /*12440*/  @P0 BRA `(.L_x_1852) ;  /* 0x00000000001c0947 */ /* 0x000fea0003800000 */
[----:B------:R-:W-:Y:S02]  /*12450*/  ISETP.NE.AND P0, PT, R3, 0x1, PT ;  /* 0x000000010300780c */ /* 0x000fe40003f05270 */
[----:B------:R-:W-:-:S11]  /*12460*/  LOP3.LUT R7, RZ, R7, RZ, 0x33, !PT ;  /* 0x00000007ff077212 */ /* 0x000fd600078e33ff */
[----:B------:R-:W2:Y:S02]  /*12470*/  @P0 LDC.64 R4, c[0x0][0x9e8] ;  /* 0x00027a00ff040b82 */ /* 0x000ea40000000a00 */
[----:B--2---:R-:W-:-:S05]  /*12480*/  @P0 IMAD.HI.U32 R4, R7, R4, RZ ;  /* 0x0000000407040227 */ /* 0x004fca00078e00ff */
[----:B------:R-:W-:-:S04]  /*12490*/  @P0 SHF.R.U32.HI R7, RZ, R5, R4 ;  /* 0x00000005ff070219 */ /* 0x000fc80000011604 */
[----:B------:R-:W-:Y:S01]  /*124a0*/  LOP3.LUT R7, RZ, R7, RZ, 0x33, !PT ;  /* 0x00000007ff077212 */ /* 0x000fe200078e33ff */
[----:B------:R-:W-:Y:S06]  /*124b0*/  BRA `(.L_x_1853) ;  /* 0x0000000000107947 */ /* 0x000fec0003800000 */
.L_x_1852:
[----:B------:R-:W-:-:S13]  /*124c0*/  ISETP.NE.AND P0, PT, R3, 0x1, PT ;  /* 0x000000010300780c */ /* 0x000fda0003f05270 */
[----:B------:R-:W2:Y:S02]  /*124d0*/  @P0 LDC.64 R4, c[0x0][0x9e8] ;  /* 0x00027a00ff040b82 */ /* 0x000ea40000000a00 */
[----:B--2---:R-:W-:-:S05]  /*124e0*/  @P0 IMAD.HI.U32 R4, R7, R4, RZ ;  /* 0x0000000407040227 */ /* 0x004fca00078e00ff */
[----:B------:R-:W-:-:S07]  /*124f0*/  @P0 SHF.R.U32.HI R7, RZ, R5, R4 ;  /* 0x00000005ff070219 */ /* 0x000fce0000011604 */
.L_x_1853:
[----:B------:R-:W-:Y:S05]  /*12500*/  BSYNC B0 ;  /* 0x0000000000007941 */ /* 0x000fea0003800000 */
.L_x_1851:
[----:B------:R-:W-:-:S05]  /*12510*/  IMAD R3, R7, R3, RZ ;  /* 0x0000000307037224 */ /* 0x000fca00078e02ff */
[----:B------:R-:W-:-:S07]  /*12520*/  VIMNMX R0, R0, R3, !PT ;  /* 0x0000000300007248 */ /* 0x000fce0007fe0100 */
.L_x_1850:
[----:B------:R-:W-:Y:S01]  /*12530*/  IMAD.HI R0, R0, 0x2aaaaaab, RZ ;  /* 0x2aaaaaab00007827 */ /* 0x000fe200078e02ff */
[----:B------:R-:W-:Y:S04]  /*12540*/  BSSY B6, `(.L_x_1854) ;  /* 0x00002ae000067945 */ /* 0x000fe80003800000 */
[----:B------:R-:W-:-:S04]  /*12550*/  SHF.R.U32.HI R3, RZ, 0x1f, R0 ;  /* 0x0000001fff037819 */ /* 0x000fc80000011600 */
[----:B------:R-:W-:-:S04]  /*12560*/  LEA.HI.SX32 R3, R0, R3, 0x1c ;  /* 0x0000000300037211 */ /* 0x000fc800078fe2ff */
[----:B------:R-:W-:-:S04]  /*12570*/  VIMNMX R2, RZ, R3, !PT ;  /* 0x00000003ff027248 */ /* 0x000fc80007fe0100 */
[----:B------:R-:W-:Y:S01]  /*12580*/  ISETP.GT.AND P0, PT, R6, R2, PT ;  /* 0x000000020600720c */ /* 0x000fe20003f04270 */
[----:B------:R2:W-:-:S12]  /*12590*/  STL [R1+0xc], R2 ;  /* 0x00000c0201007387 */ /* 0x0005d80000100800 */
[----:B--2---:R-:W-:Y:S05]  /*125a0*/  @P0 BRA `(.L_x_1855) ;  /* 0x0000000000440947 */ /* 0x004fea0003800000 */
[----:B------:R-:W2:Y:S02]  /*125b0*/  S2R R2, SR_TID.X ;  /* 0x0000000000027919 */ /* 0x000ea40000002100 */
[----:B--2---:R-:W-:-:S04]  /*125c0*/  LOP3.LUT R2, R2, 0x1f, RZ, 0xc0, !PT ;  /* 0x0000001f02027812 */ /* 0x004fc800078ec0ff */
[----:B------:R-:W-:-:S13]  /*125d0*/  ISETP.NE.AND P1, PT, R2, RZ, PT ;  /* 0x000000ff0200720c */ /* 0x000fda0003f25270 */
[----:B------:R-:W-:Y:S05]  /*125e0*/  @P1 BRA `(.L_x_1856) ;  /* 0x00000028008c1947 */ /* 0x000fea0003800000 */
[----:B------:R-:W2:Y:S01]  /*125f0*/  S2R R7, SR_LANEID ;  /* 0x0000000000077919 */ /* 0x000ea20000000000 */
[----:B------:R-:W-:Y:S01]  /*12600*/  VOTEU.ANY UR4, UPT, PT ;  /* 0x0000000000047886 */ /* 0x000fe200038e0100 */
[----:B------:R-:W3:Y:S01]  /*12610*/  LDC.64 R2, c[0x0][0xc38] ;  /* 0x00030e00ff027b82 */ /* 0x000ee20000000a00 */
[----:B------:R-:W2:Y:S08]  /*12620*/  FLO.U32 R0, UR4 ;  /* 0x0000000400007d00 */ /* 0x000eb000080e0000 */
[----:B------:R-:W3:Y:S01]  /*12630*/  POPC R5, UR4 ;  /* 0x0000000400057d09 */ /* 0x000ee20008000000 */
[----:B--2---:R-:W-:-:S13]  /*12640*/  ISETP.EQ.U32.AND P0, PT, R0, R7, PT ;  /* 0x000000070000720c */ /* 0x004fda0003f02070 */
[----:B---3--:R-:W2:Y:S01]  /*12650*/  @P0 ATOMG.E.ADD.STRONG.GPU PT, R3, desc[UR38][R2.64], R5 ;  /* 0x00000005020309a8 */ /* 0x008ea200081ee1e6 */
[----:B------:R-:W3:Y:S02]  /*12660*/  S2R R4, SR_LTMASK ;  /* 0x0000000000047919 */ /* 0x000ee40000003900 */
[----:B---3--:R-:W-:-:S04]  /*12670*/  LOP3.LUT R4, R4, UR4, RZ, 0xc0, !PT ;  /* 0x0000000404047c12 */ /* 0x008fc8000f8ec0ff */
[----:B------:R-:W3:Y:S01]  /*12680*/  POPC R7, R4 ;  /* 0x0000000400077309 */ /* 0x000ee20000000000 */
[----:B--2---:R-:W3:Y:S02]  /*12690*/  SHFL.IDX PT, R0, R3, R0, 0x1f ;  /* 0x00001f0003007589 */ /* 0x004ee400000e0000 */
[----:B---3--:R-:W-:Y:S01]  /*126a0*/  IADD3 R16, R0, UR37, R7 ;  /* 0x0000002500107c10 */ /* 0x008fe2000fffe007 */
[----:B------:R-:W-:Y:S06]  /*126b0*/  BRA `(.L_x_1856) ;  /* 0x0000002800587947 */ /* 0x000fec0003800000 */
.L_x_1855:
[----:B------:R-:W2:Y:S01]  /*126c0*/  S2R R3, SR_CgaCtaId ;  /* 0x0000000000037919 */ /* 0x000ea20000008800 */
[----:B------:R-:W-:-:S04]  /*126d0*/  MOV R0, 0x400 ;  /* 0x0000040000007802 */ /* 0x000fc80000000f00 */
[----:B--2---:R-:W-:-:S05]  /*126e0*/  LEA R2, R3, R0, 0x18 ;  /* 0x0000000003027211 */ /* 0x004fca00078ec0ff */
[----:B------:R2:W-:Y:S01]  /*126f0*/  STL [R1+0x10], R2 ;  /* 0x0000100201007387 */ /* 0x0005e20000100800 */
[----:B------:R-:W-:-:S05]  /*12700*/  VIADD R0, R2, 0x1c400 ;  /* 0x0001c40002007836 */ /* 0x000fca0000000000 */
[----:B------:R-:W-:-:S13]  /*12710*/  LOP3.LUT P0, RZ, R0, 0x3ff, RZ, 0xc0, !PT ;  /* 0x000003ff00ff7812 */ /* 0x000fda000780c0ff */
[----:B--2---:R-:W-:Y:S05]  /*12720*/  @!P0 BRA `(.L_x_1857) ;  /* 0x0000000000408947 */ /* 0x004fea0003800000 */
[----:B------:R-:W-:Y:S01]  /*12730*/  MOV R2, 0x0 ;  /* 0x0000000000027802 */ /* 0x000fe20000000f00 */
[----:B------:R-:W-:Y:S01]  /*12740*/  ULDC.64 UR6, c[0x4][0x90] ;  /* 0x0100240000067ab9 */ /* 0x000fe20000000a00 */
[----:B------:R-:W-:Y:S01]  /*12750*/  ULDC.64 UR8, c[0x4][0x98] ;  /* 0x0100260000087ab9 */ /* 0x000fe20000000a00 */
[----:B------:R-:W-:Y:S01]  /*12760*/  ULDC.64 UR4, c[0x4][0x8] ;  /* 0x0100020000047ab9 */ /* 0x000fe20000000a00 */
[----:B------:R-:W-:Y:S02]  /*12770*/  IMAD.U32 R4, RZ, RZ, UR6 ;  /* 0x00000006ff047e24 */ /* 0x000fe4000f8e00ff */
[----:B------:R-:W2:Y:S01]  /*12780*/  LDC.64 R2, c[0x4][R2] ;  /* 0x0100000002027b82 */ /* 0x000ea20000000a00 */
[----:B------:R-:W-:Y:S02]  /*12790*/  IMAD.U32 R5, RZ, RZ, UR7 ;  /* 0x00000007ff057e24 */ /* 0x000fe4000f8e00ff */
[----:B-1----:R-:W-:Y:S02]  /*127a0*/  IMAD.U32 R6, RZ, RZ, UR8 ;  /* 0x00000008ff067e24 */ /* 0x002fe4000f8e00ff */
[----:B------:R-:W-:-:S02]  /*127b0*/  IMAD.U32 R7, RZ, RZ, UR9 ;  /* 0x00000009ff077e24 */ /* 0x000fc4000f8e00ff */
[----:B------:R-:W-:Y:S02]  /*127c0*/  IMAD.U32 R10, RZ, RZ, UR4 ;  /* 0x00000004ff0a7e24 */ /* 0x000fe4000f8e00ff */
[----:B------:R-:W-:Y:S02]  /*127d0*/  IMAD.U32 R11, RZ, RZ, UR5 ;  /* 0x00000005ff0b7e24 */ /* 0x000fe4000f8e00ff */
[----:B------:R-:W-:Y:S02]  /*127e0*/  IMAD.MOV.U32 R8, RZ, RZ, 0x70 ;  /* 0x00000070ff087424 */ /* 0x000fe400078e00ff */
[----:B------:R-:W-:Y:S02]  /*127f0*/  IMAD.MOV.U32 R12, RZ, RZ, 0x1 ;  /* 0x00000001ff0c7424 */ /* 0x000fe400078e00ff */
[----:B0-----:R-:W-:-:S07]  /*12800*/  IMAD.MOV.U32 R13, RZ, RZ, RZ ;  /* 0x000000ffff0d7224 */ /* 0x001fce00078e00ff */
[----:B------:R-:W-:-:S07]  /*12810*/  LEPC R20, `(.L_x_1857) ;  /* 0x000000001014794e */ /* 0x000fce0000000000 */
[----:B--2---:R-:W-:Y:S05]  /*12820*/  CALL.ABS.NOINC R2 ;  /* 0x0000000002007343 */ /* 0x004fea0003c00000 */
.L_x_1857:
        /* <DEDUP_REMOVED lines=8> */
[----:B------:R2:W3:Y:S01]  /*128b0*/  LDC.64 R2, c[0x4][R0] ;  /* 0x0100000000027b82 */ /* 0x0004e20000000a00 */
[----:B------:R-:W-:Y:S02]  /*128c0*/  IMAD.U32 R4, RZ, RZ, UR6 ;  /* 0x00000006ff047e24 */ /* 0x000fe4000f8e00ff */
[----:B------:R-:W-:Y:S02]  /*128d0*/  IMAD.U32 R5, RZ, RZ, UR7 ;  /* 0x00000007ff057e24 */ /* 0x000fe4000f8e00ff */
[----:B-1----:R-:W-:Y:S02]  /*128e0*/  IMAD.U32 R6, RZ, RZ, UR8 ;  /* 0x00000008ff067e24 */ /* 0x002fe4000f8e00ff */
[----:B------:R-:W-:-:S02]  /*128f0*/  IMAD.U32 R7, RZ, RZ, UR9 ;  /* 0x00000009ff077e24 */ /* 0x000fc4000f8e00ff */
[----:B------:R-:W-:Y:S02]  /*12900*/  IMAD.U32 R10, RZ, RZ, UR4 ;  /* 0x00000004ff0a7e24 */ /* 0x000fe4000f8e00ff */
[----:B------:R-:W-:Y:S02]  /*12910*/  IMAD.U32 R11, RZ, RZ, UR5 ;  /* 0x00000005ff0b7e24 */ /* 0x000fe4000f8e00ff */
[----:B------:R-:W-:Y:S02]  /*12920*/  IMAD.MOV.U32 R8, RZ, RZ, 0x70 ;  /* 0x00000070ff087424 */ /* 0x000fe400078e00ff */
[----:B------:R-:W-:Y:S02]  /*12930*/  IMAD.MOV.U32 R12, RZ, RZ, 0x1 ;  /* 0x00000001ff0c7424 */ /* 0x000fe400078e00ff */
[----:B0-2---:R-:W-:-:S07]  /*12940*/  IMAD.MOV.U32 R13, RZ, RZ, RZ ;  /* 0x000000ffff0d7224 */ /* 0x005fce00078e00ff */
[----:B------:R-:W-:-:S07]  /*12950*/  LEPC R20, `(.L_x_1859) ;  /* 0x000000001014794e */ /* 0x000fce0000000000 */
[----:B---3--:R-:W-:Y:S05]  /*12960*/  CALL.ABS.NOINC R2 ;  /* 0x0000000002007343 */ /* 0x008fea0003c00000 */
.L_x_1859:
        /* <DEDUP_REMOVED lines=16> */
.L_x_1858:
[----:B------:R-:W2:Y:S01]  /*12a70*/  LDL.LU R7, [R1+0x1c] ;  /* 0x00001c0001077983 */ /* 0x000ea20000300800 */
[----:B------:R-:W3:Y:S01]  /*12a80*/  LDC R0, c[0x0][0x428] ;  /* 0x00010a00ff007b82 */ /* 0x000ee20000000800 */
[----:B------:R-:W-:Y:S01]  /*12a90*/  ULDC.64 UR4, c[0x0][0x9f8] ;  /* 0x00027e0000047ab9 */ /* 0x000fe20000000a00 */
[----:B------:R-:W-:Y:S01]  /*12aa0*/  IMAD.MOV.U32 R4, RZ, RZ, R19 ;  /* 0x000000ffff047224 */ /* 0x000fe200078e0013 */
[----:B-1----:R-:W1:Y:S01]  /*12ab0*/  S2R R6, SR_TID.X ;  /* 0x0000000000067919 */ /* 0x002e620000002100 */
[----:B---3--:R-:W-:Y:S01]  /*12ac0*/  ISETP.NE.AND P0, PT, R0, 0x1, PT ;  /* 0x000000010000780c */ /* 0x008fe20003f05270 */
[----:B------:R-:W-:Y:S01]  /*12ad0*/  IMAD.MOV.U32 R0, RZ, RZ, R18 ;  /* 0x000000ffff007224 */ /* 0x000fe200078e0012 */
[----:B-1----:R-:W-:-:S11]  /*12ae0*/  LOP3.LUT R6, R6, 0x1f, RZ, 0xc0, !PT ;  /* 0x0000001f06067812 */ /* 0x002fd600078ec0ff */
[----:B------:R-:W1:Y:S08]  /*12af0*/  @P0 LDC R3, c[0x0][0x42c] ;  /* 0x00010b00ff030b82 */ /* 0x000e700000000800 */
[----:B------:R-:W3:Y:S01]  /*12b00*/  @P0 LDC R5, c[0x0][0x430] ;  /* 0x00010c00ff050b82 */ /* 0x000ee20000000800 */
[----:B-1----:R-:W-:-:S05]  /*12b10*/  @P0 IMAD.HI.U32 R2, R18, R3, RZ ;  /* 0x0000000312020227 */ /* 0x002fca00078e00ff */
[----:B---3--:R-:W-:Y:S02]  /*12b20*/  @P0 SHF.R.U32.HI R0, RZ, R5, R2 ;  /* 0x00000005ff000219 */ /* 0x008fe40000011602 */
[----:B------:R-:W-:-:S04]  /*12b30*/  ISETP.NE.U32.AND P0, PT, RZ, UR4, PT ;  /* 0x00000004ff007c0c */ /* 0x000fc8000bf05070 */
[----:B------:R-:W-:Y:S01]  /*12b40*/  ISETP.NE.AND.EX P0, PT, RZ, UR5, PT, P0 ;  /* 0x00000005ff007c0c */ /* 0x000fe2000bf05300 */
[----:B------:R-:W-:-:S12]  /*12b50*/  ULDC.64 UR4, c[0x0][0xa00] ;  /* 0x0002800000047ab9 */ /* 0x000fd80000000a00 */
[----:B------:R-:W1:Y:S01]  /*12b60*/  @P0 LDC.64 R2, c[0x0][0x9f8] ;  /* 0x00027e00ff020b82 */ /* 0x000e620000000a00 */
[----:B------:R-:W-:-:S04]  /*12b70*/  ISETP.NE.AND P6, PT, R6, RZ, PT ;  /* 0x000000ff0600720c */ /* 0x000fc80003fc5270 */
[----:B------:R-:W-:-:S09]  /*12b80*/  PLOP3.LUT P1, PT, P6, PT, PT, 0x8, 0x0 ;  /* 0x000000000000781c */ /* 0x000fd2000372e170 */
[----:B------:R-:W-:Y:S01]  /*12b90*/  VOTEU.ALL UP1, P6 ;  /* 0x00000000003f7886 */ /* 0x000fe20003020000 */
[----:B-1----:R-:W-:-:S05]  /*12ba0*/  @P0 IMAD.WIDE R2, R19, 0x4, R2 ;  /* 0x0000000413020825 */ /* 0x002fca00078e0202 */
[----:B------:R1:W5:Y:S01]  /*12bb0*/  @P0 LDG.E R4, desc[UR38][R2.64] ;  /* 0x0000002602040981 */ /* 0x000362000c1e1900 */
[----:B------:R-:W-:Y:S01]  /*12bc0*/  ISETP.NE.U32.AND P0, PT, RZ, UR4, PT ;  /* 0x00000004ff007c0c */ /* 0x000fe2000bf05070 */
[----:B------:R-:W-:-:S03]  /*12bd0*/  @!UP1 UIADD3 UR8, UP0, UR40, 0x270, URZ ;  /* 0x0000027028089890 */ /* 0x000fc6000ff1e03f */
[----:B------:R-:W-:Y:S01]  /*12be0*/  ISETP.NE.AND.EX P0, PT, RZ, UR5, PT, P0 ;  /* 0x00000005ff007c0c */ /* 0x000fe2000bf05300 */
[----:B------:R-:W-:-:S03]  /*12bf0*/  @!UP1 UIADD3.X UR9, URZ, UR41, URZ, UP0, !UPT ;  /* 0x000000293f099290 */ /* 0x000fc600087fe43f */
[----:B------:R-:W-:Y:S01]  /*12c00*/  SEL R6, R19, RZ, !P0 ;  /* 0x000000ff13067207 */ /* 0x000fe20004000000 */
[----:B------:R-:W-:Y:S01]  /*12c10*/  VOTEU.ALL UP0, P6 ;  /* 0x00000000003f7886 */ /* 0x000fe20003000000 */
[----:B-12---:R-:W-:-:S07]  /*12c20*/  IMAD R17, R17, 0x80, R7 ;  /* 0x0000008011117824 */ /* 0x006fce00078e0207 */
.L_x_1860:
        /* <DEDUP_REMOVED lines=10> */
[----:B------:R-:W2:Y:S01]  /*12cd0*/  LDL R5, [R1+0x14] ;  /* 0x0000140001057983 */ /* 0x000ea20000100800 */
[----:B------:R-:W1:Y:S01]  /*12ce0*/  LDC.64 R2, c[0x0][0x3f8] ;  /* 0x0000fe00ff027b82 */ /* 0x000e620000000a00 */
[----:B------:R-:W-:Y:S02]  /*12cf0*/  ULDC.64 UR4, c[0x0][0xa08] ;  /* 0x0002820000047ab9 */ /* 0x000fe40000000a00 */
[----:B-1----:R-:W-:Y:S01]  /*12d00*/  LOP3.LUT P0, RZ, R2, UR4, RZ, 0xfc, !PT ;  /* 0x0000000402ff7c12 */ /* 0x002fe2000f80fcff */
[----:B------:R-:W-:-:S03]  /*12d10*/  UMOV UR4, 0xffffffff ;  /* 0xffffffff00047882 */ /* 0x000fc60000000000 */
[----:B------:R-:W-:-:S04]  /*12d20*/  LOP3.LUT P0, RZ, R3, UR5, RZ, 0xfc, P0 ;  /* 0x0000000503ff7c12 */ /* 0x000fc8000800fcff */
[----:B-----5:R-:W-:Y:S01]  /*12d30*/  SEL R7, R4, RZ, !P0 ;  /* 0x000000ff04077207 */ /* 0x020fe20004000000 */
[----:B--2---:R-:W-:Y:S01]  /*12d40*/  VIADD R8, R5, 0xffffffff ;  /* 0xffffffff05087836 */ /* 0x004fe20000000000 */
[----:B------:R-:W-:Y:S07]  /*12d50*/  BRA.DIV UR4, `(.L_x_1861) ;  /* 0x00000036046c7947 */ /* 0x000fee000b800000 */
.L_x_1931:
[----:B------:R-:W-:Y:S01]  /*12d60*/  UMOV UR4, 0xffffffff ;  /* 0xffffffff00047882 */ /* 0x000fe20000000000 */
[----:B------:R-:W-:Y:S02]  /*12d70*/  SHF.R.S32.HI R5, RZ, 0x1f, R4 ;  /* 0x0000001fff057819 */ /* 0x000fe40000011404 */
[----:B------:R-:W-:Y:S05]  /*12d80*/  BRA.DIV UR4, `(.L_x_1862) ;  /* 0x0000003604947947 */ /* 0x000fea000b800000 */
[----:B------:R-:W-:-:S13]  /*12d90*/  ELECT P6, URZ, PT ;  /* 0x00000000003f782f */ /* 0x000fda00038c0000 */
.L_x_1934:
        /* <DEDUP_REMOVED lines=10> */
[----:B------:R-:W-:-:S04]  /*12e40*/  @P0 SHF.R.U32.HI R7, RZ, R11, R10 ;  /* 0x0000000bff070219 */ /* 0x000fc8000001160a */
[--C-:B------:R-:W-:Y:S01]  /*12e50*/  SHF.R.S32.HI R11, RZ, 0x1f, R7.reuse ;  /* 0x0000001fff0b7819 */ /* 0x100fe20000011407 */
[--C-:B------:R-:W-:Y:S02]  /*12e60*/  IMAD.MOV R9, RZ, RZ, -R7.reuse ;  /* 0x000000ffff097224 */ /* 0x100fe400078e0a07 */
[----:B------:R-:W-:Y:S02]  /*12e70*/  IMAD.MOV.U32 R10, RZ, RZ, R7 ;  /* 0x000000ffff0a7224 */ /* 0x000fe400078e0007 */
[----:B------:R-:W-:Y:S02]  /*12e80*/  IMAD R8, R12, R9, R8 ;  /* 0x000000090c087224 */ /* 0x000fe400078e0208 */
[----:B------:R-:W-:Y:S02]  /*12e90*/  IMAD R9, R5, UR4, RZ ;  /* 0x0000000405097c24 */ /* 0x000fe4000f8e02ff */
[----:B------:R-:W-:-:S04]  /*12ea0*/  IMAD.WIDE.U32 R10, R4, UR4, R10 ;  /* 0x00000004040a7c25 */ /* 0x000fc8000f8e000a */
[----:B------:R-:W-:Y:S01]  /*12eb0*/  IMAD R9, R4, UR5, R9 ;  /* 0x0000000504097c24 */ /* 0x000fe2000f8e0209 */
[----:B------:R-:W-:-:S03]  /*12ec0*/  LEA R12, P0, R10, R2, 0x2 ;  /* 0x000000020a0c7211 */ /* 0x000fc600078010ff */
[----:B------:R-:W-:-:S05]  /*12ed0*/  IMAD.IADD R7, R11, 0x1, R9 ;  /* 0x000000010b077824 */ /* 0x000fca00078e0209 */
[----:B0-----:R-:W-:-:S05]  /*12ee0*/  LEA.HI.X R13, R10, R3, R7, 0x2, P0 ;  /* 0x000000030a0d7211 */ /* 0x001fca00000f1407 */
[----:B------:R1:W5:Y:S02]  /*12ef0*/  LDG.E R7, desc[UR38][R12.64] ;  /* 0x000000260c077981 */ /* 0x000364000c1e1900 */
.L_x_1864:
[----:B------:R-:W2:Y:S01]  /*12f00*/  LDL R9, [R1] ;  /* 0x0000000001097983 */ /* 0x000ea20000100800 */
[----:B------:R-:W-:-:S03]  /*12f10*/  MOV R11, 0x400 ;  /* 0x00000400000b7802 */ /* 0x000fc60000000f00 */
[----:B------:R-:W3:Y:S01]  /*12f20*/  LDL R10, [R1+0x4] ;  /* 0x00000400010a7983 */ /* 0x000ee20000100800 */
[----:B-1----:R-:W1:Y:S02]  /*12f30*/  S2R R12, SR_CgaCtaId ;  /* 0x00000000000c7919 */ /* 0x002e640000008800 */
[----:B-1----:R-:W-:-:S05]  /*12f40*/  LEA R11, R12, R11, 0x18 ;  /* 0x0000000b0c0b7211 */ /* 0x002fca00078ec0ff */
[----:B--2---:R-:W-:Y:S01]  /*12f50*/  IMAD R9, R9, 0x8, R11 ;  /* 0x0000000809097824 */ /* 0x004fe200078e020b */
[----:B---3--:R-:W-:-:S04]  /*12f60*/  SHF.L.U32 R10, R10, 0x1f, RZ ;  /* 0x0000001f0a0a7819 */ /* 0x008fc800000006ff */
[----:B------:R-:W1:Y:S02]  /*12f70*/  SYNCS.PHASECHK.TRANS64.TRYWAIT P0, [R9+URZ+0x22840], R10 ;  /* 0x0228400a090075a7 */ /* 0x000e64000800017f */
[----:B-1----:R-:W-:Y:S05]  /*12f80*/  @!P0 BRA `(.L_x_1865) ;  /* 0x0000003400348947 */ /* 0x002fea0003800000 */
.L_x_1935:
[----:B------:R-:W2:Y:S02]  /*12f90*/  S2R R11, SR_TID.X ;  /* 0x00000000000b7919 */ /* 0x000ea40000002100 */
        /* <DEDUP_REMOVED lines=10> */
.L_x_1866:
[----:B------:R-:W2:Y:S01]  /*13040*/  LDL R11, [R1] ;  /* 0x00000000010b7983 */ /* 0x000ea20000100800 */
[----:B------:R-:W-:-:S03]  /*13050*/  MOV R12, 0x400 ;  /* 0x00000400000c7802 */ /* 0x000fc60000000f00 */
[----:B-1----:R-:W3:Y:S01]  /*13060*/  LDL R10, [R1+0x8] ;  /* 0x00000800010a7983 */ /* 0x002ee20000100800 */
[----:B0-----:R-:W0:Y:S01]  /*13070*/  S2R R13, SR_CgaCtaId ;  /* 0x00000000000d7919 */ /* 0x001e220000008800 */
[----:B------:R-:W-:Y:S02]  /*13080*/  R2UR UR9, R9 ;  /* 0x00000000090972ca */ /* 0x000fe400000e0000 */
[----:B------:R-:W-:Y:S01]  /*13090*/  R2UR UR11, R8 ;  /* 0x00000000080b72ca */ /* 0x000fe200000e0000 */
[----:B------:R-:W-:Y:S01]  /*130a0*/  UIADD3 UR6, UP0, UR40, 0x370, URZ ;  /* 0x0000037028067890 */ /* 0x000fe2000ff1e03f */
[----:B------:R-:W-:Y:S02]  /*130b0*/  R2UR UR12, R0 ;  /* 0x00000000000c72ca */ /* 0x000fe400000e0000 */
[----:B-----5:R-:W-:Y:S01]  /*130c0*/  R2UR UR13, R7 ;  /* 0x00000000070d72ca */ /* 0x020fe200000e0000 */
[----:B------:R-:W-:Y:S01]  /*130d0*/  UIADD3.X UR7, URZ, UR41, URZ, UP0, !UPT ;  /* 0x000000293f077290 */ /* 0x000fe200087fe43f */
[----:B0-----:R-:W-:-:S05]  /*130e0*/  LEA R12, R13, R12, 0x18 ;  /* 0x0000000c0d0c7211 */ /* 0x001fca00078ec0ff */
[----:B------:R-:W-:Y:S01]  /*130f0*/  UIADD3 UR9, UR9, 0x22830, URZ ;  /* 0x0002283009097890 */ /* 0x000fe2000fffe03f */
[----:B------:R-:W-:Y:S01]  /*13100*/  UMOV UR5, 0x14f00000 ;  /* 0x14f0000000057882 */ /* 0x000fe20000000000 */
[----:B------:R-:W-:Y:S01]  /*13110*/  UMOV UR10, URZ ;  /* 0x0000003f000a7c82 */ /* 0x000fe20008000000 */
[----:B--2---:R-:W-:Y:S01]  /*13120*/  IMAD R9, R11, 0x3000, R12 ;  /* 0x000030000b097824 */ /* 0x004fe200078e020c */
[----:B---3--:R-:W-:-:S04]  /*13130*/  R2UR UR4, R10 ;  /* 0x000000000a0472ca */ /* 0x008fc800000e0000 */
[----:B------:R-:W-:-:S09]  /*13140*/  R2UR UR8, R9 ;  /* 0x00000000090872ca */ /* 0x000fd200000e0000 */
[----:B------:R-:W-:-:S04]  /*13150*/  UIMAD UR11, UR11, 0x60, UR4 ;  /* 0x000000600b0b78a4 */ /* 0x000fc8000f8e0204 */
[----:B------:R-:W-:Y:S01]  /*13160*/  UIADD3 UR8, UR8, 0x1c400, URZ ;  /* 0x0001c40008087890 */ /* 0x000fe2000fffe03f */
[----:B------:R-:W-:-:S08]  /*13170*/  UMOV UR4, 0x0 ;  /* 0x0000000000047882 */ /* 0x000fd00000000000 */
[----:B------:R1:W-:Y:S02]  /*13180*/  UTMALDG.4D [UR8], [UR6], desc[UR4] ;  /* 0x00000408060075b4 */ /* 0x0003e40008019000 */
[----:B-1----:R-:W-:Y:S01]  /*13190*/  NOP ;  /* 0x0000000000007918 */ /* 0x002fe20000000000 */
.L_x_1863:
[----:B------:R-:W2:Y:S01]  /*131a0*/  LDL.LU R12, [R1+0x18] ;  /* 0x00001800010c7983 */ /* 0x000ea20000300800 */
[----:B------:R-:W-:Y:S01]  /*131b0*/  MOV R10, 0x400 ;  /* 0x00000400000a7802 */ /* 0x000fe20000000f00 */
[----:B------:R-:W-:Y:S05]  /*131c0*/  WARPSYNC.ALL ;  /* 0x0000000000007948 */ /* 0x000fea0003800000 */
[----:B------:R-:W1:Y:S01]  /*131d0*/  S2R R11, SR_CgaCtaId ;  /* 0x00000000000b7919 */ /* 0x000e620000008800 */
        /* <DEDUP_REMOVED lines=11> */
[----:B-1----:R-:W-:Y:S01]  /*13290*/  LEA R10, R11, R10, 0x18 ;  /* 0x0000000a0b0a7211 */ /* 0x002fe200078ec0ff */
        /* <DEDUP_REMOVED lines=12> */
[----:B------:R-:W2:Y:S02]  /*13360*/  SYNCS.PHASECHK.TRANS64.TRYWAIT P0, [R10+URZ+0x22820], R6 ;  /* 0x022820060a0075a7 */ /* 0x000ea4000800017f */
[----:B-12---:R-:W-:Y:S05]  /*13370*/  @!P0 BRA `(.L_x_1868) ;  /* 0x00000030004c8947 */ /* 0x006fea0003800000 */
.L_x_1936:
[----:B------:R-:W-:Y:S05]  /*13380*/  BSYNC B0 ;  /* 0x0000000000007941 */ /* 0x000fea0003800000 */
.L_x_1867:
[----:B------:R-:W-:Y:S04]  /*13390*/  BSSY B0, `(.L_x_1869) ;  /* 0x000003b000007945 */ /* 0x000fe80003800000 */
[----:B------:R-:W-:Y:S05]  /*133a0*/  @!P6 BRA `(.L_x_1870) ;  /* 0x0000000000e4e947 */ /* 0x000fea0003800000 */
[----:B------:R-:W2:Y:S01]  /*133b0*/  LDL R10, [R1] ;  /* 0x00000000010a7983 */ /* 0x000ea20000100800 */
[----:B------:R-:W-:-:S03]  /*133c0*/  MOV R11, 0x400 ;  /* 0x00000400000b7802 */ /* 0x000fc60000000f00 */
[----:B-1----:R-:W3:Y:S01]  /*133d0*/  LDL R9, [R1+0x4] ;  /* 0x0000040001097983 */ /* 0x002ee20000100800 */
[----:B------:R-:W1:Y:S02]  /*133e0*/  S2R R12, SR_CgaCtaId ;  /* 0x00000000000c7919 */ /* 0x000e640000008800 */
[----:B-1----:R-:W-:-:S05]  /*133f0*/  LEA R11, R12, R11, 0x18 ;  /* 0x0000000b0c0b7211 */ /* 0x002fca00078ec0ff */
[----:B--2---:R-:W-:Y:S01]  /*13400*/  IMAD R6, R10, 0x8, R11 ;  /* 0x000000080a067824 */ /* 0x004fe200078e020b */
[----:B---3--:R-:W-:-:S04]  /*13410*/  SHF.L.U32 R9, R9, 0x1f, RZ ;  /* 0x0000001f09097819 */ /* 0x008fc800000006ff */
[----:B------:R-:W1:Y:S02]  /*13420*/  SYNCS.PHASECHK.TRANS64.TRYWAIT P0, [R6+URZ+0x22860], R9 ;  /* 0x02286009060075a7 */ /* 0x000e64000800017f */
[----:B-1----:R-:W-:Y:S05]  /*13430*/  @!P0 BRA `(.L_x_1871) ;  /* 0x00000030003c8947 */ /* 0x002fea0003800000 */
.L_x_1937:
        /* <DEDUP_REMOVED lines=11> */
.L_x_1872:
[----:B------:R-:W2:Y:S01]  /*134f0*/  LDL R10, [R1] ;  /* 0x00000000010a7983 */ /* 0x000ea20000100800 */
[----:B------:R-:W-:-:S03]  /*13500*/  MOV R11, 0x400 ;  /* 0x00000400000b7802 */ /* 0x000fc60000000f00 */
[----:B-1----:R-:W3:Y:S01]  /*13510*/  LDL R9, [R1+0x8] ;  /* 0x0000080001097983 */ /* 0x002ee20000100800 */
[----:B------:R-:W1:Y:S01]  /*13520*/  S2R R12, SR_CgaCtaId ;  /* 0x00000000000c7919 */ /* 0x000e620000008800 */
[----:B------:R-:W-:Y:S02]  /*13530*/  R2UR UR9, R6 ;  /* 0x00000000060972ca */ /* 0x000fe400000e0000 */
[----:B------:R-:W-:Y:S01]  /*13540*/  R2UR UR11, R8 ;  /* 0x00000000080b72ca */ /* 0x000fe200000e0000 */
[----:B------:R-:W-:Y:S01]  /*13550*/  UIADD3 UR4, UP0, UR40, 0x470, URZ ;  /* 0x0000047028047890 */ /* 0x000fe2000ff1e03f */
[----:B------:R-:W-:Y:S02]  /*13560*/  R2UR UR12, R0 ;  /* 0x00000000000c72ca */ /* 0x000fe400000e0000 */
[----:B------:R-:W-:Y:S02]  /*13570*/  R2UR UR13, R7 ;  /* 0x00000000070d72ca */ /* 0x000fe400000e0000 */
[----:B-1----:R-:W-:-:S05]  /*13580*/  LEA R11, R12, R11, 0x18 ;  /* 0x0000000b0c0b7211 */ /* 0x002fca00078ec0ff */
[----:B------:R-:W-:Y:S01]  /*13590*/  UIADD3 UR9, UR9, 0x22850, URZ ;  /* 0x0002285009097890 */ /* 0x000fe2000fffe03f */
[----:B------:R-:W-:Y:S01]  /*135a0*/  UMOV UR10, URZ ;  /* 0x0000003f000a7c82 */ /* 0x000fe20008000000 */
[----:B------:R-:W-:Y:S01]  /*135b0*/  UMOV UR6, 0x0 ;  /* 0x0000000000067882 */ /* 0x000fe20000000000 */
[----:B------:R-:W-:Y:S01]  /*135c0*/  UMOV UR7, 0x14f00000 ;  /* 0x14f0000000077882 */ /* 0x000fe20000000000 */
[----:B------:R-:W-:Y:S01]  /*135d0*/  UMOV UR16, 0x40 ;  /* 0x0000004000107882 */ /* 0x000fe20000000000 */
[----:B--2---:R-:W-:Y:S01]  /*135e0*/  IMAD R6, R10, 0xc000, R11 ;  /* 0x0000c0000a067824 */ /* 0x004fe200078e020b */
[----:B---3--:R-:W-:-:S04]  /*135f0*/  R2UR UR5, R9 ;  /* 0x00000000090572ca */ /* 0x008fc800000e0000 */
[----:B------:R-:W-:-:S09]  /*13600*/  R2UR UR14, R6 ;  /* 0x00000000060e72ca */ /* 0x000fd200000e0000 */
[----:B------:R-:W-:-:S04]  /*13610*/  UIMAD UR11, UR11, 0x60, UR5 ;  /* 0x000000600b0b78a4 */ /* 0x000fc8000f8e0205 */
[----:B------:R-:W-:Y:S02]  /*13620*/  UIADD3 UR8, UR14, 0x400, URZ ;  /* 0x000004000e087890 */ /* 0x000fe4000fffe03f */
[----:B------:R-:W-:Y:S02]  /*13630*/  UIADD3.X UR5, URZ, UR41, URZ, UP0, !UPT ;  /* 0x000000293f057290 */ /* 0x000fe400087fe43f */
        /* <DEDUP_REMOVED lines=16> */
.L_x_1870:
[----:B------:R-:W-:Y:S05]  /*13740*/  BSYNC B0 ;  /* 0x0000000000007941 */ /* 0x000fea0003800000 */
.L_x_1869:
[----:B-1----:R-:W2:Y:S04]  /*13750*/  LDL R6, [R1+0x14] ;  /* 0x0000140001067983 */ /* 0x002ea80000100800 */
[----:B------:R-:W3:Y:S01]  /*13760*/  LDL R9, [R1+0xc] ;  /* 0x00000c0001097983 */ /* 0x000ee20000100800 */
[----:B------:R-:W-:Y:S01]  /*13770*/  BSSY B0, `(.L_x_1873) ;  /* 0x000016f000007945 */ /* 0x000fe20003800000 */
[----:B--2---:R-:W-:-:S05]  /*13780*/  VIADD R8, R6, 0xfffffffe ;  /* 0xfffffffe06087836 */ /* 0x004fca0000000000 */
[----:B---3--:R-:W-:-:S13]  /*13790*/  ISETP.GE.AND P0, PT, R8, R9, PT ;  /* 0x000000090800720c */ /* 0x008fda0003f06270 */
[----:B------:R-:W-:Y:S05]  /*137a0*/  @!P0 BRA `(.L_x_1874) ;  /* 0x0000001400ac8947 */ /* 0x000fea0003800000 */
[----:B------:R-:W-:Y:S01]  /*137b0*/  LOP3.LUT R10, RZ, R9, RZ, 0x33, !PT ;  /* 0x00000009ff0a7212 */ /* 0x000fe200078e33ff */
[----:B------:R-:W-:Y:S01]  /*137c0*/  IMAD.MOV R9, RZ, RZ, -R6 ;  /* 0x000000ffff097224 */ /* 0x000fe200078e0a06 */
[----:B------:R-:W-:Y:S04]  /*137d0*/  BSSY B1, `(.L_x_1875) ;  /* 0x000007b000017945 */ /* 0x000fe80003800000 */
[----:B------:R-:W-:-:S05]  /*137e0*/  VIADDMNMX R10, R9, 0x1, R10, !PT ;  /* 0x00000001090a7846 */ /* 0x000fca000780010a */
[----:B------:R-:W-:-:S05]  /*137f0*/  IMAD.IADD R6, R6, 0x1, R10 ;  /* 0x0000000106067824 */ /* 0x000fca00078e020a */
[----:B------:R-:W-:-:S04]  /*13800*/  LOP3.LUT R6, R6, 0x1, RZ, 0xc0, !PT ;  /* 0x0000000106067812 */ /* 0x000fc800078ec0ff */
[----:B------:R-:W-:-:S13]  /*13810*/  ISETP.NE.U32.AND P0, PT, R6, 0x1, PT ;  /* 0x000000010600780c */ /* 0x000fda0003f05070 */
[----:B------:R-:W-:Y:S05]  /*13820*/  @P0 BRA `(.L_x_1876) ;  /* 0x0000000400d40947 */ /* 0x000fea0003800000 */
[----:B------:R-:W2:Y:S04]  /*13830*/  LDL.LU R11, [R1] ;  /* 0x00000000010b7983 */ /* 0x000ea80000300800 */
[----:B0-----:R-:W3:Y:S01]  /*13840*/  LDL.LU R13, [R1+0x4] ;  /* 0x00000400010d7983 */ /* 0x001ee20000300800 */
        /* <DEDUP_REMOVED lines=25> */
[----:B------:R-:W-:Y:S01]  /*139e0*/  LEA R2, P0, R6, R2, 0x2 ;  /* 0x0000000206027211 */ /* 0x000fe200078010ff */
[----:B------:R-:W-:-:S03]  /*139f0*/  IMAD.MOV R7, RZ, RZ, -R9 ;  /* 0x000000ffff077224 */ /* 0x000fc600078e0a09 */
[----:B------:R-:W-:Y:S01]  /*13a00*/  LEA.HI.X R3, R6, R3, R11, 0x2, P0 ;  /* 0x0000000306037211 */ /* 0x000fe200000f140b */
[----:B------:R-:W-:-:S04]  /*13a10*/  IMAD R8, R12, R7, R8 ;  /* 0x000000070c087224 */ /* 0x000fc800078e0208 */
[----:B------:R1:W5:Y:S04]  /*13a20*/  LDG.E R7, desc[UR38][R2.64] ;  /* 0x0000002602077981 */ /* 0x000368000c1e1900 */
.L_x_1879:
[----:B-1----:R-:W1:Y:S01]  /*13a30*/  S2R R3, SR_CgaCtaId ;  /* 0x0000000000037919 */ /* 0x002e620000008800 */
[----:B------:R-:W-:-:S04]  /*13a40*/  MOV R2, 0x400 ;  /* 0x0000040000027802 */ /* 0x000fc80000000f00 */
[----:B-1----:R-:W-:Y:S02]  /*13a50*/  LEA R2, R3, R2, 0x18 ;  /* 0x0000000203027211 */ /* 0x002fe400078ec0ff */
[----:B------:R-:W-:-:S03]  /*13a60*/  SHF.L.U32 R3, R13, 0x1f, RZ ;  /* 0x0000001f0d037819 */ /* 0x000fc600000006ff */
[----:B------:R-:W-:-:S04]  /*13a70*/  IMAD R2, R14, 0x8, R2 ;  /* 0x000000080e027824 */ /* 0x000fc800078e0202 */
[----:B------:R-:W1:Y:S02]  /*13a80*/  SYNCS.PHASECHK.TRANS64.TRYWAIT P0, [R2+URZ+0x22840], R3 ;  /* 0x02284003020075a7 */ /* 0x000e64000800017f */
[----:B-1----:R-:W-:Y:S05]  /*13a90*/  @!P0 BRA `(.L_x_1880) ;  /* 0x0000002800b88947 */ /* 0x002fea0003800000 */
.L_x_1938:
[----:B------:R-:W2:Y:S02]  /*13aa0*/  S2R R6, SR_TID.X ;  /* 0x0000000000067919 */ /* 0x000ea40000002100 */
[----:B--2---:R-:W-:-:S04]  /*13ab0*/  LOP3.LUT R6, R6, 0x7f, RZ, 0xc0, !PT ;  /* 0x0000007f06067812 */ /* 0x004fc800078ec0ff */
[----:B------:R-:W-:-:S13]  /*13ac0*/  ISETP.NE.AND P1, PT, R6, RZ, PT ;  /* 0x000000ff0600720c */ /* 0x000fda0003f25270 */
        /* <DEDUP_REMOVED lines=8> */
.L_x_1881:
[----:B------:R-:W2:Y:S01]  /*13b50*/  LDL R6, [R1] ;  /* 0x0000000001067983 */ /* 0x000ea20000100800 */
        /* <DEDUP_REMOVED lines=21> */
.L_x_1939:
        /* <DEDUP_REMOVED lines=8> */
.L_x_1883:
[----:B-12---:R-:W2:Y:S01]  /*13d30*/  LDL R3, [R1] ;  /* 0x0000000001037983 */ /* 0x006ea20000100800 */
        /* <DEDUP_REMOVED lines=33> */
.L_x_1878:
[----:B------:R-:W-:Y:S05]  /*13f50*/  BSYNC B2 ;  /* 0x0000000000027941 */ /* 0x000fea0003800000 */
.L_x_1877:
[----:B------:R-:W2:Y:S02]  /*13f60*/  LDL R2, [R1+0x14] ;  /* 0x0000140001027983 */ /* 0x000ea40000100800 */
[----:B--2---:R-:W-:-:S07]  /*13f70*/  VIADD R8, R2, 0xfffffffd ;  /* 0xfffffffd02087836 */ /* 0x004fce0000000000 */
.L_x_1876:
[----:B------:R-:W-:Y:S05]  /*13f80*/  BSYNC B1 ;  /* 0x0000000000017941 */ /* 0x000fea0003800000 */
.L_x_1875:
[----:B------:R-:W2:Y:S01]  /*13f90*/  LDL.LU R2, [R1+0x14] ;  /* 0x0000140001027983 */ /* 0x000ea20000300800 */
[----:B------:R-:W-:Y:S01]  /*13fa0*/  VIADD R10, R10, 0xfffffffe ;  /* 0xfffffffe0a0a7836 */ /* 0x000fe20000000000 */
[----:B--2---:R-:W-:-:S04]  /*13fb0*/  LOP3.LUT R3, RZ, R2, RZ, 0x33, !PT ;  /* 0x00000002ff037212 */ /* 0x004fc800078e33ff */
[----:B------:R-:W-:-:S13]  /*13fc0*/  ISETP.NE.AND P0, PT, R10, R3, PT ;  /* 0x000000030a00720c */ /* 0x000fda0003f05270 */
[----:B------:R-:W-:Y:S05]  /*13fd0*/  @!P0 BRA `(.L_x_1874) ;  /* 0x0000000c00a08947 */ /* 0x000fea0003800000 */
.L_x_1898:
        /* <DEDUP_REMOVED lines=28> */
[----:B------:R-:W-:-:S03]  /*141a0*/  LEA R6, P0, R2, UR4, 0x2 ;  /* 0x0000000402067c11 */ /* 0x000fc6000f8010ff */
[----:B------:R-:W-:-:S05]  /*141b0*/  IMAD.IADD R7, R7, 0x1, R3 ;  /* 0x0000000107077824 */ /* 0x000fca00078e0203 */
[----:B------:R-:W-:-:S06]  /*141c0*/  LEA.HI.X R7, R2, UR5, R7, 0x2, P0 ;  /* 0x0000000502077c11 */ /* 0x000fcc00080f1407 */
[----:B------:R1:W5:Y:S02]  /*141d0*/  LDG.E R7, desc[UR38][R6.64] ;  /* 0x0000002606077981 */ /* 0x000364000c1e1900 */
.L_x_1886:
[----:B------:R-:W2:Y:S01]  /*141e0*/  S2R R3, SR_CgaCtaId ;  /* 0x0000000000037919 */ /* 0x000ea20000008800 */
[----:B------:R-:W-:-:S04]  /*141f0*/  MOV R2, 0x400 ;  /* 0x0000040000027802 */ /* 0x000fc80000000f00 */
[----:B--2---:R-:W-:Y:S02]  /*14200*/  LEA R2, R3, R2, 0x18 ;  /* 0x0000000203027211 */ /* 0x004fe400078ec0ff */
[----:B------:R-:W-:-:S03]  /*14210*/  SHF.L.U32 R3, R10, 0x1f, RZ ;  /* 0x0000001f0a037819 */ /* 0x000fc600000006ff */
[----:B------:R-:W-:-:S04]  /*14220*/  IMAD R2, R9, 0x8, R2 ;  /* 0x0000000809027824 */ /* 0x000fc800078e0202 */
[----:B------:R-:W2:Y:S02]  /*14230*/  SYNCS.PHASECHK.TRANS64.TRYWAIT P0, [R2+URZ+0x22840], R3 ;  /* 0x02284003020075a7 */ /* 0x000ea4000800017f */
[----:B--2---:R-:W-:Y:S05]  /*14240*/  @!P0 BRA `(.L_x_1887) ;  /* 0x0000002000f48947 */ /* 0x004fea0003800000 */
.L_x_1940:
[----:B-1----:R-:W1:Y:S02]  /*14250*/  S2R R6, SR_TID.X ;  /* 0x0000000000067919 */ /* 0x002e640000002100 */
        /* <DEDUP_REMOVED lines=8> */
[----:B---3--:R-:W-:Y:S05]  /*142e0*/  @!P1 BRA `(.L_x_1888) ;  /* 0x0000000000049947 */ /* 0x008fea0003800000 */
[----:B------:R-:W-:Y:S01]  /*142f0*/  BPT.TRAP 0x1 ;  /* 0x000000040000795c */ /* 0x000fe20000300000 */
.L_x_1888:
[----:B------:R-:W3:Y:S01]  /*14300*/  LDL R12, [R1+0x8] ;  /* 0x00000800010c7983 */ /* 0x000ee20000100800 */
[----:B------:R-:W-:Y:S01]  /*14310*/  MOV R6, 0x400 ;  /* 0x0000040000067802 */ /* 0x000fe20000000f00 */
[----:B0-----:R-:W0:Y:S01]  /*14320*/  S2R R13, SR_CgaCtaId ;  /* 0x00000000000d7919 */ /* 0x001e220000008800 */
        /* <DEDUP_REMOVED lines=16> */
[----:B------:R-:W1:Y:S02]  /*14430*/  SYNCS.PHASECHK.TRANS64.TRYWAIT P1, [R2+URZ+0x22860], R3 ;  /* 0x02286003020075a7 */ /* 0x000e64000802017f */
[----:B01----:R-:W-:Y:S05]  /*14440*/  @!P1 BRA `(.L_x_1889) ;  /* 0x0000002000889947 */ /* 0x003fea0003800000 */
.L_x_1941:
[----:B------:R-:W-:Y:S05]  /*14450*/  @P0 BRA `(.L_x_1890) ;  /* 0x00000000001c0947 */ /* 0x000fea0003800000 */
[----:B------:R-:W1:Y:S01]  /*14460*/  S2R R11, SR_TID.X ;  /* 0x00000000000b7919 */ /* 0x000e620000002100 */
[----:B0-2---:R-:W-:-:S04]  /*14470*/  IMAD.MOV.U32 R3, RZ, RZ, 0xc000 ;  /* 0x0000c000ff037424 */ /* 0x005fc800078e00ff */
[----:B------:R3:W-:Y:S01]  /*14480*/  SYNCS.ARRIVE.TRANS64 RZ, [R2+URZ+0x22850], R3 ;  /* 0x0228500302ff79a7 */ /* 0x0007e2000800003f */
[----:B-1----:R-:W-:-:S04]  /*14490*/  LOP3.LUT R11, R11, 0x1f, RZ, 0xc0, !PT ;  /* 0x0000001f0b0b7812 */ /* 0x002fc800078ec0ff */
[----:B------:R-:W-:-:S13]  /*144a0*/  ISETP.NE.AND P1, PT, R11, RZ, PT ;  /* 0x000000ff0b00720c */ /* 0x000fda0003f25270 */
[----:B---3--:R-:W-:Y:S05]  /*144b0*/  @!P1 BRA `(.L_x_1890) ;  /* 0x0000000000049947 */ /* 0x008fea0003800000 */
[----:B------:R-:W-:Y:S01]  /*144c0*/  BPT.TRAP 0x1 ;  /* 0x000000040000795c */ /* 0x000fe20000300000 */
.L_x_1890:
[----:B------:R-:W1:Y:S01]  /*144d0*/  S2R R11, SR_CgaCtaId ;  /* 0x00000000000b7919 */ /* 0x000e620000008800 */
        /* <DEDUP_REMOVED lines=12> */
[----:B-1----:R-:W-:-:S05]  /*145a0*/  LEA R3, R11, R3, 0x18 ;  /* 0x000000030b037211 */ /* 0x002fca00078ec0ff */
        /* <DEDUP_REMOVED lines=19> */
.L_x_1885:
[----:B------:R-:W-:Y:S05]  /*146e0*/  BSYNC B1 ;  /* 0x0000000000017941 */ /* 0x000fea0003800000 */
.L_x_1884:
[----:B------:R-:W-:Y:S01]  /*146f0*/  VIADD R9, R9, 0x1 ;  /* 0x0000000109097836 */ /* 0x000fe20000000000 */
[----:B------:R-:W-:Y:S04]  /*14700*/  BSSY B1, `(.L_x_1891) ;  /* 0x0000071000017945 */ /* 0x000fe80003800000 */
[----:B------:R-:W-:-:S04]  /*14710*/  ISETP.NE.AND P0, PT, R9, 0x2, PT ;  /* 0x000000020900780c */ /* 0x000fc80003f05270 */
[----:B------:R-:W-:Y:S02]  /*14720*/  SEL R3, RZ, 0x1, P0 ;  /* 0x00000001ff037807 */ /* 0x000fe40000000000 */
[----:B------:R-:W-:Y:S01]  /*14730*/  SEL R12, R9, RZ, P0 ;  /* 0x000000ff090c7207 */ /* 0x000fe20000000000 */
[----:B------:R-:W-:Y:S01]  /*14740*/  VIADD R9, R8, 0xffffffff ;  /* 0xffffffff08097836 */ /* 0x000fe20000000000 */
[----:B------:R-:W-:-:S05]  /*14750*/  LOP3.LUT R11, R10, R3, RZ, 0x3c, !PT ;  /* 0x000000030a0b7212 */ /* 0x000fca00078e3cff */
[----:B------:R1:W-:Y:S04]  /*14760*/  STL [R1+0x4], R11 ;  /* 0x0000040b01007387 */ /* 0x0003e80000100800 */
[----:B------:R1:W-:Y:S01]  /*14770*/  STL [R1], R12 ;  /* 0x0000000c01007387 */ /* 0x0003e20000100800 */
[----:B------:R-:W-:Y:S05]  /*14780*/  @!P6 BRA `(.L_x_1892) ;  /* 0x0000000400a0e947 */ /* 0x000fea0003800000 */
[----:B------:R-:W-:Y:S01]  /*14790*/  ULDC.64 UR4, c[0x0][0x3f8] ;  /* 0x0000fe0000047ab9 */ /* 0x000fe20000000a00 */
[----:B------:R-:W-:Y:S01]  /*147a0*/  IMAD.MOV.U32 R10, RZ, RZ, R9 ;  /* 0x000000ffff0a7224 */ /* 0x000fe200078e0009 */
[----:B------:R-:W-:-:S04]  /*147b0*/  ISETP.NE.U32.AND P0, PT, RZ, UR4, PT ;  /* 0x00000004ff007c0c */ /* 0x000fc8000bf05070 */
[----:B------:R-:W-:-:S13]  /*147c0*/  ISETP.NE.AND.EX P0, PT, RZ, UR5, PT, P0 ;  /* 0x00000005ff007c0c */ /* 0x000fda000bf05300 */
        /* <DEDUP_REMOVED lines=16> */
[----:B------:R-:W-:-:S06]  /*148d0*/  LEA.HI.X R7, R2, UR5, R3, 0x2, P0 ;  /* 0x0000000502077c11 */ /* 0x000fcc00080f1403 */
[----:B------:R2:W5:Y:S03]  /*148e0*/  LDG.E R7, desc[UR38][R6.64] ;  /* 0x0000002606077981 */ /* 0x000566000c1e1900 */
.L_x_1893:
[----:B------:R-:W3:Y:S01]  /*148f0*/  S2R R3, SR_CgaCtaId ;  /* 0x0000000000037919 */ /* 0x000ee20000008800 */
[----:B------:R-:W-:-:S04]  /*14900*/  MOV R2, 0x400 ;  /* 0x0000040000027802 */ /* 0x000fc80000000f00 */
[----:B---3--:R-:W-:Y:S02]  /*14910*/  LEA R2, R3, R2, 0x18 ;  /* 0x0000000203027211 */ /* 0x008fe400078ec0ff */
[----:B------:R-:W-:-:S03]  /*14920*/  SHF.L.U32 R3, R11, 0x1f, RZ ;  /* 0x0000001f0b037819 */ /* 0x000fc600000006ff */
[----:B------:R-:W-:-:S04]  /*14930*/  IMAD R2, R12, 0x8, R2 ;  /* 0x000000080c027824 */ /* 0x000fc800078e0202 */
[----:B------:R-:W3:Y:S02]  /*14940*/  SYNCS.PHASECHK.TRANS64.TRYWAIT P0, [R2+URZ+0x22840], R3 ;  /* 0x02284003020075a7 */ /* 0x000ee4000800017f */
[----:B---3--:R-:W-:Y:S05]  /*14950*/  @!P0 BRA `(.L_x_1894) ;  /* 0x0000001c00588947 */ /* 0x008fea0003800000 */
.L_x_1942:
        /* <DEDUP_REMOVED lines=11> */
.L_x_1895:
[----:B------:R-:W2:Y:S01]  /*14a10*/  LDL R6, [R1] ;  /* 0x0000000001067983 */ /* 0x000ea20000100800 */
[----:B-1----:R-:W-:-:S03]  /*14a20*/  MOV R12, 0x400 ;  /* 0x00000400000c7802 */ /* 0x002fc60000000f00 */
[----:B------:R-:W4:Y:S01]  /*14a30*/  LDL R11, [R1+0x8] ;  /* 0x00000800010b7983 */ /* 0x000f220000100800 */
        /* <DEDUP_REMOVED lines=17> */
[----:B------:R-:W1:Y:S02]  /*14b50*/  SYNCS.PHASECHK.TRANS64.TRYWAIT P1, [R2+URZ+0x22860], R3 ;  /* 0x02286003020075a7 */ /* 0x000e64000802017f */
[----:B01----:R-:W-:Y:S05]  /*14b60*/  @!P1 BRA `(.L_x_1896) ;  /* 0x0000001800e89947 */ /* 0x003fea0003800000 */
.L_x_1943:
[----:B------:R-:W-:Y:S05]  /*14b70*/  @P0 BRA `(.L_x_1897) ;  /* 0x00000000001c0947 */ /* 0x000fea0003800000 */
[----:B------:R-:W1:Y:S01]  /*14b80*/  S2R R10, SR_TID.X ;  /* 0x00000000000a7919 */ /* 0x000e620000002100 */
[----:B0--3--:R-:W-:-:S04]  /*14b90*/  IMAD.MOV.U32 R3, RZ, RZ, 0xc000 ;  /* 0x0000c000ff037424 */ /* 0x009fc800078e00ff */
[----:B------:R2:W-:Y:S01]  /*14ba0*/  SYNCS.ARRIVE.TRANS64 RZ, [R2+URZ+0x22850], R3 ;  /* 0x0228500302ff79a7 */ /* 0x0005e2000800003f */
[----:B-1----:R-:W-:-:S04]  /*14bb0*/  LOP3.LUT R10, R10, 0x1f, RZ, 0xc0, !PT ;  /* 0x0000001f0a0a7812 */ /* 0x002fc800078ec0ff */
[----:B------:R-:W-:-:S13]  /*14bc0*/  ISETP.NE.AND P1, PT, R10, RZ, PT ;  /* 0x000000ff0a00720c */ /* 0x000fda0003f25270 */
[----:B--2---:R-:W-:Y:S05]  /*14bd0*/  @!P1 BRA `(.L_x_1897) ;  /* 0x0000000000049947 */ /* 0x004fea0003800000 */
[----:B------:R-:W-:Y:S01]  /*14be0*/  BPT.TRAP 0x1 ;  /* 0x000000040000795c */ /* 0x000fe20000300000 */
.L_x_1897:
[----:B0--3--:R-:W2:Y:S01]  /*14bf0*/  LDL R3, [R1] ;  /* 0x0000000001037983 */ /* 0x009ea20000100800 */
        /* <DEDUP_REMOVED lines=33> */
.L_x_1892:
[----:B------:R-:W-:Y:S05]  /*14e10*/  BSYNC B1 ;  /* 0x0000000000017941 */ /* 0x000fea0003800000 */
.L_x_1891:
[----:B------:R-:W2:Y:S01]  /*14e20*/  LDL R2, [R1+0xc] ;  /* 0x00000c0001027983 */ /* 0x000ea20000100800 */
[----:B------:R-:W-:Y:S01]  /*14e30*/  VIADD R8, R8, 0xfffffffe ;  /* 0xfffffffe08087836 */ /* 0x000fe20000000000 */
[----:B--2---:R-:W-:-:S13]  /*14e40*/  ISETP.GT.AND P0, PT, R9, R2, PT ;  /* 0x000000020900720c */ /* 0x004fda0003f04270 */
[----:B------:R-:W-:Y:S05]  /*14e50*/  @P0 BRA `(.L_x_1898) ;  /* 0xfffffff000600947 */ /* 0x000fea000383ffff */
.L_x_1874:
[----:B------:R-:W-:Y:S05]  /*14e60*/  BSYNC B0 ;  /* 0x0000000000007941 */ /* 0x000fea0003800000 */
.L_x_1873:
        /* <DEDUP_REMOVED lines=23> */
.L_x_1900:
[----:B------:R-:W-:Y:S05]  /*14fe0*/  BSYNC B0 ;  /* 0x0000000000007941 */ /* 0x000fea0003800000 */
.L_x_1899:
[----:B--2---:R-:W2:Y:S02]  /*14ff0*/  LDL.LU R2, [R1+0x4] ;  /* 0x0000040001027983 */ /* 0x004ea40000300800 */
[----:B--2---:R-:W-:-:S05]  /*15000*/  LOP3.LUT R2, R2, R0, RZ, 0x3c, !PT ;  /* 0x0000000002027212 */ /* 0x004fca00078e3cff */
[----:B------:R2:W-:Y:S02]  /*15010*/  STL [R1+0x4], R2 ;  /* 0x0000040201007387 */ /* 0x0005e40000100800 */
.L_x_1856:
[----:B------:R-:W-:Y:S05]  /*15020*/  BSYNC B6 ;  /* 0x0000000000067941 */ /* 0x000fea0003800000 */
.L_x_1854:
[----:B------:R-:W-:-:S03]  /*15030*/  UMOV UR4, 0xffffffff ;  /* 0xffffffff00047882 */ /* 0x000fc60000000000 */
[----:B------:R-:W-:Y:S05]  /*15040*/  BRA.DIV UR4, `(.L_x_1901) ;  /* 0x0000001604c47947 */ /* 0x000fea000b800000 */
[----:B------:R3:W4:Y:S04]  /*15050*/  SHFL.IDX PT, R4, R16, RZ, 0x1f ;  /* 0x00001fff10047589 */ /* 0x00072800000e0000 */
[----:B------:R3:W0:Y:S02]  /*15060*/  SHFL.IDX PT, R7, R16, 0x1, 0x1f ;  /* 0x00201f0010077f89 */ /* 0x00062400000e0000 */
.L_x_1947:
        /* <DEDUP_REMOVED lines=10> */
[----:B--2---:R-:W1:Y:S02]  /*15110*/  LDC.64 R2, c[0x0][0xc58] ;  /* 0x00031600ff027b82 */ /* 0x004e640000000a00 */
[----:B-1----:R-:W-:-:S05]  /*15120*/  IMAD.WIDE R2, R5, 0x4, R2 ;  /* 0x0000000405027825 */ /* 0x002fca00078e0202 */
[----:B------:R1:W5:Y:S02]  /*15130*/  LDG.E R17, desc[UR38][R2.64] ;  /* 0x0000002602117981 */ /* 0x000364000c1e1900 */
.L_x_1903:
[----:B------:R-:W-:Y:S05]  /*15140*/  BSYNC B0 ;  /* 0x0000000000007941 */ /* 0x000fea0003800000 */
.L_x_1902:
[----:B------:R-:W-:-:S03]  /*15150*/  UMOV UR4, 0xffffffff ;  /* 0xffffffff00047882 */ /* 0x000fc60000000000 */
[----:B------:R-:W-:Y:S05]  /*15160*/  BRA.DIV UR4, `(.L_x_1904) ;  /* 0x0000001604c87947 */ /* 0x000fea000b800000 */
[----:B0----5:R-:W0:Y:S01]  /*15170*/  SHFL.UP PT, R14, R17, 0x1, RZ ;  /* 0x04200000110e7989 */ /* 0x021e2200000e00ff */
[C---:B------:R-:W-:Y:S02]  /*15180*/  ISETP.NE.AND P0, PT, R6.reuse, RZ, PT ;  /* 0x000000ff0600720c */ /* 0x040fe40003f05270 */
[----:B------:R-:W-:Y:S02]  /*15190*/  ISETP.GE.U32.AND P1, PT, R6, 0x2, PT ;  /* 0x000000020600780c */ /* 0x000fe40003f26070 */
[----:B0-----:R-:W-:Y:S02]  /*151a0*/  SEL R14, R14, RZ, P0 ;  /* 0x000000ff0e0e7207 */ /* 0x001fe40000000000 */
[----:B------:R-:W-:-:S03]  /*151b0*/  ISETP.GE.U32.AND P0, PT, R6, 0x4, PT ;  /* 0x000000040600780c */ /* 0x000fc60003f06070 */
[----:B------:R-:W-:-:S05]  /*151c0*/  IMAD.IADD R13, R17, 0x1, R14 ;  /* 0x00000001110d7824 */ /* 0x000fca00078e020e */
[----:B------:R-:W1:Y:S02]  /*151d0*/  SHFL.UP PT, R14, R13, 0x2, RZ ;  /* 0x044000000d0e7989 */ /* 0x000e6400000e00ff */
[----:B-12---:R-:W-:Y:S02]  /*151e0*/  SEL R2, R14, RZ, P1 ;  /* 0x000000ff0e027207 */ /* 0x006fe40000800000 */
        /* <DEDUP_REMOVED lines=12> */
[----:B------:R0:W1:Y:S02]  /*152b0*/  SHFL.IDX PT, R14, R2, 0x1f, 0x1f ;  /* 0x03e01f00020e7f89 */ /* 0x00006400000e0000 */
.L_x_1955:
[----:B------:R-:W-:Y:S02]  /*152c0*/  ULDC UR4, c[0x0][0xc10] ;  /* 0x0003040000047ab9 */ /* 0x000fe40000000800 */
[----:B------:R-:W-:-:S04]  /*152d0*/  IMAD.U32 R5, RZ, RZ, UR4 ;  /* 0x00000004ff057e24 */ /* 0x000fc8000f8e00ff */
[----:B-1----:R-:W-:-:S04]  /*152e0*/  IMAD R14, R14, R5, RZ ;  /* 0x000000050e0e7224 */ /* 0x002fc800078e02ff */
[----:B------:R-:W-:-:S05]  /*152f0*/  IMAD.IADD R7, R7, 0x1, R14 ;  /* 0x0000000107077824 */ /* 0x000fca00078e020e */
[----:B----4-:R-:W-:-:S13]  /*15300*/  ISETP.GT.AND P0, PT, R7, R4, PT ;  /* 0x000000040700720c */ /* 0x010fda0003f04270 */
[----:B------:R-:W-:Y:S05]  /*15310*/  @P0 BRA `(.L_x_1905) ;  /* 0x0000000000b40947 */ /* 0x000fea0003800000 */
[----:B------:R-:W1:Y:S02]  /*15320*/  LDC R0, c[0x0][0xc14] ;  /* 0x00030500ff007b82 */ /* 0x000e640000000800 */
.L_x_1910:
[----:B------:R-:W-:-:S05]  /*15330*/  VIADD R19, R19, 0x1f ;  /* 0x0000001f13137836 */ /* 0x000fca0000000000 */
[----:B-1----:R-:W-:-:S13]  /*15340*/  ISETP.GE.AND P0, PT, R19, R0, PT ;  /* 0x000000001300720c */ /* 0x002fda0003f06270 */
        /* <DEDUP_REMOVED lines=10> */
[----:B0-----:R-:W-:-:S05]  /*153f0*/  IMAD.WIDE R2, R5, 0x4, R2 ;  /* 0x0000000405027825 */ /* 0x001fca00078e0202 */
[----:B------:R0:W5:Y:S02]  /*15400*/  LDG.E R17, desc[UR38][R2.64] ;  /* 0x0000002602117981 */ /* 0x000164000c1e1900 */
.L_x_1908:
[----:B------:R-:W-:Y:S05]  /*15410*/  BSYNC B0 ;  /* 0x0000000000007941 */ /* 0x000fea0003800000 */
.L_x_1907:
        /* <DEDUP_REMOVED lines=23> */
.L_x_1963:
[----:B------:R-:W-:Y:S02]  /*15590*/  ULDC UR4, c[0x0][0xc10] ;  /* 0x0003040000047ab9 */ /* 0x000fe40000000800 */
[----:B------:R-:W-:-:S04]  /*155a0*/  IMAD.U32 R5, RZ, RZ, UR4 ;  /* 0x00000004ff057e24 */ /* 0x000fc8000f8e00ff */
[----:B-1----:R-:W-:-:S04]  /*155b0*/  IMAD R14, R14, R5, RZ ;  /* 0x000000050e0e7224 */ /* 0x002fc800078e02ff */
[----:B------:R-:W-:-:S05]  /*155c0*/  IMAD.IADD R7, R14, 0x1, R7 ;  /* 0x000000010e077824 */ /* 0x000fca00078e0207 */
[----:B------:R-:W-:-:S13]  /*155d0*/  ISETP.GT.AND P0, PT, R7, R4, PT ;  /* 0x000000040700720c */ /* 0x000fda0003f04270 */
[----:B------:R-:W-:Y:S05]  /*155e0*/  @!P0 BRA `(.L_x_1910) ;  /* 0xfffffffc00508947 */ /* 0x000fea000383ffff */
.L_x_1905:
[----:B---3--:R-:W-:Y:S01]  /*155f0*/  IMAD.IADD R16, R7, 0x1, -R14 ;  /* 0x0000000107107824 */ /* 0x008fe200078e0a0e */
[----:B------:R-:W-:-:S03]  /*15600*/  UMOV UR4, 0xffffffff ;  /* 0xffffffff00047882 */ /* 0x000fc60000000000 */
[----:B------:R-:W-:-:S05]  /*15610*/  IMAD R3, R2, R5, R16 ;  /* 0x0000000502037224 */ /* 0x000fca00078e0210 */
[----:B------:R-:W-:Y:S01]  /*15620*/  ISETP.GT.AND P6, PT, R3, R4, PT ;  /* 0x000000040300720c */ /* 0x000fe20003fc4270 */
[----:B------:R-:W-:-:S12]  /*15630*/  BRA.DIV UR4, `(.L_x_1911) ;  /* 0x0000001a04347947 */ /* 0x000fd8000b800000 */
[----:B------:R-:W-:-:S04]  /*15640*/  VOTE.ANY R3, PT, !P6 ;  /* 0x0000000000037806 */ /* 0x000fc800070e0100 */
[----:B------:R-:W1:Y:S02]  /*15650*/  POPC R6, R3 ;  /* 0x0000000300067309 */ /* 0x000e640000000000 */
[----:B-1----:R1:W2:Y:S02]  /*15660*/  SHFL.IDX PT, R17, R17, R6, 0x1f ;  /* 0x00001f0611117589 */ /* 0x0022a400000e0000 */
.L_x_1967:
[----:B------:R-:W-:Y:S01]  /*15670*/  ISETP.NE.AND P0, PT, R3, RZ, PT ;  /* 0x000000ff0300720c */ /* 0x000fe20003f05270 */
[----:B------:R-:W-:-:S12]  /*15680*/  IMAD.MOV.U32 R7, RZ, RZ, RZ ;  /* 0x000000ffff077224 */ /* 0x000fd800078e00ff */
[----:B------:R-:W-:Y:S05]  /*15690*/  @!P0 BRA `(.L_x_1912) ;  /* 0x0000000000108947 */ /* 0x000fea0003800000 */
[----:B------:R-:W-:Y:S01]  /*156a0*/  UMOV UR4, 0xffffffff ;  /* 0xffffffff00047882 */ /* 0x000fe20000000000 */
[----:B------:R-:W-:Y:S02]  /*156b0*/  VIADD R12, R6, 0xffffffff ;  /* 0xffffffff060c7836 */ /* 0x000fe40000000000 */
[----:B------:R-:W-:Y:S05]  /*156c0*/  BRA.DIV UR4, `(.L_x_1913) ;  /* 0x0000001a04587947 */ /* 0x000fea000b800000 */
[----:B------:R3:W4:Y:S02]  /*156d0*/  SHFL.IDX PT, R7, R2, R12, 0x1f ;  /* 0x00001f0c02077589 */ /* 0x00072400000e0000 */
.L_x_1912:
[----:B0--3--:R-:W0:Y:S01]  /*156e0*/  LDC.64 R2, c[0x0][0xc68] ;  /* 0x00031a00ff027b82 */ /* 0x009e220000000a00 */
[----:B------:R-:W-:-:S04]  /*156f0*/  IMAD.IADD R19, R6, 0x1, R19 ;  /* 0x0000000106137824 */ /* 0x000fc800078e0213 */
[----:B0-----:R-:W-:-:S05]  /*15700*/  IMAD.WIDE R2, R19, 0x4, R2 ;  /* 0x0000000413027825 */ /* 0x001fca00078e0202 */
[----:B------:R0:W1:Y:S01]  /*15710*/  LDG.E R8, desc[UR38][R2.64] ;  /* 0x0000002602087981 */ /* 0x000062000c1e1900 */
[----:B----4-:R-:W-:-:S04]  /*15720*/  IMAD R16, R7, R5, R16 ;  /* 0x0000000507107224 */ /* 0x010fc800078e0210 */
[----:B------:R-:W-:Y:S02]  /*15730*/  IMAD.IADD R7, R4, 0x1, -R16 ;  /* 0x0000000104077824 */ /* 0x000fe400078e0a10 */
[----:B0-----:R-:W-:Y:S02]  /*15740*/  IMAD.MOV.U32 R2, RZ, RZ, RZ ;  /* 0x000000ffff027224 */ /* 0x001fe400078e00ff */
[----:B-12---:R-:W-:-:S05]  /*15750*/  IMAD R6, R17, R8, RZ ;  /* 0x0000000811067224 */ /* 0x006fca00078e02ff */
[-C--:B------:R-:W-:Y:S02]  /*15760*/  IABS R9, R6.reuse ;  /* 0x0000000600097213 */ /* 0x080fe40000000000 */
[----:B------:R-:W-:Y:S02]  /*15770*/  IABS R4, R6 ;  /* 0x0000000600047213 */ /* 0x000fe40000000000 */
[----:B------:R-:W0:Y:S03]  /*15780*/  I2F.RP R10, R9 ;  /* 0x00000009000a7306 */ /* 0x000e260000209400 */
[----:B------:R-:W-:-:S05]  /*15790*/  IMAD.MOV R4, RZ, RZ, -R4 ;  /* 0x000000ffff047224 */ /* 0x000fca00078e0a04 */
[----:B0-----:R-:W0:Y:S02]  /*157a0*/  MUFU.RCP R10, R10 ;  /* 0x0000000a000a7308 */ /* 0x001e240000001000 */
[----:B0-----:R-:W-:-:S06]  /*157b0*/  VIADD R11, R10, 0xffffffe ;  /* 0x0ffffffe0a0b7836 */ /* 0x001fcc0000000000 */
[----:B------:R-:W0:Y:S02]  /*157c0*/  F2I.FTZ.U32.TRUNC.NTZ R3, R11 ;  /* 0x0000000b00037305 */ /* 0x000e24000021f000 */
[----:B0-----:R-:W-:-:S04]  /*157d0*/  IMAD.MOV R12, RZ, RZ, -R3 ;  /* 0x000000ffff0c7224 */ /* 0x001fc800078e0a03 */
[----:B------:R-:W-:-:S04]  /*157e0*/  IMAD R13, R12, R9, RZ ;  /* 0x000000090c0d7224 */ /* 0x000fc800078e02ff */
[----:B------:R-:W-:Y:S01]  /*157f0*/  IMAD.HI.U32 R2, R3, R13, R2 ;  /* 0x0000000d03027227 */ /* 0x000fe200078e0002 */
        /* <DEDUP_REMOVED lines=9> */
[----:B------:R-:W-:-:S03]  /*15890*/  ISETP.GE.AND P0, PT, R3, RZ, PT ;  /* 0x000000ff0300720c */ /* 0x000fc60003f06270 */
[----:B------:R-:W-:-:S10]  /*158a0*/  IMAD.MOV.U32 R9, RZ, RZ, R2 ;  /* 0x000000ffff097224 */ /* 0x000fd400078e0002 */
[----:B------:R-:W-:Y:S01]  /*158b0*/  @!P0 IMAD.MOV R9, RZ, RZ, -R9 ;  /* 0x000000ffff098224 */ /* 0x000fe200078e0a09 */
[----:B------:R-:W-:-:S13]  /*158c0*/  ISETP.NE.AND P0, PT, R6, RZ, PT ;  /* 0x000000ff0600720c */ /* 0x000fda0003f05270 */
[----:B------:R-:W-:-:S05]  /*158d0*/  @!P0 LOP3.LUT R9, RZ, R6, RZ, 0x33, !PT ;  /* 0x00000006ff098212 */ /* 0x000fca00078e33ff */
[----:B------:R-:W-:Y:S02]  /*158e0*/  IMAD R4, R8, R9, RZ ;  /* 0x0000000908047224 */ /* 0x000fe400078e02ff */
[----:B------:R-:W-:Y:S02]  /*158f0*/  IMAD.MOV R9, RZ, RZ, -R9 ;  /* 0x000000ffff097224 */ /* 0x000fe400078e0a09 */
[----:B------:R-:W-:Y:S02]  /*15900*/  IMAD.MOV R2, RZ, RZ, -R4 ;  /* 0x000000ffff027224 */ /* 0x000fe400078e0a04 */
[----:B------:R-:W-:-:S03]  /*15910*/  IMAD R7, R6, R9, R7 ;  /* 0x0000000906077224 */ /* 0x000fc600078e0207 */
[----:B------:R-:W-:Y:S01]  /*15920*/  VIADDMNMX R8, R2, R5, R8, PT ;  /* 0x0000000502087246 */ /* 0x000fe20003800108 */
[----:B------:R-:W-:-:S03]  /*15930*/  IMAD.IADD R4, R7, 0x1, R4 ;  /* 0x0000000107047824 */ /* 0x000fc600078e0204 */
[----:B------:R-:W-:-:S04]  /*15940*/  IABS R5, R8 ;  /* 0x0000000800057213 */ /* 0x000fc80000000000 */
[----:B------:R-:W0:Y:S08]  /*15950*/  I2F.RP R10, R5 ;  /* 0x00000005000a7306 */ /* 0x000e300000209400 */
[----:B0-----:R-:W0:Y:S02]  /*15960*/  MUFU.RCP R10, R10 ;  /* 0x0000000a000a7308 */ /* 0x001e240000001000 */
[----:B0-----:R-:W-:-:S06]  /*15970*/  VIADD R2, R10, 0xffffffe ;  /* 0x0ffffffe0a027836 */ /* 0x001fcc0000000000 */
[----:B------:R0:W1:Y:S02]  /*15980*/  F2I.FTZ.U32.TRUNC.NTZ R3, R2 ;  /* 0x0000000200037305 */ /* 0x000064000021f000 */
[----:B0-----:R-:W-:Y:S02]  /*15990*/  IMAD.MOV.U32 R2, RZ, RZ, RZ ;  /* 0x000000ffff027224 */ /* 0x001fe400078e00ff */
[----:B-1----:R-:W-:-:S04]  /*159a0*/  IMAD.MOV R6, RZ, RZ, -R3 ;  /* 0x000000ffff067224 */ /* 0x002fc800078e0a03 */
[----:B------:R-:W-:Y:S01]  /*159b0*/  IMAD R9, R6, R5, RZ ;  /* 0x0000000506097224 */ /* 0x000fe200078e02ff */
[----:B------:R-:W-:-:S03]  /*159c0*/  IABS R6, R7 ;  /* 0x0000000700067213 */ /* 0x000fc60000000000 */
[----:B------:R-:W-:Y:S01]  /*159d0*/  IMAD.HI.U32 R3, R3, R9, R2 ;  /* 0x0000000903037227 */ /* 0x000fe200078e0002 */
[----:B------:R-:W-:-:S05]  /*159e0*/  IABS R9, R8 ;  /* 0x0000000800097213 */ /* 0x000fca0000000000 */
        /* <DEDUP_REMOVED lines=12> */
[----:B------:R-:W-:Y:S01]  /*15ab0*/  @!P0 LOP3.LUT R3, RZ, R8, RZ, 0x33, !PT ;  /* 0x00000008ff038212 */ /* 0x000fe200078e33ff */
[----:B------:R-:W-:-:S03]  /*15ac0*/  IMAD.MOV R8, RZ, RZ, -R8 ;  /* 0x000000ffff087224 */ /* 0x000fc600078e0a08 */
[----:B------:R-:W-:Y:S01]  /*15ad0*/  LOP3.LUT R2, RZ, R3, RZ, 0x33, !PT ;  /* 0x00000003ff027212 */ /* 0x000fe200078e33ff */
[----:B------:R-:W-:-:S04]  /*15ae0*/  IMAD R18, R3, R8, R4 ;  /* 0x0000000803127224 */ /* 0x000fc800078e0204 */
[----:B------:R-:W-:Y:S01]  /*15af0*/  IMAD.IADD R17, R17, 0x1, R2 ;  /* 0x0000000111117824 */ /* 0x000fe200078e0202 */
[----:B------:R-:W-:Y:S06]  /*15b00*/  BRA `(.L_x_1914) ;  /* 0x00000000001c7947 */ /* 0x000fec0003800000 */
.L_x_1906:
[----:B------:R-:W-:Y:S01]  /*15b10*/  UMOV UR4, URZ ;  /* 0x0000003f00047c82 */ /* 0x000fe20008000000 */
[----:B------:R-:W-:Y:S01]  /*15b20*/  UMOV UR5, URZ ;  /* 0x0000003f00057c82 */ /* 0x000fe20008000000 */
[----:B------:R-:W-:Y:S01]  /*15b30*/  ULDC UR6, c[0x0][0xc14] ;  /* 0x0003050000067ab9 */ /* 0x000fe20000000800 */
[----:B---3--:R-:W-:Y:S02]  /*15b40*/  IMAD.MOV.U32 R16, RZ, RZ, R4 ;  /* 0x000000ffff107224 */ /* 0x008fe400078e0004 */
[----:B------:R-:W-:Y:S02]  /*15b50*/  IMAD.U32 R17, RZ, RZ, UR4 ;  /* 0x00000004ff117e24 */ /* 0x000fe4000f8e00ff */
[----:B------:R-:W-:Y:S02]  /*15b60*/  IMAD.U32 R18, RZ, RZ, UR5 ;  /* 0x00000005ff127e24 */ /* 0x000fe4000f8e00ff */
[----:B------:R-:W-:-:S07]  /*15b70*/  IMAD.U32 R19, RZ, RZ, UR6 ;  /* 0x00000006ff137e24 */ /* 0x000fce000f8e00ff */
.L_x_1914:
        /* <DEDUP_REMOVED lines=12> */
.L_x_1842:
[----:B-1----:R-:W3:Y:S01]  /*15c40*/  LDL.LU R0, [R1+0x18] ;  /* 0x0000180001007983 */ /* 0x002ee20000300800 */
[----:B------:R-:W-:Y:S01]  /*15c50*/  BSSY B0, `(.L_x_1916) ;  /* 0x000000b000007945 */ /* 0x000fe20003800000 */
[----:B------:R-:W1:Y:S01]  /*15c60*/  S2R R5, SR_CgaCtaId ;  /* 0x0000000000057919 */ /* 0x000e620000008800 */
[----:B---3--:R-:W-:-:S05]  /*15c70*/  VIADD R0, R0, 0x1 ;  /* 0x0000000100007836 */ /* 0x008fca0000000000 */
[----:B--2---:R-:W-:-:S04]  /*15c80*/  LEA.HI R2, R0, R0, RZ, 0x1 ;  /* 0x0000000000027211 */ /* 0x004fc800078f08ff */
[----:B------:R-:W-:-:S05]  /*15c90*/  LOP3.LUT R3, R2, 0xfffffffe, RZ, 0xc0, !PT ;  /* 0xfffffffe02037812 */ /* 0x000fca00078ec0ff */
[----:B------:R-:W-:Y:S01]  /*15ca0*/  IMAD.IADD R3, R0, 0x1, -R3 ;  /* 0x0000000100037824 */ /* 0x000fe200078e0a03 */
[----:B------:R-:W-:-:S04]  /*15cb0*/  MOV R0, 0x400 ;  /* 0x0000040000007802 */ /* 0x000fc80000000f00 */
[----:B-1----:R-:W-:Y:S02]  /*15cc0*/  LEA R0, R5, R0, 0x18 ;  /* 0x0000000005007211 */ /* 0x002fe400078ec0ff */
[----:B------:R-:W-:-:S04]  /*15cd0*/  SHF.L.U32 R3, R3, 0x1f, RZ ;  /* 0x0000001f03037819 */ /* 0x000fc800000006ff */
[----:B------:R-:W1:Y:S02]  /*15ce0*/  SYNCS.PHASECHK.TRANS64.TRYWAIT P0, [R0+URZ+0x22820], R3 ;  /* 0x02282003000075a7 */ /* 0x000e64000800017f */
[----:B-1----:R-:W-:Y:S05]  /*15cf0*/  @!P0 BRA `(.L_x_1917) ;  /* 0x0000001000f48947 */ /* 0x002fea0003800000 */
.L_x_1970:
[----:B------:R-:W-:Y:S05]  /*15d00*/  BSYNC B0 ;  /* 0x0000000000007941 */ /* 0x000fea0003800000 */
.L_x_1916:
[----:B------:R-:W-:-:S03]  /*15d10*/  UMOV UR4, 0xffffffff ;  /* 0xffffffff00047882 */ /* 0x000fc60000000000 */
[----:B------:R-:W-:Y:S05]  /*15d20*/  BRA.DIV UR4, `(.L_x_1918) ;  /* 0x0000001204fc7947 */ /* 0x000fea000b800000 */
[----:B------:R-:W2:Y:S02]  /*15d30*/  S2R R2, SR_TID.X ;  /* 0x0000000000027919 */ /* 0x000ea40000002100 */
[----:B--2---:R-:W-:-:S04]  /*15d40*/  SHF.R.U32.HI R2, RZ, 0x5, R2 ;  /* 0x00000005ff027819 */ /* 0x004fc80000011602 */
[----:B------:R-:W-:-:S05]  /*15d50*/  LOP3.LUT R2, R2, 0x3, RZ, 0xc0, !PT ;  /* 0x0000000302027812 */ /* 0x000fca00078ec0ff */
[----:B------:R2:W3:Y:S02]  /*15d60*/  SHFL.IDX PT, R14, R2, RZ, 0x1f ;  /* 0x00001fff020e7589 */ /* 0x0004e400000e0000 */
.L_x_1973:
[----:B---3--:R-:W-:Y:S01]  /*15d70*/  ISETP.NE.AND P0, PT, R14, RZ, PT ;  /* 0x000000ff0e00720c */ /* 0x008fe20003f05270 */
[----:B------:R-:W-:-:S12]  /*15d80*/  BSSY B0, `(.L_x_1919) ;  /* 0x0000027000007945 */ /* 0x000fd80003800000 */
[----:B------:R-:W-:Y:S05]  /*15d90*/  @P0 BRA `(.L_x_1920) ;  /* 0x0000000000940947 */ /* 0x000fea0003800000 */
[----:B------:R-:W-:-:S03]  /*15da0*/  UMOV UR4, 0xffffffff ;  /* 0xffffffff00047882 */ /* 0x000fc60000000000 */
[----:B------:R-:W-:Y:S05]  /*15db0*/  BRA.DIV UR4, `(.L_x_1921) ;  /* 0x00000016040c7947 */ /* 0x000fea000b800000 */
[----:B------:R-:W-:-:S13]  /*15dc0*/  ELECT P6, URZ, PT ;  /* 0x00000000003f782f */ /* 0x000fda00038c0000 */
.L_x_1976:
[----:B------:R-:W-:Y:S05]  /*15dd0*/  @!P6 BRA `(.L_x_1920) ;  /* 0x000000000084e947 */ /* 0x000fea0003800000 */
[----:B------:R-:W-:-:S06]  /*15de0*/  ULOP3.LUT UR4, UR36, 0x2, URZ, 0xfc, !UPT ;  /* 0x0000000224047892 */ /* 0x000fcc000f8efc3f */
[----:B--2---:R-:W-:-:S05]  /*15df0*/  IMAD.U32 R2, RZ, RZ, UR4 ;  /* 0x00000004ff027e24 */ /* 0x004fca000f8e00ff */
[----:B------:R-:W-:-:S13]  /*15e00*/  ISETP.NE.AND P2, PT, R2, 0x3, PT ;  /* 0x000000030200780c */ /* 0x000fda0003f45270 */
[----:B------:R-:W-:Y:S05]  /*15e10*/  @!P2 BRA `(.L_x_1922) ;  /* 0x000000000004a947 */ /* 0x000fea0003800000 */
[----:B------:R-:W-:Y:S01]  /*15e20*/  BPT.TRAP 0x1 ;  /* 0x000000040000795c */ /* 0x000fe20000300000 */
.L_x_1922:
[----:B-1----:R-:W2:Y:S04]  /*15e30*/  LDL R3, [R1] ;  /* 0x0000000001037983 */ /* 0x002ea80000100800 */
[----:B------:R-:W3:Y:S01]  /*15e40*/  LDL.LU R7, [R1+0x4] ;  /* 0x0000040001077983 */ /* 0x000ee20000300800 */
[----:B------:R-:W-:-:S04]  /*15e50*/  VIADD R2, R0, 0x22840 ;  /* 0x0002284000027836 */ /* 0x000fc80000000000 */
[C---:B--2---:R-:W-:Y:S02]  /*15e60*/  IMAD R6, R3.reuse, 0x8, R2 ;  /* 0x0000000803067824 */ /* 0x044fe400078e0202 */
[----:B------:R-:W-:Y:S01]  /*15e70*/  VIADD R3, R3, 0x1 ;  /* 0x0000000103037836 */ /* 0x000fe20000000000 */
[----:B---3--:R-:W-:-:S04]  /*15e80*/  SHF.L.U32 R5, R7, 0x1f, RZ ;  /* 0x0000001f07057819 */ /* 0x008fc800000006ff */
[C---:B------:R-:W-:Y:S01]  /*15e90*/  ISETP.NE.AND P1, PT, R3.reuse, 0x2, PT ;  /* 0x000000020300780c */ /* 0x040fe20003f25270 */
[----:B------:R-:W1:Y:S03]  /*15ea0*/  SYNCS.PHASECHK.TRANS64.TRYWAIT P0, [R6+URZ], R5 ;  /* 0x00000005060075a7 */ /* 0x000e66000800017f */
[----:B------:R-:W-:Y:S02]  /*15eb0*/  SEL R4, RZ, 0x1, P1 ;  /* 0x00000001ff047807 */ /* 0x000fe40000800000 */
[----:B------:R-:W-:Y:S02]  /*15ec0*/  SEL R3, R3, RZ, P1 ;  /* 0x000000ff03037207 */ /* 0x000fe40000800000 */
[----:B------:R-:W-:-:S03]  /*15ed0*/  LOP3.LUT R4, R7, R4, RZ, 0x3c, !PT ;  /* 0x0000000407047212 */ /* 0x000fc600078e3cff */
[----:B------:R-:W-:Y:S01]  /*15ee0*/  IMAD R7, R3, 0x8, R2 ;  /* 0x0000000803077824 */ /* 0x000fe200078e0202 */
[----:B------:R-:W-:Y:S01]  /*15ef0*/  SHF.L.U32 R2, R4, 0x1f, RZ ;  /* 0x0000001f04027819 */ /* 0x000fe200000006ff */
[----:B-1----:R-:W-:Y:S06]  /*15f00*/  @!P0 BRA `(.L_x_1923) ;  /* 0x0000001000d88947 */ /* 0x002fec0003800000 */
.L_x_1977:
[----:B------:R-:W2:Y:S02]  /*15f10*/  SYNCS.PHASECHK.TRANS64.TRYWAIT P0, [R7+URZ], R2 ;  /* 0x00000002070075a7 */ /* 0x000ea4000800017f */
[----:B--2---:R-:W-:Y:S05]  /*15f20*/  @!P0 BRA `(.L_x_1924) ;  /* 0x0000001000e48947 */ /* 0x004fea0003800000 */
.L_x_1978:
[----:B------:R-:W-:Y:S05]  /*15f30*/  @!P2 BRA `(.L_x_1925) ;  /* 0x000000000004a947 */ /* 0x000fea0003800000 */
[----:B------:R-:W-:Y:S01]  /*15f40*/  BPT.TRAP 0x1 ;  /* 0x000000040000795c */ /* 0x000fe20000300000 */
.L_x_1925:
[----:B------:R-:W3:Y:S01]  /*15f50*/  LDL.LU R4, [R1] ;  /* 0x0000000001047983 */ /* 0x000ee20000300800 */
[----:B------:R-:W-:-:S04]  /*15f60*/  VIADD R0, R0, 0x22860 ;  /* 0x0002286000007836 */ /* 0x000fc80000000000 */
[----:B---3--:R-:W-:-:S04]  /*15f70*/  IMAD R4, R4, 0x8, R0 ;  /* 0x0000000804047824 */ /* 0x008fc800078e0200 */
[----:B------:R-:W3:Y:S02]  /*15f80*/  SYNCS.PHASECHK.TRANS64.TRYWAIT P0, [R4+URZ], R5 ;  /* 0x00000005040075a7 */ /* 0x000ee4000800017f */
[----:B---3--:R-:W-:Y:S05]  /*15f90*/  @!P0 BRA `(.L_x_1926) ;  /* 0x0000001000dc8947 */ /* 0x008fea0003800000 */
.L_x_1979:
[----:B------:R-:W-:-:S07]  /*15fa0*/  IMAD R3, R3, 0x8, R0 ;  /* 0x0000000803037824 */ /* 0x000fce00078e0200 */
.L_x_1927:
[----:B----4-:R4:W0:Y:S02]  /*15fb0*/  SYNCS.PHASECHK.TRANS64.TRYWAIT P0, [R3+URZ], R2 ;  /* 0x00000002030075a7 */ /* 0x010824000800017f */
[----:B0-----:R-:W-:Y:S05]  /*15fc0*/  @!P0 NANOSLEEP.SYNCS 0x989680 ;  /* 0x009896800000895d */ /* 0x001fea0003900000 */
[----:B------:R-:W0:Y:S02]  /*15fd0*/  @!P0 SYNCS.PHASECHK.TRANS64 P0, [R3+URZ], R2 ;  /* 0x00000002030085a7 */ /* 0x000e24000800007f */
[----:B0-----:R-:W-:Y:S05]  /*15fe0*/  @!P0 BRA `(.L_x_1927) ;  /* 0xfffffffc00f08947 */ /* 0x001fea000383ffff */
.L_x_1920:
[----:B------:R-:W-:Y:S05]  /*15ff0*/  BSYNC B0 ;  /* 0x0000000000007941 */ /* 0x000fea0003800000 */
.L_x_1919:
[----:B------:R-:W-:Y:S05]  /*16000*/  EXIT ;  /* 0x000000000000794d */ /* 0x000fea0003800000 */
.L_x_1746:
[----:B0-----:R0:W1:Y:S02]  /*16010*/  SYNCS.PHASECHK.TRANS64.TRYWAIT P0, [R9+URZ+0x22800], R0 ;  /* 0x02280000090075a7 */ /* 0x001064000800017f */
[----:B-1----:R-:W-:Y:S05]  /*16020*/  @!P0 NANOSLEEP.SYNCS 0x989680 ;  /* 0x009896800000895d */ /* 0x002fea0003900000 */
[----:B------:R-:W1:Y:S02]  /*16030*/  @!P0 SYNCS.PHASECHK.TRANS64 P0, [R9+URZ+0x22800], R0 ;  /* 0x02280000090085a7 */ /* 0x000e64000800007f */
[----:B-1----:R-:W-:Y:S05]  /*16040*/  @!P0 BRA `(.L_x_1746) ;  /* 0xfffffffc00f08947 */ /* 0x002fea000383ffff */
[----:B------:R-:W-:Y:S05]  /*16050*/  BRA `(.L_x_1928) ;  /* 0xfffffebc00107947 */ /* 0x000fea000383ffff */
.L_x_1750:
[----:B-1----:R1:W2:Y:S02]  /*16060*/  SYNCS.PHASECHK.TRANS64.TRYWAIT P1, [R5+URZ+0x22830], R12 ;  /* 0x0228300c050075a7 */ /* 0x0022a4000802017f */
[----:B--2---:R-:W-:Y:S05]  /*16070*/  @!P1 NANOSLEEP.SYNCS 0x989680 ;  /* 0x009896800000995d */ /* 0x004fea0003900000 */
[----:B------:R-:W2:Y:S02]  /*16080*/  @!P1 SYNCS.PHASECHK.TRANS64 P1, [R5+URZ+0x22830], R12 ;  /* 0x0228300c050095a7 */ /* 0x000ea4000802007f */
[----:B--2---:R-:W-:Y:S05]  /*16090*/  @!P1 BRA `(.L_x_1750) ;  /* 0xfffffffc00f09947 */ /* 0x004fea000383ffff */
[----:B------:R-:W-:Y:S05]  /*160a0*/  BRA `(.L_x_1749) ;  /* 0xfffffebc003c7947 */ /* 0x000fea000383ffff */
.L_x_1762:
[----:B-1----:R1:W2:Y:S02]  /*160b0*/  SYNCS.PHASECHK.TRANS64.TRYWAIT P1, [R5+URZ+0x22850], R12 ;  /* 0x0228500c050075a7 */ /* 0x0022a4000802017f */
[----:B--2---:R-:W-:Y:S05]  /*160c0*/  @!P1 NANOSLEEP.SYNCS 0x989680 ;  /* 0x009896800000995d */ /* 0x004fea0003900000 */
[----:B------:R-:W2:Y:S02]  /*160d0*/  @!P1 SYNCS.PHASECHK.TRANS64 P1, [R5+URZ+0x22850], R12 ;  /* 0x0228500c050095a7 */ /* 0x000ea4000802007f */
[----:B--2---:R-:W-:Y:S05]  /*160e0*/  @!P1 BRA `(.L_x_1762) ;  /* 0xfffffffc00f09947 */ /* 0x004fea000383ffff */
[----:B------:R-:W-:Y:S05]  /*160f0*/  BRA `(.L_x_1761) ;  /* 0xfffffee400487947 */ /* 0x000fea000383ffff */
.L_x_1770:
[----:B-1----:R-:W-:-:S04]  /*16100*/  IMAD.U32 R21, RZ, RZ, UR28 ;  /* 0x0000001cff157e24 */ /* 0x002fc8000f8e00ff */
[----:B------:R1:W2:Y:S03]  /*16110*/  SYNCS.PHASECHK.TRANS64.TRYWAIT P1, [R21+URZ+0x22830], R10 ;  /* 0x0228300a150075a7 */ /* 0x0002a6000802017f */
[----:B--2---:R-:W-:Y:S05]  /*16120*/  @!P1 NANOSLEEP.SYNCS 0x989680 ;  /* 0x009896800000995d */ /* 0x004fea0003900000 */
[----:B------:R-:W2:Y:S02]  /*16130*/  @!P1 SYNCS.PHASECHK.TRANS64 P1, [R21+URZ+0x22830], R10 ;  /* 0x0228300a150095a7 */ /* 0x000ea4000802007f */
[----:B--2---:R-:W-:Y:S05]  /*16140*/  @!P1 BRA `(.L_x_1770) ;  /* 0xfffffffc00ec9947 */ /* 0x004fea000383ffff */
[----:B------:R-:W-:Y:S05]  /*16150*/  BRA `(.L_x_1769) ;  /* 0xfffffee800d07947 */ /* 0x000fea000383ffff */
.L_x_1782:
[----:B-1----:R1:W2:Y:S02]  /*16160*/  SYNCS.PHASECHK.TRANS64.TRYWAIT P1, [R177+URZ+0x22850], R10 ;  /* 0x0228500ab10075a7 */ /* 0x0022a4000802017f */
[----:B--2---:R-:W-:Y:S05]  /*16170*/  @!P1 NANOSLEEP.SYNCS 0x989680 ;  /* 0x009896800000995d */ /* 0x004fea0003900000 */
[----:B------:R-:W2:Y:S02]  /*16180*/  @!P1 SYNCS.PHASECHK.TRANS64 P1, [R177+URZ+0x22850], R10 ;  /* 0x0228500ab10095a7 */ /* 0x000ea4000802007f */
[----:B--2---:R-:W-:Y:S05]  /*16190*/  @!P1 BRA `(.L_x_1782) ;  /* 0xfffffffc00f09947 */ /* 0x004fea000383ffff */
[----:B------:R-:W-:Y:S05]  /*161a0*/  BRA `(.L_x_1781) ;  /* 0xffffff1800f87947 */ /* 0x000fea000383ffff */
.L_x_1791:
[----:B-1----:R-:W-:-:S04]  /*161b0*/  IMAD.U32 R6, RZ, RZ, UR25 ;  /* 0x00000019ff067e24 */ /* 0x002fc8000f8e00ff */
[----:B------:R1:W2:Y:S03]  /*161c0*/  SYNCS.PHASECHK.TRANS64.TRYWAIT P2, [R6+URZ+0x22830], R5 ;  /* 0x02283005060075a7 */ /* 0x0002a6000804017f */
[----:B--2---:R-:W-:Y:S05]  /*161d0*/  @!P2 NANOSLEEP.SYNCS 0x989680 ;  /* 0x009896800000a95d */ /* 0x004fea0003900000 */
[----:B------:R-:W2:Y:S02]  /*161e0*/  @!P2 SYNCS.PHASECHK.TRANS64 P2, [R6+URZ+0x22830], R5 ;  /* 0x022830050600a5a7 */ /* 0x000ea4000804007f */
[----:B--2---:R-:W-:Y:S05]  /*161f0*/  @!P2 BRA `(.L_x_1791) ;  /* 0xfffffffc00eca947 */ /* 0x004fea000383ffff */
[----:B------:R-:W-:Y:S05]  /*16200*/  BRA `(.L_x_1790) ;  /* 0xffffff2000a07947 */ /* 0x000fea000383ffff */
.L_x_1795:
[----:B-1----:R1:W2:Y:S02]  /*16210*/  SYNCS.PHASECHK.TRANS64.TRYWAIT P2, [R214+URZ+0x22850], R5 ;  /* 0x02285005d60075a7 */ /* 0x0022a4000804017f */
[----:B--2---:R-:W-:Y:S05]  /*16220*/  @!P2 NANOSLEEP.SYNCS 0x989680 ;  /* 0x009896800000a95d */ /* 0x004fea0003900000 */
[----:B------:R-:W2:Y:S02]  /*16230*/  @!P2 SYNCS.PHASECHK.TRANS64 P2, [R214+URZ+0x22850], R5 ;  /* 0x02285005d600a5a7 */ /* 0x000ea4000804007f */
[----:B--2---:R-:W-:Y:S05]  /*16240*/  @!P2 BRA `(.L_x_1795) ;  /* 0xfffffffc00f0a947 */ /* 0x004fea000383ffff */
[----:B------:R-:W-:Y:S05]  /*16250*/  BRA `(.L_x_1794) ;  /* 0xffffff4000407947 */ /* 0x000fea000383ffff */
.L_x_1801:
[----:B-1----:R-:W-:-:S04]  /*16260*/  IMAD.U32 R6, RZ, RZ, UR27 ;  /* 0x0000001bff067e24 */ /* 0x002fc8000f8e00ff */
[----:B------:R1:W2:Y:S03]  /*16270*/  SYNCS.PHASECHK.TRANS64.TRYWAIT P1, [R6+URZ+0x22830], R9 ;  /* 0x02283009060075a7 */ /* 0x0002a6000802017f */
[----:B--2---:R-:W-:Y:S05]  /*16280*/  @!P1 NANOSLEEP.SYNCS 0x989680 ;  /* 0x009896800000995d */ /* 0x004fea0003900000 */
[----:B------:R-:W2:Y:S02]  /*16290*/  @!P1 SYNCS.PHASECHK.TRANS64 P1, [R6+URZ+0x22830], R9 ;  /* 0x02283009060095a7 */ /* 0x000ea4000802007f */
[----:B--2---:R-:W-:Y:S05]  /*162a0*/  @!P1 BRA `(.L_x_1801) ;  /* 0xfffffffc00ec9947 */ /* 0x004fea000383ffff */
[----:B------:R-:W-:Y:S05]  /*162b0*/  BRA `(.L_x_1800) ;  /* 0xffffff4400647947 */ /* 0x000fea000383ffff */
.L_x_1813:
[----:B-1----:R1:W2:Y:S02]  /*162c0*/  SYNCS.PHASECHK.TRANS64.TRYWAIT P1, [R176+URZ+0x22850], R9 ;  /* 0x02285009b00075a7 */ /* 0x0022a4000802017f */
[----:B--2---:R-:W-:Y:S05]  /*162d0*/  @!P1 NANOSLEEP.SYNCS 0x989680 ;  /* 0x009896800000995d */ /* 0x004fea0003900000 */
[----:B------:R-:W2:Y:S02]  /*162e0*/  @!P1 SYNCS.PHASECHK.TRANS64 P1, [R176+URZ+0x22850], R9 ;  /* 0x02285009b00095a7 */ /* 0x000ea4000802007f */
[----:B--2---:R-:W-:Y:S05]  /*162f0*/  @!P1 BRA `(.L_x_1813) ;  /* 0xfffffffc00f09947 */ /* 0x004fea000383ffff */
[----:B------:R-:W-:Y:S05]  /*16300*/  BRA `(.L_x_1812) ;  /* 0xffffff74008c7947 */ /* 0x000fea000383ffff */
.L_x_1861:
[----:B------:R-:W1:Y:S01]  /*16310*/  S2R R5, SR_TID.X ;  /* 0x0000000000057919 */ /* 0x000e620000002100 */
[----:B------:R-:W-:Y:S01]  /*16320*/  BSSY B0, `(.L_x_1929) ;  /* 0x000000a000007945 */ /* 0x000fe20003800000 */
[----:B------:R-:W-:Y:S02]  /*16330*/  IMAD.MOV.U32 R12, RZ, RZ, RZ ;  /* 0x000000ffff0c7224 */ /* 0x000fe400078e00ff */
[----:B------:R-:W-:Y:S02]  /*16340*/  IMAD.MOV.U32 R11, RZ, RZ, 0x1f ;  /* 0x0000001fff0b7424 */ /* 0x000fe400078e00ff */
[----:B------:R-:W-:Y:S01]  /*16350*/  IMAD.MOV.U32 R15, RZ, RZ, -0x1 ;  /* 0xffffffffff0f7424 */ /* 0x000fe200078e00ff */
[----:B-1----:R-:W-:-:S04]  /*16360*/  SHF.R.U32.HI R5, RZ, 0x5, R5 ;  /* 0x00000005ff057819 */ /* 0x002fc80000011605 */
[----:B------:R-:W-:-:S05]  /*16370*/  LOP3.LUT R5, R5, 0x3, RZ, 0xc0, !PT ;  /* 0x0000000305057812 */ /* 0x000fca00078ec0ff */
[----:B0-----:R-:W-:-:S07]  /*16380*/  IMAD.MOV.U32 R13, RZ, RZ, R5 ;  /* 0x000000ffff0d7224 */ /* 0x001fce00078e0005 */
[----:B------:R-:W-:Y:S05]  /*16390*/  WARPSYNC.COLLECTIVE R15, `(.L_x_1930) ;  /* 0x000000000f087348 */ /* 0x000fea0003c00000 */
[----:B------:R0:W1:Y:S02]  /*163a0*/  SHFL.IDX P6, R14, R13, R12, R11 ;  /* 0x0000000c0d0e7389 */ /* 0x00006400000c000b */
[----:B01----:R-:W-:Y:S01]  /*163b0*/  ENDCOLLECTIVE ;  /* 0x000000000000791b */ /* 0x003fe20003800000 */
.L_x_1930:
[----:B------:R-:W-:Y:S05]  /*163c0*/  BSYNC B0 ;  /* 0x0000000000007941 */ /* 0x000fea0003800000 */
.L_x_1929:
[----:B------:R-:W-:Y:S05]  /*163d0*/  BRA `(.L_x_1931) ;  /* 0xffffffc800607947 */ /* 0x000fea000383ffff */
.L_x_1862:
[----:B------:R-:W-:Y:S01]  /*163e0*/  BSSY B0, `(.L_x_1932) ;  /* 0x0000006000007945 */ /* 0x000fe20003800000 */
[----:B------:R-:W-:-:S07]  /*163f0*/  IMAD.MOV.U32 R15, RZ, RZ, -0x1 ;  /* 0xffffffffff0f7424 */ /* 0x000fce00078e00ff */
[----:B0-----:R-:W-:Y:S05]  /*16400*/  WARPSYNC.COLLECTIVE R15, `(.L_x_1933) ;  /* 0x000000000f0c7348 */ /* 0x001fea0003c00000 */
[----:B------:R-:W-:Y:S02]  /*16410*/  ELECT P6, UR62, PT ;  /* 0x00000000003e782f */ /* 0x000fe400038c0000 */
[----:B------:R-:W-:Y:S01]  /*16420*/  MOV R14, UR62 ;  /* 0x0000003e000e7c02 */ /* 0x000fe20008000f00 */
[----:B0-----:R-:W-:Y:S10]  /*16430*/  ENDCOLLECTIVE ;  /* 0x000000000000791b */ /* 0x001ff40003800000 */
.L_x_1933:
[----:B------:R-:W-:Y:S05]  /*16440*/  BSYNC B0 ;  /* 0x0000000000007941 */ /* 0x000fea0003800000 */
.L_x_1932:
[----:B------:R-:W-:Y:S05]  /*16450*/  BRA `(.L_x_1934) ;  /* 0xffffffc800507947 */ /* 0x000fea000383ffff */
.L_x_1865:
[----:B-1----:R1:W2:Y:S02]  /*16460*/  SYNCS.PHASECHK.TRANS64.TRYWAIT P0, [R9+URZ+0x22840], R10 ;  /* 0x0228400a090075a7 */ /* 0x0022a4000800017f */
[----:B--2---:R-:W-:Y:S05]  /*16470*/  @!P0 NANOSLEEP.SYNCS 0x989680 ;  /* 0x009896800000895d */ /* 0x004fea0003900000 */
[----:B------:R-:W2:Y:S02]  /*16480*/  @!P0 SYNCS.PHASECHK.TRANS64 P0, [R9+URZ+0x22840], R10 ;  /* 0x0228400a090085a7 */ /* 0x000ea4000800007f */
[----:B--2---:R-:W-:Y:S05]  /*16490*/  @!P0 BRA `(.L_x_1865) ;  /* 0xfffffffc00f08947 */ /* 0x004fea000383ffff */
[----:B------:R-:W-:Y:S05]  /*164a0*/  BRA `(.L_x_1935) ;  /* 0xffffffc800b87947 */ /* 0x000fea000383ffff */
.L_x_1868:
[----:B-1----:R-:W1:Y:S01]  /*164b0*/  S2R R10, SR_CgaCtaId ;  /* 0x00000000000a7919 */ /* 0x002e620000008800 */
[----:B------:R-:W-:-:S04]  /*164c0*/  MOV R9, 0x400 ;  /* 0x0000040000097802 */ /* 0x000fc80000000f00 */
[----:B-1----:R-:W-:-:S04]  /*164d0*/  LEA R9, R10, R9, 0x18 ;  /* 0x000000090a097211 */ /* 0x002fc800078ec0ff */
[----:B------:R1:W2:Y:S03]  /*164e0*/  SYNCS.PHASECHK.TRANS64.TRYWAIT P0, [R9+URZ+0x22820], R6 ;  /* 0x02282006090075a7 */ /* 0x0002a6000800017f */
[----:B--2---:R-:W-:Y:S05]  /*164f0*/  @!P0 NANOSLEEP.SYNCS 0x989680 ;  /* 0x009896800000895d */ /* 0x004fea0003900000 */
[----:B------:R-:W2:Y:S02]  /*16500*/  @!P0 SYNCS.PHASECHK.TRANS64 P0, [R9+URZ+0x22820], R6 ;  /* 0x02282006090085a7 */ /* 0x000ea4000800007f */
[----:B--2---:R-:W-:Y:S05]  /*16510*/  @!P0 BRA `(.L_x_1868) ;  /* 0xfffffffc00e48947 */ /* 0x004fea000383ffff */
[----:B------:R-:W-:Y:S05]  /*16520*/  BRA `(.L_x_1936) ;  /* 0xffffffcc00947947 */ /* 0x000fea000383ffff */
.L_x_1871:
[----:B-1----:R1:W2:Y:S02]  /*16530*/  SYNCS.PHASECHK.TRANS64.TRYWAIT P0, [R6+URZ+0x22860], R9 ;  /* 0x02286009060075a7 */ /* 0x0022a4000800017f */
[----:B--2---:R-:W-:Y:S05]  /*16540*/  @!P0 NANOSLEEP.SYNCS 0x989680 ;  /* 0x009896800000895d */ /* 0x004fea0003900000 */
[----:B------:R-:W2:Y:S02]  /*16550*/  @!P0 SYNCS.PHASECHK.TRANS64 P0, [R6+URZ+0x22860], R9 ;  /* 0x02286009060085a7 */ /* 0x000ea4000800007f */
[----:B--2---:R-:W-:Y:S05]  /*16560*/  @!P0 BRA `(.L_x_1871) ;  /* 0xfffffffc00f08947 */ /* 0x004fea000383ffff */
[----:B------:R-:W-:Y:S05]  /*16570*/  BRA `(.L_x_1937) ;  /* 0xffffffcc00b07947 */ /* 0x000fea000383ffff */
.L_x_1880:
[----:B-1----:R1:W2:Y:S02]  /*16580*/  SYNCS.PHASECHK.TRANS64.TRYWAIT P0, [R2+URZ+0x22840], R3 ;  /* 0x02284003020075a7 */ /* 0x0022a4000800017f */
[----:B--2---:R-:W-:Y:S05]  /*16590*/  @!P0 NANOSLEEP.SYNCS 0x989680 ;  /* 0x009896800000895d */ /* 0x004fea0003900000 */
[----:B------:R-:W2:Y:S02]  /*165a0*/  @!P0 SYNCS.PHASECHK.TRANS64 P0, [R2+URZ+0x22840], R3 ;  /* 0x02284003020085a7 */ /* 0x000ea4000800007f */
[----:B--2---:R-:W-:Y:S05]  /*165b0*/  @!P0 BRA `(.L_x_1880) ;  /* 0xfffffffc00f08947 */ /* 0x004fea000383ffff */
[----:B------:R-:W-:Y:S05]  /*165c0*/  BRA `(.L_x_1938) ;  /* 0xffffffd400347947 */ /* 0x000fea000383ffff */
.L_x_1882:
[----:B--2---:R2:W3:Y:S02]  /*165d0*/  SYNCS.PHASECHK.TRANS64.TRYWAIT P0, [R2+URZ+0x22860], R3 ;  /* 0x02286003020075a7 */ /* 0x0044e4000800017f */
[----:B---3--:R-:W-:Y:S05]  /*165e0*/  @!P0 NANOSLEEP.SYNCS 0x989680 ;  /* 0x009896800000895d */ /* 0x008fea0003900000 */
[----:B------:R-:W3:Y:S02]  /*165f0*/  @!P0 SYNCS.PHASECHK.TRANS64 P0, [R2+URZ+0x22860], R3 ;  /* 0x02286003020085a7 */ /* 0x000ee4000800007f */
[----:B---3--:R-:W-:Y:S05]  /*16600*/  @!P0 BRA `(.L_x_1882) ;  /* 0xfffffffc00f08947 */ /* 0x008fea000383ffff */
[----:B------:R-:W-:Y:S05]  /*16610*/  BRA `(.L_x_1939) ;  /* 0xffffffd400a47947 */ /* 0x000fea000383ffff */
.L_x_1887:
[----:B--2---:R2:W3:Y:S02]  /*16620*/  SYNCS.PHASECHK.TRANS64.TRYWAIT P0, [R2+URZ+0x22840], R3 ;  /* 0x02284003020075a7 */ /* 0x0044e4000800017f */
[----:B---3--:R-:W-:Y:S05]  /*16630*/  @!P0 NANOSLEEP.SYNCS 0x989680 ;  /* 0x009896800000895d */ /* 0x008fea0003900000 */
[----:B------:R-:W3:Y:S02]  /*16640*/  @!P0 SYNCS.PHASECHK.TRANS64 P0, [R2+URZ+0x22840], R3 ;  /* 0x02284003020085a7 */ /* 0x000ee4000800007f */
[----:B---3--:R-:W-:Y:S05]  /*16650*/  @!P0 BRA `(.L_x_1887) ;  /* 0xfffffffc00f08947 */ /* 0x008fea000383ffff */
[----:B------:R-:W-:Y:S05]  /*16660*/  BRA `(.L_x_1940) ;  /* 0xffffffd800f87947 */ /* 0x000fea000383ffff */
.L_x_1889:
[----:B0-----:R0:W1:Y:S02]  /*16670*/  SYNCS.PHASECHK.TRANS64.TRYWAIT P1, [R2+URZ+0x22860], R3 ;  /* 0x02286003020075a7 */ /* 0x001064000802017f */
[----:B-1----:R-:W-:Y:S05]  /*16680*/  @!P1 NANOSLEEP.SYNCS 0x989680 ;  /* 0x009896800000995d */ /* 0x002fea0003900000 */
[----:B------:R-:W1:Y:S02]  /*16690*/  @!P1 SYNCS.PHASECHK.TRANS64 P1, [R2+URZ+0x22860], R3 ;  /* 0x02286003020095a7 */ /* 0x000e64000802007f */
[----:B-1----:R-:W-:Y:S05]  /*166a0*/  @!P1 BRA `(.L_x_1889) ;  /* 0xfffffffc00f09947 */ /* 0x002fea000383ffff */
[----:B------:R-:W-:Y:S05]  /*166b0*/  BRA `(.L_x_1941) ;  /* 0xffffffdc00647947 */ /* 0x000fea000383ffff */
.L_x_1894:
[----:B---3--:R3:W4:Y:S02]  /*166c0*/  SYNCS.PHASECHK.TRANS64.TRYWAIT P0, [R2+URZ+0x22840], R3 ;  /* 0x02284003020075a7 */ /* 0x008724000800017f */
[----:B----4-:R-:W-:Y:S05]  /*166d0*/  @!P0 NANOSLEEP.SYNCS 0x989680 ;  /* 0x009896800000895d */ /* 0x010fea0003900000 */
[----:B------:R-:W4:Y:S02]  /*166e0*/  @!P0 SYNCS.PHASECHK.TRANS64 P0, [R2+URZ+0x22840], R3 ;  /* 0x02284003020085a7 */ /* 0x000f24000800007f */
[----:B----4-:R-:W-:Y:S05]  /*166f0*/  @!P0 BRA `(.L_x_1894) ;  /* 0xfffffffc00f08947 */ /* 0x010fea000383ffff */
[----:B------:R-:W-:Y:S05]  /*16700*/  BRA `(.L_x_1942) ;  /* 0xffffffe000947947 */ /* 0x000fea000383ffff */
.L_x_1896:
[----:B0-----:R0:W1:Y:S02]  /*16710*/  SYNCS.PHASECHK.TRANS64.TRYWAIT P1, [R2+URZ+0x22860], R3 ;  /* 0x02286003020075a7 */ /* 0x001064000802017f */
[----:B-1----:R-:W-:Y:S05]  /*16720*/  @!P1 NANOSLEEP.SYNCS 0x989680 ;  /* 0x009896800000995d */ /* 0x002fea0003900000 */
[----:B------:R-:W1:Y:S02]  /*16730*/  @!P1 SYNCS.PHASECHK.TRANS64 P1, [R2+URZ+0x22860], R3 ;  /* 0x02286003020095a7 */ /* 0x000e64000802007f */
[----:B-1----:R-:W-:Y:S05]  /*16740*/  @!P1 BRA `(.L_x_1896) ;  /* 0xfffffffc00f09947 */ /* 0x002fea000383ffff */
[----:B------:R-:W-:Y:S05]  /*16750*/  BRA `(.L_x_1943) ;  /* 0xffffffe400047947 */ /* 0x000fea000383ffff */
.L_x_1901:
[----:B------:R-:W-:Y:S01]  /*16760*/  BSSY B0, `(.L_x_1944) ;  /* 0x0000008000007945 */ /* 0x000fe20003800000 */
[----:B0-----:R-:W-:Y:S02]  /*16770*/  IMAD.MOV.U32 R13, RZ, RZ, R16 ;  /* 0x000000ffff0d7224 */ /* 0x001fe400078e0010 */
[----:B-1----:R-:W-:Y:S02]  /*16780*/  IMAD.MOV.U32 R12, RZ, RZ, RZ ;  /* 0x000000ffff0c7224 */ /* 0x002fe400078e00ff */
[----:B------:R-:W-:Y:S02]  /*16790*/  IMAD.MOV.U32 R11, RZ, RZ, 0x1f ;  /* 0x0000001fff0b7424 */ /* 0x000fe400078e00ff */
[----:B------:R-:W-:-:S07]  /*167a0*/  IMAD.MOV.U32 R15, RZ, RZ, -0x1 ;  /* 0xffffffffff0f7424 */ /* 0x000fce00078e00ff */
[----:B--2---:R-:W-:Y:S05]  /*167b0*/  WARPSYNC.COLLECTIVE R15, `(.L_x_1945) ;  /* 0x000000000f087348 */ /* 0x004fea0003c00000 */
[----:B------:R0:W1:Y:S02]  /*167c0*/  SHFL.IDX P6, R14, R13, R12, R11 ;  /* 0x0000000c0d0e7389 */ /* 0x00006400000c000b */
[----:B012---:R-:W-:Y:S01]  /*167d0*/  ENDCOLLECTIVE ;  /* 0x000000000000791b */ /* 0x007fe20003800000 */
.L_x_1945:
[----:B------:R-:W-:Y:S05]  /*167e0*/  BSYNC B0 ;  /* 0x0000000000007941 */ /* 0x000fea0003800000 */
.L_x_1944:
        /* <DEDUP_REMOVED lines=8> */
.L_x_1946:
[----:B------:R-:W-:Y:S01]  /*16870*/  IMAD.MOV.U32 R7, RZ, RZ, R14 ;  /* 0x000000ffff077224 */ /* 0x000fe200078e000e */
[----:B------:R-:W-:Y:S06]  /*16880*/  BRA `(.L_x_1947) ;  /* 0xffffffe400f87947 */ /* 0x000fec000383ffff */
.L_x_1904:
[----:B------:R-:W-:Y:S01]  /*16890*/  BSSY B0, `(.L_x_1948) ;  /* 0x0000008000007945 */ /* 0x000fe20003800000 */
[----:B0----5:R-:W-:Y:S02]  /*168a0*/  IMAD.MOV.U32 R13, RZ, RZ, R17 ;  /* 0x000000ffff0d7224 */ /* 0x021fe400078e0011 */
[----:B------:R-:W-:Y:S02]  /*168b0*/  IMAD.MOV.U32 R12, RZ, RZ, 0x1 ;  /* 0x00000001ff0c7424 */ /* 0x000fe400078e00ff */
[----:B------:R-:W-:Y:S02]  /*168c0*/  IMAD.MOV.U32 R11, RZ, RZ, RZ ;  /* 0x000000ffff0b7224 */ /* 0x000fe400078e00ff */
[----:B------:R-:W-:-:S07]  /*168d0*/  IMAD.MOV.U32 R15, RZ, RZ, -0x1 ;  /* 0xffffffffff0f7424 */ /* 0x000fce00078e00ff */
[----:B-1234-:R-:W-:Y:S05]  /*168e0*/  WARPSYNC.COLLECTIVE R15, `(.L_x_1949) ;  /* 0x000000000f087348 */ /* 0x01efea0003c00000 */
[----:B------:R0:W0:Y:S02]  /*168f0*/  SHFL.UP P6, R14, R13, R12, R11 ;  /* 0x0400000c0d0e7389 */ /* 0x00002400000c000b */
[----:B01234-:R-:W-:Y:S01]  /*16900*/  ENDCOLLECTIVE ;  /* 0x000000000000791b */ /* 0x01ffe20003800000 */
.L_x_1949:
[----:B------:R-:W-:Y:S05]  /*16910*/  BSYNC B0 ;  /* 0x0000000000007941 */ /* 0x000fea0003800000 */
.L_x_1948:
        /* <DEDUP_REMOVED lines=10> */
.L_x_1950:
        /* <DEDUP_REMOVED lines=8> */
.L_x_1951:
        /* <DEDUP_REMOVED lines=8> */
.L_x_1952:
        /* <DEDUP_REMOVED lines=8> */
.L_x_1953:
        /* <DEDUP_REMOVED lines=8> */
.L_x_1954:
[----:B------:R-:W-:Y:S05]  /*16bc0*/  BRA `(.L_x_1955) ;  /* 0xffffffe400bc7947 */ /* 0x000fea000383ffff */
.L_x_1909:
[----:B------:R-:W-:Y:S01]  /*16bd0*/  BSSY B0, `(.L_x_1956) ;  /* 0x0000008000007945 */ /* 0x000fe20003800000 */
[----:B-----5:R-:W-:Y:S02]  /*16be0*/  IMAD.MOV.U32 R13, RZ, RZ, R17 ;  /* 0x000000ffff0d7224 */ /* 0x020fe400078e0011 */
[----:B------:R-:W-:Y:S02]  /*16bf0*/  IMAD.MOV.U32 R12, RZ, RZ, 0x1 ;  /* 0x00000001ff0c7424 */ /* 0x000fe400078e00ff */
[----:B------:R-:W-:Y:S02]  /*16c00*/  IMAD.MOV.U32 R11, RZ, RZ, RZ ;  /* 0x000000ffff0b7224 */ /* 0x000fe400078e00ff */
[----:B------:R-:W-:-:S07]  /*16c10*/  IMAD.MOV.U32 R15, RZ, RZ, -0x1 ;  /* 0xffffffffff0f7424 */ /* 0x000fce00078e00ff */
[----:B0--3--:R-:W-:Y:S05]  /*16c20*/  WARPSYNC.COLLECTIVE R15, `(.L_x_1957) ;  /* 0x000000000f087348 */ /* 0x009fea0003c00000 */
[----:B------:R1:W2:Y:S02]  /*16c30*/  SHFL.UP P6, R14, R13, R12, R11 ;  /* 0x0400000c0d0e7389 */ /* 0x0002a400000c000b */
[----:B0123--:R-:W-:Y:S01]  /*16c40*/  ENDCOLLECTIVE ;  /* 0x000000000000791b */ /* 0x00ffe20003800000 */
.L_x_1957:
[----:B------:R-:W-:Y:S05]  /*16c50*/  BSYNC B0 ;  /* 0x0000000000007941 */ /* 0x000fea0003800000 */
.L_x_1956:
        /* <DEDUP_REMOVED lines=10> */
.L_x_1958:
        /* <DEDUP_REMOVED lines=8> */
.L_x_1959:
        /* <DEDUP_REMOVED lines=8> */
.L_x_1960:
        /* <DEDUP_REMOVED lines=8> */
.L_x_1961:
        /* <DEDUP_REMOVED lines=8> */
.L_x_1962:
[----:B------:R-:W-:Y:S05]  /*16f00*/  BRA `(.L_x_1963) ;  /* 0xffffffe400a07947 */ /* 0x000fea000383ffff */
.L_x_1911:
[----:B------:R-:W-:Y:S01]  /*16f10*/  BSSY B0, `(.L_x_1964) ;  /* 0x0000006000007945 */ /* 0x000fe20003800000 */
[----:B------:R-:W-:Y:S01]  /*16f20*/  PLOP3.LUT P6, PT, P6, PT, PT, 0x8, 0x0 ;  /* 0x000000000000781c */ /* 0x000fe200037ce170 */
[----:B------:R-:W-:-:S12]  /*16f30*/  IMAD.MOV.U32 R15, RZ, RZ, -0x1 ;  /* 0xffffffffff0f7424 */ /* 0x000fd800078e00ff */
[----:B0-----:R-:W-:Y:S05]  /*16f40*/  WARPSYNC.COLLECTIVE R15, `(.L_x_1965) ;  /* 0x000000000f087348 */ /* 0x001fea0003c00000 */
[----:B------:R-:W-:Y:S01]  /*16f50*/  VOTE.ANY R14, PT, P6 ;  /* 0x00000000000e7806 */ /* 0x000fe200030e0100 */
[----:B0-----:R-:W-:Y:S06]  /*16f60*/  ENDCOLLECTIVE ;  /* 0x000000000000791b */ /* 0x001fec0003800000 */
.L_x_1965:
[----:B------:R-:W-:Y:S05]  /*16f70*/  BSYNC B0 ;  /* 0x0000000000007941 */ /* 0x000fea0003800000 */
.L_x_1964:
        /* <DEDUP_REMOVED lines=9> */
.L_x_1966:
[----:B------:R-:W-:Y:S01]  /*17010*/  IMAD.MOV.U32 R17, RZ, RZ, R14 ;  /* 0x000000ffff117224 */ /* 0x000fe200078e000e */
[----:B------:R-:W-:Y:S06]  /*17020*/  BRA `(.L_x_1967) ;  /* 0xffffffe400907947 */ /* 0x000fec000383ffff */
.L_x_1913:
[----:B------:R-:W-:Y:S01]  /*17030*/  BSSY B0, `(.L_x_1968) ;  /* 0x0000007000007945 */ /* 0x000fe20003800000 */
[----:B------:R-:W-:Y:S02]  /*17040*/  IMAD.MOV.U32 R13, RZ, RZ, R2 ;  /* 0x000000ffff0d7224 */ /* 0x000fe400078e0002 */
[----:B------:R-:W-:Y:S02]  /*17050*/  IMAD.MOV.U32 R11, RZ, RZ, 0x1f ;  /* 0x0000001fff0b7424 */ /* 0x000fe400078e00ff */
[----:B------:R-:W-:-:S07]  /*17060*/  IMAD.MOV.U32 R15, RZ, RZ, -0x1 ;  /* 0xffffffffff0f7424 */ /* 0x000fce00078e00ff */
[----:B012---:R-:W-:Y:S05]  /*17070*/  WARPSYNC.COLLECTIVE R15, `(.L_x_1969) ;  /* 0x000000000f087348 */ /* 0x007fea0003c00000 */
[----:B------:R3:W4:Y:S02]  /*17080*/  SHFL.IDX P6, R14, R13, R12, R11 ;  /* 0x0000000c0d0e7389 */ /* 0x00072400000c000b */
[----:B01234-:R-:W-:Y:S01]  /*17090*/  ENDCOLLECTIVE ;  /* 0x000000000000791b */ /* 0x01ffe20003800000 */
.L_x_1969:
[----:B------:R-:W-:Y:S05]  /*170a0*/  BSYNC B0 ;  /* 0x0000000000007941 */ /* 0x000fea0003800000 */
.L_x_1968:
[----:B------:R-:W-:Y:S01]  /*170b0*/  IMAD.MOV.U32 R7, RZ, RZ, R14 ;  /* 0x000000ffff077224 */ /* 0x000fe200078e000e */
[----:B------:R-:W-:Y:S06]  /*170c0*/  BRA `(.L_x_1912) ;  /* 0xffffffe400847947 */ /* 0x000fec000383ffff */
.L_x_1917:
[----:B-1----:R1:W2:Y:S02]  /*170d0*/  SYNCS.PHASECHK.TRANS64.TRYWAIT P0, [R0+URZ+0x22820], R3 ;  /* 0x02282003000075a7 */ /* 0x0022a4000800017f */
[----:B--2---:R-:W-:Y:S05]  /*170e0*/  @!P0 NANOSLEEP.SYNCS 0x989680 ;  /* 0x009896800000895d */ /* 0x004fea0003900000 */
[----:B------:R-:W2:Y:S02]  /*170f0*/  @!P0 SYNCS.PHASECHK.TRANS64 P0, [R0+URZ+0x22820], R3 ;  /* 0x02282003000085a7 */ /* 0x000ea4000800007f */
[----:B--2---:R-:W-:Y:S05]  /*17100*/  @!P0 BRA `(.L_x_1917) ;  /* 0xfffffffc00f08947 */ /* 0x004fea000383ffff */
[----:B------:R-:W-:Y:S05]  /*17110*/  BRA `(.L_x_1970) ;  /* 0xffffffe800f87947 */ /* 0x000fea000383ffff */
.L_x_1918:
[----:B------:R-:W2:Y:S01]  /*17120*/  S2R R2, SR_TID.X ;  /* 0x0000000000027919 */ /* 0x000ea20000002100 */
[----:B------:R-:W-:Y:S01]  /*17130*/  BSSY B0, `(.L_x_1971) ;  /* 0x000000a000007945 */ /* 0x000fe20003800000 */
[----:B------:R-:W-:Y:S02]  /*17140*/  IMAD.MOV.U32 R12, RZ, RZ, RZ ;  /* 0x000000ffff0c7224 */ /* 0x000fe400078e00ff */
[----:B------:R-:W-:Y:S02]  /*17150*/  IMAD.MOV.U32 R11, RZ, RZ, 0x1f ;  /* 0x0000001fff0b7424 */ /* 0x000fe400078e00ff */
[----:B------:R-:W-:Y:S01]  /*17160*/  IMAD.MOV.U32 R15, RZ, RZ, -0x1 ;  /* 0xffffffffff0f7424 */ /* 0x000fe200078e00ff */
[----:B--2---:R-:W-:-:S04]  /*17170*/  SHF.R.U32.HI R2, RZ, 0x5, R2 ;  /* 0x00000005ff027819 */ /* 0x004fc80000011602 */
[----:B------:R-:W-:-:S05]  /*17180*/  LOP3.LUT R2, R2, 0x3, RZ, 0xc0, !PT ;  /* 0x0000000302027812 */ /* 0x000fca00078ec0ff */
[----:B0-----:R-:W-:-:S07]  /*17190*/  IMAD.MOV.U32 R13, RZ, RZ, R2 ;  /* 0x000000ffff0d7224 */ /* 0x001fce00078e0002 */
[----:B-1----:R-:W-:Y:S05]  /*171a0*/  WARPSYNC.COLLECTIVE R15, `(.L_x_1972) ;  /* 0x000000000f087348 */ /* 0x002fea0003c00000 */
[----:B------:R0:W2:Y:S02]  /*171b0*/  SHFL.IDX P6, R14, R13, R12, R11 ;  /* 0x0000000c0d0e7389 */ /* 0x0000a400000c000b */
[----:B012---:R-:W-:Y:S01]  /*171c0*/  ENDCOLLECTIVE ;  /* 0x000000000000791b */ /* 0x007fe20003800000 */
.L_x_1972:
[----:B------:R-:W-:Y:S05]  /*171d0*/  BSYNC B0 ;  /* 0x0000000000007941 */ /* 0x000fea0003800000 */
.L_x_1971:
[----:B------:R-:W-:Y:S05]  /*171e0*/  BRA `(.L_x_1973) ;  /* 0xffffffe800e07947 */ /* 0x000fea000383ffff */
.L_x_1921:
[----:B------:R-:W-:Y:S01]  /*171f0*/  BSSY B1, `(.L_x_1974) ;  /* 0x0000006000017945 */ /* 0x000fe20003800000 */
[----:B------:R-:W-:-:S07]  /*17200*/  IMAD.MOV.U32 R15, RZ, RZ, -0x1 ;  /* 0xffffffffff0f7424 */ /* 0x000fce00078e00ff */
[----:B012---:R-:W-:Y:S05]  /*17210*/  WARPSYNC.COLLECTIVE R15, `(.L_x_1975) ;  /* 0x000000000f0c7348 */ /* 0x007fea0003c00000 */
[----:B------:R-:W-:Y:S02]  /*17220*/  ELECT P6, UR62, PT ;  /* 0x00000000003e782f */ /* 0x000fe400038c0000 */
[----:B------:R-:W-:Y:S01]  /*17230*/  MOV R14, UR62 ;  /* 0x0000003e000e7c02 */ /* 0x000fe20008000f00 */
[----:B012---:R-:W-:Y:S10]  /*17240*/  ENDCOLLECTIVE ;  /* 0x000000000000791b */ /* 0x007ff40003800000 */
.L_x_1975:
[----:B------:R-:W-:Y:S05]  /*17250*/  BSYNC B1 ;  /* 0x0000000000017941 */ /* 0x000fea0003800000 */
.L_x_1974:
[----:B------:R-:W-:Y:S05]  /*17260*/  BRA `(.L_x_1976) ;  /* 0xffffffe800d87947 */ /* 0x000fea000383ffff */
.L_x_1923:
[----:B-1----:R1:W2:Y:S02]  /*17270*/  SYNCS.PHASECHK.TRANS64.TRYWAIT P0, [R6+URZ], R5 ;  /* 0x00000005060075a7 */ /* 0x0022a4000800017f */
[----:B--2---:R-:W-:Y:S05]  /*17280*/  @!P0 NANOSLEEP.SYNCS 0x989680 ;  /* 0x009896800000895d */ /* 0x004fea0003900000 */
[----:B------:R-:W2:Y:S02]  /*17290*/  @!P0 SYNCS.PHASECHK.TRANS64 P0, [R6+URZ], R5 ;  /* 0x00000005060085a7 */ /* 0x000ea4000800007f */
[----:B--2---:R-:W-:Y:S05]  /*172a0*/  @!P0 BRA `(.L_x_1923) ;  /* 0xfffffffc00f08947 */ /* 0x004fea000383ffff */
[----:B------:R-:W-:Y:S05]  /*172b0*/  BRA `(.L_x_1977) ;  /* 0xffffffec00147947 */ /* 0x000fea000383ffff */
.L_x_1924:
[----:B--2---:R2:W3:Y:S02]  /*172c0*/  SYNCS.PHASECHK.TRANS64.TRYWAIT P0, [R7+URZ], R2 ;  /* 0x00000002070075a7 */ /* 0x0044e4000800017f */
[----:B---3--:R-:W-:Y:S05]  /*172d0*/  @!P0 NANOSLEEP.SYNCS 0x989680 ;  /* 0x009896800000895d */ /* 0x008fea0003900000 */
[----:B------:R-:W3:Y:S02]  /*172e0*/  @!P0 SYNCS.PHASECHK.TRANS64 P0, [R7+URZ], R2 ;  /* 0x00000002070085a7 */ /* 0x000ee4000800007f */
[----:B---3--:R-:W-:Y:S05]  /*172f0*/  @!P0 BRA `(.L_x_1924) ;  /* 0xfffffffc00f08947 */ /* 0x008fea000383ffff */
[----:B------:R-:W-:Y:S05]  /*17300*/  BRA `(.L_x_1978) ;  /* 0xffffffec00087947 */ /* 0x000fea000383ffff */
.L_x_1926:
[----:B---3--:R3:W4:Y:S02]  /*17310*/  SYNCS.PHASECHK.TRANS64.TRYWAIT P0, [R4+URZ], R5 ;  /* 0x00000005040075a7 */ /* 0x008724000800017f */
[----:B----4-:R-:W-:Y:S05]  /*17320*/  @!P0 NANOSLEEP.SYNCS 0x989680 ;  /* 0x009896800000895d */ /* 0x010fea0003900000 */
[----:B------:R-:W4:Y:S02]  /*17330*/  @!P0 SYNCS.PHASECHK.TRANS64 P0, [R4+URZ], R5 ;  /* 0x00000005040085a7 */ /* 0x000f24000800007f */
[----:B----4-:R-:W-:Y:S05]  /*17340*/  @!P0 BRA `(.L_x_1926) ;  /* 0xfffffffc00f08947 */ /* 0x010fea000383ffff */
[----:B------:R-:W-:Y:S05]  /*17350*/  BRA `(.L_x_1979) ;  /* 0xffffffec00107947 */ /* 0x000fea000383ffff */
.L_x_1980:
        /* <DEDUP_REMOVED lines=10> */
.L_x_4723:


//--------------------- .text._ZN7cutlass13device_kernelIN5flash11enable_sm90INS1_16FlashAttnFwdSm90INS1_25CollectiveMainloopFwdSm90ILi2EN4cute5tupleIJNS5_1CILi1EEES8_S8_EEENS6_IJNS7_ILi128EEENS7_ILi96EEENS7_ILi64EEEEEELi256ENS_6half_tEfNS_4arch4Sm90ELb0ELb1ELb1ELb1ELb0ELb1ELb0ELb1ELb0ELb0ELb0ELb0EEENS1_21CollectiveEpilogueFwdINS6_IJSA_NS7_ILi256EEESB_EEES9_SE_SG_Li256ELb1ELb0ELb0ELb0EEENS1_36VarlenDynamicPersistentTileSchedulerILi128ELi96ELi256ELi32ELb0ELb0ELb1ELb1ELb0ELb1EEEEEEEEEvNT_6ParamsE --------------------------
	.section	.text._ZN7cutlass13device_kernelIN5flash11enable_sm90INS1_16FlashAttnFwdSm90INS1_25CollectiveMainloopFwdSm90ILi2EN4cute5tupleIJNS5_1CILi1EEES8_S8_EEENS6_IJNS7_ILi128EEENS7_ILi96EEENS7_ILi64EEEEEELi256ENS_6half_tEfNS_4arch4Sm90ELb0ELb1ELb1ELb1ELb0ELb1ELb0ELb1ELb0ELb0ELb0ELb0EEENS1_21CollectiveEpilogueFwdINS6_IJSA_NS7_ILi256EEESB_EEES9_SE_SG_Li256ELb1ELb0ELb0ELb0EEENS1_36VarlenDynamicPersistentTileSchedulerILi128ELi96ELi256ELi32ELb0ELb0ELb1ELb1ELb0ELb1EEEEEEEEEvNT_6ParamsE,"ax",@progbits
	.align	128
.text._ZN7cutlass13device_kernelIN5flash11enable_sm90INS1_16FlashAttnFwdSm90INS1_25CollectiveMainloopFwdSm90ILi2EN4cute5tupleIJNS5_1CILi1EEES8_S8_EEENS6_IJNS7_ILi128EEENS7_ILi96EEENS7_ILi64EEEEEELi256ENS_6half_tEfNS_4arch4Sm90ELb0ELb1ELb1ELb1ELb0ELb1ELb0ELb1ELb0ELb0ELb0ELb0EEENS1_21CollectiveEpilogueFwdINS6_IJSA_NS7_ILi256EEESB_EEES9_SE_SG_Li256ELb1ELb0ELb0ELb0EEENS1_36VarlenDynamicPersistentTileSchedulerILi128ELi96ELi256ELi32ELb0ELb0ELb1ELb1ELb0ELb1EEEEEEEEEvNT_6ParamsE:
        .type           _ZN7cutlass13device_kernelIN5flash11enable_sm90INS1_16FlashAttnFwdSm90INS1_25CollectiveMainloopFwdSm90ILi2EN4cute5tupleIJNS5_1CILi1EEES8_S8_EEENS6_IJNS7_ILi128EEENS7_ILi96EEENS7_ILi64EEEEEELi256ENS_6half_tEfNS_4arch4Sm90ELb0ELb1ELb1ELb1ELb0ELb1ELb0ELb1ELb0ELb0ELb0ELb0EEENS1_21CollectiveEpilogueFwdINS6_IJSA_NS7_ILi256EEESB_EEES9_SE_SG_Li256ELb1ELb0ELb0ELb0EEENS1_36VarlenDynamicPersistentTileSchedulerILi128ELi96ELi256ELi32ELb0ELb0ELb1ELb1ELb0ELb1EEEEEEEEEvNT_6ParamsE,@function
        .size           _ZN7cutlass13device_kernelIN5flash11enable_sm90INS1_16FlashAttnFwdSm90INS1_25CollectiveMainloopFwdSm90ILi2EN4cute5tupleIJNS5_1CILi1EEES8_S8_EEENS6_IJNS7_ILi128EEENS7_ILi96EEENS7_ILi64EEEEEELi256ENS_6half_tEfNS_4arch4Sm90ELb0ELb1ELb1ELb1ELb0ELb1ELb0ELb1ELb0ELb0ELb0ELb0EEENS1_21CollectiveEpilogueFwdINS6_IJSA_NS7_ILi256EEESB_EEES9_SE_SG_Li256ELb1ELb0ELb0ELb0EEENS1_36VarlenDynamicPersistentTileSchedulerILi128ELi96ELi256ELi32ELb0ELb0ELb1ELb1ELb0ELb1EEEEEEEEEvNT_6ParamsE,(.L_x_4724 - _ZN7cutlass13device_kernelIN5flash11enable_sm90INS1_16FlashAttnFwdSm90INS1_25CollectiveMainloopFwdSm90ILi2EN4cute5tupleIJNS5_1CILi1EEES8_S8_EEENS6_IJNS7_ILi128EEENS7_ILi96EEENS7_ILi64EEEEEELi256ENS_6half_tEfNS_4arch4Sm90ELb0ELb1ELb1ELb1ELb0ELb1ELb0ELb1ELb0ELb0ELb0ELb0EEENS1_21CollectiveEpilogueFwdINS6_IJSA_NS7_ILi256EEESB_EEES9_SE_SG_Li256ELb1ELb0ELb0ELb0EEENS1_36VarlenDynamicPersistentTileSchedulerILi128ELi96ELi256ELi32ELb0ELb0ELb1ELb1ELb0ELb1EEEEEEEEEvNT_6ParamsE)
        .other          _ZN7cutlass13device_kernelIN5flash11enable_sm90INS1_16FlashAttnFwdSm90INS1_25CollectiveMainloopFwdSm90ILi2EN4cute5tupleIJNS5_1CILi1EEES8_S8_EEENS6_IJNS7_ILi128EEENS7_ILi96EEENS7_ILi64EEEEEELi256ENS_6half_tEfNS_4arch4Sm90ELb0ELb1ELb1ELb1ELb0ELb1ELb0ELb1ELb0ELb0ELb0ELb0EEENS1_21CollectiveEpilogueFwdINS6_IJSA_NS7_ILi256EEESB_EEES9_SE_SG_Li256ELb1ELb0ELb0ELb0EEENS1_36VarlenDynamicPersistentTileSchedulerILi128ELi96ELi256ELi32ELb0ELb0ELb1ELb1ELb0ELb1EEEEEEEEEvNT_6ParamsE,@"STO_CUDA_ENTRY STV_DEFAULT"
_ZN7cutlass13device_kernelIN5flash11enable_sm90INS1_16FlashAttnFwdSm90INS1_25CollectiveMainloopFwdSm90ILi2EN4cute5tupleIJNS5_1CILi1EEES8_S8_EEENS6_IJNS7_ILi128EEENS7_ILi96EEENS7_ILi64EEEEEELi256ENS_6half_tEfNS_4arch4Sm90ELb0ELb1ELb1ELb1ELb0ELb1ELb0ELb1ELb0ELb0ELb0ELb0EEENS1_21CollectiveEpilogueFwdINS6_IJSA_NS7_ILi256EEESB_EEES9_SE_SG_Li256ELb1ELb0ELb0ELb0EEENS1_36VarlenDynamicPersistentTileSchedulerILi128ELi96ELi256ELi32ELb0ELb0ELb1ELb1ELb0ELb1EEEEEEEEEvNT_6ParamsE:
[----:B------:R-:W0:Y:S02]  /*0000*/  LDC R1, c[0x0][0x28] ;  /* 0x00000a00ff017b82 */ /* 0x000e240000000800 */
[----:B0-----:R-:W-:Y:S01]  /*0010*/  VIADD R1, R1, 0xffffffd0 ;  /* 0xffffffd001017836 */ /* 0x001fe20000000000 */
[----:B------:R-:W0:Y:S01]  /*0020*/  S2R R3, SR_TID.X ;  /* 0x0000000000037919 */ /* 0x000e220000002100 */
[----:B------:R-:W-:Y:S01]  /*0030*/  ELECT P0, URZ, PT ;  /* 0x00000000003f782f */ /* 0x000fe20003800000 */
[----:B------:R-:W-:Y:S01]  /*0040*/  BSSY B0, `(.L_x_1981) ;  /* 0x0000016000007945 */ /* 0x000fe20003800000 */
[----:B0-----:R-:W-:-:S05]  /*0050*/  SHF.R.U32.HI R0, RZ, 0x5, R3 ;  /* 0x00000005ff007819 */ /* 0x001fca0000011603 */
        /* <DEDUP_REMOVED lines=20> */
.L_x_1982:
[----:B------:R-:W-:Y:S05]  /*01a0*/  BSYNC B0 ;  /* 0x0000000000007941 */ /* 0x000fea0003800000 */
.L_x_1981:
[----:B------:R-:W-:Y:S01]  /*01b0*/  VOTEU.ANY UP0, P0 ;  /* 0x00000000003f7886 */ /* 0x000fe20000000100 */
[----:B------:R-:W0:Y:S01]  /*01c0*/  SHFL.IDX PT, R2, R0, RZ, 0x1f ;  /* 0x00001fff00027589 */ /* 0x000e2200000e0000 */
[----:B------:R-:W-:Y:S01]  /*01d0*/  UMOV UR4, 0x1 ;  /* 0x0000000100047882 */ /* 0x000fe20000000000 */
[----:B------:R-:W-:Y:S01]  /*01e0*/  UMOV UR7, 0x100 ;  /* 0x0000010000077882 */ /* 0x000fe20000000000 */
[----:B------:R-:W-:Y:S01]  /*01f0*/  SHF.R.U32.HI R4, RZ, 0x7, R3 ;  /* 0x00000007ff047819 */ /* 0x000fe20000011603 */
[----:B------:R-:W1:Y:S01]  /*0200*/  @UP0 S2UR UR8, SR_CgaCtaId ;  /* 0x00000000000809c3 */ /* 0x000e620000008800 */
[----:B------:R-:W-:Y:S01]  /*0210*/  @UP0 UMOV UR6, 0x400 ;  /* 0x0000040000060882 */ /* 0x000fe20000000000 */
[----:B------:R-:W-:-:S04]  /*0220*/  @UP0 UIADD3 UR4, -UR4, 0x100000, URZ ;  /* 0x0010000004040890 */ /* 0x000fc8000fffe13f */
[----:B------:R-:W-:Y:S02]  /*0230*/  @UP0 USHF.L.U32 UR5, UR4, 0xb, URZ ;  /* 0x0000000b04050899 */ /* 0x000fe4000800063f */
[----:B------:R-:W-:Y:S01]  /*0240*/  @UP0 USHF.L.U32 UR4, UR4, 0x1, URZ ;  /* 0x0000000104040899 */ /* 0x000fe2000800063f */
[----:B------:R-:W-:Y:S01]  /*0250*/  VOTEU.ANY UP1, P0 ;  /* 0x00000000003f7886 */ /* 0x000fe20000020100 */
[----:B0-----:R-:W-:Y:S02]  /*0260*/  ISETP.NE.AND P1, PT, R2, RZ, PT ;  /* 0x000000ff0200720c */ /* 0x001fe40003f25270 */
[----:B------:R0:W2:Y:S01]  /*0270*/  SHFL.IDX PT, R2, R4, RZ, 0x1f ;  /* 0x00001fff04027589 */ /* 0x0000a200000e0000 */
[----:B-1----:R-:W-:Y:S02]  /*0280*/  @UP0 ULEA UR8, UR8, UR6, 0x18 ;  /* 0x0000000608080291 */ /* 0x002fe4000f8ec03f */
[----:B------:R-:W-:-:S04]  /*0290*/  @UP0 UIADD3 UR6, -UR7, 0x100000, URZ ;  /* 0x0010000007060890 */ /* 0x000fc8000fffe13f */
[----:B------:R-:W-:Y:S02]  /*02a0*/  @UP0 USHF.L.U32 UR7, UR6, 0xb, URZ ;  /* 0x0000000b06070899 */ /* 0x000fe4000800063f */
[----:B------:R-:W-:Y:S01]  /*02b0*/  @UP0 USHF.L.U32 UR6, UR6, 0x1, URZ ;  /* 0x0000000106060899 */ /* 0x000fe2000800063f */
[----:B------:R-:W-:Y:S01]  /*02c0*/  VOTEU.ANY UP0, P0 ;  /* 0x00000000003f7886 */ /* 0x000fe20000000100 */
[----:B------:R-:W1:Y:S04]  /*02d0*/  FENCE.VIEW.ASYNC.S ;  /* 0x00000000000073c6 */ /* 0x000e680000000000 */
[----:B-1----:R0:W1:Y:S06]  /*02e0*/  @UP0 SYNCS.EXCH.64 URZ, [UR8+0x22800], UR4 ;  /* 0x02280004083f05b2 */ /* 0x00206c0008000100 */
[----:B------:R0:W3:Y:S02]  /*02f0*/  @UP1 SYNCS.EXCH.64 URZ, [UR8+0x22820], UR6 ;  /* 0x02282006083f15b2 */ /* 0x0000e40008000100 */
[----:B0-----:R-:W-:Y:S05]  /*0300*/  @P1 BRA `(.L_x_1983) ;  /* 0x0000000000481947 */ /* 0x001fea0003800000 */
[----:B------:R-:W0:Y:S01]  /*0310*/  S2UR UR5, SR_CgaCtaId ;  /* 0x00000000000579c3 */ /* 0x000e220000008800 */
        /* <DEDUP_REMOVED lines=15> */
[----:B------:R0:W0:Y:S01]  /*0410*/  SYNCS.EXCH.64 URZ, [UR8+0x22848], UR4 ;  /* 0x02284804083f75b2 */ /* 0x0000220008000100 */
[----:B------:R-:W-:Y:S01]  /*0420*/  NOP ;  /* 0x0000000000007918 */ /* 0x000fe20000000000 */
.L_x_1983:
[----:B------:R-:W5:Y:S01]  /*0430*/  SHFL.IDX PT, R4, R0, RZ, 0x1f ;  /* 0x00001fff00047589 */ /* 0x000f6200000e0000 */
[----:B------:R-:W-:Y:S01]  /*0440*/  NOP ;  /* 0x0000000000007918 */ /* 0x000fe20000000000 */
[----:B-----5:R-:W-:-:S13]  /*0450*/  ISETP.NE.AND P0, PT, R4, RZ, PT ;  /* 0x000000ff0400720c */ /* 0x020fda0003f05270 */
        /* <DEDUP_REMOVED lines=17> */
[----:B------:R0:W0:Y:S01]  /*0570*/  SYNCS.EXCH.64 URZ, [UR8+0x22868], UR6 ;  /* 0x02286806083f75b2 */ /* 0x0000220008000100 */
[----:B------:R-:W-:Y:S01]  /*0580*/  NOP ;  /* 0x0000000000007918 */ /* 0x000fe20000000000 */
.L_x_1984:
[----:B------:R-:W5:Y:S01]  /*0590*/  SHFL.IDX PT, R4, R0, RZ, 0x1f ;  /* 0x00001fff00047589 */ /* 0x000f6200000e0000 */
[----:B------:R-:W-:Y:S01]  /*05a0*/  NOP ;  /* 0x0000000000007918 */ /* 0x000fe20000000000 */
[----:B-----5:R-:W-:-:S13]  /*05b0*/  ISETP.NE.AND P0, PT, R4, RZ, PT ;  /* 0x000000ff0400720c */ /* 0x020fda0003f05270 */
        /* <DEDUP_REMOVED lines=13> */
[----:B------:R0:W0:Y:S01]  /*0690*/  SYNCS.EXCH.64 URZ, [UR6+0x22888], UR4 ;  /* 0x02288804063f75b2 */ /* 0x0000220008000100 */
[----:B------:R-:W-:Y:S01]  /*06a0*/  NOP ;  /* 0x0000000000007918 */ /* 0x000fe20000000000 */
.L_x_1985:
        /* <DEDUP_REMOVED lines=22> */
.L_x_1986:
        /* <DEDUP_REMOVED lines=22> */
.L_x_1987:
[----:B--2---:R-:W-:Y:S01]  /*0970*/  ISETP.NE.AND P0, PT, R2, RZ, PT ;  /* 0x000000ff0200720c */ /* 0x004fe20003f05270 */
[----:B------:R-:W-:Y:S01]  /*0980*/  IMAD.MOV.U32 R2, RZ, RZ, 0x1 ;  /* 0x00000001ff027424 */ /* 0x000fe200078e00ff */
[----:B------:R-:W-:Y:S01]  /*0990*/  NOP ;  /* 0x0000000000007918 */ /* 0x000fe20000000000 */
[----:B------:R-:W-:Y:S01]  /*09a0*/  ULDC.64 UR52, c[0x0][0x208] ;  /* 0x0000820000347ab9 */ /* 0x000fe20000000a00 */
[----:B------:R-:W-:Y:S02]  /*09b0*/  BSSY B7, `(.L_x_1988) ;  /* 0x0001e24000077945 */ /* 0x000fe40003800000 */
[----:B------:R-:W-:-:S05]  /*09c0*/  SEL R2, R2, 0x2, !P0 ;  /* 0x0000000202027807 */ /* 0x000fca0004000000 */
[----:B------:R2:W-:Y:S01]  /*09d0*/  STL [R1+0x2c], R2 ;  /* 0x00002c0201007387 */ /* 0x0005e20000100800 */
[----:B01-34-:R-:W-:Y:S06]  /*09e0*/  BAR.SYNC.DEFER_BLOCKING 0x0 ;  /* 0x0000000000007b1d */ /* 0x01bfec0000010000 */
[----:B------:R-:W-:Y:S05]  /*09f0*/  @!P0 BRA `(.L_x_1989) ;  /* 0x0000018000448947 */ /* 0x000fea0003800000 */
.L_x_1990:
[----:B------:R-:W-:-:S08]  /*0a00*/  NOP ;  /* 0x0000000000007918 */ /* 0x000fd00000000000 */
[----:B------:R-:W0:Y:S02]  /*0a10*/  USETMAXREG.TRY_ALLOC.CTAPOOL UP0, 0xf0 ;  /* 0x000000f0000079c8 */ /* 0x000e240008000600 */
[----:B0-----:R-:W-:-:S13]  /*0a20*/  PLOP3.LUT P0, PT, PT, PT, UP0, 0x80, 0x0 ;  /* 0x000000000000781c */ /* 0x001fda0003f0f008 */
[----:B------:R-:W-:Y:S05]  /*0a30*/  @!P0 BRA `(.L_x_1990) ;  /* 0xfffffffc00f08947 */ /* 0x000fea000383ffff */
[----:B------:R-:W-:Y:S01]  /*0a40*/  SHF.R.U32.HI R0, RZ, 0x7, R3 ;  /* 0x00000007ff007819 */ /* 0x000fe20000011603 */
[----:B------:R-:W0:Y:S08]  /*0a50*/  S2UR UR5, SR_CgaCtaId ;  /* 0x00000000000579c3 */ /* 0x000e300000008800 */
[----:B------:R-:W-:Y:S06]  /*0a60*/  BAR.ARV 0x8, 0x120 ;  /* 0x0204800000007b1d */ /* 0x000fec0000002000 */
[----:B------:R-:W-:Y:S01]  /*0a70*/  ISETP.NE.AND P0, PT, R0, 0x1, PT ;  /* 0x000000010000780c */ /* 0x000fe20003f05270 */
[----:B------:R-:W-:Y:S01]  /*0a80*/  UMOV UR4, 0x400 ;  /* 0x0000040000047882 */ /* 0x000fe20000000000 */
[----:B--2---:R-:W-:-:S11]  /*0a90*/  LOP3.LUT R2, R2, 0xffdfffff, RZ, 0xc0, !PT ;  /* 0xffdfffff02027812 */ /* 0x004fd600078ec0ff */
[----:B------:R-:W-:Y:S06]  /*0aa0*/  @!P0 BAR.ARV 0x9, 0x100 ;  /* 0x0244000000008b1d */ /* 0x000fec0000002000 */
[----:B0-----:R-:W-:Y:S01]  /*0ab0*/  ULEA UR4, UR5, UR4, 0x18 ;  /* 0x0000000405047291 */ /* 0x001fe2000f8ec03f */
[----:B------:R-:W-:Y:S01]  /*0ac0*/  @P0 LOP3.LUT R2, R2, 0x200000, RZ, 0xfc, !PT ;  /* 0x0020000002020812 */ /* 0x000fe200078efcff */
[----:B------:R-:W-:Y:S04]  /*0ad0*/  BAR.SYNC.DEFER_BLOCKING 0x5, 0x120 ;  /* 0x0144800000007b1d */ /* 0x000fe80000010000 */
[----:B------:R-:W-:-:S02]  /*0ae0*/  IMAD.U32 R17, RZ, RZ, UR4 ;  /* 0x00000004ff117e24 */ /* 0x000fc4000f8e00ff */
[----:B------:R-:W-:-:S03]  /*0af0*/  ULDC UR4, c[0x0][0xc14] ;  /* 0x0003050000047ab9 */ /* 0x000fc60000000800 */
[----:B------:R-:W0:Y:S01]  /*0b00*/  LDS.128 R208, [R17+0x228d0] ;  /* 0x0228d00011d07984 */ /* 0x000e220000000c00 */
[----:B------:R-:W-:Y:S06]  /*0b10*/  BAR.ARV 0x4, 0x120 ;  /* 0x0104800000007b1d */ /* 0x000fec0000002000 */
[----:B0-----:R-:W-:-:S13]  /*0b20*/  ISETP.GE.AND P0, PT, R211, UR4, PT ;  /* 0x00000004d3007c0c */ /* 0x001fda000bf06270 */
[----:B------:R-:W-:Y:S05]  /*0b30*/  @P0 BRA `(.L_x_1991) ;  /* 0x000001e0002c0947 */ /* 0x000fea0003800000 */
[----:B------:R-:W2:Y:S01]  /*0b40*/  LDL.LU R13, [R1+0x2c] ;  /* 0x00002c00010d7983 */ /* 0x000ea20000300800 */
[----:B------:R-:W-:Y:S02]  /*0b50*/  VIADD R12, R3, 0xffffff80 ;  /* 0xffffff80030c7836 */ /* 0x000fe40000000000 */
[----:B------:R-:W-:Y:S02]  /*0b60*/  IMAD.MOV.U32 R233, RZ, RZ, RZ ;  /* 0x000000ffffe97224 */ /* 0x000fe400078e00ff */
[----:B------:R-:W-:Y:S01]  /*0b70*/  IMAD.MOV.U32 R22, RZ, RZ, RZ ;  /* 0x000000ffff167224 */ /* 0x000fe200078e00ff */
[----:B------:R-:W-:Y:S01]  /*0b80*/  SHF.R.S32.HI R0, RZ, 0x1f, R12 ;  /* 0x0000001fff007819 */ /* 0x000fe2000001140c */
[----:B------:R-:W-:Y:S02]  /*0b90*/  IMAD.MOV.U32 R203, RZ, RZ, RZ ;  /* 0x000000ffffcb7224 */ /* 0x000fe400078e00ff */
[----:B------:R-:W-:Y:S01]  /*0ba0*/  IMAD.MOV.U32 R200, RZ, RZ, RZ ;  /* 0x000000ffffc87224 */ /* 0x000fe200078e00ff */
[CC--:B------:R-:W-:Y:S01]  /*0bb0*/  LEA.HI R3, R0.reuse, R12.reuse, RZ, 0x7 ;  /* 0x0000000c00037211 */ /* 0x0c0fe200078f38ff */
[----:B------:R-:W-:Y:S01]  /*0bc0*/  IMAD.MOV.U32 R16, RZ, RZ, RZ ;  /* 0x000000ffff107224 */ /* 0x000fe200078e00ff */
[----:B------:R-:W-:-:S02]  /*0bd0*/  LEA.HI R220, R0, R12, RZ, 0x5 ;  /* 0x0000000c00dc7211 */ /* 0x000fc400078f28ff */
        /* <DEDUP_REMOVED lines=14> */
[----:B------:R-:W-:Y:S02]  /*0cc0*/  LEA.HI R4, R0, R12, RZ, 0x4 ;  /* 0x0000000c00047211 */ /* 0x000fe400078f20ff */
[----:B------:R-:W-:Y:S02]  /*0cd0*/  LOP3.LUT R10, R7, 0xfffffff8, RZ, 0xc0, !PT ;  /* 0xfffffff8070a7812 */ /* 0x000fe400078ec0ff */
[----:B------:R-:W-:Y:S02]  /*0ce0*/  SHF.R.S32.HI R7, RZ, 0x4, R4 ;  /* 0x00000004ff077819 */ /* 0x000fe40000011404 */
[----:B------:R-:W-:Y:S01]  /*0cf0*/  LOP3.LUT R8, R8, 0x7ffffffc, RZ, 0xc0, !PT ;  /* 0x7ffffffc08087812 */ /* 0x000fe200078ec0ff */
[----:B------:R-:W-:Y:S01]  /*0d00*/  IMAD.IADD R9, R5, 0x1, -R10 ;  /* 0x0000000105097824 */ /* 0x000fe200078e0a0a */
[----:B------:R-:W-:-:S02]  /*0d10*/  LOP3.LUT R5, R4, 0x3fffff0, RZ, 0xc0, !PT ;  /* 0x03fffff004057812 */ /* 0x000fc400078ec0ff */
[----:B------:R-:W-:Y:S01]  /*0d20*/  LEA.HI R4, R4, R7, RZ, 0x1 ;  /* 0x0000000704047211 */ /* 0x000fe200078f08ff */
[----:B------:R-:W-:Y:S01]  /*0d30*/  IMAD R6, R6, 0x10, R9 ;  /* 0x0000001006067824 */ /* 0x000fe200078e0209 */
[----:B------:R-:W-:Y:S01]  /*0d40*/  IADD3 R8, R11, -R8, RZ ;  /* 0x800000080b087210 */ /* 0x000fe20007ffe0ff */
[----:B------:R-:W-:Y:S01]  /*0d50*/  IMAD.IADD R5, R12, 0x1, -R5 ;  /* 0x000000010c057824 */ /* 0x000fe200078e0a05 */
[----:B------:R-:W-:Y:S02]  /*0d60*/  LOP3.LUT R4, R4, 0x1ffffffe, RZ, 0xc0, !PT ;  /* 0x1ffffffe04047812 */ /* 0x000fe400078ec0ff */
[----:B------:R-:W-:Y:S01]  /*0d70*/  LEA R3, R3, R6, 0x6 ;  /* 0x0000000603037211 */ /* 0x000fe200078e30ff */
[----:B------:R-:W-:Y:S02]  /*0d80*/  IMAD R5, R220, 0x10, R5 ;  /* 0x00000010dc057824 */ /* 0x000fe400078e0205 */
[----:B------:R-:W-:Y:S02]  /*0d90*/  IMAD.IADD R4, R7, 0x1, -R4 ;  /* 0x0000000107047824 */ /* 0x000fe400078e0a04 */
[----:B------:R0:W-:Y:S01]  /*0da0*/  STL [R1+0xc], R3 ;  /* 0x00000c0301007387 */ /* 0x0001e20000100800 */
[----:B------:R-:W-:-:S02]  /*0db0*/  IMAD.SHL.U32 R201, R8, 0x2, RZ ;  /* 0x0000000208c97824 */ /* 0x000fc400078e00ff */
[----:B------:R-:W-:Y:S01]  /*0dc0*/  IMAD R5, R5, 0x8, R4 ;  /* 0x0000000805057824 */ /* 0x000fe200078e0204 */
[CC--:B0-----:R-:W-:Y:S02]  /*0dd0*/  LEA.HI R3, R0.reuse, R12.reuse, RZ, 0x2 ;  /* 0x0000000c00037211 */ /* 0x0c1fe400078f10ff */
[----:B------:R-:W-:Y:S02]  /*0de0*/  LEA.HI R0, R0, R12, RZ, 0x3 ;  /* 0x0000000c00007211 */ /* 0x000fe400078f18ff */
[--C-:B------:R-:W-:Y:S02]  /*0df0*/  SHF.R.S32.HI R23, RZ, 0x2, R3.reuse ;  /* 0x00000002ff177819 */ /* 0x100fe40000011403 */
[----:B------:R-:W-:Y:S02]  /*0e00*/  LOP3.LUT R237, R3, 0xfffffffc, RZ, 0xc0, !PT ;  /* 0xfffffffc03ed7812 */ /* 0x000fe400078ec0ff */
[----:B------:R-:W-:Y:S01]  /*0e10*/  SHF.R.S32.HI R4, RZ, 0x1f, R3 ;  /* 0x0000001fff047819 */ /* 0x000fe20000011403 */
[----:B------:R-:W-:Y:S01]  /*0e20*/  VIADD R232, R23, 0x40 ;  /* 0x0000004017e87836 */ /* 0x000fe20000000000 */
[----:B------:R-:W-:Y:S01]  /*0e30*/  SHF.R.S32.HI R216, RZ, 0x3, R0 ;  /* 0x00000003ffd87819 */ /* 0x000fe20000011400 */
[----:B------:R-:W-:Y:S01]  /*0e40*/  IMAD.IADD R237, R12, 0x1, -R237 ;  /* 0x000000010ced7824 */ /* 0x000fe200078e0aed */
[----:B------:R-:W-:Y:S01]  /*0e50*/  LOP3.LUT R0, R0, 0x1ffffff8, RZ, 0xc0, !PT ;  /* 0x1ffffff800007812 */ /* 0x000fe200078ec0ff */
[----:B------:R-:W-:Y:S01]  /*0e60*/  IMAD.SHL.U32 R218, R232, 0x40, RZ ;  /* 0x00000040e8da7824 */ /* 0x000fe200078e00ff */
[----:B------:R-:W-:Y:S01]  /*0e70*/  SHF.R.S32.HI R3, RZ, 0x1f, R232 ;  /* 0x0000001fff037819 */ /* 0x000fe200000114e8 */
[----:B------:R-:W-:Y:S01]  /*0e80*/  IMAD.SHL.U32 R18, R237, 0x8, RZ ;  /* 0x00000008ed127824 */ /* 0x000fe200078e00ff */
[----:B------:R-:W-:Y:S01]  /*0e90*/  LEA.HI R4, R4, R23, RZ, 0x3 ;  /* 0x0000001704047211 */ /* 0x000fe200078f18ff */
[----:B------:R-:W-:Y:S01]  /*0ea0*/  IMAD.IADD R0, R12, 0x1, -R0 ;  /* 0x000000010c007824 */ /* 0x000fe200078e0a00 */
[----:B------:R-:W-:-:S02]  /*0eb0*/  LEA.HI R3, R3, R232, RZ, 0x3 ;  /* 0x000000e803037211 */ /* 0x000fc400078f18ff */
[----:B------:R-:W-:Y:S01]  /*0ec0*/  LOP3.LUT R218, R218, 0x1c0, RZ, 0xc0, !PT ;  /* 0x000001c0dada7812 */ /* 0x000fe200078ec0ff */
[----:B------:R-:W-:Y:S01]  /*0ed0*/  IMAD.SHL.U32 R206, R0, 0x8, RZ ;  /* 0x0000000800ce7824 */ /* 0x000fe200078e00ff */
[----:B------:R-:W-:Y:S01]  /*0ee0*/  LOP3.LUT R4, R4, 0xfffffff8, RZ, 0xc0, !PT ;  /* 0xfffffff804047812 */ /* 0x000fe200078ec0ff */
[----:B------:R-:W-:Y:S01]  /*0ef0*/  IMAD.SHL.U32 R3, R3, 0x40, RZ ;  /* 0x0000004003037824 */ /* 0x000fe200078e00ff */
[----:B------:R-:W-:Y:S02]  /*0f00*/  SHF.R.U32.HI R7, RZ, 0x3, R218 ;  /* 0x00000003ff077819 */ /* 0x000fe400000116da */
[----:B------:R-:W-:Y:S01]  /*0f10*/  LOP3.LUT R6, R218, 0x38, R18, 0xf8, !PT ;  /* 0x00000038da067812 */ /* 0x000fe200078ef812 */
[----:B------:R-:W-:Y:S01]  /*0f20*/  IMAD.IADD R236, R23, 0x1, -R4 ;  /* 0x0000000117ec7824 */ /* 0x000fe200078e0a04 */
[----:B------:R-:W-:Y:S01]  /*0f30*/  LOP3.LUT R221, R3, 0xfffffe00, RZ, 0xc0, !PT ;  /* 0xfffffe0003dd7812 */ /* 0x000fe200078ec0ff */
[----:B------:R-:W-:Y:S01]  /*0f40*/  IMAD.SHL.U32 R3, R5, 0x8, RZ ;  /* 0x0000000805037824 */ /* 0x000fe200078e00ff */
[----:B------:R-:W-:-:S02]  /*0f50*/  SHF.R.S32.HI R234, RZ, 0x1f, R23 ;  /* 0x0000001fffea7819 */ /* 0x000fc40000011417 */
[----:B------:R-:W-:Y:S02]  /*0f60*/  LOP3.LUT R6, R221, R6, R7, 0xf6, !PT ;  /* 0x00000006dd067212 */ /* 0x000fe400078ef607 */
[----:B------:R0:W-:Y:S03]  /*0f70*/  STL [R1+0x14], R3 ;  /* 0x0000140301007387 */ /* 0x0001e60000100800 */
[----:B------:R-:W-:-:S05]  /*0f80*/  IMAD R0, R6, 0x2, R17 ;  /* 0x0000000206007824 */ /* 0x000fca00078e0211 */
[----:B------:R0:W-:Y:S02]  /*0f90*/  STL [R1+0x8], R0 ;  /* 0x0000080001007387 */ /* 0x0001e40000100800 */
[----:B0-2---:R-:W-:-:S07]  /*0fa0*/  LOP3.LUT R202, R13, 0x1, RZ, 0xfc, !PT ;  /* 0x000000010dca7812 */ /* 0x005fce00078efcff */
.L_x_2204:
[----:B------:R-:W-:Y:S05]  /*0fb0*/  YIELD ;  /* 0x0000000000007946 */ /* 0x000fea0003800000 */
[----:B------:R-:W-:Y:S01]  /*0fc0*/  ULDC.64 UR4, c[0x0][0xa28] ;  /* 0x00028a0000047ab9 */ /* 0x000fe20000000a00 */
[----:B0---45:R-:W0:Y:S01]  /*0fd0*/  LDC.64 R6, c[0x0][0xa08] ;  /* 0x00028200ff067b82 */ /* 0x031e220000000a00 */
[----:B------:R-:W-:Y:S01]  /*0fe0*/  ISETP.NE.U32.AND P1, PT, RZ, UR4, PT ;  /* 0x00000004ff007c0c */ /* 0x000fe2000bf25070 */
[----:B------:R-:W-:Y:S02]  /*0ff0*/  IMAD.MOV.U32 R3, RZ, RZ, RZ ;  /* 0x000000ffff037224 */ /* 0x000fe400078e00ff */
[----:B------:R-:W-:Y:S01]  /*1000*/  IMAD.MOV.U32 R25, RZ, RZ, RZ ;  /* 0x000000ffff197224 */ /* 0x000fe200078e00ff */
[----:B------:R-:W-:Y:S01]  /*1010*/  ISETP.NE.AND.EX P1, PT, RZ, UR5, PT, P1 ;  /* 0x00000005ff007c0c */ /* 0x000fe2000bf25310 */
[----:B------:R-:W-:-:S02]  /*1020*/  ULDC.64 UR4, c[0x0][0xa18] ;  /* 0x0002860000047ab9 */ /* 0x000fc40000000a00 */
[----:B------:R-:W-:-:S04]  /*1030*/  ISETP.NE.U32.AND P2, PT, RZ, UR4, PT ;  /* 0x00000004ff007c0c */ /* 0x000fc8000bf45070 */
[----:B------:R-:W-:Y:S01]  /*1040*/  ISETP.NE.AND.EX P2, PT, RZ, UR5, PT, P2 ;  /* 0x00000005ff007c0c */ /* 0x000fe2000bf45320 */
[----:B------:R-:W-:Y:S02]  /*1050*/  ULDC.64 UR4, c[0x0][0xa08] ;  /* 0x0002820000047ab9 */ /* 0x000fe40000000a00 */
[----:B------:R-:W-:-:S03]  /*1060*/  ISETP.NE.U32.AND P0, PT, RZ, UR4, PT ;  /* 0x00000004ff007c0c */ /* 0x000fc6000bf05070 */
[----:B------:R-:W1:Y:S01]  /*1070*/  @P1 LDC.64 R4, c[0x0][0xa28] ;  /* 0x00028a00ff041b82 */ /* 0x000e620000000a00 */
[----:B------:R-:W-:Y:S01]  /*1080*/  ISETP.NE.AND.EX P0, PT, RZ, UR5, PT, P0 ;  /* 0x00000005ff007c0c */ /* 0x000fe2000bf05300 */
[----:B0-23--:R-:W-:-:S06]  /*1090*/  IMAD.WIDE R10, R211, 0x4, R6 ;  /* 0x00000004d30a7825 */ /* 0x00dfcc00078e0206 */
[----:B------:R-:W0:Y:S01]  /*10a0*/  @P2 LDC.64 R8, c[0x0][0xa18] ;  /* 0x00028600ff082b82 */ /* 0x000e220000000a00 */
[----:B------:R-:W-:Y:S02]  /*10b0*/  ULDC UR4, c[0x0][0x288] ;  /* 0x0000a20000047ab9 */ /* 0x000fe40000000800 */
[----:B------:R-:W-:Y:S01]  /*10c0*/  IMAD.U32 R205, RZ, RZ, UR4 ;  /* 0x00000004ffcd7e24 */ /* 0x000fe2000f8e00ff */
[----:B------:R-:W-:Y:S02]  /*10d0*/  ULDC.64 UR4, c[0x0][0x3f8] ;  /* 0x0000fe0000047ab9 */ /* 0x000fe40000000a00 */
[----:B------:R2:W5:Y:S01]  /*10e0*/  @P0 LDG.E R25, desc[UR52][R10.64] ;  /* 0x000000340a190981 */ /* 0x000562000c1e1900 */
[----:B-1----:R-:W-:-:S05]  /*10f0*/  @P1 IMAD.WIDE R4, R211, 0x4, R4 ;  /* 0x00000004d3041825 */ /* 0x002fca00078e0204 */
[----:B------:R2:W5:Y:S01]  /*1100*/  @P1 LDG.E R3, desc[UR52][R4.64] ;  /* 0x0000003404031981 */ /* 0x000562000c1e1900 */
[----:B0-----:R-:W-:-:S05]  /*1110*/  @P2 IMAD.WIDE R6, R211, 0x4, R8 ;  /* 0x00000004d3062825 */ /* 0x001fca00078e0208 */
        /* <DEDUP_REMOVED lines=9> */
[----:B------:R-:W-:Y:S01]  /*11b0*/  IMAD.U32 R24, RZ, RZ, UR4 ;  /* 0x00000004ff187e24 */ /* 0x000fe2000f8e00ff */
[----:B--2---:R-:W-:Y:S06]  /*11c0*/  @P2 BRA `(.L_x_1992) ;  /* 0x0000000000242947 */ /* 0x004fec0003800000 */
        /* <DEDUP_REMOVED lines=9> */
.L_x_1992:
[----:B------:R-:W-:Y:S01]  /*1260*/  ULDC.64 UR4, c[0x0][0xa20] ;  /* 0x0002880000047ab9 */ /* 0x000fe20000000a00 */
[----:B------:R-:W-:Y:S01]  /*1270*/  IMAD.MOV.U32 R235, RZ, RZ, R209 ;  /* 0x000000ffffeb7224 */ /* 0x000fe200078e00d1 */
[----:B------:R-:W-:Y:S01]  /*1280*/  ISETP.NE.U32.AND P1, PT, RZ, UR4, PT ;  /* 0x00000004ff007c0c */ /* 0x000fe2000bf25070 */
[----:B------:R-:W-:Y:S01]  /*1290*/  IMAD.MOV.U32 R222, RZ, RZ, R210 ;  /* 0x000000ffffde7224 */ /* 0x000fe200078e00d2 */
[----:B------:R-:W-:Y:S02]  /*12a0*/  MOV R231, R211 ;  /* 0x000000d300e77202 */ /* 0x000fe40000000f00 */
[----:B------:R-:W-:-:S13]  /*12b0*/  ISETP.NE.AND.EX P1, PT, RZ, UR5, PT, P1 ;  /* 0x00000005ff007c0c */ /* 0x000fda000bf25310 */
[----:B------:R-:W-:Y:S05]  /*12c0*/  @!P1 BRA `(.L_x_1993) ;  /* 0x0000000000109947 */ /* 0x000fea0003800000 */
[----:B------:R-:W0:Y:S02]  /*12d0*/  LDC.64 R4, c[0x0][0xa20] ;  /* 0x00028800ff047b82 */ /* 0x000e240000000a00 */
[----:B0-----:R-:W-:-:S05]  /*12e0*/  IMAD.WIDE R4, R211, 0x4, R4 ;  /* 0x00000004d3047825 */ /* 0x001fca00078e0204 */
[----:B------:R0:W5:Y:S01]  /*12f0*/  LDG.E R24, desc[UR52][R4.64] ;  /* 0x0000003404187981 */ /* 0x000162000c1e1900 */
[----:B------:R-:W-:Y:S05]  /*1300*/  BRA `(.L_x_1994) ;  /* 0x0000000000107947 */ /* 0x000fea0003800000 */
.L_x_1993:
[----:B------:R-:W-:Y:S05]  /*1310*/  @!P0 BRA `(.L_x_1994) ;  /* 0x00000000000c8947 */ /* 0x000fea0003800000 */
[----:B------:R-:W2:Y:S04]  /*1320*/  LDG.E R5, desc[UR52][R10.64] ;  /* 0x000000340a057981 */ /* 0x000ea8000c1e1900 */
[----:B------:R-:W2:Y:S02]  /*1330*/  LDG.E R24, desc[UR52][R10.64+0x4] ;  /* 0x000004340a187981 */ /* 0x000ea4000c1e1900 */
[----:B--2---:R-:W-:-:S07]  /*1340*/  IMAD.IADD R24, R24, 0x1, -R5 ;  /* 0x0000000118187824 */ /* 0x004fce00078e0a05 */
.L_x_1994:
[----:B------:R-:W-:Y:S01]  /*1350*/  ULDC.64 UR4, c[0x0][0xa10] ;  /* 0x0002840000047ab9 */ /* 0x000fe20000000a00 */
[----:B------:R-:W1:Y:S01]  /*1360*/  LDC.64 R10, c[0x0][0x9e0] ;  /* 0x00027800ff0a7b82 */ /* 0x000e620000000a00 */
[----:B------:R-:W-:-:S04]  /*1370*/  ISETP.NE.U32.AND P0, PT, RZ, UR4, PT ;  /* 0x00000004ff007c0c */ /* 0x000fc8000bf05070 */
[----:B------:R-:W-:Y:S01]  /*1380*/  ISETP.NE.AND.EX P0, PT, RZ, UR5, PT, P0 ;  /* 0x00000005ff007c0c */ /* 0x000fe2000bf05300 */
[----:B------:R-:W-:Y:S02]  /*1390*/  ULDC.64 UR4, c[0x0][0xa30] ;  /* 0x00028c0000047ab9 */ /* 0x000fe40000000a00 */
[----:B------:R-:W-:-:S04]  /*13a0*/  ISETP.NE.U32.AND P1, PT, RZ, UR4, PT ;  /* 0x00000004ff007c0c */ /* 0x000fc8000bf25070 */
[----:B------:R-:W-:-:S06]  /*13b0*/  ISETP.NE.AND.EX P1, PT, RZ, UR5, PT, P1 ;  /* 0x00000005ff007c0c */ /* 0x000fcc000bf25310 */
[----:B0-----:R-:W0:Y:S08]  /*13c0*/  @P0 LDC.64 R4, c[0x0][0xa10] ;  /* 0x00028400ff040b82 */ /* 0x001e300000000a00 */
[----:B------:R-:W2:Y:S01]  /*13d0*/  @P1 LDC.64 R6, c[0x0][0xa30] ;  /* 0x00028c00ff061b82 */ /* 0x000ea20000000a00 */
[----:B0-----:R-:W-:-:S05]  /*13e0*/  @P0 IMAD.WIDE R4, R211, 0x4, R4 ;  /* 0x00000004d3040825 */ /* 0x001fca00078e0204 */
[----:B------:R-:W3:Y:S04]  /*13f0*/  @P0 LDG.E R0, desc[UR52][R4.64] ;  /* 0x0000003404000981 */ /* 0x000ee8000c1e1900 */
[----:B------:R-:W3:Y:S01]  /*1400*/  @P0 LDG.E R9, desc[UR52][R4.64+0x4] ;  /* 0x0000043404090981 */ /* 0x000ee2000c1e1900 */
[----:B-----5:R-:W-:Y:S02]  /*1410*/  IMAD.MOV.U32 R31, RZ, RZ, R24 ;  /* 0x000000ffff1f7224 */ /* 0x020fe400078e0018 */
[----:B------:R-:W-:Y:S02]  /*1420*/  IMAD.IADD R8, R24, 0x1, -R3 ;  /* 0x0000000118087824 */ /* 0x000fe400078e0a03 */
[----:B--2---:R-:W-:-:S05]  /*1430*/  @P1 IMAD.WIDE R6, R211, 0x4, R6 ;  /* 0x00000004d3061825 */ /* 0x004fca00078e0206 */
[----:B------:R0:W5:Y:S01]  /*1440*/  @P1 LDG.E R31, desc[UR52][R6.64] ;  /* 0x00000034061f1981 */ /* 0x000162000c1e1900 */
[----:B-1----:R-:W-:Y:S02]  /*1450*/  ISETP.GE.AND P1, PT, R11, 0x1, PT ;  /* 0x000000010b00780c */ /* 0x002fe40003f26270 */
[----:B------:R-:W-:Y:S01]  /*1460*/  LEA R63, R209, 0x80, 0x7 ;  /* 0x00000080d13f7811 */ /* 0x000fe200078e38ff */
[----:B---3--:R-:W-:-:S04]  /*1470*/  @P0 IMAD.IADD R60, R9, 0x1, -R0 ;  /* 0x00000001093c0824 */ /* 0x008fc800078e0a00 */
[----:B------:R-:W-:-:S04]  /*1480*/  IMAD.IADD R204, R8, 0x1, R60 ;  /* 0x0000000108cc7824 */ /* 0x000fc800078e023c */
[C---:B------:R-:W-:Y:S01]  /*1490*/  VIADD R0, R204.reuse, 0x5f ;  /* 0x0000005fcc007836 */ /* 0x040fe20000000000 */
[----:B------:R-:W-:-:S03]  /*14a0*/  IADD3 R63, R204, R63, -R205 ;  /* 0x0000003fcc3f7210 */ /* 0x000fc60007ffe8cd */
[----:B------:R-:W-:-:S05]  /*14b0*/  IMAD.HI R0, R0, 0x2aaaaaab, RZ ;  /* 0x2aaaaaab00007827 */ /* 0x000fca00078e02ff */
[----:B------:R-:W-:-:S04]  /*14c0*/  SHF.R.U32.HI R3, RZ, 0x1f, R0 ;  /* 0x0000001fff037819 */ /* 0x000fc80000011600 */
[----:B------:R-:W-:Y:S01]  /*14d0*/  LEA.HI.SX32 R178, R0, R3, 0x1c ;  /* 0x0000000300b27211 */ /* 0x000fe200078fe2ff */
[----:B------:R-:W-:Y:S01]  /*14e0*/  IMAD.IADD R0, R63, 0x1, R10 ;  /* 0x000000013f007824 */ /* 0x000fe200078e020a */
[----:B0-----:R-:W-:Y:S06]  /*14f0*/  @!P1 BRA `(.L_x_1995) ;  /* 0x0000000000489947 */ /* 0x001fec0003800000 */
[C---:B------:R-:W-:Y:S01]  /*1500*/  ISETP.GT.AND P0, PT, R63.reuse, RZ, PT ;  /* 0x000000ff3f00720c */ /* 0x040fe20003f04270 */
[----:B------:R-:W-:Y:S01]  /*1510*/  BSSY B0, `(.L_x_1996) ;  /* 0x000000e000007945 */ /* 0x000fe20003800000 */
[----:B------:R-:W-:-:S11]  /*1520*/  VIADD R3, R63, 0xffffffff ;  /* 0xffffffff3f037836 */ /* 0x000fd60000000000 */
[----:B------:R-:W-:Y:S05]  /*1530*/  @P0 BRA `(.L_x_1997) ;  /* 0x00000000001c0947 */ /* 0x000fea0003800000 */
[----:B------:R-:W-:Y:S01]  /*1540*/  ISETP.NE.AND P0, PT, R11, 0x1, PT ;  /* 0x000000010b00780c */ /* 0x000fe20003f05270 */
[----:B------:R-:W-:-:S12]  /*1550*/  IMAD.MOV R3, RZ, RZ, -R63 ;  /* 0x000000ffff037224 */ /* 0x000fd800078e0a3f */
[----:B------:R-:W0:Y:S02]  /*1560*/  @P0 LDC.64 R4, c[0x0][0x9e8] ;  /* 0x00027a00ff040b82 */ /* 0x000e240000000a00 */
[----:B0-----:R-:W-:-:S05]  /*1570*/  @P0 IMAD.HI.U32 R4, R3, R4, RZ ;  /* 0x0000000403040227 */ /* 0x001fca00078e00ff */
[----:B------:R-:W-:-:S04]  /*1580*/  @P0 SHF.R.U32.HI R3, RZ, R5, R4 ;  /* 0x00000005ff030219 */ /* 0x000fc80000011604 */
[----:B------:R-:W-:Y:S01]  /*1590*/  LOP3.LUT R3, RZ, R3, RZ, 0x33, !PT ;  /* 0x00000003ff037212 */ /* 0x000fe200078e33ff */
[----:B------:R-:W-:Y:S06]  /*15a0*/  BRA `(.L_x_1998) ;  /* 0x0000000000107947 */ /* 0x000fec0003800000 */
.L_x_1997:
[----:B------:R-:W-:-:S13]  /*15b0*/  ISETP.NE.AND P0, PT, R11, 0x1, PT ;  /* 0x000000010b00780c */ /* 0x000fda0003f05270 */
[----:B------:R-:W0:Y:S02]  /*15c0*/  @P0 LDC.64 R4, c[0x0][0x9e8] ;  /* 0x00027a00ff040b82 */ /* 0x000e240000000a00 */
[----:B0-----:R-:W-:-:S05]  /*15d0*/  @P0 IMAD.HI.U32 R4, R3, R4, RZ ;  /* 0x0000000403040227 */ /* 0x001fca00078e00ff */
[----:B------:R-:W-:-:S07]  /*15e0*/  @P0 SHF.R.U32.HI R3, RZ, R5, R4 ;  /* 0x00000005ff030219 */ /* 0x000fce0000011604 */
.L_x_1998:
[----:B------:R-:W-:Y:S05]  /*15f0*/  BSYNC B0 ;  /* 0x0000000000007941 */ /* 0x000fea0003800000 */
.L_x_1996:
[----:B------:R-:W-:-:S05]  /*1600*/  IMAD R3, R3, R11, R11 ;  /* 0x0000000b03037224 */ /* 0x000fca00078e020b */
[----:B------:R-:W-:-:S07]  /*1610*/  VIMNMX R0, R0, R3, PT ;  /* 0x0000000300007248 */ /* 0x000fce0003fe0100 */
.L_x_1995:
[----:B------:R-:W-:Y:S01]  /*1620*/  IMAD R59, R209, 0x80, -R205 ;  /* 0x00000080d13b7824 */ /* 0x000fe200078e0acd */
[----:B------:R-:W-:-:S03]  /*1630*/  ULDC UR4, c[0x0][0x9dc] ;  /* 0x0002770000047ab9 */ /* 0x000fc60000000800 */
[----:B------:R-:W-:-:S04]  /*1640*/  IMAD.IADD R59, R204, 0x1, R59 ;  /* 0x00000001cc3b7824 */ /* 0x000fc800078e023b */
[----:B------:R-:W-:Y:S01]  /*1650*/  VIADD R3, R59, -UR4 ;  /* 0x800000043b037c36 */ /* 0x000fe20008000000 */
[----:B------:R-:W-:Y:S06]  /*1660*/  @!P1 BRA `(.L_x_1999) ;  /* 0x0000000000489947 */ /* 0x000fec0003800000 */
[----:B------:R-:W-:Y:S01]  /*1670*/  ISETP.GT.AND P0, PT, R59, -0x1, PT ;  /* 0xffffffff3b00780c */ /* 0x000fe20003f04270 */
[----:B------:R-:W-:-:S12]  /*1680*/  BSSY B0, `(.L_x_2000) ;  /* 0x000000e000007945 */ /* 0x000fd80003800000 */
        /* <DEDUP_REMOVED lines=8> */
.L_x_2001:
[----:B------:R-:W-:Y:S02]  /*1710*/  ISETP.NE.AND P0, PT, R11, 0x1, PT ;  /* 0x000000010b00780c */ /* 0x000fe40003f05270 */
[----:B------:R-:W-:-:S11]  /*1720*/  MOV R4, R59 ;  /* 0x0000003b00047202 */ /* 0x000fd60000000f00 */
[----:B------:R-:W0:Y:S02]  /*1730*/  @P0 LDC.64 R6, c[0x0][0x9e8] ;  /* 0x00027a00ff060b82 */ /* 0x000e240000000a00 */
[----:B0-----:R-:W-:-:S05]  /*1740*/  @P0 IMAD.HI.U32 R6, R59, R6, RZ ;  /* 0x000000063b060227 */ /* 0x001fca00078e00ff */
[----:B------:R-:W-:-:S07]  /*1750*/  @P0 SHF.R.U32.HI R4, RZ, R7, R6 ;  /* 0x00000007ff040219 */ /* 0x000fce0000011606 */
.L_x_2002:
[----:B------:R-:W-:Y:S05]  /*1760*/  BSYNC B0 ;  /* 0x0000000000007941 */ /* 0x000fea0003800000 */
.L_x_2000:
[----:B------:R-:W-:-:S05]  /*1770*/  IMAD R4, R4, R11, RZ ;  /* 0x0000000b04047224 */ /* 0x000fca00078e02ff */
[----:B------:R-:W-:-:S07]  /*1780*/  VIMNMX R3, R3, R4, !PT ;  /* 0x0000000403037248 */ /* 0x000fce0007fe0100 */
.L_x_1999:
[----:B------:R-:W-:Y:S02]  /*1790*/  VIADD R0, R0, 0x5f ;  /* 0x0000005f00007836 */ /* 0x000fe40000000000 */
[----:B------:R-:W-:-:S04]  /*17a0*/  IMAD.HI R4, R3, 0x2aaaaaab, RZ ;  /* 0x2aaaaaab03047827 */ /* 0x000fc800078e02ff */
[----:B------:R-:W-:Y:S01]  /*17b0*/  IMAD.HI R0, R0, 0x2aaaaaab, RZ ;  /* 0x2aaaaaab00007827 */ /* 0x000fe200078e02ff */
[----:B------:R-:W-:-:S04]  /*17c0*/  SHF.R.U32.HI R5, RZ, 0x1f, R4 ;  /* 0x0000001fff057819 */ /* 0x000fc80000011604 */
[----:B------:R-:W-:Y:S02]  /*17d0*/  SHF.R.U32.HI R3, RZ, 0x1f, R0 ;  /* 0x0000001fff037819 */ /* 0x000fe40000011600 */
[----:B------:R-:W-:Y:S02]  /*17e0*/  LEA.HI.SX32 R5, R4, R5, 0x1c ;  /* 0x0000000504057211 */ /* 0x000fe400078fe2ff */
[----:B------:R-:W-:Y:S02]  /*17f0*/  LEA.HI.SX32 R3, R0, R3, 0x1c ;  /* 0x0000000300037211 */ /* 0x000fe400078fe2ff */
[----:B------:R-:W-:Y:S02]  /*1800*/  VIMNMX R5, RZ, R5, !PT ;  /* 0x00000005ff057248 */ /* 0x000fe40007fe0100 */
[----:B------:R-:W-:-:S03]  /*1810*/  VIMNMX R3, R178, R3, PT ;  /* 0x00000003b2037248 */ /* 0x000fc60003fe0100 */
[--C-:B------:R-:W-:Y:S02]  /*1820*/  IMAD R5, R5, 0x60, -R8.reuse ;  /* 0x0000006005057824 */ /* 0x100fe400078e0a08 */
[----:B------:R-:W-:-:S03]  /*1830*/  IMAD R3, R3, 0x60, -R8 ;  /* 0x0000006003037824 */ /* 0x000fc600078e0a08 */
[----:B------:R-:W-:Y:S02]  /*1840*/  VIMNMX R5, RZ, R5, !PT ;  /* 0x00000005ff057248 */ /* 0x000fe40007fe0100 */
        /* <DEDUP_REMOVED lines=11> */
[----:B------:R-:W-:Y:S05]  /*1900*/  @!P1 BRA `(.L_x_2003) ;  /* 0x0000003c00d89947 */ /* 0x000fea0003800000 */
        /* <DEDUP_REMOVED lines=12> */
[----:B------:R-:W-:Y:S01]  /*19d0*/  MOV R13, RZ ;  /* 0x000000ff000d7202 */ /* 0x000fe20000000f00 */
[----:B------:R-:W-:Y:S02]  /*19e0*/  IMAD.U32 R6, RZ, RZ, UR4 ;  /* 0x00000004ff067e24 */ /* 0x000fe4000f8e00ff */
[----:B------:R-:W-:-:S02]  /*19f0*/  IMAD.U32 R7, RZ, RZ, UR5 ;  /* 0x00000005ff077e24 */ /* 0x000fc4000f8e00ff */
[----:B------:R-:W-:Y:S02]  /*1a00*/  IMAD.U32 R11, RZ, RZ, UR7 ;  /* 0x00000007ff0b7e24 */ /* 0x000fe4000f8e00ff */
[----:B------:R-:W-:Y:S02]  /*1a10*/  IMAD.MOV.U32 R8, RZ, RZ, 0x70 ;  /* 0x00000070ff087424 */ /* 0x000fe400078e00ff */
[----:B0-----:R-:W-:-:S07]  /*1a20*/  IMAD.MOV.U32 R12, RZ, RZ, 0x1 ;  /* 0x00000001ff0c7424 */ /* 0x001fce00078e00ff */
[----:B------:R-:W-:-:S07]  /*1a30*/  LEPC R20, `(.L_x_2005) ;  /* 0x000000001014794e */ /* 0x000fce0000000000 */
[----:B-1---5:R-:W-:Y:S05]  /*1a40*/  CALL.ABS.NOINC R14 ;  /* 0x000000000e007343 */ /* 0x022fea0003c00000 */
.L_x_2005:
[----:B------:R-:W-:Y:S05]  /*1a50*/  BSYNC B6 ;  /* 0x0000000000067941 */ /* 0x000fea0003800000 */
.L_x_2004:
        /* <DEDUP_REMOVED lines=20> */
.L_x_2007:
[----:B------:R-:W-:Y:S05]  /*1ba0*/  BSYNC B6 ;  /* 0x0000000000067941 */ /* 0x000fea0003800000 */
.L_x_2006:
        /* <DEDUP_REMOVED lines=8> */
[----:B------:R-:W-:Y:S01]  /*1c30*/  ULDC.64 UR4, c[0x0][0x2f8] ;  /* 0x0000be0000047ab9 */ /* 0x000fe20000000a00 */
[----:B------:R-:W-:Y:S01]  /*1c40*/  SHF.R.S32.HI R19, RZ, 0x1f, R18 ;  /* 0x0000001fff137819 */ /* 0x000fe20000011412 */
[C---:B------:R-:W-:Y:S01]  /*1c50*/  VIADD R99, R18.reuse, 0x20 ;  /* 0x0000002012637836 */ /* 0x040fe20000000000 */
[----:B------:R-:W3:Y:S08]  /*1c60*/  LDC R27, c[0x0][0x3d4] ;  /* 0x0000f500ff1b7b82 */ /* 0x000ef00000000800 */
[----:B------:R-:W4:Y:S01]  /*1c70*/  @P0 LDC.64 R4, c[0x0][0x9f8] ;  /* 0x00027e00ff040b82 */ /* 0x000f220000000a00 */
[----:B------:R-:W-:-:S02]  /*1c80*/  VIADD R98, R18, 0x40 ;  /* 0x0000004012627836 */ /* 0x000fc40000000000 */
[C---:B------:R-:W-:Y:S02]  /*1c90*/  VIADD R96, R18.reuse, 0x60 ;  /* 0x0000006012607836 */ /* 0x040fe40000000000 */
[C---:B------:R-:W-:Y:S02]  /*1ca0*/  VIADD R94, R18.reuse, 0x80 ;  /* 0x00000080125e7836 */ /* 0x040fe40000000000 */
[----:B------:R-:W-:Y:S01]  /*1cb0*/  VIADD R92, R18, 0xa0 ;  /* 0x000000a0125c7836 */ /* 0x000fe20000000000 */
[----:B------:R-:W3:Y:S08]  /*1cc0*/  LDC.64 R54, c[0x0][0x3d8] ;  /* 0x0000f600ff367b82 */ /* 0x000ef00000000a00 */
[----:B------:R-:W3:Y:S01]  /*1cd0*/  LDC.64 R24, c[0x0][0x3e8] ;  /* 0x0000fa00ff187b82 */ /* 0x000ee20000000a00 */
[----:B----4-:R-:W-:-:S05]  /*1ce0*/  @P0 IMAD.WIDE R4, R211, 0x4, R4 ;  /* 0x00000004d3040825 */ /* 0x010fca00078e0204 */
[----:B------:R4:W3:Y:S01]  /*1cf0*/  @P0 LDG.E R211, desc[UR52][R4.64] ;  /* 0x0000003404d30981 */ /* 0x0008e2000c1e1900 */
[----:B0-----:R-:W-:Y:S01]  /*1d00*/  ISETP.NE.AND P0, PT, R0, 0x1, PT ;  /* 0x000000010000780c */ /* 0x001fe20003f05270 */
[----:B------:R-:W-:Y:S01]  /*1d10*/  IMAD.SHL.U32 R28, R237, 0x4, RZ ;  /* 0x00000004ed1c7824 */ /* 0x000fe200078e00ff */
[----:B------:R-:W-:Y:S01]  /*1d20*/  SHF.R.S32.HI R33, RZ, 0x1f, R56 ;  /* 0x0000001fff217819 */ /* 0x000fe20000011438 */
[----:B------:R-:W-:Y:S01]  /*1d30*/  IMAD.SHL.U32 R89, R236, 0x40, RZ ;  /* 0x00000040ec597824 */ /* 0x000fe200078e00ff */
[----:B--2---:R-:W-:Y:S01]  /*1d40*/  SHF.R.U32.HI R26, RZ, 0x7, R26 ;  /* 0x00000007ff1a7819 */ /* 0x004fe2000001161a */
[----:B------:R-:W-:Y:S01]  /*1d50*/  IMAD.MOV.U32 R80, RZ, RZ, 0x20 ;  /* 0x00000020ff507424 */ /* 0x000fe200078e00ff */
[----:B------:R-:W-:Y:S01]  /*1d60*/  SHF.R.S32.HI R29, RZ, 0x1f, R28 ;  /* 0x0000001fff1d7819 */ /* 0x000fe2000001141c */
[-C--:B-1----:R-:W-:Y:S01]  /*1d70*/  IMAD R6, R33, R42.reuse, RZ ;  /* 0x0000002a21067224 */ /* 0x082fe200078e02ff */
[----:B------:R-:W-:Y:S01]  /*1d80*/  ISETP.NE.AND P6, PT, R26, 0x1, PT ;  /* 0x000000011a00780c */ /* 0x000fe20003fc5270 */
[----:B----4-:R-:W-:Y:S01]  /*1d90*/  IMAD.WIDE.U32 R4, R56, R42, RZ ;  /* 0x0000002a38047225 */ /* 0x010fe200078e00ff */
[----:B------:R-:W-:-:S02]  /*1da0*/  LOP3.LUT R89, R89, 0x1c0, RZ, 0xc0, !PT ;  /* 0x000001c059597812 */ /* 0x000fc400078ec0ff */
[----:B------:R-:W-:Y:S01]  /*1db0*/  SHF.L.U64.HI R88, R42, 0x6, R43 ;  /* 0x000000062a587819 */ /* 0x000fe2000001022b */
[----:B------:R-:W0:Y:S01]  /*1dc0*/  @P0 LDC R3, c[0x0][0x42c] ;  /* 0x00010b00ff030b82 */ /* 0x000e220000000800 */
[----:B------:R-:W-:Y:S01]  /*1dd0*/  SHF.R.U32.HI R82, RZ, 0x3, R89 ;  /* 0x00000003ff527819 */ /* 0x000fe20000011659 */
[----:B---3--:R-:W-:Y:S01]  /*1de0*/  IMAD.WIDE.U32 R10, R23, R24, R18 ;  /* 0x00000018170a7225 */ /* 0x008fe200078e0012 */
[----:B------:R-:W-:Y:S02]  /*1df0*/  SHF.L.U64.HI R84, R24, 0x6, R25 ;  /* 0x0000000618547819 */ /* 0x000fe40000010219 */
[----:B------:R-:W-:Y:S01]  /*1e00*/  SHF.L.U64.HI R87, R54, 0x6, R55 ;  /* 0x0000000636577819 */ /* 0x000fe20000010237 */
[----:B------:R-:W-:Y:S01]  /*1e10*/  VIADD R81, R26, 0x8 ;  /* 0x000000081a517836 */ /* 0x000fe20000000000 */
[----:B------:R-:W-:Y:S01]  /*1e20*/  SHF.R.U32.HI R26, RZ, 0x3, R218 ;  /* 0x00000003ff1a7819 */ /* 0x000fe200000116da */
[----:B------:R-:W1:Y:S01]  /*1e30*/  @P0 LDC R7, c[0x0][0x430] ;  /* 0x00010c00ff070b82 */ /* 0x000e620000000800 */
[----:B------:R-:W-:Y:S01]  /*1e40*/  IMAD R77, R43, 0x60, RZ ;  /* 0x000000602b4d7824 */ /* 0x000fe200078e02ff */
[----:B------:R-:W-:Y:S01]  /*1e50*/  SHF.R.S32.HI R83, RZ, 0x1f, R232 ;  /* 0x0000001fff537819 */ /* 0x000fe200000114e8 */
[----:B------:R-:W-:-:S02]  /*1e60*/  IMAD.SHL.U32 R86, R42, 0x40, RZ ;  /* 0x000000402a567824 */ /* 0x000fc400078e00ff */
[----:B------:R-:W-:Y:S02]  /*1e70*/  IMAD.SHL.U32 R85, R54, 0x40, RZ ;  /* 0x0000004036557824 */ /* 0x000fe400078e00ff */
[----:B------:R-:W-:-:S04]  /*1e80*/  IMAD.WIDE.U32 R48, R24, 0x60, RZ ;  /* 0x0000006018307825 */ /* 0x000fc800078e00ff */
[----:B------:R-:W-:Y:S02]  /*1e90*/  IMAD.SHL.U32 R91, R24, 0x40, RZ ;  /* 0x00000040185b7824 */ /* 0x000fe400078e00ff */
[----:B------:R-:W-:Y:S02]  /*1ea0*/  IMAD.SHL.U32 R78, R27, 0x2, RZ ;  /* 0x000000021b4e7824 */ /* 0x000fe400078e00ff */
[----:B0-----:R-:W-:-:S04]  /*1eb0*/  @P0 IMAD.HI.U32 R0, R210, R3, RZ ;  /* 0x00000003d2000227 */ /* 0x001fc800078e00ff */
[----:B------:R-:W-:Y:S02]  /*1ec0*/  IMAD R3, R56, R43, R6 ;  /* 0x0000002b38037224 */ /* 0x000fe400078e0206 */
[----:B------:R-:W-:Y:S01]  /*1ed0*/  IMAD R6, R234, R42, RZ ;  /* 0x0000002aea067224 */ /* 0x000fe200078e02ff */
[----:B-1----:R-:W-:Y:S01]  /*1ee0*/  @P0 SHF.R.U32.HI R210, RZ, R7, R0 ;  /* 0x00000007ffd20219 */ /* 0x002fe20000011600 */
        /* <DEDUP_REMOVED lines=9> */
[----:B------:R-:W-:Y:S02]  /*1f80*/  IADD3 R5, R5, R3, RZ ;  /* 0x0000000305057210 */ /* 0x000fe40007ffe0ff */
        /* <DEDUP_REMOVED lines=9> */
[----:B------:R-:W-:Y:S01]  /*2020*/  IMAD.IADD R97, R21, 0x1, R97 ;  /* 0x0000000115617824 */ /* 0x000fe200078e0261 */
[----:B------:R-:W-:Y:S01]  /*2030*/  @!P6 BAR.SYNC.DEFER_BLOCKING 0x9, 0x100 ;  /* 0x024400000000eb1d */ /* 0x000fe20000010000 */
[----:B------:R-:W-:Y:S01]  /*2040*/  ISETP.GE.AND P1, PT, R99, UR4, PT ;  /* 0x0000000463007c0c */ /* 0x000fe2000bf26270 */
[----:B------:R-:W-:Y:S01]  /*2050*/  IMAD.WIDE.U32 R42, R42, 0x60, RZ ;  /* 0x000000602a2a7825 */ /* 0x000fe200078e00ff */
[----:B------:R-:W-:-:S02]  /*2060*/  IADD3 R95, P0, R20, R4, RZ ;  /* 0x00000004145f7210 */ /* 0x000fc40007f1e0ff */
[----:B------:R-:W-:Y:S01]  /*2070*/  SEL R3, RZ, 0xffffffff, P1 ;  /* 0xffffffffff037807 */ /* 0x000fe20000800000 */
[----:B------:R-:W-:Y:S01]  /*2080*/  ULDC.64 UR6, c[0x0][0x320] ;  /* 0x0000c80000067ab9 */ /* 0x000fe20000000a00 */
[----:B------:R-:W-:Y:S01]  /*2090*/  IADD3.X R93, R97, R5, R6, P0, !PT ;  /* 0x00000005615d7210 */ /* 0x000fe200007fe406 */
[C---:B------:R-:W-:Y:S01]  /*20a0*/  VIADD R6, R18.reuse, 0xe0 ;  /* 0x000000e012067836 */ /* 0x040fe20000000000 */
[----:B------:R-:W-:Y:S01]  /*20b0*/  ISETP.GE.AND P0, PT, R18, UR4, PT ;  /* 0x0000000412007c0c */ /* 0x000fe2000bf06270 */
[----:B------:R-:W-:Y:S01]  /*20c0*/  IMAD.SHL.U32 R5, R3, 0x2, RZ ;  /* 0x0000000203057824 */ /* 0x000fe200078e00ff */
[----:B------:R-:W-:Y:S01]  /*20d0*/  ISETP.GE.AND P1, PT, R96, UR4, PT ;  /* 0x0000000460007c0c */ /* 0x000fe2000bf26270 */
[----:B------:R-:W-:Y:S01]  /*20e0*/  IMAD R3, R7, UR6, RZ ;  /* 0x0000000607037c24 */ /* 0x000fe2000f8e02ff */
[----:B------:R-:W-:Y:S01]  /*20f0*/  SEL R0, RZ, 0x1, P0 ;  /* 0x00000001ff007807 */ /* 0x000fe20000000000 */
[----:B------:R-:W-:Y:S01]  /*2100*/  VIADD R4, R18, 0xc0 ;  /* 0x000000c012047836 */ /* 0x000fe20000000000 */
[----:B------:R-:W-:Y:S01]  /*2110*/  ISETP.GE.AND P0, PT, R98, UR4, PT ;  /* 0x0000000462007c0c */ /* 0x000fe2000bf06270 */
[----:B------:R-:W-:Y:S01]  /*2120*/  IMAD R7, R210, UR7, R3 ;  /* 0x00000007d2077c24 */ /* 0x000fe2000f8e0203 */
[----:B------:R-:W-:-:S02]  /*2130*/  ISETP.GE.AND P3, PT, R6, UR4, PT ;  /* 0x0000000406007c0c */ /* 0x000fc4000bf66270 */
[----:B------:R-:W-:Y:S02]  /*2140*/  LOP3.LUT R0, R5, 0x2, R0, 0xe2, !PT ;  /* 0x0000000205007812 */ /* 0x000fe400078ee200 */
[----:B------:R-:W-:Y:S02]  /*2150*/  SEL R3, RZ, 0x4, P0 ;  /* 0x00000004ff037807 */ /* 0x000fe40000000000 */
[----:B------:R-:W-:Y:S02]  /*2160*/  SEL R6, RZ, 0x8, P1 ;  /* 0x00000008ff067807 */ /* 0x000fe40000800000 */
[----:B------:R-:W-:Y:S02]  /*2170*/  ISETP.GE.AND P0, PT, R94, UR4, PT ;  /* 0x000000045e007c0c */ /* 0x000fe4000bf06270 */
[----:B------:R-:W-:Y:S02]  /*2180*/  ISETP.GE.AND P1, PT, R92, UR4, PT ;  /* 0x000000045c007c0c */ /* 0x000fe4000bf26270 */
[----:B------:R-:W-:-:S02]  /*2190*/  LOP3.LUT R0, R6, R0, R3, 0xfe, !PT ;  /* 0x0000000006007212 */ /* 0x000fc400078efe03 */
[----:B------:R-:W-:Y:S02]  /*21a0*/  SEL R3, RZ, 0x10, P0 ;  /* 0x00000010ff037807 */ /* 0x000fe40000000000 */
[----:B------:R-:W-:Y:S02]  /*21b0*/  SEL R6, RZ, 0x20, P1 ;  /* 0x00000020ff067807 */ /* 0x000fe40000800000 */
[----:B------:R-:W-:Y:S01]  /*21c0*/  ISETP.GE.AND P2, PT, R4, UR4, PT ;  /* 0x0000000404007c0c */ /* 0x000fe2000bf46270 */
[----:B------:R-:W-:Y:S01]  /*21d0*/  IMAD.WIDE.U32 R4, R210, UR6, R18 ;  /* 0x00000006d2047c25 */ /* 0x000fe2000f8e0012 */
[----:B------:R-:W-:Y:S01]  /*21e0*/  LOP3.LUT R3, R6, R0, R3, 0xfe, !PT ;  /* 0x0000000006037212 */ /* 0x000fe200078efe03 */
[----:B------:R-:W-:Y:S01]  /*21f0*/  ULDC.64 UR4, c[0x0][0x328] ;  /* 0x0000ca0000047ab9 */ /* 0x000fe20000000a00 */
[----:B------:R-:W-:Y:S01]  /*2200*/  SEL R0, RZ, 0x40, P2 ;  /* 0x00000040ff007807 */ /* 0x000fe20001000000 */
[----:B------:R-:W-:Y:S01]  /*2210*/  IMAD.IADD R5, R5, 0x1, R7 ;  /* 0x0000000105057824 */ /* 0x000fe200078e0207 */
[----:B------:R-:W-:Y:S01]  /*2220*/  ISETP.GE.AND P0, PT, R18, R27, PT ;  /* 0x0000001b1200720c */ /* 0x000fe20003f06270 */
[----:B------:R-:W-:Y:S01]  /*2230*/  IMAD R7, R8, UR4, RZ ;  /* 0x0000000408077c24 */ /* 0x000fe2000f8e02ff */
[----:B------:R-:W-:Y:S01]  /*2240*/  LOP3.LUT R0, R3, R0, RZ, 0xfc, !PT ;  /* 0x0000000003007212 */ /* 0x000fe200078efcff */
[----:B------:R-:W-:Y:S01]  /*2250*/  IMAD.WIDE.U32 R8, R23, R54, R18 ;  /* 0x0000003617087225 */ /* 0x000fe200078e0012 */
[----:B------:R-:W-:-:S02]  /*2260*/  SEL R3, R27, RZ, P0 ;  /* 0x000000ff1b037207 */ /* 0x000fc40000000000 */
[----:B------:R-:W-:Y:S01]  /*2270*/  LOP3.LUT P1, RZ, R236, 0x4, RZ, 0xc0, !PT ;  /* 0x00000004ecff7812 */ /* 0x000fe2000782c0ff */
[----:B------:R-:W-:Y:S01]  /*2280*/  IMAD R65, R41, UR5, R7 ;  /* 0x0000000529417c24 */ /* 0x000fe2000f8e0207 */
[----:B------:R-:W-:Y:S01]  /*2290*/  IADD3 R56, P2, R23, R56, RZ ;  /* 0x0000003817387210 */ /* 0x000fe20007f5e0ff */
[----:B------:R-:W-:Y:S01]  /*22a0*/  IMAD.WIDE.U32 R40, R41, UR4, R4 ;  /* 0x0000000429287c25 */ /* 0x000fe2000f8e0004 */
[----:B------:R-:W-:Y:S01]  /*22b0*/  SEL R80, R80, 0xffffffe0, !P1 ;  /* 0xffffffe050507807 */ /* 0x000fe20004800000 */
[----:B------:R-:W-:Y:S01]  /*22c0*/  ULDC UR4, c[0x0][0x2e4] ;  /* 0x0000b90000047ab9 */ /* 0x000fe20000000800 */
[----:B------:R-:W-:Y:S01]  /*22d0*/  IADD3 R77, R43, R77, RZ ;  /* 0x0000004d2b4d7210 */ /* 0x000fe20007ffe0ff */
[C---:B------:R-:W-:Y:S01]  /*22e0*/  IMAD.IADD R3, R18.reuse, 0x1, R3 ;  /* 0x0000000112037824 */ /* 0x040fe200078e0203 */
[----:B------:R-:W-:Y:S01]  /*22f0*/  ISETP.GE.AND P1, PT, R18, UR4, PT ;  /* 0x0000000412007c0c */ /* 0x000fe2000bf26270 */
[C---:B------:R-:W-:Y:S02]  /*2300*/  IMAD R4, R234.reuse, R54, RZ ;  /* 0x00000036ea047224 */ /* 0x040fe400078e02ff */
[----:B------:R-:W-:Y:S01]  /*2310*/  IMAD R6, R234, R24, RZ ;  /* 0x00000018ea067224 */ /* 0x000fe200078e02ff */
[----:B------:R-:W-:Y:S01]  /*2320*/  SHF.R.S32.HI R12, RZ, 0x1f, R3 ;  /* 0x0000001fff0c7819 */ /* 0x000fe20000011403 */
[----:B------:R-:W-:-:S02]  /*2330*/  IMAD R13, R23, R55, R4 ;  /* 0x00000037170d7224 */ /* 0x000fc400078e0204 */
[----:B------:R-:W-:Y:S01]  /*2340*/  IMAD.WIDE.U32 R4, R23, R54, R28 ;  /* 0x0000003617047225 */ /* 0x000fe200078e001c */
[----:B------:R-:W-:Y:S02]  /*2350*/  LEA.HI R12, R12, R3, RZ, 0x3 ;  /* 0x000000030c0c7211 */ /* 0x000fe400078f18ff */
[----:B------:R-:W-:Y:S01]  /*2360*/  LOP3.LUT R3, R89, 0x18, R18, 0xf8, !PT ;  /* 0x0000001859037812 */ /* 0x000fe200078ef812 */
[----:B------:R-:W-:Y:S01]  /*2370*/  IMAD.IADD R9, R13, 0x1, R9 ;  /* 0x000000010d097824 */ /* 0x000fe200078e0209 */
[----:B------:R-:W-:Y:S01]  /*2380*/  SHF.R.S32.HI R70, RZ, 0x3, R12 ;  /* 0x00000003ff467819 */ /* 0x000fe2000001140c */
[----:B------:R-:W-:Y:S01]  /*2390*/  IMAD.IADD R5, R5, 0x1, R13 ;  /* 0x0000000105057824 */ /* 0x000fe200078e020d */
[----:B-----5:R-:W-:Y:S01]  /*23a0*/  SHF.R.S32.HI R13, RZ, 0x1f, R31 ;  /* 0x0000001fff0d7819 */ /* 0x020fe2000001141f */
[----:B------:R-:W-:Y:S01]  /*23b0*/  IMAD R15, R23, R25, R6 ;  /* 0x00000019170f7224 */ /* 0x000fe200078e0206 */
[----:B------:R-:W-:Y:S01]  /*23c0*/  LOP3.LUT R3, R3, R82, RZ, 0x3c, !PT ;  /* 0x0000005203037212 */ /* 0x000fe200078e3cff */
[----:B------:R-:W-:Y:S01]  /*23d0*/  IMAD.WIDE.U32 R6, R23, R24, R28 ;  /* 0x0000001817067225 */ /* 0x000fe200078e001c */
[----:B------:R-:W-:-:S03]  /*23e0*/  LOP3.LUT R71, R12, 0xfffffff8, RZ, 0xc0, !PT ;  /* 0xfffffff80c477812 */ /* 0x000fc600078ec0ff */
[----:B------:R-:W-:Y:S01]  /*23f0*/  IMAD R14, R13, R24, RZ ;  /* 0x000000180d0e7224 */ /* 0x000fe200078e02ff */
[----:B------:R-:W-:Y:S01]  /*2400*/  IADD3 R7, R7, R15, RZ ;  /* 0x0000000f07077210 */ /* 0x000fe20007ffe0ff */
[----:B------:R-:W-:Y:S01]  /*2410*/  IMAD.IADD R11, R15, 0x1, R11 ;  /* 0x000000010f0b7824 */ /* 0x000fe200078e020b */
[----:B------:R-:W-:Y:S01]  /*2420*/  SHF.R.S32.HI R64, RZ, 0x1f, R71 ;  /* 0x0000001fff407819 */ /* 0x000fe20000011447 */
[----:B------:R-:W-:Y:S01]  /*2430*/  IMAD R79, R220, 0x200, R3 ;  /* 0x00000200dc4f7824 */ /* 0x000fe200078e0203 */
[----:B------:R-:W-:Y:S01]  /*2440*/  LOP3.LUT R3, R89, 0x38, R12, 0xf8, !PT ;  /* 0x0000003859037812 */ /* 0x000fe200078ef80c */
[----:B------:R-:W-:Y:S01]  /*2450*/  IMAD R15, R31, R25, R14 ;  /* 0x000000191f0f7224 */ /* 0x000fe200078e020e */
[----:B------:R-:W-:Y:S01]  /*2460*/  LOP3.LUT R12, R218, 0x38, R12, 0xf8, !PT ;  /* 0x00000038da0c7812 */ /* 0x000fe200078ef80c */
[----:B------:R-:W-:Y:S01]  /*2470*/  IMAD R14, R13, R54, RZ ;  /* 0x000000360d0e7224 */ /* 0x000fe200078e02ff */
[----:B------:R-:W-:Y:S01]  /*2480*/  LOP3.LUT R69, R3, R82, RZ, 0x3c, !PT ;  /* 0x0000005203457212 */ /* 0x000fe200078e3cff */
[----:B------:R-:W-:Y:S01]  /*2490*/  IMAD.WIDE.U32 R44, R31, R24, R10 ;  /* 0x000000181f2c7225 */ /* 0x000fe200078e000a */
[----:B------:R-:W-:-:S02]  /*24a0*/  LOP3.LUT R12, R12, R26, RZ, 0x3c, !PT ;  /* 0x0000001a0c0c7212 */ /* 0x000fc400078e3cff */
[----:B------:R-:W-:Y:S01]  /*24b0*/  SEL R3, RZ, 0xffffff80, P3 ;  /* 0xffffff80ff037807 */ /* 0x000fe20001800000 */
[----:B------:R-:W-:-:S03]  /*24c0*/  IMAD.WIDE.U32 R46, R31, R24, R6 ;  /* 0x000000181f2e7225 */ /* 0x000fc600078e0006 */
[C---:B------:R-:W-:Y:S01]  /*24d0*/  LOP3.LUT R3, R0.reuse, 0x80, R3, 0xc8, !PT ;  /* 0x0000008000037812 */ /* 0x040fe200078ec803 */
[----:B------:R-:W-:Y:S01]  /*24e0*/  IMAD R7, R31, R55, R14 ;  /* 0x000000371f077224 */ /* 0x000fe200078e020e */
[----:B------:R-:W-:Y:S01]  /*24f0*/  LOP3.LUT R0, R0, 0x40, RZ, 0xc0, !PT ;  /* 0x0000004000007812 */ /* 0x000fe200078ec0ff */
[----:B------:R-:W-:Y:S02]  /*2500*/  IMAD R11, R55, 0x60, RZ ;  /* 0x00000060370b7824 */ /* 0x000fe400078e02ff */
[----:B------:R-:W-:-:S04]  /*2510*/  IMAD.WIDE.U32 R50, R31, R54, R8 ;  /* 0x000000361f327225 */ /* 0x000fc800078e0008 */
[----:B------:R-:W-:-:S04]  /*2520*/  IMAD.WIDE.U32 R52, R31, R54, R4 ;  /* 0x000000361f347225 */ /* 0x000fc800078e0004 */
[----:B------:R-:W-:Y:S02]  /*2530*/  IMAD R25, R25, 0x60, RZ ;  /* 0x0000006019197824 */ /* 0x000fe400078e02ff */
        /* <DEDUP_REMOVED lines=9> */
[----:B------:R-:W-:Y:S02]  /*25d0*/  IMAD.IADD R66, R53, 0x1, R7 ;  /* 0x0000000135427824 */ /* 0x000fe400078e0207 */
[----:B------:R-:W-:Y:S02]  /*25e0*/  IMAD R69, R220, 0x200, R69 ;  /* 0x00000200dc457824 */ /* 0x000fe400078e0245 */
[----:B------:R-:W-:Y:S02]  /*25f0*/  IMAD.IADD R67, R221, 0x1, R12 ;  /* 0x00000001dd437824 */ /* 0x000fe400078e020c */
[----:B------:R-:W-:-:S07]  /*2600*/  IMAD.IADD R65, R41, 0x1, R65 ;  /* 0x0000000129417824 */ /* 0x000fce00078e0241 */
.L_x_2055:
[----:B0-----:R-:W0:Y:S01]  /*2610*/  LDC.64 R102, c[0x0][0x2d8] ;  /* 0x0000b600ff667b82 */ /* 0x001e220000000a00 */
        /* <DEDUP_REMOVED lines=8> */
[CC--:B------:R-:W-:Y:S02]  /*26a0*/  IADD3 R4, P3, P4, R95.reuse, R106.reuse, R86 ;  /* 0x0000006a5f047210 */ /* 0x0c0fe40007c7e056 */
[----:B------:R-:W-:Y:S01]  /*26b0*/  IADD3 R6, P5, R95, R106, RZ ;  /* 0x0000006a5f067210 */ /* 0x000fe20007fbe0ff */
[----:B------:R-:W-:-:S05]  /*26c0*/  IMAD.IADD R109, R107, 0x1, R5 ;  /* 0x000000016b6d7824 */ /* 0x000fca00078e0205 */
[----:B------:R-:W-:Y:S02]  /*26d0*/  IADD3.X R5, R93, R109, R88, P3, P4 ;  /* 0x0000006d5d057210 */ /* 0x000fe40001fe8458 */
[CC--:B0-----:R-:W-:Y:S02]  /*26e0*/  LEA R12, P3, R4.reuse, R102.reuse, 0x1 ;  /* 0x00000066040c7211 */ /* 0x0c1fe400078608ff */
[----:B------:R-:W-:Y:S02]  /*26f0*/  IADD3.X R7, R109, R93, RZ, P5, !PT ;  /* 0x0000005d6d077210 */ /* 0x000fe40002ffe4ff */
[----:B------:R-:W-:Y:S01]  /*2700*/  LEA.HI.X R13, R4, R103, R5, 0x1, P3 ;  /* 0x00000067040d7211 */ /* 0x000fe200018f0c05 */
[----:B------:R-:W-:Y:S01]  /*2710*/  IMAD R5, R22, 0x1800, R79 ;  /* 0x0000180016057824 */ /* 0x000fe200078e024f */
[----:B-1----:R-:W-:Y:S02]  /*2720*/  ISETP.GE.AND P3, PT, R105, 0x1, PT ;  /* 0x000000016900780c */ /* 0x002fe40003f66270 */
[----:B------:R-:W-:Y:S01]  /*2730*/  LEA R14, P5, R6, R102, 0x1 ;  /* 0x00000066060e7211 */ /* 0x000fe200078a08ff */
[----:B------:R-:W-:Y:S01]  /*2740*/  IMAD R108, R5, 0x2, R30 ;  /* 0x00000002056c7824 */ /* 0x000fe200078e021e */
[----:B------:R-:W-:-:S02]  /*2750*/  ISETP.GT.AND P4, PT, R61, R58, PT ;  /* 0x0000003a3d00720c */ /* 0x000fc40003f84270 */
[----:B------:R-:W-:Y:S01]  /*2760*/  LEA.HI.X R15, R6, R103, R7, 0x1, P5 ;  /* 0x00000067060f7211 */ /* 0x000fe200028f0c07 */
[----:B------:R-:W-:Y:S01]  /*2770*/  IMAD R7, R22, 0x1800, R75 ;  /* 0x0000180016077824 */ /* 0x000fe200078e024b */
[----:B------:R-:W-:-:S03]  /*2780*/  P2R R100, PR, RZ, 0x10 ;  /* 0x00000010ff647803 */ /* 0x000fc60000000000 */
[----:B------:R-:W-:Y:S02]  /*2790*/  IMAD R104, R7, 0x2, R30 ;  /* 0x0000000207687824 */ /* 0x000fe400078e021e */
[----:B---34-:R-:W-:Y:S05]  /*27a0*/  @!P3 BRA `(.L_x_2009) ;  /* 0x0000002400d0b947 */ /* 0x018fea0003800000 */
        /* <DEDUP_REMOVED lines=9> */
[----:B------:R-:W-:-:S04]  /*2840*/  IMAD.WIDE.U32 R4, R48, R61, RZ ;  /* 0x0000003d30047225 */ /* 0x000fc800078e00ff */
[----:B------:R-:W-:Y:S02]  /*2850*/  IMAD.IADD R111, R7, 0x1, R9 ;  /* 0x00000001076f7824 */ /* 0x000fe400078e0209 */
        /* <DEDUP_REMOVED lines=31> */
.L_x_2012:
[----:B------:R-:W-:Y:S05]  /*2a50*/  BSYNC B1 ;  /* 0x0000000000017941 */ /* 0x000fea0003800000 */
.L_x_2011:
[----:B------:R-:W-:Y:S01]  /*2a60*/  ISETP.GE.AND P5, PT, R232, R101, PT ;  /* 0x00000065e800720c */ /* 0x000fe20003fa6270 */
[----:B------:R-:W-:Y:S01]  /*2a70*/  BSSY B1, `(.L_x_2013) ;  /* 0x000001c000017945 */ /* 0x000fe20003800000 */
[----:B------:R-:W-:Y:S02]  /*2a80*/  CS2R R26, SRZ ;  /* 0x00000000001a7805 */ /* 0x000fe4000001ff00 */
[----:B0-----:R-:W-:Y:S01]  /*2a90*/  CS2R R8, SRZ ;  /* 0x0000000000087805 */ /* 0x001fe2000001ff00 */
[----:B-----5:R-:W-:Y:S01]  /*2aa0*/  IMAD.MOV.U32 R102, RZ, RZ, R34 ;  /* 0x000000ffff667224 */ /* 0x020fe200078e0022 */
[----:B------:R-:W-:Y:S01]  /*2ab0*/  CS2R R24, SRZ ;  /* 0x0000000000187805 */ /* 0x000fe2000001ff00 */
[----:B------:R-:W-:-:S06]  /*2ac0*/  IMAD.MOV.U32 R103, RZ, RZ, R35 ;  /* 0x000000ffff677224 */ /* 0x000fcc00078e0023 */
        /* <DEDUP_REMOVED lines=22> */
.L_x_2014:
[----:B------:R-:W-:Y:S05]  /*2c30*/  BSYNC B1 ;  /* 0x0000000000017941 */ /* 0x000fea0003800000 */
.L_x_2013:
[----:B0-----:R-:W-:Y:S01]  /*2c40*/  IMAD.MOV.U32 R4, RZ, RZ, R38 ;  /* 0x000000ffff047224 */ /* 0x001fe200078e0026 */
[----:B------:R-:W-:Y:S01]  /*2c50*/  ISETP.NE.AND P3, PT, R202, 0x3, PT ;  /* 0x00000003ca00780c */ /* 0x000fe20003f65270 */
[----:B------:R-:W-:Y:S01]  /*2c60*/  IMAD.MOV.U32 R5, RZ, RZ, R39 ;  /* 0x000000ffff057224 */ /* 0x000fe200078e0027 */
[----:B------:R-:W-:Y:S01]  /*2c70*/  PRMT R118, R102, 0x5410, R103 ;  /* 0x0000541066767816 */ /* 0x000fe20000000067 */
[----:B------:R-:W-:Y:S02]  /*2c80*/  IMAD.MOV.U32 R6, RZ, RZ, R36 ;  /* 0x000000ffff067224 */ /* 0x000fe400078e0024 */
[----:B------:R-:W-:Y:S01]  /*2c90*/  IMAD.MOV.U32 R7, RZ, RZ, R37 ;  /* 0x000000ffff077224 */ /* 0x000fe200078e0025 */
[----:B------:R-:W-:Y:S01]  /*2ca0*/  PRMT R109, R4, 0x5410, R5 ;  /* 0x00005410046d7816 */ /* 0x000fe20000000005 */
[----:B------:R-:W-:Y:S01]  /*2cb0*/  IMAD.MOV.U32 R5, RZ, RZ, R33 ;  /* 0x000000ffff057224 */ /* 0x000fe200078e0021 */
[----:B------:R-:W-:Y:S02]  /*2cc0*/  MOV R4, R32 ;  /* 0x0000002000047202 */ /* 0x000fe40000000f00 */
[----:B------:R-:W-:Y:S01]  /*2cd0*/  PRMT R115, R6, 0x5410, R7 ;  /* 0x0000541006737816 */ /* 0x000fe20000000007 */
[----:B-----5:R-:W-:Y:S01]  /*2ce0*/  IMAD.MOV.U32 R6, RZ, RZ, R26 ;  /* 0x000000ffff067224 */ /* 0x020fe200078e001a */
[----:B------:R-:W-:Y:S01]  /*2cf0*/  PRMT R119, R4, 0x5410, R5 ;  /* 0x0000541004777816 */ /* 0x000fe20000000005 */
[----:B------:R-:W-:-:S02]  /*2d00*/  IMAD.MOV.U32 R4, RZ, RZ, R10 ;  /* 0x000000ffff047224 */ /* 0x000fc400078e000a */
[----:B------:R-:W-:Y:S01]  /*2d10*/  IMAD.MOV.U32 R5, RZ, RZ, R11 ;  /* 0x000000ffff057224 */ /* 0x000fe200078e000b */
[----:B------:R-:W-:Y:S01]  /*2d20*/  PRMT R107, R107, 0x5410, R6 ;  /* 0x000054106b6b7816 */ /* 0x000fe20000000006 */
[----:B------:R-:W-:Y:S02]  /*2d30*/  IMAD.MOV.U32 R7, RZ, RZ, R27 ;  /* 0x000000ffff077224 */ /* 0x000fe400078e001b */
[----:B------:R-:W-:Y:S01]  /*2d40*/  IMAD.MOV.U32 R6, RZ, RZ, R24 ;  /* 0x000000ffff067224 */ /* 0x000fe200078e0018 */
[----:B------:R-:W-:Y:S01]  /*2d50*/  PRMT R102, R4, 0x5410, R5 ;  /* 0x0000541004667816 */ /* 0x000fe20000000005 */
[----:B------:R-:W-:Y:S01]  /*2d60*/  IMAD.MOV.U32 R4, RZ, RZ, R8 ;  /* 0x000000ffff047224 */ /* 0x000fe200078e0008 */
[----:B------:R-:W-:Y:S01]  /*2d70*/  PRMT R106, R7, 0x7610, R106 ;  /* 0x00007610076a7816 */ /* 0x000fe2000000006a */
[----:B------:R-:W-:Y:S01]  /*2d80*/  IMAD.MOV.U32 R5, RZ, RZ, R9 ;  /* 0x000000ffff057224 */ /* 0x000fe200078e0009 */
[----:B------:R-:W-:Y:S01]  /*2d90*/  PRMT R107, R6, 0x7610, R107 ;  /* 0x00007610066b7816 */ /* 0x000fe2000000006b */
[----:B------:R-:W-:-:S03]  /*2da0*/  IMAD.MOV.U32 R7, RZ, RZ, R25 ;  /* 0x000000ffff077224 */ /* 0x000fc600078e0019 */
[----:B------:R-:W-:Y:S02]  /*2db0*/  PRMT R103, R4, 0x5410, R5 ;  /* 0x0000541004677816 */ /* 0x000fe40000000005 */
[----:B------:R-:W-:Y:S01]  /*2dc0*/  PRMT R106, R106, 0x5410, R7 ;  /* 0x000054106a6a7816 */ /* 0x000fe20000000007 */
[----:B------:R-:W-:Y:S06]  /*2dd0*/  @!P3 BRA `(.L_x_2015) ;  /* 0x000000000004b947 */ /* 0x000fec0003800000 */
[----:B------:R-:W-:Y:S01]  /*2de0*/  BPT.TRAP 0x1 ;  /* 0x000000040000795c */ /* 0x000fe20000300000 */
.L_x_2015:
[----:B------:R-:W-:Y:S01]  /*2df0*/  IMAD R90, R22, 0x8, R17 ;  /* 0x00000008165a7824 */ /* 0x000fe200078e0211 */
[----:B------:R-:W-:Y:S01]  /*2e00*/  SHF.L.U32 R111, R203, 0x1f, RZ ;  /* 0x0000001fcb6f7819 */ /* 0x000fe200000006ff */
[----:B------:R-:W-:Y:S03]  /*2e10*/  BSSY B1, `(.L_x_2016) ;  /* 0x0000003000017945 */ /* 0x000fe60003800000 */
[----:B------:R-:W0:Y:S02]  /*2e20*/  SYNCS.PHASECHK.TRANS64.TRYWAIT P6, [R90+URZ+0x22890], R111 ;  /* 0x0228906f5a0075a7 */ /* 0x000e2400080c017f */
[----:B0-----:R-:W-:Y:S05]  /*2e30*/  @!P6 BRA `(.L_x_2017) ;  /* 0x000001bc0074e947 */ /* 0x001fea0003800000 */
.L_x_2323:
[----:B------:R-:W-:Y:S05]  /*2e40*/  BSYNC B1 ;  /* 0x0000000000017941 */ /* 0x000fea0003800000 */
.L_x_2016:
        /* <DEDUP_REMOVED lines=8> */
[--C-:B------:R-:W-:Y:S02]  /*2ed0*/  SHF.R.U64 R38, R38, 0x10, R39.reuse ;  /* 0x0000001026267819 */ /* 0x100fe40000001227 */
[----:B------:R-:W-:Y:S02]  /*2ee0*/  SHF.R.U32.HI R110, RZ, 0x10, R39 ;  /* 0x00000010ff6e7819 */ /* 0x000fe40000011627 */
[--C-:B------:R-:W-:Y:S01]  /*2ef0*/  SHF.R.U64 R39, R36, 0x10, R37.reuse ;  /* 0x0000001024277819 */ /* 0x100fe20000001225 */
[----:B------:R-:W-:Y:S01]  /*2f00*/  HADD2.F32 R38, -RZ, R38.H0_H0 ;  /* 0x20000026ff267230 */ /* 0x000fe20000004100 */
[----:B------:R-:W-:Y:S01]  /*2f10*/  SHF.R.U32.HI R112, RZ, 0x10, R37 ;  /* 0x00000010ff707819 */ /* 0x000fe20000011625 */
[----:B--2---:R-:W-:Y:S01]  /*2f20*/  HADD2.F32 R37, -RZ, R7.H1_H1 ;  /* 0x30000007ff257230 */ /* 0x004fe20000004100 */
[----:B------:R-:W-:Y:S01]  /*2f30*/  MOV R36, R6 ;  /* 0x0000000600247202 */ /* 0x000fe20000000f00 */
[----:B------:R-:W-:Y:S02]  /*2f40*/  HADD2.F32 R39, -RZ, R39.H0_H0 ;  /* 0x20000027ff277230 */ /* 0x000fe40000004100 */
[----:B------:R-:W-:-:S02]  /*2f50*/  HADD2.F32 R6, -RZ, R5.H1_H1 ;  /* 0x30000005ff067230 */ /* 0x000fc40000004100 */
[----:B------:R-:W-:Y:S02]  /*2f60*/  HADD2.F32 R5, -RZ, R5.H0_H0 ;  /* 0x20000005ff057230 */ /* 0x000fe40000004100 */
[----:B------:R-:W-:Y:S02]  /*2f70*/  HADD2.F32 R112, -RZ, R112.H0_H0 ;  /* 0x20000070ff707230 */ /* 0x000fe40000004100 */
        /* <DEDUP_REMOVED lines=15> */
[----:B------:R-:W-:-:S02]  /*3070*/  HADD2.F32 R36, -RZ, R36.H0_H0 ;  /* 0x20000024ff247230 */ /* 0x000fc40000004100 */
[-C--:B------:R-:W-:Y:S01]  /*3080*/  FMUL.FTZ R115, R6, R39.reuse ;  /* 0x0000002706737220 */ /* 0x080fe20000410000 */
[--C-:B------:R-:W-:Y:S02]  /*3090*/  HADD2.F32 R7, -RZ, R109.reuse.H0_H0 ;  /* 0x2000006dff077230 */ /* 0x100fe40000004100 */
[----:B------:R-:W-:Y:S02]  /*30a0*/  HADD2.F32 R37, -RZ, R109.H1_H1 ;  /* 0x3000006dff257230 */ /* 0x000fe40000004100 */
[CC--:B------:R-:W-:Y:S01]  /*30b0*/  FMUL.FTZ R109, R5.reuse, R38.reuse ;  /* 0x00000026056d7220 */ /* 0x0c0fe20000410000 */
[----:B------:R-:W-:Y:S01]  /*30c0*/  FMUL.FTZ R38, R4, R38 ;  /* 0x0000002604267220 */ /* 0x000fe20000410000 */
[----:B------:R-:W-:Y:S02]  /*30d0*/  FMUL.FTZ R39, R36, R39 ;  /* 0x0000002724277220 */ /* 0x000fe40000410000 */
        /* <DEDUP_REMOVED lines=8> */
.L_x_2023:
[----:B------:R-:W-:Y:S05]  /*3160*/  BSYNC B3 ;  /* 0x0000000000037941 */ /* 0x000fea0003800000 */
.L_x_2022:
[----:B--2---:R1:W-:Y:S02]  /*3170*/  STG.E.128 desc[UR52][R14.64], R4 ;  /* 0x000000040e007986 */ /* 0x0043e4000c101d34 */
.L_x_2021:
[----:B------:R-:W-:Y:S05]  /*3180*/  BSYNC B2 ;  /* 0x0000000000027941 */ /* 0x000fea0003800000 */
.L_x_2020:
        /* <DEDUP_REMOVED lines=47> */
.L_x_2025:
[----:B------:R-:W-:Y:S05]  /*3480*/  BSYNC B2 ;  /* 0x0000000000027941 */ /* 0x000fea0003800000 */
.L_x_2024:
[----:B--2---:R2:W-:Y:S02]  /*3490*/  STG.E.128 desc[UR52][R14.64+0x40], R4 ;  /* 0x000040040e007986 */ /* 0x0045e4000c101d34 */
.L_x_2019:
[----:B------:R-:W-:Y:S05]  /*34a0*/  BSYNC B1 ;  /* 0x0000000000017941 */ /* 0x000fea0003800000 */
.L_x_2018:
        /* <DEDUP_REMOVED lines=48> */
.L_x_2030:
[----:B------:R-:W-:Y:S05]  /*37b0*/  BSYNC B2 ;  /* 0x0000000000027941 */ /* 0x000fea0003800000 */
.L_x_2029:
[----:B--2---:R3:W-:Y:S02]  /*37c0*/  STG.E.128 desc[UR52][R12.64], R4 ;  /* 0x000000040c007986 */ /* 0x0047e4000c101d34 */
.L_x_2028:
[----:B------:R-:W-:Y:S05]  /*37d0*/  BSYNC B1 ;  /* 0x0000000000017941 */ /* 0x000fea0003800000 */
.L_x_2027:
        /* <DEDUP_REMOVED lines=47> */
.L_x_2032:
[----:B------:R-:W-:Y:S05]  /*3ad0*/  BSYNC B1 ;  /* 0x0000000000017941 */ /* 0x000fea0003800000 */
.L_x_2031:
[----:B--2---:R4:W-:Y:S01]  /*3ae0*/  STG.E.128 desc[UR52][R12.64+0x40], R4 ;  /* 0x000040040c007986 */ /* 0x0049e2000c101d34 */
[----:B------:R-:W-:Y:S05]  /*3af0*/  BRA `(.L_x_2026) ;  /* 0x0000001400607947 */ /* 0x000fea0003800000 */
.L_x_2010:
[----:B------:R-:W-:Y:S02]  /*3b00*/  ISETP.GE.AND P3, PT, R232, R101, PT ;  /* 0x00000065e800720c */ /* 0x000fe40003f66270 */
[----:B------:R-:W-:Y:S02]  /*3b10*/  CS2R R14, SRZ ;  /* 0x00000000000e7805 */ /* 0x000fe4000001ff00 */
[----:B------:R-:W-:Y:S02]  /*3b20*/  CS2R R12, SRZ ;  /* 0x00000000000c7805 */ /* 0x000fe4000001ff00 */
[----:B------:R-:W-:Y:S02]  /*3b30*/  CS2R R26, SRZ ;  /* 0x00000000001a7805 */ /* 0x000fe4000001ff00 */
[----:B------:R-:W-:Y:S02]  /*3b40*/  ISETP.GE.OR P3, PT, R18, R105, P3 ;  /* 0x000000691200720c */ /* 0x000fe40001f66670 */
[----:B------:R-:W-:-:S11]  /*3b50*/  CS2R R24, SRZ ;  /* 0x0000000000187805 */ /* 0x000fd6000001ff00 */
        /* <DEDUP_REMOVED lines=12> */
[----:B--2---:R-:W-:-:S04]  /*3c20*/  @!P4 LEA R32, P5, R6, R32, 0x1 ;  /* 0x000000200620c211 */ /* 0x004fc800078a08ff */
[----:B------:R-:W-:Y:S02]  /*3c30*/  @!P4 LEA.HI.X R33, R6, R33, R7, 0x1, P5 ;  /* 0x000000210621c211 */ /* 0x000fe400028f0c07 */
[----:B------:R-:W-:-:S03]  /*3c40*/  @!P4 IADD3 R4, P5, R44, R4, RZ ;  /* 0x000000042c04c210 */ /* 0x000fc60007fbe0ff */
[----:B------:R-:W2:Y:S02]  /*3c50*/  @!P4 LDG.E.128 R12, desc[UR52][R32.64] ;  /* 0x00000034200cc981 */ /* 0x000ea4000c1e1d00 */
[----:B------:R-:W-:Y:S01]  /*3c60*/  @!P4 IMAD.X R6, R113, 0x1, R73, P5 ;  /* 0x000000017106c824 */ /* 0x000fe200028e0649 */
[----:B---3--:R-:W-:-:S04]  /*3c70*/  @!P4 LEA R34, P5, R4, R34, 0x1 ;  /* 0x000000220422c211 */ /* 0x008fc800078a08ff */
[----:B------:R-:W-:-:S05]  /*3c80*/  @!P4 LEA.HI.X R35, R4, R35, R6, 0x1, P5 ;  /* 0x000000230423c211 */ /* 0x000fca00028f0c06 */
[----:B------:R3:W4:Y:S01]  /*3c90*/  @!P4 LDG.E.128 R24, desc[UR52][R34.64] ;  /* 0x000000342218c981 */ /* 0x000722000c1e1d00 */
[C---:B0-----:R-:W-:Y:S02]  /*3ca0*/  @!P3 LEA R36, P4, R5.reuse, R36, 0x1 ;  /* 0x000000240524b211 */ /* 0x041fe400078808ff */
[----:B------:R-:W-:Y:S02]  /*3cb0*/  CS2R R6, SRZ ;  /* 0x0000000000067805 */ /* 0x000fe4000001ff00 */
[----:B------:R-:W-:Y:S02]  /*3cc0*/  @!P3 LEA.HI.X R37, R5, R37, R10, 0x1, P4 ;  /* 0x000000250525b211 */ /* 0x000fe400020f0c0a */
[----:B------:R-:W-:Y:S02]  /*3cd0*/  CS2R R4, SRZ ;  /* 0x0000000000047805 */ /* 0x000fe4000001ff00 */
[----:B-1----:R-:W-:Y:S02]  /*3ce0*/  @!P3 LEA R38, P4, R8, R38, 0x1 ;  /* 0x000000260826b211 */ /* 0x002fe400078808ff */
[----:B------:R-:W-:-:S02]  /*3cf0*/  CS2R R10, SRZ ;  /* 0x00000000000a7805 */ /* 0x000fc4000001ff00 */
[----:B------:R-:W-:Y:S01]  /*3d00*/  @!P3 LEA.HI.X R39, R8, R39, R9, 0x1, P4 ;  /* 0x000000270827b211 */ /* 0x000fe200020f0c09 */
[----:B------:R-:W5:Y:S01]  /*3d10*/  @!P3 LDG.E.128 R4, desc[UR52][R36.64] ;  /* 0x000000342404b981 */ /* 0x000f62000c1e1d00 */
[----:B------:R-:W-:-:S06]  /*3d20*/  CS2R R8, SRZ ;  /* 0x0000000000087805 */ /* 0x000fcc000001ff00 */
[----:B------:R-:W5:Y:S01]  /*3d30*/  @!P3 LDG.E.128 R8, desc[UR52][R38.64] ;  /* 0x000000342608b981 */ /* 0x000f62000c1e1d00 */
[----:B------:R-:W-:Y:S02]  /*3d40*/  ISETP.NE.AND P3, PT, R202, 0x3, PT ;  /* 0x00000003ca00780c */ /* 0x000fe40003f65270 */
[----:B------:R-:W-:Y:S01]  /*3d50*/  ISETP.GE.AND P4, PT, R18, R105, PT ;  /* 0x000000691200720c */ /* 0x000fe20003f86270 */
[----:B--2---:R-:W-:Y:S02]  /*3d60*/  IMAD.MOV.U32 R32, RZ, RZ, R14 ;  /* 0x000000ffff207224 */ /* 0x004fe400078e000e */
[----:B---3--:R-:W-:Y:S02]  /*3d70*/  IMAD.MOV.U32 R34, RZ, RZ, R12 ;  /* 0x000000ffff227224 */ /* 0x008fe400078e000c */
[----:B------:R-:W-:Y:S02]  /*3d80*/  IMAD.MOV.U32 R35, RZ, RZ, R13 ;  /* 0x000000ffff237224 */ /* 0x000fe400078e000d */
[----:B------:R-:W-:Y:S01]  /*3d90*/  IMAD.MOV.U32 R33, RZ, RZ, R15 ;  /* 0x000000ffff217224 */ /* 0x000fe200078e000f */
[----:B------:R-:W-:-:S02]  /*3da0*/  PRMT R121, R32, 0x7610, R121 ;  /* 0x0000761020797816 */ /* 0x000fc40000000079 */
[----:B------:R-:W-:Y:S02]  /*3db0*/  PRMT R133, R34, 0x7610, R133 ;  /* 0x0000761022857816 */ /* 0x000fe40000000085 */
[----:B------:R-:W-:Y:S01]  /*3dc0*/  PRMT R123, R35, 0x7610, R123 ;  /* 0x00007610237b7816 */ /* 0x000fe2000000007b */
[----:B----4-:R-:W-:Y:S01]  /*3dd0*/  IMAD.MOV.U32 R32, RZ, RZ, R26 ;  /* 0x000000ffff207224 */ /* 0x010fe200078e001a */
        /* <DEDUP_REMOVED lines=8> */
[----:B-----5:R-:W-:Y:S02]  /*3e60*/  IMAD.MOV.U32 R32, RZ, RZ, R6 ;  /* 0x000000ffff207224 */ /* 0x020fe400078e0006 */
[----:B------:R-:W-:Y:S02]  /*3e70*/  IMAD.MOV.U32 R33, RZ, RZ, R7 ;  /* 0x000000ffff217224 */ /* 0x000fe400078e0007 */
[----:B------:R-:W-:Y:S02]  /*3e80*/  IMAD.MOV.U32 R34, RZ, RZ, R4 ;  /* 0x000000ffff227224 */ /* 0x000fe400078e0004 */
[----:B------:R-:W-:Y:S01]  /*3e90*/  IMAD.MOV.U32 R35, RZ, RZ, R5 ;  /* 0x000000ffff237224 */ /* 0x000fe200078e0005 */
[----:B------:R-:W-:Y:S01]  /*3ea0*/  PRMT R110, R32, 0x5410, R33 ;  /* 0x00005410206e7816 */ /* 0x000fe20000000021 */
[----:B------:R-:W-:-:S02]  /*3eb0*/  IMAD.MOV.U32 R32, RZ, RZ, R10 ;  /* 0x000000ffff207224 */ /* 0x000fc400078e000a */
[----:B------:R-:W-:Y:S01]  /*3ec0*/  IMAD.MOV.U32 R33, RZ, RZ, R11 ;  /* 0x000000ffff217224 */ /* 0x000fe200078e000b */
[----:B------:R-:W-:Y:S01]  /*3ed0*/  PRMT R112, R34, 0x5410, R35 ;  /* 0x0000541022707816 */ /* 0x000fe20000000023 */
[----:B------:R-:W-:Y:S02]  /*3ee0*/  IMAD.MOV.U32 R34, RZ, RZ, R8 ;  /* 0x000000ffff227224 */ /* 0x000fe400078e0008 */
[----:B------:R-:W-:Y:S01]  /*3ef0*/  IMAD.MOV.U32 R35, RZ, RZ, R9 ;  /* 0x000000ffff237224 */ /* 0x000fe200078e0009 */
[----:B------:R-:W-:-:S04]  /*3f00*/  PRMT R114, R32, 0x5410, R33 ;  /* 0x0000541020727816 */ /* 0x000fc80000000021 */
[----:B------:R-:W-:Y:S01]  /*3f10*/  PRMT R116, R34, 0x5410, R35 ;  /* 0x0000541022747816 */ /* 0x000fe20000000023 */
[----:B------:R-:W-:Y:S06]  /*3f20*/  @!P3 BRA `(.L_x_2033) ;  /* 0x000000000004b947 */ /* 0x000fec0003800000 */
[----:B------:R-:W-:Y:S01]  /*3f30*/  BPT.TRAP 0x1 ;  /* 0x000000040000795c */ /* 0x000fe20000300000 */
.L_x_2033:
[----:B------:R-:W-:Y:S01]  /*3f40*/  IMAD R90, R22, 0x8, R17 ;  /* 0x00000008165a7824 */ /* 0x000fe200078e0211 */
[----:B------:R-:W-:Y:S01]  /*3f50*/  SHF.L.U32 R111, R203, 0x1f, RZ ;  /* 0x0000001fcb6f7819 */ /* 0x000fe200000006ff */
[----:B------:R-:W0:Y:S01]  /*3f60*/  LDC R113, c[0x0][0x2e4] ;  /* 0x0000b900ff717b82 */ /* 0x000e220000000800 */
[----:B------:R-:W-:Y:S01]  /*3f70*/  BSSY B1, `(.L_x_2034) ;  /* 0x0000006000017945 */ /* 0x000fe20003800000 */
[----:B------:R-:W-:Y:S01]  /*3f80*/  IMAD.MOV.U32 R107, RZ, RZ, R109 ;  /* 0x000000ffff6b7224 */ /* 0x000fe200078e006d */
[----:B------:R-:W1:Y:S05]  /*3f90*/  SYNCS.PHASECHK.TRANS64.TRYWAIT P5, [R90+URZ+0x22890], R111 ;  /* 0x0228906f5a0075a7 */ /* 0x000e6a00080a017f */
[----:B------:R-:W2:Y:S01]  /*3fa0*/  LDC.64 R104, c[0x0][0x2f0] ;  /* 0x0000bc00ff687b82 */ /* 0x000ea20000000a00 */
[----:B0-----:R-:W-:Y:S01]  /*3fb0*/  IADD3 R115, -R78, R113, RZ ;  /* 0x000000714e737210 */ /* 0x001fe20007ffe1ff */
[----:B-1----:R-:W-:Y:S06]  /*3fc0*/  @!P5 BRA `(.L_x_2035) ;  /* 0x000001ac0024d947 */ /* 0x002fec0003800000 */
.L_x_2324:
[----:B------:R-:W-:Y:S05]  /*3fd0*/  BSYNC B1 ;  /* 0x0000000000017941 */ /* 0x000fea0003800000 */
.L_x_2034:
        /* <DEDUP_REMOVED lines=11> */
[----:B------:R-:W-:Y:S01]  /*4090*/  LEA.HI R33, R33, R32, RZ, 0x4 ;  /* 0x0000002021217211 */ /* 0x000fe200078f20ff */
[----:B------:R-:W-:Y:S01]  /*40a0*/  IMAD R32, R22, 0x1800, R69 ;  /* 0x0000180016207824 */ /* 0x000fe200078e0245 */
[----:B------:R-:W-:Y:S02]  /*40b0*/  IADD3.X R118, R97, R120, R64, P5, P6 ;  /* 0x0000007861767210 */ /* 0x000fe40002fec440 */
[----:B------:R-:W-:Y:S01]  /*40c0*/  LEA.HI.SX32 R33, R33, R70, 0x1c ;  /* 0x0000004621217211 */ /* 0x000fe200078fe2ff */
[----:B------:R-:W-:-:S04]  /*40d0*/  IMAD R32, R32, 0x2, R17 ;  /* 0x0000000220207824 */ /* 0x000fc800078e0211 */
[----:B------:R-:W-:-:S05]  /*40e0*/  IMAD.SHL.U32 R119, R33, 0x8, RZ ;  /* 0x0000000821777824 */ /* 0x000fca00078e00ff */
[----:B------:R-:W-:-:S04]  /*40f0*/  LOP3.LUT R33, R89, 0x38, R119, 0xf8, !PT ;  /* 0x0000003859217812 */ /* 0x000fc800078ef877 */
[----:B------:R-:W-:-:S05]  /*4100*/  LOP3.LUT R33, R33, R82, RZ, 0x3c, !PT ;  /* 0x0000005221217212 */ /* 0x000fca00078e3cff */
[----:B------:R-:W-:-:S04]  /*4110*/  IMAD R33, R220, 0x200, R33 ;  /* 0x00000200dc217824 */ /* 0x000fc800078e0221 */
        /* <DEDUP_REMOVED lines=69> */
[----:B------:R-:W-:-:S02]  /*4570*/  HADD2.F32 R25, -RZ, R129.H0_H0 ;  /* 0x20000081ff197230 */ /* 0x000fc40000004100 */
[----:B------:R-:W-:Y:S02]  /*4580*/  HADD2.F32 R12, -RZ, R34.H0_H0 ;  /* 0x20000022ff0c7230 */ /* 0x000fe40000004100 */
        /* <DEDUP_REMOVED lines=11> */
[----:B------:R-:W-:Y:S01]  /*4640*/  FFMA.FTZ R25, R38, R15, R25 ;  /* 0x0000000f26197223 */ /* 0x000fe20000010019 */
[----:B------:R-:W-:-:S02]  /*4650*/  IMAD.MOV.U32 R33, RZ, RZ, R122 ;  /* 0x000000ffff217224 */ /* 0x000fc400078e007a */
[----:B------:R-:W-:Y:S01]  /*4660*/  F2FP.F16.F32.PACK_AB R34, R34, R35 ;  /* 0x000000232222723e */ /* 0x000fe200000000ff */
[----:B------:R-:W-:Y:S01]  /*4670*/  IMAD.MOV.U32 R35, RZ, RZ, R125 ;  /* 0x000000ffff237224 */ /* 0x000fe200078e007d */
[----:B------:R-:W-:-:S07]  /*4680*/  F2FP.F16.F32.PACK_AB R38, R25, R26 ;  /* 0x0000001a1926723e */ /* 0x000fce00000000ff */
.L_x_2039:
[----:B------:R-:W-:Y:S05]  /*4690*/  BSYNC B2 ;  /* 0x0000000000027941 */ /* 0x000fea0003800000 */
.L_x_2038:
        /* <DEDUP_REMOVED lines=12> */
.L_x_2037:
[----:B------:R-:W-:Y:S05]  /*4760*/  BSYNC B1 ;  /* 0x0000000000017941 */ /* 0x000fea0003800000 */
.L_x_2036:
[C---:B------:R-:W-:Y:S01]  /*4770*/  ISETP.GE.OR P5, PT, R232.reuse, R101, P1 ;  /* 0x00000065e800720c */ /* 0x040fe20000fa6670 */
        /* <DEDUP_REMOVED lines=20> */
[----:B------:R-:W-:Y:S02]  /*48c0*/  IMAD R14, R22, 0x1800, R13 ;  /* 0x00001800160e7824 */ /* 0x000fe400078e020d */
[--C-:B------:R-:W-:Y:S02]  /*48d0*/  IMAD R12, R12, 0x2, R17.reuse ;  /* 0x000000020c0c7824 */ /* 0x100fe400078e0211 */
[----:B------:R-:W-:-:S04]  /*48e0*/  IMAD R24, R14, 0x2, R17 ;  /* 0x000000020e187824 */ /* 0x000fc800078e0211 */
        /* <DEDUP_REMOVED lines=66> */
[----:B------:R-:W-:Y:S01]  /*4d10*/  FMUL.FTZ R15, R5, R114 ;  /* 0x00000072050f7220 */ /* 0x000fe20000410000 */
        /* <DEDUP_REMOVED lines=13> */
[----:B------:R-:W-:-:S02]  /*4df0*/  F2FP.F16.F32.PACK_AB R27, R105, R104 ;  /* 0x00000068691b723e */ /* 0x000fc400000000ff */
[----:B------:R-:W-:Y:S02]  /*4e00*/  MOV R13, R36 ;  /* 0x00000024000d7202 */ /* 0x000fe40000000f00 */
[----:B------:R-:W-:Y:S01]  /*4e10*/  F2FP.F16.F32.PACK_AB R14, R14, R15 ;  /* 0x0000000f0e0e723e */ /* 0x000fe200000000ff */
[----:B------:R-:W-:Y:S01]  /*4e20*/  IMAD.MOV.U32 R15, RZ, RZ, R10 ;  /* 0x000000ffff0f7224 */ /* 0x000fe200078e000a */
[----:B------:R-:W-:-:S07]  /*4e30*/  F2FP.F16.F32.PACK_AB R26, R9, R114 ;  /* 0x00000072091a723e */ /* 0x000fce00000000ff */
.L_x_2041:
[----:B------:R-:W-:Y:S05]  /*4e40*/  BSYNC B1 ;  /* 0x0000000000017941 */ /* 0x000fea0003800000 */
.L_x_2040:
        /* <DEDUP_REMOVED lines=10> */
.L_x_2009:
[----:B------:R-:W-:-:S13]  /*4ef0*/  ISETP.NE.AND P3, PT, R202, 0x3, PT ;  /* 0x00000003ca00780c */ /* 0x000fda0003f65270 */
[----:B------:R-:W-:Y:S05]  /*4f00*/  @!P3 BRA `(.L_x_2042) ;  /* 0x000000000004b947 */ /* 0x000fea0003800000 */
[----:B------:R-:W-:Y:S01]  /*4f10*/  BPT.TRAP 0x1 ;  /* 0x000000040000795c */ /* 0x000fe20000300000 */
.L_x_2042:
[----:B------:R-:W-:Y:S01]  /*4f20*/  IMAD R90, R22, 0x8, R17 ;  /* 0x00000008165a7824 */ /* 0x000fe200078e0211 */
[----:B------:R-:W-:Y:S01]  /*4f30*/  SHF.L.U32 R111, R203, 0x1f, RZ ;  /* 0x0000001fcb6f7819 */ /* 0x000fe200000006ff */
[----:B------:R-:W-:Y:S01]  /*4f40*/  IMAD R101, R61, -0x60, R60 ;  /* 0xffffffa03d657824 */ /* 0x000fe200078e023c */
[----:B------:R-:W-:Y:S02]  /*4f50*/  BSSY B1, `(.L_x_2043) ;  /* 0x0000004000017945 */ /* 0x000fe40003800000 */
[----:B------:R-:W0:Y:S02]  /*4f60*/  SYNCS.PHASECHK.TRANS64.TRYWAIT P4, [R90+URZ+0x22890], R111 ;  /* 0x0228906f5a0075a7 */ /* 0x000e24000808017f */
[----:B------:R-:W-:Y:S01]  /*4f70*/  VIMNMX R101, R101, 0x60, PT ;  /* 0x0000006065657848 */ /* 0x000fe20003fe0100 */
[----:B0-----:R-:W-:Y:S06]  /*4f80*/  @!P4 BRA `(.L_x_2044) ;  /* 0x0000019c0048c947 */ /* 0x001fec0003800000 */
.L_x_2325:
[----:B------:R-:W-:Y:S05]  /*4f90*/  BSYNC B1 ;  /* 0x0000000000017941 */ /* 0x000fea0003800000 */
.L_x_2043:
        /* <DEDUP_REMOVED lines=8> */
.L_x_2046:
[----:B------:R-:W-:Y:S05]  /*5020*/  BSYNC B1 ;  /* 0x0000000000017941 */ /* 0x000fea0003800000 */
.L_x_2045:
[----:B------:R-:W-:Y:S05]  /*5030*/  @P4 BRA `(.L_x_2026) ;  /* 0x0000000000104947 */ /* 0x000fea0003800000 */
[----:B-1----:R-:W1:Y:S04]  /*5040*/  @!P1 LDS.128 R4, [R108+0x2000] ;  /* 0x002000006c049984 */ /* 0x002e680000000c00 */
[----:B------:R-:W2:Y:S04]  /*5050*/  @!P2 LDS.128 R8, [R104+0x2000] ;  /* 0x002000006808a984 */ /* 0x000ea80000000c00 */
[----:B-1----:R1:W-:Y:S04]  /*5060*/  @!P1 STG.E.128 desc[UR52][R12.64], R4 ;  /* 0x000000040c009986 */ /* 0x0023e8000c101d34 */
[----:B--2---:R1:W-:Y:S02]  /*5070*/  @!P2 STG.E.128 desc[UR52][R12.64+0x40], R8 ;  /* 0x000040080c00a986 */ /* 0x0043e4000c101d34 */
.L_x_2026:
[----:B------:R-:W-:Y:S05]  /*5080*/  BSYNC B0 ;  /* 0x0000000000007941 */ /* 0x000fea0003800000 */
.L_x_2008:
        /* <DEDUP_REMOVED lines=12> */
[----:B------:R-:W-:-:S05]  /*5150*/  @!P4 VIADD R4, R90, 0x228a0 ;  /* 0x000228a05a04c836 */ /* 0x000fca0000000000 */
[----:B------:R-:W-:-:S04]  /*5160*/  @!P4 PRMT R4, RZ, 0x654, R4 ;  /* 0x00000654ff04c816 */ /* 0x000fc80000000004 */
[----:B------:R1:W-:Y:S01]  /*5170*/  @!P4 SYNCS.ARRIVE.TRANS64.RED.A1T0 RZ, [R4+URZ], RZ ;  /* 0x000000ff04ffc9a7 */ /* 0x0003e2000810043f */
[----:B------:R-:W-:Y:S05]  /*5180*/  @!P3 BRA `(.L_x_2048) ;  /* 0x000000000004b947 */ /* 0x000fea0003800000 */
[----:B------:R-:W-:Y:S01]  /*5190*/  BPT.TRAP 0x1 ;  /* 0x000000040000795c */ /* 0x000fe20000300000 */
.L_x_2048:
[----:B------:R-:W-:Y:S05]  /*51a0*/  BSYNC B0 ;  /* 0x0000000000007941 */ /* 0x000fea0003800000 */
.L_x_2047:
[----:B------:R-:W2:Y:S01]  /*51b0*/  SYNCS.PHASECHK.TRANS64.TRYWAIT P3, [R90+URZ+0x228b0], R111 ;  /* 0x0228b06f5a0075a7 */ /* 0x000ea2000806017f */
[----:B------:R-:W-:Y:S01]  /*51c0*/  ULDC UR50, c[0x0][0x310] ;  /* 0x0000c40000327ab9 */ /* 0x000fe20000000800 */
[----:B------:R-:W-:Y:S01]  /*51d0*/  ULDC.64 UR48, c[0x0][0x318] ;  /* 0x0000c60000307ab9 */ /* 0x000fe20000000a00 */
[----:B------:R-:W-:Y:S01]  /*51e0*/  ULDC.64 UR46, c[0x0][0x308] ;  /* 0x0000c200002e7ab9 */ /* 0x000fe20000000a00 */
[----:B------:R-:W-:Y:S01]  /*51f0*/  BSSY B0, `(.L_x_2049) ;  /* 0x0000003000007945 */ /* 0x000fe20003800000 */
[----:B------:R-:W-:-:S03]  /*5200*/  IMAD R5, R22, 0x6000, R79 ;  /* 0x0000600016057824 */ /* 0x000fc600078e024f */
[----:B--2---:R-:W-:Y:S05]  /*5210*/  @!P3 BRA `(.L_x_2050) ;  /* 0x0000019800b8b947 */ /* 0x004fea0003800000 */
.L_x_2326:
[----:B------:R-:W-:Y:S05]  /*5220*/  BSYNC B0 ;  /* 0x0000000000007941 */ /* 0x000fea0003800000 */
.L_x_2049:
[----:B------:R-:W-:Y:S01]  /*5230*/  ISETP.GE.AND P3, PT, R23, R101, PT ;  /* 0x000000651700720c */ /* 0x000fe20003f66270 */
[----:B------:R-:W-:Y:S01]  /*5240*/  IMAD.IADD R7, R80, 0x1, R5 ;  /* 0x0000000150077824 */ /* 0x000fe200078e0205 */
[----:B------:R-:W-:Y:S01]  /*5250*/  BSSY B0, `(.L_x_2051) ;  /* 0x0000025000007945 */ /* 0x000fe20003800000 */
[----:B------:R-:W-:Y:S02]  /*5260*/  IMAD R36, R5, 0x2, R62 ;  /* 0x0000000205247824 */ /* 0x000fe400078e023e */
[----:B------:R-:W-:-:S04]  /*5270*/  IMAD.WIDE R32, R61, 0x60, R56 ;  /* 0x000000603d207825 */ /* 0x000fc800078e0238 */
[----:B------:R-:W-:-:S04]  /*5280*/  IMAD R37, R7, 0x2, R62 ;  /* 0x0000000207257824 */ /* 0x000fc800078e023e */
[----:B------:R-:W-:Y:S05]  /*5290*/  @P3 BRA `(.L_x_2052) ;  /* 0x0000000000803947 */ /* 0x000fea0003800000 */
[----:B------:R-:W-:Y:S02]  /*52a0*/  IMAD R7, R33, UR48, RZ ;  /* 0x0000003021077c24 */ /* 0x000fe4000f8e02ff */
[----:B-1----:R-:W-:Y:S02]  /*52b0*/  IMAD.MOV.U32 R4, RZ, RZ, R40 ;  /* 0x000000ffff047224 */ /* 0x002fe400078e0028 */
[----:B------:R-:W-:Y:S02]  /*52c0*/  IMAD.MOV.U32 R5, RZ, RZ, R65 ;  /* 0x000000ffff057224 */ /* 0x000fe400078e0041 */
[C---:B------:R-:W-:Y:S02]  /*52d0*/  IMAD R7, R32.reuse, UR49, R7 ;  /* 0x0000003120077c24 */ /* 0x040fe4000f8e0207 */
[----:B------:R-:W-:-:S04]  /*52e0*/  IMAD.WIDE.U32 R4, R32, UR48, R4 ;  /* 0x0000003020047c25 */ /* 0x000fc8000f8e0004 */
[----:B------:R-:W-:Y:S01]  /*52f0*/  IMAD.IADD R5, R5, 0x1, R7 ;  /* 0x0000000105057824 */ /* 0x000fe200078e0207 */
[----:B------:R-:W-:-:S04]  /*5300*/  LEA R34, P3, R4, UR46, 0x1 ;  /* 0x0000002e04227c11 */ /* 0x000fc8000f8608ff */
[----:B------:R-:W-:Y:S02]  /*5310*/  LEA.HI.X R35, R4, UR47, R5, 0x1, P3 ;  /* 0x0000002f04237c11 */ /* 0x000fe400098f0c05 */
[----:B------:R-:W-:-:S13]  /*5320*/  ISETP.GE.AND P3, PT, R18, UR50, PT ;  /* 0x0000003212007c0c */ /* 0x000fda000bf66270 */
[----:B------:R-:W1:Y:S04]  /*5330*/  @!P3 LDS.128 R4, [R36] ;  /* 0x000000002404b984 */ /* 0x000e680000000c00 */
[----:B-1----:R-:W-:Y:S01]  /*5340*/  @!P3 STG.E.128 desc[UR52][R34.64], R4 ;  /* 0x000000042200b986 */ /* 0x002fe2000c101d34 */
[----:B------:R-:W-:-:S13]  /*5350*/  ISETP.GE.AND P3, PT, R99, UR50, PT ;  /* 0x0000003263007c0c */ /* 0x000fda000bf66270 */
[----:B------:R-:W1:Y:S04]  /*5360*/  @!P3 LDS.128 R8, [R37] ;  /* 0x000000002508b984 */ /* 0x000e680000000c00 */
[----:B-1----:R-:W-:Y:S01]  /*5370*/  @!P3 STG.E.128 desc[UR52][R34.64+0x40], R8 ;  /* 0x000040082200b986 */ /* 0x002fe2000c101d34 */
[----:B------:R-:W-:-:S13]  /*5380*/  ISETP.GE.AND P3, PT, R98, UR50, PT ;  /* 0x0000003262007c0c */ /* 0x000fda000bf66270 */
[----:B------:R-:W1:Y:S04]  /*5390*/  @!P3 LDS.128 R12, [R36+0x3000] ;  /* 0x00300000240cb984 */ /* 0x000e680000000c00 */
        /* <DEDUP_REMOVED lines=10> */
[----:B------:R-:W-:-:S13]  /*5440*/  ISETP.NE.AND P3, PT, R0, RZ, PT ;  /* 0x000000ff0000720c */ /* 0x000fda0003f65270 */
[----:B------:R-:W1:Y:S04]  /*5450*/  @P3 LDS.128 R12, [R36+0x9000] ;  /* 0x00900000240c3984 */ /* 0x000e680000000c00 */
[----:B-1----:R-:W-:Y:S01]  /*5460*/  @P3 STG.E.128 desc[UR52][R34.64+0x180], R12 ;  /* 0x0001800c22003986 */ /* 0x002fe2000c101d34 */
[----:B------:R-:W-:-:S13]  /*5470*/  ISETP.NE.AND P3, PT, R3, RZ, PT ;  /* 0x000000ff0300720c */ /* 0x000fda0003f65270 */
[----:B------:R-:W1:Y:S04]  /*5480*/  @P3 LDS.128 R24, [R37+0x9000] ;  /* 0x0090000025183984 */ /* 0x000e680000000c00 */
[----:B-1----:R3:W-:Y:S02]  /*5490*/  @P3 STG.E.128 desc[UR52][R34.64+0x1c0], R24 ;  /* 0x0001c01822003986 */ /* 0x0027e4000c101d34 */
.L_x_2052:
[----:B------:R-:W-:Y:S05]  /*54a0*/  BSYNC B0 ;  /* 0x0000000000007941 */ /* 0x000fea0003800000 */
.L_x_2051:
[----:B------:R-:W-:Y:S01]  /*54b0*/  ISETP.GE.AND P3, PT, R232, R101, PT ;  /* 0x00000065e800720c */ /* 0x000fe20003f66270 */
[----:B------:R-:W-:-:S12]  /*54c0*/  BSSY B0, `(.L_x_2053) ;  /* 0x0000024000007945 */ /* 0x000fd80003800000 */
[----:B------:R-:W-:Y:S05]  /*54d0*/  @P3 BRA `(.L_x_2054) ;  /* 0x0000000000883947 */ /* 0x000fea0003800000 */
[----:B------:R-:W-:Y:S01]  /*54e0*/  IADD3 R7, P3, R32, 0x40, RZ ;  /* 0x0000004020077810 */ /* 0x000fe20007f7e0ff */
[----:B-1----:R-:W-:Y:S02]  /*54f0*/  IMAD.MOV.U32 R4, RZ, RZ, R40 ;  /* 0x000000ffff047224 */ /* 0x002fe400078e0028 */
        /* <DEDUP_REMOVED lines=18> */
[----:B---3--:R-:W1:Y:S04]  /*5620*/  @P3 LDS.128 R24, [R36+0xb000] ;  /* 0x00b0000024183984 */ /* 0x008e680000000c00 */
[----:B-1----:R-:W-:Y:S01]  /*5630*/  @P3 STG.E.128 desc[UR52][R32.64+0x180], R24 ;  /* 0x0001801820003986 */ /* 0x002fe2000c101d34 */
        /* <DEDUP_REMOVED lines=11> */
[----:B-1----:R4:W-:Y:S02]  /*56f0*/  @P3 STG.E.128 desc[UR52][R32.64+0x1c0], R24 ;  /* 0x0001c01820003986 */ /* 0x0029e4000c101d34 */
.L_x_2054:
[----:B------:R-:W-:Y:S05]  /*5700*/  BSYNC B0 ;  /* 0x0000000000007941 */ /* 0x000fea0003800000 */
.L_x_2053:
[----:B------:R-:W-:Y:S01]  /*5710*/  @!PT LDS RZ, [RZ] ;  /* 0x00000000fffff984 */ /* 0x000fe20000000800 */
[----:B------:R-:W-:Y:S01]  /*5720*/  @!PT LDS RZ, [RZ] ;  /* 0x00000000fffff984 */ /* 0x000fe20000000800 */
[----:B------:R-:W-:Y:S01]  /*5730*/  @!PT LDS RZ, [RZ] ;  /* 0x00000000fffff984 */ /* 0x000fe20000000800 */
[----:B------:R-:W-:Y:S01]  /*5740*/  @!PT LDS RZ, [RZ] ;  /* 0x00000000fffff984 */ /* 0x000fe20000000800 */
[----:B------:R5:W-:Y:S06]  /*5750*/  MEMBAR.ALL.CTA ;  /* 0x0000000000007992 */ /* 0x000bec0000008000 */
[----:B-----5:R-:W5:Y:S02]  /*5760*/  FENCE.VIEW.ASYNC.S ;  /* 0x00000000000073c6 */ /* 0x020f640000000000 */
[----:B-----5:R1:W-:Y:S01]  /*5770*/  BAR.SYNC.DEFER_BLOCKING R81, 0x80 ;  /* 0x000200510000751d */ /* 0x0203e20000010000 */
[----:B------:R-:W-:Y:S01]  /*5780*/  ISETP.NE.AND P5, PT, R100, RZ, PT ;  /* 0x000000ff6400720c */ /* 0x000fe20003fa5270 */
[----:B------:R-:W-:-:S02]  /*5790*/  VIADD R22, R22, 0x1 ;  /* 0x0000000116167836 */ /* 0x000fc40000000000 */
[----:B0-2---:R-:W-:-:S03]  /*57a0*/  @!P4 VIADD R90, R90, 0x228c0 ;  /* 0x000228c05a5ac836 */ /* 0x005fc60000000000 */
[C---:B------:R-:W-:Y:S02]  /*57b0*/  ISETP.NE.AND P3, PT, R22.reuse, 0x2, PT ;  /* 0x000000021600780c */ /* 0x040fe40003f65270 */
[----:B------:R-:W-:Y:S02]  /*57c0*/  @!P4 PRMT R90, RZ, 0x654, R90 ;  /* 0x00000654ff5ac816 */ /* 0x000fe4000000005a */
[----:B-1----:R-:W-:Y:S02]  /*57d0*/  SEL R4, RZ, 0x1, P3 ;  /* 0x00000001ff047807 */ /* 0x002fe40001800000 */
[----:B------:R-:W-:Y:S02]  /*57e0*/  SEL R22, R22, RZ, P3 ;  /* 0x000000ff16167207 */ /* 0x000fe40001800000 */
[----:B------:R-:W-:Y:S01]  /*57f0*/  LOP3.LUT R203, R203, R4, RZ, 0x3c, !PT ;  /* 0x00000004cbcb7212 */ /* 0x000fe200078e3cff */
[----:B------:R0:W-:Y:S01]  /*5800*/  @!P4 SYNCS.ARRIVE.TRANS64.RED.A1T0 RZ, [R90+URZ], RZ ;  /* 0x000000ff5affc9a7 */ /* 0x0001e2000810043f */
[----:B------:R-:W-:Y:S05]  /*5810*/  @P5 BRA `(.L_x_2055) ;  /* 0xffffffcc007c5947 */ /* 0x000fea000383ffff */
[----:B------:R-:W1:Y:S01]  /*5820*/  S2R R5, SR_TID.X ;  /* 0x0000000000057919 */ /* 0x000e620000002100 */
[----:B------:R-:W-:Y:S02]  /*5830*/  PLOP3.LUT P0, PT, PT, PT, PT, 0x8, 0x0 ;  /* 0x000000000000781c */ /* 0x000fe40003f0e170 */
[----:B-1----:R-:W-:-:S04]  /*5840*/  SHF.R.U32.HI R5, RZ, 0x7, R5 ;  /* 0x00000007ff057819 */ /* 0x002fc80000011605 */
[----:B------:R-:W-:-:S13]  /*5850*/  ISETP.NE.AND P5, PT, R5, 0x1, PT ;  /* 0x000000010500780c */ /* 0x000fda0003fa5270 */
[----:B------:R-:W-:Y:S06]  /*5860*/  @!P5 BAR.ARV 0x9, 0x100 ;  /* 0x024400000000db1d */ /* 0x000fec0000002000 */
.L_x_2003:
[----:B------:R-:W1:Y:S02]  /*5870*/  LDC.64 R4, c[0x0][0x9e0] ;  /* 0x00027800ff047b82 */ /* 0x000e640000000a00 */
[----:B-1----:R-:W-:Y:S01]  /*5880*/  ISETP.GE.AND P1, PT, R5, 0x1, PT ;  /* 0x000000010500780c */ /* 0x002fe20003f26270 */
[----:B------:R-:W-:-:S12]  /*5890*/  @P0 BRA `(.L_x_2056) ;  /* 0x00000000000c0947 */ /* 0x000fd80003800000 */
[----:B------:R-:W1:Y:S01]  /*58a0*/  FENCE.VIEW.ASYNC.G ;  /* 0x00000000000073c6 */ /* 0x000e620000000100 */
[----:B------:R-:W-:Y:S05]  /*58b0*/  WARPSYNC.ALL ;  /* 0x0000000000007948 */ /* 0x000fea0003800000 */
[----:B-1----:R-:W-:Y:S06]  /*58c0*/  BAR.ARV 0xc, 0x120 ;  /* 0x0304800000007b1d */ /* 0x002fec0000002000 */
.L_x_2056:
[----:B------:R-:W-:Y:S01]  /*58d0*/  IMAD.IADD R0, R63, 0x1, R4 ;  /* 0x000000013f007824 */ /* 0x000fe200078e0204 */
[----:B------:R-:W-:Y:S06]  /*58e0*/  @!P1 BRA `(.L_x_2057) ;  /* 0x0000000000489947 */ /* 0x000fec0003800000 */
[C---:B------:R-:W-:Y:S01]  /*58f0*/  ISETP.GT.AND P0, PT, R63.reuse, RZ, PT ;  /* 0x000000ff3f00720c */ /* 0x040fe20003f04270 */
[----:B------:R-:W-:Y:S01]  /*5900*/  BSSY B0, `(.L_x_2058) ;  /* 0x000000e000007945 */ /* 0x000fe20003800000 */
[----:B------:R-:W-:-:S11]  /*5910*/  VIADD R3, R63, 0xffffffff ;  /* 0xffffffff3f037836 */ /* 0x000fd60000000000 */
        /* <DEDUP_REMOVED lines=8> */
.L_x_2059:
[----:B------:R-:W-:-:S13]  /*59a0*/  ISETP.NE.AND P0, PT, R5, 0x1, PT ;  /* 0x000000010500780c */ /* 0x000fda0003f05270 */
[----:B------:R-:W1:Y:S02]  /*59b0*/  @P0 LDC.64 R6, c[0x0][0x9e8] ;  /* 0x00027a00ff060b82 */ /* 0x000e640000000a00 */
[----:B-1----:R-:W-:-:S05]  /*59c0*/  @P0 IMAD.HI.U32 R4, R3, R6, RZ ;  /* 0x0000000603040227 */ /* 0x002fca00078e00ff */
[----:B------:R-:W-:-:S07]  /*59d0*/  @P0 SHF.R.U32.HI R3, RZ, R7, R4 ;  /* 0x00000007ff030219 */ /* 0x000fce0000011604 */
.L_x_2060:
[----:B------:R-:W-:Y:S05]  /*59e0*/  BSYNC B0 ;  /* 0x0000000000007941 */ /* 0x000fea0003800000 */
.L_x_2058:
[----:B------:R-:W-:-:S05]  /*59f0*/  IMAD R3, R3, R5, R5 ;  /* 0x0000000503037224 */ /* 0x000fca00078e0205 */
[----:B------:R-:W-:-:S07]  /*5a00*/  VIMNMX R0, R0, R3, PT ;  /* 0x0000000300007248 */ /* 0x000fce0003fe0100 */
.L_x_2057:
[----:B------:R-:W-:Y:S01]  /*5a10*/  VIADD R0, R0, 0x5f ;  /* 0x0000005f00007836 */ /* 0x000fe20000000000 */
[----:B------:R-:W-:-:S03]  /*5a20*/  ULDC UR4, c[0x0][0x9dc] ;  /* 0x0002770000047ab9 */ /* 0x000fc60000000800 */
[----:B------:R-:W-:-:S05]  /*5a30*/  IMAD.HI R0, R0, 0x2aaaaaab, RZ ;  /* 0x2aaaaaab00007827 */ /* 0x000fca00078e02ff */
[----:B------:R-:W-:-:S04]  /*5a40*/  SHF.R.U32.HI R3, RZ, 0x1f, R0 ;  /* 0x0000001fff037819 */ /* 0x000fc80000011600 */
[----:B------:R-:W-:Y:S01]  /*5a50*/  LEA.HI.SX32 R3, R0, R3, 0x1c ;  /* 0x0000000300037211 */ /* 0x000fe200078fe2ff */
[----:B------:R-:W-:-:S03]  /*5a60*/  VIADD R0, R59, -UR4 ;  /* 0x800000043b007c36 */ /* 0x000fc60008000000 */
[----:B------:R-:W-:Y:S01]  /*5a70*/  VIMNMX R178, R178, R3, PT ;  /* 0x00000003b2b27248 */ /* 0x000fe20003fe0100 */
[----:B------:R-:W-:Y:S06]  /*5a80*/  @!P1 BRA `(.L_x_2061) ;  /* 0x0000000000449947 */ /* 0x000fec0003800000 */
        /* <DEDUP_REMOVED lines=10> */
.L_x_2063:
[----:B------:R-:W-:-:S13]  /*5b30*/  ISETP.NE.AND P0, PT, R5, 0x1, PT ;  /* 0x000000010500780c */ /* 0x000fda0003f05270 */
[----:B------:R-:W1:Y:S02]  /*5b40*/  @P0 LDC.64 R6, c[0x0][0x9e8] ;  /* 0x00027a00ff060b82 */ /* 0x000e640000000a00 */
[----:B-1----:R-:W-:-:S05]  /*5b50*/  @P0 IMAD.HI.U32 R6, R59, R6, RZ ;  /* 0x000000063b060227 */ /* 0x002fca00078e00ff */
[----:B------:R-:W-:-:S07]  /*5b60*/  @P0 SHF.R.U32.HI R59, RZ, R7, R6 ;  /* 0x00000007ff3b0219 */ /* 0x000fce0000011606 */
.L_x_2064:
[----:B------:R-:W-:Y:S05]  /*5b70*/  BSYNC B0 ;  /* 0x0000000000007941 */ /* 0x000fea0003800000 */
.L_x_2062:
[----:B------:R-:W-:-:S05]  /*5b80*/  IMAD R59, R59, R5, RZ ;  /* 0x000000053b3b7224 */ /* 0x000fca00078e02ff */
[----:B------:R-:W-:-:S07]  /*5b90*/  VIMNMX R0, R0, R59, !PT ;  /* 0x0000003b00007248 */ /* 0x000fce0007fe0100 */
.L_x_2061:
[----:B------:R-:W-:Y:S01]  /*5ba0*/  IMAD.HI R0, R0, 0x2aaaaaab, RZ ;  /* 0x2aaaaaab00007827 */ /* 0x000fe200078e02ff */
[----:B------:R-:W-:Y:S02]  /*5bb0*/  PLOP3.LUT P0, PT, PT, PT, PT, 0x80, 0x0 ;  /* 0x000000000000781c */ /* 0x000fe40003f0f070 */
[----:B------:R-:W-:Y:S02]  /*5bc0*/  CS2R R4, SRZ ;  /* 0x0000000000047805 */ /* 0x000fe4000001ff00 */
[----:B------:R-:W-:Y:S01]  /*5bd0*/  CS2R R148, SRZ ;  /* 0x0000000000947805 */ /* 0x000fe2000001ff00 */
[----:B------:R-:W-:Y:S01]  /*5be0*/  IMAD.MOV.U32 R150, RZ, RZ, RZ ;  /* 0x000000ffff967224 */ /* 0x000fe200078e00ff */
[----:B------:R-:W-:Y:S02]  /*5bf0*/  SHF.R.U32.HI R3, RZ, 0x1f, R0 ;  /* 0x0000001fff037819 */ /* 0x000fe40000011600 */
[----:B------:R-:W-:Y:S02]  /*5c00*/  CS2R R146, SRZ ;  /* 0x0000000000927805 */ /* 0x000fe4000001ff00 */
[----:B------:R-:W-:-:S02]  /*5c10*/  CS2R R144, SRZ ;  /* 0x0000000000907805 */ /* 0x000fc4000001ff00 */
[----:B------:R-:W-:Y:S02]  /*5c20*/  CS2R R142, SRZ ;  /* 0x00000000008e7805 */ /* 0x000fe4000001ff00 */
[----:B------:R-:W-:Y:S01]  /*5c30*/  LEA.HI.SX32 R219, R0, R3, 0x1c ;  /* 0x0000000300db7211 */ /* 0x000fe200078fe2ff */
[----:B------:R-:W-:Y:S01]  /*5c40*/  IMAD.MOV.U32 R3, RZ, RZ, RZ ;  /* 0x000000ffff037224 */ /* 0x000fe200078e00ff */
[----:B------:R-:W-:Y:S01]  /*5c50*/  CS2R R140, SRZ ;  /* 0x00000000008c7805 */ /* 0x000fe2000001ff00 */
[----:B------:R-:W-:Y:S01]  /*5c60*/  IMAD.MOV.U32 R0, RZ, RZ, RZ ;  /* 0x000000ffff007224 */ /* 0x000fe200078e00ff */
[----:B------:R-:W-:Y:S02]  /*5c70*/  VIMNMX R219, RZ, R219, !PT ;  /* 0x000000dbffdb7248 */ /* 0x000fe40007fe0100 */
[----:B------:R-:W-:Y:S02]  /*5c80*/  CS2R R138, SRZ ;  /* 0x00000000008a7805 */ /* 0x000fe4000001ff00 */
[----:B------:R-:W-:-:S02]  /*5c90*/  CS2R R136, SRZ ;  /* 0x0000000000887805 */ /* 0x000fc4000001ff00 */
[----:B------:R-:W-:Y:S02]  /*5ca0*/  CS2R R134, SRZ ;  /* 0x0000000000867805 */ /* 0x000fe4000001ff00 */
[----:B------:R-:W-:Y:S02]  /*5cb0*/  ISETP.GT.AND P1, PT, R178, R219, PT ;  /* 0x000000dbb200720c */ /* 0x000fe40003f24270 */
        /* <DEDUP_REMOVED lines=49> */
[----:B---3--:R-:W-:Y:S02]  /*5fd0*/  CS2R R34, SRZ ;  /* 0x0000000000227805 */ /* 0x008fe4000001ff00 */
[----:B------:R-:W-:Y:S02]  /*5fe0*/  CS2R R36, SRZ ;  /* 0x0000000000247805 */ /* 0x000fe4000001ff00 */
[----:B----4-:R-:W-:Y:S02]  /*5ff0*/  CS2R R32, SRZ ;  /* 0x0000000000207805 */ /* 0x010fe4000001ff00 */
[----:B------:R-:W-:-:S02]  /*6000*/  CS2R R26, SRZ ;  /* 0x00000000001a7805 */ /* 0x000fc4000001ff00 */
[----:B------:R-:W-:Y:S02]  /*6010*/  CS2R R28, SRZ ;  /* 0x00000000001c7805 */ /* 0x000fe4000001ff00 */
[----:B------:R-:W-:Y:S01]  /*6020*/  CS2R R24, SRZ ;  /* 0x0000000000187805 */ /* 0x000fe2000001ff00 */
[----:B------:R-:W-:Y:S06]  /*6030*/  @!P1 BRA `(.L_x_2065) ;  /* 0x0000010000349947 */ /* 0x000fec0003800000 */
[----:B------:R-:W-:-:S03]  /*6040*/  UMOV UR4, 0xffffffff ;  /* 0xffffffff00047882 */ /* 0x000fc60000000000 */
[----:B------:R-:W-:Y:S05]  /*6050*/  BRA.DIV UR4, `(.L_x_2066) ;  /* 0x0000018e043c7947 */ /* 0x000fea000b800000 */
[----:B------:R-:W1:Y:S02]  /*6060*/  S2R R3, SR_TID.X ;  /* 0x0000000000037919 */ /* 0x000e640000002100 */
[----:B-1----:R-:W-:-:S05]  /*6070*/  VIADD R3, R3, 0xffffff80 ;  /* 0xffffff8003037836 */ /* 0x002fca0000000000 */
[----:B------:R-:W-:-:S04]  /*6080*/  SHF.R.S32.HI R0, RZ, 0x1f, R3 ;  /* 0x0000001fff007819 */ /* 0x000fc80000011403 */
[----:B------:R-:W-:-:S04]  /*6090*/  LEA.HI R0, R0, R3, RZ, 0x7 ;  /* 0x0000000300007211 */ /* 0x000fc800078f38ff */
[----:B------:R-:W-:-:S05]  /*60a0*/  SHF.R.S32.HI R0, RZ, 0x7, R0 ;  /* 0x00000007ff007819 */ /* 0x000fca0000011400 */
[----:B------:R1:W2:Y:S02]  /*60b0*/  SHFL.IDX PT, R14, R0, RZ, 0x1f ;  /* 0x00001fff000e7589 */ /* 0x0002a400000e0000 */
.L_x_2329:
[----:B-12---:R-:W-:Y:S01]  /*60c0*/  LEA.HI R0, R14, R14, RZ, 0x1 ;  /* 0x0000000e0e007211 */ /* 0x006fe200078f08ff */
[----:B------:R-:W-:Y:S01]  /*60d0*/  BSSY B6, `(.L_x_2067) ;  /* 0x0000019000067945 */ /* 0x000fe20003800000 */
[----:B------:R-:W-:Y:S02]  /*60e0*/  IADD3 R26, R17, 0x18400, RZ ;  /* 0x00018400111a7810 */ /* 0x000fe40007ffe0ff */
[----:B------:R-:W-:Y:S02]  /*60f0*/  LOP3.LUT R3, R0, 0x1e, RZ, 0xc0, !PT ;  /* 0x0000001e00037812 */ /* 0x000fe400078ec0ff */
[----:B------:R-:W-:-:S03]  /*6100*/  LOP3.LUT P0, RZ, R26, 0x1bf, RZ, 0xc0, !PT ;  /* 0x000001bf1aff7812 */ /* 0x000fc6000780c0ff */
[----:B------:R-:W-:-:S04]  /*6110*/  IMAD.IADD R3, R14, 0x1, -R3 ;  /* 0x000000010e037824 */ /* 0x000fc800078e0a03 */
[----:B------:R-:W-:-:S05]  /*6120*/  IMAD R3, R3, 0x2000, R26 ;  /* 0x0000200003037824 */ /* 0x000fca00078e021a */
        /* <DEDUP_REMOVED lines=18> */
[----:B0-2--5:R-:W-:Y:S05]  /*6250*/  CALL.ABS.NOINC R14 ;  /* 0x000000000e007343 */ /* 0x025fea0003c00000 */
.L_x_2068:
[----:B------:R-:W-:Y:S05]  /*6260*/  BSYNC B6 ;  /* 0x0000000000067941 */ /* 0x000fea0003800000 */
.L_x_2067:
        /* <DEDUP_REMOVED lines=12> */
.L_x_2072:
[----:B--2---:R2:W3:Y:S02]  /*6330*/  SYNCS.PHASECHK.TRANS64.TRYWAIT P0, [R17+URZ+0x22800], R0 ;  /* 0x02280000110075a7 */ /* 0x0044e4000800017f */
[----:B---3--:R-:W-:Y:S05]  /*6340*/  @!P0 NANOSLEEP.SYNCS 0x989680 ;  /* 0x009896800000895d */ /* 0x008fea0003900000 */
[----:B------:R-:W3:Y:S02]  /*6350*/  @!P0 SYNCS.PHASECHK.TRANS64 P0, [R17+URZ+0x22800], R0 ;  /* 0x02280000110085a7 */ /* 0x000ee4000800007f */
[----:B---3--:R-:W-:Y:S05]  /*6360*/  @!P0 BRA `(.L_x_2072) ;  /* 0xfffffffc00f08947 */ /* 0x008fea000383ffff */
.L_x_2071:
[----:B------:R-:W-:Y:S05]  /*6370*/  BSYNC B0 ;  /* 0x0000000000007941 */ /* 0x000fea0003800000 */
.L_x_2070:
[----:B------:R-:W-:Y:S05]  /*6380*/  BRA `(.L_x_2073) ;  /* 0x0000002c00507947 */ /* 0x000fea0003800000 */
.L_x_2069:
[----:B------:R-:W1:Y:S01]  /*6390*/  LDC.64 R12, c[0x0][0x3d8] ;  /* 0x0000f600ff0c7b82 */ /* 0x000e620000000a00 */
[----:B-----5:R-:W-:Y:S01]  /*63a0*/  SHF.R.S32.HI R3, RZ, 0x1f, R31 ;  /* 0x0000001fff037819 */ /* 0x020fe2000001141f */
[--C-:B------:R-:W-:Y:S01]  /*63b0*/  IMAD.MOV.U32 R4, RZ, RZ, R18.reuse ;  /* 0x000000ffff047224 */ /* 0x100fe200078e0012 */
[----:B------:R-:W-:Y:S01]  /*63c0*/  SHF.L.U32 R24, R237, 0x2, RZ ;  /* 0x00000002ed187819 */ /* 0x000fe200000006ff */
[----:B------:R-:W-:Y:S01]  /*63d0*/  BSSY B6, `(.L_x_2074) ;  /* 0x0000032000067945 */ /* 0x000fe20003800000 */
[----:B------:R-:W-:Y:S02]  /*63e0*/  SHF.R.S32.HI R5, RZ, 0x1f, R18 ;  /* 0x0000001fff057819 */ /* 0x000fe40000011412 */
[----:B------:R-:W-:Y:S01]  /*63f0*/  LOP3.LUT P0, RZ, R26, 0x3ff, RZ, 0xc0, !PT ;  /* 0x000003ff1aff7812 */ /* 0x000fe2000780c0ff */
[----:B------:R-:W2:Y:S01]  /*6400*/  LDC.64 R14, c[0x0][0x3e8] ;  /* 0x0000fa00ff0e7b82 */ /* 0x000ea20000000a00 */
[----:B------:R-:W-:Y:S01]  /*6410*/  SHF.R.S32.HI R25, RZ, 0x1f, R24 ;  /* 0x0000001fff197819 */ /* 0x000fe20000011418 */
[-C--:B-1----:R-:W-:Y:S01]  /*6420*/  IMAD R8, R234, R12.reuse, RZ ;  /* 0x0000000cea087224 */ /* 0x082fe200078e02ff */
[----:B------:R-:W-:Y:S01]  /*6430*/  SHF.L.U64.HI R56, R12, 0x6, R13 ;  /* 0x000000060c387819 */ /* 0x000fe2000001020d */
[----:B------:R-:W-:-:S02]  /*6440*/  IMAD R0, R3, R12, RZ ;  /* 0x0000000c03007224 */ /* 0x000fc400078e02ff */
[----:B------:R-:W-:Y:S02]  /*6450*/  IMAD R48, R23, R13, R8 ;  /* 0x0000000d17307224 */ /* 0x000fe400078e0208 */
[----:B------:R-:W-:Y:S01]  /*6460*/  IMAD.WIDE.U32 R44, R31, R12, RZ ;  /* 0x0000000c1f2c7225 */ /* 0x000fe200078e00ff */
[----:B--2---:R-:W-:-:S03]  /*6470*/  SHF.L.U64.HI R57, R14, 0x6, R15 ;  /* 0x000000060e397819 */ /* 0x004fc6000001020f */
[-C--:B------:R-:W-:Y:S02]  /*6480*/  IMAD R10, R234, R14.reuse, RZ ;  /* 0x0000000eea0a7224 */ /* 0x080fe400078e02ff */
[-C--:B------:R-:W-:Y:S02]  /*6490*/  IMAD R6, R3, R14.reuse, RZ ;  /* 0x0000000e03067224 */ /* 0x080fe400078e02ff */
[----:B------:R-:W-:Y:S02]  /*64a0*/  IMAD R50, R23, R15, R10 ;  /* 0x0000000f17327224 */ /* 0x000fe400078e020a */
[C---:B------:R-:W-:Y:S02]  /*64b0*/  IMAD R41, R31.reuse, R13, R0 ;  /* 0x0000000d1f297224 */ /* 0x040fe400078e0200 */
[C---:B------:R-:W-:Y:S02]  /*64c0*/  IMAD R47, R31.reuse, R15, R6 ;  /* 0x0000000f1f2f7224 */ /* 0x040fe400078e0206 */
[----:B------:R-:W-:-:S04]  /*64d0*/  IMAD.WIDE.U32 R42, R31, R14, RZ ;  /* 0x0000000e1f2a7225 */ /* 0x000fc800078e00ff */
[----:B------:R-:W-:-:S04]  /*64e0*/  IMAD.WIDE.U32 R8, R23, R12, R4 ;  /* 0x0000000c17087225 */ /* 0x000fc800078e0004 */
[----:B------:R-:W-:Y:S01]  /*64f0*/  IMAD.WIDE.U32 R10, R23, R14, R4 ;  /* 0x0000000e170a7225 */ /* 0x000fe200078e0004 */
[----:B------:R-:W-:-:S03]  /*6500*/  IADD3 R26, P3, R8, R44, RZ ;  /* 0x0000002c081a7210 */ /* 0x000fc60007f7e0ff */
[----:B------:R-:W-:Y:S01]  /*6510*/  IMAD.WIDE.U32 R4, R23, R12, R24 ;  /* 0x0000000c17047225 */ /* 0x000fe200078e0018 */
[----:B------:R-:W-:-:S03]  /*6520*/  IADD3 R28, P4, R10, R42, RZ ;  /* 0x0000002a0a1c7210 */ /* 0x000fc60007f9e0ff */
[----:B------:R-:W-:Y:S01]  /*6530*/  IMAD.WIDE.U32 R6, R23, R14, R24 ;  /* 0x0000000e17067225 */ /* 0x000fe200078e0018 */
[----:B------:R-:W-:-:S03]  /*6540*/  IADD3 R46, P1, R4, R44, RZ ;  /* 0x0000002c042e7210 */ /* 0x000fc60007f3e0ff */
[----:B------:R-:W-:Y:S01]  /*6550*/  IMAD.IADD R41, R41, 0x1, R45 ;  /* 0x0000000129297824 */ /* 0x000fe200078e022d */
[----:B------:R-:W-:Y:S01]  /*6560*/  IADD3 R49, P2, R6, R42, RZ ;  /* 0x0000002a06317210 */ /* 0x000fe20007f5e0ff */
[----:B------:R-:W-:Y:S02]  /*6570*/  IMAD.IADD R47, R47, 0x1, R43 ;  /* 0x000000012f2f7824 */ /* 0x000fe400078e022b */
[----:B------:R-:W-:Y:S01]  /*6580*/  IMAD.SHL.U32 R55, R12, 0x40, RZ ;  /* 0x000000400c377824 */ /* 0x000fe200078e00ff */
[----:B------:R-:W-:Y:S01]  /*6590*/  IADD3.X R27, R41, R48, R9, P3, !PT ;  /* 0x00000030291b7210 */ /* 0x000fe20001ffe409 */
[----:B------:R-:W-:Y:S01]  /*65a0*/  IMAD.SHL.U32 R59, R14, 0x40, RZ ;  /* 0x000000400e3b7824 */ /* 0x000fe200078e00ff */
[----:B------:R-:W-:Y:S02]  /*65b0*/  IADD3.X R29, R47, R50, R11, P4, !PT ;  /* 0x000000322f1d7210 */ /* 0x000fe400027fe40b */
[----:B------:R-:W-:Y:S02]  /*65c0*/  IADD3.X R48, R41, R5, R48, P1, !PT ;  /* 0x0000000529307210 */ /* 0x000fe40000ffe430 */
[----:B------:R-:W-:Y:S01]  /*65d0*/  IADD3.X R50, R47, R7, R50, P2, !PT ;  /* 0x000000072f327210 */ /* 0x000fe200017fe432 */
        /* <DEDUP_REMOVED lines=9> */
[----:B------:R-:W-:Y:S01]  /*6670*/  MOV R12, 0x1 ;  /* 0x00000001000c7802 */ /* 0x000fe20000000f00 */
[----:B------:R-:W-:Y:S02]  /*6680*/  IMAD.U32 R7, RZ, RZ, UR7 ;  /* 0x00000007ff077e24 */ /* 0x000fe4000f8e00ff */
[----:B------:R-:W-:-:S02]  /*6690*/  IMAD.U32 R10, RZ, RZ, UR4 ;  /* 0x00000004ff0a7e24 */ /* 0x000fc4000f8e00ff */
[----:B------:R-:W-:Y:S02]  /*66a0*/  IMAD.U32 R11, RZ, RZ, UR5 ;  /* 0x00000005ff0b7e24 */ /* 0x000fe4000f8e00ff */
[----:B------:R-:W-:Y:S02]  /*66b0*/  IMAD.MOV.U32 R8, RZ, RZ, 0x70 ;  /* 0x00000070ff087424 */ /* 0x000fe400078e00ff */
[----:B-1----:R-:W-:-:S07]  /*66c0*/  IMAD.MOV.U32 R13, RZ, RZ, RZ ;  /* 0x000000ffff0d7224 */ /* 0x002fce00078e00ff */
[----:B------:R-:W-:-:S07]  /*66d0*/  LEPC R20, `(.L_x_2075) ;  /* 0x000000001014794e */ /* 0x000fce0000000000 */
[----:B0-2---:R-:W-:Y:S05]  /*66e0*/  CALL.ABS.NOINC R14 ;  /* 0x000000000e007343 */ /* 0x005fea0003c00000 */
.L_x_2075:
[----:B------:R-:W-:Y:S05]  /*66f0*/  BSYNC B6 ;  /* 0x0000000000067941 */ /* 0x000fea0003800000 */
.L_x_2074:
[----:B------:R-:W1:Y:S01]  /*6700*/  LDC.64 R6, c[0x0][0x3d8] ;  /* 0x0000f600ff067b82 */ /* 0x000e620000000a00 */
[----:B------:R-:W-:Y:S01]  /*6710*/  SHF.R.S32.HI R3, RZ, 0x1f, R209 ;  /* 0x0000001fff037819 */ /* 0x000fe200000114d1 */
[----:B------:R-:W-:Y:S01]  /*6720*/  ULDC.U8 UR4, c[0x0][0x3f0] ;  /* 0x0000fc0000047ab9 */ /* 0x000fe20000000000 */
[----:B------:R-:W-:Y:S01]  /*6730*/  BSSY B0, `(.L_x_2076) ;  /* 0x0000291000007945 */ /* 0x000fe20003800000 */
[----:B------:R-:W-:-:S04]  /*6740*/  ISETP.NE.AND P0, PT, RZ, UR4, PT ;  /* 0x00000004ff007c0c */ /* 0x000fc8000bf05270 */
[----:B------:R-:W2:Y:S01]  /*6750*/  LDC.64 R4, c[0x0][0x3e8] ;  /* 0x0000fa00ff047b82 */ /* 0x000ea20000000a00 */
[-C--:B-1----:R-:W-:Y:S02]  /*6760*/  IMAD R0, R3, R6.reuse, RZ ;  /* 0x0000000603007224 */ /* 0x082fe400078e02ff */
[----:B------:R-:W-:-:S04]  /*6770*/  IMAD.WIDE.U32 R8, R209, R6, RZ ;  /* 0x00000006d1087225 */ /* 0x000fc800078e00ff */
[----:B------:R-:W-:Y:S02]  /*6780*/  IMAD.SHL.U32 R53, R8, 0x80, RZ ;  /* 0x0000008008357824 */ /* 0x000fe400078e00ff */
[-C--:B--2---:R-:W-:Y:S02]  /*6790*/  IMAD R12, R3, R4.reuse, RZ ;  /* 0x00000004030c7224 */ /* 0x084fe400078e02ff */
[C---:B------:R-:W-:Y:S02]  /*67a0*/  IMAD R3, R209.reuse, R7, R0 ;  /* 0x00000007d1037224 */ /* 0x040fe400078e0200 */
[----:B------:R-:W-:-:S04]  /*67b0*/  IMAD.WIDE.U32 R10, R209, R4, RZ ;  /* 0x00000004d10a7225 */ /* 0x000fc800078e00ff */
[----:B------:R-:W-:Y:S02]  /*67c0*/  IMAD R13, R209, R5, R12 ;  /* 0x00000005d10d7224 */ /* 0x000fe400078e020c */
[----:B------:R-:W-:Y:S02]  /*67d0*/  IMAD.IADD R9, R9, 0x1, R3 ;  /* 0x0000000109097824 */ /* 0x000fe400078e0203 */
[----:B------:R-:W-:Y:S02]  /*67e0*/  IMAD R0, R209, -0x80, R205 ;  /* 0xffffff80d1007824 */ /* 0x000fe400078e02cd */
[----:B------:R-:W-:Y:S01]  /*67f0*/  IMAD.IADD R3, R11, 0x1, R13 ;  /* 0x000000010b037824 */ /* 0x000fe200078e020d */
[----:B------:R-:W-:Y:S01]  /*6800*/  SHF.L.U64.HI R51, R8, 0x7, R9 ;  /* 0x0000000708337819 */ /* 0x000fe20000010209 */
[----:B------:R-:W-:Y:S01]  /*6810*/  IMAD.SHL.U32 R54, R10, 0x80, RZ ;  /* 0x000000800a367824 */ /* 0x000fe200078e00ff */
[----:B------:R-:W-:Y:S02]  /*6820*/  VIMNMX R8, R0, 0x80, PT ;  /* 0x0000008000087848 */ /* 0x000fe40003fe0100 */
[----:B------:R-:W-:Y:S01]  /*6830*/  SHF.L.U64.HI R52, R10, 0x7, R3 ;  /* 0x000000070a347819 */ /* 0x000fe20000010203 */
[----:B------:R-:W-:Y:S06]  /*6840*/  @!P0 BRA `(.L_x_2077) ;  /* 0x0000001400488947 */ /* 0x000fec0003800000 */
[----:B------:R-:W1:Y:S01]  /*6850*/  LDC R0, c[0x0][0x428] ;  /* 0x00010a00ff007b82 */ /* 0x000e620000000800 */
[-C--:B------:R-:W-:Y:S01]  /*6860*/  ISETP.GE.AND P0, PT, R23, R8.reuse, PT ;  /* 0x000000081700720c */ /* 0x080fe20003f06270 */
[----:B------:R-:W-:Y:S01]  /*6870*/  BSSY B1, `(.L_x_2078) ;  /* 0x000002d000017945 */ /* 0x000fe20003800000 */
[----:B------:R-:W-:Y:S01]  /*6880*/  ISETP.GE.AND P1, PT, R232, R8, PT ;  /* 0x00000008e800720c */ /* 0x000fe20003f26270 */
[----:B------:R-:W-:Y:S01]  /*6890*/  IMAD.MOV.U32 R11, RZ, RZ, R41 ;  /* 0x000000ffff0b7224 */ /* 0x000fe200078e0029 */
[----:B------:R-:W-:Y:S01]  /*68a0*/  CS2R R26, SRZ ;  /* 0x00000000001a7805 */ /* 0x000fe2000001ff00 */
[----:B------:R-:W-:Y:S01]  /*68b0*/  IMAD.MOV.U32 R12, RZ, RZ, R42 ;  /* 0x000000ffff0c7224 */ /* 0x000fe200078e002a */
[----:B------:R-:W-:Y:S01]  /*68c0*/  CS2R R34, SRZ ;  /* 0x0000000000227805 */ /* 0x000fe2000001ff00 */
[----:B------:R-:W-:Y:S01]  /*68d0*/  IMAD.MOV.U32 R13, RZ, RZ, R47 ;  /* 0x000000ffff0d7224 */ /* 0x000fe200078e002f */
[----:B------:R-:W-:Y:S02]  /*68e0*/  CS2R R30, SRZ ;  /* 0x00000000001e7805 */ /* 0x000fe4000001ff00 */
[----:B------:R-:W-:-:S02]  /*68f0*/  CS2R R36, SRZ ;  /* 0x0000000000247805 */ /* 0x000fc4000001ff00 */
[----:B------:R-:W-:Y:S02]  /*6900*/  CS2R R28, SRZ ;  /* 0x00000000001c7805 */ /* 0x000fe4000001ff00 */
[----:B------:R-:W-:Y:S02]  /*6910*/  CS2R R20, SRZ ;  /* 0x0000000000147805 */ /* 0x000fe4000001ff00 */
[----:B------:R-:W-:Y:S02]  /*6920*/  CS2R R32, SRZ ;  /* 0x0000000000207805 */ /* 0x000fe4000001ff00 */
[----:B-1----:R-:W-:Y:S01]  /*6930*/  ISETP.NE.AND P2, PT, R0, 0x1, PT ;  /* 0x000000010000780c */ /* 0x002fe20003f45270 */
[----:B------:R-:W-:-:S04]  /*6940*/  IMAD R0, R209, 0x80, R23 ;  /* 0x00000080d1007824 */ /* 0x000fc800078e0217 */
[----:B------:R-:W-:-:S08]  /*6950*/  IMAD R3, R237, 0x40, R0 ;  /* 0x00000040ed037824 */ /* 0x000fd000078e0200 */
[----:B------:R-:W1:Y:S08]  /*6960*/  @P2 LDC R10, c[0x0][0x42c] ;  /* 0x00010b00ff0a2b82 */ /* 0x000e700000000800 */
[----:B------:R-:W2:Y:S01]  /*6970*/  @P2 LDC R9, c[0x0][0x430] ;  /* 0x00010c00ff092b82 */ /* 0x000ea20000000800 */
[----:B-1----:R-:W-:-:S04]  /*6980*/  @P2 IMAD.HI.U32 R0, R3, R10, RZ ;  /* 0x0000000a03002227 */ /* 0x002fc800078e00ff */
[----:B------:R-:W-:Y:S01]  /*6990*/  IMAD.MOV.U32 R10, RZ, RZ, R44 ;  /* 0x000000ffff0a7224 */ /* 0x000fe200078e002c */
[----:B--2---:R-:W-:Y:S02]  /*69a0*/  @P2 SHF.R.U32.HI R3, RZ, R9, R0 ;  /* 0x00000009ff032219 */ /* 0x004fe40000011600 */
[----:B------:R-:W-:Y:S02]  /*69b0*/  CS2R R8, SRZ ;  /* 0x0000000000087805 */ /* 0x000fe4000001ff00 */
[----:B------:R-:W-:Y:S01]  /*69c0*/  SHF.R.S32.HI R41, RZ, 0x1f, R3 ;  /* 0x0000001fff297819 */ /* 0x000fe20000011403 */
[----:B------:R-:W-:Y:S06]  /*69d0*/  @P0 BRA `(.L_x_2079) ;  /* 0x0000000000580947 */ /* 0x000fec0003800000 */
[----:B------:R-:W-:Y:S01]  /*69e0*/  IADD3 R15, P2, R53, R46, RZ ;  /* 0x0000002e350f7210 */ /* 0x000fe20007f5e0ff */
[----:B------:R-:W-:Y:S01]  /*69f0*/  VIADD R0, R24, 0x10 ;  /* 0x0000001018007836 */ /* 0x000fe20000000000 */
[----:B------:R-:W-:Y:S01]  /*6a00*/  ULDC UR4, c[0x0][0x3d4] ;  /* 0x0000f50000047ab9 */ /* 0x000fe20000000800 */
[----:B------:R-:W-:Y:S01]  /*6a10*/  ULDC.64 UR6, c[0x0][0x3c8] ;  /* 0x0000f20000067ab9 */ /* 0x000fe20000000a00 */
[----:B------:R-:W-:Y:S02]  /*6a20*/  IADD3.X R30, R51, R48, RZ, P2, !PT ;  /* 0x00000030331e7210 */ /* 0x000fe400017fe4ff */
[----:B------:R-:W-:Y:S02]  /*6a30*/  CS2R R36, SRZ ;  /* 0x0000000000247805 */ /* 0x000fe4000001ff00 */
[----:B------:R-:W-:Y:S02]  /*6a40*/  ISETP.GE.AND P2, PT, R0, UR4, PT ;  /* 0x0000000400007c0c */ /* 0x000fe4000bf46270 */
[----:B------:R-:W-:-:S02]  /*6a50*/  CS2R R32, SRZ ;  /* 0x0000000000207805 */ /* 0x000fc4000001ff00 */
[----:B------:R-:W-:Y:S02]  /*6a60*/  IADD3 R0, P4, R54, R49, RZ ;  /* 0x0000003136007210 */ /* 0x000fe40007f9e0ff */
[----:B------:R-:W-:Y:S02]  /*6a70*/  CS2R R34, SRZ ;  /* 0x0000000000227805 */ /* 0x000fe4000001ff00 */
[C---:B------:R-:W-:Y:S02]  /*6a80*/  LEA R14, P3, R15.reuse, UR6, 0x1 ;  /* 0x000000060f0e7c11 */ /* 0x040fe4000f8608ff */
[----:B------:R-:W-:Y:S01]  /*6a90*/  ISETP.GE.AND P5, PT, R24, UR4, PT ;  /* 0x0000000418007c0c */ /* 0x000fe2000bfa6270 */
[----:B------:R-:W-:Y:S01]  /*6aa0*/  ULDC.64 UR4, c[0x0][0x3e0] ;  /* 0x0000f80000047ab9 */ /* 0x000fe20000000a00 */
[----:B------:R-:W-:Y:S01]  /*6ab0*/  LEA.HI.X R15, R15, UR7, R30, 0x1, P3 ;  /* 0x000000070f0f7c11 */ /* 0x000fe200098f0c1e */
[----:B------:R-:W-:Y:S01]  /*6ac0*/  IMAD.X R31, R52, 0x1, R50, P4 ;  /* 0x00000001341f7824 */ /* 0x000fe200020e0632 */
[----:B------:R-:W-:-:S03]  /*6ad0*/  LEA R38, P3, R0, UR4, 0x1 ;  /* 0x0000000400267c11 */ /* 0x000fc6000f8608ff */
[----:B------:R1:W5:Y:S01]  /*6ae0*/  @!P2 LDG.E.64 R32, desc[UR52][R14.64+0x20] ;  /* 0x000020340e20a981 */ /* 0x000362000c1e1b00 */
[----:B------:R-:W-:Y:S02]  /*6af0*/  LEA.HI.X R39, R0, UR5, R31, 0x1, P3 ;  /* 0x0000000500277c11 */ /* 0x000fe400098f0c1f */
[----:B------:R-:W-:-:S03]  /*6b00*/  CS2R R30, SRZ ;  /* 0x00000000001e7805 */ /* 0x000fc6000001ff00 */
[----:B------:R1:W5:Y:S04]  /*6b10*/  @!P5 LDG.E.64 R36, desc[UR52][R14.64] ;  /* 0x000000340e24d981 */ /* 0x000368000c1e1b00 */
[----:B------:R1:W5:Y:S04]  /*6b20*/  @!P5 LDG.E.64 R34, desc[UR52][R38.64] ;  /* 0x000000342622d981 */ /* 0x000368000c1e1b00 */
[----:B------:R1:W5:Y:S02]  /*6b30*/  @!P2 LDG.E.64 R30, desc[UR52][R38.64+0x20] ;  /* 0x00002034261ea981 */ /* 0x000364000c1e1b00 */
.L_x_2079:
[----:B------:R-:W-:Y:S05]  /*6b40*/  BSYNC B1 ;  /* 0x0000000000017941 */ /* 0x000fea0003800000 */
.L_x_2078:
[----:B------:R-:W-:Y:S04]  /*6b50*/  BSSY B1, `(.L_x_2080) ;  /* 0x0000018000017945 */ /* 0x000fe80003800000 */
[----:B------:R-:W-:Y:S05]  /*6b60*/  @P1 BRA `(.L_x_2081) ;  /* 0x0000000000581947 */ /* 0x000fea0003800000 */
[----:B------:R-:W-:Y:S01]  /*6b70*/  IADD3 R0, P4, P5, R49, R59, R54 ;  /* 0x0000003b31007210 */ /* 0x000fe20007d9e036 */
[----:B-1----:R-:W-:Y:S01]  /*6b80*/  VIADD R14, R24, 0x10 ;  /* 0x00000010180e7836 */ /* 0x002fe20000000000 */
[----:B------:R-:W-:Y:S01]  /*6b90*/  IADD3 R8, P2, P3, R46, R55, R53 ;  /* 0x000000372e087210 */ /* 0x000fe20007b5e035 */
[----:B------:R-:W-:Y:S01]  /*6ba0*/  ULDC UR4, c[0x0][0x3d4] ;  /* 0x0000f50000047ab9 */ /* 0x000fe20000000800 */
[----:B------:R-:W-:Y:S01]  /*6bb0*/  IADD3.X R9, R50, R57, R52, P4, P5 ;  /* 0x0000003932097210 */ /* 0x000fe200027ea434 */
[----:B------:R-:W-:Y:S01]  /*6bc0*/  ULDC.64 UR6, c[0x0][0x3c8] ;  /* 0x0000f20000067ab9 */ /* 0x000fe20000000a00 */
[----:B------:R-:W-:Y:S02]  /*6bd0*/  ISETP.GE.AND P5, PT, R14, UR4, PT ;  /* 0x000000040e007c0c */ /* 0x000fe4000bfa6270 */
[----:B------:R-:W-:Y:S02]  /*6be0*/  CS2R R28, SRZ ;  /* 0x00000000001c7805 */ /* 0x000fe4000001ff00 */
[----:B------:R-:W-:Y:S01]  /*6bf0*/  ISETP.GE.AND P4, PT, R24, UR4, PT ;  /* 0x0000000418007c0c */ /* 0x000fe2000bf86270 */
[----:B------:R-:W-:Y:S01]  /*6c00*/  ULDC.64 UR4, c[0x0][0x3e0] ;  /* 0x0000f80000047ab9 */ /* 0x000fe20000000a00 */
[----:B------:R-:W-:-:S02]  /*6c10*/  IADD3.X R15, R48, R56, R51, P2, P3 ;  /* 0x00000038300f7210 */ /* 0x000fc400017e6433 */
[----:B------:R-:W-:Y:S02]  /*6c20*/  CS2R R20, SRZ ;  /* 0x0000000000147805 */ /* 0x000fe4000001ff00 */
[----:B------:R-:W-:Y:S02]  /*6c30*/  LEA R14, P2, R8, UR6, 0x1 ;  /* 0x00000006080e7c11 */ /* 0x000fe4000f8408ff */
[----:B------:R-:W-:Y:S02]  /*6c40*/  CS2R R26, SRZ ;  /* 0x00000000001a7805 */ /* 0x000fe4000001ff00 */
[----:B------:R-:W-:Y:S02]  /*6c50*/  LEA R38, P3, R0, UR4, 0x1 ;  /* 0x0000000400267c11 */ /* 0x000fe4000f8608ff */
[----:B------:R-:W-:Y:S02]  /*6c60*/  LEA.HI.X R15, R8, UR7, R15, 0x1, P2 ;  /* 0x00000007080f7c11 */ /* 0x000fe400090f0c0f */
[----:B------:R-:W-:-:S02]  /*6c70*/  LEA.HI.X R39, R0, UR5, R9, 0x1, P3 ;  /* 0x0000000500277c11 */ /* 0x000fc400098f0c09 */
[----:B------:R-:W-:Y:S01]  /*6c80*/  CS2R R8, SRZ ;  /* 0x0000000000087805 */ /* 0x000fe2000001ff00 */
[----:B------:R2:W5:Y:S04]  /*6c90*/  @!P4 LDG.E.64 R28, desc[UR52][R14.64] ;  /* 0x000000340e1cc981 */ /* 0x000568000c1e1b00 */
[----:B------:R2:W5:Y:S04]  /*6ca0*/  @!P5 LDG.E.64 R20, desc[UR52][R14.64+0x20] ;  /* 0x000020340e14d981 */ /* 0x000568000c1e1b00 */
[----:B------:R2:W5:Y:S04]  /*6cb0*/  @!P4 LDG.E.64 R26, desc[UR52][R38.64] ;  /* 0x00000034261ac981 */ /* 0x000568000c1e1b00 */
[----:B------:R2:W5:Y:S02]  /*6cc0*/  @!P5 LDG.E.64 R8, desc[UR52][R38.64+0x20] ;  /* 0x000020342608d981 */ /* 0x000564000c1e1b00 */
.L_x_2081:
[----:B------:R-:W-:Y:S05]  /*6cd0*/  BSYNC B1 ;  /* 0x0000000000017941 */ /* 0x000fea0003800000 */
.L_x_2080:
[----:B------:R-:W-:Y:S01]  /*6ce0*/  IMAD.WIDE.U32 R10, R3, R6, R10 ;  /* 0x00000006030a7225 */ /* 0x000fe200078e000a */
[----:B------:R-:W-:Y:S01]  /*6cf0*/  LEA.HI R0, R233, R233, RZ, 0x1 ;  /* 0x000000e9e9007211 */ /* 0x000fe200078f08ff */
[----:B------:R-:W-:Y:S01]  /*6d00*/  ULDC.64 UR4, c[0x0][0x3c8] ;  /* 0x0000f20000047ab9 */ /* 0x000fe20000000a00 */
[----:B------:R-:W-:Y:S01]  /*6d10*/  ULDC.64 UR6, c[0x0][0x3e0] ;  /* 0x0000f80000067ab9 */ /* 0x000fe20000000a00 */
[----:B------:R-:W-:-:S04]  /*6d20*/  IMAD.WIDE.U32 R12, R3, R4, R12 ;  /* 0x00000004030c7225 */ /* 0x000fc800078e000c */
[C---:B------:R-:W-:Y:S02]  /*6d30*/  IMAD R6, R41.reuse, R6, RZ ;  /* 0x0000000629067224 */ /* 0x040fe400078e02ff */
[----:B------:R-:W-:Y:S02]  /*6d40*/  IMAD R4, R41, R4, RZ ;  /* 0x0000000429047224 */ /* 0x000fe400078e02ff */
[----:B-12---:R-:W-:Y:S02]  /*6d50*/  IMAD.SHL.U32 R14, R236, 0x40, RZ ;  /* 0x00000040ec0e7824 */ /* 0x006fe400078e00ff */
[C---:B------:R-:W-:Y:S01]  /*6d60*/  IMAD R7, R3.reuse, R7, R6 ;  /* 0x0000000703077224 */ /* 0x040fe200078e0206 */
[----:B------:R-:W-:Y:S01]  /*6d70*/  LOP3.LUT R6, R0, 0xfffffffe, RZ, 0xc0, !PT ;  /* 0xfffffffe00067812 */ /* 0x000fe200078ec0ff */
[----:B------:R-:W-:Y:S01]  /*6d80*/  IMAD R3, R3, R5, R4 ;  /* 0x0000000503037224 */ /* 0x000fe200078e0204 */
[----:B------:R-:W-:Y:S01]  /*6d90*/  LOP3.LUT R15, R14, 0x1c0, RZ, 0xc0, !PT ;  /* 0x000001c00e0f7812 */ /* 0x000fe200078ec0ff */
[----:B------:R-:W-:Y:S01]  /*6da0*/  IMAD.IADD R5, R11, 0x1, R7 ;  /* 0x000000010b057824 */ /* 0x000fe200078e0207 */
[----:B------:R-:W-:Y:S01]  /*6db0*/  LEA R4, P2, R10, UR4, 0x1 ;  /* 0x000000040a047c11 */ /* 0x000fe2000f8408ff */
[----:B------:R-:W-:Y:S01]  /*6dc0*/  IMAD.IADD R3, R13, 0x1, R3 ;  /* 0x000000010d037824 */ /* 0x000fe200078e0203 */
[----:B------:R-:W-:Y:S01]  /*6dd0*/  LEA R0, P3, R12, UR6, 0x1 ;  /* 0x000000060c007c11 */ /* 0x000fe2000f8608ff */
[----:B------:R-:W-:Y:S01]  /*6de0*/  IMAD.IADD R6, R233, 0x1, -R6 ;  /* 0x00000001e9067824 */ /* 0x000fe200078e0a06 */
[----:B------:R-:W-:Y:S01]  /*6df0*/  LOP3.LUT R14, R15, 0x18, R18, 0xf8, !PT ;  /* 0x000000180f0e7812 */ /* 0x000fe200078ef812 */
[----:B------:R-:W-:Y:S01]  /*6e00*/  UMOV UR4, 0xffffffff ;  /* 0xffffffff00047882 */ /* 0x000fe20000000000 */
[----:B------:R-:W-:-:S02]  /*6e10*/  SHF.R.U32.HI R15, RZ, 0x3, R15 ;  /* 0x00000003ff0f7819 */ /* 0x000fc4000001160f */
[----:B------:R-:W-:Y:S02]  /*6e20*/  LEA.HI.X R5, R10, UR5, R5, 0x1, P2 ;  /* 0x000000050a057c11 */ /* 0x000fe400090f0c05 */
[----:B------:R-:W-:Y:S02]  /*6e30*/  LEA.HI.X R3, R12, UR7, R3, 0x1, P3 ;  /* 0x000000070c037c11 */ /* 0x000fe400098f0c03 */
[----:B------:R-:W-:Y:S02]  /*6e40*/  LOP3.LUT R7, R14, R15, RZ, 0x3c, !PT ;  /* 0x0000000f0e077212 */ /* 0x000fe400078e3cff */
[----:B------:R-:W-:Y:S01]  /*6e50*/  SHF.L.U32 R6, R6, 0x1f, RZ ;  /* 0x0000001f06067819 */ /* 0x000fe200000006ff */
[----:B------:R-:W-:Y:S06]  /*6e60*/  BRA.DIV UR4, `(.L_x_2082) ;  /* 0x0000017e04f47947 */ /* 0x000fec000b800000 */
.L_x_2332:
[----:B------:R-:W-:-:S03]  /*6e70*/  UMOV UR4, 0xffffffff ;  /* 0xffffffff00047882 */ /* 0x000fc60000000000 */
[----:B------:R-:W-:Y:S05]  /*6e80*/  BRA.DIV UR4, `(.L_x_2083) ;  /* 0x0000018204147947 */ /* 0x000fea000b800000 */
.L_x_2335:
[----:B------:R-:W-:-:S03]  /*6e90*/  UMOV UR4, 0xffffffff ;  /* 0xffffffff00047882 */ /* 0x000fc60000000000 */
[----:B------:R-:W-:Y:S05]  /*6ea0*/  BRA.DIV UR4, `(.L_x_2084) ;  /* 0x0000018204347947 */ /* 0x000fea000b800000 */
.L_x_2338:
[----:B------:R-:W-:-:S03]  /*6eb0*/  UMOV UR4, 0xffffffff ;  /* 0xffffffff00047882 */ /* 0x000fc60000000000 */
[----:B------:R-:W-:Y:S05]  /*6ec0*/  BRA.DIV UR4, `(.L_x_2085) ;  /* 0x0000018204547947 */ /* 0x000fea000b800000 */
.L_x_2341:
[----:B------:R-:W-:-:S03]  /*6ed0*/  UMOV UR4, 0xffffffff ;  /* 0xffffffff00047882 */ /* 0x000fc60000000000 */
[----:B------:R-:W-:Y:S05]  /*6ee0*/  BRA.DIV UR4, `(.L_x_2086) ;  /* 0x0000018204747947 */ /* 0x000fea000b800000 */
.L_x_2344:
[----:B------:R-:W-:-:S03]  /*6ef0*/  UMOV UR4, 0xffffffff ;  /* 0xffffffff00047882 */ /* 0x000fc60000000000 */
[----:B------:R-:W-:Y:S05]  /*6f00*/  BRA.DIV UR4, `(.L_x_2087) ;  /* 0x0000018204947947 */ /* 0x000fea000b800000 */
.L_x_2347:
[----:B------:R-:W-:-:S03]  /*6f10*/  UMOV UR4, 0xffffffff ;  /* 0xffffffff00047882 */ /* 0x000fc60000000000 */
[----:B------:R-:W-:Y:S05]  /*6f20*/  BRA.DIV UR4, `(.L_x_2088) ;  /* 0x0000018204b47947 */ /* 0x000fea000b800000 */
.L_x_2350:
[----:B------:R-:W-:-:S03]  /*6f30*/  UMOV UR4, 0xffffffff ;  /* 0xffffffff00047882 */ /* 0x000fc60000000000 */
[----:B------:R-:W-:Y:S05]  /*6f40*/  BRA.DIV UR4, `(.L_x_2089) ;  /* 0x0000018204d47947 */ /* 0x000fea000b800000 */
.L_x_2353:
[----:B------:R-:W1:Y:S01]  /*6f50*/  SYNCS.PHASECHK.TRANS64.TRYWAIT P2, [R17+URZ+0x22800], R6 ;  /* 0x02280006110075a7 */ /* 0x000e62000804017f */
[----:B-----5:R-:W-:Y:S01]  /*6f60*/  IMAD.MOV.U32 R3, RZ, RZ, R35 ;  /* 0x000000ffff037224 */ /* 0x020fe200078e0023 */
[----:B------:R-:W-:Y:S01]  /*6f70*/  LOP3.LUT P3, RZ, R236, 0x4, RZ, 0xc0, !PT ;  /* 0x00000004ecff7812 */ /* 0x000fe2000786c0ff */
[----:B------:R-:W-:Y:S01]  /*6f80*/  IMAD.MOV.U32 R4, RZ, RZ, R30 ;  /* 0x000000ffff047224 */ /* 0x000fe200078e001e */
[----:B------:R-:W-:Y:S01]  /*6f90*/  BSSY B1, `(.L_x_2090) ;  /* 0x000001f000017945 */ /* 0x000fe20003800000 */
[----:B------:R-:W-:Y:S02]  /*6fa0*/  IMAD.MOV.U32 R0, RZ, RZ, R34 ;  /* 0x000000ffff007224 */ /* 0x000fe400078e0022 */
[----:B------:R-:W-:Y:S01]  /*6fb0*/  IMAD.MOV.U32 R5, RZ, RZ, R31 ;  /* 0x000000ffff057224 */ /* 0x000fe200078e001f */
[----:B------:R-:W-:Y:S01]  /*6fc0*/  PRMT R43, R3, 0x5410, R4 ;  /* 0x00005410032b7816 */ /* 0x000fe20000000004 */
[----:B------:R-:W-:Y:S01]  /*6fd0*/  IMAD.MOV.U32 R3, RZ, RZ, R36 ;  /* 0x000000ffff037224 */ /* 0x000fe200078e0024 */
[----:B------:R-:W-:Y:S01]  /*6fe0*/  PRMT R10, R0, 0x7610, R10 ;  /* 0x00007610000a7816 */ /* 0x000fe2000000000a */
[----:B------:R-:W-:Y:S01]  /*6ff0*/  IMAD R0, R220, 0x200, R7 ;  /* 0x00000200dc007824 */ /* 0x000fe200078e0207 */
[----:B------:R-:W-:Y:S01]  /*7000*/  PRMT R44, R5, 0x7610, R44 ;  /* 0x00007610052c7816 */ /* 0x000fe2000000002c */
[----:B------:R-:W-:Y:S01]  /*7010*/  IMAD.MOV.U32 R5, RZ, RZ, R32 ;  /* 0x000000ffff057224 */ /* 0x000fe200078e0020 */
[----:B------:R-:W-:Y:S01]  /*7020*/  MOV R4, R37 ;  /* 0x0000002500047202 */ /* 0x000fe20000000f00 */
[----:B------:R-:W-:Y:S01]  /*7030*/  IMAD.MOV.U32 R7, RZ, RZ, R26 ;  /* 0x000000ffff077224 */ /* 0x000fe200078e001a */
[----:B------:R-:W-:Y:S01]  /*7040*/  PRMT R14, R3, 0x7610, R14 ;  /* 0x00007610030e7816 */ /* 0x000fe2000000000e */
[----:B------:R-:W-:Y:S01]  /*7050*/  IMAD R3, R0, 0x2, R17 ;  /* 0x0000000200037824 */ /* 0x000fe200078e0211 */
[----:B------:R-:W-:Y:S01]  /*7060*/  PRMT R45, R5, 0x7610, R45 ;  /* 0x00007610052d7816 */ /* 0x000fe2000000002d */
[----:B------:R-:W-:Y:S01]  /*7070*/  IMAD.MOV.U32 R5, RZ, RZ, R33 ;  /* 0x000000ffff057224 */ /* 0x000fe200078e0021 */
[----:B------:R-:W-:Y:S01]  /*7080*/  PRMT R44, R44, 0x5410, R4 ;  /* 0x000054102c2c7816 */ /* 0x000fe20000000004 */
[----:B------:R-:W-:-:S02]  /*7090*/  VIADD R4, R3, 0x18400 ;  /* 0x0001840003047836 */ /* 0x000fc40000000000 */
[----:B------:R-:W-:Y:S01]  /*70a0*/  IMAD.MOV.U32 R11, RZ, RZ, R27 ;  /* 0x000000ffff0b7224 */ /* 0x000fe200078e001b */
[----:B------:R-:W-:Y:S01]  /*70b0*/  PRMT R45, R45, 0x5410, R5 ;  /* 0x000054102d2d7816 */ /* 0x000fe20000000005 */
[----:B------:R-:W-:Y:S02]  /*70c0*/  VIADD R0, R3, 0x18440 ;  /* 0x0001844003007836 */ /* 0x000fe40000000000 */
[----:B------:R-:W-:Y:S01]  /*70d0*/  @P3 VIADD R0, R4, 0xffffffc0 ;  /* 0xffffffc004003836 */ /* 0x000fe20000000000 */
[----:B------:R-:W-:Y:S01]  /*70e0*/  PRMT R46, R7, 0x5410, R11 ;  /* 0x00005410072e7816 */ /* 0x000fe2000000000b */
[----:B------:R-:W-:Y:S02]  /*70f0*/  IMAD.MOV.U32 R4, RZ, RZ, R8 ;  /* 0x000000ffff047224 */ /* 0x000fe400078e0008 */
[----:B------:R-:W-:Y:S02]  /*7100*/  IMAD.MOV.U32 R5, RZ, RZ, R9 ;  /* 0x000000ffff057224 */ /* 0x000fe400078e0009 */
[----:B------:R-:W-:-:S02]  /*7110*/  IMAD.MOV.U32 R7, RZ, RZ, R28 ;  /* 0x000000ffff077224 */ /* 0x000fc400078e001c */
[----:B------:R-:W-:Y:S01]  /*7120*/  IMAD.MOV.U32 R11, RZ, RZ, R29 ;  /* 0x000000ffff0b7224 */ /* 0x000fe200078e001d */
[----:B------:R-:W-:Y:S01]  /*7130*/  PRMT R47, R4, 0x5410, R5 ;  /* 0x00005410042f7816 */ /* 0x000fe20000000005 */
[----:B------:R-:W-:Y:S01]  /*7140*/  IMAD.MOV.U32 R5, RZ, RZ, R21 ;  /* 0x000000ffff057224 */ /* 0x000fe200078e0015 */
[----:B------:R-:W-:Y:S02]  /*7150*/  MOV R4, R20 ;  /* 0x0000001400047202 */ /* 0x000fe40000000f00 */
[----:B------:R-:W-:Y:S01]  /*7160*/  PRMT R48, R7, 0x5410, R11 ;  /* 0x0000541007307816 */ /* 0x000fe2000000000b */
[----:B-1----:R-:W-:Y:S06]  /*7170*/  @!P2 BRA `(.L_x_2091) ;  /* 0x000001800070a947 */ /* 0x002fec0003800000 */
.L_x_2354:
[----:B------:R-:W-:Y:S05]  /*7180*/  BSYNC B1 ;  /* 0x0000000000017941 */ /* 0x000fea0003800000 */
.L_x_2090:
[----:B------:R-:W-:Y:S01]  /*7190*/  BSSY B1, `(.L_x_2092) ;  /* 0x000005f000017945 */ /* 0x000fe20003800000 */
[----:B------:R-:W-:-:S03]  /*71a0*/  PRMT R49, R4, 0x5410, R5 ;  /* 0x0000541004317816 */ /* 0x000fc60000000005 */
[----:B------:R-:W-:Y:S05]  /*71b0*/  @P0 BRA `(.L_x_2093) ;  /* 0x0000000400700947 */ /* 0x000fea0003800000 */
[----:B------:R-:W2:Y:S01]  /*71c0*/  LDC R5, c[0x0][0x3d4] ;  /* 0x0000f500ff057b82 */ /* 0x000ea20000000800 */
[C---:B------:R-:W-:Y:S01]  /*71d0*/  VIADD R4, R24.reuse, 0x10 ;  /* 0x0000001018047836 */ /* 0x040fe20000000000 */
[----:B------:R-:W-:Y:S01]  /*71e0*/  BSSY B2, `(.L_x_2094) ;  /* 0x000002e000027945 */ /* 0x000fe20003800000 */
[----:B--2---:R-:W-:-:S03]  /*71f0*/  ISETP.GE.AND P0, PT, R24, R5, PT ;  /* 0x000000051800720c */ /* 0x004fc60003f06270 */
[----:B------:R-:W-:-:S10]  /*7200*/  ISETP.GE.AND P2, PT, R4, R5, PT ;  /* 0x000000050400720c */ /* 0x000fd40003f46270 */
[----:B------:R-:W-:Y:S05]  /*7210*/  @P0 BRA `(.L_x_2095) ;  /* 0x0000000000a80947 */ /* 0x000fea0003800000 */
[----:B-1----:R-:W1:Y:S01]  /*7220*/  LDS.128 R4, [R3+0x18400] ;  /* 0x0184000003047984 */ /* 0x002e620000000c00 */
[----:B------:R-:W-:Y:S01]  /*7230*/  SHF.R.U32.HI R15, RZ, 0x10, R37 ;  /* 0x00000010ff0f7819 */ /* 0x000fe20000011625 */
[----:B------:R-:W-:Y:S01]  /*7240*/  HADD2.F32 R14, -RZ, R14.H0_H0 ;  /* 0x2000000eff0e7230 */ /* 0x000fe20000004100 */
[--C-:B------:R-:W-:Y:S01]  /*7250*/  SHF.R.U64 R39, R34, 0x10, R35.reuse ;  /* 0x0000001022277819 */ /* 0x100fe20000001223 */
[----:B------:R-:W-:Y:S01]  /*7260*/  HADD2.F32 R34, -RZ, R10.H0_H0 ;  /* 0x2000000aff227230 */ /* 0x000fe20000004100 */
[----:B------:R-:W-:Y:S01]  /*7270*/  SHF.R.U32.HI R35, RZ, 0x10, R35 ;  /* 0x00000010ff237819 */ /* 0x000fe20000011623 */
[----:B------:R-:W-:Y:S01]  /*7280*/  HADD2.F32 R15, -RZ, R15.H0_H0 ;  /* 0x2000000fff0f7230 */ /* 0x000fe20000004100 */
[----:B------:R-:W-:-:S03]  /*7290*/  SHF.R.U64 R41, R36, 0x10, R37 ;  /* 0x0000001024297819 */ /* 0x000fc60000001225 */
[----:B------:R-:W-:Y:S02]  /*72a0*/  HADD2.F32 R35, -RZ, R35.H0_H0 ;  /* 0x20000023ff237230 */ /* 0x000fe40000004100 */
[--C-:B-1----:R-:W-:Y:S02]  /*72b0*/  HADD2.F32 R12, -RZ, R7.reuse.H0_H0 ;  /* 0x20000007ff0c7230 */ /* 0x102fe40000004100 */
[----:B------:R-:W-:Y:S02]  /*72c0*/  HADD2.F32 R13, -RZ, R7.H1_H1 ;  /* 0x30000007ff0d7230 */ /* 0x000fe40000004100 */
[--C-:B------:R-:W-:Y:S02]  /*72d0*/  HADD2.F32 R7, -RZ, R4.reuse.H0_H0 ;  /* 0x20000004ff077230 */ /* 0x100fe40000004100 */
[----:B------:R-:W-:Y:S02]  /*72e0*/  HADD2.F32 R4, -RZ, R4.H1_H1 ;  /* 0x30000004ff047230 */ /* 0x000fe40000004100 */
[C---:B------:R-:W-:Y:S01]  /*72f0*/  FMUL.FTZ R38, R13.reuse, R15 ;  /* 0x0000000f0d267220 */ /* 0x040fe20000410000 */
[----:B------:R-:W-:Y:S01]  /*7300*/  FMUL.FTZ R37, R13, R35 ;  /* 0x000000230d257220 */ /* 0x000fe20000410000 */
[----:B------:R-:W-:-:S02]  /*7310*/  HADD2.F32 R10, -RZ, R6.H0_H0 ;  /* 0x20000006ff0a7230 */ /* 0x000fc40000004100 */
[----:B------:R-:W-:Y:S01]  /*7320*/  FMUL.FTZ R36, R4, R34 ;  /* 0x0000002204247220 */ /* 0x000fe20000410000 */
[----:B------:R-:W-:Y:S01]  /*7330*/  FFMA.FTZ R42, R12, R35, R38 ;  /* 0x000000230c2a7223 */ /* 0x000fe20000010026 */
[----:B------:R-:W-:Y:S02]  /*7340*/  HADD2.F32 R11, -RZ, R6.H1_H1 ;  /* 0x30000006ff0b7230 */ /* 0x000fe40000004100 */
[-C--:B------:R-:W-:Y:S01]  /*7350*/  FMUL.FTZ R38, R4, R14.reuse ;  /* 0x0000000e04267220 */ /* 0x080fe20000410000 */
[C---:B------:R-:W-:Y:S01]  /*7360*/  FFMA.FTZ R36, R7.reuse, R14, -R36 ;  /* 0x0000000e07247223 */ /* 0x040fe20000010824 */
[----:B------:R-:W-:Y:S02]  /*7370*/  HADD2.F32 R6, -RZ, R5.H0_H0 ;  /* 0x20000005ff067230 */ /* 0x000fe40000004100 */
[----:B------:R-:W-:Y:S01]  /*7380*/  FFMA.FTZ R37, R12, R15, -R37 ;  /* 0x0000000f0c257223 */ /* 0x000fe20000010825 */
[----:B------:R-:W-:Y:S02]  /*7390*/  HADD2.F32 R14, -RZ, R43.H0_H0 ;  /* 0x2000002bff0e7230 */ /* 0x000fe40000004100 */
[----:B------:R-:W-:Y:S01]  /*73a0*/  FFMA.FTZ R15, R7, R34, R38 ;  /* 0x00000022070f7223 */ /* 0x000fe20000010026 */
[----:B------:R-:W-:-:S02]  /*73b0*/  HADD2.F32 R5, -RZ, R5.H1_H1 ;  /* 0x30000005ff057230 */ /* 0x000fc40000004100 */
[----:B------:R-:W-:Y:S02]  /*73c0*/  HADD2.F32 R12, -RZ, R44.H1_H1 ;  /* 0x3000002cff0c7230 */ /* 0x000fe40000004100 */
[C---:B------:R-:W-:Y:S01]  /*73d0*/  FMUL.FTZ R35, R11.reuse, R14 ;  /* 0x0000000e0b237220 */ /* 0x040fe20000410000 */
[----:B------:R-:W-:Y:S02]  /*73e0*/  HADD2.F32 R13, -RZ, R39.H0_H0 ;  /* 0x20000027ff0d7230 */ /* 0x000fe40000004100 */
[----:B------:R-:W-:Y:S02]  /*73f0*/  HADD2.F32 R4, -RZ, R41.H0_H0 ;  /* 0x20000029ff047230 */ /* 0x000fe40000004100 */
[-C--:B------:R-:W-:Y:S01]  /*7400*/  FMUL.FTZ R11, R11, R12.reuse ;  /* 0x0000000c0b0b7220 */ /* 0x080fe20000410000 */
[C---:B------:R-:W-:Y:S01]  /*7410*/  FFMA.FTZ R35, R10.reuse, R12, -R35 ;  /* 0x0000000c0a237223 */ /* 0x040fe20000010823 */
[C---:B------:R-:W-:Y:S01]  /*7420*/  FMUL.FTZ R7, R5.reuse, R13 ;  /* 0x0000000d05077220 */ /* 0x040fe20000410000 */
[----:B------:R-:W-:Y:S01]  /*7430*/  FMUL.FTZ R34, R5, R4 ;  /* 0x0000000405227220 */ /* 0x000fe20000410000 */
[----:B------:R-:W-:-:S02]  /*7440*/  FFMA.FTZ R10, R10, R14, R11 ;  /* 0x0000000e0a0a7223 */ /* 0x000fc4000001000b */
[----:B------:R-:W-:Y:S01]  /*7450*/  FFMA.FTZ R5, R6, R4, -R7 ;  /* 0x0000000406057223 */ /* 0x000fe20000010807 */
[----:B------:R-:W-:Y:S01]  /*7460*/  F2FP.F16.F32.PACK_AB R7, R42, R37 ;  /* 0x000000252a07723e */ /* 0x000fe200000000ff */
[----:B------:R-:W-:Y:S01]  /*7470*/  FFMA.FTZ R34, R6, R13, R34 ;  /* 0x0000000d06227223 */ /* 0x000fe20000010022 */
[----:B------:R-:W-:Y:S02]  /*7480*/  F2FP.F16.F32.PACK_AB R4, R15, R36 ;  /* 0x000000240f04723e */ /* 0x000fe400000000ff */
[----:B------:R-:W-:Y:S02]  /*7490*/  F2FP.F16.F32.PACK_AB R6, R10, R35 ;  /* 0x000000230a06723e */ /* 0x000fe400000000ff */
[----:B------:R-:W-:-:S05]  /*74a0*/  F2FP.F16.F32.PACK_AB R5, R34, R5 ;  /* 0x000000052205723e */ /* 0x000fca00000000ff */
[----:B------:R2:W-:Y:S02]  /*74b0*/  STS.128 [R3+0x18400], R4 ;  /* 0x0184000403007388 */ /* 0x0005e40000000c00 */
.L_x_2095:
[----:B------:R-:W-:Y:S05]  /*74c0*/  BSYNC B2 ;  /* 0x0000000000027941 */ /* 0x000fea0003800000 */
.L_x_2094:
[----:B------:R-:W-:Y:S05]  /*74d0*/  @P2 BRA `(.L_x_2093) ;  /* 0x0000000000a82947 */ /* 0x000fea0003800000 */
[----:B-12---:R-:W1:Y:S01]  /*74e0*/  LDS.128 R4, [R0] ;  /* 0x0000000000047984 */ /* 0x006e620000000c00 */
[----:B------:R-:W-:Y:S01]  /*74f0*/  SHF.R.U32.HI R15, RZ, 0x10, R33 ;  /* 0x00000010ff0f7819 */ /* 0x000fe20000011621 */
[----:B------:R-:W-:Y:S01]  /*7500*/  HADD2.F32 R14, -RZ, R45.H0_H0 ;  /* 0x2000002dff0e7230 */ /* 0x000fe20000004100 */
[--C-:B------:R-:W-:Y:S01]  /*7510*/  SHF.R.U64 R35, R30, 0x10, R31.reuse ;  /* 0x000000101e237819 */ /* 0x100fe2000000121f */
[----:B------:R-:W-:Y:S01]  /*7520*/  HADD2.F32 R30, -RZ, R43.H1_H1 ;  /* 0x3000002bff1e7230 */ /* 0x000fe20000004100 */
        /* <DEDUP_REMOVED lines=16> */
[--C-:B------:R-:W-:Y:S02]  /*7630*/  HADD2.F32 R6, -RZ, R5.reuse.H0_H0 ;  /* 0x20000005ff067230 */ /* 0x100fe40000004100 */
        /* <DEDUP_REMOVED lines=19> */
[----:B------:R3:W-:Y:S02]  /*7770*/  STS.128 [R0], R4 ;  /* 0x0000000400007388 */ /* 0x0007e40000000c00 */
.L_x_2093:
[----:B------:R-:W-:Y:S05]  /*7780*/  BSYNC B1 ;  /* 0x0000000000017941 */ /* 0x000fea0003800000 */
.L_x_2092:
[----:B------:R-:W-:Y:S05]  /*7790*/  @P1 BRA `(.L_x_2096) ;  /* 0x0000001800281947 */ /* 0x000fea0003800000 */
[----:B--23--:R-:W2:Y:S01]  /*77a0*/  LDC R5, c[0x0][0x3d4] ;  /* 0x0000f500ff057b82 */ /* 0x00cea20000000800 */
        /* <DEDUP_REMOVED lines=8> */
[----:B------:R-:W-:Y:S01]  /*7830*/  SHF.R.U32.HI R25, RZ, 0x10, R27 ;  /* 0x00000010ff197819 */ /* 0x000fe2000001161b */
[----:B------:R-:W-:Y:S01]  /*7840*/  HADD2.F32 R14, -RZ, R48.H0_H0 ;  /* 0x20000030ff0e7230 */ /* 0x000fe20000004100 */
[----:B------:R-:W-:Y:S01]  /*7850*/  SHF.R.U64 R31, R28, 0x10, R29 ;  /* 0x000000101c1f7819 */ /* 0x000fe2000000121d */
[----:B------:R-:W-:Y:S01]  /*7860*/  HADD2.F32 R15, -RZ, R15.H0_H0 ;  /* 0x2000000fff0f7230 */ /* 0x000fe20000004100 */
[----:B------:R-:W-:Y:S01]  /*7870*/  SHF.R.U64 R29, R26, 0x10, R27 ;  /* 0x000000101a1d7819 */ /* 0x000fe2000000121b */
[----:B------:R-:W-:Y:S02]  /*7880*/  HADD2.F32 R25, -RZ, R25.H0_H0 ;  /* 0x20000019ff197230 */ /* 0x000fe40000004100 */
[----:B-1----:R-:W-:-:S02]  /*7890*/  HADD2.F32 R12, -RZ, R7.H0_H0 ;  /* 0x20000007ff0c7230 */ /* 0x002fc40000004100 */
[----:B------:R-:W-:Y:S02]  /*78a0*/  HADD2.F32 R13, -RZ, R7.H1_H1 ;  /* 0x30000007ff0d7230 */ /* 0x000fe40000004100 */
[--C-:B------:R-:W-:Y:S02]  /*78b0*/  HADD2.F32 R7, -RZ, R4.reuse.H0_H0 ;  /* 0x20000004ff077230 */ /* 0x100fe40000004100 */
[----:B------:R-:W-:Y:S02]  /*78c0*/  HADD2.F32 R4, -RZ, R4.H1_H1 ;  /* 0x30000004ff047230 */ /* 0x000fe40000004100 */
[C---:B------:R-:W-:Y:S01]  /*78d0*/  FMUL.FTZ R28, R13.reuse, R15 ;  /* 0x0000000f0d1c7220 */ /* 0x040fe20000410000 */
[-C--:B------:R-:W-:Y:S01]  /*78e0*/  FMUL.FTZ R27, R13, R25.reuse ;  /* 0x000000190d1b7220 */ /* 0x080fe20000410000 */
[--C-:B------:R-:W-:Y:S02]  /*78f0*/  HADD2.F32 R10, -RZ, R6.reuse.H0_H0 ;  /* 0x20000006ff0a7230 */ /* 0x100fe40000004100 */
[----:B------:R-:W-:Y:S01]  /*7900*/  FMUL.FTZ R26, R4, R24 ;  /* 0x00000018041a7220 */ /* 0x000fe20000410000 */
[----:B------:R-:W-:Y:S01]  /*7910*/  FFMA.FTZ R30, R12, R25, R28 ;  /* 0x000000190c1e7223 */ /* 0x000fe2000001001c */
[----:B------:R-:W-:-:S02]  /*7920*/  HADD2.F32 R11, -RZ, R6.H1_H1 ;  /* 0x30000006ff0b7230 */ /* 0x000fc40000004100 */
[----:B------:R-:W-:Y:S01]  /*7930*/  FFMA.FTZ R27, R12, R15, -R27 ;  /* 0x0000000f0c1b7223 */ /* 0x000fe2000001081b */
[-C--:B------:R-:W-:Y:S01]  /*7940*/  FMUL.FTZ R28, R4, R14.reuse ;  /* 0x0000000e041c7220 */ /* 0x080fe20000410000 */
[C---:B------:R-:W-:Y:S01]  /*7950*/  FFMA.FTZ R26, R7.reuse, R14, -R26 ;  /* 0x0000000e071a7223 */ /* 0x040fe2000001081a */
[--C-:B------:R-:W-:Y:S02]  /*7960*/  HADD2.F32 R6, -RZ, R5.reuse.H0_H0 ;  /* 0x20000005ff067230 */ /* 0x100fe40000004100 */
[----:B------:R-:W-:Y:S02]  /*7970*/  HADD2.F32 R14, -RZ, R46.H1_H1 ;  /* 0x3000002eff0e7230 */ /* 0x000fe40000004100 */
[----:B------:R-:W-:Y:S01]  /*7980*/  FFMA.FTZ R7, R7, R24, R28 ;  /* 0x0000001807077223 */ /* 0x000fe2000001001c */
[----:B------:R-:W-:Y:S02]  /*7990*/  HADD2.F32 R12, -RZ, R48.H1_H1 ;  /* 0x30000030ff0c7230 */ /* 0x000fe40000004100 */
[----:B------:R-:W-:-:S02]  /*79a0*/  HADD2.F32 R5, -RZ, R5.H1_H1 ;  /* 0x30000005ff057230 */ /* 0x000fc40000004100 */
[C---:B------:R-:W-:Y:S01]  /*79b0*/  FMUL.FTZ R15, R11.reuse, R14 ;  /* 0x0000000e0b0f7220 */ /* 0x040fe20000410000 */
[----:B------:R-:W-:Y:S02]  /*79c0*/  HADD2.F32 R13, -RZ, R29.H0_H0 ;  /* 0x2000001dff0d7230 */ /* 0x000fe40000004100 */
[-C--:B------:R-:W-:Y:S01]  /*79d0*/  FMUL.FTZ R25, R11, R12.reuse ;  /* 0x0000000c0b197220 */ /* 0x080fe20000410000 */
[----:B------:R-:W-:Y:S02]  /*79e0*/  HADD2.F32 R4, -RZ, R31.H0_H0 ;  /* 0x2000001fff047230 */ /* 0x000fe40000004100 */
[----:B------:R-:W-:Y:S01]  /*79f0*/  FFMA.FTZ R15, R10, R12, -R15 ;  /* 0x0000000c0a0f7223 */ /* 0x000fe2000001080f */
[----:B------:R-:W-:Y:S01]  /*7a00*/  F2FP.F16.F32.PACK_AB R31, R30, R27 ;  /* 0x0000001b1e1f723e */ /* 0x000fe200000000ff */
[C---:B------:R-:W-:Y:S01]  /*7a10*/  FMUL.FTZ R11, R5.reuse, R13 ;  /* 0x0000000d050b7220 */ /* 0x040fe20000410000 */
[----:B------:R-:W-:Y:S01]  /*7a20*/  FFMA.FTZ R10, R10, R14, R25 ;  /* 0x0000000e0a0a7223 */ /* 0x000fe20000010019 */
[----:B------:R-:W-:Y:S01]  /*7a30*/  FMUL.FTZ R24, R5, R4 ;  /* 0x0000000405187220 */ /* 0x000fe20000410000 */
[----:B------:R-:W-:Y:S01]  /*7a40*/  F2FP.F16.F32.PACK_AB R28, R7, R26 ;  /* 0x0000001a071c723e */ /* 0x000fe200000000ff */
[----:B------:R-:W-:-:S02]  /*7a50*/  FFMA.FTZ R11, R6, R4, -R11 ;  /* 0x00000004060b7223 */ /* 0x000fc4000001080b */
[----:B------:R-:W-:Y:S01]  /*7a60*/  FFMA.FTZ R24, R6, R13, R24 ;  /* 0x0000000d06187223 */ /* 0x000fe20000010018 */
[----:B------:R-:W-:-:S04]  /*7a70*/  F2FP.F16.F32.PACK_AB R30, R10, R15 ;  /* 0x0000000f0a1e723e */ /* 0x000fc800000000ff */
[----:B------:R-:W-:-:S05]  /*7a80*/  F2FP.F16.F32.PACK_AB R29, R24, R11 ;  /* 0x0000000b181d723e */ /* 0x000fca00000000ff */
[----:B------:R2:W-:Y:S02]  /*7a90*/  STS.128 [R3+0x1a400], R28 ;  /* 0x01a4001c03007388 */ /* 0x0005e40000000c00 */
.L_x_2098:
[----:B------:R-:W-:Y:S05]  /*7aa0*/  BSYNC B1 ;  /* 0x0000000000017941 */ /* 0x000fea0003800000 */
.L_x_2097:
        /* <DEDUP_REMOVED lines=10> */
[----:B-1----:R-:W-:-:S02]  /*7b50*/  HADD2.F32 R10, -RZ, R7.H1_H1 ;  /* 0x30000007ff0a7230 */ /* 0x002fc40000004100 */
[--C-:B--2---:R-:W-:Y:S02]  /*7b60*/  HADD2.F32 R3, -RZ, R4.reuse.H0_H0 ;  /* 0x20000004ff037230 */ /* 0x104fe40000004100 */
[----:B------:R-:W-:Y:S02]  /*7b70*/  HADD2.F32 R4, -RZ, R4.H1_H1 ;  /* 0x30000004ff047230 */ /* 0x000fe40000004100 */
[C---:B------:R-:W-:Y:S01]  /*7b80*/  FMUL.FTZ R20, R10.reuse, R14 ;  /* 0x0000000e0a147220 */ /* 0x040fe20000410000 */
[----:B------:R-:W-:Y:S02]  /*7b90*/  HADD2.F32 R9, -RZ, R7.H0_H0 ;  /* 0x20000007ff097230 */ /* 0x000fe40000004100 */
[----:B------:R-:W-:Y:S01]  /*7ba0*/  FMUL.FTZ R15, R10, R12 ;  /* 0x0000000c0a0f7220 */ /* 0x000fe20000410000 */
[--C-:B------:R-:W-:Y:S02]  /*7bb0*/  HADD2.F32 R7, -RZ, R6.reuse.H0_H0 ;  /* 0x20000006ff077230 */ /* 0x100fe40000004100 */
[----:B------:R-:W-:Y:S01]  /*7bc0*/  FMUL.FTZ R10, R4, R13 ;  /* 0x0000000d040a7220 */ /* 0x000fe20000410000 */
[----:B------:R-:W-:-:S02]  /*7bd0*/  HADD2.F32 R8, -RZ, R6.H1_H1 ;  /* 0x30000006ff087230 */ /* 0x000fc40000004100 */
[C---:B------:R-:W-:Y:S01]  /*7be0*/  FFMA.FTZ R20, R9.reuse, R12, -R20 ;  /* 0x0000000c09147223 */ /* 0x040fe20000010814 */
[----:B------:R-:W-:Y:S01]  /*7bf0*/  FFMA.FTZ R15, R9, R14, R15 ;  /* 0x0000000e090f7223 */ /* 0x000fe2000001000f */
[--C-:B------:R-:W-:Y:S02]  /*7c00*/  HADD2.F32 R6, -RZ, R5.reuse.H0_H0 ;  /* 0x20000005ff067230 */ /* 0x100fe40000004100 */
[-C--:B------:R-:W-:Y:S01]  /*7c10*/  FMUL.FTZ R14, R4, R11.reuse ;  /* 0x0000000b040e7220 */ /* 0x080fe20000410000 */
[----:B------:R-:W-:Y:S01]  /*7c20*/  FFMA.FTZ R12, R3, R11, -R10 ;  /* 0x0000000b030c7223 */ /* 0x000fe2000001080a */
[----:B------:R-:W-:Y:S01]  /*7c30*/  HADD2.F32 R5, -RZ, R5.H1_H1 ;  /* 0x30000005ff057230 */ /* 0x000fe20000004100 */
[----:B------:R-:W-:Y:S01]  /*7c40*/  F2FP.F16.F32.PACK_AB R15, R15, R20 ;  /* 0x000000140f0f723e */ /* 0x000fe200000000ff */
[----:B------:R-:W-:Y:S02]  /*7c50*/  HADD2.F32 R11, -RZ, R47.H1_H1 ;  /* 0x3000002fff0b7230 */ /* 0x000fe40000004100 */
[----:B------:R-:W-:Y:S01]  /*7c60*/  FFMA.FTZ R3, R3, R13, R14 ;  /* 0x0000000d03037223 */ /* 0x000fe2000001000e */
[----:B------:R-:W-:-:S02]  /*7c70*/  HADD2.F32 R10, -RZ, R21.H0_H0 ;  /* 0x20000015ff0a7230 */ /* 0x000fc40000004100 */
[----:B------:R-:W-:Y:S02]  /*7c80*/  HADD2.F32 R9, -RZ, R49.H1_H1 ;  /* 0x30000031ff097230 */ /* 0x000fe40000004100 */
[C---:B------:R-:W-:Y:S01]  /*7c90*/  FMUL.FTZ R14, R8.reuse, R11 ;  /* 0x0000000b080e7220 */ /* 0x040fe20000410000 */
[----:B------:R-:W-:Y:S02]  /*7ca0*/  HADD2.F32 R4, -RZ, R24.H0_H0 ;  /* 0x20000018ff047230 */ /* 0x000fe40000004100 */
[----:B------:R-:W-:Y:S01]  /*7cb0*/  FMUL.FTZ R13, R5, R10 ;  /* 0x0000000a050d7220 */ /* 0x000fe20000410000 */
[----:B------:R-:W-:Y:S01]  /*7cc0*/  F2FP.F16.F32.PACK_AB R12, R3, R12 ;  /* 0x0000000c030c723e */ /* 0x000fe200000000ff */
[-C--:B------:R-:W-:Y:S01]  /*7cd0*/  FMUL.FTZ R8, R8, R9.reuse ;  /* 0x0000000908087220 */ /* 0x080fe20000410000 */
[----:B------:R-:W-:Y:S01]  /*7ce0*/  FFMA.FTZ R14, R7, R9, -R14 ;  /* 0x00000009070e7223 */ /* 0x000fe2000001080e */
[-C--:B------:R-:W-:Y:S01]  /*7cf0*/  FMUL.FTZ R5, R5, R4.reuse ;  /* 0x0000000405057220 */ /* 0x080fe20000410000 */
[----:B------:R-:W-:Y:S01]  /*7d00*/  FFMA.FTZ R13, R6, R4, -R13 ;  /* 0x00000004060d7223 */ /* 0x000fe2000001080d */
[----:B------:R-:W-:-:S02]  /*7d10*/  FFMA.FTZ R7, R7, R11, R8 ;  /* 0x0000000b07077223 */ /* 0x000fc40000010008 */
[----:B------:R-:W-:-:S03]  /*7d20*/  FFMA.FTZ R6, R6, R10, R5 ;  /* 0x0000000a06067223 */ /* 0x000fc60000010005 */
[----:B------:R-:W-:Y:S02]  /*7d30*/  F2FP.F16.F32.PACK_AB R14, R7, R14 ;  /* 0x0000000e070e723e */ /* 0x000fe400000000ff */
[----:B------:R-:W-:-:S05]  /*7d40*/  F2FP.F16.F32.PACK_AB R13, R6, R13 ;  /* 0x0000000d060d723e */ /* 0x000fca00000000ff */
[----:B------:R4:W-:Y:S01]  /*7d50*/  STS.128 [R0+0x2000], R12 ;  /* 0x0020000c00007388 */ /* 0x0009e20000000c00 */
[----:B------:R-:W-:Y:S05]  /*7d60*/  BRA `(.L_x_2096) ;  /* 0x0000001000b47947 */ /* 0x000fea0003800000 */
.L_x_2077:
[----:B------:R-:W1:Y:S01]  /*7d70*/  LDC R43, c[0x0][0x3d4] ;  /* 0x0000f500ff2b7b82 */ /* 0x000e620000000800 */
[----:B------:R-:W-:Y:S01]  /*7d80*/  ULDC.64 UR4, c[0x0][0x3c8] ;  /* 0x0000f20000047ab9 */ /* 0x000fe20000000a00 */
[----:B------:R-:W-:Y:S01]  /*7d90*/  ULDC.64 UR6, c[0x0][0x3e0] ;  /* 0x0000f80000067ab9 */ /* 0x000fe20000000a00 */
[----:B------:R-:W-:Y:S02]  /*7da0*/  CS2R R32, SRZ ;  /* 0x0000000000207805 */ /* 0x000fe4000001ff00 */
[----:B------:R-:W-:Y:S02]  /*7db0*/  CS2R R34, SRZ ;  /* 0x0000000000227805 */ /* 0x000fe4000001ff00 */
[----:B-1----:R-:W-:-:S04]  /*7dc0*/  ISETP.GE.AND P0, PT, R18, R43, PT ;  /* 0x0000002b1200720c */ /* 0x002fc80003f06270 */
[-C--:B------:R-:W-:Y:S02]  /*7dd0*/  ISETP.GE.OR P1, PT, R232, R8.reuse, P0 ;  /* 0x00000008e800720c */ /* 0x080fe40000726670 */
[----:B------:R-:W-:-:S11]  /*7de0*/  ISETP.GE.OR P0, PT, R23, R8, P0 ;  /* 0x000000081700720c */ /* 0x000fd60000706670 */
[----:B------:R-:W1:Y:S01]  /*7df0*/  @!P1 LDC.64 R14, c[0x0][0x3c8] ;  /* 0x0000f200ff0e9b82 */ /* 0x000e620000000a00 */
[----:B------:R-:W-:Y:S02]  /*7e00*/  @!P1 IADD3 R13, P2, P3, R26, R55, R53 ;  /* 0x000000371a0d9210 */ /* 0x000fe40007b5e035 */
[----:B------:R-:W-:Y:S02]  /*7e10*/  @!P0 IADD3 R9, P5, R53, R26, RZ ;  /* 0x0000001a35098210 */ /* 0x000fe40007fbe0ff */
[----:B------:R-:W-:Y:S02]  /*7e20*/  @!P1 IADD3.X R20, R27, R56, R51, P2, P3 ;  /* 0x000000381b149210 */ /* 0x000fe400017e6433 */
[----:B------:R-:W-:Y:S01]  /*7e30*/  @!P1 IADD3 R0, P3, P4, R28, R59, R54 ;  /* 0x0000003b1c009210 */ /* 0x000fe20007c7e036 */
[----:B------:R-:W2:Y:S01]  /*7e40*/  @!P1 LDC.64 R30, c[0x0][0x3e0] ;  /* 0x0000f800ff1e9b82 */ /* 0x000ea20000000a00 */
[----:B------:R-:W-:Y:S01]  /*7e50*/  @!P0 IADD3 R11, P2, R54, R28, RZ ;  /* 0x0000001c360b8210 */ /* 0x000fe20007f5e0ff */
[----:B------:R-:W-:Y:S01]  /*7e60*/  @!P0 IMAD.X R10, R51, 0x1, R27, P5 ;  /* 0x00000001330a8824 */ /* 0x000fe200028e061b */
[----:B------:R-:W-:-:S02]  /*7e70*/  @!P1 IADD3.X R3, R29, R57, R52, P3, P4 ;  /* 0x000000391d039210 */ /* 0x000fc40001fe8434 */
[C---:B------:R-:W-:Y:S01]  /*7e80*/  @!P0 LEA R8, P5, R9.reuse, UR4, 0x1 ;  /* 0x0000000409088c11 */ /* 0x040fe2000f8a08ff */
[----:B------:R-:W-:Y:S01]  /*7e90*/  @!P0 IMAD.X R24, R52, 0x1, R29, P2 ;  /* 0x0000000134188824 */ /* 0x000fe200010e061d */
[----:B------:R-:W-:Y:S02]  /*7ea0*/  CS2R R28, SRZ ;  /* 0x00000000001c7805 */ /* 0x000fe4000001ff00 */
[----:B------:R-:W-:Y:S02]  /*7eb0*/  @!P0 LEA.HI.X R9, R9, UR5, R10, 0x1, P5 ;  /* 0x0000000509098c11 */ /* 0x000fe4000a8f0c0a */
[----:B------:R-:W-:-:S03]  /*7ec0*/  @!P0 LEA R10, P2, R11, UR6, 0x1 ;  /* 0x000000060b0a8c11 */ /* 0x000fc6000f8408ff */
[----:B------:R3:W5:Y:S01]  /*7ed0*/  @!P0 LDG.E.128 R32, desc[UR52][R8.64] ;  /* 0x0000003408208981 */ /* 0x000762000c1e1d00 */
[----:B------:R-:W-:Y:S02]  /*7ee0*/  @!P0 LEA.HI.X R11, R11, UR7, R24, 0x1, P2 ;  /* 0x000000070b0b8c11 */ /* 0x000fe400090f0c18 */
[----:B-1----:R-:W-:-:S04]  /*7ef0*/  @!P1 LEA R12, P3, R13, R14, 0x1 ;  /* 0x0000000e0d0c9211 */ /* 0x002fc800078608ff */
[----:B------:R-:W-:Y:S02]  /*7f00*/  @!P1 LEA.HI.X R13, R13, R15, R20, 0x1, P3 ;  /* 0x0000000f0d0d9211 */ /* 0x000fe400018f0c14 */
[----:B--2---:R-:W-:-:S04]  /*7f10*/  @!P1 LEA R14, P4, R0, R30, 0x1 ;  /* 0x0000001e000e9211 */ /* 0x004fc800078808ff */
[----:B------:R-:W-:Y:S02]  /*7f20*/  @!P1 LEA.HI.X R15, R0, R31, R3, 0x1, P4 ;  /* 0x0000001f000f9211 */ /* 0x000fe400020f0c03 */
[----:B------:R-:W-:Y:S01]  /*7f30*/  CS2R R30, SRZ ;  /* 0x00000000001e7805 */ /* 0x000fe2000001ff00 */
[----:B------:R-:W1:Y:S05]  /*7f40*/  LDC R0, c[0x0][0x428] ;  /* 0x00010a00ff007b82 */ /* 0x000e6a0000000800 */
[----:B------:R-:W5:Y:S01]  /*7f50*/  @!P1 LDG.E.128 R28, desc[UR52][R14.64] ;  /* 0x000000340e1c9981 */ /* 0x000f62000c1e1d00 */
[----:B-1----:R-:W-:-:S13]  /*7f60*/  ISETP.NE.AND P2, PT, R0, 0x1, PT ;  /* 0x000000010000780c */ /* 0x002fda0003f45270 */
[----:B---3--:R-:W1:Y:S08]  /*7f70*/  @P2 LDC R8, c[0x0][0x42c] ;  /* 0x00010b00ff082b82 */ /* 0x008e700000000800 */
[----:B------:R-:W2:Y:S01]  /*7f80*/  @P2 LDC R9, c[0x0][0x430] ;  /* 0x00010c00ff092b82 */ /* 0x000ea20000000800 */
[----:B------:R-:W-:-:S04]  /*7f90*/  IMAD R0, R209, 0x80, R23 ;  /* 0x00000080d1007824 */ /* 0x000fc800078e0217 */
[----:B------:R-:W-:Y:S01]  /*7fa0*/  IMAD R3, R237, 0x40, R0 ;  /* 0x00000040ed037824 */ /* 0x000fe200078e0200 */
[----:B------:R-:W-:Y:S02]  /*7fb0*/  CS2R R36, SRZ ;  /* 0x0000000000247805 */ /* 0x000fe4000001ff00 */
[----:B------:R-:W-:Y:S02]  /*7fc0*/  CS2R R38, SRZ ;  /* 0x0000000000267805 */ /* 0x000fe4000001ff00 */
[----:B------:R-:W-:Y:S02]  /*7fd0*/  CS2R R24, SRZ ;  /* 0x0000000000187805 */ /* 0x000fe4000001ff00 */
[----:B------:R-:W-:Y:S02]  /*7fe0*/  CS2R R26, SRZ ;  /* 0x00000000001a7805 */ /* 0x000fe4000001ff00 */
[----:B------:R3:W5:Y:S01]  /*7ff0*/  @!P0 LDG.E.128 R36, desc[UR52][R10.64] ;  /* 0x000000340a248981 */ /* 0x000762000c1e1d00 */
[----:B-1----:R-:W-:-:S03]  /*8000*/  @P2 IMAD.HI.U32 R0, R3, R8, RZ ;  /* 0x0000000803002227 */ /* 0x002fc600078e00ff */
[----:B------:R1:W5:Y:S02]  /*8010*/  @!P1 LDG.E.128 R24, desc[UR52][R12.64] ;  /* 0x000000340c189981 */ /* 0x000364000c1e1d00 */
[----:B--2---:R-:W-:-:S04]  /*8020*/  @P2 SHF.R.U32.HI R3, RZ, R9, R0 ;  /* 0x00000009ff032219 */ /* 0x004fc80000011600 */
[----:B------:R-:W-:Y:S01]  /*8030*/  SHF.R.S32.HI R21, RZ, 0x1f, R3 ;  /* 0x0000001fff157819 */ /* 0x000fe20000011403 */
[----:B------:R-:W-:Y:S02]  /*8040*/  IMAD.MOV.U32 R8, RZ, RZ, R44 ;  /* 0x000000ffff087224 */ /* 0x000fe400078e002c */
[----:B------:R-:W-:Y:S02]  /*8050*/  IMAD.MOV.U32 R9, RZ, RZ, R41 ;  /* 0x000000ffff097224 */ /* 0x000fe400078e0029 */
[----:B---3--:R-:W-:Y:S02]  /*8060*/  IMAD.MOV.U32 R10, RZ, RZ, R42 ;  /* 0x000000ffff0a7224 */ /* 0x008fe400078e002a */
[----:B------:R-:W-:Y:S02]  /*8070*/  IMAD.MOV.U32 R11, RZ, RZ, R47 ;  /* 0x000000ffff0b7224 */ /* 0x000fe400078e002f */
[C---:B------:R-:W-:Y:S02]  /*8080*/  IMAD R0, R21.reuse, R6, RZ ;  /* 0x0000000615007224 */ /* 0x040fe400078e02ff */
[----:B-1----:R-:W-:-:S02]  /*8090*/  IMAD R12, R21, R4, RZ ;  /* 0x00000004150c7224 */ /* 0x002fc400078e02ff */
[----:B------:R-:W-:-:S04]  /*80a0*/  IMAD.WIDE.U32 R8, R3, R6, R8 ;  /* 0x0000000603087225 */ /* 0x000fc800078e0008 */
[----:B------:R-:W-:-:S04]  /*80b0*/  IMAD.WIDE.U32 R10, R3, R4, R10 ;  /* 0x00000004030a7225 */ /* 0x000fc800078e000a */
[C---:B------:R-:W-:Y:S02]  /*80c0*/  IMAD R7, R3.reuse, R7, R0 ;  /* 0x0000000703077224 */ /* 0x040fe400078e0200 */
[----:B------:R-:W-:Y:S01]  /*80d0*/  IMAD R3, R3, R5, R12 ;  /* 0x0000000503037224 */ /* 0x000fe200078e020c */
[----:B------:R-:W-:Y:S01]  /*80e0*/  LEA R4, P2, R8, UR4, 0x1 ;  /* 0x0000000408047c11 */ /* 0x000fe2000f8408ff */
[----:B------:R-:W-:Y:S01]  /*80f0*/  IMAD.IADD R5, R9, 0x1, R7 ;  /* 0x0000000109057824 */ /* 0x000fe200078e0207 */
[----:B------:R-:W-:Y:S02]  /*8100*/  LEA R0, P3, R10, UR6, 0x1 ;  /* 0x000000060a007c11 */ /* 0x000fe4000f8608ff */
[----:B------:R-:W-:Y:S01]  /*8110*/  IADD3 R3, R11, R3, RZ ;  /* 0x000000030b037210 */ /* 0x000fe20007ffe0ff */
[----:B------:R-:W-:Y:S01]  /*8120*/  UMOV UR4, 0xffffffff ;  /* 0xffffffff00047882 */ /* 0x000fe20000000000 */
[----:B------:R-:W-:Y:S02]  /*8130*/  LEA.HI.X R5, R8, UR5, R5, 0x1, P2 ;  /* 0x0000000508057c11 */ /* 0x000fe400090f0c05 */
[----:B------:R-:W-:-:S02]  /*8140*/  LEA.HI.X R3, R10, UR7, R3, 0x1, P3 ;  /* 0x000000070a037c11 */ /* 0x000fc400098f0c03 */
[----:B------:R-:W-:Y:S01]  /*8150*/  LEA.HI R6, R233, R233, RZ, 0x1 ;  /* 0x000000e9e9067211 */ /* 0x000fe200078f08ff */
[----:B------:R-:W-:Y:S06]  /*8160*/  BRA.DIV UR4, `(.L_x_2099) ;  /* 0x0000017204887947 */ /* 0x000fec000b800000 */
.L_x_2357:
[----:B------:R-:W-:-:S03]  /*8170*/  UMOV UR4, 0xffffffff ;  /* 0xffffffff00047882 */ /* 0x000fc60000000000 */
[----:B------:R-:W-:Y:S05]  /*8180*/  BRA.DIV UR4, `(.L_x_2100) ;  /* 0x0000017204a87947 */ /* 0x000fea000b800000 */
.L_x_2360:
[----:B------:R-:W-:-:S03]  /*8190*/  UMOV UR4, 0xffffffff ;  /* 0xffffffff00047882 */ /* 0x000fc60000000000 */
[----:B------:R-:W-:Y:S05]  /*81a0*/  BRA.DIV UR4, `(.L_x_2101) ;  /* 0x0000017204c87947 */ /* 0x000fea000b800000 */
.L_x_2363:
[----:B------:R-:W-:-:S03]  /*81b0*/  UMOV UR4, 0xffffffff ;  /* 0xffffffff00047882 */ /* 0x000fc60000000000 */
[----:B------:R-:W-:Y:S05]  /*81c0*/  BRA.DIV UR4, `(.L_x_2102) ;  /* 0x0000017204e87947 */ /* 0x000fea000b800000 */
.L_x_2366:
[----:B------:R-:W-:-:S03]  /*81d0*/  UMOV UR4, 0xffffffff ;  /* 0xffffffff00047882 */ /* 0x000fc60000000000 */
[----:B------:R-:W-:Y:S05]  /*81e0*/  BRA.DIV UR4, `(.L_x_2103) ;  /* 0x0000017604087947 */ /* 0x000fea000b800000 */
.L_x_2369:
[----:B------:R-:W-:Y:S01]  /*81f0*/  UMOV UR4, 0xffffffff ;  /* 0xffffffff00047882 */ /* 0x000fe20000000000 */
[----:B------:R-:W-:Y:S02]  /*8200*/  LOP3.LUT R6, R6, 0xfffffffe, RZ, 0xc0, !PT ;  /* 0xfffffffe06067812 */ /* 0x000fe400078ec0ff */
[----:B------:R-:W-:Y:S05]  /*8210*/  BRA.DIV UR4, `(.L_x_2104) ;  /* 0x0000017604247947 */ /* 0x000fea000b800000 */
.L_x_2372:
[----:B------:R-:W-:Y:S01]  /*8220*/  UMOV UR4, 0xffffffff ;  /* 0xffffffff00047882 */ /* 0x000fe20000000000 */
[----:B------:R-:W-:Y:S02]  /*8230*/  IMAD.IADD R4, R233, 0x1, -R6 ;  /* 0x00000001e9047824 */ /* 0x000fe400078e0a06 */
[----:B------:R-:W-:Y:S05]  /*8240*/  BRA.DIV UR4, `(.L_x_2105) ;  /* 0x0000017604407947 */ /* 0x000fea000b800000 */
.L_x_2375:
[----:B------:R-:W-:Y:S01]  /*8250*/  UMOV UR4, 0xffffffff ;  /* 0xffffffff00047882 */ /* 0x000fe20000000000 */
[----:B------:R-:W-:Y:S02]  /*8260*/  SHF.L.U32 R4, R4, 0x1f, RZ ;  /* 0x0000001f04047819 */ /* 0x000fe400000006ff */
[----:B------:R-:W-:Y:S05]  /*8270*/  BRA.DIV UR4, `(.L_x_2106) ;  /* 0x00000176045c7947 */ /* 0x000fea000b800000 */
.L_x_2378:
[----:B------:R-:W1:Y:S01]  /*8280*/  SYNCS.PHASECHK.TRANS64.TRYWAIT P2, [R17+URZ+0x22800], R4 ;  /* 0x02280004110075a7 */ /* 0x000e62000804017f */
[----:B-----5:R-:W-:Y:S01]  /*8290*/  IMAD.MOV.U32 R0, RZ, RZ, R32 ;  /* 0x000000ffff007224 */ /* 0x020fe200078e0020 */
[----:B------:R-:W-:Y:S01]  /*82a0*/  BSSY B1, `(.L_x_2107) ;  /* 0x000001a000017945 */ /* 0x000fe20003800000 */
[----:B------:R-:W-:Y:S02]  /*82b0*/  IMAD.MOV.U32 R3, RZ, RZ, R33 ;  /* 0x000000ffff037224 */ /* 0x000fe400078e0021 */
[----:B------:R-:W-:Y:S01]  /*82c0*/  IMAD.MOV.U32 R5, RZ, RZ, R34 ;  /* 0x000000ffff057224 */ /* 0x000fe200078e0022 */
[----:B------:R-:W-:Y:S01]  /*82d0*/  PRMT R51, R51, 0x5410, R0 ;  /* 0x0000541033337816 */ /* 0x000fe20000000000 */
        /* <DEDUP_REMOVED lines=13> */
[----:B------:R-:W-:-:S02]  /*83b0*/  IMAD.MOV.U32 R0, RZ, RZ, R28 ;  /* 0x000000ffff007224 */ /* 0x000fc400078e001c */
[----:B------:R-:W-:Y:S01]  /*83c0*/  IMAD.MOV.U32 R3, RZ, RZ, R29 ;  /* 0x000000ffff037224 */ /* 0x000fe200078e001d */
[----:B------:R-:W-:Y:S01]  /*83d0*/  PRMT R54, R5, 0x5410, R6 ;  /* 0x0000541005367816 */ /* 0x000fe20000000006 */
[----:B------:R-:W-:Y:S01]  /*83e0*/  IMAD.MOV.U32 R5, RZ, RZ, R26 ;  /* 0x000000ffff057224 */ /* 0x000fe200078e001a */
[----:B------:R-:W-:Y:S02]  /*83f0*/  MOV R6, R27 ;  /* 0x0000001b00067202 */ /* 0x000fe40000000f00 */
[----:B------:R-:W-:Y:S01]  /*8400*/  PRMT R53, R0, 0x5410, R3 ;  /* 0x0000541000357816 */ /* 0x000fe20000000003 */
[----:B------:R-:W-:Y:S01]  /*8410*/  IMAD.IADD R0, R18, 0x1, R43 ;  /* 0x0000000112007824 */ /* 0x000fe200078e022b */
[----:B------:R-:W-:Y:S01]  /*8420*/  PRMT R55, R5, 0x5410, R6 ;  /* 0x0000541005377816 */ /* 0x000fe20000000006 */
[----:B-1----:R-:W-:Y:S06]  /*8430*/  @!P2 BRA `(.L_x_2108) ;  /* 0x000001740014a947 */ /* 0x002fec0003800000 */
.L_x_2379:
[----:B------:R-:W-:Y:S05]  /*8440*/  BSYNC B1 ;  /* 0x0000000000017941 */ /* 0x000fea0003800000 */
.L_x_2107:
[----:B------:R-:W-:Y:S01]  /*8450*/  BSSY B1, `(.L_x_2109) ;  /* 0x0000063000017945 */ /* 0x000fe20003800000 */
[----:B------:R-:W-:Y:S01]  /*8460*/  IMAD.MOV.U32 R56, RZ, RZ, R30 ;  /* 0x000000ffff387224 */ /* 0x000fe200078e001e */
[----:B------:R-:W-:Y:S01]  /*8470*/  LOP3.LUT R3, R0, 0x38, RZ, 0xc0, !PT ;  /* 0x0000003800037812 */ /* 0x000fe200078ec0ff */
[----:B------:R-:W-:Y:S01]  /*8480*/  IMAD.MOV.U32 R57, RZ, RZ, R31 ;  /* 0x000000ffff397224 */ /* 0x000fe200078e001f */
[----:B------:R-:W-:Y:S06]  /*8490*/  @P0 BRA `(.L_x_2110) ;  /* 0x0000000400780947 */ /* 0x000fec0003800000 */
[----:B------:R-:W-:Y:S01]  /*84a0*/  IMAD.SHL.U32 R0, R236, 0x40, RZ ;  /* 0x00000040ec007824 */ /* 0x000fe200078e00ff */
[--C-:B------:R-:W-:Y:S02]  /*84b0*/  SHF.R.U64 R49, R32, 0x10, R33.reuse ;  /* 0x0000001020317819 */ /* 0x100fe40000001221 */
[----:B------:R-:W-:Y:S01]  /*84c0*/  SHF.R.U32.HI R42, RZ, 0x10, R33 ;  /* 0x00000010ff2a7819 */ /* 0x000fe20000011621 */
[--C-:B------:R-:W-:Y:S01]  /*84d0*/  HADD2.F32 R33, -RZ, R15.reuse.H1_H1 ;  /* 0x3000000fff217230 */ /* 0x100fe20000004100 */
[----:B-1----:R-:W-:Y:S02]  /*84e0*/  LOP3.LUT R4, R0, 0x1c0, RZ, 0xc0, !PT ;  /* 0x000001c000047812 */ /* 0x002fe400078ec0ff */
[----:B------:R-:W-:Y:S01]  /*84f0*/  SHF.R.U64 R48, R34, 0x10, R35 ;  /* 0x0000001022307819 */ /* 0x000fe20000001223 */
[----:B------:R-:W-:Y:S01]  /*8500*/  HADD2.F32 R34, -RZ, R15.H0_H0 ;  /* 0x2000000fff227230 */ /* 0x000fe20000004100 */
[----:B------:R-:W-:Y:S02]  /*8510*/  LOP3.LUT R0, R4, 0x38, R18, 0xf8, !PT ;  /* 0x0000003804007812 */ /* 0x000fe400078ef812 */
[----:B------:R-:W-:-:S02]  /*8520*/  SHF.R.U32.HI R7, RZ, 0x3, R4 ;  /* 0x00000003ff077819 */ /* 0x000fc40000011604 */
[--C-:B------:R-:W-:Y:S02]  /*8530*/  SHF.R.U64 R46, R36, 0x10, R37.reuse ;  /* 0x00000010242e7819 */ /* 0x100fe40000001225 */
[----:B------:R-:W-:Y:S02]  /*8540*/  LOP3.LUT R5, R0, R7, RZ, 0x3c, !PT ;  /* 0x0000000700057212 */ /* 0x000fe400078e3cff */
[----:B------:R-:W-:Y:S02]  /*8550*/  SHF.R.U32.HI R36, RZ, 0x10, R37 ;  /* 0x00000010ff247819 */ /* 0x000fe40000011625 */
[----:B------:R-:W-:Y:S01]  /*8560*/  SHF.R.U64 R45, R38, 0x10, R39 ;  /* 0x00000010262d7819 */ /* 0x000fe20000001227 */
[----:B------:R-:W-:Y:S01]  /*8570*/  IMAD R0, R220, 0x200, R5 ;  /* 0x00000200dc007824 */ /* 0x000fe200078e0205 */
[----:B------:R-:W-:Y:S02]  /*8580*/  LOP3.LUT R5, R7, R3, R4, 0x1e, !PT ;  /* 0x0000000307057212 */ /* 0x000fe400078e1e04 */
[----:B------:R-:W-:Y:S01]  /*8590*/  SHF.R.U32.HI R41, RZ, 0x10, R39 ;  /* 0x00000010ff297819 */ /* 0x000fe20000011627 */
[----:B------:R-:W-:Y:S01]  /*85a0*/  IMAD R43, R0, 0x2, R17 ;  /* 0x00000002002b7824 */ /* 0x000fe200078e0211 */
[----:B------:R-:W-:Y:S01]  /*85b0*/  SHF.R.U32.HI R47, RZ, 0x10, R35 ;  /* 0x00000010ff2f7819 */ /* 0x000fe20000011623 */
[----:B------:R-:W-:-:S02]  /*85c0*/  IMAD R0, R220, 0x200, R5 ;  /* 0x00000200dc007824 */ /* 0x000fc400078e0205 */
[----:B------:R-:W-:Y:S01]  /*85d0*/  HADD2.F32 R35, -RZ, R36.H0_H0 ;  /* 0x20000024ff237230 */ /* 0x000fe20000004100 */
[----:B------:R-:W1:Y:S01]  /*85e0*/  LDS.128 R8, [R43+0x18400] ;  /* 0x018400002b087984 */ /* 0x000e620000000c00 */
[----:B------:R-:W-:Y:S02]  /*85f0*/  IMAD R44, R0, 0x2, R17 ;  /* 0x00000002002c7824 */ /* 0x000fe400078e0211 */
[----:B------:R-:W-:-:S03]  /*8600*/  HADD2.F32 R36, -RZ, R51.H0_H0 ;  /* 0x20000033ff247230 */ /* 0x000fc60000004100 */
        /* <DEDUP_REMOVED lines=12> */
[----:B------:R-:W-:Y:S01]  /*86d0*/  FFMA.FTZ R39, R12, R34, R39 ;  /* 0x000000220c277223 */ /* 0x000fe20000010027 */
[----:B------:R-:W-:Y:S02]  /*86e0*/  HADD2.F32 R12, -RZ, R52.H1_H1 ;  /* 0x30000034ff0c7230 */ /* 0x000fe40000004100 */
[----:B------:R-:W-:Y:S01]  /*86f0*/  FMUL.FTZ R42, R21, R36 ;  /* 0x00000024152a7220 */ /* 0x000fe20000410000 */
[----:B------:R-:W-:-:S02]  /*8700*/  HADD2.F32 R32, -RZ, R7.H1_H1 ;  /* 0x30000007ff207230 */ /* 0x000fc40000004100 */
[-C--:B------:R-:W-:Y:S01]  /*8710*/  FMUL.FTZ R20, R20, R15.reuse ;  /* 0x0000000f14147220 */ /* 0x080fe20000410000 */
[----:B------:R-:W-:Y:S02]  /*8720*/  HADD2.F32 R33, -RZ, R41.H0_H0 ;  /* 0x20000029ff217230 */ /* 0x000fe40000004100 */
[-C--:B------:R-:W-:Y:S01]  /*8730*/  FMUL.FTZ R21, R21, R12.reuse ;  /* 0x0000000c15157220 */ /* 0x080fe20000410000 */
[C---:B------:R-:W-:Y:S01]  /*8740*/  FFMA.FTZ R38, R9.reuse, R15, -R38 ;  /* 0x0000000f09267223 */ /* 0x040fe20000010826 */
[----:B------:R-:W-:Y:S02]  /*8750*/  HADD2.F32 R14, -RZ, R11.H1_H1 ;  /* 0x3000000bff0e7230 */ /* 0x000fe40000004100 */
[----:B------:R-:W-:Y:S01]  /*8760*/  FFMA.FTZ R34, R9, R35, R20 ;  /* 0x0000002309227223 */ /* 0x000fe20000010014 */
[C---:B------:R-:W-:Y:S01]  /*8770*/  FFMA.FTZ R42, R13.reuse, R12, -R42 ;  /* 0x0000000c0d2a7223 */ /* 0x040fe2000001082a */
[----:B------:R-:W-:Y:S02]  /*8780*/  HADD2.F32 R15, -RZ, R47.H0_H0 ;  /* 0x2000002fff0f7230 */ /* 0x000fe40000004100 */
[----:B------:R-:W-:Y:S01]  /*8790*/  FFMA.FTZ R36, R13, R36, R21 ;  /* 0x000000240d247223 */ /* 0x000fe20000010015 */
[----:B------:R-:W-:-:S02]  /*87a0*/  HADD2.F32 R5, -RZ, R4.H0_H0 ;  /* 0x20000004ff057230 */ /* 0x000fc40000004100 */
[C---:B------:R-:W-:Y:S01]  /*87b0*/  FMUL.FTZ R21, R32.reuse, R33 ;  /* 0x0000002120157220 */ /* 0x040fe20000410000 */
[----:B------:R-:W-:Y:S02]  /*87c0*/  HADD2.F32 R9, -RZ, R51.H1_H1 ;  /* 0x30000033ff097230 */ /* 0x000fe40000004100 */
[-C--:B------:R-:W-:Y:S01]  /*87d0*/  FMUL.FTZ R41, R32, R15.reuse ;  /* 0x0000000f20297220 */ /* 0x080fe20000410000 */
[----:B------:R-:W-:Y:S02]  /*87e0*/  HADD2.F32 R13, -RZ, R50.H0_H0 ;  /* 0x20000032ff0d7230 */ /* 0x000fe40000004100 */
[----:B------:R-:W-:Y:S01]  /*87f0*/  FFMA.FTZ R35, R14, R15, -R21 ;  /* 0x0000000f0e237223 */ /* 0x000fe20000010815 */
[----:B------:R-:W-:Y:S02]  /*8800*/  HADD2.F32 R0, -RZ, R8.H0_H0 ;  /* 0x20000008ff007230 */ /* 0x000fe40000004100 */
[----:B------:R-:W-:Y:S01]  /*8810*/  FMUL.FTZ R32, R5, R9 ;  /* 0x0000000905207220 */ /* 0x000fe20000410000 */
[----:B------:R-:W-:-:S02]  /*8820*/  HADD2.F32 R7, -RZ, R6.H0_H0 ;  /* 0x20000006ff077230 */ /* 0x000fc40000004100 */
[----:B------:R-:W-:Y:S01]  /*8830*/  FMUL.FTZ R15, R5, R13 ;  /* 0x0000000d050f7220 */ /* 0x000fe20000410000 */
[----:B------:R-:W-:Y:S02]  /*8840*/  HADD2.F32 R20, -RZ, R50.H1_H1 ;  /* 0x30000032ff147230 */ /* 0x000fe40000004100 */
[----:B------:R-:W-:Y:S01]  /*8850*/  FFMA.FTZ R41, R14, R33, R41 ;  /* 0x000000210e297223 */ /* 0x000fe20000010029 */
[----:B------:R-:W-:Y:S02]  /*8860*/  HADD2.F32 R12, -RZ, R52.H0_H0 ;  /* 0x20000034ff0c7230 */ /* 0x000fe40000004100 */
[C---:B------:R-:W-:Y:S01]  /*8870*/  FFMA.FTZ R15, R0.reuse, R9, -R15 ;  /* 0x00000009000f7223 */ /* 0x040fe2000001080f */
[----:B------:R-:W-:Y:S02]  /*8880*/  HADD2.F32 R11, -RZ, R10.H0_H0 ;  /* 0x2000000aff0b7230 */ /* 0x000fe40000004100 */
[----:B------:R-:W-:Y:S01]  /*8890*/  FFMA.FTZ R32, R0, R13, R32 ;  /* 0x0000000d00207223 */ /* 0x000fe20000010020 */
[----:B------:R-:W-:-:S02]  /*88a0*/  HADD2.F32 R4, -RZ, R4.H1_H1 ;  /* 0x30000004ff047230 */ /* 0x000fc40000004100 */
[C---:B------:R-:W-:Y:S01]  /*88b0*/  FMUL.FTZ R14, R7.reuse, R20 ;  /* 0x00000014070e7220 */ /* 0x040fe20000410000 */
[----:B------:R-:W-:Y:S02]  /*88c0*/  HADD2.F32 R6, -RZ, R6.H1_H1 ;  /* 0x30000006ff067230 */ /* 0x000fe40000004100 */
[-C--:B------:R-:W-:Y:S01]  /*88d0*/  FMUL.FTZ R0, R7, R12.reuse ;  /* 0x0000000c07007220 */ /* 0x080fe20000410000 */
[----:B------:R-:W-:Y:S02]  /*88e0*/  HADD2.F32 R9, -RZ, R46.H0_H0 ;  /* 0x2000002eff097230 */ /* 0x000fe40000004100 */
[C---:B------:R-:W-:Y:S01]  /*88f0*/  FFMA.FTZ R14, R11.reuse, R12, -R14 ;  /* 0x0000000c0b0e7223 */ /* 0x040fe2000001080e */
[----:B------:R-:W-:Y:S02]  /*8900*/  HADD2.F32 R13, -RZ, R45.H0_H0 ;  /* 0x2000002dff0d7230 */ /* 0x000fe40000004100 */
[----:B------:R-:W-:Y:S01]  /*8910*/  FFMA.FTZ R20, R11, R20, R0 ;  /* 0x000000140b147223 */ /* 0x000fe20000010000 */
[----:B------:R-:W-:-:S02]  /*8920*/  HADD2.F32 R5, -RZ, R49.H0_H0 ;  /* 0x20000031ff057230 */ /* 0x000fc40000004100 */
[----:B------:R-:W-:Y:S01]  /*8930*/  FMUL.FTZ R11, R4, R9 ;  /* 0x00000009040b7220 */ /* 0x000fe20000410000 */
[----:B------:R-:W-:Y:S02]  /*8940*/  HADD2.F32 R7, -RZ, R48.H0_H0 ;  /* 0x20000030ff077230 */ /* 0x000fe40000004100 */
[----:B------:R-:W-:Y:S01]  /*8950*/  FMUL.FTZ R33, R6, R13 ;  /* 0x0000000d06217220 */ /* 0x000fe20000410000 */
[----:B------:R-:W-:Y:S02]  /*8960*/  HADD2.F32 R8, -RZ, R8.H1_H1 ;  /* 0x30000008ff087230 */ /* 0x000fe40000004100 */
[----:B------:R-:W-:Y:S01]  /*8970*/  FMUL.FTZ R0, R4, R5 ;  /* 0x0000000504007220 */ /* 0x000fe20000410000 */
[----:B------:R-:W-:Y:S02]  /*8980*/  HADD2.F32 R10, -RZ, R10.H1_H1 ;  /* 0x3000000aff0a7230 */ /* 0x000fe40000004100 */
[----:B------:R-:W-:Y:S01]  /*8990*/  FMUL.FTZ R6, R6, R7 ;  /* 0x0000000706067220 */ /* 0x000fe20000410000 */
[C---:B------:R-:W-:Y:S01]  /*89a0*/  FFMA.FTZ R4, R8.reuse, R5, -R11 ;  /* 0x0000000508047223 */ /* 0x040fe2000001080b */
[----:B------:R-:W-:Y:S01]  /*89b0*/  FFMA.FTZ R21, R8, R9, R0 ;  /* 0x0000000908157223 */ /* 0x000fe20000010000 */
[C---:B------:R-:W-:Y:S01]  /*89c0*/  FFMA.FTZ R33, R10.reuse, R7, -R33 ;  /* 0x000000070a217223 */ /* 0x040fe20000010821 */
[----:B------:R-:W-:Y:S01]  /*89d0*/  FFMA.FTZ R13, R10, R13, R6 ;  /* 0x0000000d0a0d7223 */ /* 0x000fe20000010006 */
[----:B------:R-:W-:-:S02]  /*89e0*/  F2FP.F16.F32.PACK_AB R5, R38, R37 ;  /* 0x000000252605723e */ /* 0x000fc400000000ff */
[----:B------:R-:W-:Y:S02]  /*89f0*/  F2FP.F16.F32.PACK_AB R7, R35, R42 ;  /* 0x0000002a2307723e */ /* 0x000fe400000000ff */
[----:B------:R-:W-:Y:S02]  /*8a00*/  F2FP.F16.F32.PACK_AB R4, R4, R15 ;  /* 0x0000000f0404723e */ /* 0x000fe400000000ff */
[----:B------:R-:W-:Y:S02]  /*8a10*/  F2FP.F16.F32.PACK_AB R6, R33, R14 ;  /* 0x0000000e2106723e */ /* 0x000fe400000000ff */
[----:B------:R-:W-:Y:S02]  /*8a20*/  F2FP.F16.F32.PACK_AB R9, R34, R39 ;  /* 0x000000272209723e */ /* 0x000fe400000000ff */
[----:B------:R-:W-:Y:S01]  /*8a30*/  F2FP.F16.F32.PACK_AB R11, R41, R36 ;  /* 0x00000024290b723e */ /* 0x000fe200000000ff */
[----:B------:R2:W-:Y:S01]  /*8a40*/  STS.128 [R43+0x18400], R4 ;  /* 0x018400042b007388 */ /* 0x0005e20000000c00 */
[----:B------:R-:W-:-:S02]  /*8a50*/  F2FP.F16.F32.PACK_AB R8, R21, R32 ;  /* 0x000000201508723e */ /* 0x000fc400000000ff */
[----:B------:R-:W-:-:S05]  /*8a60*/  F2FP.F16.F32.PACK_AB R10, R13, R20 ;  /* 0x000000140d0a723e */ /* 0x000fca00000000ff */
[----:B------:R2:W-:Y:S02]  /*8a70*/  STS.128 [R44+0x18400], R8 ;  /* 0x018400082c007388 */ /* 0x0005e40000000c00 */
.L_x_2110:
[----:B------:R-:W-:Y:S05]  /*8a80*/  BSYNC B1 ;  /* 0x0000000000017941 */ /* 0x000fea0003800000 */
.L_x_2109:
[----:B------:R-:W-:Y:S01]  /*8a90*/  PRMT R41, R56, 0x5410, R57 ;  /* 0x0000541038297816 */ /* 0x000fe20000000039 */
[----:B------:R-:W-:Y:S06]  /*8aa0*/  @P1 BRA `(.L_x_2096) ;  /* 0x0000000400641947 */ /* 0x000fec0003800000 */
[----:B------:R-:W3:Y:S01]  /*8ab0*/  LDL R42, [R1+0x8] ;  /* 0x00000800012a7983 */ /* 0x000ee20000100800 */
[----:B------:R-:W-:-:S04]  /*8ac0*/  SHF.R.U32.HI R0, RZ, 0x3, R218 ;  /* 0x00000003ff007819 */ /* 0x000fc800000116da */
[----:B------:R-:W-:-:S05]  /*8ad0*/  LOP3.LUT R0, R0, R3, R218, 0x1e, !PT ;  /* 0x0000000300007212 */ /* 0x000fca00078e1eda */
[----:B------:R-:W-:-:S04]  /*8ae0*/  IMAD.IADD R0, R221, 0x1, R0 ;  /* 0x00000001dd007824 */ /* 0x000fc800078e0200 */
[----:B------:R-:W-:-:S05]  /*8af0*/  IMAD R0, R0, 0x2, R17 ;  /* 0x0000000200007824 */ /* 0x000fca00078e0211 */
[----:B-12---:R-:W1:Y:S01]  /*8b00*/  LDS.128 R4, [R0+0x18400] ;  /* 0x0184000000047984 */ /* 0x006e620000000c00 */
[----:B------:R-:W-:Y:S02]  /*8b10*/  SHF.R.U64 R37, R28, 0x10, R29 ;  /* 0x000000101c257819 */ /* 0x000fe4000000121d */
[--C-:B------:R-:W-:Y:S02]  /*8b20*/  SHF.R.U64 R39, R24, 0x10, R25.reuse ;  /* 0x0000001018277819 */ /* 0x100fe40000001219 */
[----:B------:R-:W-:Y:S01]  /*8b30*/  SHF.R.U32.HI R32, RZ, 0x10, R25 ;  /* 0x00000010ff207819 */ /* 0x000fe20000011619 */
[----:B------:R-:W-:Y:S01]  /*8b40*/  HADD2.F32 R25, -RZ, R54.H1_H1 ;  /* 0x30000036ff197230 */ /* 0x000fe20000004100 */
[----:B------:R-:W-:Y:S02]  /*8b50*/  SHF.R.U32.HI R28, RZ, 0x10, R29 ;  /* 0x00000010ff1c7819 */ /* 0x000fe4000001161d */
[--C-:B------:R-:W-:Y:S02]  /*8b60*/  SHF.R.U64 R38, R26, 0x10, R27.reuse ;  /* 0x000000101a267819 */ /* 0x100fe4000000121b */
[----:B------:R-:W-:Y:S01]  /*8b70*/  SHF.R.U32.HI R36, RZ, 0x10, R27 ;  /* 0x00000010ff247819 */ /* 0x000fe2000001161b */
[--C-:B------:R-:W-:Y:S01]  /*8b80*/  HADD2.F32 R27, -RZ, R53.reuse.H1_H1 ;  /* 0x30000035ff1b7230 */ /* 0x100fe20000004100 */
[--C-:B------:R-:W-:Y:S01]  /*8b90*/  SHF.R.U64 R35, R30, 0x10, R31.reuse ;  /* 0x000000101e237819 */ /* 0x100fe2000000121f */
[----:B------:R-:W-:Y:S01]  /*8ba0*/  HADD2.F32 R28, -RZ, R28.H0_H0 ;  /* 0x2000001cff1c7230 */ /* 0x000fe20000004100 */
[----:B------:R-:W-:Y:S01]  /*8bb0*/  SHF.R.U32.HI R33, RZ, 0x10, R31 ;  /* 0x00000010ff217819 */ /* 0x000fe2000001161f */
[----:B------:R-:W-:-:S02]  /*8bc0*/  HADD2.F32 R26, -RZ, R53.H0_H0 ;  /* 0x20000035ff1a7230 */ /* 0x000fc40000004100 */
[--C-:B-1----:R-:W-:Y:S02]  /*8bd0*/  HADD2.F32 R15, -RZ, R5.reuse.H0_H0 ;  /* 0x20000005ff0f7230 */ /* 0x102fe40000004100 */
[----:B------:R-:W-:-:S03]  /*8be0*/  HADD2.F32 R20, -RZ, R5.H1_H1 ;  /* 0x30000005ff147230 */ /* 0x000fc60000004100 */
[C---:B------:R-:W-:Y:S01]  /*8bf0*/  FMUL.FTZ R29, R15.reuse, R27 ;  /* 0x0000001b0f1d7220 */ /* 0x040fe20000410000 */
[----:B------:R-:W-:Y:S01]  /*8c00*/  FMUL.FTZ R31, R15, R25 ;  /* 0x000000190f1f7220 */ /* 0x000fe20000410000 */
[----:B------:R-:W-:Y:S02]  /*8c10*/  HADD2.F32 R15, -RZ, R32.H0_H0 ;  /* 0x20000020ff0f7230 */ /* 0x000fe40000004100 */
[C---:B------:R-:W-:Y:S01]  /*8c20*/  FMUL.FTZ R30, R20.reuse, R28 ;  /* 0x0000001c141e7220 */ /* 0x040fe20000410000 */
[----:B------:R-:W-:Y:S02]  /*8c30*/  HADD2.F32 R5, -RZ, R4.H0_H0 ;  /* 0x20000004ff057230 */ /* 0x000fe40000004100 */
[----:B------:R-:W-:Y:S02]  /*8c40*/  HADD2.F32 R21, -RZ, R6.H0_H0 ;  /* 0x20000006ff157230 */ /* 0x000fe40000004100 */
[----:B------:R-:W-:Y:S01]  /*8c50*/  FMUL.FTZ R34, R20, R15 ;  /* 0x0000000f14227220 */ /* 0x000fe20000410000 */
[----:B------:R-:W-:-:S02]  /*8c60*/  HADD2.F32 R20, -RZ, R41.H0_H0 ;  /* 0x20000029ff147230 */ /* 0x000fc40000004100 */
[--C-:B------:R-:W-:Y:S02]  /*8c70*/  HADD2.F32 R24, -RZ, R7.reuse.H0_H0 ;  /* 0x20000007ff187230 */ /* 0x100fe40000004100 */
[----:B------:R-:W-:Y:S02]  /*8c80*/  HADD2.F32 R7, -RZ, R7.H1_H1 ;  /* 0x30000007ff077230 */ /* 0x000fe40000004100 */
[----:B------:R-:W-:Y:S02]  /*8c90*/  HADD2.F32 R4, -RZ, R4.H1_H1 ;  /* 0x30000004ff047230 */ /* 0x000fe40000004100 */
[----:B------:R-:W-:Y:S01]  /*8ca0*/  HADD2.F32 R6, -RZ, R6.H1_H1 ;  /* 0x30000006ff067230 */ /* 0x000fe20000004100 */
[----:B---3--:R-:W1:Y:S02]  /*8cb0*/  LDS.128 R8, [R42+0x18400] ;  /* 0x018400002a087984 */ /* 0x008e640000000c00 */
[--C-:B-1----:R-:W-:Y:S02]  /*8cc0*/  HADD2.F32 R12, -RZ, R9.reuse.H0_H0 ;  /* 0x20000009ff0c7230 */ /* 0x102fe40000004100 */
[----:B------:R-:W-:-:S03]  /*8cd0*/  HADD2.F32 R9, -RZ, R9.H1_H1 ;  /* 0x30000009ff097230 */ /* 0x000fc60000004100 */
[C---:B------:R-:W-:Y:S01]  /*8ce0*/  FFMA.FTZ R29, R12.reuse, R25, -R29 ;  /* 0x000000190c1d7223 */ /* 0x040fe2000001081d */
[----:B------:R-:W-:Y:S01]  /*8cf0*/  FFMA.FTZ R31, R12, R27, R31 ;  /* 0x0000001b0c1f7223 */ /* 0x000fe2000001001f */
[----:B------:R-:W-:Y:S02]  /*8d00*/  HADD2.F32 R12, -RZ, R54.H0_H0 ;  /* 0x20000036ff0c7230 */ /* 0x000fe40000004100 */
[----:B------:R-:W-:Y:S01]  /*8d10*/  FFMA.FTZ R32, R9, R15, -R30 ;  /* 0x0000000f09207223 */ /* 0x000fe2000001081e */
[----:B------:R-:W-:Y:S02]  /*8d20*/  HADD2.F32 R3, -RZ, R8.H0_H0 ;  /* 0x20000008ff037230 */ /* 0x000fe40000004100 */
[C---:B------:R-:W-:Y:S01]  /*8d30*/  FMUL.FTZ R30, R5.reuse, R26 ;  /* 0x0000001a051e7220 */ /* 0x040fe20000410000 */
[----:B------:R-:W-:-:S03]  /*8d40*/  FMUL.FTZ R5, R5, R12 ;  /* 0x0000000c05057220 */ /* 0x000fc60000410000 */
[C---:B------:R-:W-:Y:S01]  /*8d50*/  FFMA.FTZ R30, R3.reuse, R12, -R30 ;  /* 0x0000000c031e7223 */ /* 0x040fe2000001081e */
[----:B------:R-:W-:Y:S02]  /*8d60*/  HADD2.F32 R12, -RZ, R55.H0_H0 ;  /* 0x20000037ff0c7230 */ /* 0x000fe40000004100 */
[----:B------:R-:W-:Y:S01]  /*8d70*/  FFMA.FTZ R15, R3, R26, R5 ;  /* 0x0000001a030f7223 */ /* 0x000fe20000010005 */
[----:B------:R-:W-:Y:S02]  /*8d80*/  HADD2.F32 R13, -RZ, R10.H0_H0 ;  /* 0x2000000aff0d7230 */ /* 0x000fe40000004100 */
[----:B------:R-:W-:Y:S01]  /*8d90*/  FMUL.FTZ R26, R21, R20 ;  /* 0x00000014151a7220 */ /* 0x000fe20000410000 */
[----:B------:R-:W-:Y:S02]  /*8da0*/  HADD2.F32 R5, -RZ, R41.H1_H1 ;  /* 0x30000029ff057230 */ /* 0x000fe40000004100 */
[----:B------:R-:W-:Y:S02]  /*8db0*/  HADD2.F32 R3, -RZ, R55.H1_H1 ;  /* 0x30000037ff037230 */ /* 0x000fe40000004100 */
[----:B------:R-:W-:Y:S01]  /*8dc0*/  FFMA.FTZ R34, R9, R28, R34 ;  /* 0x0000001c09227223 */ /* 0x000fe20000010022 */
[----:B------:R-:W-:Y:S01]  /*8dd0*/  FMUL.FTZ R28, R21, R12 ;  /* 0x0000000c151c7220 */ /* 0x000fe20000410000 */
[----:B------:R-:W-:-:S02]  /*8de0*/  HADD2.F32 R14, -RZ, R11.H0_H0 ;  /* 0x2000000bff0e7230 */ /* 0x000fc40000004100 */
[C---:B------:R-:W-:Y:S01]  /*8df0*/  FFMA.FTZ R21, R13.reuse, R12, -R26 ;  /* 0x0000000c0d157223 */ /* 0x040fe2000001081a */
[C---:B------:R-:W-:Y:S01]  /*8e00*/  FMUL.FTZ R9, R24.reuse, R5 ;  /* 0x0000000518097220 */ /* 0x040fe20000410000 */
[----:B------:R-:W-:Y:S02]  /*8e10*/  HADD2.F32 R26, -RZ, R33.H0_H0 ;  /* 0x20000021ff1a7230 */ /* 0x000fe40000004100 */
[-C--:B------:R-:W-:Y:S01]  /*8e20*/  FMUL.FTZ R24, R24, R3.reuse ;  /* 0x0000000318187220 */ /* 0x080fe20000410000 */
[----:B------:R-:W-:Y:S02]  /*8e30*/  HADD2.F32 R12, -RZ, R36.H0_H0 ;  /* 0x20000024ff0c7230 */ /* 0x000fe40000004100 */
[----:B------:R-:W-:Y:S01]  /*8e40*/  FFMA.FTZ R28, R13, R20, R28 ;  /* 0x000000140d1c7223 */ /* 0x000fe2000001001c */
[C---:B------:R-:W-:Y:S01]  /*8e50*/  FFMA.FTZ R20, R14.reuse, R3, -R9 ;  /* 0x000000030e147223 */ /* 0x040fe20000010809 */
[----:B------:R-:W-:Y:S01]  /*8e60*/  FFMA.FTZ R24, R14, R5, R24 ;  /* 0x000000050e187223 */ /* 0x000fe20000010018 */
[----:B------:R-:W-:-:S02]  /*8e70*/  HADD2.F32 R11, -RZ, R11.H1_H1 ;  /* 0x3000000bff0b7230 */ /* 0x000fc40000004100 */
[C---:B------:R-:W-:Y:S01]  /*8e80*/  FMUL.FTZ R36, R7.reuse, R26 ;  /* 0x0000001a07247220 */ /* 0x040fe20000410000 */
[-C--:B------:R-:W-:Y:S01]  /*8e90*/  FMUL.FTZ R14, R7, R12.reuse ;  /* 0x0000000c070e7220 */ /* 0x080fe20000410000 */
[----:B------:R-:W-:Y:S02]  /*8ea0*/  HADD2.F32 R7, -RZ, R37.H0_H0 ;  /* 0x20000025ff077230 */ /* 0x000fe40000004100 */
[----:B------:R-:W-:Y:S02]  /*8eb0*/  HADD2.F32 R9, -RZ, R35.H0_H0 ;  /* 0x20000023ff097230 */ /* 0x000fe40000004100 */
[----:B------:R-:W-:Y:S02]  /*8ec0*/  HADD2.F32 R3, -RZ, R39.H0_H0 ;  /* 0x20000027ff037230 */ /* 0x000fe40000004100 */
[----:B------:R-:W-:Y:S02]  /*8ed0*/  HADD2.F32 R5, -RZ, R38.H0_H0 ;  /* 0x20000026ff057230 */ /* 0x000fe40000004100 */
[----:B------:R-:W-:Y:S01]  /*8ee0*/  FFMA.FTZ R25, R11, R12, -R36 ;  /* 0x0000000c0b197223 */ /* 0x000fe20000010824 */
[----:B------:R-:W-:-:S02]  /*8ef0*/  HADD2.F32 R8, -RZ, R8.H1_H1 ;  /* 0x30000008ff087230 */ /* 0x000fc40000004100 */
[----:B------:R-:W-:Y:S01]  /*8f00*/  FFMA.FTZ R27, R11, R26, R14 ;  /* 0x0000001a0b1b7223 */ /* 0x000fe2000001000e */
[----:B------:R-:W-:Y:S02]  /*8f10*/  HADD2.F32 R10, -RZ, R10.H1_H1 ;  /* 0x3000000aff0a7230 */ /* 0x000fe40000004100 */
        /* <DEDUP_REMOVED lines=18> */
.L_x_2096:
[----:B------:R-:W-:Y:S05]  /*9040*/  BSYNC B0 ;  /* 0x0000000000007941 */ /* 0x000fea0003800000 */
.L_x_2076:
        /* <DEDUP_REMOVED lines=8> */
.L_x_2073:
[----:B-1234-:R-:W1:Y:S01]  /*90d0*/  S2R R0, SR_TID.X ;  /* 0x0000000000007919 */ /* 0x01ee620000002100 */
[----:B------:R-:W-:Y:S01]  /*90e0*/  ISETP.NE.AND P0, PT, R202, 0x3, PT ;  /* 0x00000003ca00780c */ /* 0x000fe20003f05270 */
[----:B------:R-:W-:Y:S05]  /*90f0*/  WARPSYNC.ALL ;  /* 0x0000000000007948 */ /* 0x000fea0003800000 */
[----:B-1----:R-:W-:-:S04]  /*9100*/  SHF.R.U32.HI R0, RZ, 0x7, R0 ;  /* 0x00000007ff007819 */ /* 0x002fc80000011600 */
[----:B------:R-:W-:-:S05]  /*9110*/  IADD3 R179, R0, 0x8, RZ ;  /* 0x0000000800b37810 */ /* 0x000fca0007ffe0ff */
[----:B------:R1:W-:Y:S06]  /*9120*/  BAR.SYNC.DEFER_BLOCKING R179, 0x100 ;  /* 0x000400b30000751d */ /* 0x0003ec0000010000 */
[----:B------:R-:W-:Y:S05]  /*9130*/  @!P0 BRA `(.L_x_2111) ;  /* 0x0000000000048947 */ /* 0x000fea0003800000 */
[----:B------:R-:W-:Y:S01]  /*9140*/  BPT.TRAP 0x1 ;  /* 0x000000040000795c */ /* 0x000fe20000300000 */
.L_x_2111:
[----:B------:R-:W-:Y:S01]  /*9150*/  IMAD R5, R16, 0x8, R17 ;  /* 0x0000000810057824 */ /* 0x000fe200078e0211 */
[----:B------:R-:W-:-:S04]  /*9160*/  SHF.L.U32 R20, R200, 0x1f, RZ ;  /* 0x0000001fc8147819 */ /* 0x000fc800000006ff */
[----:B------:R2:W3:Y:S01]  /*9170*/  SYNCS.PHASECHK.TRANS64.TRYWAIT P2, [R5+URZ+0x22830], R20 ;  /* 0x02283014050075a7 */ /* 0x0004e2000804017f */
[----:B------:R-:W-:Y:S05]  /*9180*/  @!P0 BRA `(.L_x_2112) ;  /* 0x0000000000048947 */ /* 0x000fea0003800000 */
[----:B------:R-:W-:Y:S01]  /*9190*/  BPT.TRAP 0x1 ;  /* 0x000000040000795c */ /* 0x000fe20000300000 */
.L_x_2112:
[----:B------:R-:W4:Y:S01]  /*91a0*/  S2R R3, SR_TID.X ;  /* 0x0000000000037919 */ /* 0x000f220000002100 */
[----:B------:R-:W-:-:S05]  /*91b0*/  VIADD R0, R17, 0x1c400 ;  /* 0x0001c40011007836 */ /* 0x000fca0000000000 */
[----:B------:R-:W-:-:S04]  /*91c0*/  SHF.R.U32.HI R0, RZ, 0x4, R0 ;  /* 0x00000004ff007819 */ /* 0x000fc80000011600 */
[----:B------:R-:W-:Y:S02]  /*91d0*/  LOP3.LUT R0, R0, 0x3fff, RZ, 0xc0, !PT ;  /* 0x00003fff00007812 */ /* 0x000fe400078ec0ff */
[----:B----4-:R-:W-:-:S04]  /*91e0*/  LOP3.LUT R3, R3, 0x7f, RZ, 0xc0, !PT ;  /* 0x0000007f03037812 */ /* 0x010fc800078ec0ff */
[----:B------:R-:W-:Y:S01]  /*91f0*/  ISETP.NE.AND P1, PT, R3, RZ, PT ;  /* 0x000000ff0300720c */ /* 0x000fe20003f25270 */
[----:B---3--:R-:W-:-:S12]  /*9200*/  @P2 BRA `(.L_x_2113) ;  /* 0x0000000000082947 */ /* 0x008fd80003800000 */
[----:B------:R-:W3:Y:S02]  /*9210*/  SYNCS.PHASECHK.TRANS64.TRYWAIT P2, [R5+URZ+0x22830], R20 ;  /* 0x02283014050075a7 */ /* 0x000ee4000804017f */
[----:B---3--:R-:W-:Y:S05]  /*9220*/  @!P2 BRA `(.L_x_2114) ;  /* 0x0000016400aca947 */ /* 0x008fea0003800000 */
.L_x_2113:
[----:B------:R-:W-:Y:S05]  /*9230*/  WARPSYNC.ALL ;  /* 0x0000000000007948 */ /* 0x000fea0003800000 */
[----:B------:R-:W-:-:S05]  /*9240*/  LOP3.LUT R21, R0, 0x10000, RZ, 0xfc, !PT ;  /* 0x0001000000157812 */ /* 0x000fca00078efcff */
[----:B------:R-:W-:Y:S01]  /*9250*/  IMAD R8, R16, 0x300, R21 ;  /* 0x0000030010087824 */ /* 0x000fe200078e0215 */
[----:B------:R-:W-:Y:S01]  /*9260*/  LOP3.LUT R6, R40, 0x10000, RZ, 0xfc, !PT ;  /* 0x0001000028067812 */ /* 0x000fe200078efcff */
[----:B------:R-:W-:Y:S01]  /*9270*/  IMAD.MOV.U32 R9, RZ, RZ, 0x40000040 ;  /* 0x40000040ff097424 */ /* 0x000fe200078e00ff */
[----:B------:R-:W4:Y:S01]  /*9280*/  LDL R80, [R1+0xc] ;  /* 0x00000c0001507983 */ /* 0x000f220000100800 */
[----:B------:R-:W-:Y:S01]  /*9290*/  IMAD.MOV.U32 R7, RZ, RZ, 0x40000040 ;  /* 0x40000040ff077424 */ /* 0x000fe200078e00ff */
[C---:B------:R-:W-:Y:S01]  /*92a0*/  R2UR UR6, R8.reuse ;  /* 0x00000000080672ca */ /* 0x040fe200000e0000 */
[----:B-----5:R-:W-:Y:S01]  /*92b0*/  WARPGROUP.ARRIVE ;  /* 0x00000000000079c5 */ /* 0x020fe20000000000 */
[----:B------:R-:W-:Y:S01]  /*92c0*/  R2UR UR7, R9 ;  /* 0x00000000090772ca */ /* 0x000fe200000e0000 */
[----:B------:R-:W-:Y:S01]  /*92d0*/  VIADD R10, R8, 0x2 ;  /* 0x00000002080a7836 */ /* 0x000fe20000000000 */
[C---:B------:R-:W-:Y:S01]  /*92e0*/  R2UR UR4, R6.reuse ;  /* 0x00000000060472ca */ /* 0x040fe200000e0000 */
[C---:B------:R-:W-:Y:S01]  /*92f0*/  VIADD R14, R6.reuse, 0x2 ;  /* 0x00000002060e7836 */ /* 0x040fe20000000000 */
[----:B------:R-:W-:Y:S01]  /*9300*/  R2UR UR5, R7 ;  /* 0x00000000070572ca */ /* 0x000fe200000e0000 */
[----:B------:R-:W-:Y:S01]  /*9310*/  IMAD.MOV.U32 R11, RZ, RZ, 0x40000040 ;  /* 0x40000040ff0b7424 */ /* 0x000fe200078e00ff */
[----:B------:R-:W0:Y:S01]  /*9320*/  S2R R81, SR_TID.X ;  /* 0x0000000000517919 */ /* 0x000e220000002100 */
[----:B------:R-:W-:Y:S01]  /*9330*/  IMAD.MOV.U32 R15, RZ, RZ, 0x40000040 ;  /* 0x40000040ff0f7424 */ /* 0x000fe200078e00ff */
[----:B------:R-:W1:Y:S01]  /*9340*/  LDC.64 R180, c[0x0][0x9e0] ;  /* 0x00027800ffb47b82 */ /* 0x000e620000000a00 */
[----:B------:R-:W-:Y:S01]  /*9350*/  VIADD R12, R6, 0x4 ;  /* 0x00000004060c7836 */ /* 0x000fe20000000000 */
[----:B------:R-:W-:Y:S01]  /*9360*/  LOP3.LUT R2, R2, 0xffefffff, RZ, 0xc0, !PT ;  /* 0xffefffff02027812 */ /* 0x000fe200078ec0ff */
[----:B------:R-:W-:-:S02]  /*9370*/  IMAD.MOV.U32 R13, RZ, RZ, 0x40000040 ;  /* 0x40000040ff0d7424 */ /* 0x000fc400078e00ff */
[----:B------:R-:W-:Y:S02]  /*9380*/  IMAD.MOV.U32 R9, RZ, RZ, 0x40000040 ;  /* 0x40000040ff097424 */ /* 0x000fe400078e00ff */
[----:B------:R-:W-:Y:S02]  /*9390*/  @!P1 VIADD R0, R5, 0x22840 ;  /* 0x0002284005009836 */ /* 0x000fe40000000000 */
[----:B------:R-:W-:Y:S01]  /*93a0*/  HGMMA.64x96x16.F32 R24, gdesc[UR4], RZ, !UPT, gsb0 ;  /* 0x01600000041879f0 */ /* 0x000fe2000c0008ff */
[----:B------:R-:W-:Y:S01]  /*93b0*/  R2UR UR6, R10 ;  /* 0x000000000a0672ca */ /* 0x000fe200000e0000 */
[----:B------:R-:W-:Y:S01]  /*93c0*/  VIADD R10, R8, 0x4 ;  /* 0x00000004080a7836 */ /* 0x000fe20000000000 */
[----:B------:R-:W-:Y:S01]  /*93d0*/  R2UR UR7, R11 ;  /* 0x000000000b0772ca */ /* 0x000fe200000e0000 */
[----:B------:R-:W-:Y:S01]  /*93e0*/  IMAD.MOV.U32 R11, RZ, RZ, 0x40000040 ;  /* 0x40000040ff0b7424 */ /* 0x000fe200078e00ff */
[----:B------:R-:W-:Y:S02]  /*93f0*/  R2UR UR4, R14 ;  /* 0x000000000e0472ca */ /* 0x000fe400000e0000 */
[----:B------:R-:W-:-:S02]  /*9400*/  R2UR UR5, R15 ;  /* 0x000000000f0572ca */ /* 0x000fc400000e0000 */
[----:B------:R-:W-:Y:S02]  /*9410*/  @!P1 PRMT R0, RZ, 0x654, R0 ;  /* 0x00000654ff009816 */ /* 0x000fe40000000000 */
[----:B-1----:R-:W-:Y:S02]  /*9420*/  ISETP.GE.AND P2, PT, R181, 0x1, PT ;  /* 0x00000001b500780c */ /* 0x002fe40003f46270 */
[----:B0-----:R-:W-:-:S04]  /*9430*/  SHF.R.U32.HI R81, RZ, 0x7, R81 ;  /* 0x00000007ff517819 */ /* 0x001fc80000011651 */
[----:B------:R-:W-:-:S07]  /*9440*/  IADD3 R176, -R81, 0xb, RZ ;  /* 0x0000000b51b07810 */ /* 0x000fce0007ffe1ff */
[----:B------:R-:W-:Y:S01]  /*9450*/  @P2 LOP3.LUT R2, R2, 0x100000, RZ, 0xfc, !PT ;  /* 0x0010000002022812 */ /* 0x000fe200078efcff */
[----:B------:R-:W-:Y:S02]  /*9460*/  WARPGROUP.DEPBAR.LE gsb0, 0x0 ;  /* 0x00008000000079c5 */ /* 0x000fe40000010000 */
[----:B------:R-:W-:-:S06]  /*9470*/  WARPGROUP.ARRIVE ;  /* 0x00000000000079c5 */ /* 0x000fcc0000000000 */
[----:B------:R-:W-:Y:S01]  /*9480*/  HGMMA.64x96x16.F32 R24, gdesc[UR4], R24, gsb0 ;  /* 0x01600000041879f0 */ /* 0x000fe20008000818 */
[----:B------:R-:W-:Y:S02]  /*9490*/  R2UR UR6, R10 ;  /* 0x000000000a0672ca */ /* 0x000fe400000e0000 */
[----:B------:R-:W-:Y:S01]  /*94a0*/  R2UR UR7, R11 ;  /* 0x000000000b0772ca */ /* 0x000fe200000e0000 */
[----:B------:R-:W-:Y:S01]  /*94b0*/  IMAD.MOV.U32 R11, RZ, RZ, 0x40000040 ;  /* 0x40000040ff0b7424 */ /* 0x000fe200078e00ff */
[----:B------:R-:W-:Y:S02]  /*94c0*/  R2UR UR4, R12 ;  /* 0x000000000c0472ca */ /* 0x000fe400000e0000 */
[----:B------:R-:W-:Y:S02]  /*94d0*/  R2UR UR5, R13 ;  /* 0x000000000d0572ca */ /* 0x000fe400000e0000 */
[----:B------:R-:W-:Y:S01]  /*94e0*/  IADD3 R10, R8, 0x6, RZ ;  /* 0x00000006080a7810 */ /* 0x000fe20007ffe0ff */
        /* <DEDUP_REMOVED lines=11> */
[----:B------:R-:W-:Y:S02]  /*95a0*/  ULDC.64 UR4, c[0x0][0x9d8] ;  /* 0x0002760000047ab9 */ /* 0x000fe40000000a00 */
[----:B------:R-:W-:Y:S01]  /*95b0*/  ULOP3.LUT UR51, URZ, UR5, URZ, 0x33, !UPT ;  /* 0x000000053f337292 */ /* 0x000fe2000f8e333f */
[----:B------:R-:W-:Y:S02]  /*95c0*/  WARPGROUP.DEPBAR.LE gsb0, 0x0 ;  /* 0x00008000000079c5 */ /* 0x000fe40000010000 */
[----:B------:R-:W-:Y:S01]  /*95d0*/  FMUL.FTZ R29, R29, UR4 ;  /* 0x000000041d1d7c20 */ /* 0x000fe20008410000 */
[----:B------:R-:W-:Y:S01]  /*95e0*/  FMUL.FTZ R40, R40, UR4 ;  /* 0x0000000428287c20 */ /* 0x000fe20008410000 */
[----:B------:R-:W-:Y:S01]  /*95f0*/  FMUL.FTZ R58, R58, UR4 ;  /* 0x000000043a3a7c20 */ /* 0x000fe20008410000 */
[----:B------:R-:W-:Y:S01]  /*9600*/  FMUL.FTZ R25, R25, UR4 ;  /* 0x0000000419197c20 */ /* 0x000fe20008410000 */
[----:B------:R0:W1:Y:S01]  /*9610*/  MUFU.TANH R75, R29 ;  /* 0x0000001d004b7308 */ /* 0x0000620000002400 */
[----:B------:R-:W-:Y:S01]  /*9620*/  FMUL.FTZ R36, R36, UR4 ;  /* 0x0000000424247c20 */ /* 0x000fe20008410000 */
[----:B------:R-:W-:Y:S01]  /*9630*/  FMUL.FTZ R28, R28, UR4 ;  /* 0x000000041c1c7c20 */ /* 0x000fe20008410000 */
[----:B------:R-:W-:Y:S01]  /*9640*/  FMUL.FTZ R32, R32, UR4 ;  /* 0x0000000420207c20 */ /* 0x000fe20008410000 */
[----:B------:R-:W-:Y:S01]  /*9650*/  FMUL.FTZ R72, R24, UR4 ;  /* 0x0000000418487c20 */ /* 0x000fe20008410000 */
[----:B------:R-:W-:Y:S01]  /*9660*/  FMUL.FTZ R10, R30, UR4 ;  /* 0x000000041e0a7c20 */ /* 0x000fe20008410000 */
[----:B------:R-:W-:Y:S01]  /*9670*/  FMUL.FTZ R3, R26, UR4 ;  /* 0x000000041a037c20 */ /* 0x000fe20008410000 */
[----:B------:R-:W-:Y:S01]  /*9680*/  FMUL.FTZ R4, R27, UR4 ;  /* 0x000000041b047c20 */ /* 0x000fe20008410000 */
[----:B------:R2:W1:Y:S01]  /*9690*/  MUFU.TANH R92, R40 ;  /* 0x00000028005c7308 */ /* 0x0004620000002400 */
[----:B0-----:R-:W-:-:S02]  /*96a0*/  IMAD.MOV.U32 R29, RZ, RZ, -0x60 ;  /* 0xffffffa0ff1d7424 */ /* 0x001fc400078e00ff */
[----:B------:R-:W-:Y:S01]  /*96b0*/  FMUL.FTZ R24, R31, UR4 ;  /* 0x000000041f187c20 */ /* 0x000fe20008410000 */
[----:B------:R-:W-:Y:S01]  /*96c0*/  FMUL.FTZ R30, R42, UR4 ;  /* 0x000000042a1e7c20 */ /* 0x000fe20008410000 */
[----:B------:R-:W-:Y:S01]  /*96d0*/  FMUL.FTZ R26, R35, UR4 ;  /* 0x00000004231a7c20 */ /* 0x000fe20008410000 */
[----:B------:R-:W-:Y:S01]  /*96e0*/  FMUL.FTZ R37, R37, UR4 ;  /* 0x0000000425257c20 */ /* 0x000fe20008410000 */
[----:B------:R-:W-:Y:S01]  /*96f0*/  FMUL.FTZ R27, R38, UR4 ;  /* 0x00000004261b7c20 */ /* 0x000fe20008410000 */
[----:B------:R-:W-:Y:S01]  /*9700*/  FMUL.FTZ R41, R41, UR4 ;  /* 0x0000000429297c20 */ /* 0x000fe20008410000 */
[----:B------:R0:W1:Y:S01]  /*9710*/  MUFU.TANH R73, R25 ;  /* 0x0000001900497308 */ /* 0x0000620000002400 */
[----:B--2---:R-:W-:Y:S01]  /*9720*/  FMUL.FTZ R40, R47, UR4 ;  /* 0x000000042f287c20 */ /* 0x004fe20008410000 */
[----:B------:R-:W-:Y:S01]  /*9730*/  FMUL.FTZ R44, R44, UR4 ;  /* 0x000000042c2c7c20 */ /* 0x000fe20008410000 */
[----:B------:R-:W-:Y:S01]  /*9740*/  FMUL.FTZ R45, R45, UR4 ;  /* 0x000000042d2d7c20 */ /* 0x000fe20008410000 */
[----:B------:R-:W-:Y:S01]  /*9750*/  FMUL.FTZ R42, R46, UR4 ;  /* 0x000000042e2a7c20 */ /* 0x000fe20008410000 */
[----:B------:R-:W-:Y:S01]  /*9760*/  FMUL.FTZ R48, R48, UR4 ;  /* 0x0000000430307c20 */ /* 0x000fe20008410000 */
[----:B------:R-:W-:Y:S01]  /*9770*/  FMUL.FTZ R49, R49, UR4 ;  /* 0x0000000431317c20 */ /* 0x000fe20008410000 */
[----:B------:R-:W-:Y:S01]  /*9780*/  FMUL.FTZ R50, R50, UR4 ;  /* 0x0000000432327c20 */ /* 0x000fe20008410000 */
[----:B------:R2:W1:Y:S01]  /*9790*/  MUFU.TANH R47, R58 ;  /* 0x0000003a002f7308 */ /* 0x0004620000002400 */
[----:B0-----:R-:W-:Y:S01]  /*97a0*/  FMUL.FTZ R25, R34, UR4 ;  /* 0x0000000422197c20 */ /* 0x001fe20008410000 */
[----:B------:R-:W-:Y:S01]  /*97b0*/  FMUL.FTZ R51, R51, UR4 ;  /* 0x0000000433337c20 */ /* 0x000fe20008410000 */
[----:B------:R-:W-:Y:S01]  /*97c0*/  FMUL.FTZ R52, R52, UR4 ;  /* 0x0000000434347c20 */ /* 0x000fe20008410000 */
[----:B------:R-:W-:Y:S01]  /*97d0*/  FMUL.FTZ R53, R53, UR4 ;  /* 0x0000000435357c20 */ /* 0x000fe20008410000 */
[----:B------:R-:W-:Y:S01]  /*97e0*/  FMUL.FTZ R55, R55, UR4 ;  /* 0x0000000437377c20 */ /* 0x000fe20008410000 */
[----:B------:R-:W-:Y:S01]  /*97f0*/  FMUL.FTZ R56, R56, UR4 ;  /* 0x0000000438387c20 */ /* 0x000fe20008410000 */
[----:B------:R-:W-:Y:S01]  /*9800*/  FMUL.FTZ R57, R57, UR4 ;  /* 0x0000000439397c20 */ /* 0x000fe20008410000 */
[----:B------:R0:W1:Y:S01]  /*9810*/  MUFU.TANH R78, R36 ;  /* 0x00000024004e7308 */ /* 0x0000620000002400 */
[----:B--2---:R-:W-:-:S02]  /*9820*/  IMAD R58, R178, R29, 0x60 ;  /* 0x00000060b23a7424 */ /* 0x004fc400078e021d */
[----:B------:R-:W-:Y:S01]  /*9830*/  FMUL.FTZ R59, R59, UR4 ;  /* 0x000000043b3b7c20 */ /* 0x000fe20008410000 */
[----:B------:R-:W-:Y:S01]  /*9840*/  FMUL.FTZ R63, R63, UR4 ;  /* 0x000000043f3f7c20 */ /* 0x000fe20008410000 */
[----:B------:R-:W-:Y:S01]  /*9850*/  FMUL.FTZ R64, R64, UR4 ;  /* 0x0000000440407c20 */ /* 0x000fe20008410000 */
[----:B------:R-:W-:Y:S01]  /*9860*/  FMUL.FTZ R65, R65, UR4 ;  /* 0x0000000441417c20 */ /* 0x000fe20008410000 */
[----:B------:R-:W-:Y:S01]  /*9870*/  FMUL.FTZ R34, R66, UR4 ;  /* 0x0000000442227c20 */ /* 0x000fe20008410000 */
[----:B------:R-:W-:Y:S01]  /*9880*/  FMUL.FTZ R11, R67, UR4 ;  /* 0x00000004430b7c20 */ /* 0x000fe20008410000 */
[----:B------:R2:W1:Y:S01]  /*9890*/  MUFU.TANH R74, R28 ;  /* 0x0000001c004a7308 */ /* 0x0004620000002400 */
[----:B0-----:R-:W-:Y:S02]  /*98a0*/  IMAD.IADD R36, R204, 0x1, R58 ;  /* 0x00000001cc247824 */ /* 0x001fe400078e023a */
[----:B------:R-:W-:Y:S01]  /*98b0*/  FMUL.FTZ R68, R68, UR4 ;  /* 0x0000000444447c20 */ /* 0x000fe20008410000 */
[----:B------:R-:W-:Y:S01]  /*98c0*/  FMUL.FTZ R31, R70, UR4 ;  /* 0x00000004461f7c20 */ /* 0x000fe20008410000 */
[----:B------:R-:W-:Y:S01]  /*98d0*/  FMUL.FTZ R29, R71, UR4 ;  /* 0x00000004471d7c20 */ /* 0x000fe20008410000 */
[----:B------:R-:W-:Y:S01]  /*98e0*/  FMUL.FTZ R60, R60, UR4 ;  /* 0x000000043c3c7c20 */ /* 0x000fe20008410000 */
[----:B------:R-:W-:Y:S01]  /*98f0*/  FMUL.FTZ R69, R69, UR4 ;  /* 0x0000000445457c20 */ /* 0x000fe20008410000 */
[----:B------:R0:W-:Y:S06]  /*9900*/  BAR.ARV R176, 0x100 ;  /* 0x000400b00000751d */ /* 0x0001ec0000002000 */
[----:B------:R3:W0:Y:S01]  /*9910*/  MUFU.TANH R76, R32 ;  /* 0x00000020004c7308 */ /* 0x0006220000002400 */
[----:B--2---:R-:W-:Y:S01]  /*9920*/  FMUL.FTZ R28, R39, UR4 ;  /* 0x00000004271c7c20 */ /* 0x004fe20008410000 */
[----:B------:R2:W-:Y:S01]  /*9930*/  @!P1 SYNCS.ARRIVE.TRANS64.RED.A1T0 RZ, [R0+URZ], RZ ;  /* 0x000000ff00ff99a7 */ /* 0x0005e2000810043f */
[----:B------:R-:W-:Y:S01]  /*9940*/  FMUL.FTZ R33, R33, UR4 ;  /* 0x0000000421217c20 */ /* 0x000fe20008410000 */
[----:B------:R-:W-:Y:S01]  /*9950*/  FMUL.FTZ R54, R54, UR4 ;  /* 0x0000000436367c20 */ /* 0x000fe20008410000 */
[----:B------:R-:W-:Y:S01]  /*9960*/  FMUL.FTZ R61, R61, UR4 ;  /* 0x000000043d3d7c20 */ /* 0x000fe20008410000 */
[----:B------:R-:W-:Y:S01]  /*9970*/  FMUL.FTZ R62, R62, UR4 ;  /* 0x000000043e3e7c20 */ /* 0x000fe20008410000 */
[----:B------:R-:W-:Y:S01]  /*9980*/  IMAD.IADD R96, R36, 0x1, -R201 ;  /* 0x0000000124607824 */ /* 0x000fe200078e0ac9 */
[----:B------:R-:W0:Y:S01]  /*9990*/  MUFU.TANH R39, R50 ;  /* 0x0000003200277308 */ /* 0x000e220000002400 */
[----:B---3--:R-:W-:Y:S01]  /*99a0*/  FMUL.FTZ R32, R43, UR4 ;  /* 0x000000042b207c20 */ /* 0x008fe20008410000 */
[----:B--2---:R-:W-:-:S06]  /*99b0*/  IADD3 R0, -R205, 0x1, R36 ;  /* 0x00000001cd007810 */ /* 0x004fcc0007ffe124 */
[----:B------:R-:W2:Y:S08]  /*99c0*/  MUFU.TANH R72, R72 ;  /* 0x0000004800487308 */ /* 0x000eb00000002400 */
[----:B------:R-:W3:Y:S08]  /*99d0*/  MUFU.TANH R3, R3 ;  /* 0x0000000300037308 */ /* 0x000ef00000002400 */
        /* <DEDUP_REMOVED lines=35> */
[----:B------:R-:W0:Y:S01]  /*9c10*/  MUFU.TANH R43, R54 ;  /* 0x00000036002b7308 */ /* 0x000e220000002400 */
[----:B-1----:R-:W-:-:S02]  /*9c20*/  IMAD.IADD R33, R0, 0x1, -R201 ;  /* 0x0000000100217824 */ /* 0x002fc400078e0ac9 */
[----:B----4-:R-:W-:Y:S02]  /*9c30*/  IMAD R0, R209, 0x80, R80 ;  /* 0x00000080d1007824 */ /* 0x010fe400078e0250 */
[----:B------:R-:W-:-:S03]  /*9c40*/  VIADD R67, R33, UR51 ;  /* 0x0000003321437c36 */ /* 0x000fc60008000000 */
[----:B------:R1:W4:Y:S08]  /*9c50*/  MUFU.TANH R54, R61 ;  /* 0x0000003d00367308 */ /* 0x0003300000002400 */
[----:B------:R2:W0:Y:S01]  /*9c60*/  MUFU.TANH R79, R62 ;  /* 0x0000003e004f7308 */ /* 0x0004220000002400 */
[----:B-1----:R-:W-:Y:S01]  /*9c70*/  IMAD.IADD R61, R33, 0x1, R180 ;  /* 0x00000001213d7824 */ /* 0x002fe200078e02b4 */
[----:B------:R-:W-:-:S04]  /*9c80*/  IADD3 R33, R67, R0, RZ ;  /* 0x0000000043217210 */ /* 0x000fc80007ffe0ff */
[----:B------:R-:W-:Y:S01]  /*9c90*/  VIADDMNMX R36, R0, R61, R96, PT ;  /* 0x0000003d00247246 */ /* 0x000fe20003800160 */
[----:B--2---:R-:W-:Y:S01]  /*9ca0*/  IMAD.IADD R62, R58, 0x1, -R201 ;  /* 0x000000013a3e7824 */ /* 0x004fe200078e0ac9 */
[----:B---34-:R-:W-:Y:S06]  /*9cb0*/  @!P2 BRA `(.L_x_2115) ;  /* 0x00000000004ca947 */ /* 0x018fec0003800000 */
[----:B------:R-:W-:Y:S01]  /*9cc0*/  IADD3 R35, R0, R204, -R205 ;  /* 0x000000cc00237210 */ /* 0x000fe20007ffe8cd */
[----:B------:R-:W-:Y:S03]  /*9cd0*/  BSSY B0, `(.L_x_2116) ;  /* 0x000000e000007945 */ /* 0x000fe60003800000 */
        /* <DEDUP_REMOVED lines=9> */
.L_x_2117:
[----:B------:R-:W-:-:S13]  /*9d70*/  ISETP.NE.AND P2, PT, R181, 0x1, PT ;  /* 0x00000001b500780c */ /* 0x000fda0003f45270 */
[----:B------:R-:W1:Y:S02]  /*9d80*/  @P2 LDC.64 R70, c[0x0][0x9e8] ;  /* 0x00027a00ff462b82 */ /* 0x000e640000000a00 */
[----:B-1----:R-:W-:-:S05]  /*9d90*/  @P2 IMAD.HI.U32 R38, R35, R70, RZ ;  /* 0x0000004623262227 */ /* 0x002fca00078e00ff */
[----:B------:R-:W-:-:S07]  /*9da0*/  @P2 SHF.R.U32.HI R35, RZ, R71, R38 ;  /* 0x00000047ff232219 */ /* 0x000fce0000011626 */
.L_x_2118:
[----:B------:R-:W-:Y:S05]  /*9db0*/  BSYNC B0 ;  /* 0x0000000000007941 */ /* 0x000fea0003800000 */
.L_x_2116:
[----:B------:R-:W-:-:S05]  /*9dc0*/  IMAD R38, R35, R181, R62 ;  /* 0x000000b523267224 */ /* 0x000fca00078e023e */
[----:B------:R-:W-:Y:S02]  /*9dd0*/  VIMNMX R33, R33, R38, !PT ;  /* 0x0000002621217248 */ /* 0x000fe40007fe0100 */
[----:B------:R-:W-:-:S07]  /*9de0*/  VIADDMNMX R36, R38, R181, R36, PT ;  /* 0x000000b526247246 */ /* 0x000fce0003800124 */
.L_x_2115:
[C---:B------:R-:W-:Y:S02]  /*9df0*/  ISETP.GE.AND P2, PT, R58.reuse, 0x2, PT ;  /* 0x000000023a00780c */ /* 0x040fe40003f46270 */
[----:B------:R-:W-:Y:S02]  /*9e00*/  ISETP.GE.AND P4, PT, R58, 0x9, PT ;  /* 0x000000093a00780c */ /* 0x000fe40003f86270 */
[----:B------:R-:W-:Y:S02]  /*9e10*/  ISETP.GT.AND P3, PT, R33, 0x1, !P2 ;  /* 0x000000012100780c */ /* 0x000fe40005764270 */
[----:B------:R-:W-:Y:S02]  /*9e20*/  P2R R38, PR, RZ, 0x10 ;  /* 0x00000010ff267803 */ /* 0x000fe40000000000 */
[----:B------:R-:W-:Y:S02]  /*9e30*/  ISETP.LT.OR P3, PT, R36, 0x2, P3 ;  /* 0x000000022400780c */ /* 0x000fe40001f61670 */
[----:B------:R-:W-:-:S02]  /*9e40*/  ISETP.GE.AND P6, PT, R58, 0x1, PT ;  /* 0x000000013a00780c */ /* 0x000fc40003fc6270 */
[----:B------:R-:W-:Y:S02]  /*9e50*/  FSEL R98, R73, -INF , !P3 ;  /* 0xff80000049627808 */ /* 0x000fe40005800000 */
[----:B------:R-:W-:Y:S02]  /*9e60*/  ISETP.GT.AND P3, PT, R33, 0x8, !P4 ;  /* 0x000000082100780c */ /* 0x000fe40006764270 */
[----:B------:R-:W-:Y:S02]  /*9e70*/  ISETP.GE.AND P4, PT, R58, 0xa, PT ;  /* 0x0000000a3a00780c */ /* 0x000fe40003f86270 */
[----:B------:R-:W-:Y:S02]  /*9e80*/  ISETP.LT.OR P3, PT, R36, 0x9, P3 ;  /* 0x000000092400780c */ /* 0x000fe40001f61670 */
[----:B------:R-:W-:Y:S02]  /*9e90*/  P2R R69, PR, RZ, 0x10 ;  /* 0x00000010ff457803 */ /* 0x000fe40000000000 */
[----:B------:R-:W-:-:S02]  /*9ea0*/  FSEL R154, R74, -INF , !P3 ;  /* 0xff8000004a9a7808 */ /* 0x000fc40005800000 */
[----:B------:R-:W-:Y:S02]  /*9eb0*/  ISETP.GT.AND P3, PT, R33, 0x9, !P4 ;  /* 0x000000092100780c */ /* 0x000fe40006764270 */
[----:B------:R-:W-:Y:S02]  /*9ec0*/  ISETP.GE.AND P4, PT, R58, 0x11, PT ;  /* 0x000000113a00780c */ /* 0x000fe40003f86270 */
[----:B------:R-:W-:Y:S02]  /*9ed0*/  ISETP.LT.OR P3, PT, R36, 0xa, P3 ;  /* 0x0000000a2400780c */ /* 0x000fe40001f61670 */
[----:B------:R-:W-:Y:S02]  /*9ee0*/  P2R R71, PR, RZ, 0x10 ;  /* 0x00000010ff477803 */ /* 0x000fe40000000000 */
[----:B------:R-:W-:Y:S02]  /*9ef0*/  FSEL R100, R75, -INF , !P3 ;  /* 0xff8000004b647808 */ /* 0x000fe40005800000 */
[----:B------:R-:W-:-:S02]  /*9f00*/  ISETP.GT.AND P3, PT, R33, 0x10, !P4 ;  /* 0x000000102100780c */ /* 0x000fc40006764270 */
[----:B------:R-:W-:Y:S02]  /*9f10*/  ISETP.GE.AND P4, PT, R58, 0x12, PT ;  /* 0x000000123a00780c */ /* 0x000fe40003f86270 */
[----:B------:R-:W-:Y:S02]  /*9f20*/  ISETP.LT.OR P3, PT, R36, 0x11, P3 ;  /* 0x000000112400780c */ /* 0x000fe40001f61670 */
[----:B------:R-:W-:Y:S02]  /*9f30*/  P2R R73, PR, RZ, 0x10 ;  /* 0x00000010ff497803 */ /* 0x000fe40000000000 */
[----:B0-----:R-:W-:Y:S02]  /*9f40*/  FSEL R156, R76, -INF , !P3 ;  /* 0xff8000004c9c7808 */ /* 0x001fe40005800000 */
[----:B------:R-:W-:Y:S02]  /*9f50*/  ISETP.GT.AND P3, PT, R33, 0x11, !P4 ;  /* 0x000000112100780c */ /* 0x000fe40006764270 */
[----:B------:R-:W-:-:S02]  /*9f60*/  ISETP.GE.AND P4, PT, R58, 0x19, PT ;  /* 0x000000193a00780c */ /* 0x000fc40003f86270 */
[----:B------:R-:W-:Y:S02]  /*9f70*/  ISETP.LT.OR P3, PT, R36, 0x12, P3 ;  /* 0x000000122400780c */ /* 0x000fe40001f61670 */
[----:B------:R-:W-:Y:S02]  /*9f80*/  P2R R75, PR, RZ, 0x10 ;  /* 0x00000010ff4b7803 */ /* 0x000fe40000000000 */
[----:B------:R-:W-:Y:S02]  /*9f90*/  FSEL R102, R77, -INF , !P3 ;  /* 0xff8000004d667808 */ /* 0x000fe40005800000 */
[----:B------:R-:W-:Y:S02]  /*9fa0*/  ISETP.GT.AND P3, PT, R33, 0x18, !P4 ;  /* 0x000000182100780c */ /* 0x000fe40006764270 */
[----:B------:R-:W-:Y:S02]  /*9fb0*/  ISETP.GE.AND P4, PT, R58, 0x1a, PT ;  /* 0x0000001a3a00780c */ /* 0x000fe40003f86270 */
[----:B------:R-:W-:-:S02]  /*9fc0*/  ISETP.LT.OR P3, PT, R36, 0x19, P3 ;  /* 0x000000192400780c */ /* 0x000fc40001f61670 */
[----:B------:R-:W-:Y:S02]  /*9fd0*/  P2R R77, PR, RZ, 0x10 ;  /* 0x00000010ff4d7803 */ /* 0x000fe40000000000 */
[----:B------:R-:W-:Y:S02]  /*9fe0*/  FSEL R158, R78, -INF , !P3 ;  /* 0xff8000004e9e7808 */ /* 0x000fe40005800000 */
[----:B------:R-:W-:Y:S02]  /*9ff0*/  ISETP.GT.AND P3, PT, R33, 0x19, !P4 ;  /* 0x000000192100780c */ /* 0x000fe40006764270 */
[----:B------:R-:W-:Y:S02]  /*a000*/  ISETP.GE.AND P4, PT, R58, 0x21, PT ;  /* 0x000000213a00780c */ /* 0x000fe40003f86270 */
[----:B------:R-:W-:Y:S02]  /*a010*/  ISETP.LT.OR P3, PT, R36, 0x1a, P3 ;  /* 0x0000001a2400780c */ /* 0x000fe40001f61670 */
[----:B------:R-:W-:-:S02]  /*a020*/  P2R R76, PR, RZ, 0x10 ;  /* 0x00000010ff4c7803 */ /* 0x000fc40000000000 */
        /* <DEDUP_REMOVED lines=8> */
[----:B------:R-:W-:-:S04]  /*a0b0*/  ISETP.LT.OR P3, PT, R36, 0x22, P3 ;  /* 0x000000222400780c */ /* 0x000fc80001f61670 */
        /* <DEDUP_REMOVED lines=68> */
[----:B------:R-:W-:Y:S01]  /*a500*/  ISETP.GT.AND P5, PT, R33, 0x59, !P5 ;  /* 0x000000592100780c */ /* 0x000fe20006fa4270 */
[----:B------:R-:W-:-:S03]  /*a510*/  VIADD R33, R0, 0x8 ;  /* 0x0000000800217836 */ /* 0x000fc60000000000 */
[----:B------:R-:W-:Y:S02]  /*a520*/  ISETP.LT.OR P5, PT, R36, 0x5a, P5 ;  /* 0x0000005a2400780c */ /* 0x000fe40002fa1670 */
[----:B------:R-:W-:Y:S02]  /*a530*/  VIADDMNMX R96, R33, R61, R96, PT ;  /* 0x0000003d21607246 */ /* 0x000fe40003800160 */
[----:B------:R-:W-:Y:S02]  /*a540*/  FSEL R50, R50, -INF , !P5 ;  /* 0xff80000032327808 */ /* 0x000fe40006800000 */
[----:B------:R-:W-:Y:S02]  /*a550*/  ISETP.GE.AND P5, PT, R181, 0x1, PT ;  /* 0x00000001b500780c */ /* 0x000fe40003fa6270 */
[----:B------:R-:W-:-:S11]  /*a560*/  IADD3 R33, R67, 0x8, R0 ;  /* 0x0000000843217810 */ /* 0x000fd60007ffe000 */
[----:B------:R-:W-:Y:S05]  /*a570*/  @!P5 BRA `(.L_x_2119) ;  /* 0x000000000050d947 */ /* 0x000fea0003800000 */
[----:B------:R-:W-:Y:S01]  /*a580*/  IADD3 R35, R0, R204, -R205 ;  /* 0x000000cc00237210 */ /* 0x000fe20007ffe8cd */
[----:B------:R-:W-:Y:S04]  /*a590*/  BSSY B0, `(.L_x_2120) ;  /* 0x000000f000007945 */ /* 0x000fe80003800000 */
[----:B------:R-:W-:-:S05]  /*a5a0*/  VIADD R35, R35, 0x8 ;  /* 0x0000000823237836 */ /* 0x000fca0000000000 */
        /* <DEDUP_REMOVED lines=9> */
.L_x_2121:
[----:B------:R-:W-:-:S13]  /*a640*/  ISETP.NE.AND P5, PT, R181, 0x1, PT ;  /* 0x00000001b500780c */ /* 0x000fda0003fa5270 */
[----:B------:R-:W0:Y:S02]  /*a650*/  @P5 LDC.64 R36, c[0x0][0x9e8] ;  /* 0x00027a00ff245b82 */ /* 0x000e240000000a00 */
[----:B0-----:R-:W-:-:S05]  /*a660*/  @P5 IMAD.HI.U32 R36, R35, R36, RZ ;  /* 0x0000002423245227 */ /* 0x001fca00078e00ff */
[----:B------:R-:W-:-:S07]  /*a670*/  @P5 SHF.R.U32.HI R35, RZ, R37, R36 ;  /* 0x00000025ff235219 */ /* 0x000fce0000011624 */
.L_x_2122:
[----:B------:R-:W-:Y:S05]  /*a680*/  BSYNC B0 ;  /* 0x0000000000007941 */ /* 0x000fea0003800000 */
.L_x_2120:
[----:B------:R-:W-:-:S05]  /*a690*/  IMAD R36, R35, R181, R62 ;  /* 0x000000b523247224 */ /* 0x000fca00078e023e */
[----:B------:R-:W-:Y:S02]  /*a6a0*/  VIMNMX R33, R33, R36, !PT ;  /* 0x0000002421217248 */ /* 0x000fe40007fe0100 */
[----:B------:R-:W-:-:S07]  /*a6b0*/  VIADDMNMX R96, R36, R181, R96, PT ;  /* 0x000000b524607246 */ /* 0x000fce0003800160 */
.L_x_2119:
[C---:B------:R-:W-:Y:S01]  /*a6c0*/  ISETP.GT.AND P2, PT, R33.reuse, 0x1, !P2 ;  /* 0x000000012100780c */ /* 0x040fe20005744270 */
[----:B------:R-:W-:Y:S01]  /*a6d0*/  ULDC UR4, c[0x0][0x988] ;  /* 0x0002620000047ab9 */ /* 0x000fe20000000800 */
[----:B------:R-:W-:Y:S01]  /*a6e0*/  ISETP.NE.AND P5, PT, R76, RZ, PT ;  /* 0x000000ff4c00720c */ /* 0x000fe20003fa5270 */
[----:B------:R-:W-:Y:S01]  /*a6f0*/  IMAD.U32 R177, RZ, RZ, UR4 ;  /* 0x00000004ffb17e24 */ /* 0x000fe2000f8e00ff */
[----:B------:R-:W-:Y:S02]  /*a700*/  ISETP.LT.OR P2, PT, R96, 0x2, P2 ;  /* 0x000000026000780c */ /* 0x000fe40001741670 */
[----:B------:R-:W-:Y:S02]  /*a710*/  ISETP.GT.AND P6, PT, R33, RZ, !P6 ;  /* 0x000000ff2100720c */ /* 0x000fe400077c4270 */
[----:B------:R-:W-:Y:S02]  /*a720*/  FSEL R84, R4, -INF , !P2 ;  /* 0xff80000004547808 */ /* 0x000fe40005000000 */
[----:B------:R-:W-:-:S02]  /*a730*/  ISETP.NE.AND P2, PT, R38, RZ, PT ;  /* 0x000000ff2600720c */ /* 0x000fc40003f45270 */
[C---:B------:R-:W-:Y:S02]  /*a740*/  ISETP.LT.OR P6, PT, R96.reuse, 0x1, P6 ;  /* 0x000000016000780c */ /* 0x040fe400037c1670 */
[----:B------:R-:W-:Y:S02]  /*a750*/  ISETP.GT.AND P2, PT, R33, 0x8, !P2 ;  /* 0x000000082100780c */ /* 0x000fe40005744270 */
[----:B------:R-:W-:Y:S02]  /*a760*/  FSEL R35, R3, -INF , !P6 ;  /* 0xff80000003237808 */ /* 0x000fe40007000000 */
        /* <DEDUP_REMOVED lines=34> */
[----:B------:R-:W-:Y:S02]  /*a990*/  FMNMX.FTZ R3, R70, R3, !PT ;  /* 0x0000000346037209 */ /* 0x000fe40007810000 */
[----:B------:R-:W-:Y:S02]  /*a9a0*/  ISETP.LT.OR P2, PT, R96, 0x1a, P2 ;  /* 0x0000001a6000780c */ /* 0x000fe40001741670 */
[----:B------:R-:W-:Y:S02]  /*a9b0*/  FMNMX.FTZ R3, R66, R3, !PT ;  /* 0x0000000342037209 */ /* 0x000fe40007810000 */
[----:B------:R-:W-:Y:S02]  /*a9c0*/  FSEL R62, R28, -INF , !P2 ;  /* 0xff8000001c3e7808 */ /* 0x000fe40005000000 */
[----:B------:R-:W-:-:S02]  /*a9d0*/  ISETP.GT.AND P2, PT, R33, 0x20, !P5 ;  /* 0x000000202100780c */ /* 0x000fc40006f44270 */
[----:B------:R-:W-:Y:S02]  /*a9e0*/  ISETP.NE.AND P5, PT, R44, RZ, PT ;  /* 0x000000ff2c00720c */ /* 0x000fe40003fa5270 */
[----:B------:R-:W-:Y:S02]  /*a9f0*/  ISETP.LT.OR P2, PT, R96, 0x21, P2 ;  /* 0x000000216000780c */ /* 0x000fe40001741670 */
[----:B------:R-:W-:Y:S02]  /*aa00*/  FMNMX.FTZ R3, R60, R3, !PT ;  /* 0x000000033c037209 */ /* 0x000fe40007810000 */
[----:B------:R-:W-:Y:S02]  /*aa10*/  FSEL R58, R30, -INF , !P2 ;  /* 0xff8000001e3a7808 */ /* 0x000fe40005000000 */
[----:B------:R-:W-:Y:S02]  /*aa20*/  ISETP.NE.AND P2, PT, R81, RZ, PT ;  /* 0x000000ff5100720c */ /* 0x000fe40003f45270 */
[----:B------:R-:W-:-:S02]  /*aa30*/  FMNMX.FTZ R3, R56, R3, !PT ;  /* 0x0000000338037209 */ /* 0x000fc40007810000 */
        /* <DEDUP_REMOVED lines=12> */
[----:B------:R-:W-:Y:S01]  /*ab00*/  ISETP.NE.AND P2, PT, R83, RZ, PT ;  /* 0x000000ff5300720c */ /* 0x000fe20003f45270 */
[----:B------:R-:W0:Y:S01]  /*ab10*/  SHFL.BFLY PT, R10, R3, 0x2, 0x1f ;  /* 0x0c401f00030a7f89 */ /* 0x000e2200000e0000 */
[C---:B------:R-:W-:Y:S02]  /*ab20*/  ISETP.GT.AND P3, PT, R33.reuse, 0x51, !P3 ;  /* 0x000000512100780c */ /* 0x040fe40005f64270 */
[C---:B------:R-:W-:Y:S02]  /*ab30*/  ISETP.GT.AND P2, PT, R33.reuse, 0x29, !P2 ;  /* 0x000000292100780c */ /* 0x040fe40005744270 */
[----:B------:R-:W-:Y:S02]  /*ab40*/  ISETP.GT.AND P4, PT, R33, 0x58, !P4 ;  /* 0x000000582100780c */ /* 0x000fe40006784270 */
[C---:B------:R-:W-:Y:S02]  /*ab50*/  ISETP.LT.OR P2, PT, R96.reuse, 0x2a, P2 ;  /* 0x0000002a6000780c */ /* 0x040fe40001741670 */
[----:B------:R-:W-:-:S02]  /*ab60*/  ISETP.LT.OR P3, PT, R96, 0x52, P3 ;  /* 0x000000526000780c */ /* 0x000fc40001f61670 */
[----:B------:R-:W-:Y:S02]  /*ab70*/  FSEL R40, R40, -INF , !P2 ;  /* 0xff80000028287808 */ /* 0x000fe40005000000 */
[----:B------:R-:W-:Y:S02]  /*ab80*/  ISETP.NE.AND P2, PT, R45, RZ, PT ;  /* 0x000000ff2d00720c */ /* 0x000fe40003f45270 */
[----:B------:R-:W-:Y:S02]  /*ab90*/  ISETP.LT.OR P4, PT, R96, 0x59, P4 ;  /* 0x000000596000780c */ /* 0x000fe40002781670 */
[----:B------:R-:W-:-:S04]  /*aba0*/  ISETP.GT.AND P2, PT, R33, 0x30, !P2 ;  /* 0x000000302100780c */ /* 0x000fc80005744270 */
[----:B------:R-:W-:Y:S02]  /*abb0*/  ISETP.LT.OR P2, PT, R96, 0x31, P2 ;  /* 0x000000316000780c */ /* 0x000fe40001741670 */
[----:B0-----:R-:W-:Y:S02]  /*abc0*/  FMNMX.FTZ R25, R3, R10, !PT ;  /* 0x0000000a03197209 */ /* 0x001fe40007810000 */
[----:B------:R-:W-:Y:S02]  /*abd0*/  FSEL R38, R39, -INF , !P2 ;  /* 0xff80000027267808 */ /* 0x000fe40005000000 */
[----:B------:R-:W-:Y:S01]  /*abe0*/  ISETP.NE.AND P2, PT, R85, RZ, PT ;  /* 0x000000ff5500720c */ /* 0x000fe20003f45270 */
[----:B------:R-:W0:Y:S01]  /*abf0*/  SHFL.BFLY PT, R10, R25, 0x1, 0x1f ;  /* 0x0c201f00190a7f89 */ /* 0x000e2200000e0000 */
[----:B------:R-:W-:Y:S02]  /*ac00*/  FMNMX.FTZ R3, R35, R84, !PT ;  /* 0x0000005423037209 */ /* 0x000fe40007810000 */
[----:B------:R-:W-:-:S02]  /*ac10*/  ISETP.GT.AND P2, PT, R33, 0x31, !P2 ;  /* 0x000000312100780c */ /* 0x000fc40005744270 */
[----:B------:R-:W-:Y:S02]  /*ac20*/  FMNMX.FTZ R3, R80, R3, !PT ;  /* 0x0000000350037209 */ /* 0x000fe40007810000 */
[----:B------:R-:W-:Y:S02]  /*ac30*/  ISETP.LT.OR P2, PT, R96, 0x32, P2 ;  /* 0x000000326000780c */ /* 0x000fe40001741670 */
[----:B------:R-:W-:Y:S02]  /*ac40*/  FMNMX.FTZ R3, R76, R3, !PT ;  /* 0x000000034c037209 */ /* 0x000fe40007810000 */
[----:B------:R-:W-:Y:S02]  /*ac50*/  FSEL R36, R51, -INF , !P2 ;  /* 0xff80000033247808 */ /* 0x000fe40005000000 */
[----:B------:R-:W-:-:S04]  /*ac60*/  ISETP.NE.AND P2, PT, R49, RZ, PT ;  /* 0x000000ff3100720c */ /* 0x000fc80003f45270 */
[----:B------:R-:W-:-:S04]  /*ac70*/  ISETP.GT.AND P2, PT, R33, 0x38, !P2 ;  /* 0x000000382100780c */ /* 0x000fc80005744270 */
[----:B------:R-:W-:Y:S02]  /*ac80*/  ISETP.LT.OR P2, PT, R96, 0x39, P2 ;  /* 0x000000396000780c */ /* 0x000fe40001741670 */
[----:B0-----:R-:W-:Y:S02]  /*ac90*/  FMNMX.FTZ R10, R25, R10, !PT ;  /* 0x0000000a190a7209 */ /* 0x001fe40007810000 */
[----:B------:R-:W-:Y:S02]  /*aca0*/  FSEL R24, R43, -INF , !P2 ;  /* 0xff8000002b187808 */ /* 0x000fe40005000000 */
[----:B------:R-:W-:Y:S01]  /*acb0*/  ISETP.NE.AND P2, PT, R87, RZ, PT ;  /* 0x000000ff5700720c */ /* 0x000fe20003f45270 */
[----:B------:R-:W-:Y:S01]  /*acc0*/  FMUL.FTZ R27, R10, R177 ;  /* 0x000000b10a1b7220 */ /* 0x000fe20000410000 */
        /* <DEDUP_REMOVED lines=23> */
[----:B------:R-:W-:-:S04]  /*ae40*/  FSETP.NEU.FTZ.AND P2, PT, R10, -INF , PT ;  /* 0xff8000000a00780b */ /* 0x000fc80003f5d000 */
[----:B------:R-:W-:Y:S02]  /*ae50*/  FSEL R39, R27, RZ, P2 ;  /* 0x000000ff1b277208 */ /* 0x000fe40001000000 */
[----:B------:R-:W-:Y:S02]  /*ae60*/  FMNMX.FTZ R27, R58, R25, !PT ;  /* 0x000000193a1b7209 */ /* 0x000fe40007810000 */
[----:B------:R-:W-:Y:S01]  /*ae70*/  ISETP.GT.AND P2, PT, R33, 0x50, !P5 ;  /* 0x000000502100780c */ /* 0x000fe20006f44270 */
[--C-:B------:R-:W-:Y:S01]  /*ae80*/  FFMA.FTZ R37, R98, R177, -R39.reuse ;  /* 0x000000b162257223 */ /* 0x100fe20000010827 */
[----:B------:R-:W-:Y:S01]  /*ae90*/  FMNMX.FTZ R27, R44, R27, !PT ;  /* 0x0000001b2c1b7209 */ /* 0x000fe20007810000 */
[--C-:B------:R-:W-:Y:S01]  /*aea0*/  FFMA.FTZ R43, R102, R177, -R39.reuse ;  /* 0x000000b1662b7223 */ /* 0x100fe20000010827 */
[----:B------:R-:W-:Y:S01]  /*aeb0*/  ISETP.LT.OR P2, PT, R96, 0x51, P2 ;  /* 0x000000516000780c */ /* 0x000fe20001741670 */
[----:B------:R0:W-:Y:S01]  /*aec0*/  MUFU.EX2 R3, R37 ;  /* 0x0000002500037308 */ /* 0x0001e20000000800 */
[----:B------:R-:W-:Y:S01]  /*aed0*/  FMNMX.FTZ R27, R42, R27, !PT ;  /* 0x0000001b2a1b7209 */ /* 0x000fe20007810000 */
[-CC-:B------:R-:W-:Y:S01]  /*aee0*/  FFMA.FTZ R41, R100, R177.reuse, -R39.reuse ;  /* 0x000000b164297223 */ /* 0x180fe20000010827 */
[----:B------:R-:W-:Y:S01]  /*aef0*/  ISETP.NE.AND P5, PT, R65, RZ, PT ;  /* 0x000000ff4100720c */ /* 0x000fe20003fa5270 */
[--C-:B------:R-:W-:Y:S01]  /*af00*/  FFMA.FTZ R94, R94, R177, -R39.reuse ;  /* 0x000000b15e5e7223 */ /* 0x100fe20000010827 */
[----:B------:R-:W-:Y:S01]  /*af10*/  FMNMX.FTZ R27, R40, R27, !PT ;  /* 0x0000001b281b7209 */ /* 0x000fe20007810000 */
[--C-:B------:R-:W-:Y:S01]  /*af20*/  FFMA.FTZ R152, R152, R177, -R39.reuse ;  /* 0x000000b198987223 */ /* 0x100fe20000010827 */
[----:B------:R-:W-:Y:S01]  /*af30*/  FSEL R34, R34, -INF , !P2 ;  /* 0xff80000022227808 */ /* 0x000fe20005000000 */
[----:B------:R-:W-:Y:S01]  /*af40*/  MUFU.EX2 R25, R41 ;  /* 0x0000002900197308 */ /* 0x000fe20000000800 */
[----:B0-----:R-:W-:Y:S01]  /*af50*/  FMNMX.FTZ R37, R38, R27, !PT ;  /* 0x0000001b26257209 */ /* 0x001fe20007810000 */
[-CC-:B------:R-:W-:Y:S01]  /*af60*/  FFMA.FTZ R154, R154, R177.reuse, -R39.reuse ;  /* 0x000000b19a9a7223 */ /* 0x180fe20000010827 */
        /* <DEDUP_REMOVED lines=13> */
[----:B------:R1:W-:Y:S01]  /*b040*/  MUFU.EX2 R41, R94 ;  /* 0x0000005e00297308 */ /* 0x0003e20000000800 */
[----:B------:R-:W-:Y:S01]  /*b050*/  FMNMX.FTZ R37, R32, R37, !PT ;  /* 0x0000002520257209 */ /* 0x000fe20007810000 */
[-CC-:B0-----:R-:W-:Y:S01]  /*b060*/  FFMA.FTZ R43, R92, R177.reuse, -R39.reuse ;  /* 0x000000b15c2b7223 */ /* 0x181fe20000010827 */
[----:B------:R-:W-:Y:S01]  /*b070*/  FSEL R92, R11, -INF , !P3 ;  /* 0xff8000000b5c7808 */ /* 0x000fe20005800000 */
[--C-:B------:R-:W-:Y:S01]  /*b080*/  FFMA.FTZ R11, R90, R177, -R39.reuse ;  /* 0x000000b15a0b7223 */ /* 0x100fe20000010827 */
[----:B------:R-:W-:Y:S01]  /*b090*/  FMNMX.FTZ R37, R28, R37, !PT ;  /* 0x000000251c257209 */ /* 0x000fe20007810000 */
[--C-:B------:R-:W-:Y:S01]  /*b0a0*/  FFMA.FTZ R70, R70, R177, -R39.reuse ;  /* 0x000000b146467223 */ /* 0x100fe20000010827 */
[----:B------:R-:W-:Y:S01]  /*b0b0*/  FSEL R90, R31, -INF , !P4 ;  /* 0xff8000001f5a7808 */ /* 0x000fe20006000000 */
[----:B------:R-:W-:Y:S01]  /*b0c0*/  MUFU.EX2 R160, R11 ;  /* 0x0000000b00a07308 */ /* 0x000fe20000000800 */
[----:B------:R-:W-:Y:S01]  /*b0d0*/  FMNMX.FTZ R37, R30, R37, !PT ;  /* 0x000000251e257209 */ /* 0x000fe20007810000 */
[-CC-:B------:R-:W-:Y:S01]  /*b0e0*/  FFMA.FTZ R66, R66, R177.reuse, -R39.reuse ;  /* 0x000000b142427223 */ /* 0x180fe20000010827 */
[----:B-1----:R-:W-:Y:S01]  /*b0f0*/  FSEL R94, R29, -INF , !P2 ;  /* 0xff8000001d5e7808 */ /* 0x002fe20005000000 */
[--C-:B------:R-:W-:Y:S01]  /*b100*/  FFMA.FTZ R29, R86, R177, -R39.reuse ;  /* 0x000000b1561d7223 */ /* 0x100fe20000010827 */
[----:B------:R-:W-:Y:S01]  /*b110*/  FMNMX.FTZ R37, R4, R37, !PT ;  /* 0x0000002504257209 */ /* 0x000fe20007810000 */
[-CC-:B------:R-:W-:Y:S01]  /*b120*/  FFMA.FTZ R60, R60, R177.reuse, -R39.reuse ;  /* 0x000000b13c3c7223 */ /* 0x180fe20000010827 */
[--C-:B------:R-:W-:Y:S01]  /*b130*/  FFMA.FTZ R56, R56, R177, -R39.reuse ;  /* 0x000000b138387223 */ /* 0x100fe20000010827 */
[----:B------:R-:W0:Y:S01]  /*b140*/  MUFU.EX2 R152, R152 ;  /* 0x0000009800987308 */ /* 0x000e220000000800 */
[----:B------:R-:W-:Y:S01]  /*b150*/  FMNMX.FTZ R37, R34, R37, !PT ;  /* 0x0000002522257209 */ /* 0x000fe20007810000 */
[-CC-:B------:R-:W-:Y:S01]  /*b160*/  FFMA.FTZ R54, R54, R177.reuse, -R39.reuse ;  /* 0x000000b136367223 */ /* 0x180fe20000010827 */
[-CC-:B------:R-:W-:Y:S01]  /*b170*/  FFMA.FTZ R52, R52, R177.reuse, -R39.reuse ;  /* 0x000000b134347223 */ /* 0x180fe20000010827 */
[--C-:B------:R-:W-:Y:S01]  /*b180*/  FFMA.FTZ R46, R46, R177, -R39.reuse ;  /* 0x000000b12e2e7223 */ /* 0x100fe20000010827 */
[----:B------:R-:W-:Y:S01]  /*b190*/  FMNMX.FTZ R37, R92, R37, !PT ;  /* 0x000000255c257209 */ /* 0x000fe20007810000 */
[----:B------:R-:W-:-:S02]  /*b1a0*/  FFMA.FTZ R39, R50, R177, -R39 ;  /* 0x000000b132277223 */ /* 0x000fc40000010827 */
[----:B------:R-:W1:Y:S01]  /*b1b0*/  MUFU.EX2 R154, R154 ;  /* 0x0000009a009a7308 */ /* 0x000e620000000800 */
[----:B------:R-:W-:-:S04]  /*b1c0*/  FMNMX.FTZ R37, R90, R37, !PT ;  /* 0x000000255a257209 */ /* 0x000fc80007810000 */
[----:B------:R-:W-:-:S03]  /*b1d0*/  FMNMX.FTZ R37, R94, R37, !PT ;  /* 0x000000255e257209 */ /* 0x000fc60007810000 */
[----:B------:R-:W-:Y:S01]  /*b1e0*/  MUFU.EX2 R156, R156 ;  /* 0x0000009c009c7308 */ /* 0x000fe20000000800 */
[----:B0-----:R-:W-:Y:S01]  /*b1f0*/  FADD.FTZ R51, R152, R3 ;  /* 0x0000000398337221 */ /* 0x001fe20000010000 */
[----:B------:R-:W0:Y:S01]  /*b200*/  SHFL.BFLY PT, R86, R37, 0x2, 0x1f ;  /* 0x0c401f0025567f89 */ /* 0x000e2200000e0000 */
[----:B------:R-:W-:-:S05]  /*b210*/  F2FP.F16.F32.PACK_AB R152, R3, R152 ;  /* 0x000000980398723e */ /* 0x000fca00000000ff */
[----:B------:R-:W-:Y:S08]  /*b220*/  MUFU.EX2 R158, R158 ;  /* 0x0000009e009e7308 */ /* 0x000ff00000000800 */
[----:B------:R1:W-:Y:S08]  /*b230*/  MUFU.EX2 R47, R48 ;  /* 0x00000030002f7308 */ /* 0x0003f00000000800 */
[----:B------:R-:W-:Y:S01]  /*b240*/  MUFU.EX2 R43, R43 ;  /* 0x0000002b002b7308 */ /* 0x000fe20000000800 */
[----:B-1----:R-:W-:Y:S01]  /*b250*/  FADD.FTZ R48, R154, R51 ;  /* 0x000000339a307221 */ /* 0x002fe20000010000 */
[----:B0-----:R-:W-:-:S02]  /*b260*/  FMNMX.FTZ R86, R37, R86, !PT ;  /* 0x0000005625567209 */ /* 0x001fc40007810000 */
[C---:B------:R-:W-:Y:S01]  /*b270*/  F2FP.F16.F32.PACK_AB R154, R25.reuse, R154 ;  /* 0x0000009a199a723e */ /* 0x040fe200000000ff */
[----:B------:R-:W-:Y:S02]  /*b280*/  FADD.FTZ R51, R25, R48 ;  /* 0x0000003019337221 */ /* 0x000fe40000010000 */
[----:B------:R-:W0:Y:S01]  /*b290*/  SHFL.BFLY PT, R11, R86, 0x1, 0x1f ;  /* 0x0c201f00560b7f89 */ /* 0x000e2200000e0000 */
[----:B------:R-:W-:Y:S08]  /*b2a0*/  MUFU.EX2 R88, R88 ;  /* 0x0000005800587308 */ /* 0x000ff00000000800 */
[----:B------:R-:W1:Y:S08]  /*b2b0*/  MUFU.EX2 R29, R29 ;  /* 0x0000001d001d7308 */ /* 0x000e700000000800 */
[----:B------:R-:W-:Y:S01]  /*b2c0*/  MUFU.EX2 R82, R82 ;  /* 0x0000005200527308 */ /* 0x000fe20000000800 */
[----:B0-----:R-:W-:-:S07]  /*b2d0*/  FMNMX.FTZ R11, R86, R11, !PT ;  /* 0x0000000b560b7209 */ /* 0x001fce0007810000 */
[----:B------:R-:W0:Y:S01]  /*b2e0*/  MUFU.EX2 R31, R78 ;  /* 0x0000004e001f7308 */ /* 0x000e220000000800 */
[----:B-1----:R-:W-:Y:S02]  /*b2f0*/  F2FP.F16.F32.PACK_AB R162, R29, R88 ;  /* 0x000000581da2723e */ /* 0x002fe400000000ff */
[C---:B------:R-:W-:Y:S01]  /*b300*/  FSETP.NEU.FTZ.AND P2, PT, R11.reuse, -INF , PT ;  /* 0xff8000000b00780b */ /* 0x040fe20003f5d000 */
[----:B------:R-:W-:-:S04]  /*b310*/  FMUL.FTZ R49, R11, R177 ;  /* 0x000000b10b317220 */ /* 0x000fc80000410000 */
[----:B------:R-:W-:Y:S01]  /*b320*/  MUFU.EX2 R74, R74 ;  /* 0x0000004a004a7308 */ /* 0x000fe20000000800 */
[----:B------:R-:W-:-:S05]  /*b330*/  FSEL R49, R49, RZ, P2 ;  /* 0x000000ff31317208 */ /* 0x000fca0001000000 */
        /* <DEDUP_REMOVED lines=22> */
[----:B------:R-:W2:Y:S01]  /*b4a0*/  MUFU.EX2 R80, R80 ;  /* 0x0000005000507308 */ /* 0x000ea20000000800 */
[-CC-:B------:R-:W-:Y:S01]  /*b4b0*/  FFMA.FTZ R34, R34, R177.reuse, -R49.reuse ;  /* 0x000000b122227223 */ /* 0x180fe20000010831 */
[-CC-:B------:R-:W-:Y:S01]  /*b4c0*/  FFMA.FTZ R92, R92, R177.reuse, -R49.reuse ;  /* 0x000000b15c5c7223 */ /* 0x180fe20000010831 */
[-CC-:B------:R-:W-:Y:S01]  /*b4d0*/  FFMA.FTZ R90, R90, R177.reuse, -R49.reuse ;  /* 0x000000b15a5a7223 */ /* 0x180fe20000010831 */
[----:B------:R-:W-:Y:S01]  /*b4e0*/  FFMA.FTZ R49, R94, R177, -R49 ;  /* 0x000000b15e317223 */ /* 0x000fe20000010831 */
[----:B0-----:R-:W-:-:S03]  /*b4f0*/  F2FP.F16.F32.PACK_AB R164, R31, R82 ;  /* 0x000000521fa4723e */ /* 0x001fc600000000ff */
[----:B------:R-:W0:Y:S01]  /*b500*/  MUFU.EX2 R155, R76 ;  /* 0x0000004c009b7308 */ /* 0x000e220000000800 */
[----:B-1----:R-:W-:-:S07]  /*b510*/  F2FP.F16.F32.PACK_AB R153, R84, R35 ;  /* 0x000000235499723e */ /* 0x002fce00000000ff */
[----:B------:R-:W1:Y:S08]  /*b520*/  MUFU.EX2 R72, R72 ;  /* 0x0000004800487308 */ /* 0x000e700000000800 */
[----:B------:R3:W-:Y:S08]  /*b530*/  MUFU.EX2 R161, R44 ;  /* 0x0000002c00a17308 */ /* 0x0007f00000000800 */
[----:B------:R-:W4:Y:S01]  /*b540*/  MUFU.EX2 R157, R68 ;  /* 0x00000044009d7308 */ /* 0x000f220000000800 */
[----:B---3--:R-:W-:Y:S01]  /*b550*/  FADD.FTZ R44, R156, R51 ;  /* 0x000000339c2c7221 */ /* 0x008fe20000010000 */
[----:B------:R-:W-:Y:S01]  /*b560*/  FADD.FTZ R51, R35, R84 ;  /* 0x0000005423337221 */ /* 0x000fe20000010000 */
[----:B------:R-:W-:-:S02]  /*b570*/  F2FP.F16.F32.PACK_AB R156, R27, R156 ;  /* 0x0000009c1b9c723e */ /* 0x000fc400000000ff */
[----:B------:R-:W-:-:S03]  /*b580*/  FADD.FTZ R53, R27, R44 ;  /* 0x0000002c1b357221 */ /* 0x000fc60000010000 */
[----:B------:R-:W3:Y:S01]  /*b590*/  MUFU.EX2 R64, R64 ;  /* 0x0000004000407308 */ /* 0x000ee20000000800 */
[----:B------:R-:W-:Y:S01]  /*b5a0*/  FADD.FTZ R44, R158, R53 ;  /* 0x000000359e2c7221 */ /* 0x000fe20000010000 */
[----:B------:R-:W-:-:S03]  /*b5b0*/  F2FP.F16.F32.PACK_AB R158, R41, R158 ;  /* 0x0000009e299e723e */ /* 0x000fc600000000ff */
[----:B------:R-:W-:-:S03]  /*b5c0*/  FADD.FTZ R44, R41, R44 ;  /* 0x0000002c292c7221 */ /* 0x000fc60000010000 */
[----:B------:R2:W-:Y:S01]  /*b5d0*/  MUFU.EX2 R163, R40 ;  /* 0x0000002800a37308 */ /* 0x0005e20000000800 */
[----:B------:R-:W-:-:S04]  /*b5e0*/  FADD.FTZ R53, R43, R44 ;  /* 0x0000002c2b357221 */ /* 0x000fc80000010000 */
[C---:B------:R-:W-:Y:S01]  /*b5f0*/  FADD.FTZ R53, R160.reuse, R53 ;  /* 0x00000035a0357221 */ /* 0x040fe20000010000 */
[----:B------:R-:W-:Y:S02]  /*b600*/  F2FP.F16.F32.PACK_AB R160, R160, R43 ;  /* 0x0000002ba0a0723e */ /* 0x000fe400000000ff */
[----:B------:R-:W5:Y:S01]  /*b610*/  MUFU.EX2 R159, R62 ;  /* 0x0000003e009f7308 */ /* 0x000f620000000800 */
[----:B--2---:R-:W-:-:S04]  /*b620*/  FADD.FTZ R40, R80, R51 ;  /* 0x0000003350287221 */ /* 0x004fc80000010000 */
[C---:B0-----:R-:W-:Y:S01]  /*b630*/  FADD.FTZ R51, R155.reuse, R40 ;  /* 0x000000289b337221 */ /* 0x041fe20000010000 */
[----:B------:R-:W-:Y:S02]  /*b640*/  F2FP.F16.F32.PACK_AB R155, R155, R80 ;  /* 0x000000509b9b723e */ /* 0x000fe400000000ff */
[----:B------:R-:W0:Y:S08]  /*b650*/  MUFU.EX2 R58, R58 ;  /* 0x0000003a003a7308 */ /* 0x000e300000000800 */
[----:B------:R1:W-:Y:S08]  /*b660*/  MUFU.EX2 R165, R36 ;  /* 0x0000002400a57308 */ /* 0x0003f00000000800 */
[----:B------:R-:W2:Y:S01]  /*b670*/  MUFU.EX2 R42, R42 ;  /* 0x0000002a002a7308 */ /* 0x000ea20000000800 */
[----:B-1----:R-:W-:-:S04]  /*b680*/  FADD.FTZ R36, R72, R51 ;  /* 0x0000003348247221 */ /* 0x002fc80000010000 */
[C---:B----4-:R-:W-:Y:S01]  /*b690*/  FADD.FTZ R51, R157.reuse, R36 ;  /* 0x000000249d337221 */ /* 0x050fe20000010000 */
[----:B------:R-:W-:Y:S02]  /*b6a0*/  F2FP.F16.F32.PACK_AB R157, R157, R72 ;  /* 0x000000489d9d723e */ /* 0x000fe400000000ff */
[----:B------:R1:W-:Y:S01]  /*b6b0*/  MUFU.EX2 R167, R26 ;  /* 0x0000001a00a77308 */ /* 0x0003e20000000800 */
[----:B---3--:R-:W-:-:S04]  /*b6c0*/  FADD.FTZ R36, R64, R51 ;  /* 0x0000003340247221 */ /* 0x008fc80000010000 */
[C---:B-----5:R-:W-:Y:S01]  /*b6d0*/  FADD.FTZ R51, R159.reuse, R36 ;  /* 0x000000249f337221 */ /* 0x060fe20000010000 */
[----:B------:R-:W-:Y:S02]  /*b6e0*/  F2FP.F16.F32.PACK_AB R159, R159, R64 ;  /* 0x000000409f9f723e */ /* 0x000fe400000000ff */
[----:B------:R-:W3:Y:S01]  /*b6f0*/  MUFU.EX2 R33, R70 ;  /* 0x0000004600217308 */ /* 0x000ee20000000800 */
[----:B-1----:R-:W-:-:S04]  /*b700*/  FADD.FTZ R26, R88, R53 ;  /* 0x00000035581a7221 */ /* 0x002fc80000010000 */
[----:B------:R-:W-:Y:S01]  /*b710*/  FADD.FTZ R53, R29, R26 ;  /* 0x0000001a1d357221 */ /* 0x000fe20000010000 */
[----:B0-----:R-:W-:Y:S02]  /*b720*/  FADD.FTZ R26, R58, R51 ;  /* 0x000000333a1a7221 */ /* 0x001fe40000010000 */
[----:B------:R-:W0:Y:S01]  /*b730*/  MUFU.EX2 R38, R38 ;  /* 0x0000002600267308 */ /* 0x000e220000000800 */
[----:B------:R-:W-:Y:S01]  /*b740*/  FADD.FTZ R36, R82, R53 ;  /* 0x0000003552247221 */ /* 0x000fe20000010000 */
[C---:B------:R-:W-:Y:S01]  /*b750*/  FADD.FTZ R51, R161.reuse, R26 ;  /* 0x0000001aa1337221 */ /* 0x040fe20000010000 */
[----:B------:R-:W-:Y:S02]  /*b760*/  F2FP.F16.F32.PACK_AB R161, R161, R58 ;  /* 0x0000003aa1a1723e */ /* 0x000fe400000000ff */
[----:B------:R-:W-:Y:S01]  /*b770*/  FADD.FTZ R53, R31, R36 ;  /* 0x000000241f357221 */ /* 0x000fe20000010000 */
[----:B--2---:R-:W-:Y:S02]  /*b780*/  FADD.FTZ R26, R42, R51 ;  /* 0x000000332a1a7221 */ /* 0x004fe40000010000 */
[----:B------:R-:W-:Y:S01]  /*b790*/  MUFU.EX2 R66, R66 ;  /* 0x0000004200427308 */ /* 0x000fe20000000800 */
[----:B---3--:R-:W-:Y:S01]  /*b7a0*/  F2FP.F16.F32.PACK_AB R166, R33, R74 ;  /* 0x0000004a21a6723e */ /* 0x008fe200000000ff */
[C---:B------:R-:W-:Y:S01]  /*b7b0*/  FADD.FTZ R51, R163.reuse, R26 ;  /* 0x0000001aa3337221 */ /* 0x040fe20000010000 */
[----:B------:R-:W-:-:S05]  /*b7c0*/  F2FP.F16.F32.PACK_AB R163, R163, R42 ;  /* 0x0000002aa3a3723e */ /* 0x000fca00000000ff */
[----:B------:R-:W1:Y:S01]  /*b7d0*/  MUFU.EX2 R37, R60 ;  /* 0x0000003c00257308 */ /* 0x000e620000000800 */
[----:B0-----:R-:W-:-:S04]  /*b7e0*/  FADD.FTZ R26, R38, R51 ;  /* 0x00000033261a7221 */ /* 0x001fc80000010000 */
[C---:B------:R-:W-:Y:S01]  /*b7f0*/  FADD.FTZ R3, R165.reuse, R26 ;  /* 0x0000001aa5037221 */ /* 0x040fe20000010000 */
[----:B------:R-:W-:Y:S02]  /*b800*/  F2FP.F16.F32.PACK_AB R165, R165, R38 ;  /* 0x00000026a5a5723e */ /* 0x000fe400000000ff */
[----:B------:R-:W-:Y:S08]  /*b810*/  MUFU.EX2 R24, R24 ;  /* 0x0000001800187308 */ /* 0x000ff00000000800 */
[----:B------:R-:W0:Y:S01]  /*b820*/  MUFU.EX2 R56, R56 ;  /* 0x0000003800387308 */ /* 0x000e220000000800 */
[----:B-1----:R-:W-:-:S07]  /*b830*/  F2FP.F16.F32.PACK_AB R168, R37, R66 ;  /* 0x0000004225a8723e */ /* 0x002fce00000000ff */
[----:B------:R1:W-:Y:S08]  /*b840*/  MUFU.EX2 R169, R28 ;  /* 0x0000001c00a97308 */ /* 0x0003f00000000800 */
[----:B------:R-:W2:Y:S01]  /*b850*/  MUFU.EX2 R45, R54 ;  /* 0x00000036002d7308 */ /* 0x000ea20000000800 */
[----:B-1----:R-:W-:-:S04]  /*b860*/  FADD.FTZ R28, R74, R53 ;  /* 0x000000354a1c7221 */ /* 0x002fc80000010000 */
[----:B------:R-:W-:-:S03]  /*b870*/  FADD.FTZ R53, R33, R28 ;  /* 0x0000001c21357221 */ /* 0x000fc60000010000 */
[----:B------:R-:W-:Y:S01]  /*b880*/  MUFU.EX2 R32, R32 ;  /* 0x0000002000207308 */ /* 0x000fe20000000800 */
[----:B------:R-:W-:-:S04]  /*b890*/  FADD.FTZ R28, R66, R53 ;  /* 0x00000035421c7221 */ /* 0x000fc80000010000 */
[----:B------:R-:W-:-:S03]  /*b8a0*/  FADD.FTZ R25, R37, R28 ;  /* 0x0000001c25197221 */ /* 0x000fc60000010000 */
[----:B------:R-:W1:Y:S01]  /*b8b0*/  MUFU.EX2 R52, R52 ;  /* 0x0000003400347308 */ /* 0x000e620000000800 */
[----:B0-----:R-:W-:Y:S01]  /*b8c0*/  FADD.FTZ R26, R56, R25 ;  /* 0x00000019381a7221 */ /* 0x001fe20000010000 */
[----:B--2---:R-:W-:-:S03]  /*b8d0*/  F2FP.F16.F32.PACK_AB R170, R45, R56 ;  /* 0x000000382daa723e */ /* 0x004fc600000000ff */
[----:B------:R-:W-:-:S03]  /*b8e0*/  FADD.FTZ R25, R45, R26 ;  /* 0x0000001a2d197221 */ /* 0x000fc60000010000 */
[----:B------:R-:W0:Y:S08]  /*b8f0*/  MUFU.EX2 R30, R30 ;  /* 0x0000001e001e7308 */ /* 0x000e300000000800 */
[----:B------:R2:W-:Y:S01]  /*b900*/  MUFU.EX2 R171, R4 ;  /* 0x0000000400ab7308 */ /* 0x0005e20000000800 */
[----:B-1----:R-:W-:Y:S01]  /*b910*/  FADD.FTZ R26, R52, R25 ;  /* 0x00000019341a7221 */ /* 0x002fe20000010000 */
[----:B------:R-:W-:-:S03]  /*b920*/  F2FP.F16.F32.PACK_AB R172, R47, R52 ;  /* 0x000000342fac723e */ /* 0x000fc600000000ff */
[----:B------:R-:W-:-:S03]  /*b930*/  FADD.FTZ R25, R47, R26 ;  /* 0x0000001a2f197221 */ /* 0x000fc60000010000 */
[----:B------:R-:W1:Y:S01]  /*b940*/  MUFU.EX2 R46, R46 ;  /* 0x0000002e002e7308 */ /* 0x000e620000000800 */
[----:B--2---:R-:W-:-:S04]  /*b950*/  FADD.FTZ R4, R24, R3 ;  /* 0x0000000318047221 */ /* 0x004fc80000010000 */
[C---:B------:R-:W-:Y:S01]  /*b960*/  FADD.FTZ R3, R167.reuse, R4 ;  /* 0x00000004a7037221 */ /* 0x040fe20000010000 */
[----:B------:R-:W-:Y:S02]  /*b970*/  F2FP.F16.F32.PACK_AB R167, R167, R24 ;  /* 0x00000018a7a7723e */ /* 0x000fe400000000ff */
[----:B------:R-:W2:Y:S01]  /*b980*/  MUFU.EX2 R39, R39 ;  /* 0x0000002700277308 */ /* 0x000ea20000000800 */
[----:B------:R-:W-:-:S04]  /*b990*/  FADD.FTZ R4, R32, R3 ;  /* 0x0000000320047221 */ /* 0x000fc80000010000 */
[C---:B------:R-:W-:Y:S01]  /*b9a0*/  FADD.FTZ R3, R169.reuse, R4 ;  /* 0x00000004a9037221 */ /* 0x040fe20000010000 */
[----:B------:R-:W-:Y:S02]  /*b9b0*/  F2FP.F16.F32.PACK_AB R169, R169, R32 ;  /* 0x00000020a9a9723e */ /* 0x000fe400000000ff */
[----:B------:R-:W3:Y:S01]  /*b9c0*/  MUFU.EX2 R34, R34 ;  /* 0x0000002200227308 */ /* 0x000ee20000000800 */
[----:B0-----:R-:W-:Y:S01]  /*b9d0*/  FADD.FTZ R4, R30, R3 ;  /* 0x000000031e047221 */ /* 0x001fe20000010000 */
[----:B-1----:R-:W-:-:S03]  /*b9e0*/  FADD.FTZ R26, R46, R25 ;  /* 0x000000192e1a7221 */ /* 0x002fc60000010000 */
[C---:B------:R-:W-:Y:S01]  /*b9f0*/  FADD.FTZ R3, R171.reuse, R4 ;  /* 0x00000004ab037221 */ /* 0x040fe20000010000 */
[----:B------:R-:W-:Y:S02]  /*ba00*/  F2FP.F16.F32.PACK_AB R171, R171, R30 ;  /* 0x0000001eabab723e */ /* 0x000fe400000000ff */
[----:B------:R-:W0:Y:S01]  /*ba10*/  MUFU.EX2 R173, R92 ;  /* 0x0000005c00ad7308 */ /* 0x000e220000000800 */
[C---:B--2---:R-:W-:Y:S01]  /*ba20*/  FADD.FTZ R4, R39.reuse, R26 ;  /* 0x0000001a27047221 */ /* 0x044fe20000010000 */
[----:B------:R-:W-:-:S06]  /*ba30*/  F2FP.F16.F32.PACK_AB R174, R39, R46 ;  /* 0x0000002e27ae723e */ /* 0x000fcc00000000ff */
[----:B------:R-:W1:Y:S01]  /*ba40*/  MUFU.EX2 R90, R90 ;  /* 0x0000005a005a7308 */ /* 0x000e620000000800 */
[----:B---3--:R-:W-:-:S07]  /*ba50*/  FADD.FTZ R26, R34, R3 ;  /* 0x00000003221a7221 */ /* 0x008fce0000010000 */
[----:B------:R-:W2:Y:S01]  /*ba60*/  MUFU.EX2 R49, R49 ;  /* 0x0000003100317308 */ /* 0x000ea20000000800 */
[C---:B0-----:R-:W-:Y:S01]  /*ba70*/  FADD.FTZ R3, R173.reuse, R26 ;  /* 0x0000001aad037221 */ /* 0x041fe20000010000 */
[----:B------:R-:W-:-:S03]  /*ba80*/  F2FP.F16.F32.PACK_AB R173, R173, R34 ;  /* 0x00000022adad723e */ /* 0x000fc600000000ff */
[----:B-1----:R-:W-:-:S04]  /*ba90*/  FADD.FTZ R24, R90, R3 ;  /* 0x000000035a187221 */ /* 0x002fc80000010000 */
[C---:B--2---:R-:W-:Y:S01]  /*baa0*/  FADD.FTZ R3, R49.reuse, R24 ;  /* 0x0000001831037221 */ /* 0x044fe20000010000 */
[----:B------:R-:W-:Y:S01]  /*bab0*/  F2FP.F16.F32.PACK_AB R175, R49, R90 ;  /* 0x0000005a31af723e */ /* 0x000fe200000000ff */
[----:B------:R-:W-:Y:S06]  /*bac0*/  @!P0 BRA `(.L_x_2123) ;  /* 0x0000000000048947 */ /* 0x000fec0003800000 */
[----:B------:R-:W-:Y:S01]  /*bad0*/  BPT.TRAP 0x1 ;  /* 0x000000040000795c */ /* 0x000fe20000300000 */
.L_x_2123:
[----:B------:R0:W1:Y:S01]  /*bae0*/  SYNCS.PHASECHK.TRANS64.TRYWAIT P2, [R5+URZ+0x22850], R20 ;  /* 0x02285014050075a7 */ /* 0x000062000804017f */
[----:B------:R-:W-:Y:S05]  /*baf0*/  @!P0 BRA `(.L_x_2124) ;  /* 0x0000000000048947 */ /* 0x000fea0003800000 */
[----:B------:R-:W-:Y:S01]  /*bb00*/  BPT.TRAP 0x1 ;  /* 0x000000040000795c */ /* 0x000fe20000300000 */
.L_x_2124:
[----:B------:R-:W-:Y:S04]  /*bb10*/  BSSY B0, `(.L_x_2125) ;  /* 0x0000004000007945 */ /* 0x000fe80003800000 */
[----:B-1----:R-:W-:Y:S05]  /*bb20*/  @P2 BRA `(.L_x_2126) ;  /* 0x0000000000082947 */ /* 0x002fea0003800000 */
[----:B------:R-:W1:Y:S02]  /*bb30*/  SYNCS.PHASECHK.TRANS64.TRYWAIT P2, [R5+URZ+0x22850], R20 ;  /* 0x02285014050075a7 */ /* 0x000e64000804017f */
[----:B-1----:R-:W-:Y:S05]  /*bb40*/  @!P2 BRA `(.L_x_2127) ;  /* 0x0000013c0078a947 */ /* 0x002fea0003800000 */
.L_x_2126:
[----:B------:R-:W-:Y:S05]  /*bb50*/  BSYNC B0 ;  /* 0x0000000000007941 */ /* 0x000fea0003800000 */
.L_x_2125:
[----:B------:R-:W-:Y:S05]  /*bb60*/  WARPSYNC.ALL ;  /* 0x0000000000007948 */ /* 0x000fea0003800000 */
[----:B01----:R-:W-:Y:S01]  /*bb70*/  VIADD R20, R17, 0x400 ;  /* 0x0000040011147836 */ /* 0x003fe20000000000 */
[----:B------:R0:W-:Y:S01]  /*bb80*/  BAR.SYNC.DEFER_BLOCKING R179, 0x100 ;  /* 0x000400b30000751d */ /* 0x0001e20000010000 */
[----:B------:R-:W-:Y:S01]  /*bb90*/  IMAD.MOV.U32 R183, RZ, RZ, 0x40000040 ;  /* 0x40000040ffb77424 */ /* 0x000fe200078e00ff */
[----:B------:R-:W-:Y:S01]  /*bba0*/  ISETP.GE.AND P2, PT, R181, 0x1, PT ;  /* 0x00000001b500780c */ /* 0x000fe20003f46270 */
[----:B------:R-:W-:Y:S01]  /*bbb0*/  @!P1 VIADD R5, R5, 0x22860 ;  /* 0x0002286005059836 */ /* 0x000fe20000000000 */
[----:B------:R-:W-:Y:S01]  /*bbc0*/  SHF.R.U32.HI R20, RZ, 0x4, R20 ;  /* 0x00000004ff147819 */ /* 0x000fe20000011614 */
[----:B------:R-:W-:Y:S01]  /*bbd0*/  IMAD.IADD R211, R204, 0x1, -R205 ;  /* 0x00000001ccd37824 */ /* 0x000fe200078e0acd */
[----:B------:R-:W-:Y:S01]  /*bbe0*/  R2UR UR7, R183 ;  /* 0x00000000b70772ca */ /* 0x000fe200000e0000 */
[----:B------:R-:W-:Y:S01]  /*bbf0*/  IMAD.MOV.U32 R183, RZ, RZ, 0x40000040 ;  /* 0x40000040ffb77424 */ /* 0x000fe200078e00ff */
[----:B------:R-:W-:-:S02]  /*bc00*/  LOP3.LUT R20, R20, 0x3fff, RZ, 0xc0, !PT ;  /* 0x00003fff14147812 */ /* 0x000fc400078ec0ff */
[----:B------:R-:W-:Y:S02]  /*bc10*/  @!P1 PRMT R5, RZ, 0x654, R5 ;  /* 0x00000654ff059816 */ /* 0x000fe40000000005 */
[----:B------:R-:W-:-:S05]  /*bc20*/  LOP3.LUT R20, R20, 0x3000000, RZ, 0xfc, !PT ;  /* 0x0300000014147812 */ /* 0x000fca00078efcff */
[----:B------:R-:W-:-:S05]  /*bc30*/  IMAD R182, R16, 0xc00, R20 ;  /* 0x00000c0010b67824 */ /* 0x000fca00078e0214 */
[----:B------:R-:W-:Y:S01]  /*bc40*/  R2UR UR6, R182 ;  /* 0x00000000b60672ca */ /* 0x000fe200000e0000 */
[----:B------:R-:W-:-:S12]  /*bc50*/  WARPGROUP.ARRIVE ;  /* 0x00000000000079c5 */ /* 0x000fd80000000000 */
[----:B------:R-:W-:Y:S03]  /*bc60*/  HGMMA.64x256x16.F32 R24, R152, gdesc[UR4].tnspB, RZ, !UPT, gsb0 ;  /* 0x43e0000498187df0 */ /* 0x000fe6000c0008ff */
[----:B------:R-:W-:Y:S02]  /*bc70*/  WARPGROUP.DEPBAR.LE gsb0, 0x0 ;  /* 0x00008000000079c5 */ /* 0x000fe40000010000 */
[----:B------:R-:W-:Y:S01]  /*bc80*/  VIADD R152, R182, 0x80 ;  /* 0x00000080b6987836 */ /* 0x000fe20000000000 */
[----:B------:R-:W-:Y:S01]  /*bc90*/  WARPGROUP.ARRIVE ;  /* 0x00000000000079c5 */ /* 0x000fe20000000000 */
[----:B------:R-:W-:Y:S02]  /*bca0*/  IMAD.MOV.U32 R153, RZ, RZ, 0x40000040 ;  /* 0x40000040ff997424 */ /* 0x000fe400078e00ff */
[----:B------:R-:W-:Y:S01]  /*bcb0*/  IMAD R155, R209, 0x80, R211 ;  /* 0x00000080d19b7824 */ /* 0x000fe200078e02d3 */
[----:B------:R-:W-:Y:S01]  /*bcc0*/  R2UR UR6, R152 ;  /* 0x00000000980672ca */ /* 0x000fe200000e0000 */
[----:B------:R-:W-:Y:S01]  /*bcd0*/  VIADD R152, R182, 0x100 ;  /* 0x00000100b6987836 */ /* 0x000fe20000000000 */
[----:B------:R-:W-:Y:S01]  /*bce0*/  R2UR UR7, R153 ;  /* 0x00000000990772ca */ /* 0x000fe200000e0000 */
[----:B------:R-:W-:-:S02]  /*bcf0*/  IMAD.MOV.U32 R153, RZ, RZ, 0x40000040 ;  /* 0x40000040ff997424 */ /* 0x000fc400078e00ff */
[----:B------:R-:W-:-:S13]  /*bd00*/  IMAD.IADD R180, R155, 0x1, R180 ;  /* 0x000000019bb47824 */ /* 0x000fda00078e02b4 */
        /* <DEDUP_REMOVED lines=31> */
[----:B------:R1:W-:Y:S02]  /*bf00*/  @!P1 SYNCS.ARRIVE.TRANS64.RED.A1T0 RZ, [R5+URZ], RZ ;  /* 0x000000ff05ff99a7 */ /* 0x0003e4000810043f */
[----:B-1----:R-:W-:Y:S01]  /*bf10*/  VIADD R5, R178, 0xfffffffe ;  /* 0xfffffffeb2057836 */ /* 0x002fe20000000000 */
        /* <DEDUP_REMOVED lines=12> */
.L_x_2130:
[----:B------:R-:W-:-:S13]  /*bfe0*/  ISETP.NE.AND P2, PT, R181, 0x1, PT ;  /* 0x00000001b500780c */ /* 0x000fda0003f45270 */
[----:B------:R-:W0:Y:S02]  /*bff0*/  @P2 LDC.64 R152, c[0x0][0x9e8] ;  /* 0x00027a00ff982b82 */ /* 0x000e240000000a00 */
[----:B0-----:R-:W-:-:S05]  /*c000*/  @P2 IMAD.HI.U32 R152, R154, R152, RZ ;  /* 0x000000989a982227 */ /* 0x001fca00078e00ff */
[----:B------:R-:W-:-:S07]  /*c010*/  @P2 SHF.R.U32.HI R154, RZ, R153, R152 ;  /* 0x00000099ff9a2219 */ /* 0x000fce0000011698 */
.L_x_2131:
[----:B------:R-:W-:Y:S05]  /*c020*/  BSYNC B0 ;  /* 0x0000000000007941 */ /* 0x000fea0003800000 */
.L_x_2129:
[----:B------:R-:W-:-:S05]  /*c030*/  IMAD R181, R154, R181, R181 ;  /* 0x000000b59ab57224 */ /* 0x000fca00078e02b5 */
[----:B------:R-:W-:-:S07]  /*c040*/  VIMNMX R180, R180, R181, PT ;  /* 0x000000b5b4b47248 */ /* 0x000fce0003fe0100 */
.L_x_2128:
[----:B------:R-:W-:Y:S01]  /*c050*/  IMAD.HI R180, R180, 0x2aaaaaab, RZ ;  /* 0x2aaaaaabb4b47827 */ /* 0x000fe200078e02ff */
[----:B------:R-:W-:Y:S01]  /*c060*/  ULDC UR41, c[0x0][0x9e4] ;  /* 0x0002790000297ab9 */ /* 0x000fe20000000800 */
[----:B------:R-:W-:Y:S01]  /*c070*/  ULDC UR44, c[0x0][0x9e4] ;  /* 0x00027900002c7ab9 */ /* 0x000fe20000000800 */
[----:B------:R-:W-:Y:S01]  /*c080*/  ULDC UR45, c[0x0][0x988] ;  /* 0x00026200002d7ab9 */ /* 0x000fe20000000800 */
[----:B------:R-:W-:Y:S01]  /*c090*/  ULDC UR42, c[0x0][0x988] ;  /* 0x00026200002a7ab9 */ /* 0x000fe20000000800 */
[----:B------:R-:W-:Y:S01]  /*c0a0*/  SHF.R.U32.HI R153, RZ, 0x1f, R180 ;  /* 0x0000001fff997819 */ /* 0x000fe200000116b4 */
[----:B------:R-:W-:Y:S01]  /*c0b0*/  ULDC UR43, c[0x0][0x988] ;  /* 0x00026200002b7ab9 */ /* 0x000fe20000000800 */
[----:B------:R-:W-:Y:S01]  /*c0c0*/  ULDC UR36, c[0x0][0x9d8] ;  /* 0x0002760000247ab9 */ /* 0x000fe20000000800 */
[----:B------:R-:W-:Y:S01]  /*c0d0*/  ULDC UR38, c[0x0][0x9d8] ;  /* 0x0002760000267ab9 */ /* 0x000fe20000000800 */
[----:B------:R-:W-:Y:S01]  /*c0e0*/  LEA.HI.SX32 R180, R180, R153, 0x1c ;  /* 0x00000099b4b47211 */ /* 0x000fe200078fe2ff */
[----:B------:R-:W-:Y:S01]  /*c0f0*/  ULDC UR39, c[0x0][0x9d8] ;  /* 0x0002760000277ab9 */ /* 0x000fe20000000800 */
[----:B------:R-:W-:Y:S01]  /*c100*/  ULDC UR37, c[0x0][0x9e0] ;  /* 0x0002780000257ab9 */ /* 0x000fe20000000800 */
[----:B------:R-:W-:Y:S01]  /*c110*/  ULDC UR40, c[0x0][0x9e0] ;  /* 0x0002780000287ab9 */ /* 0x000fe20000000800 */
[----:B------:R-:W-:-:S04]  /*c120*/  VIMNMX R215, R219, R180, !PT ;  /* 0x000000b4dbd77248 */ /* 0x000fc80007fe0100 */
[----:B------:R-:W-:-:S13]  /*c130*/  ISETP.GE.AND P2, PT, R5, R215, PT ;  /* 0x000000d70500720c */ /* 0x000fda0003f46270 */
[----:B------:R-:W-:Y:S05]  /*c140*/  @!P2 BRA `(.L_x_2132) ;  /* 0x0000003400cca947 */ /* 0x000fea0003800000 */
[----:B------:R-:W-:-:S04]  /*c150*/  IMAD.IADD R214, R0, 0x1, R211 ;  /* 0x0000000100d67824 */ /* 0x000fc800078e02d3 */
[----:B------:R-:W-:-:S07]  /*c160*/  VIADD R208, R214, 0x8 ;  /* 0x00000008d6d07836 */ /* 0x000fce0000000000 */
.L_x_2150:
[----:B------:R-:W-:Y:S01]  /*c170*/  VIADD R16, R16, 0x1 ;  /* 0x0000000110107836 */ /* 0x000fe20000000000 */
[----:B------:R-:W-:Y:S05]  /*c180*/  YIELD ;  /* 0x0000000000007946 */ /* 0x000fea0003800000 */
[----:B------:R-:W-:-:S04]  /*c190*/  ISETP.NE.AND P2, PT, R16, 0x2, PT ;  /* 0x000000021000780c */ /* 0x000fc80003f45270 */
[----:B------:R-:W-:Y:S02]  /*c1a0*/  SEL R153, RZ, 0x1, P2 ;  /* 0x00000001ff997807 */ /* 0x000fe40001000000 */
[----:B------:R-:W-:Y:S02]  /*c1b0*/  SEL R16, R16, RZ, P2 ;  /* 0x000000ff10107207 */ /* 0x000fe40001000000 */
[----:B------:R-:W-:Y:S01]  /*c1c0*/  LOP3.LUT R200, R200, R153, RZ, 0x3c, !PT ;  /* 0x00000099c8c87212 */ /* 0x000fe200078e3cff */
[----:B0-----:R-:W-:Y:S06]  /*c1d0*/  @!P0 BRA `(.L_x_2133) ;  /* 0x0000000000048947 */ /* 0x001fec0003800000 */
[----:B------:R-:W-:Y:S01]  /*c1e0*/  BPT.TRAP 0x1 ;  /* 0x000000040000795c */ /* 0x000fe20000300000 */
.L_x_2133:
[----:B------:R-:W-:Y:S02]  /*c1f0*/  LEA R210, R16, R17, 0x3 ;  /* 0x0000001110d27211 */ /* 0x000fe400078e18ff */
[----:B------:R-:W-:-:S04]  /*c200*/  SHF.L.U32 R207, R200, 0x1f, RZ ;  /* 0x0000001fc8cf7819 */ /* 0x000fc800000006ff */
[----:B------:R0:W1:Y:S01]  /*c210*/  SYNCS.PHASECHK.TRANS64.TRYWAIT P2, [R210+URZ+0x22830], R207 ;  /* 0x022830cfd20075a7 */ /* 0x000062000804017f */
[----:B------:R-:W-:Y:S05]  /*c220*/  @!P0 BRA `(.L_x_2134) ;  /* 0x0000000000048947 */ /* 0x000fea0003800000 */
[----:B------:R-:W-:Y:S01]  /*c230*/  BPT.TRAP 0x1 ;  /* 0x000000040000795c */ /* 0x000fe20000300000 */
.L_x_2134:
[----:B------:R-:W-:Y:S02]  /*c240*/  IMAD R212, R16, 0x300, R21 ;  /* 0x0000030010d47824 */ /* 0x000fe400078e0215 */
[----:B------:R-:W-:Y:S01]  /*c250*/  IMAD.MOV.U32 R213, RZ, RZ, 0x40000040 ;  /* 0x40000040ffd57424 */ /* 0x000fe200078e00ff */
[----:B-1----:R-:W-:Y:S06]  /*c260*/  @P2 BRA `(.L_x_2135) ;  /* 0x0000000000082947 */ /* 0x002fec0003800000 */
[----:B------:R-:W1:Y:S02]  /*c270*/  SYNCS.PHASECHK.TRANS64.TRYWAIT P2, [R210+URZ+0x22830], R207 ;  /* 0x022830cfd20075a7 */ /* 0x000e64000804017f */
[----:B-1----:R-:W-:Y:S05]  /*c280*/  @!P2 BRA `(.L_x_2136) ;  /* 0x0000013400bca947 */ /* 0x002fea0003800000 */
.L_x_2135:
[----:B------:R-:W-:Y:S05]  /*c290*/  WARPSYNC.ALL ;  /* 0x0000000000007948 */ /* 0x000fea0003800000 */
[C---:B------:R-:W-:Y:S01]  /*c2a0*/  R2UR UR6, R212.reuse ;  /* 0x00000000d40672ca */ /* 0x040fe200000e0000 */
[C---:B------:R-:W-:Y:S01]  /*c2b0*/  VIADD R152, R212.reuse, 0x2 ;  /* 0x00000002d4987836 */ /* 0x040fe20000000000 */
[----:B------:R-:W-:Y:S01]  /*c2c0*/  R2UR UR7, R213 ;  /* 0x00000000d50772ca */ /* 0x000fe200000e0000 */
[----:B------:R-:W-:Y:S01]  /*c2d0*/  VIADD R154, R212, 0x4 ;  /* 0x00000004d49a7836 */ /* 0x000fe20000000000 */
[----:B------:R-:W-:Y:S01]  /*c2e0*/  R2UR UR4, R6 ;  /* 0x00000000060472ca */ /* 0x000fe200000e0000 */
[----:B------:R-:W-:Y:S01]  /*c2f0*/  IMAD.MOV.U32 R153, RZ, RZ, 0x40000040 ;  /* 0x40000040ff997424 */ /* 0x000fe200078e00ff */
[----:B------:R-:W-:Y:S01]  /*c300*/  R2UR UR5, R7 ;  /* 0x00000000070572ca */ /* 0x000fe200000e0000 */
[----:B------:R-:W-:Y:S01]  /*c310*/  IMAD.MOV.U32 R155, RZ, RZ, 0x40000040 ;  /* 0x40000040ff9b7424 */ /* 0x000fe200078e00ff */
[----:B------:R-:W-:Y:S01]  /*c320*/  R2UR UR10, R152 ;  /* 0x00000000980a72ca */ /* 0x000fe200000e0000 */
[----:B------:R-:W-:Y:S01]  /*c330*/  VIADD R212, R212, 0x6 ;  /* 0x00000006d4d47836 */ /* 0x000fe20000000000 */
[----:B------:R-:W-:Y:S01]  /*c340*/  R2UR UR11, R153 ;  /* 0x00000000990b72ca */ /* 0x000fe200000e0000 */
[----:B------:R-:W-:Y:S01]  /*c350*/  IMAD.MOV.U32 R213, RZ, RZ, 0x40000040 ;  /* 0x40000040ffd57424 */ /* 0x000fe200078e00ff */
[----:B------:R-:W-:Y:S01]  /*c360*/  R2UR UR14, R154 ;  /* 0x000000009a0e72ca */ /* 0x000fe200000e0000 */
[----:B------:R-:W2:Y:S01]  /*c370*/  S2R R228, SR_TID.X ;  /* 0x0000000000e47919 */ /* 0x000ea20000002100 */
[----:B------:R-:W-:-:S02]  /*c380*/  R2UR UR15, R155 ;  /* 0x000000009b0f72ca */ /* 0x000fc400000e0000 */
[----:B------:R-:W-:Y:S01]  /*c390*/  WARPGROUP.ARRIVE ;  /* 0x00000000000079c5 */ /* 0x000fe20000000000 */
[----:B------:R-:W-:Y:S02]  /*c3a0*/  R2UR UR8, R14 ;  /* 0x000000000e0872ca */ /* 0x000fe400000e0000 */
[----:B------:R-:W-:Y:S02]  /*c3b0*/  R2UR UR9, R15 ;  /* 0x000000000f0972ca */ /* 0x000fe400000e0000 */
[----:B------:R-:W-:Y:S01]  /*c3c0*/  R2UR UR12, R12 ;  /* 0x000000000c0c72ca */ /* 0x000fe200000e0000 */
[----:B------:R-:W-:Y:S01]  /*c3d0*/  HGMMA.64x96x16.F32 R152, gdesc[UR4], RZ, !UPT, gsb0 ;  /* 0x01600000049879f0 */ /* 0x000fe2000c0008ff */
[----:B------:R-:W-:Y:S02]  /*c3e0*/  R2UR UR13, R13 ;  /* 0x000000000d0d72ca */ /* 0x000fe400000e0000 */
[----:B------:R-:W-:Y:S02]  /*c3f0*/  R2UR UR6, R212 ;  /* 0x00000000d40672ca */ /* 0x000fe400000e0000 */
[----:B------:R-:W-:-:S02]  /*c400*/  R2UR UR7, R213 ;  /* 0x00000000d50772ca */ /* 0x000fc400000e0000 */
[----:B------:R-:W-:Y:S02]  /*c410*/  R2UR UR4, R8 ;  /* 0x00000000080472ca */ /* 0x000fe400000e0000 */
[----:B------:R-:W-:Y:S02]  /*c420*/  R2UR UR5, R9 ;  /* 0x00000000090572ca */ /* 0x000fe400000e0000 */
[----:B------:R-:W-:Y:S02]  /*c430*/  LOP3.LUT P2, RZ, R2, 0x100000, RZ, 0xc0, !PT ;  /* 0x0010000002ff7812 */ /* 0x000fe4000784c0ff */
[----:B--2---:R-:W-:Y:S01]  /*c440*/  SHF.R.U32.HI R228, RZ, 0x7, R228 ;  /* 0x00000007ffe47819 */ /* 0x004fe200000116e4 */
        /* <DEDUP_REMOVED lines=26> */
[----:B------:R-:W-:Y:S01]  /*c5f0*/  IADD3 R176, -R228, 0xb, RZ ;  /* 0x0000000be4b07810 */ /* 0x000fe20007ffe1ff */
[----:B------:R-:W-:Y:S01]  /*c600*/  FMUL.FTZ R224, R180, UR36 ;  /* 0x00000024b4e07c20 */ /* 0x000fe20008410000 */
[----:B------:R-:W-:Y:S01]  /*c610*/  FMUL.FTZ R225, R181, UR36 ;  /* 0x00000024b5e17c20 */ /* 0x000fe20008410000 */
[----:B------:R-:W-:Y:S01]  /*c620*/  @!P1 PRMT R166, RZ, 0x654, R166 ;  /* 0x00000654ffa69816 */ /* 0x000fe200000000a6 */
[----:B------:R-:W-:Y:S01]  /*c630*/  FMUL.FTZ R180, R182, UR36 ;  /* 0x00000024b6b47c20 */ /* 0x000fe20008410000 */
[----:B------:R-:W-:Y:S01]  /*c640*/  FMUL.FTZ R181, R183, UR36 ;  /* 0x00000024b7b57c20 */ /* 0x000fe20008410000 */
[----:B------:R-:W-:Y:S01]  /*c650*/  FMUL.FTZ R182, R186, UR36 ;  /* 0x00000024bab67c20 */ /* 0x000fe20008410000 */
[----:B------:R2:W-:Y:S06]  /*c660*/  BAR.ARV R176, 0x100 ;  /* 0x000400b00000751d */ /* 0x0005ec0000002000 */
[----:B------:R-:W-:Y:S01]  /*c670*/  FMUL.FTZ R183, R187, UR36 ;  /* 0x00000024bbb77c20 */ /* 0x000fe20008410000 */
[----:B------:R-:W-:Y:S01]  /*c680*/  FMUL.FTZ R226, R189, UR36 ;  /* 0x00000024bde27c20 */ /* 0x000fe20008410000 */
[----:B------:R-:W-:Y:S01]  /*c690*/  FMUL.FTZ R186, R190, UR36 ;  /* 0x00000024beba7c20 */ /* 0x000fe20008410000 */
[----:B------:R3:W-:Y:S01]  /*c6a0*/  @!P1 SYNCS.ARRIVE.TRANS64.RED.A1T0 RZ, [R166+URZ], RZ ;  /* 0x000000ffa6ff99a7 */ /* 0x0007e2000810043f */
[----:B------:R-:W-:Y:S01]  /*c6b0*/  FMUL.FTZ R187, R191, UR36 ;  /* 0x00000024bfbb7c20 */ /* 0x000fe20008410000 */
[----:B------:R-:W-:Y:S01]  /*c6c0*/  FMUL.FTZ R227, R193, UR36 ;  /* 0x00000024c1e37c20 */ /* 0x000fe20008410000 */
[----:B------:R-:W-:Y:S01]  /*c6d0*/  FMUL.FTZ R190, R194, UR36 ;  /* 0x00000024c2be7c20 */ /* 0x000fe20008410000 */
[----:B------:R-:W-:Y:S01]  /*c6e0*/  FMUL.FTZ R189, R195, UR36 ;  /* 0x00000024c3bd7c20 */ /* 0x000fe20008410000 */
[----:B------:R-:W-:Y:S01]  /*c6f0*/  FMUL.FTZ R152, R152, UR36 ;  /* 0x0000002498987c20 */ /* 0x000fe20008410000 */
[----:B------:R-:W-:Y:S01]  /*c700*/  FMUL.FTZ R213, R167, UR36 ;  /* 0x00000024a7d57c20 */ /* 0x000fe20008410000 */
[----:B------:R-:W-:Y:S01]  /*c710*/  FMUL.FTZ R168, R168, UR36 ;  /* 0x00000024a8a87c20 */ /* 0x000fe20008410000 */
[----:B---3--:R-:W-:-:S02]  /*c720*/  IMAD R166, R5, -0x60, R204 ;  /* 0xffffffa005a67824 */ /* 0x008fc400078e02cc */
        /* <DEDUP_REMOVED lines=18> */
[----:B------:R-:W-:Y:S01]  /*c850*/  IADD3 R166, -R205, 0x1, R166 ;  /* 0x00000001cda67810 */ /* 0x000fe20007ffe1a6 */
[----:B------:R-:W3:Y:S04]  /*c860*/  MUFU.TANH R152, R152 ;  /* 0x0000009800987308 */ /* 0x000ee80000002400 */
[----:B------:R-:W-:-:S04]  /*c870*/  IMAD.IADD R166, R166, 0x1, -R201 ;  /* 0x00000001a6a67824 */ /* 0x000fc800078e0ac9 */
[----:B------:R-:W4:Y:S01]  /*c880*/  MUFU.TANH R212, R212 ;  /* 0x000000d400d47308 */ /* 0x000f220000002400 */
[C---:B------:R-:W-:Y:S02]  /*c890*/  VIADD R199, R166.reuse, UR51 ;  /* 0x00000033a6c77c36 */ /* 0x040fe40008000000 */
[----:B------:R-:W-:-:S03]  /*c8a0*/  VIADD R228, R166, UR37 ;  /* 0x00000025a6e47c36 */ /* 0x000fc60008000000 */
[C---:B------:R-:W-:Y:S01]  /*c8b0*/  IADD3 R197, R0.reuse, R199, RZ ;  /* 0x000000c700c57210 */ /* 0x040fe20007ffe0ff */
[----:B------:R-:W-:Y:S01]  /*c8c0*/  IMAD.IADD R198, R0, 0x1, R228 ;  /* 0x0000000100c67824 */ /* 0x000fe200078e02e4 */
        /* <DEDUP_REMOVED lines=46> */
[----:B--234-:R-:W-:Y:S05]  /*cbb0*/  @!P2 BRA `(.L_x_2137) ;  /* 0x000000000058a947 */ /* 0x01cfea0003800000 */
[----:B------:R-:W-:Y:S01]  /*cbc0*/  IMAD.IADD R196, R0, 0x1, R211 ;  /* 0x0000000100c47824 */ /* 0x000fe200078e02d3 */
[----:B------:R-:W-:Y:S04]  /*cbd0*/  BSSY B0, `(.L_x_2138) ;  /* 0x0000010000007945 */ /* 0x000fe80003800000 */
[----:B------:R-:W-:-:S13]  /*cbe0*/  ISETP.GT.AND P2, PT, R196, -0x1, PT ;  /* 0xffffffffc400780c */ /* 0x000fda0003f44270 */
        /* <DEDUP_REMOVED lines=9> */
.L_x_2139:
[----:B------:R-:W-:-:S05]  /*cc80*/  IMAD.U32 R229, RZ, RZ, UR41 ;  /* 0x00000029ffe57e24 */ /* 0x000fca000f8e00ff */
[----:B------:R-:W-:-:S13]  /*cc90*/  ISETP.NE.AND P2, PT, R229, 0x1, PT ;  /* 0x00000001e500780c */ /* 0x000fda0003f45270 */
[----:B------:R-:W2:Y:S02]  /*cca0*/  @P2 LDC.64 R166, c[0x0][0x9e8] ;  /* 0x00027a00ffa62b82 */ /* 0x000ea40000000a00 */
[----:B--2---:R-:W-:-:S05]  /*ccb0*/  @P2 IMAD.HI.U32 R166, R196, R166, RZ ;  /* 0x000000a6c4a62227 */ /* 0x004fca00078e00ff */
[----:B------:R-:W-:-:S07]  /*ccc0*/  @P2 SHF.R.U32.HI R196, RZ, R167, R166 ;  /* 0x000000a7ffc42219 */ /* 0x000fce00000116a6 */
.L_x_2140:
[----:B------:R-:W-:Y:S05]  /*ccd0*/  BSYNC B0 ;  /* 0x0000000000007941 */ /* 0x000fea0003800000 */
.L_x_2138:
[----:B------:R-:W-:-:S04]  /*cce0*/  IMAD R166, R5, -0x60, -R201 ;  /* 0xffffffa005a67824 */ /* 0x000fc800078e0ac9 */
[----:B------:R-:W-:-:S05]  /*ccf0*/  IMAD R166, R196, R229, R166 ;  /* 0x000000e5c4a67224 */ /* 0x000fca00078e02a6 */
[----:B------:R-:W-:Y:S02]  /*cd00*/  VIMNMX R197, R197, R166, !PT ;  /* 0x000000a6c5c57248 */ /* 0x000fe40007fe0100 */
[----:B------:R-:W-:-:S07]  /*cd10*/  VIADDMNMX R198, R166, R229, R198, PT ;  /* 0x000000e5a6c67246 */ /* 0x000fce00038001c6 */
.L_x_2137:
[----:B------:R-:W-:Y:S01]  /*cd20*/  IMAD R196, R5, -0x60, RZ ;  /* 0xffffffa005c47824 */ /* 0x000fe200078e02ff */
[----:B------:R-:W-:Y:S02]  /*cd30*/  LOP3.LUT R2, R2, 0xfff7ffff, RZ, 0xc0, !PT ;  /* 0xfff7ffff02027812 */ /* 0x000fe400078ec0ff */
[--C-:B------:R-:W-:Y:S02]  /*cd40*/  IADD3 R228, R228, 0x8, R0.reuse ;  /* 0x00000008e4e47810 */ /* 0x100fe40007ffe000 */
[C---:B------:R-:W-:Y:S02]  /*cd50*/  ISETP.GE.AND P2, PT, R196.reuse, 0x1, PT ;  /* 0x00000001c400780c */ /* 0x040fe40003f46270 */
[----:B------:R-:W-:Y:S02]  /*cd60*/  ISETP.GE.AND P4, PT, R196, 0x9, PT ;  /* 0x00000009c400780c */ /* 0x000fe40003f86270 */
[----:B------:R-:W-:-:S09]  /*cd70*/  IADD3 R199, R199, 0x8, R0 ;  /* 0x00000008c7c77810 */ /* 0x000fd20007ffe000 */
[----:B------:R-:W-:Y:S02]  /*cd80*/  @P2 LOP3.LUT R2, R2, 0x80000, RZ, 0xfc, !PT ;  /* 0x0008000002022812 */ /* 0x000fe400078efcff */
[----:B------:R-:W-:Y:S02]  /*cd90*/  ISETP.GT.AND P2, PT, R197, RZ, !P2 ;  /* 0x000000ffc500720c */ /* 0x000fe40005744270 */
[----:B------:R-:W-:Y:S02]  /*cda0*/  LOP3.LUT R2, R2, 0xfffffffd, RZ, 0xc0, !PT ;  /* 0xfffffffd02027812 */ /* 0x000fe400078ec0ff */
[----:B------:R-:W-:Y:S02]  /*cdb0*/  ISETP.LT.OR P3, PT, R198, 0x1, P2 ;  /* 0x00000001c600780c */ /* 0x000fe40001761670 */
[----:B------:R-:W-:Y:S02]  /*cdc0*/  ISETP.GE.AND P2, PT, R196, 0x2, PT ;  /* 0x00000002c400780c */ /* 0x000fe40003f46270 */
[----:B------:R-:W-:-:S02]  /*cdd0*/  FSEL R152, R152, -INF , !P3 ;  /* 0xff80000098987808 */ /* 0x000fc40005800000 */
[C---:B------:R-:W-:Y:S02]  /*cde0*/  ISETP.GT.AND P3, PT, R197.reuse, 0x1, !P2 ;  /* 0x00000001c500780c */ /* 0x040fe40005764270 */
[----:B------:R-:W-:Y:S02]  /*cdf0*/  @P4 LOP3.LUT R2, R2, 0x2, RZ, 0xfc, !PT ;  /* 0x0000000202024812 */ /* 0x000fe400078efcff */
[----:B------:R-:W-:Y:S02]  /*ce00*/  ISETP.LT.OR P3, PT, R198, 0x2, P3 ;  /* 0x00000002c600780c */ /* 0x000fe40001f61670 */
[----:B------:R-:W-:Y:S02]  /*ce10*/  LOP3.LUT R2, R2, 0xfffffffb, RZ, 0xc0, !PT ;  /* 0xfffffffb02027812 */ /* 0x000fe400078ec0ff */
[----:B------:R-:W-:Y:S02]  /*ce20*/  FSEL R212, R212, -INF , !P3 ;  /* 0xff800000d4d47808 */ /* 0x000fe40005800000 */
[----:B------:R-:W-:-:S02]  /*ce30*/  ISETP.GT.AND P3, PT, R197, 0x8, !P4 ;  /* 0x00000008c500780c */ /* 0x000fc40006764270 */
[----:B------:R-:W-:Y:S02]  /*ce40*/  ISETP.GE.AND P4, PT, R196, 0xa, PT ;  /* 0x0000000ac400780c */ /* 0x000fe40003f86270 */
[----:B------:R-:W-:-:S04]  /*ce50*/  ISETP.LT.OR P3, PT, R198, 0x9, P3 ;  /* 0x00000009c600780c */ /* 0x000fc80001f61670 */
[----:B0-----:R-:W-:Y:S02]  /*ce60*/  FSEL R155, R155, -INF , !P3 ;  /* 0xff8000009b9b7808 */ /* 0x001fe40005800000 */
        /* <DEDUP_REMOVED lines=118> */
[----:B------:R-:W-:-:S13]  /*d5d0*/  LOP3.LUT P6, RZ, R2, 0x100000, RZ, 0xc0, !PT ;  /* 0x0010000002ff7812 */ /* 0x000fda00078cc0ff */
[----:B------:R-:W-:Y:S05]  /*d5e0*/  @!P6 BRA `(.L_x_2141) ;  /* 0x00000000005ce947 */ /* 0x000fea0003800000 */
[----:B------:R-:W-:Y:S01]  /*d5f0*/  ISETP.GT.AND P6, PT, R208, -0x1, PT ;  /* 0xffffffffd000780c */ /* 0x000fe20003fc4270 */
[----:B------:R-:W-:-:S12]  /*d600*/  BSSY B0, `(.L_x_2142) ;  /* 0x0000011000007945 */ /* 0x000fd80003800000 */
[----:B------:R-:W-:Y:S05]  /*d610*/  @P6 BRA `(.L_x_2143) ;  /* 0x0000000000246947 */ /* 0x000fea0003800000 */
[----:B------:R-:W-:Y:S02]  /*d620*/  IMAD.U32 R177, RZ, RZ, UR41 ;  /* 0x00000029ffb17e24 */ /* 0x000fe4000f8e00ff */
[----:B------:R-:W-:-:S03]  /*d630*/  VIADD R197, R214, 0x8 ;  /* 0x00000008d6c57836 */ /* 0x000fc60000000000 */
[----:B------:R-:W-:Y:S02]  /*d640*/  ISETP.NE.AND P6, PT, R177, 0x1, PT ;  /* 0x00000001b100780c */ /* 0x000fe40003fc5270 */
[----:B------:R-:W-:-:S11]  /*d650*/  LOP3.LUT R197, RZ, R197, RZ, 0x33, !PT ;  /* 0x000000c5ffc57212 */ /* 0x000fd600078e33ff */
[----:B------:R-:W0:Y:S02]  /*d660*/  @P6 LDC.64 R166, c[0x0][0x9e8] ;  /* 0x00027a00ffa66b82 */ /* 0x000e240000000a00 */
[----:B0-----:R-:W-:-:S05]  /*d670*/  @P6 IMAD.HI.U32 R166, R197, R166, RZ ;  /* 0x000000a6c5a66227 */ /* 0x001fca00078e00ff */
[----:B------:R-:W-:-:S04]  /*d680*/  @P6 SHF.R.U32.HI R197, RZ, R167, R166 ;  /* 0x000000a7ffc56219 */ /* 0x000fc800000116a6 */
[----:B------:R-:W-:Y:S01]  /*d690*/  LOP3.LUT R197, RZ, R197, RZ, 0x33, !PT ;  /* 0x000000c5ffc57212 */ /* 0x000fe200078e33ff */
[----:B------:R-:W-:Y:S06]  /*d6a0*/  BRA `(.L_x_2144) ;  /* 0x0000000000187947 */ /* 0x000fec0003800000 */
.L_x_2143:
[----:B------:R-:W-:Y:S02]  /*d6b0*/  IMAD.U32 R177, RZ, RZ, UR41 ;  /* 0x00000029ffb17e24 */ /* 0x000fe4000f8e00ff */
[----:B------:R-:W-:-:S03]  /*d6c0*/  IMAD.MOV.U32 R197, RZ, RZ, R208 ;  /* 0x000000ffffc57224 */ /* 0x000fc600078e00d0 */
[----:B------:R-:W-:-:S13]  /*d6d0*/  ISETP.NE.AND P6, PT, R177, 0x1, PT ;  /* 0x00000001b100780c */ /* 0x000fda0003fc5270 */
[----:B------:R-:W0:Y:S02]  /*d6e0*/  @P6 LDC.64 R166, c[0x0][0x9e8] ;  /* 0x00027a00ffa66b82 */ /* 0x000e240000000a00 */
[----:B0-----:R-:W-:-:S05]  /*d6f0*/  @P6 IMAD.HI.U32 R166, R208, R166, RZ ;  /* 0x000000a6d0a66227 */ /* 0x001fca00078e00ff */
[----:B------:R-:W-:-:S07]  /*d700*/  @P6 SHF.R.U32.HI R197, RZ, R167, R166 ;  /* 0x000000a7ffc56219 */ /* 0x000fce00000116a6 */
.L_x_2144:
[----:B------:R-:W-:Y:S05]  /*d710*/  BSYNC B0 ;  /* 0x0000000000007941 */ /* 0x000fea0003800000 */
.L_x_2142:
[----:B------:R-:W-:-:S04]  /*d720*/  IMAD.IADD R196, R196, 0x1, -R201 ;  /* 0x00000001c4c47824 */ /* 0x000fc800078e0ac9 */
[----:B------:R-:W-:-:S05]  /*d730*/  IMAD R196, R197, R177, R196 ;  /* 0x000000b1c5c47224 */ /* 0x000fca00078e02c4 */
[----:B------:R-:W-:Y:S02]  /*d740*/  VIMNMX R199, R199, R196, !PT ;  /* 0x000000c4c7c77248 */ /* 0x000fe40007fe0100 */
[----:B------:R-:W-:-:S07]  /*d750*/  VIADDMNMX R228, R196, R177, R228, PT ;  /* 0x000000b1c4e47246 */ /* 0x000fce00038001e4 */
.L_x_2141:
[----:B------:R-:W-:Y:S02]  /*d760*/  ISETP.GT.AND P2, PT, R199, 0x1, !P2 ;  /* 0x00000001c700780c */ /* 0x000fe40005744270 */
[----:B------:R-:W-:Y:S02]  /*d770*/  FMNMX.FTZ R167, R152, R10, !PT ;  /* 0x0000000a98a77209 */ /* 0x000fe40007810000 */
[----:B------:R-:W-:Y:S02]  /*d780*/  ISETP.LT.OR P2, PT, R228, 0x2, P2 ;  /* 0x00000002e400780c */ /* 0x000fe40001741670 */
[----:B------:R-:W-:Y:S02]  /*d790*/  LOP3.LUT P6, RZ, R2, 0x8000, RZ, 0xc0, !PT ;  /* 0x0000800002ff7812 */ /* 0x000fe400078cc0ff */
        /* <DEDUP_REMOVED lines=71> */
[----:B0-----:R-:W-:Y:S02]  /*dc10*/  FMNMX.FTZ R177, R167, R177, !PT ;  /* 0x000000b1a7b17209 */ /* 0x001fe40007810000 */
[----:B------:R-:W-:Y:S02]  /*dc20*/  ISETP.GT.AND P2, PT, R199, 0x30, !P2 ;  /* 0x00000030c700780c */ /* 0x000fe40005744270 */
[C---:B------:R-:W-:Y:S02]  /*dc30*/  ISETP.LT.OR P4, PT, R228.reuse, 0x52, P4 ;  /* 0x00000052e400780c */ /* 0x040fe40002781670 */
[C---:B------:R-:W-:Y:S02]  /*dc40*/  ISETP.LT.OR P2, PT, R228.reuse, 0x31, P2 ;  /* 0x00000031e400780c */ /* 0x040fe40001741670 */
[----:B------:R-:W-:-:S02]  /*dc50*/  ISETP.LT.OR P5, PT, R228, 0x59, P5 ;  /* 0x00000059e400780c */ /* 0x000fc40002fa1670 */
[----:B------:R-:W-:Y:S02]  /*dc60*/  FSEL R166, R178, -INF , !P2 ;  /* 0xff800000b2a67808 */ /* 0x000fe40005000000 */
[----:B------:R-:W-:Y:S01]  /*dc70*/  LOP3.LUT P2, RZ, R2, 0x400, RZ, 0xc0, !PT ;  /* 0x0000040002ff7812 */ /* 0x000fe2000784c0ff */
[----:B------:R-:W0:Y:S01]  /*dc80*/  SHFL.BFLY PT, R178, R177, 0x1, 0x1f ;  /* 0x0c201f00b1b27f89 */ /* 0x000e2200000e0000 */
[----:B------:R-:W-:Y:S02]  /*dc90*/  FSEL R189, R189, -INF , !P4 ;  /* 0xff800000bdbd7808 */ /* 0x000fe40006000000 */
[----:B------:R-:W-:Y:S02]  /*dca0*/  ISETP.GT.AND P2, PT, R199, 0x31, !P2 ;  /* 0x00000031c700780c */ /* 0x000fe40005744270 */
[----:B------:R-:W-:Y:S02]  /*dcb0*/  FSEL R191, R191, -INF , !P5 ;  /* 0xff800000bfbf7808 */ /* 0x000fe40006800000 */
[----:B------:R-:W-:-:S04]  /*dcc0*/  ISETP.LT.OR P2, PT, R228, 0x32, P2 ;  /* 0x00000032e400780c */ /* 0x000fc80001741670 */
[----:B------:R-:W-:Y:S02]  /*dcd0*/  FSEL R179, R179, -INF , !P2 ;  /* 0xff800000b3b37808 */ /* 0x000fe40005000000 */
[----:B------:R-:W-:-:S04]  /*dce0*/  LOP3.LUT P2, RZ, R2, 0x200, RZ, 0xc0, !PT ;  /* 0x0000020002ff7812 */ /* 0x000fc8000784c0ff */
[----:B------:R-:W-:-:S04]  /*dcf0*/  ISETP.GT.AND P2, PT, R199, 0x38, !P2 ;  /* 0x00000038c700780c */ /* 0x000fc80005744270 */
[----:B------:R-:W-:Y:S02]  /*dd00*/  ISETP.LT.OR P2, PT, R228, 0x39, P2 ;  /* 0x00000039e400780c */ /* 0x000fe40001741670 */
[----:B0-----:R-:W-:Y:S01]  /*dd10*/  FMNMX.FTZ R178, R177, R178, !PT ;  /* 0x000000b2b1b27209 */ /* 0x001fe20007810000 */
[----:B------:R-:W-:Y:S01]  /*dd20*/  IMAD.U32 R177, RZ, RZ, UR42 ;  /* 0x0000002affb17e24 */ /* 0x000fe2000f8e00ff */
        /* <DEDUP_REMOVED lines=21> */
[----:B------:R-:W-:-:S04]  /*de80*/  FSETP.NEU.FTZ.AND P2, PT, R178, -INF , PT ;  /* 0xff800000b200780b */ /* 0x000fc80003f5d000 */
[----:B------:R-:W-:-:S05]  /*de90*/  FSEL R167, R178, RZ, P2 ;  /* 0x000000ffb2a77208 */ /* 0x000fca0001000000 */
[----:B------:R-:W-:Y:S01]  /*dea0*/  FADD.FTZ R167, -R167, R10 ;  /* 0x0000000aa7a77221 */ /* 0x000fe20000010100 */
[----:B------:R-:W-:-:S05]  /*deb0*/  FMUL.FTZ R10, R178, R177 ;  /* 0x000000b1b20a7220 */ /* 0x000fca0000410000 */
[----:B------:R-:W-:Y:S02]  /*dec0*/  FSEL R10, R10, RZ, P2 ;  /* 0x000000ff0a0a7208 */ /* 0x000fe40001000000 */
[----:B------:R-:W-:-:S03]  /*ded0*/  LOP3.LUT P2, RZ, R2, 0x80000, RZ, 0xc0, !PT ;  /* 0x0008000002ff7812 */ /* 0x000fc6000784c0ff */
[-CC-:B------:R-:W-:Y:S01]  /*dee0*/  FFMA.FTZ R152, R152, R177.reuse, -R10.reuse ;  /* 0x000000b198987223 */ /* 0x180fe2000001080a */
[----:B------:R-:W-:Y:S01]  /*def0*/  ISETP.GT.AND P2, PT, R199, RZ, !P2 ;  /* 0x000000ffc700720c */ /* 0x000fe20005744270 */
[-CC-:B------:R-:W-:Y:S01]  /*df00*/  FFMA.FTZ R212, R212, R177.reuse, -R10.reuse ;  /* 0x000000b1d4d47223 */ /* 0x180fe2000001080a */
[-CC-:B------:R-:W-:Y:S01]  /*df10*/  FFMA.FTZ R155, R155, R177.reuse, -R10.reuse ;  /* 0x000000b19b9b7223 */ /* 0x180fe2000001080a */
[-CC-:B------:R-:W-:Y:S01]  /*df20*/  FFMA.FTZ R156, R156, R177.reuse, -R10.reuse ;  /* 0x000000b19c9c7223 */ /* 0x180fe2000001080a */
[----:B------:R-:W-:Y:S01]  /*df30*/  ISETP.LT.OR P2, PT, R228, 0x1, P2 ;  /* 0x00000001e400780c */ /* 0x000fe20001741670 */
[-CC-:B------:R-:W-:Y:S01]  /*df40*/  FFMA.FTZ R159, R159, R177.reuse, -R10.reuse ;  /* 0x000000b19f9f7223 */ /* 0x180fe2000001080a */
[-CC-:B------:R-:W-:Y:S01]  /*df50*/  FFMA.FTZ R160, R160, R177.reuse, -R10.reuse ;  /* 0x000000b1a0a07223 */ /* 0x180fe2000001080a */
[-CC-:B------:R-:W-:Y:S01]  /*df60*/  FFMA.FTZ R163, R163, R177.reuse, -R10.reuse ;  /* 0x000000b1a3a37223 */ /* 0x180fe2000001080a */
[----:B------:R-:W-:Y:S01]  /*df70*/  FSEL R153, R153, -INF , !P2 ;  /* 0xff80000099997808 */ /* 0x000fe20005000000 */
        /* <DEDUP_REMOVED lines=17> */
[----:B------:R-:W-:Y:S01]  /*e090*/  FMUL.FTZ R10, R167, R177 ;  /* 0x000000b1a70a7220 */ /* 0x000fe20000410000 */
[----:B------:R-:W-:Y:S01]  /*e0a0*/  FMNMX.FTZ R167, R153, R11, !PT ;  /* 0x0000000b99a77209 */ /* 0x000fe20007810000 */
[----:B------:R-:W-:Y:S01]  /*e0b0*/  MUFU.EX2 R152, R152 ;  /* 0x0000009800987308 */ /* 0x000fe20000000800 */
[----:B------:R-:W-:-:S02]  /*e0c0*/  ISETP.GT.AND P2, PT, R199, 0x59, !P6 ;  /* 0x00000059c700780c */ /* 0x000fc40007744270 */
[----:B------:R-:W-:Y:S02]  /*e0d0*/  FMNMX.FTZ R167, R154, R167, !PT ;  /* 0x000000a79aa77209 */ /* 0x000fe40007810000 */
[----:B------:R-:W-:Y:S02]  /*e0e0*/  ISETP.LT.OR P2, PT, R228, 0x5a, P2 ;  /* 0x0000005ae400780c */ /* 0x000fe40001741670 */
[----:B------:R-:W-:Y:S01]  /*e0f0*/  FMNMX.FTZ R167, R157, R167, !PT ;  /* 0x000000a79da77209 */ /* 0x000fe20007810000 */
[----:B------:R-:W0:Y:S01]  /*e100*/  MUFU.EX2 R10, R10 ;  /* 0x0000000a000a7308 */ /* 0x000e220000000800 */
[----:B------:R-:W-:Y:S02]  /*e110*/  FSEL R193, R193, -INF , !P2 ;  /* 0xff800000c1c17808 */ /* 0x000fe40005000000 */
[----:B------:R-:W-:-:S04]  /*e120*/  FMNMX.FTZ R167, R158, R167, !PT ;  /* 0x000000a79ea77209 */ /* 0x000fc80007810000 */
[----:B------:R-:W-:Y:S01]  /*e130*/  FMNMX.FTZ R167, R161, R167, !PT ;  /* 0x000000a7a1a77209 */ /* 0x000fe20007810000 */
[----:B------:R-:W2:Y:S03]  /*e140*/  MUFU.EX2 R212, R212 ;  /* 0x000000d400d47308 */ /* 0x000ea60000000800 */
[----:B------:R-:W-:-:S04]  /*e150*/  FMNMX.FTZ R167, R162, R167, !PT ;  /* 0x000000a7a2a77209 */ /* 0x000fc80007810000 */
[----:B------:R-:W-:Y:S01]  /*e160*/  FMNMX.FTZ R167, R165, R167, !PT ;  /* 0x000000a7a5a77209 */ /* 0x000fe20007810000 */
[----:B------:R-:W3:Y:S01]  /*e170*/  MUFU.EX2 R155, R155 ;  /* 0x0000009b009b7308 */ /* 0x000ee20000000800 */
[----:B0-----:R-:W-:Y:S01]  /*e180*/  FFMA.FTZ R4, R10, R4, R152 ;  /* 0x000000040a047223 */ /* 0x001fe20000010098 */
[-C--:B------:R-:W-:Y:S01]  /*e190*/  FMUL.FTZ R24, R24, R10.reuse ;  /* 0x0000000a18187220 */ /* 0x080fe20000410000 */
[----:B------:R-:W-:Y:S01]  /*e1a0*/  FMNMX.FTZ R167, R213, R167, !PT ;  /* 0x000000a7d5a77209 */ /* 0x000fe20007810000 */
[-C--:B------:R-:W-:Y:S01]  /*e1b0*/  FMUL.FTZ R25, R25, R10.reuse ;  /* 0x0000000a19197220 */ /* 0x080fe20000410000 */
[-C--:B------:R-:W-:Y:S01]  /*e1c0*/  FMUL.FTZ R28, R28, R10.reuse ;  /* 0x0000000a1c1c7220 */ /* 0x080fe20000410000 */
[----:B------:R-:W-:Y:S01]  /*e1d0*/  FMUL.FTZ R29, R29, R10 ;  /* 0x0000000a1d1d7220 */ /* 0x000fe20000410000 */
[----:B------:R-:W-:Y:S01]  /*e1e0*/  FMNMX.FTZ R167, R170, R167, !PT ;  /* 0x000000a7aaa77209 */ /* 0x000fe20007810000 */
[----:B------:R-:W0:Y:S01]  /*e1f0*/  MUFU.EX2 R156, R156 ;  /* 0x0000009c009c7308 */ /* 0x000e220000000800 */
[C---:B--2---:R-:W-:Y:S01]  /*e200*/  FADD.FTZ R4, R212.reuse, R4 ;  /* 0x00000004d4047221 */ /* 0x044fe20000010000 */
[----:B------:R-:W-:Y:S01]  /*e210*/  F2FP.F16.F32.PACK_AB R152, R212, R152 ;  /* 0x00000098d498723e */ /* 0x000fe200000000ff */
[-C--:B------:R-:W-:Y:S01]  /*e220*/  FMUL.FTZ R32, R32, R10.reuse ;  /* 0x0000000a20207220 */ /* 0x080fe20000410000 */
[----:B------:R-:W-:Y:S01]  /*e230*/  FMNMX.FTZ R167, R171, R167, !PT ;  /* 0x000000a7aba77209 */ /* 0x000fe20007810000 */
[-C--:B------:R-:W-:Y:S01]  /*e240*/  FMUL.FTZ R33, R33, R10.reuse ;  /* 0x0000000a21217220 */ /* 0x080fe20000410000 */
[-C--:B------:R-:W-:Y:S01]  /*e250*/  FMUL.FTZ R36, R36, R10.reuse ;  /* 0x0000000a24247220 */ /* 0x080fe20000410000 */
[-C--:B------:R-:W-:Y:S01]  /*e260*/  FMUL.FTZ R37, R37, R10.reuse ;  /* 0x0000000a25257220 */ /* 0x080fe20000410000 */
[----:B------:R-:W-:Y:S01]  /*e270*/  FMNMX.FTZ R167, R174, R167, !PT ;  /* 0x000000a7aea77209 */ /* 0x000fe20007810000 */
[----:B------:R-:W2:Y:S01]  /*e280*/  MUFU.EX2 R159, R159 ;  /* 0x0000009f009f7308 */ /* 0x000ea20000000800 */
[----:B---3--:R-:W-:Y:S01]  /*e290*/  FADD.FTZ R4, R155, R4 ;  /* 0x000000049b047221 */ /* 0x008fe20000010000 */
[-C--:B------:R-:W-:Y:S01]  /*e2a0*/  FMUL.FTZ R40, R40, R10.reuse ;  /* 0x0000000a28287220 */ /* 0x080fe20000410000 */
[----:B------:R-:W-:Y:S01]  /*e2b0*/  FMNMX.FTZ R167, R175, R167, !PT ;  /* 0x000000a7afa77209 */ /* 0x000fe20007810000 */
[-C--:B------:R-:W-:Y:S01]  /*e2c0*/  FMUL.FTZ R41, R41, R10.reuse ;  /* 0x0000000a29297220 */ /* 0x080fe20000410000 */
[-C--:B------:R-:W-:Y:S01]  /*e2d0*/  FMUL.FTZ R44, R44, R10.reuse ;  /* 0x0000000a2c2c7220 */ /* 0x080fe20000410000 */
[-C--:B------:R-:W-:Y:S01]  /*e2e0*/  FMUL.FTZ R45, R45, R10.reuse ;  /* 0x0000000a2d2d7220 */ /* 0x080fe20000410000 */
[----:B------:R-:W-:Y:S01]  /*e2f0*/  FMNMX.FTZ R167, R166, R167, !PT ;  /* 0x000000a7a6a77209 */ /* 0x000fe20007810000 */
[----:B------:R-:W3:Y:S01]  /*e300*/  MUFU.EX2 R160, R160 ;  /* 0x000000a000a07308 */ /* 0x000ee20000000800 */
[----:B0-----:R-:W-:Y:S01]  /*e310*/  FADD.FTZ R4, R156, R4 ;  /* 0x000000049c047221 */ /* 0x001fe20000010000 */
[-C--:B------:R-:W-:Y:S01]  /*e320*/  FMUL.FTZ R48, R48, R10.reuse ;  /* 0x0000000a30307220 */ /* 0x080fe20000410000 */
[----:B------:R-:W-:Y:S01]  /*e330*/  FMNMX.FTZ R167, R179, R167, !PT ;  /* 0x000000a7b3a77209 */ /* 0x000fe20007810000 */
[-C--:B------:R-:W-:Y:S01]  /*e340*/  FMUL.FTZ R49, R49, R10.reuse ;  /* 0x0000000a31317220 */ /* 0x080fe20000410000 */
[-C--:B------:R-:W-:Y:S01]  /*e350*/  FMUL.FTZ R52, R52, R10.reuse ;  /* 0x0000000a34347220 */ /* 0x080fe20000410000 */
[-C--:B------:R-:W-:Y:S01]  /*e360*/  FMUL.FTZ R53, R53, R10.reuse ;  /* 0x0000000a35357220 */ /* 0x080fe20000410000 */
[----:B------:R-:W-:Y:S01]  /*e370*/  FMNMX.FTZ R167, R180, R167, !PT ;  /* 0x000000a7b4a77209 */ /* 0x000fe20007810000 */
[----:B------:R-:W0:Y:S01]  /*e380*/  MUFU.EX2 R163, R163 ;  /* 0x000000a300a37308 */ /* 0x000e220000000800 */
[----:B--2---:R-:W-:Y:S01]  /*e390*/  FADD.FTZ R4, R159, R4 ;  /* 0x000000049f047221 */ /* 0x004fe20000010000 */
        /* <DEDUP_REMOVED lines=22> */
[----:B------:R0:W-:Y:S01]  /*e500*/  MUFU.EX2 R197, R184 ;  /* 0x000000b800c57308 */ /* 0x0001e20000000800 */
        /* <DEDUP_REMOVED lines=14> */
[-C--:B------:R-:W-:Y:S01]  /*e5f0*/  FMUL.FTZ R96, R96, R10.reuse ;  /* 0x0000000a60607220 */ /* 0x080fe20000410000 */
[----:B------:R-:W3:Y:S01]  /*e600*/  SHFL.BFLY PT, R196, R167, 0x2, 0x1f ;  /* 0x0c401f00a7c47f89 */ /* 0x000ee200000e0000 */
[----:B------:R-:W4:Y:S01]  /*e610*/  MUFU.EX2 R172, R172 ;  /* 0x000000ac00ac7308 */ /* 0x000f220000000800 */
        /* <DEDUP_REMOVED lines=21> */
[----:B------:R-:W-:Y:S01]  /*e770*/  FMUL.FTZ R136, R136, R10 ;  /* 0x0000000a88887220 */ /* 0x000fe20000410000 */
[----:B---3--:R-:W-:Y:S01]  /*e780*/  FMNMX.FTZ R167, R167, R196, !PT ;  /* 0x000000c4a7a77209 */ /* 0x008fe20007810000 */
[----:B------:R-:W3:Y:S01]  /*e790*/  MUFU.EX2 R229, R229 ;  /* 0x000000e500e57308 */ /* 0x000ee20000000800 */
[-C--:B------:R-:W-:Y:S01]  /*e7a0*/  FMUL.FTZ R137, R137, R10.reuse ;  /* 0x0000000a89897220 */ /* 0x080fe20000410000 */
[-C--:B------:R-:W-:Y:S01]  /*e7b0*/  FMUL.FTZ R140, R140, R10.reuse ;  /* 0x0000000a8c8c7220 */ /* 0x080fe20000410000 */
[-C--:B------:R-:W-:Y:S01]  /*e7c0*/  FMUL.FTZ R141, R141, R10.reuse ;  /* 0x0000000a8d8d7220 */ /* 0x080fe20000410000 */
[----:B------:R-:W0:Y:S01]  /*e7d0*/  SHFL.BFLY PT, R196, R167, 0x1, 0x1f ;  /* 0x0c201f00a7c47f89 */ /* 0x000e2200000e0000 */
[-C--:B------:R-:W-:Y:S01]  /*e7e0*/  FMUL.FTZ R144, R144, R10.reuse ;  /* 0x0000000a90907220 */ /* 0x080fe20000410000 */
[-C--:B------:R-:W-:Y:S01]  /*e7f0*/  FMUL.FTZ R145, R145, R10.reuse ;  /* 0x0000000a91917220 */ /* 0x080fe20000410000 */
[-C--:B------:R-:W-:Y:S01]  /*e800*/  FMUL.FTZ R148, R148, R10.reuse ;  /* 0x0000000a94947220 */ /* 0x080fe20000410000 */
[----:B------:R-:W3:Y:S01]  /*e810*/  MUFU.EX2 R224, R224 ;  /* 0x000000e000e07308 */ /* 0x000ee20000000800 */
[----:B------:R-:W-:-:S07]  /*e820*/  FMUL.FTZ R149, R149, R10 ;  /* 0x0000000a95957220 */ /* 0x000fce0000410000 */
[----:B------:R-:W3:Y:S08]  /*e830*/  MUFU.EX2 R225, R225 ;  /* 0x000000e100e17308 */ /* 0x000ef00000000800 */
[----:B------:R-:W-:Y:S01]  /*e840*/  MUFU.EX2 R185, R185 ;  /* 0x000000b900b97308 */ /* 0x000fe20000000800 */
[----:B0-----:R-:W-:-:S04]  /*e850*/  FMNMX.FTZ R184, R167, R196, !PT ;  /* 0x000000c4a7b87209 */ /* 0x001fc80007810000 */
[C---:B------:R-:W-:Y:S01]  /*e860*/  FSETP.NEU.FTZ.AND P2, PT, R184.reuse, -INF , PT ;  /* 0xff800000b800780b */ /* 0x040fe20003f5d000 */
[----:B------:R-:W-:Y:S02]  /*e870*/  FMUL.FTZ R196, R184, R177 ;  /* 0x000000b1b8c47220 */ /* 0x000fe40000410000 */
[----:B------:R-:W-:Y:S03]  /*e880*/  MUFU.EX2 R188, R188 ;  /* 0x000000bc00bc7308 */ /* 0x000fe60000000800 */
[----:B------:R-:W-:-:S05]  /*e890*/  FSEL R196, R196, RZ, P2 ;  /* 0x000000ffc4c47208 */ /* 0x000fca0001000000 */
[----:B------:R-:W-:Y:S01]  /*e8a0*/  MUFU.EX2 R226, R226 ;  /* 0x000000e200e27308 */ /* 0x000fe20000000800 */
[--C-:B------:R-:W-:Y:S01]  /*e8b0*/  FFMA.FTZ R167, R154, R177, -R196.reuse ;  /* 0x000000b19aa77223 */ /* 0x100fe200000108c4 */
[----:B------:R-:W-:Y:S01]  /*e8c0*/  F2FP.F16.F32.PACK_AB R154, R156, R155 ;  /* 0x0000009b9c9a723e */ /* 0x000fe200000000ff */
[----:B------:R-:W-:Y:S01]  /*e8d0*/  FFMA.FTZ R212, R157, R177, -R196 ;  /* 0x000000b19dd47223 */ /* 0x000fe200000108c4 */
[----:B------:R-:W-:Y:S01]  /*e8e0*/  F2FP.F16.F32.PACK_AB R156, R160, R159 ;  /* 0x0000009fa09c723e */ /* 0x000fe200000000ff */
[----:B--2---:R-:W-:Y:S01]  /*e8f0*/  FADD.FTZ R159, R169, R4 ;  /* 0x00000004a99f7221 */ /* 0x004fe20000010000 */
[--C-:B------:R-:W-:Y:S01]  /*e900*/  FFMA.FTZ R157, R158, R177, -R196.reuse ;  /* 0x000000b19e9d7223 */ /* 0x100fe200000108c4 */
[----:B------:R-:W-:Y:S01]  /*e910*/  F2FP.F16.F32.PACK_AB R158, R164, R163 ;  /* 0x000000a3a49e723e */ /* 0x000fe200000000ff */
[----:B------:R-:W-:Y:S01]  /*e920*/  MUFU.EX2 R192, R192 ;  /* 0x000000c000c07308 */ /* 0x000fe20000000800 */
[----:B----4-:R-:W-:Y:S01]  /*e930*/  FADD.FTZ R4, R172, R159 ;  /* 0x0000009fac047221 */ /* 0x010fe20000010000 */
[-CC-:B------:R-:W-:Y:S01]  /*e940*/  FFMA.FTZ R228, R153, R177.reuse, -R196.reuse ;  /* 0x000000b199e47223 */ /* 0x180fe200000108c4 */
[-CC-:B------:R-:W-:Y:S01]  /*e950*/  FFMA.FTZ R153, R174, R177.reuse, -R196.reuse ;  /* 0x000000b1ae997223 */ /* 0x180fe200000108c4 */
[-C--:B------:R-:W-:Y:S01]  /*e960*/  FFMA.FTZ R199, R161, R177.reuse, -R196 ;  /* 0x000000b1a1c77223 */ /* 0x080fe200000108c4 */
[C---:B-----5:R-:W-:Y:S01]  /*e970*/  FADD.FTZ R4, R173.reuse, R4 ;  /* 0x00000004ad047221 */ /* 0x060fe20000010000 */
[-C--:B------:R-:W-:Y:S01]  /*e980*/  FFMA.FTZ R161, R162, R177.reuse, -R196 ;  /* 0x000000b1a2a17223 */ /* 0x080fe200000108c4 */
[----:B------:R-:W-:Y:S01]  /*e990*/  F2FP.F16.F32.PACK_AB R162, R173, R172 ;  /* 0x000000acada2723e */ /* 0x000fe200000000ff */
[----:B------:R-:W0:Y:S01]  /*e9a0*/  MUFU.EX2 R227, R227 ;  /* 0x000000e300e37308 */ /* 0x000e220000000800 */
[----:B-1----:R-:W-:Y:S01]  /*e9b0*/  FADD.FTZ R4, R223, R4 ;  /* 0x00000004df047221 */ /* 0x002fe20000010000 */
[-CC-:B------:R-:W-:Y:S01]  /*e9c0*/  FFMA.FTZ R198, R165, R177.reuse, -R196.reuse ;  /* 0x000000b1a5c67223 */ /* 0x180fe200000108c4 */
[-CC-:B------:R-:W-:Y:S01]  /*e9d0*/  FFMA.FTZ R213, R213, R177.reuse, -R196.reuse ;  /* 0x000000b1d5d57223 */ /* 0x180fe200000108c4 */
[-C--:B------:R-:W-:Y:S01]  /*e9e0*/  FFMA.FTZ R165, R170, R177.reuse, -R196 ;  /* 0x000000b1aaa57223 */ /* 0x080fe200000108c4 */
[----:B---3--:R-:W-:Y:S01]  /*e9f0*/  FADD.FTZ R159, R229, R4 ;  /* 0x00000004e59f7221 */ /* 0x008fe20000010000 */
[-CC-:B------:R-:W-:Y:S01]  /*ea00*/  FFMA.FTZ R171, R171, R177.reuse, -R196.reuse ;  /* 0x000000b1abab7223 */ /* 0x180fe200000108c4 */
[-CC-:B------:R-:W-:Y:S01]  /*ea10*/  FFMA.FTZ R175, R175, R177.reuse, -R196.reuse ;  /* 0x000000b1afaf7223 */ /* 0x180fe200000108c4 */
[----:B------:R-:W1:Y:S01]  /*ea20*/  MUFU.EX2 R194, R194 ;  /* 0x000000c200c27308 */ /* 0x000e620000000800 */
[----:B------:R-:W-:Y:S01]  /*ea30*/  FADD.FTZ R4, R224, R159 ;  /* 0x0000009fe0047221 */ /* 0x000fe20000010000 */
[-CC-:B------:R-:W-:Y:S01]  /*ea40*/  FFMA.FTZ R230, R166, R177.reuse, -R196.reuse ;  /* 0x000000b1a6e67223 */ /* 0x180fe200000108c4 */
[-CC-:B------:R-:W-:Y:S01]  /*ea50*/  FFMA.FTZ R179, R179, R177.reuse, -R196.reuse ;  /* 0x000000b1b3b37223 */ /* 0x180fe200000108c4 */
[-C--:B------:R-:W-:Y:S01]  /*ea60*/  FFMA.FTZ R180, R180, R177.reuse, -R196 ;  /* 0x000000b1b4b47223 */ /* 0x080fe200000108c4 */
[----:B------:R-:W-:Y:S01]  /*ea70*/  FADD.FTZ R4, R225, R4 ;  /* 0x00000004e1047221 */ /* 0x000fe20000010000 */
[-CC-:B------:R-:W-:Y:S01]  /*ea80*/  FFMA.FTZ R181, R181, R177.reuse, -R196.reuse ;  /* 0x000000b1b5b57223 */ /* 0x180fe200000108c4 */
[-C--:B------:R-:W-:Y:S01]  /*ea90*/  FFMA.FTZ R182, R182, R177.reuse, -R196 ;  /* 0x000000b1b6b67223 */ /* 0x080fe200000108c4 */
[----:B------:R-:W2:Y:S01]  /*eaa0*/  MUFU.EX2 R174, R195 ;  /* 0x000000c300ae7308 */ /* 0x000ea20000000800 */
[----:B------:R-:W-:Y:S01]  /*eab0*/  FADD.FTZ R4, R197, R4 ;  /* 0x00000004c5047221 */ /* 0x000fe20000010000 */
[----:B0-----:R-:W-:Y:S01]  /*eac0*/  F2FP.F16.F32.PACK_AB R172, R227, R192 ;  /* 0x000000c0e3ac723e */ /* 0x001fe200000000ff */
[-CC-:B------:R-:W-:Y:S01]  /*ead0*/  FFMA.FTZ R183, R183, R177.reuse, -R196.reuse ;  /* 0x000000b1b7b77223 */ /* 0x180fe200000108c4 */
[-C--:B------:R-:W-:Y:S01]  /*eae0*/  FFMA.FTZ R186, R186, R177.reuse, -R196 ;  /* 0x000000b1baba7223 */ /* 0x080fe200000108c4 */
[----:B------:R-:W-:Y:S01]  /*eaf0*/  FADD.FTZ R163, R185, R4 ;  /* 0x00000004b9a37221 */ /* 0x000fe20000010000 */
[-CC-:B------:R-:W-:Y:S01]  /*eb00*/  FFMA.FTZ R187, R187, R177.reuse, -R196.reuse ;  /* 0x000000b1bbbb7223 */ /* 0x180fe200000108c4 */
[-CC-:B------:R-:W-:Y:S01]  /*eb10*/  FFMA.FTZ R190, R190, R177.reuse, -R196.reuse ;  /* 0x000000b1bebe7223 */ /* 0x180fe200000108c4 */
[----:B------:R-:W-:Y:S01]  /*eb20*/  MUFU.EX2 R228, R228 ;  /* 0x000000e400e47308 */ /* 0x000fe20000000800 */
[----:B------:R-:W-:Y:S01]  /*eb30*/  FADD.FTZ R163, R188, R163 ;  /* 0x000000a3bca37221 */ /* 0x000fe20000010000 */
[-CC-:B------:R-:W-:Y:S01]  /*eb40*/  FFMA.FTZ R189, R189, R177.reuse, -R196.reuse ;  /* 0x000000b1bdbd7223 */ /* 0x180fe200000108c4 */
[-CC-:B------:R-:W-:Y:S01]  /*eb50*/  FFMA.FTZ R191, R191, R177.reuse, -R196.reuse ;  /* 0x000000b1bfbf7223 */ /* 0x180fe200000108c4 */
[----:B------:R-:W-:Y:S01]  /*eb60*/  FFMA.FTZ R193, R193, R177, -R196 ;  /* 0x000000b1c1c17223 */ /* 0x000fe200000108c4 */
[C---:B------:R-:W-:Y:S01]  /*eb70*/  FADD.FTZ R163, R226.reuse, R163 ;  /* 0x000000a3e2a37221 */ /* 0x040fe20000010000 */
[----:B------:R-:W-:-:S02]  /*eb80*/  F2FP.F16.F32.PACK_AB R170, R226, R188 ;  /* 0x000000bce2aa723e */ /* 0x000fc400000000ff */
[----:B------:R-:W-:Y:S01]  /*eb90*/  MUFU.EX2 R167, R167 ;  /* 0x000000a700a77308 */ /* 0x000fe20000000800 */
[----:B------:R-:W-:Y:S01]  /*eba0*/  FADD.FTZ R4, R192, R163 ;  /* 0x000000a3c0047221 */ /* 0x000fe20000010000 */
[----:B------:R-:W-:Y:S02]  /*ebb0*/  FSEL R192, R184, RZ, P2 ;  /* 0x000000ffb8c07208 */ /* 0x000fe40001000000 */
[----:B------:R-:W-:Y:S01]  /*ebc0*/  F2FP.F16.F32.PACK_AB R160, R169, R168 ;  /* 0x000000a8a9a0723e */ /* 0x000fe200000000ff */
[----:B------:R-:W-:Y:S01]  /*ebd0*/  FADD.FTZ R163, R227, R4 ;  /* 0x00000004e3a37221 */ /* 0x000fe20000010000 */
[----:B------:R-:W-:Y:S02]  /*ebe0*/  F2FP.F16.F32.PACK_AB R164, R229, R223 ;  /* 0x000000dfe5a4723e */ /* 0x000fe400000000ff */
[----:B------:R-:W-:Y:S01]  /*ebf0*/  MUFU.EX2 R155, R212 ;  /* 0x000000d4009b7308 */ /* 0x000fe20000000800 */
[----:B-1----:R-:W-:Y:S01]  /*ec00*/  FADD.FTZ R163, R194, R163 ;  /* 0x000000a3c2a37221 */ /* 0x002fe20000010000 */
[----:B------:R-:W-:-:S02]  /*ec10*/  F2FP.F16.F32.PACK_AB R166, R225, R224 ;  /* 0x000000e0e1a6723e */ /* 0x000fc400000000ff */
[----:B------:R-:W-:Y:S01]  /*ec20*/  F2FP.F16.F32.PACK_AB R168, R185, R197 ;  /* 0x000000c5b9a8723e */ /* 0x000fe200000000ff */
[C---:B--2---:R-:W-:Y:S01]  /*ec30*/  FADD.FTZ R4, R174.reuse, R163 ;  /* 0x000000a3ae047221 */ /* 0x044fe20000010000 */
[----:B------:R-:W-:Y:S01]  /*ec40*/  F2FP.F16.F32.PACK_AB R174, R174, R194 ;  /* 0x000000c2aeae723e */ /* 0x000fe200000000ff */
[----:B------:R-:W-:Y:S01]  /*ec50*/  FADD.FTZ R194, -R192, R11 ;  /* 0x0000000bc0c27221 */ /* 0x000fe20000010100 */
[----:B------:R-:W-:Y:S03]  /*ec60*/  MUFU.EX2 R157, R157 ;  /* 0x0000009d009d7308 */ /* 0x000fe60000000800 */
[----:B------:R-:W-:-:S05]  /*ec70*/  FMUL.FTZ R11, R194, R177 ;  /* 0x000000b1c20b7220 */ /* 0x000fca0000410000 */
[----:B------:R-:W-:Y:S08]  /*ec80*/  MUFU.EX2 R199, R199 ;  /* 0x000000c700c77308 */ /* 0x000ff00000000800 */
[----:B------:R-:W0:Y:S08]  /*ec90*/  MUFU.EX2 R11, R11 ;  /* 0x0000000b000b7308 */ /* 0x000e300000000800 */
[----:B------:R-:W1:Y:S08]  /*eca0*/  MUFU.EX2 R161, R161 ;  /* 0x000000a100a17308 */ /* 0x000e700000000800 */
        /* <DEDUP_REMOVED lines=9> */
[----:B------:R-:W-:Y:S01]  /*ed40*/  FADD.FTZ R194, R155, R194 ;  /* 0x000000c29bc27221 */ /* 0x000fe20000010000 */
[----:B------:R-:W-:Y:S01]  /*ed50*/  F2FP.F16.F32.PACK_AB R155, R157, R155 ;  /* 0x0000009b9d9b723e */ /* 0x000fe200000000ff */
[-C--:B------:R-:W-:Y:S01]  /*ed60*/  FMUL.FTZ R35, R35, R11.reuse ;  /* 0x0000000b23237220 */ /* 0x080fe20000410000 */
[----:B------:R-:W-:Y:S01]  /*ed70*/  FMUL.FTZ R38, R38, R11 ;  /* 0x0000000b26267220 */ /* 0x000fe20000410000 */
[----:B------:R-:W-:Y:S01]  /*ed80*/  FADD.FTZ R194, R157, R194 ;  /* 0x000000c29dc27221 */ /* 0x000fe20000010000 */
[----:B-1----:R-:W-:Y:S01]  /*ed90*/  F2FP.F16.F32.PACK_AB R157, R161, R199 ;  /* 0x000000c7a19d723e */ /* 0x002fe200000000ff */
[-C--:B------:R-:W-:Y:S01]  /*eda0*/  FMUL.FTZ R39, R39, R11.reuse ;  /* 0x0000000b27277220 */ /* 0x080fe20000410000 */
[----:B------:R-:W1:Y:S01]  /*edb0*/  MUFU.EX2 R165, R165 ;  /* 0x000000a500a57308 */ /* 0x000e620000000800 */
[----:B------:R-:W-:Y:S01]  /*edc0*/  FADD.FTZ R194, R199, R194 ;  /* 0x000000c2c7c27221 */ /* 0x000fe20000010000 */
[-C--:B------:R-:W-:Y:S01]  /*edd0*/  FMUL.FTZ R42, R42, R11.reuse ;  /* 0x0000000b2a2a7220 */ /* 0x080fe20000410000 */
[-C--:B------:R-:W-:Y:S01]  /*ede0*/  FMUL.FTZ R43, R43, R11.reuse ;  /* 0x0000000b2b2b7220 */ /* 0x080fe20000410000 */
[-C--:B------:R-:W-:Y:S01]  /*edf0*/  FMUL.FTZ R46, R46, R11.reuse ;  /* 0x0000000b2e2e7220 */ /* 0x080fe20000410000 */
[----:B------:R-:W-:Y:S01]  /*ee00*/  FADD.FTZ R194, R161, R194 ;  /* 0x000000c2a1c27221 */ /* 0x000fe20000010000 */
[-C--:B------:R-:W-:Y:S01]  /*ee10*/  FMUL.FTZ R47, R47, R11.reuse ;  /* 0x0000000b2f2f7220 */ /* 0x080fe20000410000 */
[----:B------:R-:W-:Y:S01]  /*ee20*/  FMUL.FTZ R50, R50, R11 ;  /* 0x0000000b32327220 */ /* 0x000fe20000410000 */
[----:B------:R-:W3:Y:S01]  /*ee30*/  MUFU.EX2 R188, R171 ;  /* 0x000000ab00bc7308 */ /* 0x000ee20000000800 */
[----:B--2---:R-:W-:Y:S01]  /*ee40*/  FADD.FTZ R3, R159, R194 ;  /* 0x000000c29f037221 */ /* 0x004fe20000010000 */
[----:B0-----:R-:W-:Y:S01]  /*ee50*/  F2FP.F16.F32.PACK_AB R159, R196, R159 ;  /* 0x0000009fc49f723e */ /* 0x001fe200000000ff */
[-C--:B------:R-:W-:Y:S01]  /*ee60*/  FMUL.FTZ R51, R51, R11.reuse ;  /* 0x0000000b33337220 */ /* 0x080fe20000410000 */
[-C--:B------:R-:W-:Y:S01]  /*ee70*/  FMUL.FTZ R54, R54, R11.reuse ;  /* 0x0000000b36367220 */ /* 0x080fe20000410000 */
[----:B------:R-:W-:Y:S01]  /*ee80*/  FADD.FTZ R198, R196, R3 ;  /* 0x00000003c4c67221 */ /* 0x000fe20000010000 */
[-C--:B------:R-:W-:Y:S01]  /*ee90*/  FMUL.FTZ R55, R55, R11.reuse ;  /* 0x0000000b37377220 */ /* 0x080fe20000410000 */
[-C--:B------:R-:W-:Y:S01]  /*eea0*/  FMUL.FTZ R58, R58, R11.reuse ;  /* 0x0000000b3a3a7220 */ /* 0x080fe20000410000 */
[----:B------:R0:W-:Y:S01]  /*eeb0*/  MUFU.EX2 R163, R153 ;  /* 0x0000009900a37308 */ /* 0x0001e20000000800 */
[----:B-1----:R-:W-:Y:S01]  /*eec0*/  FADD.FTZ R3, R165, R198 ;  /* 0x000000c6a5037221 */ /* 0x002fe20000010000 */
[-C--:B------:R-:W-:Y:S01]  /*eed0*/  FMUL.FTZ R59, R59, R11.reuse ;  /* 0x0000000b3b3b7220 */ /* 0x080fe20000410000 */
[-C--:B------:R-:W-:Y:S01]  /*eee0*/  FMUL.FTZ R62, R62, R11.reuse ;  /* 0x0000000b3e3e7220 */ /* 0x080fe20000410000 */
[-C--:B------:R-:W-:Y:S01]  /*eef0*/  FMUL.FTZ R63, R63, R11.reuse ;  /* 0x0000000b3f3f7220 */ /* 0x080fe20000410000 */
[-C--:B------:R-:W-:Y:S01]  /*ef00*/  FMUL.FTZ R66, R66, R11.reuse ;  /* 0x0000000b42427220 */ /* 0x080fe20000410000 */
[-C--:B------:R-:W-:Y:S01]  /*ef10*/  FMUL.FTZ R67, R67, R11.reuse ;  /* 0x0000000b43437220 */ /* 0x080fe20000410000 */
[----:B------:R-:W-:Y:S01]  /*ef20*/  FMUL.FTZ R70, R70, R11 ;  /* 0x0000000b46467220 */ /* 0x000fe20000410000 */
[----:B------:R-:W-:Y:S01]  /*ef30*/  MUFU.EX2 R192, R175 ;  /* 0x000000af00c07308 */ /* 0x000fe20000000800 */
[----:B---3--:R-:W-:Y:S01]  /*ef40*/  F2FP.F16.F32.PACK_AB R161, R188, R165 ;  /* 0x000000a5bca1723e */ /* 0x008fe200000000ff */
[-C--:B------:R-:W-:Y:S01]  /*ef50*/  FMUL.FTZ R71, R71, R11.reuse ;  /* 0x0000000b47477220 */ /* 0x080fe20000410000 */
[----:B0-----:R-:W-:Y:S01]  /*ef60*/  F2FP.F16.F32.PACK_AB R153, R167, R228 ;  /* 0x000000e4a799723e */ /* 0x001fe200000000ff */
        /* <DEDUP_REMOVED lines=29> */
[----:B-1----:R-:W-:Y:S01]  /*f140*/  FADD.FTZ R182, R188, R3 ;  /* 0x00000003bcb67221 */ /* 0x002fe20000010000 */
[----:B0-----:R-:W-:Y:S01]  /*f150*/  F2FP.F16.F32.PACK_AB R165, R179, R230 ;  /* 0x000000e6b3a5723e */ /* 0x001fe200000000ff */
[-C--:B------:R-:W-:Y:S01]  /*f160*/  FMUL.FTZ R123, R123, R11.reuse ;  /* 0x0000000b7b7b7220 */ /* 0x080fe20000410000 */
[----:B------:R-:W-:Y:S01]  /*f170*/  FMUL.FTZ R126, R126, R11 ;  /* 0x0000000b7e7e7220 */ /* 0x000fe20000410000 */
[----:B------:R-:W-:Y:S01]  /*f180*/  FADD.FTZ R3, R163, R182 ;  /* 0x000000b6a3037221 */ /* 0x000fe20000010000 */
[C---:B------:R-:W-:Y:S01]  /*f190*/  F2FP.F16.F32.PACK_AB R163, R192.reuse, R163 ;  /* 0x000000a3c0a3723e */ /* 0x040fe200000000ff */
[-C--:B------:R-:W-:Y:S01]  /*f1a0*/  FMUL.FTZ R127, R127, R11.reuse ;  /* 0x0000000b7f7f7220 */ /* 0x080fe20000410000 */
[----:B------:R-:W0:Y:S01]  /*f1b0*/  MUFU.EX2 R181, R181 ;  /* 0x000000b500b57308 */ /* 0x000e220000000800 */
[----:B------:R-:W-:Y:S01]  /*f1c0*/  FADD.FTZ R3, R192, R3 ;  /* 0x00000003c0037221 */ /* 0x000fe20000010000 */
        /* <DEDUP_REMOVED lines=12> */
[----:B------:R-:W-:-:S02]  /*f290*/  FMUL.FTZ R151, R151, R11 ;  /* 0x0000000b97977220 */ /* 0x000fc40000410000 */
[----:B------:R-:W2:Y:S01]  /*f2a0*/  MUFU.EX2 R194, R183 ;  /* 0x000000b700c27308 */ /* 0x000ea20000000800 */
[----:B-1----:R-:W-:Y:S01]  /*f2b0*/  FADD.FTZ R186, R230, R3 ;  /* 0x00000003e6ba7221 */ /* 0x002fe20000010000 */
[----:B0-----:R-:W-:-:S03]  /*f2c0*/  F2FP.F16.F32.PACK_AB R167, R181, R180 ;  /* 0x000000b4b5a7723e */ /* 0x001fc600000000ff */
[----:B------:R-:W-:-:S03]  /*f2d0*/  FADD.FTZ R3, R179, R186 ;  /* 0x000000bab3037221 */ /* 0x000fc60000010000 */
[----:B------:R-:W0:Y:S01]  /*f2e0*/  MUFU.EX2 R182, R187 ;  /* 0x000000bb00b67308 */ /* 0x000e220000000800 */
[----:B------:R-:W-:-:S04]  /*f2f0*/  FADD.FTZ R186, R180, R3 ;  /* 0x00000003b4ba7221 */ /* 0x000fc80000010000 */
[----:B------:R-:W-:-:S03]  /*f300*/  FADD.FTZ R186, R181, R186 ;  /* 0x000000bab5ba7221 */ /* 0x000fc60000010000 */
[----:B------:R1:W3:Y:S01]  /*f310*/  MUFU.EX2 R173, R190 ;  /* 0x000000be00ad7308 */ /* 0x0002e20000000800 */
[----:B------:R-:W-:Y:S01]  /*f320*/  FADD.FTZ R3, R169, R186 ;  /* 0x000000baa9037221 */ /* 0x000fe20000010000 */
[----:B--2---:R-:W-:-:S03]  /*f330*/  F2FP.F16.F32.PACK_AB R169, R194, R169 ;  /* 0x000000a9c2a9723e */ /* 0x004fc600000000ff */
[----:B------:R-:W-:-:S03]  /*f340*/  FADD.FTZ R186, R194, R3 ;  /* 0x00000003c2ba7221 */ /* 0x000fc60000010000 */
[----:B------:R-:W2:Y:S01]  /*f350*/  MUFU.EX2 R10, R189 ;  /* 0x000000bd000a7308 */ /* 0x000ea20000000800 */
[----:B------:R-:W-:Y:S01]  /*f360*/  FADD.FTZ R3, R171, R186 ;  /* 0x000000baab037221 */ /* 0x000fe20000010000 */
[----:B0-----:R-:W-:-:S03]  /*f370*/  F2FP.F16.F32.PACK_AB R171, R182, R171 ;  /* 0x000000abb6ab723e */ /* 0x001fc600000000ff */
[----:B-1----:R-:W-:-:S03]  /*f380*/  FADD.FTZ R190, R182, R3 ;  /* 0x00000003b6be7221 */ /* 0x002fc60000010000 */
[----:B------:R-:W0:Y:S01]  /*f390*/  MUFU.EX2 R175, R191 ;  /* 0x000000bf00af7308 */ /* 0x000e220000000800 */
[----:B---3--:R-:W-:-:S07]  /*f3a0*/  FADD.FTZ R3, R173, R190 ;  /* 0x000000bead037221 */ /* 0x008fce0000010000 */
[----:B------:R-:W1:Y:S01]  /*f3b0*/  MUFU.EX2 R186, R193 ;  /* 0x000000c100ba7308 */ /* 0x000e620000000800 */
[C---:B--2---:R-:W-:Y:S01]  /*f3c0*/  FADD.FTZ R188, R10.reuse, R3 ;  /* 0x000000030abc7221 */ /* 0x044fe20000010000 */
[----:B------:R-:W-:-:S03]  /*f3d0*/  F2FP.F16.F32.PACK_AB R173, R10, R173 ;  /* 0x000000ad0aad723e */ /* 0x000fc600000000ff */
[----:B0-----:R-:W-:-:S04]  /*f3e0*/  FADD.FTZ R3, R175, R188 ;  /* 0x000000bcaf037221 */ /* 0x001fc80000010000 */
[C---:B-1----:R-:W-:Y:S01]  /*f3f0*/  FADD.FTZ R3, R186.reuse, R3 ;  /* 0x00000003ba037221 */ /* 0x042fe20000010000 */
[----:B------:R-:W-:Y:S01]  /*f400*/  F2FP.F16.F32.PACK_AB R175, R186, R175 ;  /* 0x000000afbaaf723e */ /* 0x000fe200000000ff */
[----:B------:R-:W-:Y:S06]  /*f410*/  @!P0 BRA `(.L_x_2145) ;  /* 0x0000000000048947 */ /* 0x000fec0003800000 */
[----:B------:R-:W-:Y:S01]  /*f420*/  BPT.TRAP 0x1 ;  /* 0x000000040000795c */ /* 0x000fe20000300000 */
.L_x_2145:
[----:B------:R0:W1:Y:S01]  /*f430*/  SYNCS.PHASECHK.TRANS64.TRYWAIT P2, [R210+URZ+0x22850], R207 ;  /* 0x022850cfd20075a7 */ /* 0x000062000804017f */
[----:B------:R-:W-:Y:S05]  /*f440*/  @!P0 BRA `(.L_x_2146) ;  /* 0x0000000000048947 */ /* 0x000fea0003800000 */
[----:B------:R-:W-:Y:S01]  /*f450*/  BPT.TRAP 0x1 ;  /* 0x000000040000795c */ /* 0x000fe20000300000 */
.L_x_2146:
[----:B------:R-:W-:Y:S04]  /*f460*/  BSSY B0, `(.L_x_2147) ;  /* 0x0000004000007945 */ /* 0x000fe80003800000 */
[----:B-1----:R-:W-:Y:S05]  /*f470*/  @P2 BRA `(.L_x_2148) ;  /* 0x0000000000082947 */ /* 0x002fea0003800000 */
[----:B------:R-:W1:Y:S02]  /*f480*/  SYNCS.PHASECHK.TRANS64.TRYWAIT P2, [R210+URZ+0x22850], R207 ;  /* 0x022850cfd20075a7 */ /* 0x000e64000804017f */
[----:B-1----:R-:W-:Y:S05]  /*f490*/  @!P2 BRA `(.L_x_2149) ;  /* 0x00000104004ca947 */ /* 0x002fea0003800000 */
.L_x_2148:
[----:B------:R-:W-:Y:S05]  /*f4a0*/  BSYNC B0 ;  /* 0x0000000000007941 */ /* 0x000fea0003800000 */
.L_x_2147:
[----:B------:R-:W2:Y:S01]  /*f4b0*/  S2R R179, SR_TID.X ;  /* 0x0000000000b37919 */ /* 0x000ea20000002100 */
[----:B------:R-:W-:Y:S01]  /*f4c0*/  IMAD.MOV.U32 R11, RZ, RZ, 0x40000040 ;  /* 0x40000040ff0b7424 */ /* 0x000fe200078e00ff */
[----:B------:R-:W-:Y:S05]  /*f4d0*/  WARPSYNC.ALL ;  /* 0x0000000000007948 */ /* 0x000fea0003800000 */
[----:B------:R-:W-:Y:S01]  /*f4e0*/  R2UR UR7, R11 ;  /* 0x000000000b0772ca */ /* 0x000fe200000e0000 */
[----:B------:R-:W-:Y:S01]  /*f4f0*/  IMAD R10, R16, 0xc00, R20 ;  /* 0x00000c00100a7824 */ /* 0x000fe200078e0214 */
[----:B------:R-:W-:Y:S01]  /*f500*/  ISETP.GT.AND P2, PT, R5, R215, PT ;  /* 0x000000d70500720c */ /* 0x000fe20003f44270 */
[----:B01----:R-:W-:-:S02]  /*f510*/  @!P1 VIADD R210, R210, 0x22860 ;  /* 0x00022860d2d29836 */ /* 0x003fc40000000000 */
[----:B------:R-:W-:Y:S01]  /*f520*/  VIADD R5, R5, 0xffffffff ;  /* 0xffffffff05057836 */ /* 0x000fe20000000000 */
[----:B------:R-:W-:Y:S02]  /*f530*/  R2UR UR6, R10 ;  /* 0x000000000a0672ca */ /* 0x000fe400000e0000 */
[----:B------:R-:W-:Y:S02]  /*f540*/  @!P1 PRMT R210, RZ, 0x654, R210 ;  /* 0x00000654ffd29816 */ /* 0x000fe400000000d2 */
[----:B--2---:R-:W-:-:S05]  /*f550*/  SHF.R.U32.HI R179, RZ, 0x7, R179 ;  /* 0x00000007ffb37819 */ /* 0x004fca00000116b3 */
[----:B------:R-:W-:-:S05]  /*f560*/  VIADD R11, R179, 0x8 ;  /* 0x00000008b30b7836 */ /* 0x000fca0000000000 */
[----:B------:R0:W-:Y:S02]  /*f570*/  BAR.SYNC.DEFER_BLOCKING R11, 0x100 ;  /* 0x0004000b0000751d */ /* 0x0001e40000010000 */
[----:B0-----:R-:W-:-:S04]  /*f580*/  IMAD.MOV.U32 R11, RZ, RZ, 0x40000040 ;  /* 0x40000040ff0b7424 */ /* 0x001fc800078e00ff */
[----:B------:R-:W-:-:S06]  /*f590*/  WARPGROUP.ARRIVE ;  /* 0x00000000000079c5 */ /* 0x000fcc0000000000 */
[----:B------:R-:W-:Y:S03]  /*f5a0*/  HGMMA.64x256x16.F32 R24, R152, gdesc[UR4].tnspB, R24, gsb0 ;  /* 0x43e0000498187df0 */ /* 0x000fe60008000818 */
[----:B------:R-:W-:Y:S02]  /*f5b0*/  WARPGROUP.DEPBAR.LE gsb0, 0x0 ;  /* 0x00008000000079c5 */ /* 0x000fe40000010000 */
[----:B------:R-:W-:Y:S01]  /*f5c0*/  VIADD R152, R10, 0x80 ;  /* 0x000000800a987836 */ /* 0x000fe20000000000 */
[----:B------:R-:W-:Y:S01]  /*f5d0*/  MOV R153, 0x40000040 ;  /* 0x4000004000997802 */ /* 0x000fe20000000f00 */
[----:B------:R-:W-:-:S03]  /*f5e0*/  WARPGROUP.ARRIVE ;  /* 0x00000000000079c5 */ /* 0x000fc60000000000 */
[----:B------:R-:W-:Y:S01]  /*f5f0*/  R2UR UR6, R152 ;  /* 0x00000000980672ca */ /* 0x000fe200000e0000 */
[----:B------:R-:W-:Y:S01]  /*f600*/  VIADD R152, R10, 0x100 ;  /* 0x000001000a987836 */ /* 0x000fe20000000000 */
[----:B------:R-:W-:Y:S01]  /*f610*/  R2UR UR7, R153 ;  /* 0x00000000990772ca */ /* 0x000fe200000e0000 */
[----:B------:R-:W-:-:S15]  /*f620*/  IMAD.MOV.U32 R153, RZ, RZ, 0x40000040 ;  /* 0x40000040ff997424 */ /* 0x000fde00078e00ff */
        /* <DEDUP_REMOVED lines=12> */
[----:B------:R-:W-:Y:S02]  /*f6f0*/  IMAD.MOV.U32 R153, RZ, RZ, 0x40000040 ;  /* 0x40000040ff997424 */ /* 0x000fe400078e00ff */
        /* <DEDUP_REMOVED lines=11> */
[----:B------:R-:W-:Y:S01]  /*f7b0*/  R2UR UR6, R10 ;  /* 0x000000000a0672ca */ /* 0x000fe200000e0000 */
[----:B------:R-:W-:Y:S01]  /*f7c0*/  IMAD.MOV.U32 R10, RZ, RZ, R178 ;  /* 0x000000ffff0a7224 */ /* 0x000fe200078e00b2 */
[----:B------:R-:W-:Y:S01]  /*f7d0*/  R2UR UR7, R11 ;  /* 0x000000000b0772ca */ /* 0x000fe200000e0000 */
[----:B------:R-:W-:Y:S01]  /*f7e0*/  IMAD.MOV.U32 R11, RZ, RZ, R184 ;  /* 0x000000ffff0b7224 */ /* 0x000fe200078e00b8 */
[----:B------:R-:W-:Y:S02]  /*f7f0*/  WARPGROUP.DEPBAR.LE gsb0, 0x0 ;  /* 0x00008000000079c5 */ /* 0x000fe40000010000 */
[----:B------:R-:W-:-:S15]  /*f800*/  WARPGROUP.ARRIVE ;  /* 0x00000000000079c5 */ /* 0x000fde0000000000 */
[----:B------:R-:W-:-:S06]  /*f810*/  NOP ;  /* 0x0000000000007918 */ /* 0x000fcc0000000000 */
[----:B------:R-:W-:Y:S03]  /*f820*/  HGMMA.64x256x16.F32 R24, R172, gdesc[UR4].tnspB, R24, gsb0 ;  /* 0x43e00004ac187df0 */ /* 0x000fe60008000818 */
[----:B------:R-:W-:Y:S02]  /*f830*/  WARPGROUP.DEPBAR.LE gsb0, 0x0 ;  /* 0x00008000000079c5 */ /* 0x000fe40000010000 */
[----:B------:R0:W-:Y:S01]  /*f840*/  @!P1 SYNCS.ARRIVE.TRANS64.RED.A1T0 RZ, [R210+URZ], RZ ;  /* 0x000000ffd2ff99a7 */ /* 0x0001e2000810043f */
[----:B------:R-:W-:Y:S05]  /*f850*/  @P2 BRA `(.L_x_2150) ;  /* 0xffffffc800442947 */ /* 0x000fea000383ffff */
[----:B------:R-:W-:Y:S01]  /*f860*/  MOV R11, R184 ;  /* 0x000000b8000b7202 */ /* 0x000fe20000000f00 */
[----:B------:R-:W-:-:S07]  /*f870*/  IMAD.MOV.U32 R10, RZ, RZ, R178 ;  /* 0x000000ffff0a7224 */ /* 0x000fce00078e00b2 */
.L_x_2132:
[----:B------:R-:W1:Y:S01]  /*f880*/  LDC R226, c[0x0][0x9e4] ;  /* 0x00027900ffe27b82 */ /* 0x000e620000000800 */
[----:B------:R-:W-:Y:S01]  /*f890*/  IADD3 R152, R204, 0x80, -R205 ;  /* 0x00000080cc987810 */ /* 0x000fe20007ffe8cd */
[----:B------:R-:W-:Y:S01]  /*f8a0*/  ULDC UR4, c[0x0][0x9dc] ;  /* 0x0002770000047ab9 */ /* 0x000fe20000000800 */
[----:B------:R-:W-:-:S03]  /*f8b0*/  LOP3.LUT R2, R2, 0xffefffff, RZ, 0xc0, !PT ;  /* 0xffefffff02027812 */ /* 0x000fc600078ec0ff */
[----:B------:R-:W-:-:S04]  /*f8c0*/  IMAD R152, R209, 0x80, R152 ;  /* 0x00000080d1987824 */ /* 0x000fc800078e0298 */
[----:B------:R-:W-:Y:S01]  /*f8d0*/  VIADD R154, R152, -UR4 ;  /* 0x80000004989a7c36 */ /* 0x000fe20008000000 */
[----:B-1----:R-:W-:-:S13]  /*f8e0*/  ISETP.GE.AND P2, PT, R226, 0x1, PT ;  /* 0x00000001e200780c */ /* 0x002fda0003f46270 */
[----:B------:R-:W-:Y:S01]  /*f8f0*/  @P2 LOP3.LUT R2, R2, 0x100000, RZ, 0xfc, !PT ;  /* 0x0010000002022812 */ /* 0x000fe200078efcff */
[----:B------:R-:W-:Y:S06]  /*f900*/  @!P2 BRA `(.L_x_2151) ;  /* 0x000000000048a947 */ /* 0x000fec0003800000 */
[----:B------:R-:W-:Y:S01]  /*f910*/  IMAD.MOV.U32 R155, RZ, RZ, R152 ;  /* 0x000000ffff9b7224 */ /* 0x000fe200078e0098 */
[----:B------:R-:W-:Y:S04]  /*f920*/  BSSY B0, `(.L_x_2152) ;  /* 0x000000e000007945 */ /* 0x000fe80003800000 */
        /* <DEDUP_REMOVED lines=9> */
.L_x_2153:
[----:B------:R-:W-:-:S13]  /*f9c0*/  ISETP.NE.AND P2, PT, R226, 0x1, PT ;  /* 0x00000001e200780c */ /* 0x000fda0003f45270 */
[----:B------:R-:W1:Y:S02]  /*f9d0*/  @P2 LDC.64 R152, c[0x0][0x9e8] ;  /* 0x00027a00ff982b82 */ /* 0x000e640000000a00 */
[----:B-1----:R-:W-:-:S05]  /*f9e0*/  @P2 IMAD.HI.U32 R152, R155, R152, RZ ;  /* 0x000000989b982227 */ /* 0x002fca00078e00ff */
[----:B------:R-:W-:-:S07]  /*f9f0*/  @P2 SHF.R.U32.HI R155, RZ, R153, R152 ;  /* 0x00000099ff9b2219 */ /* 0x000fce0000011698 */
.L_x_2154:
[----:B------:R-:W-:Y:S05]  /*fa00*/  BSYNC B0 ;  /* 0x0000000000007941 */ /* 0x000fea0003800000 */
.L_x_2152:
[----:B------:R-:W-:-:S05]  /*fa10*/  IMAD R155, R155, R226, RZ ;  /* 0x000000e29b9b7224 */ /* 0x000fca00078e02ff */
[----:B------:R-:W-:-:S07]  /*fa20*/  VIMNMX R154, R154, R155, !PT ;  /* 0x0000009b9a9a7248 */ /* 0x000fce0007fe0100 */
.L_x_2151:
[----:B------:R-:W-:-:S04]  /*fa30*/  VIADD R154, R154, 0x5f ;  /* 0x0000005f9a9a7836 */ /* 0x000fc80000000000 */
[----:B------:R-:W-:-:S05]  /*fa40*/  IMAD.HI R154, R154, 0x2aaaaaab, RZ ;  /* 0x2aaaaaab9a9a7827 */ /* 0x000fca00078e02ff */
[----:B------:R-:W-:-:S04]  /*fa50*/  SHF.R.U32.HI R153, RZ, 0x1f, R154 ;  /* 0x0000001fff997819 */ /* 0x000fc8000001169a */
[----:B------:R-:W-:-:S04]  /*fa60*/  LEA.HI.SX32 R154, R154, R153, 0x1c ;  /* 0x000000999a9a7211 */ /* 0x000fc800078fe2ff */
[----:B------:R-:W-:-:S04]  /*fa70*/  VIMNMX R207, R219, R154, !PT ;  /* 0x0000009adbcf7248 */ /* 0x000fc80007fe0100 */
[----:B------:R-:W-:-:S13]  /*fa80*/  ISETP.GE.AND P2, PT, R5, R207, PT ;  /* 0x000000cf0500720c */ /* 0x000fda0003f46270 */
[----:B------:R-:W-:Y:S05]  /*fa90*/  @!P2 BRA `(.L_x_2155) ;  /* 0x00000024003ca947 */ /* 0x000fea0003800000 */
[----:B------:R-:W-:Y:S02]  /*faa0*/  IMAD.MOV.U32 R212, RZ, RZ, R11 ;  /* 0x000000ffffd47224 */ /* 0x000fe400078e000b */
[----:B------:R-:W-:Y:S02]  /*fab0*/  IMAD.MOV.U32 R213, RZ, RZ, R10 ;  /* 0x000000ffffd57224 */ /* 0x000fe400078e000a */
[----:B------:R-:W-:-:S07]  /*fac0*/  IMAD.MOV.U32 R209, RZ, RZ, R5 ;  /* 0x000000ffffd17224 */ /* 0x000fce00078e0005 */
.L_x_2165:
[----:B------:R-:W-:Y:S01]  /*fad0*/  VIADD R16, R16, 0x1 ;  /* 0x0000000110107836 */ /* 0x000fe20000000000 */
[----:B------:R-:W-:Y:S05]  /*fae0*/  YIELD ;  /* 0x0000000000007946 */ /* 0x000fea0003800000 */
[----:B------:R-:W-:Y:S01]  /*faf0*/  ISETP.NE.AND P3, PT, R16, 0x2, PT ;  /* 0x000000021000780c */ /* 0x000fe20003f65270 */
[----:B------:R-:W-:Y:S02]  /*fb00*/  IMAD.MOV.U32 R10, RZ, RZ, R209 ;  /* 0x000000ffff0a7224 */ /* 0x000fe400078e00d1 */
[----:B------:R-:W-:Y:S01]  /*fb10*/  VIADD R209, R209, 0xffffffff ;  /* 0xffffffffd1d17836 */ /* 0x000fe20000000000 */
[----:B-1----:R-:W-:-:S02]  /*fb20*/  SEL R5, RZ, 0x1, P3 ;  /* 0x00000001ff057807 */ /* 0x002fc40001800000 */
[----:B------:R-:W-:Y:S02]  /*fb30*/  ISETP.GT.AND P2, PT, R10, R207, PT ;  /* 0x000000cf0a00720c */ /* 0x000fe40003f44270 */
[----:B------:R-:W-:Y:S02]  /*fb40*/  LOP3.LUT R200, R200, R5, RZ, 0x3c, !PT ;  /* 0x00000005c8c87212 */ /* 0x000fe400078e3cff */
[----:B------:R-:W-:Y:S01]  /*fb50*/  SEL R16, R16, RZ, P3 ;  /* 0x000000ff10107207 */ /* 0x000fe20001800000 */
[----:B------:R-:W-:Y:S08]  /*fb60*/  @!P0 BRA `(.L_x_2156) ;  /* 0x0000000000048947 */ /* 0x000ff00003800000 */
[----:B------:R-:W-:Y:S01]  /*fb70*/  BPT.TRAP 0x1 ;  /* 0x000000040000795c */ /* 0x000fe20000300000 */
.L_x_2156:
[----:B------:R-:W-:Y:S01]  /*fb80*/  IMAD R5, R16, 0x8, R17 ;  /* 0x0000000810057824 */ /* 0x000fe200078e0211 */
[----:B------:R-:W-:-:S04]  /*fb90*/  SHF.L.U32 R208, R200, 0x1f, RZ ;  /* 0x0000001fc8d07819 */ /* 0x000fc800000006ff */
[----:B------:R1:W2:Y:S01]  /*fba0*/  SYNCS.PHASECHK.TRANS64.TRYWAIT P3, [R5+URZ+0x22830], R208 ;  /* 0x022830d0050075a7 */ /* 0x0002a2000806017f */
[----:B------:R-:W-:Y:S05]  /*fbb0*/  @!P0 BRA `(.L_x_2157) ;  /* 0x0000000000048947 */ /* 0x000fea0003800000 */
[----:B------:R-:W-:Y:S01]  /*fbc0*/  BPT.TRAP 0x1 ;  /* 0x000000040000795c */ /* 0x000fe20000300000 */
.L_x_2157:
[----:B------:R-:W-:Y:S01]  /*fbd0*/  IMAD R10, R16, 0x300, R21 ;  /* 0x00000300100a7824 */ /* 0x000fe200078e0215 */
[----:B------:R-:W-:Y:S01]  /*fbe0*/  MOV R11, 0x40000040 ;  /* 0x40000040000b7802 */ /* 0x000fe20000000f00 */
[----:B--2---:R-:W-:Y:S06]  /*fbf0*/  @P3 BRA `(.L_x_2158) ;  /* 0x0000000000083947 */ /* 0x004fec0003800000 */
[----:B------:R-:W2:Y:S02]  /*fc00*/  SYNCS.PHASECHK.TRANS64.TRYWAIT P3, [R5+URZ+0x22830], R208 ;  /* 0x022830d0050075a7 */ /* 0x000ea4000806017f */
[----:B--2---:R-:W-:Y:S05]  /*fc10*/  @!P3 BRA `(.L_x_2159) ;  /* 0x000000fc0080b947 */ /* 0x004fea0003800000 */
.L_x_2158:
[----:B------:R-:W-:Y:S05]  /*fc20*/  WARPSYNC.ALL ;  /* 0x0000000000007948 */ /* 0x000fea0003800000 */
[C---:B------:R-:W-:Y:S01]  /*fc30*/  R2UR UR6, R10.reuse ;  /* 0x000000000a0672ca */ /* 0x040fe200000e0000 */
[----:B------:R-:W-:Y:S01]  /*fc40*/  WARPGROUP.ARRIVE ;  /* 0x00000000000079c5 */ /* 0x000fe20000000000 */
[----:B------:R-:W-:Y:S01]  /*fc50*/  R2UR UR7, R11 ;  /* 0x000000000b0772ca */ /* 0x000fe200000e0000 */
[----:B0-----:R-:W-:Y:S01]  /*fc60*/  VIADD R210, R10, 0x2 ;  /* 0x000000020ad27836 */ /* 0x001fe20000000000 */
[----:B------:R-:W-:Y:S01]  /*fc70*/  R2UR UR4, R6 ;  /* 0x00000000060472ca */ /* 0x000fe200000e0000 */
[----:B------:R-:W-:Y:S01]  /*fc80*/  IMAD.MOV.U32 R211, RZ, RZ, 0x40000040 ;  /* 0x40000040ffd37424 */ /* 0x000fe200078e00ff */
[----:B------:R-:W-:Y:S01]  /*fc90*/  R2UR UR5, R7 ;  /* 0x00000000070572ca */ /* 0x000fe200000e0000 */
[----:B------:R-:W-:Y:S01]  /*fca0*/  IMAD.MOV.U32 R11, RZ, RZ, 0x40000040 ;  /* 0x40000040ff0b7424 */ /* 0x000fe200078e00ff */
[----:B------:R-:W0:Y:S11]  /*fcb0*/  S2R R225, SR_TID.X ;  /* 0x0000000000e17919 */ /* 0x000e360000002100 */
[----:B------:R-:W-:Y:S01]  /*fcc0*/  HGMMA.64x96x16.F32 R152, gdesc[UR4], RZ, !UPT, gsb0 ;  /* 0x01600000049879f0 */ /* 0x000fe2000c0008ff */
[----:B------:R-:W-:Y:S01]  /*fcd0*/  R2UR UR6, R210 ;  /* 0x00000000d20672ca */ /* 0x000fe200000e0000 */
[----:B------:R-:W-:Y:S01]  /*fce0*/  VIADD R210, R10, 0x4 ;  /* 0x000000040ad27836 */ /* 0x000fe20000000000 */
[----:B------:R-:W-:Y:S01]  /*fcf0*/  R2UR UR7, R211 ;  /* 0x00000000d30772ca */ /* 0x000fe200000e0000 */
[----:B------:R-:W-:Y:S01]  /*fd00*/  IMAD.MOV.U32 R211, RZ, RZ, 0x40000040 ;  /* 0x40000040ffd37424 */ /* 0x000fe200078e00ff */
[----:B------:R-:W-:Y:S01]  /*fd10*/  R2UR UR4, R14 ;  /* 0x000000000e0472ca */ /* 0x000fe200000e0000 */
[----:B------:R-:W-:Y:S01]  /*fd20*/  VIADD R10, R10, 0x6 ;  /* 0x000000060a0a7836 */ /* 0x000fe20000000000 */
[----:B------:R-:W-:-:S02]  /*fd30*/  R2UR UR5, R15 ;  /* 0x000000000f0572ca */ /* 0x000fc400000e0000 */
[----:B0-----:R-:W-:Y:S01]  /*fd40*/  SHF.R.U32.HI R225, RZ, 0x7, R225 ;  /* 0x00000007ffe17819 */ /* 0x001fe200000116e1 */
[----:B------:R-:W-:Y:S02]  /*fd50*/  WARPGROUP.DEPBAR.LE gsb0, 0x0 ;  /* 0x00008000000079c5 */ /* 0x000fe40000010000 */
[----:B------:R-:W-:-:S08]  /*fd60*/  WARPGROUP.ARRIVE ;  /* 0x00000000000079c5 */ /* 0x000fd00000000000 */
        /* <DEDUP_REMOVED lines=73> */
[----:B---3--:R-:W-:Y:S01]  /*10200*/  FMNMX.FTZ R177, R159, R10, !PT ;  /* 0x0000000a9fb17209 */ /* 0x008fe20007810000 */
[----:B------:R-:W-:Y:S01]  /*10210*/  FMUL.FTZ R197, R198, UR38 ;  /* 0x00000026c6c57c20 */ /* 0x000fe20008410000 */
[----:B------:R-:W-:-:S05]  /*10220*/  FMUL.FTZ R199, R199, UR38 ;  /* 0x00000026c7c77c20 */ /* 0x000fca0008410000 */
[----:B------:R-:W3:Y:S01]  /*10230*/  MUFU.TANH R164, R164 ;  /* 0x000000a400a47308 */ /* 0x000ee20000002400 */
[----:B----4-:R-:W-:-:S07]  /*10240*/  FMNMX.FTZ R10, R160, R177, !PT ;  /* 0x000000b1a00a7209 */ /* 0x010fce0007810000 */
[----:B------:R-:W4:Y:S01]  /*10250*/  MUFU.TANH R167, R167 ;  /* 0x000000a700a77308 */ /* 0x000f220000002400 */
[----:B0-----:R-:W-:-:S07]  /*10260*/  FMNMX.FTZ R177, R163, R10, !PT ;  /* 0x0000000aa3b17209 */ /* 0x001fce0007810000 */
[----:B------:R-:W0:Y:S01]  /*10270*/  MUFU.TANH R168, R168 ;  /* 0x000000a800a87308 */ /* 0x000e220000002400 */
[----:B---3--:R-:W-:-:S07]  /*10280*/  FMNMX.FTZ R10, R164, R177, !PT ;  /* 0x000000b1a40a7209 */ /* 0x008fce0007810000 */
        /* <DEDUP_REMOVED lines=31> */
[----:B----4-:R-:W-:-:S05]  /*10480*/  FMNMX.FTZ R10, R196, R177, !PT ;  /* 0x000000b1c40a7209 */ /* 0x010fca0007810000 */
[----:B------:R-:W4:Y:S02]  /*10490*/  SHFL.BFLY PT, R177, R10, 0x2, 0x1f ;  /* 0x0c401f000ab17f89 */ /* 0x000f2400000e0000 */
[----:B------:R-:W5:Y:S08]  /*104a0*/  MUFU.TANH R157, R157 ;  /* 0x0000009d009d7308 */ /* 0x000f700000002400 */
[----:B------:R-:W1:Y:S08]  /*104b0*/  MUFU.TANH R158, R158 ;  /* 0x0000009e009e7308 */ /* 0x000e700000002400 */
[----:B------:R-:W2:Y:S01]  /*104c0*/  MUFU.TANH R161, R161 ;  /* 0x000000a100a17308 */ /* 0x000ea20000002400 */
[----:B----4-:R-:W-:-:S07]  /*104d0*/  FMNMX.FTZ R10, R10, R177, !PT ;  /* 0x000000b10a0a7209 */ /* 0x010fce0007810000 */
[----:B------:R-:W4:Y:S01]  /*104e0*/  MUFU.TANH R162, R162 ;  /* 0x000000a200a27308 */ /* 0x000f220000002400 */
[----:B------:R-:W0:Y:S07]  /*104f0*/  SHFL.BFLY PT, R177, R10, 0x1, 0x1f ;  /* 0x0c201f000ab17f89 */ /* 0x000e2e00000e0000 */
[----:B------:R-:W4:Y:S08]  /*10500*/  MUFU.TANH R165, R165 ;  /* 0x000000a500a57308 */ /* 0x000f300000002400 */
[----:B------:R-:W4:Y:S08]  /*10510*/  MUFU.TANH R166, R166 ;  /* 0x000000a600a67308 */ /* 0x000f300000002400 */
[----:B------:R-:W4:Y:S01]  /*10520*/  MUFU.TANH R169, R169 ;  /* 0x000000a900a97308 */ /* 0x000f220000002400 */
[----:B0-----:R-:W-:Y:S01]  /*10530*/  FMNMX.FTZ R10, R10, R177, !PT ;  /* 0x000000b10a0a7209 */ /* 0x001fe20007810000 */
[----:B------:R-:W-:-:S04]  /*10540*/  IMAD.U32 R177, RZ, RZ, UR43 ;  /* 0x0000002bffb17e24 */ /* 0x000fc8000f8e00ff */
[CC--:B------:R-:W-:Y:S02]  /*10550*/  FMUL.FTZ R214, R10.reuse, R177.reuse ;  /* 0x000000b10ad67220 */ /* 0x0c0fe40000410000 */
[----:B------:R-:W0:Y:S01]  /*10560*/  MUFU.TANH R170, R170 ;  /* 0x000000aa00aa7308 */ /* 0x000e220000002400 */
[----:B------:R-:W-:Y:S01]  /*10570*/  FADD.FTZ R198, -R10, R213 ;  /* 0x000000d50ac67221 */ /* 0x000fe20000010100 */
[-CC-:B------:R-:W-:Y:S01]  /*10580*/  FFMA.FTZ R211, R11, R177.reuse, -R214.reuse ;  /* 0x000000b10bd37223 */ /* 0x180fe200000108d6 */
[----:B------:R-:W-:Y:S02]  /*10590*/  FMNMX.FTZ R11, R153, R212, !PT ;  /* 0x000000d4990b7209 */ /* 0x000fe40007810000 */
[-C--:B------:R-:W-:Y:S01]  /*105a0*/  FMUL.FTZ R198, R198, R177.reuse ;  /* 0x000000b1c6c67220 */ /* 0x080fe20000410000 */
[-CC-:B------:R-:W-:Y:S01]  /*105b0*/  FFMA.FTZ R213, R176, R177.reuse, -R214.reuse ;  /* 0x000000b1b0d57223 */ /* 0x180fe200000108d6 */
[--C-:B------:R-:W-:Y:S01]  /*105c0*/  FFMA.FTZ R152, R152, R177, -R214.reuse ;  /* 0x000000b198987223 */ /* 0x100fe200000108d6 */
[----:B---3--:R-:W-:Y:S01]  /*105d0*/  FMNMX.FTZ R11, R154, R11, !PT ;  /* 0x0000000b9a0b7209 */ /* 0x008fe20007810000 */
[----:B------:R-:W3:Y:S01]  /*105e0*/  MUFU.TANH R173, R173 ;  /* 0x000000ad00ad7308 */ /* 0x000ee20000002400 */
[-CC-:B------:R-:W-:Y:S01]  /*105f0*/  FFMA.FTZ R155, R155, R177.reuse, -R214.reuse ;  /* 0x000000b19b9b7223 */ /* 0x180fe200000108d6 */
[--C-:B------:R-:W-:Y:S01]  /*10600*/  FFMA.FTZ R156, R156, R177, -R214.reuse ;  /* 0x000000b19c9c7223 */ /* 0x100fe200000108d6 */
[----:B-----5:R-:W-:Y:S01]  /*10610*/  FMNMX.FTZ R11, R157, R11, !PT ;  /* 0x0000000b9d0b7209 */ /* 0x020fe20007810000 */
[-CC-:B------:R-:W-:Y:S01]  /*10620*/  FFMA.FTZ R159, R159, R177.reuse, -R214.reuse ;  /* 0x000000b19f9f7223 */ /* 0x180fe200000108d6 */
[-CC-:B------:R-:W-:Y:S01]  /*10630*/  FFMA.FTZ R160, R160, R177.reuse, -R214.reuse ;  /* 0x000000b1a0a07223 */ /* 0x180fe200000108d6 */
[--C-:B------:R-:W-:Y:S01]  /*10640*/  FFMA.FTZ R163, R163, R177, -R214.reuse ;  /* 0x000000b1a3a37223 */ /* 0x100fe200000108d6 */
[----:B-1----:R-:W-:Y:S01]  /*10650*/  FMNMX.FTZ R11, R158, R11, !PT ;  /* 0x0000000b9e0b7209 */ /* 0x002fe20007810000 */
[----:B------:R-:W1:Y:S01]  /*10660*/  MUFU.TANH R175, R175 ;  /* 0x000000af00af7308 */ /* 0x000e620000002400 */
[-CC-:B------:R-:W-:Y:S01]  /*10670*/  FFMA.FTZ R164, R164, R177.reuse, -R214.reuse ;  /* 0x000000b1a4a47223 */ /* 0x180fe200000108d6 */
[--C-:B------:R-:W-:Y:S01]  /*10680*/  FFMA.FTZ R167, R167, R177, -R214.reuse ;  /* 0x000000b1a7a77223 */ /* 0x100fe200000108d6 */
[----:B--2---:R-:W-:Y:S01]  /*10690*/  FMNMX.FTZ R11, R161, R11, !PT ;  /* 0x0000000ba10b7209 */ /* 0x004fe20007810000 */
[-CC-:B------:R-:W-:Y:S01]  /*106a0*/  FFMA.FTZ R168, R168, R177.reuse, -R214.reuse ;  /* 0x000000b1a8a87223 */ /* 0x180fe200000108d6 */
[-CC-:B------:R-:W-:Y:S01]  /*106b0*/  FFMA.FTZ R171, R171, R177.reuse, -R214.reuse ;  /* 0x000000b1abab7223 */ /* 0x180fe200000108d6 */
[--C-:B------:R-:W-:Y:S01]  /*106c0*/  FFMA.FTZ R172, R172, R177, -R214.reuse ;  /* 0x000000b1acac7223 */ /* 0x100fe200000108d6 */
[----:B----4-:R-:W-:Y:S01]  /*106d0*/  FMNMX.FTZ R11, R162, R11, !PT ;  /* 0x0000000ba20b7209 */ /* 0x010fe20007810000 */
[----:B------:R-:W2:Y:S01]  /*106e0*/  MUFU.TANH R178, R178 ;  /* 0x000000b200b27308 */ /* 0x000ea20000002400 */
[-CC-:B------:R-:W-:Y:S01]  /*106f0*/  FFMA.FTZ R174, R174, R177.reuse, -R214.reuse ;  /* 0x000000b1aeae7223 */ /* 0x180fe200000108d6 */
[--C-:B------:R-:W-:Y:S01]  /*10700*/  FFMA.FTZ R180, R180, R177, -R214.reuse ;  /* 0x000000b1b4b47223 */ /* 0x100fe200000108d6 */
[----:B------:R-:W-:Y:S01]  /*10710*/  FMNMX.FTZ R11, R165, R11, !PT ;  /* 0x0000000ba50b7209 */ /* 0x000fe20007810000 */
[-CC-:B------:R-:W-:Y:S01]  /*10720*/  FFMA.FTZ R181, R181, R177.reuse, -R214.reuse ;  /* 0x000000b1b5b57223 */ /* 0x180fe200000108d6 */
[-CC-:B------:R-:W-:Y:S01]  /*10730*/  FFMA.FTZ R184, R184, R177.reuse, -R214.reuse ;  /* 0x000000b1b8b87223 */ /* 0x180fe200000108d6 */
[--C-:B------:R-:W-:Y:S01]  /*10740*/  FFMA.FTZ R185, R185, R177, -R214.reuse ;  /* 0x000000b1b9b97223 */ /* 0x100fe200000108d6 */
[----:B------:R-:W-:Y:S01]  /*10750*/  FMNMX.FTZ R11, R166, R11, !PT ;  /* 0x0000000ba60b7209 */ /* 0x000fe20007810000 */
[----:B------:R-:W4:Y:S01]  /*10760*/  MUFU.TANH R179, R179 ;  /* 0x000000b300b37308 */ /* 0x000f220000002400 */
[-CC-:B------:R-:W-:Y:S01]  /*10770*/  FFMA.FTZ R188, R188, R177.reuse, -R214.reuse ;  /* 0x000000b1bcbc7223 */ /* 0x180fe200000108d6 */
[--C-:B------:R-:W-:Y:S01]  /*10780*/  FFMA.FTZ R189, R189, R177, -R214.reuse ;  /* 0x000000b1bdbd7223 */ /* 0x100fe200000108d6 */
[----:B------:R-:W-:Y:S01]  /*10790*/  FMNMX.FTZ R11, R169, R11, !PT ;  /* 0x0000000ba90b7209 */ /* 0x000fe20007810000 */
[-CC-:B------:R-:W-:Y:S01]  /*107a0*/  FFMA.FTZ R192, R192, R177.reuse, -R214.reuse ;  /* 0x000000b1c0c07223 */ /* 0x180fe200000108d6 */
[-CC-:B------:R-:W-:Y:S01]  /*107b0*/  FFMA.FTZ R210, R210, R177.reuse, -R214.reuse ;  /* 0x000000b1d2d27223 */ /* 0x180fe200000108d6 */
[--C-:B------:R-:W-:Y:S01]  /*107c0*/  FFMA.FTZ R193, R193, R177, -R214.reuse ;  /* 0x000000b1c1c17223 */ /* 0x100fe200000108d6 */
[----:B0-----:R-:W-:Y:S01]  /*107d0*/  FMNMX.FTZ R11, R170, R11, !PT ;  /* 0x0000000baa0b7209 */ /* 0x001fe20007810000 */
[----:B------:R-:W0:Y:S01]  /*107e0*/  MUFU.TANH R182, R182 ;  /* 0x000000b600b67308 */ /* 0x000e220000002400 */
[----:B------:R-:W-:-:S02]  /*107f0*/  FFMA.FTZ R196, R196, R177, -R214 ;  /* 0x000000b1c4c47223 */ /* 0x000fc400000108d6 */
[----:B---3--:R-:W-:-:S04]  /*10800*/  FMNMX.FTZ R11, R173, R11, !PT ;  /* 0x0000000bad0b7209 */ /* 0x008fc80007810000 */
[----:B-1----:R-:W-:Y:S01]  /*10810*/  FMNMX.FTZ R11, R175, R11, !PT ;  /* 0x0000000baf0b7209 */ /* 0x002fe20007810000 */
[----:B------:R-:W1:Y:S03]  /*10820*/  MUFU.TANH R183, R183 ;  /* 0x000000b700b77308 */ /* 0x000e660000002400 */
[----:B--2---:R-:W-:-:S04]  /*10830*/  FMNMX.FTZ R11, R178, R11, !PT ;  /* 0x0000000bb20b7209 */ /* 0x004fc80007810000 */
[----:B----4-:R-:W-:Y:S01]  /*10840*/  FMNMX.FTZ R11, R179, R11, !PT ;  /* 0x0000000bb30b7209 */ /* 0x010fe20007810000 */
[----:B------:R-:W2:Y:S03]  /*10850*/  MUFU.TANH R186, R186 ;  /* 0x000000ba00ba7308 */ /* 0x000ea60000002400 */
[----:B0-----:R-:W-:-:S05]  /*10860*/  FMNMX.FTZ R11, R182, R11, !PT ;  /* 0x0000000bb60b7209 */ /* 0x001fca0007810000 */
        /* <DEDUP_REMOVED lines=14> */
[----:B------:R-:W1:Y:S01]  /*10950*/  MUFU.EX2 R198, R198 ;  /* 0x000000c600c67308 */ /* 0x000e620000000800 */
[----:B--2---:R-:W-:-:S07]  /*10960*/  FMNMX.FTZ R11, R197, R11, !PT ;  /* 0x0000000bc50b7209 */ /* 0x004fce0007810000 */
[----:B------:R-:W2:Y:S01]  /*10970*/  MUFU.EX2 R211, R211 ;  /* 0x000000d300d37308 */ /* 0x000ea20000000800 */
[----:B0-----:R-:W-:-:S05]  /*10980*/  FMNMX.FTZ R11, R199, R11, !PT ;  /* 0x0000000bc70b7209 */ /* 0x001fca0007810000 */
[----:B------:R-:W0:Y:S02]  /*10990*/  SHFL.BFLY PT, R215, R11, 0x2, 0x1f ;  /* 0x0c401f000bd77f89 */ /* 0x000e2400000e0000 */
[----:B------:R-:W3:Y:S01]  /*109a0*/  MUFU.EX2 R152, R152 ;  /* 0x0000009800987308 */ /* 0x000ee20000000800 */
[-C--:B-1----:R-:W-:Y:S01]  /*109b0*/  FMUL.FTZ R24, R24, R198.reuse ;  /* 0x000000c618187220 */ /* 0x082fe20000410000 */
[-C--:B------:R-:W-:Y:S01]  /*109c0*/  FMUL.FTZ R25, R25, R198.reuse ;  /* 0x000000c619197220 */ /* 0x080fe20000410000 */
[-C--:B------:R-:W-:Y:S01]  /*109d0*/  FMUL.FTZ R28, R28, R198.reuse ;  /* 0x000000c61c1c7220 */ /* 0x080fe20000410000 */
[-C--:B------:R-:W-:Y:S01]  /*109e0*/  FMUL.FTZ R29, R29, R198.reuse ;  /* 0x000000c61d1d7220 */ /* 0x080fe20000410000 */
[-C--:B------:R-:W-:Y:S01]  /*109f0*/  FMUL.FTZ R32, R32, R198.reuse ;  /* 0x000000c620207220 */ /* 0x080fe20000410000 */
[-C--:B------:R-:W-:Y:S01]  /*10a00*/  FMUL.FTZ R33, R33, R198.reuse ;  /* 0x000000c621217220 */ /* 0x080fe20000410000 */
[----:B------:R-:W-:Y:S01]  /*10a10*/  FMUL.FTZ R36, R36, R198 ;  /* 0x000000c624247220 */ /* 0x000fe20000410000 */
        /* <DEDUP_REMOVED lines=9> */
[C---:B---3--:R-:W-:Y:S01]  /*10ab0*/  FADD.FTZ R4, R152.reuse, R4 ;  /* 0x0000000498047221 */ /* 0x048fe20000010000 */
[----:B------:R-:W-:Y:S01]  /*10ac0*/  F2FP.F16.F32.PACK_AB R152, R152, R211 ;  /* 0x000000d39898723e */ /* 0x000fe200000000ff */
[-C--:B------:R-:W-:Y:S01]  /*10ad0*/  FMUL.FTZ R49, R49, R198.reuse ;  /* 0x000000c631317220 */ /* 0x080fe20000410000 */
[-C--:B------:R-:W-:Y:S01]  /*10ae0*/  FMUL.FTZ R52, R52, R198.reuse ;  /* 0x000000c634347220 */ /* 0x080fe20000410000 */
[-C--:B------:R-:W-:Y:S01]  /*10af0*/  FMUL.FTZ R53, R53, R198.reuse ;  /* 0x000000c635357220 */ /* 0x080fe20000410000 */
[----:B0-----:R-:W-:Y:S01]  /*10b00*/  FMNMX.FTZ R11, R11, R215, !PT ;  /* 0x000000d70b0b7209 */ /* 0x001fe20007810000 */
[-C--:B------:R-:W-:Y:S01]  /*10b10*/  FMUL.FTZ R56, R56, R198.reuse ;  /* 0x000000c638387220 */ /* 0x080fe20000410000 */
[----:B------:R-:W0:Y:S01]  /*10b20*/  MUFU.EX2 R159, R159 ;  /* 0x0000009f009f7308 */ /* 0x000e220000000800 */
[----:B-1----:R-:W-:Y:S01]  /*10b30*/  FADD.FTZ R4, R155, R4 ;  /* 0x000000049b047221 */ /* 0x002fe20000010000 */
[-C--:B------:R-:W-:Y:S01]  /*10b40*/  FMUL.FTZ R57, R57, R198.reuse ;  /* 0x000000c639397220 */ /* 0x080fe20000410000 */
[----:B------:R-:W1:Y:S01]  /*10b50*/  SHFL.BFLY PT, R176, R11, 0x1, 0x1f ;  /* 0x0c201f000bb07f89 */ /* 0x000e6200000e0000 */
        /* <DEDUP_REMOVED lines=21> */
[----:B---3--:R-:W-:Y:S01]  /*10cb0*/  FADD.FTZ R4, R160, R211 ;  /* 0x000000d3a0047221 */ /* 0x008fe20000010000 */
[----:B------:R-:W-:Y:S01]  /*10cc0*/  FMUL.FTZ R92, R92, R198 ;  /* 0x000000c65c5c7220 */ /* 0x000fe20000410000 */
[----:B-1----:R-:W-:Y:S01]  /*10cd0*/  FMNMX.FTZ R11, R11, R176, !PT ;  /* 0x000000b00b0b7209 */ /* 0x002fe20007810000 */
[-C--:B------:R-:W-:Y:S01]  /*10ce0*/  FMUL.FTZ R93, R93, R198.reuse ;  /* 0x000000c65d5d7220 */ /* 0x080fe20000410000 */
[-C--:B------:R-:W-:Y:S01]  /*10cf0*/  FMUL.FTZ R96, R96, R198.reuse ;  /* 0x000000c660607220 */ /* 0x080fe20000410000 */
[-C--:B------:R-:W-:Y:S01]  /*10d00*/  FMUL.FTZ R97, R97, R198.reuse ;  /* 0x000000c661617220 */ /* 0x080fe20000410000 */
[-C--:B------:R-:W-:Y:S01]  /*10d10*/  FMUL.FTZ R100, R100, R198.reuse ;  /* 0x000000c664647220 */ /* 0x080fe20000410000 */
[----:B------:R-:W-:Y:S01]  /*10d20*/  FADD.FTZ R176, -R11, R212 ;  /* 0x000000d40bb07221 */ /* 0x000fe20000010100 */
        /* <DEDUP_REMOVED lines=8> */
[-CC-:B------:R-:W-:Y:S01]  /*10db0*/  FFMA.FTZ R214, R154, R177.reuse, -R176.reuse ;  /* 0x000000b19ad67223 */ /* 0x180fe200000108b0 */
[-CC-:B------:R-:W-:Y:S01]  /*10dc0*/  FFMA.FTZ R154, R178, R177.reuse, -R176.reuse ;  /* 0x000000b1b29a7223 */ /* 0x180fe200000108b0 */
        /* <DEDUP_REMOVED lines=36> */
[----:B------:R-:W-:Y:S01]  /*11010*/  FFMA.FTZ R187, R187, R177, -R176 ;  /* 0x000000b1bbbb7223 */ /* 0x000fe200000108b0 */
[----:B------:R-:W4:Y:S01]  /*11020*/  MUFU.EX2 R172, R172 ;  /* 0x000000ac00ac7308 */ /* 0x000f220000000800 */
[----:B-----5:R-:W-:Y:S01]  /*11030*/  F2FP.F16.F32.PACK_AB R154, R156, R155 ;  /* 0x0000009b9c9a723e */ /* 0x020fe200000000ff */
[----:B--2---:R-:W-:Y:S01]  /*11040*/  FADD.FTZ R155, R163, R4 ;  /* 0x00000004a39b7221 */ /* 0x004fe20000010000 */
[-CC-:B------:R-:W-:Y:S01]  /*11050*/  FFMA.FTZ R190, R190, R177.reuse, -R176.reuse ;  /* 0x000000b1bebe7223 */ /* 0x180fe200000108b0 */
[-CC-:B------:R-:W-:Y:S01]  /*11060*/  FFMA.FTZ R191, R191, R177.reuse, -R176.reuse ;  /* 0x000000b1bfbf7223 */ /* 0x180fe200000108b0 */
[-CC-:B------:R-:W-:Y:S01]  /*11070*/  FFMA.FTZ R194, R194, R177.reuse, -R176.reuse ;  /* 0x000000b1c2c27223 */ /* 0x180fe200000108b0 */
[----:B0-----:R-:W-:Y:S01]  /*11080*/  FADD.FTZ R4, R164, R155 ;  /* 0x0000009ba4047221 */ /* 0x001fe20000010000 */
[-CC-:B------:R-:W-:Y:S01]  /*11090*/  FFMA.FTZ R195, R195, R177.reuse, -R176.reuse ;  /* 0x000000b1c3c37223 */ /* 0x180fe200000108b0 */
[----:B------:R-:W0:Y:S01]  /*110a0*/  MUFU.EX2 R174, R174 ;  /* 0x000000ae00ae7308 */ /* 0x000e220000000800 */
[-C--:B------:R-:W-:Y:S01]  /*110b0*/  FFMA.FTZ R197, R197, R177.reuse, -R176 ;  /* 0x000000b1c5c57223 */ /* 0x080fe200000108b0 */
[----:B-1----:R-:W-:Y:S01]  /*110c0*/  FADD.FTZ R155, R167, R4 ;  /* 0x00000004a79b7221 */ /* 0x002fe20000010000 */
[----:B------:R-:W-:Y:S01]  /*110d0*/  FFMA.FTZ R199, R199, R177, -R176 ;  /* 0x000000b1c7c77223 */ /* 0x000fe200000108b0 */
[----:B------:R-:W-:-:S02]  /*110e0*/  F2FP.F16.F32.PACK_AB R156, R160, R159 ;  /* 0x0000009fa09c723e */ /* 0x000fc400000000ff */
[C---:B---3--:R-:W-:Y:S01]  /*110f0*/  FADD.FTZ R4, R168.reuse, R155 ;  /* 0x0000009ba8047221 */ /* 0x048fe20000010000 */
[----:B------:R-:W-:Y:S01]  /*11100*/  F2FP.F16.F32.PACK_AB R160, R168, R167 ;  /* 0x000000a7a8a0723e */ /* 0x000fe200000000ff */
[----:B------:R-:W1:Y:S02]  /*11110*/  MUFU.EX2 R213, R213 ;  /* 0x000000d500d57308 */ /* 0x000e640000000800 */
[----:B----4-:R-:W-:-:S04]  /*11120*/  FADD.FTZ R155, R171, R4 ;  /* 0x00000004ab9b7221 */ /* 0x010fc80000010000 */
[----:B------:R-:W-:Y:S02]  /*11130*/  FADD.FTZ R155, R172, R155 ;  /* 0x0000009bac9b7221 */ /* 0x000fe40000010000 */
[----:B------:R-:W-:Y:S02]  /*11140*/  MUFU.EX2 R212, R196 ;  /* 0x000000c400d47308 */ /* 0x000fe40000000800 */
[----:B0-----:R-:W-:-:S06]  /*11150*/  FADD.FTZ R4, R174, R155 ;  /* 0x0000009bae047221 */ /* 0x001fcc0000010000 */
[----:B------:R0:W2:Y:S01]  /*11160*/  MUFU.EX2 R196, R223 ;  /* 0x000000df00c47308 */ /* 0x0000a20000000800 */
[----:B-1----:R-:W-:-:S07]  /*11170*/  FADD.FTZ R155, R213, R4 ;  /* 0x00000004d59b7221 */ /* 0x002fce0000010000 */
[----:B------:R-:W1:Y:S01]  /*11180*/  MUFU.EX2 R153, R153 ;  /* 0x0000009900997308 */ /* 0x000e620000000800 */
[-CC-:B0-----:R-:W-:Y:S01]  /*11190*/  FFMA.FTZ R223, R162, R177.reuse, -R176.reuse ;  /* 0x000000b1a2df7223 */ /* 0x181fe200000108b0 */
[----:B------:R-:W-:Y:S01]  /*111a0*/  FFMA.FTZ R162, R175, R177, -R176 ;  /* 0x000000b1afa27223 */ /* 0x000fe200000108b0 */
[----:B------:R-:W-:-:S05]  /*111b0*/  IADD3 R176, -R225, 0xb, RZ ;  /* 0x0000000be1b07810 */ /* 0x000fca0007ffe1ff */
[----:B------:R-:W0:Y:S01]  /*111c0*/  MUFU.EX2 R180, R180 ;  /* 0x000000b400b47308 */ /* 0x000e220000000800 */
        /* <DEDUP_REMOVED lines=8> */
[----:B-1----:R-:W-:Y:S01]  /*11250*/  FFMA.FTZ R3, R196, R3, R153 ;  /* 0x00000003c4037223 */ /* 0x002fe20000010099 */
        /* <DEDUP_REMOVED lines=31> */
[----:B--2---:R-:W-:-:S02]  /*11450*/  @!P1 VIADD R166, R5, 0x22840 ;  /* 0x0002284005a69836 */ /* 0x004fc40000000000 */
[-C--:B------:R-:W-:Y:S01]  /*11460*/  FMUL.FTZ R90, R90, R196.reuse ;  /* 0x000000c45a5a7220 */ /* 0x080fe20000410000 */
[-C--:B------:R-:W-:Y:S01]  /*11470*/  FMUL.FTZ R91, R91, R196.reuse ;  /* 0x000000c45b5b7220 */ /* 0x080fe20000410000 */
[-C--:B------:R-:W-:Y:S01]  /*11480*/  FMUL.FTZ R94, R94, R196.reuse ;  /* 0x000000c45e5e7220 */ /* 0x080fe20000410000 */
[-C--:B------:R-:W-:Y:S01]  /*11490*/  FMUL.FTZ R95, R95, R196.reuse ;  /* 0x000000c45f5f7220 */ /* 0x080fe20000410000 */
[----:B------:R-:W-:Y:S01]  /*114a0*/  @!P1 PRMT R166, RZ, 0x654, R166 ;  /* 0x00000654ffa69816 */ /* 0x000fe200000000a6 */
[----:B------:R2:W-:Y:S06]  /*114b0*/  BAR.ARV R176, 0x100 ;  /* 0x000400b00000751d */ /* 0x0005ec0000002000 */
[----:B------:R-:W4:Y:S01]  /*114c0*/  MUFU.EX2 R161, R161 ;  /* 0x000000a100a17308 */ /* 0x000f220000000800 */
[----:B------:R5:W-:Y:S01]  /*114d0*/  @!P1 SYNCS.ARRIVE.TRANS64.RED.A1T0 RZ, [R166+URZ], RZ ;  /* 0x000000ffa6ff99a7 */ /* 0x000be2000810043f */
[-C--:B------:R-:W-:Y:S01]  /*114e0*/  FMUL.FTZ R98, R98, R196.reuse ;  /* 0x000000c462627220 */ /* 0x080fe20000410000 */
[-C--:B------:R-:W-:Y:S01]  /*114f0*/  FMUL.FTZ R99, R99, R196.reuse ;  /* 0x000000c463637220 */ /* 0x080fe20000410000 */
[-C--:B------:R-:W-:Y:S01]  /*11500*/  FMUL.FTZ R102, R102, R196.reuse ;  /* 0x000000c466667220 */ /* 0x080fe20000410000 */
[-C--:B------:R-:W-:Y:S01]  /*11510*/  FMUL.FTZ R103, R103, R196.reuse ;  /* 0x000000c467677220 */ /* 0x080fe20000410000 */
[-C--:B------:R-:W-:Y:S01]  /*11520*/  FMUL.FTZ R106, R106, R196.reuse ;  /* 0x000000c46a6a7220 */ /* 0x080fe20000410000 */
[----:B------:R-:W-:Y:S01]  /*11530*/  FMUL.FTZ R107, R107, R196 ;  /* 0x000000c46b6b7220 */ /* 0x000fe20000410000 */
[----:B------:R-:W2:Y:S01]  /*11540*/  MUFU.EX2 R223, R223 ;  /* 0x000000df00df7308 */ /* 0x000ea20000000800 */
[----:B-----5:R-:W-:Y:S01]  /*11550*/  F2FP.F16.F32.PACK_AB R166, R181, R180 ;  /* 0x000000b4b5a6723e */ /* 0x020fe200000000ff */
[----:B-1----:R-:W-:Y:S01]  /*11560*/  FADD.FTZ R180, R214, R3 ;  /* 0x00000003d6b47221 */ /* 0x002fe20000010000 */
[-C--:B------:R-:W-:Y:S01]  /*11570*/  FMUL.FTZ R110, R110, R196.reuse ;  /* 0x000000c46e6e7220 */ /* 0x080fe20000410000 */
[-C--:B------:R-:W-:Y:S01]  /*11580*/  FMUL.FTZ R111, R111, R196.reuse ;  /* 0x000000c46f6f7220 */ /* 0x080fe20000410000 */
[-C--:B------:R-:W-:Y:S01]  /*11590*/  FMUL.FTZ R114, R114, R196.reuse ;  /* 0x000000c472727220 */ /* 0x080fe20000410000 */
[----:B0-----:R-:W-:Y:S01]  /*115a0*/  FADD.FTZ R180, R157, R180 ;  /* 0x000000b49db47221 */ /* 0x001fe20000010000 */
[-C--:B------:R-:W-:Y:S01]  /*115b0*/  FMUL.FTZ R115, R115, R196.reuse ;  /* 0x000000c473737220 */ /* 0x080fe20000410000 */
[----:B------:R-:W0:Y:S01]  /*115c0*/  MUFU.EX2 R165, R165 ;  /* 0x000000a500a57308 */ /* 0x000e220000000800 */
[-C--:B------:R-:W-:Y:S01]  /*115d0*/  FMUL.FTZ R118, R118, R196.reuse ;  /* 0x000000c476767220 */ /* 0x080fe20000410000 */
[----:B---3--:R-:W-:Y:S01]  /*115e0*/  FADD.FTZ R180, R215, R180 ;  /* 0x000000b4d7b47221 */ /* 0x008fe20000010000 */
[-C--:B------:R-:W-:Y:S01]  /*115f0*/  FMUL.FTZ R119, R119, R196.reuse ;  /* 0x000000c477777220 */ /* 0x080fe20000410000 */
[-C--:B------:R-:W-:Y:S01]  /*11600*/  FMUL.FTZ R122, R122, R196.reuse ;  /* 0x000000c47a7a7220 */ /* 0x080fe20000410000 */
[-C--:B------:R-:W-:Y:S01]  /*11610*/  FMUL.FTZ R123, R123, R196.reuse ;  /* 0x000000c47b7b7220 */ /* 0x080fe20000410000 */
[----:B----4-:R-:W-:Y:S01]  /*11620*/  FADD.FTZ R180, R161, R180 ;  /* 0x000000b4a1b47221 */ /* 0x010fe20000010000 */
[-C--:B------:R-:W-:Y:S01]  /*11630*/  FMUL.FTZ R126, R126, R196.reuse ;  /* 0x000000c47e7e7220 */ /* 0x080fe20000410000 */
[----:B------:R-:W1:Y:S01]  /*11640*/  MUFU.EX2 R169, R224 ;  /* 0x000000e000a97308 */ /* 0x000e620000000800 */
[-C--:B------:R-:W-:Y:S01]  /*11650*/  FMUL.FTZ R127, R127, R196.reuse ;  /* 0x000000c47f7f7220 */ /* 0x080fe20000410000 */
[----:B--2---:R-:W-:Y:S01]  /*11660*/  FADD.FTZ R180, R223, R180 ;  /* 0x000000b4dfb47221 */ /* 0x004fe20000010000 */
        /* <DEDUP_REMOVED lines=18> */
[----:B------:R-:W-:-:S03]  /*11790*/  FADD.FTZ R3, R175, R180 ;  /* 0x000000b4af037221 */ /* 0x000fc60000010000 */
[----:B------:R1:W3:Y:S01]  /*117a0*/  MUFU.EX2 R179, R162 ;  /* 0x000000a200b37308 */ /* 0x0002e20000000800 */
[----:B--2---:R-:W-:-:S07]  /*117b0*/  FADD.FTZ R180, R178, R3 ;  /* 0x00000003b2b47221 */ /* 0x004fce0000010000 */
[----:B------:R2:W4:Y:S01]  /*117c0*/  MUFU.EX2 R211, R158 ;  /* 0x0000009e00d37308 */ /* 0x0005220000000800 */
[----:B0-----:R-:W-:Y:S01]  /*117d0*/  FADD.FTZ R180, R173, R180 ;  /* 0x000000b4adb47221 */ /* 0x001fe20000010000 */
[----:B-1----:R-:W-:-:S06]  /*117e0*/  F2FP.F16.F32.PACK_AB R162, R172, R171 ;  /* 0x000000abaca2723e */ /* 0x002fcc00000000ff */
[----:B------:R-:W0:Y:S01]  /*117f0*/  MUFU.EX2 R182, R182 ;  /* 0x000000b600b67308 */ /* 0x000e220000000800 */
[----:B---3--:R-:W-:Y:S01]  /*11800*/  FADD.FTZ R3, R179, R180 ;  /* 0x000000b4b3037221 */ /* 0x008fe20000010000 */
[----:B--2---:R-:W-:Y:S02]  /*11810*/  F2FP.F16.F32.PACK_AB R158, R164, R163 ;  /* 0x000000a3a49e723e */ /* 0x004fe400000000ff */
[----:B------:R-:W-:Y:S01]  /*11820*/  F2FP.F16.F32.PACK_AB R164, R213, R174 ;  /* 0x000000aed5a4723e */ /* 0x000fe200000000ff */
[----:B------:R-:W-:Y:S01]  /*11830*/  FADD.FTZ R180, R198, R3 ;  /* 0x00000003c6b47221 */ /* 0x000fe20000010000 */
[----:B------:R-:W-:Y:S02]  /*11840*/  F2FP.F16.F32.PACK_AB R163, R179, R173 ;  /* 0x000000adb3a3723e */ /* 0x000fe400000000ff */
[----:B------:R-:W1:Y:S01]  /*11850*/  MUFU.EX2 R184, R184 ;  /* 0x000000b800b87308 */ /* 0x000e620000000800 */
[C---:B----4-:R-:W-:Y:S01]  /*11860*/  FADD.FTZ R3, R211.reuse, R180 ;  /* 0x000000b4d3037221 */ /* 0x050fe20000010000 */
[----:B------:R-:W-:-:S06]  /*11870*/  F2FP.F16.F32.PACK_AB R165, R211, R198 ;  /* 0x000000c6d3a5723e */ /* 0x000fcc00000000ff */
[----:B------:R-:W2:Y:S01]  /*11880*/  MUFU.EX2 R183, R183 ;  /* 0x000000b700b77308 */ /* 0x000ea20000000800 */
[----:B0-----:R-:W-:-:S07]  /*11890*/  FADD.FTZ R180, R182, R3 ;  /* 0x00000003b6b47221 */ /* 0x001fce0000010000 */
[----:B------:R-:W0:Y:S01]  /*118a0*/  MUFU.EX2 R185, R185 ;  /* 0x000000b900b97308 */ /* 0x000e220000000800 */
[----:B-1----:R-:W-:-:S07]  /*118b0*/  FADD.FTZ R4, R184, R155 ;  /* 0x0000009bb8047221 */ /* 0x002fce0000010000 */
[----:B------:R-:W1:Y:S01]  /*118c0*/  MUFU.EX2 R186, R186 ;  /* 0x000000ba00ba7308 */ /* 0x000e620000000800 */
[C---:B--2---:R-:W-:Y:S01]  /*118d0*/  FADD.FTZ R3, R183.reuse, R180 ;  /* 0x000000b4b7037221 */ /* 0x044fe20000010000 */
[----:B------:R-:W-:-:S06]  /*118e0*/  F2FP.F16.F32.PACK_AB R167, R183, R182 ;  /* 0x000000b6b7a7723e */ /* 0x000fcc00000000ff */
[----:B------:R-:W2:Y:S01]  /*118f0*/  MUFU.EX2 R188, R188 ;  /* 0x000000bc00bc7308 */ /* 0x000ea20000000800 */
[C---:B0-----:R-:W-:Y:S01]  /*11900*/  FADD.FTZ R155, R185.reuse, R4 ;  /* 0x00000004b99b7221 */ /* 0x041fe20000010000 */
[----:B------:R-:W-:-:S06]  /*11910*/  F2FP.F16.F32.PACK_AB R168, R185, R184 ;  /* 0x000000b8b9a8723e */ /* 0x000fcc00000000ff */
[----:B------:R-:W0:Y:S01]  /*11920*/  MUFU.EX2 R187, R187 ;  /* 0x000000bb00bb7308 */ /* 0x000e220000000800 */
[----:B-1----:R-:W-:-:S07]  /*11930*/  FADD.FTZ R180, R186, R3 ;  /* 0x00000003bab47221 */ /* 0x002fce0000010000 */
[----:B------:R-:W1:Y:S01]  /*11940*/  MUFU.EX2 R189, R189 ;  /* 0x000000bd00bd7308 */ /* 0x000e620000000800 */
[----:B--2---:R-:W-:-:S07]  /*11950*/  FADD.FTZ R4, R188, R155 ;  /* 0x0000009bbc047221 */ /* 0x004fce0000010000 */
[----:B------:R-:W2:Y:S01]  /*11960*/  MUFU.EX2 R171, R190 ;  /* 0x000000be00ab7308 */ /* 0x000ea20000000800 */
[C---:B0-----:R-:W-:Y:S01]  /*11970*/  FADD.FTZ R180, R187.reuse, R180 ;  /* 0x000000b4bbb47221 */ /* 0x041fe20000010000 */
[----:B------:R-:W-:-:S06]  /*11980*/  F2FP.F16.F32.PACK_AB R169, R187, R186 ;  /* 0x000000babba9723e */ /* 0x000fcc00000000ff */
[----:B------:R-:W0:Y:S01]  /*11990*/  MUFU.EX2 R192, R192 ;  /* 0x000000c000c07308 */ /* 0x000e220000000800 */
[C---:B-1----:R-:W-:Y:S01]  /*119a0*/  FADD.FTZ R155, R189.reuse, R4 ;  /* 0x00000004bd9b7221 */ /* 0x042fe20000010000 */
[----:B------:R-:W-:-:S06]  /*119b0*/  F2FP.F16.F32.PACK_AB R170, R189, R188 ;  /* 0x000000bcbdaa723e */ /* 0x000fcc00000000ff */
[----:B------:R-:W1:Y:S01]  /*119c0*/  MUFU.EX2 R191, R191 ;  /* 0x000000bf00bf7308 */ /* 0x000e620000000800 */
[----:B--2---:R-:W-:-:S07]  /*119d0*/  FADD.FTZ R184, R171, R180 ;  /* 0x000000b4abb87221 */ /* 0x004fce0000010000 */
[----:B------:R-:W2:Y:S01]  /*119e0*/  MUFU.EX2 R210, R210 ;  /* 0x000000d200d27308 */ /* 0x000ea20000000800 */
[----:B0-----:R-:W-:-:S07]  /*119f0*/  FADD.FTZ R155, R192, R155 ;  /* 0x0000009bc09b7221 */ /* 0x001fce0000010000 */
[----:B------:R-:W0:Y:S01]  /*11a00*/  MUFU.EX2 R194, R194 ;  /* 0x000000c200c27308 */ /* 0x000e220000000800 */
[C---:B-1----:R-:W-:Y:S01]  /*11a10*/  FADD.FTZ R3, R191.reuse, R184 ;  /* 0x000000b8bf037221 */ /* 0x042fe20000010000 */
[----:B------:R-:W-:-:S06]  /*11a20*/  F2FP.F16.F32.PACK_AB R171, R191, R171 ;  /* 0x000000abbfab723e */ /* 0x000fcc00000000ff */
[----:B------:R-:W1:Y:S01]  /*11a30*/  MUFU.EX2 R193, R193 ;  /* 0x000000c100c17308 */ /* 0x000e620000000800 */
[C---:B--2---:R-:W-:Y:S01]  /*11a40*/  FADD.FTZ R4, R210.reuse, R155 ;  /* 0x0000009bd2047221 */ /* 0x044fe20000010000 */
[----:B------:R-:W-:-:S06]  /*11a50*/  F2FP.F16.F32.PACK_AB R172, R210, R192 ;  /* 0x000000c0d2ac723e */ /* 0x000fcc00000000ff */
[----:B------:R-:W2:Y:S01]  /*11a60*/  MUFU.EX2 R195, R195 ;  /* 0x000000c300c37308 */ /* 0x000ea20000000800 */
[----:B0-----:R-:W-:-:S07]  /*11a70*/  FADD.FTZ R184, R194, R3 ;  /* 0x00000003c2b87221 */ /* 0x001fce0000010000 */
[----:B------:R-:W0:Y:S01]  /*11a80*/  MUFU.EX2 R197, R197 ;  /* 0x000000c500c57308 */ /* 0x000e220000000800 */
[----:B-1----:R-:W-:Y:S01]  /*11a90*/  FADD.FTZ R155, R193, R4 ;  /* 0x00000004c19b7221 */ /* 0x002fe20000010000 */
[----:B------:R-:W-:-:S03]  /*11aa0*/  F2FP.F16.F32.PACK_AB R174, R212, R193 ;  /* 0x000000c1d4ae723e */ /* 0x000fc600000000ff */
[----:B------:R-:W-:Y:S01]  /*11ab0*/  FADD.FTZ R4, R212, R155 ;  /* 0x0000009bd4047221 */ /* 0x000fe20000010000 */
[----:B------:R-:W-:Y:S02]  /*11ac0*/  F2FP.F16.F32.PACK_AB R155, R215, R157 ;  /* 0x0000009dd79b723e */ /* 0x000fe400000000ff */
[----:B------:R-:W1:Y:S01]  /*11ad0*/  MUFU.EX2 R180, R199 ;  /* 0x000000c700b47308 */ /* 0x000e620000000800 */
[----:B--2---:R-:W-:Y:S01]  /*11ae0*/  FADD.FTZ R184, R195, R184 ;  /* 0x000000b8c3b87221 */ /* 0x004fe20000010000 */
[----:B------:R-:W-:Y:S02]  /*11af0*/  F2FP.F16.F32.PACK_AB R157, R223, R161 ;  /* 0x000000a1df9d723e */ /* 0x000fe400000000ff */
[----:B------:R-:W-:Y:S02]  /*11b00*/  F2FP.F16.F32.PACK_AB R161, R178, R175 ;  /* 0x000000afb2a1723e */ /* 0x000fe400000000ff */
[----:B------:R-:W-:Y:S01]  /*11b10*/  F2FP.F16.F32.PACK_AB R173, R195, R194 ;  /* 0x000000c2c3ad723e */ /* 0x000fe200000000ff */
[----:B0-----:R-:W-:-:S04]  /*11b20*/  FADD.FTZ R3, R197, R184 ;  /* 0x000000b8c5037221 */ /* 0x001fc80000010000 */
[C---:B-1----:R-:W-:Y:S01]  /*11b30*/  FADD.FTZ R3, R180.reuse, R3 ;  /* 0x00000003b4037221 */ /* 0x042fe20000010000 */
[----:B------:R-:W-:Y:S01]  /*11b40*/  F2FP.F16.F32.PACK_AB R175, R180, R197 ;  /* 0x000000c5b4af723e */ /* 0x000fe200000000ff */
[----:B------:R-:W-:Y:S06]  /*11b50*/  @!P0 BRA `(.L_x_2160) ;  /* 0x0000000000048947 */ /* 0x000fec0003800000 */
[----:B------:R-:W-:Y:S01]  /*11b60*/  BPT.TRAP 0x1 ;  /* 0x000000040000795c */ /* 0x000fe20000300000 */
.L_x_2160:
[----:B------:R0:W1:Y:S01]  /*11b70*/  SYNCS.PHASECHK.TRANS64.TRYWAIT P3, [R5+URZ+0x22850], R208 ;  /* 0x022850d0050075a7 */ /* 0x000062000806017f */
[----:B------:R-:W-:Y:S05]  /*11b80*/  @!P0 BRA `(.L_x_2161) ;  /* 0x0000000000048947 */ /* 0x000fea0003800000 */
[----:B------:R-:W-:Y:S01]  /*11b90*/  BPT.TRAP 0x1 ;  /* 0x000000040000795c */ /* 0x000fe20000300000 */
.L_x_2161:
[----:B------:R-:W-:Y:S04]  /*11ba0*/  BSSY B0, `(.L_x_2162) ;  /* 0x0000004000007945 */ /* 0x000fe80003800000 */
[----:B-1----:R-:W-:Y:S05]  /*11bb0*/  @P3 BRA `(.L_x_2163) ;  /* 0x0000000000083947 */ /* 0x002fea0003800000 */
[----:B------:R-:W1:Y:S02]  /*11bc0*/  SYNCS.PHASECHK.TRANS64.TRYWAIT P3, [R5+URZ+0x22850], R208 ;  /* 0x022850d0050075a7 */ /* 0x000e64000806017f */
[----:B-1----:R-:W-:Y:S05]  /*11bd0*/  @!P3 BRA `(.L_x_2164) ;  /* 0x000000dc00a4b947 */ /* 0x002fea0003800000 */
.L_x_2163:
[----:B------:R-:W-:Y:S05]  /*11be0*/  BSYNC B0 ;  /* 0x0000000000007941 */ /* 0x000fea0003800000 */
.L_x_2162:
[----:B------:R-:W2:Y:S01]  /*11bf0*/  S2R R180, SR_TID.X ;  /* 0x0000000000b47919 */ /* 0x000ea20000002100 */
[----:B------:R-:W-:Y:S01]  /*11c00*/  IMAD.MOV.U32 R179, RZ, RZ, 0x40000040 ;  /* 0x40000040ffb37424 */ /* 0x000fe200078e00ff */
[----:B------:R-:W-:Y:S05]  /*11c10*/  WARPSYNC.ALL ;  /* 0x0000000000007948 */ /* 0x000fea0003800000 */
[----:B------:R-:W-:Y:S01]  /*11c20*/  R2UR UR7, R179 ;  /* 0x00000000b30772ca */ /* 0x000fe200000e0000 */
[----:B------:R-:W-:Y:S02]  /*11c30*/  IMAD R178, R16, 0xc00, R20 ;  /* 0x00000c0010b27824 */ /* 0x000fe400078e0214 */
[----:B01----:R-:W-:-:S02]  /*11c40*/  @!P1 VIADD R5, R5, 0x22860 ;  /* 0x0002286005059836 */ /* 0x003fc40000000000 */
[----:B------:R-:W-:Y:S01]  /*11c50*/  IMAD.MOV.U32 R212, RZ, RZ, R11 ;  /* 0x000000ffffd47224 */ /* 0x000fe200078e000b */
[----:B------:R-:W-:Y:S01]  /*11c60*/  R2UR UR6, R178 ;  /* 0x00000000b20672ca */ /* 0x000fe200000e0000 */
[----:B------:R-:W-:Y:S01]  /*11c70*/  IMAD.MOV.U32 R213, RZ, RZ, R10 ;  /* 0x000000ffffd57224 */ /* 0x000fe200078e000a */
        /* <DEDUP_REMOVED lines=48> */
[----:B-1----:R-:W-:-:S07]  /*11f80*/  IMAD.MOV.U32 R5, RZ, RZ, R209 ;  /* 0x000000ffff057224 */ /* 0x002fce00078e00d1 */
.L_x_2155:
[----:B------:R-:W-:-:S13]  /*11f90*/  ISETP.GE.AND P2, PT, R5, R219, PT ;  /* 0x000000db0500720c */ /* 0x000fda0003f46270 */
[----:B------:R-:W-:Y:S05]  /*11fa0*/  @!P2 BRA `(.L_x_2166) ;  /* 0x0000003400d0a947 */ /* 0x000fea0003800000 */
[----:B------:R-:W-:Y:S01]  /*11fb0*/  VIADD R207, R0, 0x8 ;  /* 0x0000000800cf7836 */ /* 0x000fe20000000000 */
[----:B------:R-:W-:Y:S01]  /*11fc0*/  MOV R212, R11 ;  /* 0x0000000b00d47202 */ /* 0x000fe20000000f00 */
[----:B------:R-:W-:-:S03]  /*11fd0*/  IMAD.MOV.U32 R213, RZ, RZ, R10 ;  /* 0x000000ffffd57224 */ /* 0x000fc600078e000a */
[----:B------:R-:W-:-:S07]  /*11fe0*/  IADD3 R207, R207, R204, -R205 ;  /* 0x000000cccfcf7210 */ /* 0x000fce0007ffe8cd */
.L_x_2184:
[----:B------:R-:W-:Y:S01]  /*11ff0*/  VIADD R16, R16, 0x1 ;  /* 0x0000000110107836 */ /* 0x000fe20000000000 */
[----:B------:R-:W-:Y:S05]  /*12000*/  YIELD ;  /* 0x0000000000007946 */ /* 0x000fea0003800000 */
[----:B------:R-:W-:-:S04]  /*12010*/  ISETP.NE.AND P2, PT, R16, 0x2, PT ;  /* 0x000000021000780c */ /* 0x000fc80003f45270 */
[----:B------:R-:W-:Y:S02]  /*12020*/  SEL R11, RZ, 0x1, P2 ;  /* 0x00000001ff0b7807 */ /* 0x000fe40001000000 */
[----:B------:R-:W-:Y:S02]  /*12030*/  SEL R16, R16, RZ, P2 ;  /* 0x000000ff10107207 */ /* 0x000fe40001000000 */
[----:B------:R-:W-:Y:S01]  /*12040*/  LOP3.LUT R200, R200, R11, RZ, 0x3c, !PT ;  /* 0x0000000bc8c87212 */ /* 0x000fe200078e3cff */
[----:B-1----:R-:W-:Y:S06]  /*12050*/  @!P0 BRA `(.L_x_2167) ;  /* 0x0000000000048947 */ /* 0x002fec0003800000 */
[----:B------:R-:W-:Y:S01]  /*12060*/  BPT.TRAP 0x1 ;  /* 0x000000040000795c */ /* 0x000fe20000300000 */
.L_x_2167:
[----:B------:R-:W-:Y:S01]  /*12070*/  IMAD R208, R16, 0x8, R17 ;  /* 0x0000000810d07824 */ /* 0x000fe200078e0211 */
[----:B------:R-:W-:-:S04]  /*12080*/  SHF.L.U32 R209, R200, 0x1f, RZ ;  /* 0x0000001fc8d17819 */ /* 0x000fc800000006ff */
[----:B------:R1:W2:Y:S01]  /*12090*/  SYNCS.PHASECHK.TRANS64.TRYWAIT P2, [R208+URZ+0x22830], R209 ;  /* 0x022830d1d00075a7 */ /* 0x0002a2000804017f */
[----:B------:R-:W-:Y:S05]  /*120a0*/  @!P0 BRA `(.L_x_2168) ;  /* 0x0000000000048947 */ /* 0x000fea0003800000 */
[----:B------:R-:W-:Y:S01]  /*120b0*/  BPT.TRAP 0x1 ;  /* 0x000000040000795c */ /* 0x000fe20000300000 */
.L_x_2168:
[----:B------:R-:W-:Y:S02]  /*120c0*/  IMAD R10, R16, 0x300, R21 ;  /* 0x00000300100a7824 */ /* 0x000fe400078e0215 */
[----:B------:R-:W-:Y:S01]  /*120d0*/  IMAD.MOV.U32 R11, RZ, RZ, 0x40000040 ;  /* 0x40000040ff0b7424 */ /* 0x000fe200078e00ff */
[----:B--2---:R-:W-:Y:S06]  /*120e0*/  @P2 BRA `(.L_x_2169) ;  /* 0x0000000000082947 */ /* 0x004fec0003800000 */
[----:B------:R-:W2:Y:S02]  /*120f0*/  SYNCS.PHASECHK.TRANS64.TRYWAIT P2, [R208+URZ+0x22830], R209 ;  /* 0x022830d1d00075a7 */ /* 0x000ea4000804017f */
[----:B--2---:R-:W-:Y:S05]  /*12100*/  @!P2 BRA `(.L_x_2170) ;  /* 0x000000d8006ca947 */ /* 0x004fea0003800000 */
.L_x_2169:
        /* <DEDUP_REMOVED lines=9> */
[----:B------:R-:W0:Y:S01]  /*121a0*/  S2R R224, SR_TID.X ;  /* 0x0000000000e07919 */ /* 0x000e220000002100 */
[----:B------:R-:W-:-:S10]  /*121b0*/  ISETP.GE.AND P2, PT, R226, 0x1, PT ;  /* 0x00000001e200780c */ /* 0x000fd40003f46270 */
[----:B------:R-:W-:Y:S01]  /*121c0*/  HGMMA.64x96x16.F32 R152, gdesc[UR4], RZ, !UPT, gsb0 ;  /* 0x01600000049879f0 */ /* 0x000fe2000c0008ff */
[----:B------:R-:W-:Y:S01]  /*121d0*/  R2UR UR6, R210 ;  /* 0x00000000d20672ca */ /* 0x000fe200000e0000 */
[----:B------:R-:W-:Y:S01]  /*121e0*/  VIADD R210, R10, 0x4 ;  /* 0x000000040ad27836 */ /* 0x000fe20000000000 */
[----:B------:R-:W-:Y:S01]  /*121f0*/  R2UR UR7, R211 ;  /* 0x00000000d30772ca */ /* 0x000fe200000e0000 */
[----:B------:R-:W-:Y:S01]  /*12200*/  IMAD.MOV.U32 R211, RZ, RZ, 0x40000040 ;  /* 0x40000040ffd37424 */ /* 0x000fe200078e00ff */
[----:B------:R-:W-:Y:S01]  /*12210*/  R2UR UR4, R14 ;  /* 0x000000000e0472ca */ /* 0x000fe200000e0000 */
[----:B------:R-:W-:Y:S01]  /*12220*/  VIADD R10, R10, 0x6 ;  /* 0x000000060a0a7836 */ /* 0x000fe20000000000 */
[----:B------:R-:W-:Y:S02]  /*12230*/  R2UR UR5, R15 ;  /* 0x000000000f0572ca */ /* 0x000fe400000e0000 */
[----:B0-----:R-:W-:Y:S01]  /*12240*/  SHF.R.U32.HI R224, RZ, 0x7, R224 ;  /* 0x00000007ffe07819 */ /* 0x001fe200000116e0 */
[----:B------:R-:W-:-:S02]  /*12250*/  WARPGROUP.DEPBAR.LE gsb0, 0x0 ;  /* 0x00008000000079c5 */ /* 0x000fc40000010000 */
        /* <DEDUP_REMOVED lines=75> */
[C---:B------:R-:W-:Y:S01]  /*12710*/  IADD3 R224, R166.reuse, UR40, RZ ;  /* 0x00000028a6e07c10 */ /* 0x040fe2000fffe0ff */
[----:B------:R-:W-:-:S04]  /*12720*/  VIADD R199, R166, UR51 ;  /* 0x00000033a6c77c36 */ /* 0x000fc80008000000 */
[C---:B------:R-:W-:Y:S02]  /*12730*/  IMAD.IADD R198, R0.reuse, 0x1, R224 ;  /* 0x0000000100c67824 */ /* 0x040fe400078e02e0 */
[----:B------:R-:W0:Y:S01]  /*12740*/  MUFU.TANH R152, R152 ;  /* 0x0000009800987308 */ /* 0x000e220000002400 */
[----:B------:R-:W-:-:S07]  /*12750*/  IMAD.IADD R197, R0, 0x1, R199 ;  /* 0x0000000100c57824 */ /* 0x000fce00078e02c7 */
        /* <DEDUP_REMOVED lines=45> */
[----:B---34-:R-:W-:Y:S05]  /*12a30*/  @!P2 BRA `(.L_x_2171) ;  /* 0x000000000058a947 */ /* 0x018fea0003800000 */
[----:B------:R-:W-:Y:S01]  /*12a40*/  IADD3 R196, R0, R204, -R205 ;  /* 0x000000cc00c47210 */ /* 0x000fe20007ffe8cd */
[----:B------:R-:W-:Y:S03]  /*12a50*/  BSSY B0, `(.L_x_2172) ;  /* 0x0000010000007945 */ /* 0x000fe60003800000 */
[----:B------:R-:W-:-:S13]  /*12a60*/  ISETP.GT.AND P2, PT, R196, -0x1, PT ;  /* 0xffffffffc400780c */ /* 0x000fda0003f44270 */
[----:B------:R-:W-:Y:S05]  /*12a70*/  @P2 BRA `(.L_x_2173) ;  /* 0x0000000000202947 */ /* 0x000fea0003800000 */
[----:B------:R-:W-:Y:S01]  /*12a80*/  IMAD.U32 R225, RZ, RZ, UR44 ;  /* 0x0000002cffe17e24 */ /* 0x000fe2000f8e00ff */
[----:B------:R-:W-:-:S04]  /*12a90*/  LOP3.LUT R196, RZ, R196, RZ, 0x33, !PT ;  /* 0x000000c4ffc47212 */ /* 0x000fc800078e33ff */
[----:B------:R-:W-:-:S13]  /*12aa0*/  ISETP.NE.AND P2, PT, R225, 0x1, PT ;  /* 0x00000001e100780c */ /* 0x000fda0003f45270 */
[----:B------:R-:W3:Y:S02]  /*12ab0*/  @P2 LDC.64 R166, c[0x0][0x9e8] ;  /* 0x00027a00ffa62b82 */ /* 0x000ee40000000a00 */
[----:B---3--:R-:W-:-:S05]  /*12ac0*/  @P2 IMAD.HI.U32 R166, R196, R166, RZ ;  /* 0x000000a6c4a62227 */ /* 0x008fca00078e00ff */
[----:B------:R-:W-:-:S04]  /*12ad0*/  @P2 SHF.R.U32.HI R196, RZ, R167, R166 ;  /* 0x000000a7ffc42219 */ /* 0x000fc800000116a6 */
[----:B------:R-:W-:Y:S01]  /*12ae0*/  LOP3.LUT R196, RZ, R196, RZ, 0x33, !PT ;  /* 0x000000c4ffc47212 */ /* 0x000fe200078e33ff */
[----:B------:R-:W-:Y:S06]  /*12af0*/  BRA `(.L_x_2174) ;  /* 0x0000000000147947 */ /* 0x000fec0003800000 */
.L_x_2173:
[----:B------:R-:W-:-:S05]  /*12b00*/  IMAD.U32 R225, RZ, RZ, UR44 ;  /* 0x0000002cffe17e24 */ /* 0x000fca000f8e00ff */
[----:B------:R-:W-:-:S13]  /*12b10*/  ISETP.NE.AND P2, PT, R225, 0x1, PT ;  /* 0x00000001e100780c */ /* 0x000fda0003f45270 */
[----:B------:R-:W3:Y:S02]  /*12b20*/  @P2 LDC.64 R166, c[0x0][0x9e8] ;  /* 0x00027a00ffa62b82 */ /* 0x000ee40000000a00 */
[----:B---3--:R-:W-:-:S05]  /*12b30*/  @P2 IMAD.HI.U32 R166, R196, R166, RZ ;  /* 0x000000a6c4a62227 */ /* 0x008fca00078e00ff */
[----:B------:R-:W-:-:S07]  /*12b40*/  @P2 SHF.R.U32.HI R196, RZ, R167, R166 ;  /* 0x000000a7ffc42219 */ /* 0x000fce00000116a6 */
.L_x_2174:
[----:B------:R-:W-:Y:S05]  /*12b50*/  BSYNC B0 ;  /* 0x0000000000007941 */ /* 0x000fea0003800000 */
.L_x_2172:
[----:B------:R-:W-:-:S04]  /*12b60*/  IMAD R166, R5, -0x60, -R201 ;  /* 0xffffffa005a67824 */ /* 0x000fc800078e0ac9 */
[----:B------:R-:W-:-:S05]  /*12b70*/  IMAD R166, R196, R225, R166 ;  /* 0x000000e1c4a67224 */ /* 0x000fca00078e02a6 */
[----:B------:R-:W-:Y:S02]  /*12b80*/  VIMNMX R197, R197, R166, !PT ;  /* 0x000000a6c5c57248 */ /* 0x000fe40007fe0100 */
[----:B------:R-:W-:-:S07]  /*12b90*/  VIADDMNMX R198, R166, R225, R198, PT ;  /* 0x000000e1a6c67246 */ /* 0x000fce00038001c6 */
.L_x_2171:
        /* <DEDUP_REMOVED lines=12> */
[----:B------:R-:W-:Y:S02]  /*12c60*/  ISETP.GT.AND P3, PT, R197, 0x1, !P2 ;  /* 0x00000001c500780c */ /* 0x000fe40005764270 */
        /* <DEDUP_REMOVED lines=126> */
[----:B------:R-:W-:-:S13]  /*13450*/  ISETP.GE.AND P6, PT, R226, 0x1, PT ;  /* 0x00000001e200780c */ /* 0x000fda0003fc6270 */
[----:B------:R-:W-:Y:S05]  /*13460*/  @!P6 BRA `(.L_x_2175) ;  /* 0x000000000060e947 */ /* 0x000fea0003800000 */
[----:B------:R-:W-:Y:S01]  /*13470*/  ISETP.GT.AND P6, PT, R207, -0x1, PT ;  /* 0xffffffffcf00780c */ /* 0x000fe20003fc4270 */
[----:B------:R-:W-:-:S12]  /*13480*/  BSSY B0, `(.L_x_2176) ;  /* 0x0000012000007945 */ /* 0x000fd80003800000 */
[----:B------:R-:W-:Y:S05]  /*13490*/  @P6 BRA `(.L_x_2177) ;  /* 0x0000000000286947 */ /* 0x000fea0003800000 */
[----:B------:R-:W-:Y:S02]  /*134a0*/  IMAD.U32 R177, RZ, RZ, UR44 ;  /* 0x0000002cffb17e24 */ /* 0x000fe4000f8e00ff */
[----:B------:R-:W-:-:S03]  /*134b0*/  VIADD R197, R0, 0x8 ;  /* 0x0000000800c57836 */ /* 0x000fc60000000000 */
[----:B------:R-:W-:Y:S02]  /*134c0*/  ISETP.NE.AND P6, PT, R177, 0x1, PT ;  /* 0x00000001b100780c */ /* 0x000fe40003fc5270 */
[----:B------:R-:W-:-:S04]  /*134d0*/  IADD3 R197, R197, R204, -R205 ;  /* 0x000000ccc5c57210 */ /* 0x000fc80007ffe8cd */
[----:B------:R-:W-:-:S07]  /*134e0*/  LOP3.LUT R197, RZ, R197, RZ, 0x33, !PT ;  /* 0x000000c5ffc57212 */ /* 0x000fce00078e33ff */
[----:B------:R-:W0:Y:S02]  /*134f0*/  @P6 LDC.64 R10, c[0x0][0x9e8] ;  /* 0x00027a00ff0a6b82 */ /* 0x000e240000000a00 */
[----:B0-----:R-:W-:-:S05]  /*13500*/  @P6 IMAD.HI.U32 R10, R197, R10, RZ ;  /* 0x0000000ac50a6227 */ /* 0x001fca00078e00ff */
[----:B------:R-:W-:-:S04]  /*13510*/  @P6 SHF.R.U32.HI R197, RZ, R11, R10 ;  /* 0x0000000bffc56219 */ /* 0x000fc8000001160a */
[----:B------:R-:W-:Y:S01]  /*13520*/  LOP3.LUT R197, RZ, R197, RZ, 0x33, !PT ;  /* 0x000000c5ffc57212 */ /* 0x000fe200078e33ff */
[----:B------:R-:W-:Y:S06]  /*13530*/  BRA `(.L_x_2178) ;  /* 0x0000000000187947 */ /* 0x000fec0003800000 */
.L_x_2177:
[----:B------:R-:W-:Y:S02]  /*13540*/  IMAD.U32 R177, RZ, RZ, UR44 ;  /* 0x0000002cffb17e24 */ /* 0x000fe4000f8e00ff */
[----:B------:R-:W-:-:S03]  /*13550*/  IMAD.MOV.U32 R197, RZ, RZ, R207 ;  /* 0x000000ffffc57224 */ /* 0x000fc600078e00cf */
[----:B------:R-:W-:-:S13]  /*13560*/  ISETP.NE.AND P6, PT, R177, 0x1, PT ;  /* 0x00000001b100780c */ /* 0x000fda0003fc5270 */
[----:B------:R-:W0:Y:S02]  /*13570*/  @P6 LDC.64 R10, c[0x0][0x9e8] ;  /* 0x00027a00ff0a6b82 */ /* 0x000e240000000a00 */
[----:B0-----:R-:W-:-:S05]  /*13580*/  @P6 IMAD.HI.U32 R10, R207, R10, RZ ;  /* 0x0000000acf0a6227 */ /* 0x001fca00078e00ff */
[----:B------:R-:W-:-:S07]  /*13590*/  @P6 SHF.R.U32.HI R197, RZ, R11, R10 ;  /* 0x0000000bffc56219 */ /* 0x000fce000001160a */
.L_x_2178:
[----:B------:R-:W-:Y:S05]  /*135a0*/  BSYNC B0 ;  /* 0x0000000000007941 */ /* 0x000fea0003800000 */
.L_x_2176:
[----:B------:R-:W-:-:S04]  /*135b0*/  IMAD.IADD R196, R196, 0x1, -R201 ;  /* 0x00000001c4c47824 */ /* 0x000fc800078e0ac9 */
[----:B------:R-:W-:-:S05]  /*135c0*/  IMAD R196, R197, R177, R196 ;  /* 0x000000b1c5c47224 */ /* 0x000fca00078e02c4 */
[----:B------:R-:W-:Y:S02]  /*135d0*/  VIADDMNMX R224, R196, R177, R224, PT ;  /* 0x000000b1c4e07246 */ /* 0x000fe400038001e0 */
[----:B------:R-:W-:-:S07]  /*135e0*/  VIMNMX R199, R199, R196, !PT ;  /* 0x000000c4c7c77248 */ /* 0x000fce0007fe0100 */
.L_x_2175:
        /* <DEDUP_REMOVED lines=56> */
[C---:B------:R-:W-:Y:S02]  /*13970*/  ISETP.GT.AND P2, PT, R199.reuse, 0x21, !P2 ;  /* 0x00000021c700780c */ /* 0x040fe40005744270 */
[----:B------:R-:W-:Y:S02]  /*13980*/  FMNMX.FTZ R10, R194, R11, !PT ;  /* 0x0000000bc20a7209 */ /* 0x000fe40007810000 */
[----:B------:R-:W-:Y:S02]  /*13990*/  ISETP.LT.OR P2, PT, R224, 0x22, P2 ;  /* 0x00000022e000780c */ /* 0x000fe40001741670 */
[----:B------:R-:W-:Y:S01]  /*139a0*/  ISETP.GT.AND P3, PT, R199, 0x50, !P3 ;  /* 0x00000050c700780c */ /* 0x000fe20005f64270 */
[----:B------:R-:W0:Y:S01]  /*139b0*/  SHFL.BFLY PT, R11, R10, 0x2, 0x1f ;  /* 0x0c401f000a0b7f89 */ /* 0x000e2200000e0000 */
[----:B------:R-:W-:-:S02]  /*139c0*/  FSEL R171, R171, -INF , !P2 ;  /* 0xff800000abab7808 */ /* 0x000fc40005000000 */
[----:B------:R-:W-:Y:S02]  /*139d0*/  ISETP.GT.AND P2, PT, R199, 0x28, !P6 ;  /* 0x00000028c700780c */ /* 0x000fe40007744270 */
[----:B------:R-:W-:Y:S02]  /*139e0*/  LOP3.LUT P6, RZ, R2, 0x80000, RZ, 0xc0, !PT ;  /* 0x0008000002ff7812 */ /* 0x000fe400078cc0ff */
        /* <DEDUP_REMOVED lines=12> */
[----:B------:R-:W-:Y:S02]  /*13ab0*/  ISETP.GT.AND P2, PT, R199, 0x30, !P2 ;  /* 0x00000030c700780c */ /* 0x000fe40005744270 */
[C---:B------:R-:W-:Y:S01]  /*13ac0*/  ISETP.LT.OR P4, PT, R224.reuse, 0x52, P4 ;  /* 0x00000052e000780c */ /* 0x040fe20002781670 */
[----:B------:R-:W0:Y:S01]  /*13ad0*/  SHFL.BFLY PT, R177, R10, 0x1, 0x1f ;  /* 0x0c201f000ab17f89 */ /* 0x000e2200000e0000 */
[C---:B------:R-:W-:Y:S02]  /*13ae0*/  ISETP.LT.OR P2, PT, R224.reuse, 0x31, P2 ;  /* 0x00000031e000780c */ /* 0x040fe40001741670 */
[----:B------:R-:W-:-:S02]  /*13af0*/  ISETP.LT.OR P5, PT, R224, 0x59, P5 ;  /* 0x00000059e000780c */ /* 0x000fc40002fa1670 */
[----:B------:R-:W-:Y:S02]  /*13b00*/  FSEL R178, R178, -INF , !P2 ;  /* 0xff800000b2b27808 */ /* 0x000fe40005000000 */
[----:B------:R-:W-:Y:S02]  /*13b10*/  LOP3.LUT P2, RZ, R2, 0x400, RZ, 0xc0, !PT ;  /* 0x0000040002ff7812 */ /* 0x000fe4000784c0ff */
[----:B------:R-:W-:Y:S02]  /*13b20*/  FSEL R190, R190, -INF , !P4 ;  /* 0xff800000bebe7808 */ /* 0x000fe40006000000 */
[----:B------:R-:W-:Y:S02]  /*13b30*/  ISETP.GT.AND P2, PT, R199, 0x31, !P2 ;  /* 0x00000031c700780c */ /* 0x000fe40005744270 */
[----:B------:R-:W-:Y:S02]  /*13b40*/  FSEL R192, R192, -INF , !P5 ;  /* 0xff800000c0c07808 */ /* 0x000fe40006800000 */
[----:B------:R-:W-:-:S04]  /*13b50*/  ISETP.LT.OR P2, PT, R224, 0x32, P2 ;  /* 0x00000032e000780c */ /* 0x000fc80001741670 */
[----:B------:R-:W-:Y:S02]  /*13b60*/  FSEL R179, R179, -INF , !P2 ;  /* 0xff800000b3b37808 */ /* 0x000fe40005000000 */
[----:B------:R-:W-:Y:S02]  /*13b70*/  LOP3.LUT P2, RZ, R2, 0x200, RZ, 0xc0, !PT ;  /* 0x0000020002ff7812 */ /* 0x000fe4000784c0ff */
[----:B0-----:R-:W-:Y:S01]  /*13b80*/  FMNMX.FTZ R10, R10, R177, !PT ;  /* 0x000000b10a0a7209 */ /* 0x001fe20007810000 */
[----:B------:R-:W-:Y:S01]  /*13b90*/  IMAD.U32 R177, RZ, RZ, UR45 ;  /* 0x0000002dffb17e24 */ /* 0x000fe2000f8e00ff */
[----:B------:R-:W-:Y:S02]  /*13ba0*/  ISETP.GT.AND P2, PT, R199, 0x38, !P2 ;  /* 0x00000038c700780c */ /* 0x000fe40005744270 */
[----:B------:R-:W-:Y:S02]  /*13bb0*/  FSETP.NEU.FTZ.AND P3, PT, R10, -INF , PT ;  /* 0xff8000000a00780b */ /* 0x000fe40003f7d000 */
[----:B------:R-:W-:-:S02]  /*13bc0*/  ISETP.LT.OR P2, PT, R224, 0x39, P2 ;  /* 0x00000039e000780c */ /* 0x000fc40001741670 */
[----:B------:R-:W-:Y:S02]  /*13bd0*/  FSEL R198, R10, RZ, P3 ;  /* 0x000000ff0ac67208 */ /* 0x000fe40001800000 */
        /* <DEDUP_REMOVED lines=21> */
[----:B------:R-:W-:Y:S02]  /*13d30*/  ISETP.GT.AND P2, PT, R199, RZ, !P6 ;  /* 0x000000ffc700720c */ /* 0x000fe40007744270 */
[----:B------:R-:W-:Y:S02]  /*13d40*/  LOP3.LUT P6, RZ, R2, 0x1, RZ, 0xc0, !PT ;  /* 0x0000000102ff7812 */ /* 0x000fe400078cc0ff */
[----:B------:R-:W-:-:S04]  /*13d50*/  ISETP.LT.OR P2, PT, R224, 0x1, P2 ;  /* 0x00000001e000780c */ /* 0x000fc80001741670 */
[----:B------:R-:W-:Y:S02]  /*13d60*/  FSEL R152, R152, -INF , !P2 ;  /* 0xff80000098987808 */ /* 0x000fe40005000000 */
[----:B------:R-:W-:Y:S02]  /*13d70*/  ISETP.GT.AND P2, PT, R199, 0x59, !P6 ;  /* 0x00000059c700780c */ /* 0x000fe40007744270 */
[----:B------:R-:W-:Y:S02]  /*13d80*/  FMNMX.FTZ R11, R152, R212, !PT ;  /* 0x000000d4980b7209 */ /* 0x000fe40007810000 */
[----:B------:R-:W-:Y:S02]  /*13d90*/  ISETP.LT.OR P2, PT, R224, 0x5a, P2 ;  /* 0x0000005ae000780c */ /* 0x000fe40001741670 */
[----:B------:R-:W-:Y:S02]  /*13da0*/  FMNMX.FTZ R11, R153, R11, !PT ;  /* 0x0000000b990b7209 */ /* 0x000fe40007810000 */
[----:B------:R-:W-:-:S02]  /*13db0*/  FSEL R193, R193, -INF , !P2 ;  /* 0xff800000c1c17808 */ /* 0x000fc40005000000 */
        /* <DEDUP_REMOVED lines=16> */
[----:B------:R-:W-:Y:S01]  /*13ec0*/  FMNMX.FTZ R196, R186, R11, !PT ;  /* 0x0000000bbac47209 */ /* 0x000fe20007810000 */
[----:B------:R-:W-:-:S03]  /*13ed0*/  FADD.FTZ R11, -R198, R213 ;  /* 0x000000d5c60b7221 */ /* 0x000fc60000010100 */
[----:B------:R-:W-:Y:S01]  /*13ee0*/  FMNMX.FTZ R196, R187, R196, !PT ;  /* 0x000000c4bbc47209 */ /* 0x000fe20007810000 */
[----:B------:R-:W-:-:S03]  /*13ef0*/  FMUL.FTZ R11, R11, R177 ;  /* 0x000000b10b0b7220 */ /* 0x000fc60000410000 */
[----:B------:R-:W-:Y:S01]  /*13f00*/  FMNMX.FTZ R197, R191, R196, !PT ;  /* 0x000000c4bfc57209 */ /* 0x000fe20007810000 */
[----:B------:R-:W-:-:S03]  /*13f10*/  FMUL.FTZ R196, R10, R177 ;  /* 0x000000b10ac47220 */ /* 0x000fc60000410000 */
[----:B------:R-:W-:Y:S02]  /*13f20*/  FMNMX.FTZ R197, R190, R197, !PT ;  /* 0x000000c5bec57209 */ /* 0x000fe40007810000 */
[----:B------:R-:W-:Y:S02]  /*13f30*/  FSEL R196, R196, RZ, P3 ;  /* 0x000000ffc4c47208 */ /* 0x000fe40001800000 */
[----:B------:R-:W-:-:S03]  /*13f40*/  FMNMX.FTZ R197, R192, R197, !PT ;  /* 0x000000c5c0c57209 */ /* 0x000fc60007810000 */
[--C-:B------:R-:W-:Y:S01]  /*13f50*/  FFMA.FTZ R166, R166, R177, -R196.reuse ;  /* 0x000000b1a6a67223 */ /* 0x100fe200000108c4 */
[----:B------:R-:W-:Y:S01]  /*13f60*/  FMNMX.FTZ R197, R193, R197, !PT ;  /* 0x000000c5c1c57209 */ /* 0x000fe20007810000 */
        /* <DEDUP_REMOVED lines=23> */
[----:B------:R-:W-:Y:S01]  /*140e0*/  MUFU.EX2 R166, R166 ;  /* 0x000000a600a67308 */ /* 0x000fe20000000800 */
[----:B------:R-:W0:Y:S07]  /*140f0*/  SHFL.BFLY PT, R196, R197, 0x2, 0x1f ;  /* 0x0c401f00c5c47f89 */ /* 0x000e2e00000e0000 */
[----:B------:R-:W-:Y:S08]  /*14100*/  MUFU.EX2 R167, R167 ;  /* 0x000000a700a77308 */ /* 0x000ff00000000800 */
[----:B------:R-:W-:Y:S08]  /*14110*/  MUFU.EX2 R154, R154 ;  /* 0x0000009a009a7308 */ /* 0x000ff00000000800 */
[----:B------:R-:W-:Y:S01]  /*14120*/  MUFU.EX2 R155, R155 ;  /* 0x0000009b009b7308 */ /* 0x000fe20000000800 */
[----:B0-----:R-:W-:-:S05]  /*14130*/  FMNMX.FTZ R197, R197, R196, !PT ;  /* 0x000000c4c5c57209 */ /* 0x001fca0007810000 */
[----:B------:R-:W0:Y:S02]  /*14140*/  SHFL.BFLY PT, R198, R197, 0x1, 0x1f ;  /* 0x0c201f00c5c67f89 */ /* 0x000e2400000e0000 */
[----:B------:R-:W3:Y:S08]  /*14150*/  MUFU.EX2 R196, R11 ;  /* 0x0000000b00c47308 */ /* 0x000ef00000000800 */
[----:B------:R-:W4:Y:S08]  /*14160*/  MUFU.EX2 R158, R158 ;  /* 0x0000009e009e7308 */ /* 0x000f300000000800 */
[----:B------:R-:W5:Y:S01]  /*14170*/  MUFU.EX2 R159, R159 ;  /* 0x0000009f009f7308 */ /* 0x000f620000000800 */
[----:B---3--:R-:W-:Y:S01]  /*14180*/  FFMA.FTZ R4, R196, R4, R166 ;  /* 0x00000004c4047223 */ /* 0x008fe200000100a6 */
[-C--:B------:R-:W-:Y:S01]  /*14190*/  FMUL.FTZ R24, R24, R196.reuse ;  /* 0x000000c418187220 */ /* 0x080fe20000410000 */
[-C--:B------:R-:W-:Y:S01]  /*141a0*/  FMUL.FTZ R25, R25, R196.reuse ;  /* 0x000000c419197220 */ /* 0x080fe20000410000 */
[----:B------:R-:W-:Y:S01]  /*141b0*/  FMUL.FTZ R28, R28, R196 ;  /* 0x000000c41c1c7220 */ /* 0x000fe20000410000 */
[----:B------:R-:W-:Y:S01]  /*141c0*/  FADD.FTZ R4, R167, R4 ;  /* 0x00000004a7047221 */ /* 0x000fe20000010000 */
[----:B0-----:R-:W-:Y:S01]  /*141d0*/  FMNMX.FTZ R11, R197, R198, !PT ;  /* 0x000000c6c50b7209 */ /* 0x001fe20007810000 */
[----:B------:R-:W-:Y:S01]  /*141e0*/  FMUL.FTZ R29, R29, R196 ;  /* 0x000000c41d1d7220 */ /* 0x000fe20000410000 */
[----:B------:R-:W0:Y:S01]  /*141f0*/  MUFU.EX2 R162, R162 ;  /* 0x000000a200a27308 */ /* 0x000e220000000800 */
[----:B------:R-:W-:Y:S01]  /*14200*/  FADD.FTZ R4, R154, R4 ;  /* 0x000000049a047221 */ /* 0x000fe20000010000 */
[C---:B------:R-:W-:Y:S01]  /*14210*/  FSETP.NEU.FTZ.AND P2, PT, R11.reuse, -INF , PT ;  /* 0xff8000000b00780b */ /* 0x040fe20003f5d000 */
[-C--:B------:R-:W-:Y:S01]  /*14220*/  FMUL.FTZ R198, R11, R177.reuse ;  /* 0x000000b10bc67220 */ /* 0x080fe20000410000 */
[----:B------:R-:W-:Y:S01]  /*14230*/  F2FP.F16.F32.PACK_AB R154, R155, R154 ;  /* 0x0000009a9b9a723e */ /* 0x000fe200000000ff */
[-C--:B------:R-:W-:Y:S01]  /*14240*/  FMUL.FTZ R32, R32, R196.reuse ;  /* 0x000000c420207220 */ /* 0x080fe20000410000 */
[-C--:B------:R-:W-:Y:S01]  /*14250*/  FMUL.FTZ R33, R33, R196.reuse ;  /* 0x000000c421217220 */ /* 0x080fe20000410000 */
[-C--:B------:R-:W-:Y:S01]  /*14260*/  FMUL.FTZ R36, R36, R196.reuse ;  /* 0x000000c424247220 */ /* 0x080fe20000410000 */
[----:B------:R-:W-:Y:S01]  /*14270*/  FSEL R198, R198, RZ, P2 ;  /* 0x000000ffc6c67208 */ /* 0x000fe20001000000 */
[----:B------:R-:W3:Y:S01]  /*14280*/  MUFU.EX2 R163, R163 ;  /* 0x000000a300a37308 */ /* 0x000ee20000000800 */
[-C--:B------:R-:W-:Y:S01]  /*14290*/  FMUL.FTZ R37, R37, R196.reuse ;  /* 0x000000c425257220 */ /* 0x080fe20000410000 */
[-C--:B------:R-:W-:Y:S01]  /*142a0*/  FMUL.FTZ R40, R40, R196.reuse ;  /* 0x000000c428287220 */ /* 0x080fe20000410000 */
[----:B------:R-:W-:Y:S01]  /*142b0*/  FMUL.FTZ R41, R41, R196 ;  /* 0x000000c429297220 */ /* 0x000fe20000410000 */
        /* <DEDUP_REMOVED lines=13> */
[----:B-1----:R-:W-:Y:S01]  /*14390*/  F2FP.F16.F32.PACK_AB R152, R167, R166 ;  /* 0x000000a6a798723e */ /* 0x002fe200000000ff */
[----:B------:R-:W-:Y:S01]  /*143a0*/  FADD.FTZ R167, R155, R4 ;  /* 0x000000049ba77221 */ /* 0x000fe20000010000 */
[-CC-:B------:R-:W-:Y:S01]  /*143b0*/  FFMA.FTZ R175, R175, R177.reuse, -R198.reuse ;  /* 0x000000b1afaf7223 */ /* 0x180fe200000108c6 */
[-CC-:B------:R-:W-:Y:S01]  /*143c0*/  FFMA.FTZ R178, R178, R177.reuse, -R198.reuse ;  /* 0x000000b1b2b27223 */ /* 0x180fe200000108c6 */
[-CC-:B------:R-:W-:Y:S01]  /*143d0*/  FFMA.FTZ R179, R179, R177.reuse, -R198.reuse ;  /* 0x000000b1b3b37223 */ /* 0x180fe200000108c6 */
[----:B----4-:R-:W-:Y:S01]  /*143e0*/  FADD.FTZ R4, R158, R167 ;  /* 0x000000a79e047221 */ /* 0x010fe20000010000 */
[-CC-:B------:R-:W-:Y:S01]  /*143f0*/  FFMA.FTZ R180, R180, R177.reuse, -R198.reuse ;  /* 0x000000b1b4b47223 */ /* 0x180fe200000108c6 */
[----:B------:R-:W1:Y:S01]  /*14400*/  MUFU.EX2 R169, R169 ;  /* 0x000000a900a97308 */ /* 0x000e620000000800 */
[-C--:B------:R-:W-:Y:S01]  /*14410*/  FFMA.FTZ R181, R181, R177.reuse, -R198 ;  /* 0x000000b1b5b57223 */ /* 0x080fe200000108c6 */
[----:B-----5:R-:W-:Y:S01]  /*14420*/  FADD.FTZ R167, R159, R4 ;  /* 0x000000049fa77221 */ /* 0x020fe20000010000 */
[-CC-:B------:R-:W-:Y:S01]  /*14430*/  FFMA.FTZ R182, R182, R177.reuse, -R198.reuse ;  /* 0x000000b1b6b67223 */ /* 0x180fe200000108c6 */
[-CC-:B------:R-:W-:Y:S01]  /*14440*/  FFMA.FTZ R183, R183, R177.reuse, -R198.reuse ;  /* 0x000000b1b7b77223 */ /* 0x180fe200000108c6 */
[-CC-:B------:R-:W-:Y:S01]  /*14450*/  FFMA.FTZ R186, R186, R177.reuse, -R198.reuse ;  /* 0x000000b1baba7223 */ /* 0x180fe200000108c6 */
[----:B0-----:R-:W-:Y:S01]  /*14460*/  FADD.FTZ R4, R162, R167 ;  /* 0x000000a7a2047221 */ /* 0x001fe20000010000 */
[-CC-:B------:R-:W-:Y:S01]  /*14470*/  FFMA.FTZ R187, R187, R177.reuse, -R198.reuse ;  /* 0x000000b1bbbb7223 */ /* 0x180fe200000108c6 */
[----:B------:R-:W0:Y:S01]  /*14480*/  MUFU.EX2 R172, R172 ;  /* 0x000000ac00ac7308 */ /* 0x000e220000000800 */
[-CC-:B------:R-:W-:Y:S01]  /*14490*/  FFMA.FTZ R191, R191, R177.reuse, -R198.reuse ;  /* 0x000000b1bfbf7223 */ /* 0x180fe200000108c6 */
[-CC-:B------:R-:W-:Y:S01]  /*144a0*/  FFMA.FTZ R190, R190, R177.reuse, -R198.reuse ;  /* 0x000000b1bebe7223 */ /* 0x180fe200000108c6 */
[-CC-:B------:R-:W-:Y:S01]  /*144b0*/  FFMA.FTZ R192, R192, R177.reuse, -R198.reuse ;  /* 0x000000b1c0c07223 */ /* 0x180fe200000108c6 */
[----:B------:R-:W-:Y:S01]  /*144c0*/  FFMA.FTZ R193, R193, R177, -R198 ;  /* 0x000000b1c1c17223 */ /* 0x000fe200000108c6 */
        /* <DEDUP_REMOVED lines=12> */
[----:B----4-:R-:W-:Y:S01]  /*14590*/  F2FP.F16.F32.PACK_AB R156, R159, R158 ;  /* 0x0000009e9f9c723e */ /* 0x010fe200000000ff */
[C---:B---3--:R-:W-:Y:S01]  /*145a0*/  FADD.FTZ R159, R163.reuse, R4 ;  /* 0x00000004a39f7221 */ /* 0x048fe20000010000 */
[----:B------:R-:W-:Y:S01]  /*145b0*/  F2FP.F16.F32.PACK_AB R158, R163, R162 ;  /* 0x000000a2a39e723e */ /* 0x000fe200000000ff */
[-C--:B------:R-:W-:Y:S01]  /*145c0*/  FMUL.FTZ R64, R64, R196.reuse ;  /* 0x000000c440407220 */ /* 0x080fe20000410000 */
[-C--:B------:R-:W-:Y:S01]  /*145d0*/  FMUL.FTZ R65, R65, R196.reuse ;  /* 0x000000c441417220 */ /* 0x080fe20000410000 */
[----:B--2---:R-:W-:Y:S01]  /*145e0*/  FADD.FTZ R4, R168, R159 ;  /* 0x0000009fa8047221 */ /* 0x004fe20000010000 */
[-C--:B------:R-:W-:Y:S01]  /*145f0*/  FMUL.FTZ R68, R68, R196.reuse ;  /* 0x000000c444447220 */ /* 0x080fe20000410000 */
[----:B------:R-:W2:Y:S01]  /*14600*/  MUFU.EX2 R210, R210 ;  /* 0x000000d200d27308 */ /* 0x000ea20000000800 */
[-C--:B------:R-:W-:Y:S01]  /*14610*/  FMUL.FTZ R69, R69, R196.reuse ;  /* 0x000000c445457220 */ /* 0x080fe20000410000 */
[----:B-1----:R-:W-:Y:S01]  /*14620*/  FADD.FTZ R163, R169, R4 ;  /* 0x00000004a9a37221 */ /* 0x002fe20000010000 */
[-C--:B------:R-:W-:Y:S01]  /*14630*/  FMUL.FTZ R72, R72, R196.reuse ;  /* 0x000000c448487220 */ /* 0x080fe20000410000 */
[-C--:B------:R-:W-:Y:S01]  /*14640*/  FMUL.FTZ R73, R73, R196.reuse ;  /* 0x000000c449497220 */ /* 0x080fe20000410000 */
[-C--:B------:R-:W-:Y:S01]  /*14650*/  FMUL.FTZ R76, R76, R196.reuse ;  /* 0x000000c44c4c7220 */ /* 0x080fe20000410000 */
[----:B0-----:R-:W-:Y:S01]  /*14660*/  FADD.FTZ R4, R172, R163 ;  /* 0x000000a3ac047221 */ /* 0x001fe20000010000 */
[----:B------:R-:W-:Y:S01]  /*14670*/  FMUL.FTZ R77, R77, R196 ;  /* 0x000000c44d4d7220 */ /* 0x000fe20000410000 */
[----:B------:R-:W0:Y:S01]  /*14680*/  MUFU.EX2 R225, R225 ;  /* 0x000000e100e17308 */ /* 0x000e220000000800 */
[C---:B-----5:R-:W-:Y:S01]  /*14690*/  F2FP.F16.F32.PACK_AB R162, R173.reuse, R172 ;  /* 0x000000acada2723e */ /* 0x060fe200000000ff */
[----:B------:R-:W-:Y:S01]  /*146a0*/  FADD.FTZ R163, R173, R4 ;  /* 0x00000004ada37221 */ /* 0x000fe20000010000 */
[----:B------:R-:W-:Y:S01]  /*146b0*/  FSEL R173, R11, RZ, P2 ;  /* 0x000000ff0bad7208 */ /* 0x000fe20001000000 */
        /* <DEDUP_REMOVED lines=46> */
[----:B------:R-:W-:Y:S01]  /*149a0*/  FMUL.FTZ R149, R149, R196 ;  /* 0x000000c495957220 */ /* 0x000fe20000410000 */
[----:B------:R-:W-:-:S05]  /*149b0*/  F2FP.F16.F32.PACK_AB R166, R214, R211 ;  /* 0x000000d3d6a6723e */ /* 0x000fca00000000ff */
[----:B------:R3:W-:Y:S08]  /*149c0*/  MUFU.EX2 R159, R160 ;  /* 0x000000a0009f7308 */ /* 0x0007f00000000800 */
[----:B------:R-:W4:Y:S01]  /*149d0*/  MUFU.EX2 R215, R215 ;  /* 0x000000d700d77308 */ /* 0x000f220000000800 */
[----:B---3--:R-:W-:Y:S01]  /*149e0*/  F2FP.F16.F32.PACK_AB R160, R169, R168 ;  /* 0x000000a8a9a0723e */ /* 0x008fe200000000ff */
[C---:B-1----:R-:W-:Y:S01]  /*149f0*/  FADD.FTZ R169, R185.reuse, R4 ;  /* 0x00000004b9a97221 */ /* 0x042fe20000010000 */
[----:B------:R-:W-:-:S03]  /*14a00*/  F2FP.F16.F32.PACK_AB R168, R185, R184 ;  /* 0x000000b8b9a8723e */ /* 0x000fc600000000ff */
[----:B--2---:R-:W-:Y:S02]  /*14a10*/  FADD.FTZ R4, R188, R169 ;  /* 0x000000a9bc047221 */ /* 0x004fe40000010000 */
[----:B------:R1:W-:Y:S02]  /*14a20*/  MUFU.EX2 R167, R170 ;  /* 0x000000aa00a77308 */ /* 0x0003e40000000800 */
[----:B0-----:R-:W-:-:S06]  /*14a30*/  FADD.FTZ R4, R189, R4 ;  /* 0x00000004bd047221 */ /* 0x001fcc0000010000 */
[----:B------:R-:W0:Y:S01]  /*14a40*/  MUFU.EX2 R223, R223 ;  /* 0x000000df00df7308 */ /* 0x000e220000000800 */
[----:B-1----:R-:W-:Y:S01]  /*14a50*/  F2FP.F16.F32.PACK_AB R170, R189, R188 ;  /* 0x000000bcbdaa723e */ /* 0x002fe200000000ff */
[----:B------:R-:W-:Y:S01]  /*14a60*/  FADD.FTZ R188, -R173, R212 ;  /* 0x000000d4adbc7221 */ /* 0x000fe20000010100 */
[----:B----4-:R-:W-:-:S03]  /*14a70*/  FADD.FTZ R4, R215, R4 ;  /* 0x00000004d7047221 */ /* 0x010fc60000010000 */
[----:B------:R-:W-:Y:S02]  /*14a80*/  FMUL.FTZ R188, R188, R177 ;  /* 0x000000b1bcbc7220 */ /* 0x000fe40000410000 */
[----:B------:R-:W1:Y:S08]  /*14a90*/  MUFU.EX2 R195, R195 ;  /* 0x000000c300c37308 */ /* 0x000e700000000800 */
        /* <DEDUP_REMOVED lines=24> */
[----:B0-----:R-:W-:Y:S01]  /*14c20*/  F2FP.F16.F32.PACK_AB R174, R194, R195 ;  /* 0x000000c3c2ae723e */ /* 0x001fe200000000ff */
[----:B------:R-:W-:Y:S01]  /*14c30*/  FFMA.FTZ R194, R188, R3, R197 ;  /* 0x00000003bcc27223 */ /* 0x000fe200000100c5 */
[-C--:B------:R-:W-:Y:S01]  /*14c40*/  FMUL.FTZ R54, R54, R188.reuse ;  /* 0x000000bc36367220 */ /* 0x080fe20000410000 */
[-C--:B------:R-:W-:Y:S01]  /*14c50*/  FMUL.FTZ R55, R55, R188.reuse ;  /* 0x000000bc37377220 */ /* 0x080fe20000410000 */
[-C--:B------:R-:W-:Y:S01]  /*14c60*/  FMUL.FTZ R58, R58, R188.reuse ;  /* 0x000000bc3a3a7220 */ /* 0x080fe20000410000 */
[C---:B-1----:R-:W-:Y:S01]  /*14c70*/  FADD.FTZ R194, R153.reuse, R194 ;  /* 0x000000c299c27221 */ /* 0x042fe20000010000 */
[----:B------:R-:W-:Y:S01]  /*14c80*/  F2FP.F16.F32.PACK_AB R153, R153, R197 ;  /* 0x000000c59999723e */ /* 0x000fe200000000ff */
[----:B------:R0:W1:Y:S01]  /*14c90*/  MUFU.EX2 R163, R164 ;  /* 0x000000a400a37308 */ /* 0x0000620000000800 */
[-C--:B------:R-:W-:Y:S01]  /*14ca0*/  FMUL.FTZ R59, R59, R188.reuse ;  /* 0x000000bc3b3b7220 */ /* 0x080fe20000410000 */
[----:B------:R-:W-:Y:S01]  /*14cb0*/  FADD.FTZ R194, R155, R194 ;  /* 0x000000c29bc27221 */ /* 0x000fe20000010000 */
[----:B--2---:R-:W-:Y:S01]  /*14cc0*/  F2FP.F16.F32.PACK_AB R155, R157, R155 ;  /* 0x0000009b9d9b723e */ /* 0x004fe200000000ff */
[-C--:B------:R-:W-:Y:S01]  /*14cd0*/  FMUL.FTZ R62, R62, R188.reuse ;  /* 0x000000bc3e3e7220 */ /* 0x080fe20000410000 */
[-C--:B------:R-:W-:Y:S01]  /*14ce0*/  FMUL.FTZ R63, R63, R188.reuse ;  /* 0x000000bc3f3f7220 */ /* 0x080fe20000410000 */
[----:B------:R-:W-:Y:S01]  /*14cf0*/  FADD.FTZ R194, R157, R194 ;  /* 0x000000c29dc27221 */ /* 0x000fe20000010000 */
[----:B------:R-:W-:Y:S01]  /*14d00*/  FMUL.FTZ R66, R66, R188 ;  /* 0x000000bc42427220 */ /* 0x000fe20000410000 */
[----:B------:R-:W2:Y:S01]  /*14d10*/  MUFU.EX2 R165, R165 ;  /* 0x000000a500a57308 */ /* 0x000ea20000000800 */
[----:B---3--:R-:W-:Y:S01]  /*14d20*/  F2FP.F16.F32.PACK_AB R157, R161, R159 ;  /* 0x0000009fa19d723e */ /* 0x008fe200000000ff */
[----:B------:R-:W-:Y:S01]  /*14d30*/  FADD.FTZ R194, R159, R194 ;  /* 0x000000c29fc27221 */ /* 0x000fe20000010000 */
[----:B0-----:R-:W-:Y:S01]  /*14d40*/  F2FP.F16.F32.PACK_AB R164, R225, R210 ;  /* 0x000000d2e1a4723e */ /* 0x001fe200000000ff */
        /* <DEDUP_REMOVED lines=17> */
[----:B------:R-:W-:Y:S01]  /*14e60*/  FADD.FTZ R3, R167, R194 ;  /* 0x000000c2a7037221 */ /* 0x000fe20000010000 */
[-C--:B------:R-:W-:Y:S01]  /*14e70*/  FMUL.FTZ R90, R90, R188.reuse ;  /* 0x000000bc5a5a7220 */ /* 0x080fe20000410000 */
[-C--:B------:R-:W-:Y:S01]  /*14e80*/  FMUL.FTZ R91, R91, R188.reuse ;  /* 0x000000bc5b5b7220 */ /* 0x080fe20000410000 */
[----:B------:R-:W-:Y:S01]  /*14e90*/  MUFU.EX2 R178, R178 ;  /* 0x000000b200b27308 */ /* 0x000fe20000000800 */
[C---:B0-----:R-:W-:Y:S01]  /*14ea0*/  FADD.FTZ R194, R184.reuse, R3 ;  /* 0x00000003b8c27221 */ /* 0x041fe20000010000 */
[----:B------:R-:W-:Y:S01]  /*14eb0*/  F2FP.F16.F32.PACK_AB R161, R184, R167 ;  /* 0x000000a7b8a1723e */ /* 0x000fe200000000ff */
[-C--:B------:R-:W-:Y:S01]  /*14ec0*/  FMUL.FTZ R94, R94, R188.reuse ;  /* 0x000000bc5e5e7220 */ /* 0x080fe20000410000 */
[-C--:B------:R-:W-:Y:S01]  /*14ed0*/  FMUL.FTZ R95, R95, R188.reuse ;  /* 0x000000bc5f5f7220 */ /* 0x080fe20000410000 */
[----:B------:R-:W-:Y:S01]  /*14ee0*/  FADD.FTZ R3, R169, R194 ;  /* 0x000000c2a9037221 */ /* 0x000fe20000010000 */
[-C--:B------:R-:W-:Y:S01]  /*14ef0*/  FMUL.FTZ R98, R98, R188.reuse ;  /* 0x000000bc62627220 */ /* 0x080fe20000410000 */
[-C--:B------:R-:W-:Y:S01]  /*14f00*/  FMUL.FTZ R99, R99, R188.reuse ;  /* 0x000000bc63637220 */ /* 0x080fe20000410000 */
        /* <DEDUP_REMOVED lines=16> */
[----:B------:R-:W1:Y:S01]  /*15010*/  MUFU.EX2 R181, R181 ;  /* 0x000000b500b57308 */ /* 0x000e620000000800 */
[----:B0-----:R-:W-:Y:S01]  /*15020*/  F2FP.F16.F32.PACK_AB R165, R179, R178 ;  /* 0x000000b2b3a5723e */ /* 0x001fe200000000ff */
        /* <DEDUP_REMOVED lines=13> */
[----:B------:R-:W-:Y:S01]  /*15100*/  FMUL.FTZ R150, R150, R188 ;  /* 0x000000bc96967220 */ /* 0x000fe20000410000 */
[----:B------:R2:W-:Y:S01]  /*15110*/  MUFU.EX2 R171, R186 ;  /* 0x000000ba00ab7308 */ /* 0x0005e20000000800 */
[----:B-1----:R-:W-:Y:S01]  /*15120*/  F2FP.F16.F32.PACK_AB R167, R181, R180 ;  /* 0x000000b4b5a7723e */ /* 0x002fe200000000ff */
[----:B------:R-:W-:-:S06]  /*15130*/  FMUL.FTZ R151, R151, R188 ;  /* 0x000000bc97977220 */ /* 0x000fcc0000410000 */
[----:B------:R-:W1:Y:S01]  /*15140*/  MUFU.EX2 R183, R183 ;  /* 0x000000b700b77308 */ /* 0x000e620000000800 */
[----:B--2---:R-:W-:-:S04]  /*15150*/  FADD.FTZ R186, R178, R3 ;  /* 0x00000003b2ba7221 */ /* 0x004fc80000010000 */
[----:B------:R-:W-:-:S03]  /*15160*/  FADD.FTZ R3, R179, R186 ;  /* 0x000000bab3037221 */ /* 0x000fc60000010000 */
[----:B------:R-:W2:Y:S01]  /*15170*/  MUFU.EX2 R194, R187 ;  /* 0x000000bb00c27308 */ /* 0x000ea20000000800 */
[----:B------:R-:W-:-:S04]  /*15180*/  FADD.FTZ R186, R180, R3 ;  /* 0x00000003b4ba7221 */ /* 0x000fc80000010000 */
[----:B------:R-:W-:-:S03]  /*15190*/  FADD.FTZ R3, R181, R186 ;  /* 0x000000bab5037221 */ /* 0x000fc60000010000 */
[----:B------:R-:W3:Y:S01]  /*151a0*/  MUFU.EX2 R173, R191 ;  /* 0x000000bf00ad7308 */ /* 0x000ee20000000800 */
[----:B0-----:R-:W-:Y:S01]  /*151b0*/  FADD.FTZ R186, R182, R3 ;  /* 0x00000003b6ba7221 */ /* 0x001fe20000010000 */
[----:B-1----:R-:W-:-:S03]  /*151c0*/  F2FP.F16.F32.PACK_AB R169, R183, R182 ;  /* 0x000000b6b7a9723e */ /* 0x002fc600000000ff */
[----:B------:R-:W-:-:S03]  /*151d0*/  FADD.FTZ R186, R183, R186 ;  /* 0x000000bab7ba7221 */ /* 0x000fc60000010000 */
[----:B------:R-:W0:Y:S01]  /*151e0*/  MUFU.EX2 R190, R190 ;  /* 0x000000be00be7308 */ /* 0x000e220000000800 */
[----:B------:R-:W-:Y:S01]  /*151f0*/  FADD.FTZ R3, R171, R186 ;  /* 0x000000baab037221 */ /* 0x000fe20000010000 */
[----:B--2---:R-:W-:-:S03]  /*15200*/  F2FP.F16.F32.PACK_AB R171, R194, R171 ;  /* 0x000000abc2ab723e */ /* 0x004fc600000000ff */
[----:B------:R-:W-:-:S03]  /*15210*/  FADD.FTZ R196, R194, R3 ;  /* 0x00000003c2c47221 */ /* 0x000fc60000010000 */
        /* <DEDUP_REMOVED lines=10> */
.L_x_2179:
[----:B------:R0:W1:Y:S01]  /*152c0*/  SYNCS.PHASECHK.TRANS64.TRYWAIT P2, [R208+URZ+0x22850], R209 ;  /* 0x022850d1d00075a7 */ /* 0x000062000804017f */
[----:B------:R-:W-:Y:S05]  /*152d0*/  @!P0 BRA `(.L_x_2180) ;  /* 0x0000000000048947 */ /* 0x000fea0003800000 */
[----:B------:R-:W-:Y:S01]  /*152e0*/  BPT.TRAP 0x1 ;  /* 0x000000040000795c */ /* 0x000fe20000300000 */
.L_x_2180:
[----:B------:R-:W-:Y:S04]  /*152f0*/  BSSY B0, `(.L_x_2181) ;  /* 0x0000004000007945 */ /* 0x000fe80003800000 */
[----:B-1----:R-:W-:Y:S05]  /*15300*/  @P2 BRA `(.L_x_2182) ;  /* 0x0000000000082947 */ /* 0x002fea0003800000 */
[----:B------:R-:W1:Y:S02]  /*15310*/  SYNCS.PHASECHK.TRANS64.TRYWAIT P2, [R208+URZ+0x22850], R209 ;  /* 0x022850d1d00075a7 */ /* 0x000e64000804017f */
[----:B-1----:R-:W-:Y:S05]  /*15320*/  @!P2 BRA `(.L_x_2183) ;  /* 0x000000a400f8a947 */ /* 0x002fea0003800000 */
.L_x_2182:
[----:B------:R-:W-:Y:S05]  /*15330*/  BSYNC B0 ;  /* 0x0000000000007941 */ /* 0x000fea0003800000 */
.L_x_2181:
[----:B------:R-:W2:Y:S01]  /*15340*/  S2R R180, SR_TID.X ;  /* 0x0000000000b47919 */ /* 0x000ea20000002100 */
[----:B------:R-:W-:Y:S01]  /*15350*/  IMAD.MOV.U32 R179, RZ, RZ, 0x40000040 ;  /* 0x40000040ffb37424 */ /* 0x000fe200078e00ff */
[----:B------:R-:W-:Y:S05]  /*15360*/  WARPSYNC.ALL ;  /* 0x0000000000007948 */ /* 0x000fea0003800000 */
[----:B------:R-:W-:Y:S01]  /*15370*/  R2UR UR7, R179 ;  /* 0x00000000b30772ca */ /* 0x000fe200000e0000 */
[----:B------:R-:W-:Y:S01]  /*15380*/  IMAD R178, R16, 0xc00, R20 ;  /* 0x00000c0010b27824 */ /* 0x000fe200078e0214 */
[C---:B------:R-:W-:Y:S01]  /*15390*/  ISETP.GT.AND P2, PT, R5.reuse, R219, PT ;  /* 0x000000db0500720c */ /* 0x040fe20003f44270 */
[----:B01----:R-:W-:Y:S01]  /*153a0*/  @!P1 VIADD R208, R208, 0x22860 ;  /* 0x00022860d0d09836 */ /* 0x003fe20000000000 */
[----:B------:R-:W-:Y:S01]  /*153b0*/  MOV R212, R11 ;  /* 0x0000000b00d47202 */ /* 0x000fe20000000f00 */
[----:B------:R-:W-:Y:S01]  /*153c0*/  VIADD R5, R5, 0xffffffff ;  /* 0xffffffff05057836 */ /* 0x000fe20000000000 */
[----:B------:R-:W-:Y:S01]  /*153d0*/  R2UR UR6, R178 ;  /* 0x00000000b20672ca */ /* 0x000fe200000e0000 */
[----:B------:R-:W-:Y:S01]  /*153e0*/  IMAD.MOV.U32 R213, RZ, RZ, R10 ;  /* 0x000000ffffd57224 */ /* 0x000fe200078e000a */
[----:B------:R-:W-:-:S02]  /*153f0*/  @!P1 PRMT R208, RZ, 0x654, R208 ;  /* 0x00000654ffd09816 */ /* 0x000fc400000000d0 */
[----:B--2---:R-:W-:-:S04]  /*15400*/  SHF.R.U32.HI R180, RZ, 0x7, R180 ;  /* 0x00000007ffb47819 */ /* 0x004fc800000116b4 */
[----:B------:R-:W-:-:S05]  /*15410*/  IADD3 R179, R180, 0x8, RZ ;  /* 0x00000008b4b37810 */ /* 0x000fca0007ffe0ff */
        /* <DEDUP_REMOVED lines=45> */
.L_x_2166:
[----:B------:R-:W-:Y:S05]  /*156f0*/  WARPSYNC.ALL ;  /* 0x0000000000007948 */ /* 0x000fea0003800000 */
[----:B------:R-:W2:Y:S01]  /*15700*/  SHFL.BFLY PT, R5, R4, 0x2, 0x1f ;  /* 0x0c401f0004057f89 */ /* 0x000ea200000e0000 */
[----:B------:R-:W-:Y:S01]  /*15710*/  IMAD.MOV.U32 R8, RZ, RZ, RZ ;  /* 0x000000ffff087224 */ /* 0x000fe200078e00ff */
[----:B------:R3:W-:Y:S06]  /*15720*/  BAR.ARV R176, 0x100 ;  /* 0x000400b00000751d */ /* 0x0007ec0000002000 */
[----:B------:R-:W-:-:S02]  /*15730*/  VIADD R16, R16, 0x1 ;  /* 0x0000000110107836 */ /* 0x000fc40000000000 */
[----:B------:R-:W-:Y:S06]  /*15740*/  BAR.ARV 0x8, 0x120 ;  /* 0x0204800000007b1d */ /* 0x000fec0000002000 */
[C---:B------:R-:W-:Y:S01]  /*15750*/  ISETP.NE.AND P1, PT, R16.reuse, 0x2, PT ;  /* 0x000000021000780c */ /* 0x040fe20003f25270 */
[----:B------:R-:W-:Y:S01]  /*15760*/  VIADD R233, R233, 0x1 ;  /* 0x00000001e9e97836 */ /* 0x000fe20000000000 */
[----:B------:R-:W4:Y:S01]  /*15770*/  SHFL.BFLY PT, R6, R3, 0x2, 0x1f ;  /* 0x0c401f0003067f89 */ /* 0x000f2200000e0000 */
[----:B------:R-:W-:Y:S02]  /*15780*/  PLOP3.LUT P0, PT, PT, PT, PT, 0x8, 0x0 ;  /* 0x000000000000781c */ /* 0x000fe40003f0e170 */
[----:B------:R-:W-:Y:S01]  /*15790*/  SEL R16, R16, RZ, P1 ;  /* 0x000000ff10107207 */ /* 0x000fe20000800000 */
[----:B--2---:R-:W-:Y:S01]  /*157a0*/  FADD.FTZ R0, R5, R4 ;  /* 0x0000000405007221 */ /* 0x004fe20000010000 */
[----:B------:R-:W-:-:S04]  /*157b0*/  IMAD.MOV.U32 R4, RZ, RZ, -0x800000 ;  /* 0xff800000ff047424 */ /* 0x000fc800078e00ff */
[----:B------:R-:W2:Y:S01]  /*157c0*/  SHFL.BFLY PT, R5, R0, 0x1, 0x1f ;  /* 0x0c201f0000057f89 */ /* 0x000ea200000e0000 */
[----:B----4-:R-:W-:Y:S01]  /*157d0*/  FADD.FTZ R7, R6, R3 ;  /* 0x0000000306077221 */ /* 0x010fe20000010000 */
[----:B------:R-:W-:-:S04]  /*157e0*/  SEL R3, RZ, 0x1, P1 ;  /* 0x00000001ff037807 */ /* 0x000fc80000800000 */
[----:B------:R-:W4:Y:S01]  /*157f0*/  SHFL.BFLY PT, R6, R7, 0x1, 0x1f ;  /* 0x0c201f0007067f89 */ /* 0x000f2200000e0000 */
[----:B------:R-:W-:Y:S01]  /*15800*/  LOP3.LUT R200, R200, R3, RZ, 0x3c, !PT ;  /* 0x00000003c8c87212 */ /* 0x000fe200078e3cff */
[----:B------:R-:W-:Y:S02]  /*15810*/  IMAD.MOV.U32 R3, RZ, RZ, -0x800000 ;  /* 0xff800000ff037424 */ /* 0x000fe400078e00ff */
[----:B--2---:R-:W-:Y:S01]  /*15820*/  FADD.FTZ R5, R0, R5 ;  /* 0x0000000500057221 */ /* 0x004fe20000010000 */
[----:B------:R-:W-:-:S04]  /*15830*/  IMAD.MOV.U32 R0, RZ, RZ, RZ ;  /* 0x000000ffff007224 */ /* 0x000fc800078e00ff */
[----:B------:R-:W-:-:S13]  /*15840*/  FSETP.NE.FTZ.AND P2, PT, R5, RZ, PT ;  /* 0x000000ff0500720b */ /* 0x000fda0003f55000 */
[----:B------:R-:W2:Y:S01]  /*15850*/  @P2 MUFU.RCP R8, R5 ;  /* 0x0000000500082308 */ /* 0x000ea20000001000 */
[----:B------:R-:W-:Y:S01]  /*15860*/  @P2 FMUL.FTZ R9, R177, 0.69314718246459960938 ;  /* 0x3f317218b1092820 */ /* 0x000fe20000410000 */
[----:B----4-:R-:W-:-:S05]  /*15870*/  FADD.FTZ R6, R7, R6 ;  /* 0x0000000607067221 */ /* 0x010fca0000010000 */
[----:B------:R-:W-:Y:S01]  /*15880*/  FSETP.NE.FTZ.AND P3, PT, R6, RZ, PT ;  /* 0x000000ff0600720b */ /* 0x000fe20003f75000 */
        /* <DEDUP_REMOVED lines=64> */
[----:B------:R-:W2:Y:S01]  /*15c90*/  @P3 MUFU.LG2 R12, R6 ;  /* 0x00000006000c3308 */ /* 0x000ea20000000c00 */
[----:B------:R-:W-:-:S07]  /*15ca0*/  @P3 FMUL.FTZ R177, R177, 0.69314718246459960938 ;  /* 0x3f317218b1b13820 */ /* 0x000fce0000410000 */
[----:B------:R-:W4:Y:S08]  /*15cb0*/  @P2 MUFU.LG2 R8, R5 ;  /* 0x0000000500082308 */ /* 0x000f300000000c00 */
[----:B------:R-:W5:Y:S01]  /*15cc0*/  @P3 MUFU.RCP R0, R6 ;  /* 0x0000000600003308 */ /* 0x000f620000001000 */
[----:B--2---:R-:W-:-:S04]  /*15cd0*/  @P3 FMUL.FTZ R12, R12, 0.69314718246459960938 ;  /* 0x3f3172180c0c3820 */ /* 0x004fc80000410000 */
[----:B------:R-:W-:Y:S01]  /*15ce0*/  @P3 FFMA.FTZ R4, R177, R11, R12 ;  /* 0x0000000bb1043223 */ /* 0x000fe2000001000c */
[----:B----4-:R-:W-:-:S04]  /*15cf0*/  @P2 FMUL.FTZ R8, R8, 0.69314718246459960938 ;  /* 0x3f31721808082820 */ /* 0x010fc80000410000 */
[----:B------:R-:W-:Y:S01]  /*15d00*/  @P2 FFMA.FTZ R3, R9, R10, R8 ;  /* 0x0000000a09032223 */ /* 0x000fe20000010008 */
        /* <DEDUP_REMOVED lines=63> */
[----:B---3--:R-:W-:-:S07]  /*16100*/  FMUL.FTZ R0, R151, R0 ;  /* 0x0000000097007220 */ /* 0x008fce0000410000 */
.L_x_2065:
[----:B------:R-:W-:Y:S05]  /*16110*/  WARPSYNC.ALL ;  /* 0x0000000000007948 */ /* 0x000fea0003800000 */
[----:B------:R-:W2:Y:S08]  /*16120*/  S2UR UR5, SR_CgaCtaId ;  /* 0x00000000000579c3 */ /* 0x000eb00000008800 */
[----:B------:R-:W-:Y:S06]  /*16130*/  BAR.SYNC.DEFER_BLOCKING 0x5, 0x120 ;  /* 0x0144800000007b1d */ /* 0x000fec0000010000 */
[----:B------:R-:W-:Y:S01]  /*16140*/  UMOV UR4, 0x400 ;  /* 0x0000040000047882 */ /* 0x000fe20000000000 */
[----:B------:R-:W-:Y:S01]  /*16150*/  BSSY B0, `(.L_x_2185) ;  /* 0x0000297000007945 */ /* 0x000fe20003800000 */
[----:B--2---:R-:W-:-:S06]  /*16160*/  ULEA UR4, UR5, UR4, 0x18 ;  /* 0x0000000405047291 */ /* 0x004fcc000f8ec03f */
[----:B------:R-:W-:-:S05]  /*16170*/  IMAD.U32 R17, RZ, RZ, UR4 ;  /* 0x00000004ff117e24 */ /* 0x000fca000f8e00ff */
[----:B01----:R0:W1:Y:S01]  /*16180*/  LDS.128 R208, [R17+0x228d0] ;  /* 0x0228d00011d07984 */ /* 0x0030620000000c00 */
        /* <DEDUP_REMOVED lines=10> */
[----:B------:R-:W4:Y:S01]  /*16230*/  LDC.64 R6, c[0x0][0xbd8] ;  /* 0x0002f600ff067b82 */ /* 0x000f220000000a00 */
        /* <DEDUP_REMOVED lines=12> */
[----:B---3--:R-:W-:Y:S02]  /*16300*/  MOV R9, R10 ;  /* 0x0000000a00097202 */ /* 0x008fe40000000f00 */
        /* <DEDUP_REMOVED lines=43> */
[----:B--2---:R-:W-:-:S03]  /*165c0*/  IMAD.WIDE R118, R11, 0x2, R8 ;  /* 0x000000020b767825 */ /* 0x004fc600078e0208 */
[C---:B------:R-:W-:Y:S02]  /*165d0*/  IADD3 R173, P1, R118.reuse, 0x20, RZ ;  /* 0x0000002076ad7810 */ /* 0x040fe40007f3e0ff */
[C---:B------:R-:W-:Y:S02]  /*165e0*/  IADD3 R175, P2, R118.reuse, 0x40, RZ ;  /* 0x0000004076af7810 */ /* 0x040fe40007f5e0ff */
[C---:B------:R-:W-:Y:S01]  /*165f0*/  IADD3 R177, P3, R118.reuse, 0x60, RZ ;  /* 0x0000006076b17810 */ /* 0x040fe20007f7e0ff */
[--C-:B------:R-:W-:Y:S01]  /*16600*/  IMAD.X R13, RZ, RZ, R119.reuse, P1 ;  /* 0x000000ffff0d7224 */ /* 0x100fe200008e0677 */
[C---:B------:R-:W-:Y:S01]  /*16610*/  IADD3 R183, P0, R118.reuse, 0x4040, RZ ;  /* 0x0000404076b77810 */ /* 0x040fe20007f1e0ff */
[--C-:B------:R-:W-:Y:S01]  /*16620*/  IMAD.X R15, RZ, RZ, R119.reuse, P2 ;  /* 0x000000ffff0f7224 */ /* 0x100fe200010e0677 */
[----:B------:R-:W-:Y:S01]  /*16630*/  LOP3.LUT R12, R173, 0x380, RZ, 0xc0, !PT ;  /* 0x00000380ad0c7812 */ /* 0x000fe200078ec0ff */
[--C-:B------:R-:W-:Y:S01]  /*16640*/  IMAD.X R21, RZ, RZ, R119.reuse, P3 ;  /* 0x000000ffff157224 */ /* 0x100fe200018e0677 */
[----:B------:R-:W-:Y:S01]  /*16650*/  IADD3 R179, P4, R118, 0x4000, RZ ;  /* 0x0000400076b37810 */ /* 0x000fe20007f9e0ff */
[----:B------:R-:W-:Y:S01]  /*16660*/  IMAD.X R47, RZ, RZ, R119, P0 ;  /* 0x000000ffff2f7224 */ /* 0x000fe200000e0677 */
[----:B------:R-:W-:-:S02]  /*16670*/  LOP3.LUT R14, R175, 0x380, RZ, 0xc0, !PT ;  /* 0x00000380af0e7812 */ /* 0x000fc400078ec0ff */
[----:B------:R-:W-:Y:S01]  /*16680*/  LOP3.LUT R20, R177, 0x380, RZ, 0xc0, !PT ;  /* 0x00000380b1147812 */ /* 0x000fe200078ec0ff */
[--C-:B-----5:R-:W-:Y:S01]  /*16690*/  IMAD.X R31, RZ, RZ, R119.reuse, P4 ;  /* 0x000000ffff1f7224 */ /* 0x120fe200020e0677 */
[----:B------:R-:W-:Y:S02]  /*166a0*/  IADD3 R10, P0, R118, 0xc000, RZ ;  /* 0x0000c000760a7810 */ /* 0x000fe40007f1e0ff */
[----:B------:R-:W-:Y:S02]  /*166b0*/  SHF.R.U64 R12, R12, 0x3, RZ ;  /* 0x000000030c0c7819 */ /* 0x000fe400000012ff */
[C---:B------:R-:W-:Y:S01]  /*166c0*/  IADD3 R185, P1, R118.reuse, 0x4060, RZ ;  /* 0x0000406076b97810 */ /* 0x040fe20007f3e0ff */
[--C-:B------:R-:W-:Y:S01]  /*166d0*/  IMAD.X R107, RZ, RZ, R119.reuse, P0 ;  /* 0x000000ffff6b7224 */ /* 0x100fe200000e0677 */
[----:B------:R-:W-:Y:S02]  /*166e0*/  IADD3 R90, P2, R118, 0x8000, RZ ;  /* 0x00008000765a7810 */ /* 0x000fe40007f5e0ff */
[----:B------:R-:W-:Y:S01]  /*166f0*/  SHF.R.U64 R14, R14, 0x3, RZ ;  /* 0x000000030e0e7819 */ /* 0x000fe200000012ff */
[--C-:B------:R-:W-:Y:S01]  /*16700*/  IMAD.X R87, RZ, RZ, R119.reuse, P1 ;  /* 0x000000ffff577224 */ /* 0x100fe200008e0677 */
[C---:B------:R-:W-:Y:S01]  /*16710*/  LOP3.LUT R11, R118.reuse, 0x380, RZ, 0xc0, !PT ;  /* 0x00000380760b7812 */ /* 0x040fe200078ec0ff */
[----:B------:R-:W-:Y:S01]  /*16720*/  IMAD.X R91, RZ, RZ, R119, P2 ;  /* 0x000000ffff5b7224 */ /* 0x000fe200010e0677 */
[----:B------:R-:W-:-:S02]  /*16730*/  IADD3 R94, P3, R118, 0x8020, RZ ;  /* 0x00008020765e7810 */ /* 0x000fc40007f7e0ff */
[----:B------:R-:W-:Y:S02]  /*16740*/  SHF.R.U64 R20, R20, 0x3, RZ ;  /* 0x0000000314147819 */ /* 0x000fe400000012ff */
[C---:B------:R-:W-:Y:S01]  /*16750*/  IADD3 R181, P5, R118.reuse, 0x4020, RZ ;  /* 0x0000402076b57810 */ /* 0x040fe20007fbe0ff */
[--C-:B------:R-:W-:Y:S01]  /*16760*/  IMAD.X R95, RZ, RZ, R119.reuse, P3 ;  /* 0x000000ffff5f7224 */ /* 0x100fe200018e0677 */
[----:B------:R-:W-:Y:S02]  /*16770*/  IADD3 R98, P4, R118, 0x8040, RZ ;  /* 0x0000804076627810 */ /* 0x000fe40007f9e0ff */
[----:B------:R-:W-:Y:S02]  /*16780*/  LOP3.LUT R12, R12, R173, RZ, 0x3c, !PT ;  /* 0x000000ad0c0c7212 */ /* 0x000fe400078e3cff */
[----:B------:R-:W-:Y:S01]  /*16790*/  LOP3.LUT R30, R179, 0x380, RZ, 0xc0, !PT ;  /* 0x00000380b31e7812 */ /* 0x000fe200078ec0ff */
[----:B------:R-:W-:Y:S01]  /*167a0*/  IMAD.X R99, RZ, RZ, R119, P4 ;  /* 0x000000ffff637224 */ /* 0x000fe200020e0677 */
[----:B------:R-:W-:-:S02]  /*167b0*/  LOP3.LUT R14, R14, R175, RZ, 0x3c, !PT ;  /* 0x000000af0e0e7212 */ /* 0x000fc400078e3cff */
[----:B------:R-:W-:Y:S02]  /*167c0*/  LOP3.LUT R173, R90, 0x380, RZ, 0xc0, !PT ;  /* 0x000003805aad7812 */ /* 0x000fe400078ec0ff */
[----:B------:R-:W-:Y:S02]  /*167d0*/  SHF.R.U64 R11, R11, 0x3, RZ ;  /* 0x000000030b0b7819 */ /* 0x000fe400000012ff */
[----:B------:R-:W-:Y:S02]  /*167e0*/  LOP3.LUT R20, R20, R177, RZ, 0x3c, !PT ;  /* 0x000000b114147212 */ /* 0x000fe400078e3cff */
[----:B------:R-:W-:Y:S02]  /*167f0*/  LOP3.LUT R175, R94, 0x380, RZ, 0xc0, !PT ;  /* 0x000003805eaf7812 */ /* 0x000fe400078ec0ff */
[----:B------:R-:W-:Y:S02]  /*16800*/  ISETP.NE.U32.AND P0, PT, RZ, UR4, PT ;  /* 0x00000004ff007c0c */ /* 0x000fe4000bf05070 */
[----:B------:R-:W-:-:S02]  /*16810*/  IADD3 R110, P1, R118, 0xc020, RZ ;  /* 0x0000c020766e7810 */ /* 0x000fc40007f3e0ff */
[----:B------:R-:W-:Y:S02]  /*16820*/  LOP3.LUT R38, R181, 0x380, RZ, 0xc0, !PT ;  /* 0x00000380b5267812 */ /* 0x000fe400078ec0ff */
[----:B------:R-:W-:Y:S01]  /*16830*/  LOP3.LUT R177, R98, 0x380, RZ, 0xc0, !PT ;  /* 0x0000038062b17812 */ /* 0x000fe200078ec0ff */
[----:B------:R-:W-:Y:S01]  /*16840*/  IMAD.X R111, RZ, RZ, R119, P1 ;  /* 0x000000ffff6f7224 */ /* 0x000fe200008e0677 */
[----:B------:R-:W-:Y:S02]  /*16850*/  IADD3.X R39, RZ, R119, RZ, P5, !PT ;  /* 0x00000077ff277210 */ /* 0x000fe40002ffe4ff */
[----:B------:R-:W-:Y:S02]  /*16860*/  LOP3.LUT R46, R183, 0x380, RZ, 0xc0, !PT ;  /* 0x00000380b72e7812 */ /* 0x000fe400078ec0ff */
[----:B------:R-:W-:Y:S02]  /*16870*/  SHF.R.U64 R30, R30, 0x3, RZ ;  /* 0x000000031e1e7819 */ /* 0x000fe400000012ff */
[----:B------:R-:W-:-:S02]  /*16880*/  IADD3 R102, P5, R118, 0x8060, RZ ;  /* 0x0000806076667810 */ /* 0x000fc40007fbe0ff */
[C---:B------:R-:W-:Y:S02]  /*16890*/  IADD3 R114, P2, R118.reuse, 0xc040, RZ ;  /* 0x0000c04076727810 */ /* 0x040fe40007f5e0ff */
[----:B------:R-:W-:Y:S01]  /*168a0*/  IADD3 R151, P3, R118, 0xc060, RZ ;  /* 0x0000c06076977810 */ /* 0x000fe20007f7e0ff */
[--C-:B------:R-:W-:Y:S01]  /*168b0*/  IMAD.X R103, RZ, RZ, R119.reuse, P5 ;  /* 0x000000ffff677224 */ /* 0x100fe200028e0677 */
[----:B------:R-:W-:Y:S01]  /*168c0*/  LOP3.LUT R86, R185, 0x380, RZ, 0xc0, !PT ;  /* 0x00000380b9567812 */ /* 0x000fe200078ec0ff */
[--C-:B------:R-:W-:Y:S01]  /*168d0*/  IMAD.X R115, RZ, RZ, R119.reuse, P2 ;  /* 0x000000ffff737224 */ /* 0x100fe200010e0677 */
[----:B------:R-:W-:Y:S02]  /*168e0*/  SHF.R.U64 R173, R173, 0x3, RZ ;  /* 0x00000003adad7819 */ /* 0x000fe400000012ff */
[----:B------:R-:W-:Y:S01]  /*168f0*/  LOP3.LUT R118, R11, R118, RZ, 0x3c, !PT ;  /* 0x000000760b767212 */ /* 0x000fe200078e3cff */
[----:B------:R-:W-:Y:S01]  /*16900*/  IMAD.X R11, RZ, RZ, R119, P3 ;  /* 0x000000ffff0b7224 */ /* 0x000fe200018e0677 */
[----:B------:R-:W-:-:S02]  /*16910*/  SHF.R.U64 R175, R175, 0x3, RZ ;  /* 0x00000003afaf7819 */ /* 0x000fc400000012ff */
[----:B------:R-:W-:Y:S01]  /*16920*/  ISETP.NE.AND.EX P0, PT, RZ, UR5, PT, P0 ;  /* 0x00000005ff007c0c */ /* 0x000fe2000bf05300 */
[----:B------:R-:W-:Y:S01]  /*16930*/  ULDC.64 UR4, c[0x0][0xbe0] ;  /* 0x0002f80000047ab9 */ /* 0x000fe20000000a00 */
[----:B------:R-:W-:Y:S02]  /*16940*/  SHF.R.U64 R38, R38, 0x3, RZ ;  /* 0x0000000326267819 */ /* 0x000fe400000012ff */
[----:B------:R-:W-:Y:S02]  /*16950*/  SHF.R.U64 R177, R177, 0x3, RZ ;  /* 0x00000003b1b17819 */ /* 0x000fe400000012ff */
[----:B------:R-:W-:Y:S02]  /*16960*/  SHF.R.U64 R46, R46, 0x3, RZ ;  /* 0x000000032e2e7819 */ /* 0x000fe400000012ff */
[----:B------:R-:W-:Y:S02]  /*16970*/  LOP3.LUT R30, R30, R179, RZ, 0x3c, !PT ;  /* 0x000000b31e1e7212 */ /* 0x000fe400078e3cff */
[----:B------:R-:W-:-:S02]  /*16980*/  SHF.R.U64 R86, R86, 0x3, RZ ;  /* 0x0000000356567819 */ /* 0x000fc400000012ff */
[----:B------:R-:W-:Y:S02]  /*16990*/  LOP3.LUT R179, R102, 0x380, RZ, 0xc0, !PT ;  /* 0x0000038066b37812 */ /* 0x000fe400078ec0ff */
[----:B------:R-:W-:Y:S02]  /*169a0*/  LOP3.LUT R90, R173, R90, RZ, 0x3c, !PT ;  /* 0x0000005aad5a7212 */ /* 0x000fe400078e3cff */
[----:B------:R-:W-:Y:S02]  /*169b0*/  ISETP.NE.U32.AND P1, PT, RZ, UR4, PT ;  /* 0x00000004ff007c0c */ /* 0x000fe4000bf25070 */
[----:B------:R-:W-:Y:S02]  /*169c0*/  LOP3.LUT R94, R175, R94, RZ, 0x3c, !PT ;  /* 0x0000005eaf5e7212 */ /* 0x000fe400078e3cff */
[----:B------:R-:W-:Y:S02]  /*169d0*/  LOP3.LUT R173, R10, 0x380, RZ, 0xc0, !PT ;  /* 0x000003800aad7812 */ /* 0x000fe400078ec0ff */
[----:B------:R-:W-:Y:S01]  /*169e0*/  MOV R118, R118 ;  /* 0x0000007600767202 */ /* 0x000fe20000000f00 */
[----:B------:R-:W-:Y:S01]  /*169f0*/  BAR.SYNC.DEFER_BLOCKING 0x1, 0x100 ;  /* 0x0044000000007b1d */ /* 0x000fe20000010000 */
[----:B------:R-:W-:-:S02]  /*16a00*/  LOP3.LUT R38, R38, R181, RZ, 0x3c, !PT ;  /* 0x000000b526267212 */ /* 0x000fc400078e3cff */
[----:B------:R-:W-:Y:S02]  /*16a10*/  LOP3.LUT R98, R177, R98, RZ, 0x3c, !PT ;  /* 0x00000062b1627212 */ /* 0x000fe400078e3cff */
[----:B------:R-:W-:Y:S02]  /*16a20*/  LOP3.LUT R175, R110, 0x380, RZ, 0xc0, !PT ;  /* 0x000003806eaf7812 */ /* 0x000fe400078ec0ff */
[----:B------:R-:W-:Y:S02]  /*16a30*/  MOV R28, R12 ;  /* 0x0000000c001c7202 */ /* 0x000fe40000000f00 */
[----:B------:R-:W-:Y:S02]  /*16a40*/  LOP3.LUT R46, R46, R183, RZ, 0x3c, !PT ;  /* 0x000000b72e2e7212 */ /* 0x000fe400078e3cff */
[----:B------:R-:W-:Y:S02]  /*16a50*/  LOP3.LUT R177, R114, 0x380, RZ, 0xc0, !PT ;  /* 0x0000038072b17812 */ /* 0x000fe400078ec0ff */
[----:B------:R-:W-:-:S02]  /*16a60*/  LOP3.LUT R174, R151, 0x380, RZ, 0xc0, !PT ;  /* 0x0000038097ae7812 */ /* 0x000fc400078ec0ff */
[----:B------:R-:W-:Y:S02]  /*16a70*/  MOV R14, R14 ;  /* 0x0000000e000e7202 */ /* 0x000fe40000000f00 */
[----:B------:R-:W-:Y:S02]  /*16a80*/  LOP3.LUT R86, R86, R185, RZ, 0x3c, !PT ;  /* 0x000000b956567212 */ /* 0x000fe400078e3cff */
[----:B------:R-:W-:Y:S02]  /*16a90*/  SHF.R.U64 R179, R179, 0x3, RZ ;  /* 0x00000003b3b37819 */ /* 0x000fe400000012ff */
[----:B------:R-:W-:Y:S02]  /*16aa0*/  MOV R20, R20 ;  /* 0x0000001400147202 */ /* 0x000fe40000000f00 */
[----:B------:R-:W-:Y:S01]  /*16ab0*/  ISETP.NE.AND.EX P1, PT, RZ, UR5, PT, P1 ;  /* 0x00000005ff007c0c */ /* 0x000fe2000bf25310 */
[----:B------:R-:W-:Y:S01]  /*16ac0*/  STSM.16.M88.4 [R118], R24 ;  /* 0x0000001876007844 */ /* 0x000fe20000000200 */
[----:B------:R-:W-:-:S02]  /*16ad0*/  SHF.R.U64 R173, R173, 0x3, RZ ;  /* 0x00000003adad7819 */ /* 0x000fc400000012ff */
[----:B------:R-:W-:Y:S01]  /*16ae0*/  MOV R30, R30 ;  /* 0x0000001e001e7202 */ /* 0x000fe20000000f00 */
[----:B------:R-:W-:Y:S01]  /*16af0*/  STSM.16.M88.4 [R28], R32 ;  /* 0x000000201c007844 */ /* 0x000fe20000000200 */
[----:B------:R-:W-:Y:S02]  /*16b00*/  SHF.R.U64 R175, R175, 0x3, RZ ;  /* 0x00000003afaf7819 */ /* 0x000fe400000012ff */
[----:B------:R-:W-:Y:S01]  /*16b10*/  MOV R38, R38 ;  /* 0x0000002600267202 */ /* 0x000fe20000000f00 */
[----:B------:R-:W-:Y:S01]  /*16b20*/  STSM.16.M88.4 [R14], R40 ;  /* 0x000000280e007844 */ /* 0x000fe20000000200 */
[----:B------:R-:W-:Y:S02]  /*16b30*/  SHF.R.U64 R177, R177, 0x3, RZ ;  /* 0x00000003b1b17819 */ /* 0x000fe400000012ff */
[----:B------:R-:W-:Y:S01]  /*16b40*/  SHF.R.U64 R174, R174, 0x3, RZ ;  /* 0x00000003aeae7819 */ /* 0x000fe200000012ff */
[----:B------:R2:W-:Y:S01]  /*16b50*/  STSM.16.M88.4 [R20], R48 ;  /* 0x0000003014007844 */ /* 0x0005e20000000200 */
[----:B------:R-:W-:-:S02]  /*16b60*/  MOV R46, R46 ;  /* 0x0000002e002e7202 */ /* 0x000fc40000000f00 */
[----:B------:R-:W-:Y:S01]  /*16b70*/  LOP3.LUT R102, R179, R102, RZ, 0x3c, !PT ;  /* 0x00000066b3667212 */ /* 0x000fe200078e3cff */
[----:B------:R-:W-:Y:S01]  /*16b80*/  STSM.16.M88.4 [R30], R56 ;  /* 0x000000381e007844 */ /* 0x000fe20000000200 */
[----:B------:R-:W-:Y:S02]  /*16b90*/  MOV R86, R86 ;  /* 0x0000005600567202 */ /* 0x000fe40000000f00 */
[----:B------:R-:W-:Y:S01]  /*16ba0*/  MOV R13, R90 ;  /* 0x0000005a000d7202 */ /* 0x000fe20000000f00 */
[----:B------:R-:W-:Y:S01]  /*16bb0*/  STSM.16.M88.4 [R38], R64 ;  /* 0x0000004026007844 */ /* 0x000fe20000000200 */
[----:B------:R-:W-:Y:S02]  /*16bc0*/  LOP3.LUT R106, R173, R10, RZ, 0x3c, !PT ;  /* 0x0000000aad6a7212 */ /* 0x000fe400078e3cff */
[----:B------:R-:W-:Y:S01]  /*16bd0*/  F2FP.F16.F32.PACK_AB R90, R93, R165 ;  /* 0x000000a55d5a723e */ /* 0x000fe200000000ff */
[----:B------:R-:W-:Y:S01]  /*16be0*/  STSM.16.M88.4 [R46], R72 ;  /* 0x000000482e007844 */ /* 0x000fe20000000200 */
[----:B------:R-:W-:-:S02]  /*16bf0*/  F2FP.F16.F32.PACK_AB R91, R152, R120 ;  /* 0x00000078985b723e */ /* 0x000fc400000000ff */
[----:B------:R-:W-:Y:S01]  /*16c00*/  LOP3.LUT R110, R175, R110, RZ, 0x3c, !PT ;  /* 0x0000006eaf6e7212 */ /* 0x000fe200078e3cff */
[----:B------:R-:W-:Y:S01]  /*16c10*/  STSM.16.M88.4 [R86], R80 ;  /* 0x0000005056007844 */ /* 0x000fe20000000200 */
[----:B------:R-:W-:Y:S01]  /*16c20*/  MOV R94, R94 ;  /* 0x0000005e005e7202 */ /* 0x000fe20000000f00 */
[----:B------:R-:W-:Y:S01]  /*16c30*/  ULDC UR4, c[0x0][0xa88] ;  /* 0x0002a20000047ab9 */ /* 0x000fe20000000800 */
[----:B------:R-:W-:Y:S01]  /*16c40*/  F2FP.F16.F32.PACK_AB R152, R97, R166 ;  /* 0x000000a66198723e */ /* 0x000fe200000000ff */
[----:B------:R3:W-:Y:S01]  /*16c50*/  STSM.16.M88.4 [R13], R88 ;  /* 0x000000580d007844 */ /* 0x0007e20000000200 */
[----:B------:R-:W-:Y:S01]  /*16c60*/  LOP3.LUT R114, R177, R114, RZ, 0x3c, !PT ;  /* 0x00000072b1727212 */ /* 0x000fe200078e3cff */
[----:B--2---:R-:W-:Y:S01]  /*16c70*/  IMAD.MOV.U32 R20, RZ, RZ, RZ ;  /* 0x000000ffff147224 */ /* 0x004fe200078e00ff */
[----:B------:R-:W-:Y:S01]  /*16c80*/  LOP3.LUT R10, R174, R151, RZ, 0x3c, !PT ;  /* 0x00000097ae0a7212 */ /* 0x000fe200078e3cff */
[----:B------:R2:W-:Y:S01]  /*16c90*/  STSM.16.M88.4 [R94], R152 ;  /* 0x000000985e007844 */ /* 0x0005e20000000200 */
[----:B------:R-:W-:-:S02]  /*16ca0*/  MOV R98, R98 ;  /* 0x0000006200627202 */ /* 0x000fc40000000f00 */
[----:B------:R-:W-:Y:S02]  /*16cb0*/  MOV R102, R102 ;  /* 0x0000006600667202 */ /* 0x000fe40000000f00 */
[----:B------:R-:W-:Y:S01]  /*16cc0*/  MOV R106, R106 ;  /* 0x0000006a006a7202 */ /* 0x000fe20000000f00 */
[----:B------:R2:W-:Y:S01]  /*16cd0*/  STSM.16.M88.4 [R98], R156 ;  /* 0x0000009c62007844 */ /* 0x0005e20000000200 */
[----:B------:R-:W-:Y:S02]  /*16ce0*/  F2FP.F16.F32.PACK_AB R173, R123, R122 ;  /* 0x0000007a7bad723e */ /* 0x000fe400000000ff */
[----:B------:R-:W-:Y:S01]  /*16cf0*/  F2FP.F16.F32.PACK_AB R174, R125, R124 ;  /* 0x0000007c7dae723e */ /* 0x000fe200000000ff */
[----:B------:R2:W-:Y:S01]  /*16d00*/  STSM.16.M88.4 [R102], R160 ;  /* 0x000000a066007844 */ /* 0x0005e20000000200 */
[----:B------:R-:W-:Y:S02]  /*16d10*/  F2FP.F16.F32.PACK_AB R175, R127, R126 ;  /* 0x0000007e7faf723e */ /* 0x000fe400000000ff */
[----:B------:R-:W-:-:S02]  /*16d20*/  MOV R110, R110 ;  /* 0x0000006e006e7202 */ /* 0x000fc40000000f00 */
[----:B------:R-:W-:Y:S01]  /*16d30*/  MOV R114, R114 ;  /* 0x0000007200727202 */ /* 0x000fe20000000f00 */
[----:B------:R2:W-:Y:S01]  /*16d40*/  STSM.16.M88.4 [R106], R172 ;  /* 0x000000ac6a007844 */ /* 0x0005e20000000200 */
[----:B------:R-:W-:Y:S01]  /*16d50*/  MOV R12, R10 ;  /* 0x0000000a000c7202 */ /* 0x000fe20000000f00 */
[----:B----4-:R-:W-:Y:S02]  /*16d60*/  IMAD.WIDE R10, R231, 0x4, R6 ;  /* 0x00000004e70a7825 */ /* 0x010fe400078e0206 */
[----:B------:R-:W4:Y:S01]  /*16d70*/  @P1 LDC.64 R6, c[0x0][0xbe0] ;  /* 0x0002f800ff061b82 */ /* 0x000f220000000a00 */
[----:B------:R2:W-:Y:S04]  /*16d80*/  STSM.16.M88.4 [R110], R128 ;  /* 0x000000806e007844 */ /* 0x0005e80000000200 */
[----:B------:R2:W-:Y:S04]  /*16d90*/  STSM.16.M88.4 [R114], R136 ;  /* 0x0000008872007844 */ /* 0x0005e80000000200 */
[----:B------:R2:W-:Y:S01]  /*16da0*/  STSM.16.M88.4 [R12], R144 ;  /* 0x000000900c007844 */ /* 0x0005e20000000200 */
[----:B------:R-:W-:Y:S01]  /*16db0*/  BAR.SYNC.DEFER_BLOCKING 0x1, 0x100 ;  /* 0x0044000000007b1d */ /* 0x000fe20000010000 */
[----:B------:R-:W-:-:S02]  /*16dc0*/  IMAD.U32 R0, RZ, RZ, UR4 ;  /* 0x00000004ff007e24 */ /* 0x000fc4000f8e00ff */
[----:B----4-:R-:W-:-:S03]  /*16dd0*/  @P1 IMAD.WIDE R6, R231, 0x4, R6 ;  /* 0x00000004e7061825 */ /* 0x010fc600078e0206 */
[----:B------:R2:W5:Y:S01]  /*16de0*/  @P0 LDG.E R20, desc[UR52][R10.64] ;  /* 0x000000340a140981 */ /* 0x000562000c1e1900 */
[----:B------:R-:W-:-:S03]  /*16df0*/  LEA R5, R216, R206, 0x6 ;  /* 0x000000ced8057211 */ /* 0x000fc600078e30ff */
[----:B------:R2:W5:Y:S02]  /*16e00*/  @P1 LDG.E R0, desc[UR52][R6.64] ;  /* 0x0000003406001981 */ /* 0x000564000c1e1900 */
[----:B------:R-:W-:-:S03]  /*16e10*/  IMAD.WIDE R8, R5, 0x2, R8 ;  /* 0x0000000205087825 */ /* 0x000fc600078e0208 */
[----:B---3--:R-:W-:Y:S01]  /*16e20*/  IADD3 R13, P4, R8, 0x1000, RZ ;  /* 0x00001000080d7810 */ /* 0x008fe20007f9e0ff */
[----:B------:R-:W-:-:S12]  /*16e30*/  @P1 BRA `(.L_x_2187) ;  /* 0x0000000000101947 */ /* 0x000fd80003800000 */
[----:B------:R-:W-:Y:S05]  /*16e40*/  @!P0 BRA `(.L_x_2187) ;  /* 0x00000000000c8947 */ /* 0x000fea0003800000 */
[----:B------:R-:W3:Y:S04]  /*16e50*/  LDG.E R5, desc[UR52][R10.64] ;  /* 0x000000340a057981 */ /* 0x000ee8000c1e1900 */
[----:B-----5:R-:W3:Y:S02]  /*16e60*/  LDG.E R0, desc[UR52][R10.64+0x4] ;  /* 0x000004340a007981 */ /* 0x020ee4000c1e1900 */
[----:B---3--:R-:W-:-:S07]  /*16e70*/  IMAD.IADD R0, R0, 0x1, -R5 ;  /* 0x0000000100007824 */ /* 0x008fce00078e0a05 */
.L_x_2187:
[----:B--2---:R-:W2:Y:S01]  /*16e80*/  LDL R10, [R1+0xc] ;  /* 0x00000c00010a7983 */ /* 0x004ea20000100800 */
[----:B------:R-:W-:Y:S01]  /*16e90*/  SHF.R.S32.HI R78, RZ, 0x1f, R222 ;  /* 0x0000001fff4e7819 */ /* 0x000fe200000114de */
[----:B------:R-:W-:Y:S01]  /*16ea0*/  ULDC.64 UR4, c[0x0][0xb70] ;  /* 0x0002dc0000047ab9 */ /* 0x000fe20000000a00 */
[--C-:B-----5:R-:W-:Y:S01]  /*16eb0*/  SHF.R.S32.HI R21, RZ, 0x1f, R20.reuse ;  /* 0x0000001fff157819 */ /* 0x120fe20000011414 */
[----:B------:R-:W3:Y:S01]  /*16ec0*/  S2R R15, SR_TID.X ;  /* 0x00000000000f7919 */ /* 0x000ee20000002100 */
[----:B------:R-:W-:Y:S01]  /*16ed0*/  SHF.R.S32.HI R5, RZ, 0x1f, R231 ;  /* 0x0000001fff057819 */ /* 0x000fe200000114e7 */
[----:B------:R-:W-:Y:S01]  /*16ee0*/  IMAD R7, R78, UR4, RZ ;  /* 0x000000044e077c24 */ /* 0x000fe2000f8e02ff */
[----:B------:R-:W-:Y:S02]  /*16ef0*/  SEL R80, R231, RZ, !P0 ;  /* 0x000000ffe7507207 */ /* 0x000fe40004000000 */
[----:B------:R-:W-:Y:S01]  /*16f00*/  SEL R81, R5, RZ, !P0 ;  /* 0x000000ff05517207 */ /* 0x000fe20004000000 */
[----:B------:R-:W-:Y:S01]  /*16f10*/  IMAD R11, R222, UR5, R7 ;  /* 0x00000005de0b7c24 */ /* 0x000fe2000f8e0207 */
[----:B------:R-:W-:Y:S01]  /*16f20*/  IADD3 R29, P0, R8, 0x3000, RZ ;  /* 0x00003000081d7810 */ /* 0x000fe20007f1e0ff */
[----:B------:R-:W-:Y:S01]  /*16f30*/  IMAD.WIDE.U32 R6, R222, UR4, R20 ;  /* 0x00000004de067c25 */ /* 0x000fe2000f8e0014 */
[----:B------:R-:W-:Y:S01]  /*16f40*/  ULDC.64 UR4, c[0x0][0xb78] ;  /* 0x0002de0000047ab9 */ /* 0x000fe20000000a00 */
[----:B------:R-:W-:-:S02]  /*16f50*/  IADD3 R25, P3, R8, 0x2000, RZ ;  /* 0x0000200008197810 */ /* 0x000fc40007f7e0ff */
[----:B------:R-:W-:Y:S01]  /*16f60*/  IMAD.IADD R7, R7, 0x1, R11 ;  /* 0x0000000107077824 */ /* 0x000fe200078e020b */
[C---:B------:R-:W-:Y:S01]  /*16f70*/  IADD3 R37, P2, R8.reuse, 0x5000, RZ ;  /* 0x0000500008257810 */ /* 0x040fe20007f5e0ff */
[----:B------:R-:W-:Y:S01]  /*16f80*/  IMAD R5, R81, UR4, RZ ;  /* 0x0000000451057c24 */ /* 0x000fe2000f8e02ff */
[----:B------:R-:W-:Y:S01]  /*16f90*/  IADD3 R33, P1, R8, 0x4000, RZ ;  /* 0x0000400008217810 */ /* 0x000fe20007f3e0ff */
[----:B------:R-:W-:Y:S01]  /*16fa0*/  IMAD.WIDE.U32 R6, R80, UR4, R6 ;  /* 0x0000000450067c25 */ /* 0x000fe2000f8e0006 */
[----:B------:R-:W-:Y:S02]  /*16fb0*/  LOP3.LUT R28, R29, 0x380, RZ, 0xc0, !PT ;  /* 0x000003801d1c7812 */ /* 0x000fe400078ec0ff */
[----:B------:R-:W-:Y:S02]  /*16fc0*/  LOP3.LUT R12, R13, 0x380, RZ, 0xc0, !PT ;  /* 0x000003800d0c7812 */ /* 0x000fe400078ec0ff */
[----:B------:R-:W-:Y:S02]  /*16fd0*/  LOP3.LUT R24, R25, 0x380, RZ, 0xc0, !PT ;  /* 0x0000038019187812 */ /* 0x000fe400078ec0ff */
[----:B------:R-:W-:-:S02]  /*16fe0*/  LOP3.LUT R36, R37, 0x380, RZ, 0xc0, !PT ;  /* 0x0000038025247812 */ /* 0x000fc400078ec0ff */
[----:B------:R-:W-:Y:S02]  /*16ff0*/  LOP3.LUT R32, R33, 0x380, RZ, 0xc0, !PT ;  /* 0x0000038021207812 */ /* 0x000fe400078ec0ff */
[----:B------:R-:W-:Y:S02]  /*17000*/  SHF.R.U64 R28, R28, 0x3, RZ ;  /* 0x000000031c1c7819 */ /* 0x000fe400000012ff */
[----:B------:R-:W-:Y:S02]  /*17010*/  SHF.R.U64 R12, R12, 0x3, RZ ;  /* 0x000000030c0c7819 */ /* 0x000fe400000012ff */
[----:B------:R-:W-:Y:S02]  /*17020*/  SHF.R.U64 R24, R24, 0x3, RZ ;  /* 0x0000000318187819 */ /* 0x000fe400000012ff */
[----:B---3--:R-:W-:Y:S02]  /*17030*/  IADD3 R15, R15, -0x80, RZ ;  /* 0xffffff800f0f7810 */ /* 0x008fe40007ffe0ff */
[----:B------:R-:W-:-:S02]  /*17040*/  SHF.R.U64 R36, R36, 0x3, RZ ;  /* 0x0000000324247819 */ /* 0x000fc400000012ff */
[----:B------:R-:W-:Y:S02]  /*17050*/  SHF.R.S32.HI R14, RZ, 0x1f, R15 ;  /* 0x0000001fff0e7819 */ /* 0x000fe4000001140f */
        /* <DEDUP_REMOVED lines=10> */
[----:B------:R-:W-:Y:S02]  /*17100*/  LEA.HI R14, R14, R15, RZ, 0x7 ;  /* 0x0000000f0e0e7211 */ /* 0x000fe400078f38ff */
[C---:B------:R-:W-:Y:S02]  /*17110*/  IADD3 R45, P4, R8.reuse, 0x7000, RZ ;  /* 0x00007000082d7810 */ /* 0x040fe40007f9e0ff */
[----:B------:R-:W-:Y:S02]  /*17120*/  IADD3 R49, P3, R8, 0x8000, RZ ;  /* 0x0000800008317810 */ /* 0x000fe40007f7e0ff */
[----:B------:R-:W-:Y:S01]  /*17130*/  LOP3.LUT R32, R32, R33, RZ, 0x3c, !PT ;  /* 0x0000002120207212 */ /* 0x000fe200078e3cff */
[----:B------:R-:W-:Y:S01]  /*17140*/  IMAD.X R33, RZ, RZ, R9, P1 ;  /* 0x000000ffff217224 */ /* 0x000fe200008e0609 */
[----:B------:R-:W-:Y:S02]  /*17150*/  IADD3 R57, P2, R8, 0xb000, RZ ;  /* 0x0000b00008397810 */ /* 0x000fe40007f5e0ff */
[----:B------:R-:W-:-:S02]  /*17160*/  LOP3.LUT R52, R53, 0x380, RZ, 0xc0, !PT ;  /* 0x0000038035347812 */ /* 0x000fc400078ec0ff */
[----:B------:R-:W-:Y:S02]  /*17170*/  LOP3.LUT R14, R14, 0xffffff80, RZ, 0xc0, !PT ;  /* 0xffffff800e0e7812 */ /* 0x000fe400078ec0ff */
[----:B------:R-:W-:Y:S02]  /*17180*/  LOP3.LUT R44, R45, 0x380, RZ, 0xc0, !PT ;  /* 0x000003802d2c7812 */ /* 0x000fe400078ec0ff */
[----:B------:R-:W-:Y:S01]  /*17190*/  LOP3.LUT R48, R49, 0x380, RZ, 0xc0, !PT ;  /* 0x0000038031307812 */ /* 0x000fe200078ec0ff */
[----:B------:R-:W-:Y:S01]  /*171a0*/  IMAD.IADD R14, R15, 0x1, -R14 ;  /* 0x000000010f0e7824 */ /* 0x000fe200078e0a0e */
[----:B------:R-:W-:Y:S02]  /*171b0*/  LOP3.LUT R56, R57, 0x380, RZ, 0xc0, !PT ;  /* 0x0000038039387812 */ /* 0x000fe400078ec0ff */
[----:B------:R-:W-:Y:S02]  /*171c0*/  SHF.R.U64 R52, R52, 0x3, RZ ;  /* 0x0000000334347819 */ /* 0x000fe400000012ff */
[----:B------:R-:W-:-:S02]  /*171d0*/  SHF.R.U64 R44, R44, 0x3, RZ ;  /* 0x000000032c2c7819 */ /* 0x000fc400000012ff */
[----:B------:R-:W-:Y:S02]  /*171e0*/  SHF.R.U64 R48, R48, 0x3, RZ ;  /* 0x0000000330307819 */ /* 0x000fe400000012ff */
        /* <DEDUP_REMOVED lines=11> */
[----:B------:R-:W-:Y:S02]  /*172a0*/  IADD3 R69, P3, R8, 0xe000, RZ ;  /* 0x0000e00008457810 */ /* 0x000fe40007f7e0ff */
[----:B------:R-:W-:Y:S02]  /*172b0*/  LOP3.LUT R64, R65, 0x380, RZ, 0xc0, !PT ;  /* 0x0000038041407812 */ /* 0x000fe400078ec0ff */
[----:B------:R-:W-:Y:S02]  /*172c0*/  LOP3.LUT R68, R69, 0x380, RZ, 0xc0, !PT ;  /* 0x0000038045447812 */ /* 0x000fe400078ec0ff */
[----:B------:R-:W-:Y:S02]  /*172d0*/  SHF.R.U64 R64, R64, 0x3, RZ ;  /* 0x0000000340407819 */ /* 0x000fe400000012ff */
[----:B------:R-:W-:-:S02]  /*172e0*/  SHF.R.U64 R68, R68, 0x3, RZ ;  /* 0x0000000344447819 */ /* 0x000fc400000012ff */
[----:B------:R-:W-:Y:S01]  /*172f0*/  LOP3.LUT R64, R64, R65, RZ, 0x3c, !PT ;  /* 0x0000004140407212 */ /* 0x000fe200078e3cff */
[--C-:B------:R-:W-:Y:S01]  /*17300*/  IMAD.X R65, RZ, RZ, R9.reuse, P4 ;  /* 0x000000ffff417224 */ /* 0x100fe200020e0609 */
[----:B------:R-:W-:Y:S01]  /*17310*/  LOP3.LUT R68, R68, R69, RZ, 0x3c, !PT ;  /* 0x0000004544447212 */ /* 0x000fe200078e3cff */
[----:B------:R-:W-:Y:S01]  /*17320*/  IMAD.X R69, RZ, RZ, R9, P3 ;  /* 0x000000ffff457224 */ /* 0x000fe200018e0609 */
[----:B------:R-:W-:Y:S01]  /*17330*/  SHF.R.S32.HI R207, RZ, 0x1f, R206 ;  /* 0x0000001fffcf7819 */ /* 0x000fe200000114ce */
[----:B------:R-:W-:-:S05]  /*17340*/  IMAD R83, R235, -0x80, R0 ;  /* 0xffffff80eb537824 */ /* 0x000fca00078e0200 */
[----:B------:R-:W-:Y:S02]  /*17350*/  ISETP.GE.AND P3, PT, R216, R83, PT ;  /* 0x00000053d800720c */ /* 0x000fe40003f66270 */
[----:B------:R-:W-:Y:S01]  /*17360*/  SHF.R.S32.HI R217, RZ, 0x1f, R216 ;  /* 0x0000001fffd97819 */ /* 0x000fe200000114d8 */
[----:B------:R-:W-:Y:S01]  /*17370*/  BSSY B1, `(.L_x_2188) ;  /* 0x000006b000017945 */ /* 0x000fe20003800000 */
[----:B--2---:R-:W-:Y:S02]  /*17380*/  IMAD R11, R235, 0x80, R10 ;  /* 0x00000080eb0b7824 */ /* 0x004fe400078e020a */
[----:B------:R-:W-:Y:S01]  /*17390*/  IMAD R10, R80, UR5, R5 ;  /* 0x00000005500a7c24 */ /* 0x000fe2000f8e0205 */
[----:B------:R-:W-:Y:S02]  /*173a0*/  ULDC.64 UR4, c[0x0][0xb40] ;  /* 0x0002d00000047ab9 */ /* 0x000fe40000000a00 */
[----:B------:R-:W-:Y:S02]  /*173b0*/  SHF.R.S32.HI R5, RZ, 0x1f, R11 ;  /* 0x0000001fff057819 */ /* 0x000fe4000001140b */
[----:B------:R-:W-:-:S04]  /*173c0*/  IADD3 R6, P5, R11, R6, RZ ;  /* 0x000000060b067210 */ /* 0x000fc80007fbe0ff */
[----:B------:R-:W-:Y:S02]  /*173d0*/  IADD3.X R5, R5, R7, R10, P5, !PT ;  /* 0x0000000705057210 */ /* 0x000fe40002ffe40a */
[----:B------:R-:W-:Y:S02]  /*173e0*/  LEA R58, P5, R6, UR4, 0x2 ;  /* 0x00000004063a7c11 */ /* 0x000fe4000f8a10ff */
[----:B------:R-:W-:Y:S02]  /*173f0*/  IADD3 R7, P1, R8, 0xa000, RZ ;  /* 0x0000a00008077810 */ /* 0x000fe40007f3e0ff */
[----:B------:R-:W-:Y:S01]  /*17400*/  LEA.HI.X R59, R6, UR5, R5, 0x2, P5 ;  /* 0x00000005063b7c11 */ /* 0x000fe2000a8f1405 */
[----:B------:R-:W-:Y:S01]  /*17410*/  VIADD R5, R11, 0x8 ;  /* 0x000000080b057836 */ /* 0x000fe20000000000 */
[----:B------:R-:W-:Y:S01]  /*17420*/  IADD3 R41, P5, R8, 0x6000, RZ ;  /* 0x0000600008297810 */ /* 0x000fe20007fbe0ff */
[----:B------:R-:W-:Y:S01]  /*17430*/  ULDC.64 UR4, c[0x0][0xaa0] ;  /* 0x0002a80000047ab9 */ /* 0x000fe20000000a00 */
[----:B------:R-:W-:-:S02]  /*17440*/  LOP3.LUT R6, R7, 0x380, RZ, 0xc0, !PT ;  /* 0x0000038007067812 */ /* 0x000fc400078ec0ff */
[----:B------:R-:W-:Y:S02]  /*17450*/  LOP3.LUT R40, R41, 0x380, RZ, 0xc0, !PT ;  /* 0x0000038029287812 */ /* 0x000fe400078ec0ff */
[----:B------:R-:W-:Y:S02]  /*17460*/  SHF.R.U64 R6, R6, 0x3, RZ ;  /* 0x0000000306067819 */ /* 0x000fe400000012ff */
[----:B------:R-:W-:Y:S02]  /*17470*/  SHF.R.U64 R40, R40, 0x3, RZ ;  /* 0x0000000328287819 */ /* 0x000fe400000012ff */
[----:B------:R-:W-:Y:S01]  /*17480*/  LOP3.LUT R6, R6, R7, RZ, 0x3c, !PT ;  /* 0x0000000706067212 */ /* 0x000fe200078e3cff */
[--C-:B------:R-:W-:Y:S01]  /*17490*/  IMAD.X R7, RZ, RZ, R9.reuse, P1 ;  /* 0x000000ffff077224 */ /* 0x100fe200008e0609 */
[----:B------:R-:W-:Y:S01]  /*174a0*/  LOP3.LUT R40, R40, R41, RZ, 0x3c, !PT ;  /* 0x0000002928287212 */ /* 0x000fe200078e3cff */
[----:B------:R-:W-:Y:S01]  /*174b0*/  IMAD.X R41, RZ, RZ, R9, P5 ;  /* 0x000000ffff297224 */ /* 0x000fe200028e0609 */
[----:B------:R-:W-:-:S02]  /*174c0*/  IADD3 R61, P5, R8, 0xc000, RZ ;  /* 0x0000c000083d7810 */ /* 0x000fc40007fbe0ff */
[C---:B------:R-:W-:Y:S02]  /*174d0*/  IADD3 R10, P2, R8.reuse, 0xf000, RZ ;  /* 0x0000f000080a7810 */ /* 0x040fe40007f5e0ff */
[-C--:B------:R-:W-:Y:S02]  /*174e0*/  ISETP.GE.OR P1, PT, R11, R0.reuse, P0 ;  /* 0x000000000b00720c */ /* 0x080fe40000726670 */
[----:B------:R-:W-:Y:S01]  /*174f0*/  LOP3.LUT R60, R61, 0x380, RZ, 0xc0, !PT ;  /* 0x000003803d3c7812 */ /* 0x000fe200078ec0ff */
[----:B------:R-:W-:Y:S01]  /*17500*/  IMAD.X R73, RZ, RZ, R9, P2 ;  /* 0x000000ffff497224 */ /* 0x000fe200010e0609 */
[----:B------:R-:W-:Y:S02]  /*17510*/  ISETP.GE.OR P0, PT, R5, R0, P0 ;  /* 0x000000000500720c */ /* 0x000fe40000706670 */
[----:B------:R-:W-:Y:S02]  /*17520*/  LOP3.LUT R11, R8, 0x380, RZ, 0xc0, !PT ;  /* 0x00000380080b7812 */ /* 0x000fe400078ec0ff */
[----:B------:R-:W-:-:S02]  /*17530*/  LOP3.LUT R5, R10, 0x380, RZ, 0xc0, !PT ;  /* 0x000003800a057812 */ /* 0x000fc400078ec0ff */
[----:B------:R-:W-:Y:S02]  /*17540*/  SHF.R.U64 R60, R60, 0x3, RZ ;  /* 0x000000033c3c7819 */ /* 0x000fe400000012ff */
[----:B------:R-:W-:Y:S01]  /*17550*/  SHF.R.U64 R11, R11, 0x3, RZ ;  /* 0x000000030b0b7819 */ /* 0x000fe200000012ff */
[----:B------:R-:W-:Y:S01]  /*17560*/  @!P1 STG.E desc[UR52][R58.64], R3 ;  /* 0x000000033a009986 */ /* 0x000fe2000c101934 */
[----:B------:R-:W-:Y:S02]  /*17570*/  SHF.R.U64 R5, R5, 0x3, RZ ;  /* 0x0000000305057819 */ /* 0x000fe400000012ff */
[----:B------:R-:W-:Y:S01]  /*17580*/  LOP3.LUT R60, R60, R61, RZ, 0x3c, !PT ;  /* 0x0000003d3c3c7212 */ /* 0x000fe200078e3cff */
[----:B------:R-:W-:Y:S01]  /*17590*/  IMAD.X R61, RZ, RZ, R9, P5 ;  /* 0x000000ffff3d7224 */ /* 0x000fe200028e0609 */
[----:B------:R-:W-:Y:S01]  /*175a0*/  LOP3.LUT R8, R11, R8, RZ, 0x3c, !PT ;  /* 0x000000080b087212 */ /* 0x000fe200078e3cff */
[----:B------:R2:W-:Y:S01]  /*175b0*/  @!P0 STG.E desc[UR52][R58.64+0x20], R4 ;  /* 0x000020043a008986 */ /* 0x0005e2000c101934 */
[----:B------:R-:W-:-:S03]  /*175c0*/  LOP3.LUT R72, R5, R10, RZ, 0x3c, !PT ;  /* 0x0000000a05487212 */ /* 0x000fc600078e3cff */
        /* <DEDUP_REMOVED lines=10> */
[----:B--2---:R-:W5:Y:S04]  /*17670*/  LD.E.128 R4, desc[UR52][R6.64] ;  /* 0x0000003406047980 */ /* 0x004f68000c101d00 */
[----:B------:R-:W5:Y:S04]  /*17680*/  LD.E.128 R56, desc[UR52][R56.64] ;  /* 0x0000003438387980 */ /* 0x000f68000c101d00 */
[----:B------:R-:W5:Y:S04]  /*17690*/  LD.E.128 R60, desc[UR52][R60.64] ;  /* 0x000000343c3c7980 */ /* 0x000f68000c101d00 */
[----:B------:R-:W5:Y:S04]  /*176a0*/  LD.E.128 R64, desc[UR52][R64.64] ;  /* 0x0000003440407980 */ /* 0x000f68000c101d00 */
[----:B------:R-:W5:Y:S04]  /*176b0*/  LD.E.128 R68, desc[UR52][R68.64] ;  /* 0x0000003444447980 */ /* 0x000f68000c101d00 */
[----:B------:R-:W5:Y:S01]  /*176c0*/  LD.E.128 R72, desc[UR52][R72.64] ;  /* 0x0000003448487980 */ /* 0x000f62000c101d00 */
[----:B------:R-:W-:Y:S01]  /*176d0*/  IMAD R3, R21, UR4, RZ ;  /* 0x0000000415037c24 */ /* 0x000fe2000f8e02ff */
[----:B------:R-:W-:Y:S01]  /*176e0*/  @!PT LDS RZ, [RZ] ;  /* 0x00000000fffff984 */ /* 0x000fe20000000800 */
[----:B------:R-:W-:Y:S01]  /*176f0*/  @!PT LDS RZ, [RZ] ;  /* 0x00000000fffff984 */ /* 0x000fe20000000800 */
[----:B------:R-:W-:Y:S01]  /*17700*/  @!PT LDS RZ, [RZ] ;  /* 0x00000000fffff984 */ /* 0x000fe20000000800 */
[----:B------:R-:W-:Y:S01]  /*17710*/  @!PT LDS RZ, [RZ] ;  /* 0x00000000fffff984 */ /* 0x000fe20000000800 */
[----:B------:R2:W-:Y:S06]  /*17720*/  MEMBAR.ALL.CTA ;  /* 0x0000000000007992 */ /* 0x0005ec0000008000 */
[----:B--2---:R-:W2:Y:S01]  /*17730*/  FENCE.VIEW.ASYNC.S ;  /* 0x00000000000073c6 */ /* 0x004ea20000000000 */
[----:B------:R-:W-:-:S04]  /*17740*/  IMAD.WIDE.U32 R76, R20, UR4, R206 ;  /* 0x00000004144c7c25 */ /* 0x000fc8000f8e00ce */
[----:B------:R-:W-:Y:S01]  /*17750*/  IMAD R3, R20, UR5, R3 ;  /* 0x0000000514037c24 */ /* 0x000fe2000f8e0203 */
[----:B------:R-:W-:Y:S01]  /*17760*/  ULDC.64 UR4, c[0x0][0xae0] ;  /* 0x0002b80000047ab9 */ /* 0x000fe20000000a00 */
[----:B------:R-:W-:Y:S02]  /*17770*/  VIADD R0, R216, 0x40 ;  /* 0x00000040d8007836 */ /* 0x000fe40000000000 */
[----:B------:R-:W-:Y:S02]  /*17780*/  IMAD R21, R78, UR4, RZ ;  /* 0x000000044e157c24 */ /* 0x000fe4000f8e02ff */
[----:B------:R-:W-:Y:S01]  /*17790*/  IMAD.IADD R77, R77, 0x1, R3 ;  /* 0x000000014d4d7824 */ /* 0x000fe200078e0203 */
[----:B------:R-:W-:Y:S01]  /*177a0*/  IADD3 R3, R216, 0x20, RZ ;  /* 0x00000020d8037810 */ /* 0x000fe20007ffe0ff */
[----:B------:R-:W-:Y:S01]  /*177b0*/  IMAD R79, R222, UR5, R21 ;  /* 0x00000005de4f7c24 */ /* 0x000fe2000f8e0215 */
[----:B------:R-:W-:Y:S01]  /*177c0*/  ISETP.GE.AND P0, PT, R0, R83, PT ;  /* 0x000000530000720c */ /* 0x000fe20003f06270 */
[----:B------:R-:W-:Y:S01]  /*177d0*/  IMAD.WIDE.U32 R20, R222, UR4, R76 ;  /* 0x00000004de147c25 */ /* 0x000fe2000f8e004c */
[----:B------:R-:W-:-:S03]  /*177e0*/  ULDC.64 UR4, c[0x0][0xae8] ;  /* 0x0002ba0000047ab9 */ /* 0x000fc60000000a00 */
[----:B------:R-:W-:Y:S01]  /*177f0*/  VIADD R0, R17, 0x22820 ;  /* 0x0002282011007836 */ /* 0x000fe20000000000 */
[-C--:B------:R-:W-:Y:S01]  /*17800*/  ISETP.GE.AND P2, PT, R3, R83.reuse, PT ;  /* 0x000000530300720c */ /* 0x080fe20003f46270 */
[----:B------:R-:W-:Y:S02]  /*17810*/  VIADD R78, R216, 0x60 ;  /* 0x00000060d84e7836 */ /* 0x000fe40000000000 */
[----:B------:R-:W-:Y:S01]  /*17820*/  IMAD.IADD R21, R21, 0x1, R79 ;  /* 0x0000000115157824 */ /* 0x000fe200078e024f */
[----:B------:R-:W-:Y:S01]  /*17830*/  PRMT R0, RZ, 0x654, R0 ;  /* 0x00000654ff007816 */ /* 0x000fe20000000000 */
[----:B------:R-:W-:Y:S01]  /*17840*/  IMAD R3, R81, UR4, RZ ;  /* 0x0000000451037c24 */ /* 0x000fe2000f8e02ff */
[----:B------:R-:W-:Y:S01]  /*17850*/  ISETP.GE.AND P1, PT, R78, R83, PT ;  /* 0x000000534e00720c */ /* 0x000fe20003f26270 */
[C---:B------:R-:W-:Y:S01]  /*17860*/  IMAD.WIDE.U32 R78, R80.reuse, UR4, R20 ;  /* 0x00000004504e7c25 */ /* 0x040fe2000f8e0014 */
[----:B--2---:R2:W-:Y:S03]  /*17870*/  SYNCS.ARRIVE.TRANS64.RED.A1T0 RZ, [R0+URZ], RZ ;  /* 0x000000ff00ff79a7 */ /* 0x0045e6000810043f */
[----:B------:R-:W-:-:S02]  /*17880*/  IMAD R3, R80, UR5, R3 ;  /* 0x0000000550037c24 */ /* 0x000fc4000f8e0203 */
[----:B------:R-:W-:-:S04]  /*17890*/  IMAD.WIDE R76, R235, 0x80, R216 ;  /* 0x00000080eb4c7825 */ /* 0x000fc800078e02d8 */
[----:B------:R-:W-:Y:S01]  /*178a0*/  IMAD.IADD R83, R79, 0x1, R3 ;  /* 0x000000014f537824 */ /* 0x000fe200078e0203 */
[----:B--2---:R-:W-:Y:S06]  /*178b0*/  @P3 BRA `(.L_x_2189) ;  /* 0x0000000000583947 */ /* 0x004fec0003800000 */
[----:B------:R-:W-:Y:S01]  /*178c0*/  ULDC.64 UR4, c[0x0][0xad8] ;  /* 0x0002b60000047ab9 */ /* 0x000fe20000000a00 */
[----:B------:R-:W-:Y:S01]  /*178d0*/  IMAD.MOV.U32 R20, RZ, RZ, R78 ;  /* 0x000000ffff147224 */ /* 0x000fe200078e004e */
[----:B------:R-:W-:Y:S01]  /*178e0*/  ULDC.64 UR6, c[0x0][0xa80] ;  /* 0x0002a00000067ab9 */ /* 0x000fe20000000a00 */
[----:B------:R-:W-:Y:S02]  /*178f0*/  IMAD.MOV.U32 R21, RZ, RZ, R83 ;  /* 0x000000ffff157224 */ /* 0x000fe400078e0053 */
[----:B------:R-:W-:Y:S02]  /*17900*/  IMAD R3, R77, UR4, RZ ;  /* 0x000000044d037c24 */ /* 0x000fe4000f8e02ff */
[----:B------:R-:W-:Y:S01]  /*17910*/  IMAD.WIDE.U32 R20, R76, UR4, R20 ;  /* 0x000000044c147c25 */ /* 0x000fe2000f8e0014 */
[----:B------:R-:W-:Y:S02]  /*17920*/  ULDC UR4, c[0x0][0xa8c] ;  /* 0x0002a30000047ab9 */ /* 0x000fe40000000800 */
[----:B------:R-:W-:Y:S01]  /*17930*/  ISETP.GE.AND P5, PT, R206, UR4, PT ;  /* 0x00000004ce007c0c */ /* 0x000fe2000bfa6270 */
[----:B------:R-:W-:Y:S01]  /*17940*/  IMAD R3, R76, UR5, R3 ;  /* 0x000000054c037c24 */ /* 0x000fe2000f8e0203 */
[----:B------:R-:W-:Y:S01]  /*17950*/  LEA R80, P3, R20, UR6, 0x1 ;  /* 0x0000000614507c11 */ /* 0x000fe2000f8608ff */
[----:B------:R-:W-:-:S02]  /*17960*/  VIADD R0, R206, 0x40 ;  /* 0x00000040ce007836 */ /* 0x000fc40000000000 */
[----:B------:R-:W-:-:S03]  /*17970*/  IMAD.IADD R3, R21, 0x1, R3 ;  /* 0x0000000115037824 */ /* 0x000fc600078e0203 */
[----:B------:R-:W-:Y:S01]  /*17980*/  ISETP.GE.AND P4, PT, R0, UR4, PT ;  /* 0x0000000400007c0c */ /* 0x000fe2000bf86270 */
[----:B------:R-:W-:Y:S01]  /*17990*/  VIADD R0, R206, 0xc0 ;  /* 0x000000c0ce007836 */ /* 0x000fe20000000000 */
[----:B------:R-:W-:Y:S01]  /*179a0*/  LEA.HI.X R81, R20, UR7, R3, 0x1, P3 ;  /* 0x0000000714517c11 */ /* 0x000fe200098f0c03 */
[----:B------:R-:W-:-:S04]  /*179b0*/  VIADD R3, R206, 0x80 ;  /* 0x00000080ce037836 */ /* 0x000fc80000000000 */
[----:B-----5:R2:W-:Y:S01]  /*179c0*/  @!P5 STG.E.128 desc[UR52][R80.64], R8 ;  /* 0x000000085000d986 */ /* 0x0205e2000c101d34 */
[----:B------:R-:W-:Y:S02]  /*179d0*/  ISETP.GE.AND P3, PT, R3, UR4, PT ;  /* 0x0000000403007c0c */ /* 0x000fe4000bf66270 */
[----:B------:R-:W-:-:S03]  /*179e0*/  ISETP.GE.AND P5, PT, R0, UR4, PT ;  /* 0x0000000400007c0c */ /* 0x000fc6000bfa6270 */
[----:B------:R2:W-:Y:S08]  /*179f0*/  @!P4 STG.E.128 desc[UR52][R80.64+0x80], R32 ;  /* 0x000080205000c986 */ /* 0x0005f0000c101d34 */
[----:B------:R2:W-:Y:S04]  /*17a00*/  @!P3 STG.E.128 desc[UR52][R80.64+0x100], R48 ;  /* 0x000100305000b986 */ /* 0x0005e8000c101d34 */
[----:B------:R2:W-:Y:S02]  /*17a10*/  @!P5 STG.E.128 desc[UR52][R80.64+0x180], R60 ;  /* 0x0001803c5000d986 */ /* 0x0005e4000c101d34 */
.L_x_2189:
[----:B------:R-:W-:Y:S05]  /*17a20*/  BSYNC B1 ;  /* 0x0000000000017941 */ /* 0x000fea0003800000 */
.L_x_2188:
[----:B------:R-:W-:Y:S04]  /*17a30*/  BSSY B1, `(.L_x_2190) ;  /* 0x000001a000017945 */ /* 0x000fe80003800000 */
[----:B------:R-:W-:Y:S05]  /*17a40*/  @P2 BRA `(.L_x_2191) ;  /* 0x0000000000602947 */ /* 0x000fea0003800000 */
[----:B------:R-:W-:Y:S01]  /*17a50*/  IADD3 R3, P2, R76, 0x20, RZ ;  /* 0x000000204c037810 */ /* 0x000fe20007f5e0ff */
[----:B------:R-:W-:Y:S01]  /*17a60*/  ULDC.64 UR6, c[0x0][0xad8] ;  /* 0x0002b60000067ab9 */ /* 0x000fe20000000a00 */
[----:B--2--5:R-:W-:Y:S01]  /*17a70*/  IMAD.MOV.U32 R8, RZ, RZ, R78 ;  /* 0x000000ffff087224 */ /* 0x024fe200078e004e */
[----:B------:R-:W-:Y:S01]  /*17a80*/  ULDC UR4, c[0x0][0xa8c] ;  /* 0x0002a30000047ab9 */ /* 0x000fe20000000800 */
[----:B------:R-:W-:Y:S01]  /*17a90*/  IADD3.X R0, RZ, R77, RZ, P2, !PT ;  /* 0x0000004dff007210 */ /* 0x000fe200017fe4ff */
[----:B------:R-:W-:Y:S01]  /*17aa0*/  IMAD.MOV.U32 R9, RZ, RZ, R83 ;  /* 0x000000ffff097224 */ /* 0x000fe200078e0053 */
        /* <DEDUP_REMOVED lines=18> */
.L_x_2191:
[----:B------:R-:W-:Y:S05]  /*17bd0*/  BSYNC B1 ;  /* 0x0000000000017941 */ /* 0x000fea0003800000 */
.L_x_2190:
[----:B------:R-:W-:Y:S04]  /*17be0*/  BSSY B1, `(.L_x_2192) ;  /* 0x000001a000017945 */ /* 0x000fe80003800000 */
[----:B------:R-:W-:Y:S05]  /*17bf0*/  @P0 BRA `(.L_x_2193) ;  /* 0x0000000000600947 */ /* 0x000fea0003800000 */
[----:B------:R-:W-:Y:S01]  /*17c00*/  IADD3 R3, P0, R76, 0x40, RZ ;  /* 0x000000404c037810 */ /* 0x000fe20007f1e0ff */
[C---:B--2--5:R-:W-:Y:S01]  /*17c10*/  VIADD R9, R206.reuse, 0x80 ;  /* 0x00000080ce097836 */ /* 0x064fe20000000000 */
[----:B------:R-:W-:Y:S01]  /*17c20*/  ULDC UR4, c[0x0][0xa8c] ;  /* 0x0002a30000047ab9 */ /* 0x000fe20000000800 */
[C---:B------:R-:W-:Y:S01]  /*17c30*/  VIADD R8, R206.reuse, 0x40 ;  /* 0x00000040ce087836 */ /* 0x040fe20000000000 */
[----:B------:R-:W-:Y:S01]  /*17c40*/  ULDC.64 UR6, c[0x0][0xad8] ;  /* 0x0002b60000067ab9 */ /* 0x000fe20000000a00 */
[----:B------:R-:W-:Y:S01]  /*17c50*/  IMAD.X R0, RZ, RZ, R77, P0 ;  /* 0x000000ffff007224 */ /* 0x000fe200000e064d */
[----:B------:R-:W-:Y:S01]  /*17c60*/  ISETP.GE.AND P4, PT, R9, UR4, PT ;  /* 0x0000000409007c0c */ /* 0x000fe2000bf86270 */
[----:B---3--:R-:W-:Y:S01]  /*17c70*/  VIADD R10, R206, 0xc0 ;  /* 0x000000c0ce0a7836 */ /* 0x008fe20000000000 */
        /* <DEDUP_REMOVED lines=16> */
.L_x_2193:
[----:B------:R-:W-:Y:S05]  /*17d80*/  BSYNC B1 ;  /* 0x0000000000017941 */ /* 0x000fea0003800000 */
.L_x_2192:
        /* <DEDUP_REMOVED lines=27> */
.L_x_2186:
[----:B------:R-:W-:Y:S01]  /*17f40*/  ULDC.64 UR4, c[0x0][0xbd8] ;  /* 0x0002f60000047ab9 */ /* 0x000fe20000000a00 */
[----:B------:R-:W2:Y:S01]  /*17f50*/  LDC.64 R4, c[0x0][0xbd8] ;  /* 0x0002f600ff047b82 */ /* 0x000ea20000000a00 */
[----:B------:R-:W-:Y:S01]  /*17f60*/  ISETP.NE.U32.AND P0, PT, RZ, UR4, PT ;  /* 0x00000004ff007c0c */ /* 0x000fe2000bf05070 */
[----:B------:R-:W-:-:S03]  /*17f70*/  IMAD.MOV.U32 R3, RZ, RZ, RZ ;  /* 0x000000ffff037224 */ /* 0x000fc600078e00ff */
[----:B------:R-:W-:Y:S01]  /*17f80*/  ISETP.NE.AND.EX P0, PT, RZ, UR5, PT, P0 ;  /* 0x00000005ff007c0c */ /* 0x000fe2000bf05300 */
[----:B------:R-:W-:Y:S02]  /*17f90*/  ULDC.64 UR4, c[0x0][0xbe0] ;  /* 0x0002f80000047ab9 */ /* 0x000fe40000000a00 */
[----:B------:R-:W-:-:S04]  /*17fa0*/  ISETP.NE.U32.AND P1, PT, RZ, UR4, PT ;  /* 0x00000004ff007c0c */ /* 0x000fc8000bf25070 */
[----:B------:R-:W-:Y:S01]  /*17fb0*/  ISETP.NE.AND.EX P1, PT, RZ, UR5, PT, P1 ;  /* 0x00000005ff007c0c */ /* 0x000fe2000bf25310 */
[----:B--2---:R-:W-:-:S12]  /*17fc0*/  IMAD.WIDE R4, R231, 0x4, R4 ;  /* 0x00000004e7047825 */ /* 0x004fd800078e0204 */
[----:B------:R-:W2:Y:S01]  /*17fd0*/  @P1 LDC.64 R6, c[0x0][0xbe0] ;  /* 0x0002f800ff061b82 */ /* 0x000ea20000000a00 */
[----:B------:R-:W-:Y:S02]  /*17fe0*/  ULDC UR4, c[0x0][0xa88] ;  /* 0x0002a20000047ab9 */ /* 0x000fe40000000800 */
[----:B------:R-:W-:Y:S01]  /*17ff0*/  IMAD.U32 R0, RZ, RZ, UR4 ;  /* 0x00000004ff007e24 */ /* 0x000fe2000f8e00ff */
[----:B------:R3:W5:Y:S01]  /*18000*/  @P0 LDG.E R3, desc[UR52][R4.64] ;  /* 0x0000003404030981 */ /* 0x000762000c1e1900 */
[----:B------:R-:W4:Y:S01]  /*18010*/  S2R R8, SR_TID.X ;  /* 0x0000000000087919 */ /* 0x000f220000002100 */
[----:B--2---:R-:W-:-:S05]  /*18020*/  @P1 IMAD.WIDE R6, R231, 0x4, R6 ;  /* 0x00000004e7061825 */ /* 0x004fca00078e0206 */
[----:B------:R3:W5:Y:S01]  /*18030*/  @P1 LDG.E R0, desc[UR52][R6.64] ;  /* 0x0000003406001981 */ /* 0x000762000c1e1900 */
[----:B----4-:R-:W-:-:S05]  /*18040*/  VIADD R8, R8, 0xffffff80 ;  /* 0xffffff8008087836 */ /* 0x010fca0000000000 */
[----:B------:R-:W-:Y:S01]  /*18050*/  ISETP.GT.AND P2, PT, R8, 0x7f, PT ;  /* 0x0000007f0800780c */ /* 0x000fe20003f44270 */
[----:B------:R-:W-:-:S12]  /*18060*/  @P1 BRA `(.L_x_2195) ;  /* 0x0000000000101947 */ /* 0x000fd80003800000 */
[----:B------:R-:W-:Y:S05]  /*18070*/  @!P0 BRA `(.L_x_2195) ;  /* 0x00000000000c8947 */ /* 0x000fea0003800000 */
[----:B---3--:R-:W2:Y:S04]  /*18080*/  LDG.E R7, desc[UR52][R4.64] ;  /* 0x0000003404077981 */ /* 0x008ea8000c1e1900 */
[----:B-----5:R-:W2:Y:S02]  /*18090*/  LDG.E R0, desc[UR52][R4.64+0x4] ;  /* 0x0000043404007981 */ /* 0x020ea4000c1e1900 */
[----:B--2---:R-:W-:-:S07]  /*180a0*/  IADD3 R0, -R7, R0, RZ ;  /* 0x0000000007007210 */ /* 0x004fce0007ffe1ff */
.L_x_2195:
[----:B---3--:R-:W-:Y:S01]  /*180b0*/  SHF.R.S32.HI R4, RZ, 0x1f, R231 ;  /* 0x0000001fff047819 */ /* 0x008fe200000114e7 */
[----:B------:R-:W-:Y:S01]  /*180c0*/  BSSY B1, `(.L_x_2196) ;  /* 0x000001d000017945 */ /* 0x000fe20003800000 */
[----:B------:R-:W-:Y:S02]  /*180d0*/  SHF.R.S32.HI R9, RZ, 0x1f, R222 ;  /* 0x0000001fff097819 */ /* 0x000fe400000114de */
[----:B------:R-:W-:Y:S02]  /*180e0*/  SHF.R.S32.HI R207, RZ, 0x1f, R206 ;  /* 0x0000001fffcf7819 */ /* 0x000fe400000114ce */
[----:B------:R-:W-:Y:S02]  /*180f0*/  SEL R11, R231, RZ, !P0 ;  /* 0x000000ffe70b7207 */ /* 0x000fe40004000000 */
[----:B------:R-:W-:Y:S02]  /*18100*/  SEL R10, R4, RZ, !P0 ;  /* 0x000000ff040a7207 */ /* 0x000fe40004000000 */
[----:B-----5:R-:W-:Y:S01]  /*18110*/  SHF.R.S32.HI R8, RZ, 0x1f, R3 ;  /* 0x0000001fff087819 */ /* 0x020fe20000011403 */
        /* <DEDUP_REMOVED lines=13> */
[----:B------:R-:W-:Y:S02]  /*181f0*/  IMAD R6, R10, UR4, RZ ;  /* 0x000000040a067c24 */ /* 0x000fe4000f8e02ff */
[----:B------:R-:W-:Y:S02]  /*18200*/  IMAD.IADD R5, R5, 0x1, R7 ;  /* 0x0000000105057824 */ /* 0x000fe400078e0207 */
        /* <DEDUP_REMOVED lines=8> */
.L_x_2197:
[----:B------:R-:W-:Y:S05]  /*18290*/  BSYNC B1 ;  /* 0x0000000000017941 */ /* 0x000fea0003800000 */
.L_x_2196:
[----:B------:R-:W-:Y:S01]  /*182a0*/  ULDC.64 UR4, c[0x0][0xaa0] ;  /* 0x0002a80000047ab9 */ /* 0x000fe20000000a00 */
[----:B------:R-:W-:Y:S01]  /*182b0*/  IMAD R13, R235, -0x80, R0 ;  /* 0xffffff80eb0d7824 */ /* 0x000fe200078e0200 */
[----:B------:R-:W-:Y:S01]  /*182c0*/  BSSY B1, `(.L_x_2198) ;  /* 0x000002d000017945 */ /* 0x000fe20003800000 */
[----:B--2---:R-:W-:Y:S02]  /*182d0*/  IMAD R6, R8, UR4, RZ ;  /* 0x0000000408067c24 */ /* 0x004fe4000f8e02ff */
[----:B------:R-:W-:Y:S01]  /*182e0*/  IMAD.WIDE.U32 R4, R3, UR4, R206 ;  /* 0x0000000403047c25 */ /* 0x000fe2000f8e00ce */
[----:B------:R-:W-:-:S03]  /*182f0*/  ISETP.GE.AND P1, PT, R216, R13, PT ;  /* 0x0000000dd800720c */ /* 0x000fc60003f26270 */
[----:B------:R-:W-:Y:S01]  /*18300*/  IMAD R3, R3, UR5, R6 ;  /* 0x0000000503037c24 */ /* 0x000fe2000f8e0206 */
[----:B------:R-:W-:Y:S01]  /*18310*/  ULDC.64 UR4, c[0x0][0xae0] ;  /* 0x0002b80000047ab9 */ /* 0x000fe20000000a00 */
[----:B------:R-:W-:Y:S02]  /*18320*/  VIADD R0, R216, 0x20 ;  /* 0x00000020d8007836 */ /* 0x000fe40000000000 */
[----:B------:R-:W-:Y:S01]  /*18330*/  IMAD R7, R9, UR4, RZ ;  /* 0x0000000409077c24 */ /* 0x000fe2000f8e02ff */
[----:B------:R-:W-:Y:S01]  /*18340*/  SHF.R.S32.HI R9, RZ, 0x1f, R216 ;  /* 0x0000001fff097819 */ /* 0x000fe200000114d8 */
[----:B------:R-:W-:Y:S01]  /*18350*/  IMAD.IADD R5, R5, 0x1, R3 ;  /* 0x0000000105057824 */ /* 0x000fe200078e0203 */
[----:B------:R-:W-:Y:S01]  /*18360*/  ISETP.GE.AND P0, PT, R0, R13, PT ;  /* 0x0000000d0000720c */ /* 0x000fe20003f06270 */
[C---:B------:R-:W-:Y:S02]  /*18370*/  IMAD R7, R222.reuse, UR5, R7 ;  /* 0x00000005de077c24 */ /* 0x040fe4000f8e0207 */
[----:B------:R-:W-:Y:S01]  /*18380*/  IMAD.WIDE.U32 R4, R222, UR4, R4 ;  /* 0x00000004de047c25 */ /* 0x000fe2000f8e0004 */
[----:B------:R-:W-:-:S03]  /*18390*/  ULDC.64 UR4, c[0x0][0xae8] ;  /* 0x0002ba0000047ab9 */ /* 0x000fc60000000a00 */
[----:B------:R-:W-:Y:S02]  /*183a0*/  IMAD.IADD R5, R5, 0x1, R7 ;  /* 0x0000000105057824 */ /* 0x000fe400078e0207 */
[----:B------:R-:W-:Y:S02]  /*183b0*/  IMAD R0, R10, UR4, RZ ;  /* 0x000000040a007c24 */ /* 0x000fe4000f8e02ff */
[----:B------:R-:W-:-:S04]  /*183c0*/  IMAD.WIDE.U32 R6, R11, UR4, R4 ;  /* 0x000000040b067c25 */ /* 0x000fc8000f8e0004 */
[----:B------:R-:W-:Y:S02]  /*183d0*/  IMAD R3, R11, UR5, R0 ;  /* 0x000000050b037c24 */ /* 0x000fe4000f8e0200 */
[----:B------:R-:W-:Y:S02]  /*183e0*/  IMAD.MOV.U32 R8, RZ, RZ, R216 ;  /* 0x000000ffff087224 */ /* 0x000fe400078e00d8 */
[----:B------:R-:W-:Y:S02]  /*183f0*/  VIADD R0, R216, 0x40 ;  /* 0x00000040d8007836 */ /* 0x000fe40000000000 */
[----:B------:R-:W-:-:S04]  /*18400*/  IMAD.WIDE R8, R235, 0x80, R8 ;  /* 0x00000080eb087825 */ /* 0x000fc800078e0208 */
        /* <DEDUP_REMOVED lines=24> */
.L_x_2199:
[----:B------:R-:W-:Y:S05]  /*18590*/  BSYNC B1 ;  /* 0x0000000000017941 */ /* 0x000fea0003800000 */
.L_x_2198:
[----:B------:R-:W-:Y:S01]  /*185a0*/  BSSY B1, `(.L_x_2200) ;  /* 0x000001c000017945 */ /* 0x000fe20003800000 */
[----:B------:R-:W-:Y:S01]  /*185b0*/  ISETP.GE.AND P1, PT, R0, R13, PT ;  /* 0x0000000d0000720c */ /* 0x000fe20003f26270 */
[----:B------:R-:W-:Y:S02]  /*185c0*/  VIADD R10, R216, 0x60 ;  /* 0x00000060d80a7836 */ /* 0x000fe40000000000 */
[----:B------:R-:W-:Y:S10]  /*185d0*/  @P0 BRA `(.L_x_2201) ;  /* 0x0000000000600947 */ /* 0x000ff40003800000 */
[----:B------:R-:W-:Y:S01]  /*185e0*/  IADD3 R3, P0, R8, 0x20, RZ ;  /* 0x0000002008037810 */ /* 0x000fe20007f1e0ff */
[C---:B------:R-:W-:Y:S01]  /*185f0*/  VIADD R5, R206.reuse, 0x80 ;  /* 0x00000080ce057836 */ /* 0x040fe20000000000 */
[----:B------:R-:W-:Y:S01]  /*18600*/  ULDC UR4, c[0x0][0xa8c] ;  /* 0x0002a30000047ab9 */ /* 0x000fe20000000800 */
[C---:B------:R-:W-:Y:S01]  /*18610*/  VIADD R4, R206.reuse, 0x40 ;  /* 0x00000040ce047836 */ /* 0x040fe20000000000 */
[----:B------:R-:W-:Y:S01]  /*18620*/  ULDC.64 UR6, c[0x0][0xad8] ;  /* 0x0002b60000067ab9 */ /* 0x000fe20000000a00 */
[----:B------:R-:W-:Y:S01]  /*18630*/  IMAD.X R0, RZ, RZ, R9, P0 ;  /* 0x000000ffff007224 */ /* 0x000fe200000e0609 */
[----:B------:R-:W-:Y:S01]  /*18640*/  ISETP.GE.AND P4, PT, R5, UR4, PT ;  /* 0x0000000405007c0c */ /* 0x000fe2000bf86270 */
[----:B------:R-:W-:Y:S01]  /*18650*/  VIADD R12, R206, 0xc0 ;  /* 0x000000c0ce0c7836 */ /* 0x000fe20000000000 */
        /* <DEDUP_REMOVED lines=16> */
.L_x_2201:
[----:B------:R-:W-:Y:S05]  /*18760*/  BSYNC B1 ;  /* 0x0000000000017941 */ /* 0x000fea0003800000 */
.L_x_2200:
        /* <DEDUP_REMOVED lines=27> */
.L_x_2203:
[----:B------:R-:W-:Y:S05]  /*18920*/  BSYNC B1 ;  /* 0x0000000000017941 */ /* 0x000fea0003800000 */
.L_x_2202:
        /* <DEDUP_REMOVED lines=25> */
.L_x_2194:
[----:B------:R-:W-:Y:S05]  /*18ac0*/  BSYNC B0 ;  /* 0x0000000000007941 */ /* 0x000fea0003800000 */
.L_x_2185:
[----:B------:R-:W-:Y:S02]  /*18ad0*/  ULDC UR4, c[0x0][0xc14] ;  /* 0x0003050000047ab9 */ /* 0x000fe40000000800 */
[----:B-1----:R-:W-:-:S13]  /*18ae0*/  ISETP.GE.AND P0, PT, R211, UR4, PT ;  /* 0x00000004d3007c0c */ /* 0x002fda000bf06270 */
[----:B------:R-:W-:Y:S05]  /*18af0*/  @!P0 BRA `(.L_x_2204) ;  /* 0xfffffe84002c8947 */ /* 0x000fea000383ffff */
[----:B------:R-:W-:Y:S05]  /*18b00*/  BRA `(.L_x_1991) ;  /* 0x0000006000387947 */ /* 0x000fea0003800000 */
.L_x_1989:
[----:B------:R-:W-:-:S08]  /*18b10*/  NOP ;  /* 0x0000000000007918 */ /* 0x000fd00000000000 */
[----:B--2---:R-:W0:-:S00]  /*18b20*/  USETMAXREG.DEALLOC.CTAPOOL 0x18 ;  /* 0x00000018000079c8 */ /* 0x004e0000080e0500 */
[----:B0-----:R-:W-:-:S06]  /*18b30*/  LOP3.LUT R0, R0, 0x3, RZ, 0xc0, !PT ;  /* 0x0000000300007812 */ /* 0x001fcc00078ec0ff */
[----:B------:R-:W0:Y:S02]  /*18b40*/  SHFL.IDX PT, R0, R0, RZ, 0x1f ;  /* 0x00001fff00007589 */ /* 0x000e2400000e0000 */
[----:B0-----:R-:W-:-:S13]  /*18b50*/  ISETP.NE.AND P0, PT, R0, RZ, PT ;  /* 0x000000ff0000720c */ /* 0x001fda0003f05270 */
[----:B------:R-:W-:Y:S05]  /*18b60*/  @P0 BRA `(.L_x_1991) ;  /* 0x0000006000200947 */ /* 0x000fea0003800000 */
[----:B------:R-:W-:Y:S01]  /*18b70*/  LOP3.LUT R7, R3, 0x1f, RZ, 0xc0, !PT ;  /* 0x0000001f03077812 */ /* 0x000fe200078ec0ff */
[----:B------:R-:W-:Y:S01]  /*18b80*/  ULDC UR5, c[0x0][0xc14] ;  /* 0x0003050000057ab9 */ /* 0x000fe20000000800 */
[----:B------:R-:W-:Y:S01]  /*18b90*/  LOP3.LUT R2, R2, 0xffffffdf, RZ, 0xc0, !PT ;  /* 0xffffffdf02027812 */ /* 0x000fe200078ec0ff */
[----:B------:R-:W-:Y:S01]  /*18ba0*/  IMAD.MOV.U32 R10, RZ, RZ, RZ ;  /* 0x000000ffff0a7224 */ /* 0x000fe200078e00ff */
[----:B------:R-:W-:Y:S01]  /*18bb0*/  ISETP.NE.AND P0, PT, R7, 0x1f, PT ;  /* 0x0000001f0700780c */ /* 0x000fe20003f05270 */
[----:B------:R-:W0:Y:S01]  /*18bc0*/  S2UR UR6, SR_CTAID.X ;  /* 0x00000000000679c3 */ /* 0x000e220000002500 */
[----:B------:R-:W-:-:S11]  /*18bd0*/  ULDC UR4, c[0x0][0xc10] ;  /* 0x0003040000047ab9 */ /* 0x000fd60000000800 */
[----:B------:R-:W-:Y:S02]  /*18be0*/  @P0 LOP3.LUT R2, R2, 0x20, RZ, 0xfc, !PT ;  /* 0x0000002002020812 */ /* 0x000fe400078efcff */
[----:B------:R-:W-:-:S13]  /*18bf0*/  ISETP.GE.OR P0, PT, R7, UR5, !P0 ;  /* 0x0000000507007c0c */ /* 0x000fda000c706670 */
[----:B------:R-:W1:Y:S02]  /*18c00*/  @!P0 LDC.64 R4, c[0x0][0xc58] ;  /* 0x00031600ff048b82 */ /* 0x000e640000000a00 */
[----:B-1----:R-:W-:-:S05]  /*18c10*/  @!P0 IMAD.WIDE.U32 R4, R7, 0x4, R4 ;  /* 0x0000000407048825 */ /* 0x002fca00078e0004 */
        /* <DEDUP_REMOVED lines=9> */
[----:B--2---:R-:W1:Y:S02]  /*18cb0*/  SHFL.UP PT, R0, R10, 0x1, RZ ;  /* 0x042000000a007989 */ /* 0x004e6400000e00ff */
[----:B-1----:R-:W-:-:S05]  /*18cc0*/  SEL R3, R0, RZ, P1 ;  /* 0x000000ff00037207 */ /* 0x002fca0000800000 */
[----:B------:R-:W-:-:S05]  /*18cd0*/  IMAD.IADD R3, R10, 0x1, R3 ;  /* 0x000000010a037824 */ /* 0x000fca00078e0203 */
[----:B------:R-:W1:Y:S02]  /*18ce0*/  SHFL.UP PT, R0, R3, 0x2, RZ ;  /* 0x0440000003007989 */ /* 0x000e6400000e00ff */
[----:B-1----:R-:W-:Y:S02]  /*18cf0*/  SEL R0, R0, RZ, P0 ;  /* 0x000000ff00007207 */ /* 0x002fe40000000000 */
[----:B------:R-:W-:-:S03]  /*18d00*/  ISETP.GE.U32.AND P0, PT, R7, 0x4, PT ;  /* 0x000000040700780c */ /* 0x000fc60003f06070 */
[----:B------:R-:W-:-:S05]  /*18d10*/  IMAD.IADD R0, R3, 0x1, R0 ;  /* 0x0000000103007824 */ /* 0x000fca00078e0200 */
[----:B------:R-:W1:Y:S05]  /*18d20*/  SHFL.UP PT, R6, R0, 0x4, RZ ;  /* 0x0480000000067989 */ /* 0x000e6a00000e00ff */
[----:B------:R-:W-:-:S04]  /*18d30*/  @P0 LOP3.LUT R2, R2, 0x8, RZ, 0xfc, !PT ;  /* 0x0000000802020812 */ /* 0x000fc800078efcff */
[----:B------:R-:W-:Y:S02]  /*18d40*/  LOP3.LUT R2, R2, 0xfffffffb, RZ, 0xc0, !PT ;  /* 0xfffffffb02027812 */ /* 0x000fe400078ec0ff */
[----:B-1----:R-:W-:Y:S01]  /*18d50*/  SEL R5, R6, RZ, P0 ;  /* 0x000000ff06057207 */ /* 0x002fe20000000000 */
[----:B------:R-:W-:Y:S01]  /*18d60*/  IMAD.MOV.U32 R6, RZ, RZ, RZ ;  /* 0x000000ffff067224 */ /* 0x000fe200078e00ff */
[----:B------:R-:W-:-:S03]  /*18d70*/  ISETP.GE.U32.AND P0, PT, R7, 0x8, PT ;  /* 0x000000080700780c */ /* 0x000fc60003f06070 */
[----:B------:R-:W-:-:S05]  /*18d80*/  IMAD.IADD R5, R0, 0x1, R5 ;  /* 0x0000000100057824 */ /* 0x000fca00078e0205 */
[----:B------:R-:W1:Y:S05]  /*18d90*/  SHFL.UP PT, R4, R5, 0x8, RZ ;  /* 0x0500000005047989 */ /* 0x000e6a00000e00ff */
[----:B------:R-:W-:-:S04]  /*18da0*/  @P0 LOP3.LUT R2, R2, 0x4, RZ, 0xfc, !PT ;  /* 0x0000000402020812 */ /* 0x000fc800078efcff */
[----:B------:R-:W-:Y:S02]  /*18db0*/  LOP3.LUT R2, R2, 0xfffffffd, RZ, 0xc0, !PT ;  /* 0xfffffffd02027812 */ /* 0x000fe400078ec0ff */
[----:B-1----:R-:W-:Y:S02]  /*18dc0*/  SEL R4, R4, RZ, P0 ;  /* 0x000000ff04047207 */ /* 0x002fe40000000000 */
[----:B------:R-:W-:-:S03]  /*18dd0*/  ISETP.GE.U32.AND P0, PT, R7, 0x10, PT ;  /* 0x000000100700780c */ /* 0x000fc60003f06070 */
[----:B------:R-:W-:-:S05]  /*18de0*/  IMAD.IADD R4, R5, 0x1, R4 ;  /* 0x0000000105047824 */ /* 0x000fca00078e0204 */
[----:B------:R-:W1:Y:S05]  /*18df0*/  SHFL.UP PT, R3, R4, 0x10, RZ ;  /* 0x0600000004037989 */ /* 0x000e6a00000e00ff */
[----:B------:R-:W-:Y:S02]  /*18e00*/  @P0 LOP3.LUT R2, R2, 0x2, RZ, 0xfc, !PT ;  /* 0x0000000202020812 */ /* 0x000fe400078efcff */
[----:B-1----:R-:W-:-:S05]  /*18e10*/  SEL R3, R3, RZ, P0 ;  /* 0x000000ff03037207 */ /* 0x002fca0000000000 */
[----:B------:R-:W-:-:S05]  /*18e20*/  IMAD.IADD R0, R4, 0x1, R3 ;  /* 0x0000000104007824 */ /* 0x000fca00078e0203 */
[----:B------:R-:W1:Y:S02]  /*18e30*/  SHFL.IDX PT, R3, R0, 0x1f, 0x1f ;  /* 0x03e01f0000037f89 */ /* 0x000e6400000e0000 */
[----:B-1----:R-:W-:-:S05]  /*18e40*/  IMAD R3, R3, UR4, RZ ;  /* 0x0000000403037c24 */ /* 0x002fca000f8e02ff */
[----:B0-----:R-:W-:Y:S02]  /*18e50*/  ISETP.GT.AND P0, PT, R3, UR6, PT ;  /* 0x0000000603007c0c */ /* 0x001fe4000bf04270 */
[----:B------:R-:W-:-:S11]  /*18e60*/  MOV R4, R3 ;  /* 0x0000000300047202 */ /* 0x000fd60000000f00 */
[----:B------:R-:W-:Y:S05]  /*18e70*/  @P0 BRA `(.L_x_2205) ;  /* 0x0000000000bc0947 */ /* 0x000fea0003800000 */
[----:B------:R-:W-:Y:S01]  /*18e80*/  IMAD.MOV.U32 R3, RZ, RZ, R4 ;  /* 0x000000ffff037224 */ /* 0x000fe200078e0004 */
[----:B------:R-:W-:Y:S01]  /*18e90*/  ULDC UR5, c[0x0][0xc14] ;  /* 0x0003050000057ab9 */ /* 0x000fe20000000800 */
[----:B------:R-:W-:Y:S01]  /*18ea0*/  IMAD.MOV.U32 R6, RZ, RZ, RZ ;  /* 0x000000ffff067224 */ /* 0x000fe200078e00ff */
[----:B------:R-:W-:Y:S01]  /*18eb0*/  ULDC UR7, c[0x0][0xc14] ;  /* 0x0003050000077ab9 */ /* 0x000fe20000000800 */
[----:B------:R-:W-:-:S05]  /*18ec0*/  ULDC UR4, c[0x0][0xc10] ;  /* 0x0003040000047ab9 */ /* 0x000fca0000000800 */
.L_x_2209:
        /* <DEDUP_REMOVED lines=15> */
.L_x_2208:
[----:B------:R-:W-:Y:S05]  /*18fc0*/  BSYNC B0 ;  /* 0x0000000000007941 */ /* 0x000fea0003800000 */
.L_x_2207:
[----:B-----5:R-:W0:Y:S01]  /*18fd0*/  SHFL.UP PT, R0, R10, 0x1, RZ ;  /* 0x042000000a007989 */ /* 0x020e2200000e00ff */
        /* <DEDUP_REMOVED lines=25> */
.L_x_2205:
        /* <DEDUP_REMOVED lines=20> */
.L_x_2210:
[----:B-12---:R-:W-:Y:S02]  /*192b0*/  IMAD.MOV R0, RZ, RZ, -R5 ;  /* 0x000000ffff007224 */ /* 0x006fe400078e0a05 */
[----:B---3--:R-:W-:Y:S02]  /*192c0*/  IMAD R16, R16, UR4, R7 ;  /* 0x0000000410107c24 */ /* 0x008fe4000f8e0207 */
[----:B------:R-:W-:Y:S02]  /*192d0*/  IMAD R3, R0, R11, RZ ;  /* 0x0000000b00037224 */ /* 0x000fe400078e02ff */
[----:B------:R-:W-:-:S04]  /*192e0*/  IMAD.MOV.U32 R4, RZ, RZ, RZ ;  /* 0x000000ffff047224 */ /* 0x000fc800078e00ff */
[----:B------:R-:W-:Y:S01]  /*192f0*/  IMAD.HI.U32 R4, R5, R3, R4 ;  /* 0x0000000305047227 */ /* 0x000fe200078e0004 */
[----:B------:R-:W-:Y:S02]  /*19300*/  IADD3 R3, -R16, UR6, RZ ;  /* 0x0000000610037c10 */ /* 0x000fe4000fffe1ff */
        /* <DEDUP_REMOVED lines=12> */
[----:B------:R-:W-:Y:S02]  /*193d0*/  @!P0 IADD3 R9, -R9, RZ, RZ ;  /* 0x000000ff09098210 */ /* 0x000fe40007ffe1ff */
[----:B------:R-:W-:-:S13]  /*193e0*/  ISETP.NE.AND P0, PT, R6, RZ, PT ;  /* 0x000000ff0600720c */ /* 0x000fda0003f05270 */
[----:B------:R-:W-:-:S05]  /*193f0*/  @!P0 LOP3.LUT R9, RZ, R6, RZ, 0x33, !PT ;  /* 0x00000006ff098212 */ /* 0x000fca00078e33ff */
[----:B------:R-:W-:Y:S02]  /*19400*/  IMAD R0, R8, R9, RZ ;  /* 0x0000000908007224 */ /* 0x000fe400078e02ff */
[----:B------:R-:W-:Y:S02]  /*19410*/  IMAD.MOV R9, RZ, RZ, -R9 ;  /* 0x000000ffff097224 */ /* 0x000fe400078e0a09 */
[----:B------:R-:W-:Y:S02]  /*19420*/  IMAD.MOV R5, RZ, RZ, -R0 ;  /* 0x000000ffff057224 */ /* 0x000fe400078e0a00 */
[----:B------:R-:W-:-:S03]  /*19430*/  IMAD R3, R6, R9, R3 ;  /* 0x0000000906037224 */ /* 0x000fc600078e0203 */
[----:B------:R-:W-:Y:S01]  /*19440*/  VIADDMNMX R8, R5, UR4, R8, PT ;  /* 0x0000000405087c46 */ /* 0x000fe2000b800108 */
[----:B------:R-:W-:-:S03]  /*19450*/  IMAD.IADD R0, R3, 0x1, R0 ;  /* 0x0000000103007824 */ /* 0x000fc600078e0200 */
[----:B------:R-:W-:-:S04]  /*19460*/  IABS R7, R8 ;  /* 0x0000000800077213 */ /* 0x000fc80000000000 */
[----:B------:R-:W1:Y:S08]  /*19470*/  I2F.RP R10, R7 ;  /* 0x00000007000a7306 */ /* 0x000e700000209400 */
[----:B-1----:R-:W1:Y:S02]  /*19480*/  MUFU.RCP R10, R10 ;  /* 0x0000000a000a7308 */ /* 0x002e640000001000 */
[----:B-1----:R-:W-:-:S06]  /*19490*/  VIADD R4, R10, 0xffffffe ;  /* 0x0ffffffe0a047836 */ /* 0x002fcc0000000000 */
[----:B------:R1:W2:Y:S02]  /*194a0*/  F2I.FTZ.U32.TRUNC.NTZ R5, R4 ;  /* 0x0000000400057305 */ /* 0x0002a4000021f000 */
[----:B-1----:R-:W-:Y:S02]  /*194b0*/  IMAD.MOV.U32 R4, RZ, RZ, RZ ;  /* 0x000000ffff047224 */ /* 0x002fe400078e00ff */
[----:B--2---:R-:W-:-:S04]  /*194c0*/  IMAD.MOV R6, RZ, RZ, -R5 ;  /* 0x000000ffff067224 */ /* 0x004fc800078e0a05 */
        /* <DEDUP_REMOVED lines=16> */
[----:B------:R-:W-:Y:S02]  /*195d0*/  @!P0 LOP3.LUT R5, RZ, R8, RZ, 0x33, !PT ;  /* 0x00000008ff058212 */ /* 0x000fe400078e33ff */
[----:B------:R-:W-:-:S05]  /*195e0*/  IADD3 R8, -R8, RZ, RZ ;  /* 0x000000ff08087210 */ /* 0x000fca0007ffe1ff */
[----:B------:R-:W-:Y:S01]  /*195f0*/  IMAD R18, R5, R8, R0 ;  /* 0x0000000805127224 */ /* 0x000fe200078e0200 */
[----:B------:R-:W-:-:S05]  /*19600*/  LOP3.LUT R0, RZ, R5, RZ, 0x33, !PT ;  /* 0x00000005ff007212 */ /* 0x000fca00078e33ff */
[----:B------:R-:W-:Y:S01]  /*19610*/  IMAD.IADD R17, R17, 0x1, R0 ;  /* 0x0000000111117824 */ /* 0x000fe200078e0200 */
[----:B------:R-:W-:Y:S06]  /*19620*/  BRA `(.L_x_2211) ;  /* 0x00000000000c7947 */ /* 0x000fec0003800000 */
.L_x_2206:
[----:B------:R-:W-:Y:S02]  /*19630*/  IMAD.MOV.U32 R17, RZ, RZ, RZ ;  /* 0x000000ffff117224 */ /* 0x000fe400078e00ff */
[----:B------:R-:W-:Y:S02]  /*19640*/  IMAD.U32 R16, RZ, RZ, UR6 ;  /* 0x00000006ff107e24 */ /* 0x000fe4000f8e00ff */
[----:B------:R-:W-:-:S07]  /*19650*/  IMAD.MOV.U32 R18, RZ, RZ, RZ ;  /* 0x000000ffff127224 */ /* 0x000fce00078e00ff */
.L_x_2211:
        /* <DEDUP_REMOVED lines=16> */
[----:B------:R-:W-:Y:S01]  /*19760*/  ULDC.64 UR38, c[0x0][0x198] ;  /* 0x0000660000267ab9 */ /* 0x000fe20000000a00 */
[----:B------:R-:W-:Y:S02]  /*19770*/  ULDC UR36, c[0x0][0xc] ;  /* 0x0000030000247ab9 */ /* 0x000fe40000000800 */
[----:B------:R1:W-:Y:S04]  /*19780*/  STL [R1+0xc], R0 ;  /* 0x00000c0001007387 */ /* 0x0003e80000100800 */
[----:B------:R1:W-:Y:S04]  /*19790*/  STL [R1+0x4], RZ ;  /* 0x000004ff01007387 */ /* 0x0003e80000100800 */
[----:B------:R1:W-:Y:S04]  /*197a0*/  STL [R1], RZ ;  /* 0x000000ff01007387 */ /* 0x0003e80000100800 */
[----:B------:R1:W-:Y:S02]  /*197b0*/  STL [R1+0x8], R0 ;  /* 0x0000080001007387 */ /* 0x0003e40000100800 */
.L_x_2312:
[----:B------:R-:W-:Y:S05]  /*197c0*/  YIELD ;  /* 0x0000000000007946 */ /* 0x000fea0003800000 */
[----:B------:R-:W-:Y:S01]  /*197d0*/  ULDC.64 UR4, c[0x0][0xa28] ;  /* 0x00028a0000047ab9 */ /* 0x000fe20000000a00 */
[----:B------:R-:W-:Y:S01]  /*197e0*/  IMAD.MOV.U32 R6, RZ, RZ, RZ ;  /* 0x000000ffff067224 */ /* 0x000fe200078e00ff */
[----:B------:R-:W-:Y:S01]  /*197f0*/  ISETP.NE.U32.AND P0, PT, RZ, UR4, PT ;  /* 0x00000004ff007c0c */ /* 0x000fe2000bf05070 */
[----:B-1----:R-:W-:Y:S01]  /*19800*/  IMAD.MOV.U32 R0, RZ, RZ, RZ ;  /* 0x000000ffff007224 */ /* 0x002fe200078e00ff */
[----:B------:R-:W-:Y:S01]  /*19810*/  ULDC.64 UR8, c[0x0][0xa08] ;  /* 0x0002820000087ab9 */ /* 0x000fe20000000a00 */
[----:B------:R-:W-:Y:S01]  /*19820*/  ULDC.64 UR10, c[0x0][0xa10] ;  /* 0x00028400000a7ab9 */ /* 0x000fe20000000a00 */
        /* <DEDUP_REMOVED lines=21> */
[----:B------:R-:W-:Y:S01]  /*19980*/  ISETP.NE.U32.AND P1, PT, RZ, UR8, PT ;  /* 0x00000008ff007c0c */ /* 0x000fe2000bf25070 */
[----:B------:R-:W-:Y:S01]  /*19990*/  ULDC UR6, c[0x0][0x338] ;  /* 0x0000ce0000067ab9 */ /* 0x000fe20000000800 */
[----:B------:R-:W-:Y:S01]  /*199a0*/  ULDC UR4, c[0x0][0x404] ;  /* 0x0001010000047ab9 */ /* 0x000fe20000000800 */
[----:B------:R-:W-:Y:S01]  /*199b0*/  UISETP.NE.AND.EX UP0, UPT, UR5, URZ, UPT, UP0 ;  /* 0x0000003f0500728c */ /* 0x000fe2000bf05300 */
[----:B------:R-:W-:Y:S01]  /*199c0*/  ISETP.NE.AND.EX P3, PT, RZ, UR9, PT, P1 ;  /* 0x00000009ff007c0c */ /* 0x000fe2000bf65310 */
[----:B------:R-:W-:Y:S01]  /*199d0*/  IMAD.U32 R9, RZ, RZ, UR6 ;  /* 0x00000006ff097e24 */ /* 0x000fe2000f8e00ff */
[----:B------:R-:W-:Y:S01]  /*199e0*/  ULDC UR5, c[0x0][0x2e0] ;  /* 0x0000b80000057ab9 */ /* 0x000fe20000000800 */
[----:B------:R-:W-:Y:S01]  /*199f0*/  USEL UR4, UR4, 0x1, UP0 ;  /* 0x0000000104047887 */ /* 0x000fe20008000000 */
[----:B------:R-:W-:-:S03]  /*19a00*/  ISETP.NE.U32.AND P1, PT, RZ, UR10, PT ;  /* 0x0000000aff007c0c */ /* 0x000fc6000bf25070 */
[----:B------:R-:W-:Y:S01]  /*19a10*/  UIMAD UR4, UR4, UR5, URZ ;  /* 0x00000005040472a4 */ /* 0x000fe2000f8e023f */
[----:B------:R-:W-:-:S05]  /*19a20*/  ISETP.NE.AND.EX P1, PT, RZ, UR11, PT, P1 ;  /* 0x0000000bff007c0c */ /* 0x000fca000bf25310 */
[----:B------:R-:W-:Y:S01]  /*19a30*/  IMAD.U32 R7, RZ, RZ, UR4 ;  /* 0x00000004ff077e24 */ /* 0x000fe2000f8e00ff */
[----:B-1----:R-:W-:Y:S07]  /*19a40*/  @P0 BRA `(.L_x_2213) ;  /* 0x0000000000100947 */ /* 0x002fee0003800000 */
[----:B------:R-:W-:Y:S05]  /*19a50*/  @!P2 BRA `(.L_x_2213) ;  /* 0x00000000000ca947 */ /* 0x000fea0003800000 */
[----:B------:R-:W2:Y:S04]  /*19a60*/  LDG.E R5, desc[UR52][R2.64] ;  /* 0x0000003402057981 */ /* 0x000ea8000c1e1900 */
[----:B-----5:R-:W2:Y:S02]  /*19a70*/  LDG.E R0, desc[UR52][R2.64+0x4] ;  /* 0x0000043402007981 */ /* 0x020ea4000c1e1900 */
[----:B--2---:R-:W-:-:S07]  /*19a80*/  IADD3 R0, -R5, R0, RZ ;  /* 0x0000000005007210 */ /* 0x004fce0007ffe1ff */
.L_x_2213:
[----:B------:R-:W1:Y:S01]  /*19a90*/  LDC.64 R4, c[0x0][0xa08] ;  /* 0x00028200ff047b82 */ /* 0x000e620000000a00 */
[----:B------:R-:W-:Y:S01]  /*19aa0*/  IMAD.MOV.U32 R8, RZ, RZ, RZ ;  /* 0x000000ffff087224 */ /* 0x000fe200078e00ff */
[----:B------:R-:W-:-:S06]  /*19ab0*/  ULDC.64 UR4, c[0x0][0xa20] ;  /* 0x0002880000047ab9 */ /* 0x000fcc0000000a00 */
[----:B------:R-:W2:Y:S01]  /*19ac0*/  LDC.64 R2, c[0x0][0xa10] ;  /* 0x00028400ff027b82 */ /* 0x000ea20000000a00 */
[----:B-1----:R-:W-:-:S05]  /*19ad0*/  IMAD.WIDE R4, R19, 0x4, R4 ;  /* 0x0000000413047825 */ /* 0x002fca00078e0204 */
[----:B------:R-:W3:Y:S01]  /*19ae0*/  @P3 LDG.E R8, desc[UR52][R4.64] ;  /* 0x0000003404083981 */ /* 0x000ee2000c1e1900 */
[----:B------:R-:W-:Y:S02]  /*19af0*/  IMAD.MOV.U32 R10, RZ, RZ, RZ ;  /* 0x000000ffff0a7224 */ /* 0x000fe400078e00ff */
[----:B--2---:R-:W-:-:S05]  /*19b00*/  IMAD.WIDE R2, R19, 0x4, R2 ;  /* 0x0000000413027825 */ /* 0x004fca00078e0202 */
[----:B------:R1:W5:Y:S01]  /*19b10*/  @P1 LDG.E R10, desc[UR52][R2.64] ;  /* 0x00000034020a1981 */ /* 0x000362000c1e1900 */
[----:B------:R-:W-:-:S04]  /*19b20*/  ISETP.NE.U32.AND P0, PT, RZ, UR4, PT ;  /* 0x00000004ff007c0c */ /* 0x000fc8000bf05070 */
[----:B------:R-:W-:Y:S01]  /*19b30*/  ISETP.NE.AND.EX P0, PT, RZ, UR5, PT, P0 ;  /* 0x00000005ff007c0c */ /* 0x000fe2000bf05300 */
[----:B---3-5:R-:W-:-:S05]  /*19b40*/  IMAD.IADD R8, R8, 0x1, R6 ;  /* 0x0000000108087824 */ /* 0x028fca00078e0206 */
[----:B------:R1:W-:Y:S07]  /*19b50*/  STL [R1+0x10], R8 ;  /* 0x0000100801007387 */ /* 0x0003ee0000100800 */
[----:B------:R-:W-:Y:S05]  /*19b60*/  @!P0 BRA `(.L_x_2214) ;  /* 0x0000000000108947 */ /* 0x000fea0003800000 */
[----:B------:R-:W2:Y:S02]  /*19b70*/  LDC.64 R4, c[0x0][0xa20] ;  /* 0x00028800ff047b82 */ /* 0x000ea40000000a00 */
[----:B--2---:R-:W-:-:S05]  /*19b80*/  IMAD.WIDE R4, R19, 0x4, R4 ;  /* 0x0000000413047825 */ /* 0x004fca00078e0204 */
[----:B------:R2:W5:Y:S01]  /*19b90*/  LDG.E R7, desc[UR52][R4.64] ;  /* 0x0000003404077981 */ /* 0x000562000c1e1900 */
[----:B------:R-:W-:Y:S05]  /*19ba0*/  BRA `(.L_x_2215) ;  /* 0x0000000000107947 */ /* 0x000fea0003800000 */
.L_x_2214:
[----:B------:R-:W-:Y:S05]  /*19bb0*/  @!P3 BRA `(.L_x_2215) ;  /* 0x00000000000cb947 */ /* 0x000fea0003800000 */
[----:B------:R-:W2:Y:S04]  /*19bc0*/  LDG.E R7, desc[UR52][R4.64] ;  /* 0x0000003404077981 */ /* 0x000ea8000c1e1900 */
[----:B------:R-:W2:Y:S02]  /*19bd0*/  LDG.E R4, desc[UR52][R4.64+0x4] ;  /* 0x0000043404047981 */ /* 0x000ea4000c1e1900 */
[----:B--2---:R-:W-:-:S07]  /*19be0*/  IMAD.IADD R7, R4, 0x1, -R7 ;  /* 0x0000000104077824 */ /* 0x004fce00078e0a07 */
.L_x_2215:
[----:B--2---:R-:W2:Y:S04]  /*19bf0*/  @P1 LDG.E R4, desc[UR52][R2.64] ;  /* 0x0000003402041981 */ /* 0x004ea8000c1e1900 */
[----:B-1----:R-:W2:Y:S01]  /*19c00*/  @P1 LDG.E R2, desc[UR52][R2.64+0x4] ;  /* 0x0000043402021981 */ /* 0x002ea2000c1e1900 */
[----:B-----5:R-:W-:Y:S02]  /*19c10*/  IMAD.IADD R5, R7, 0x1, -R6 ;  /* 0x0000000107057824 */ /* 0x020fe400078e0a06 */
[----:B--2---:R-:W-:Y:S01]  /*19c20*/  @P1 IMAD.IADD R9, R2, 0x1, -R4 ;  /* 0x0000000102091824 */ /* 0x004fe200078e0a04 */
[----:B------:R-:W-:-:S03]  /*19c30*/  LEA R4, R17, 0x80, 0x7 ;  /* 0x0000008011047811 */ /* 0x000fc600078e38ff */
[----:B------:R-:W-:-:S04]  /*19c40*/  IMAD.IADD R8, R5, 0x1, R9 ;  /* 0x0000000105087824 */ /* 0x000fc800078e0209 */
[C---:B------:R-:W-:Y:S01]  /*19c50*/  VIADD R20, R8.reuse, 0x5f ;  /* 0x0000005f08147836 */ /* 0x040fe20000000000 */
[----:B------:R-:W-:-:S03]  /*19c60*/  IADD3 R4, R8, R4, -R0 ;  /* 0x0000000408047210 */ /* 0x000fc60007ffe800 */
[----:B------:R-:W-:-:S05]  /*19c70*/  IMAD.HI R20, R20, 0x2aaaaaab, RZ ;  /* 0x2aaaaaab14147827 */ /* 0x000fca00078e02ff */
[----:B------:R-:W-:-:S04]  /*19c80*/  SHF.R.U32.HI R2, RZ, 0x1f, R20 ;  /* 0x0000001fff027819 */ /* 0x000fc80000011614 */
[----:B------:R-:W-:Y:S02]  /*19c90*/  LEA.HI.SX32 R20, R20, R2, 0x1c ;  /* 0x0000000214147211 */ /* 0x000fe400078fe2ff */
[----:B------:R-:W1:Y:S02]  /*19ca0*/  LDC.64 R2, c[0x0][0x9e0] ;  /* 0x00027800ff027b82 */ /* 0x000e640000000a00 */
[----:B-1----:R-:W-:Y:S01]  /*19cb0*/  ISETP.GE.AND P2, PT, R3, 0x1, PT ;  /* 0x000000010300780c */ /* 0x002fe20003f46270 */
[----:B------:R-:W-:-:S12]  /*19cc0*/  IMAD.IADD R2, R4, 0x1, R2 ;  /* 0x0000000104027824 */ /* 0x000fd800078e0202 */
[----:B------:R-:W-:Y:S05]  /*19cd0*/  @!P2 BRA `(.L_x_2216) ;  /* 0x000000000048a947 */ /* 0x000fea0003800000 */
        /* <DEDUP_REMOVED lines=11> */
.L_x_2218:
[----:B------:R-:W-:-:S13]  /*19d90*/  ISETP.NE.AND P0, PT, R3, 0x1, PT ;  /* 0x000000010300780c */ /* 0x000fda0003f05270 */
[----:B------:R-:W1:Y:S02]  /*19da0*/  @P0 LDC.64 R6, c[0x0][0x9e8] ;  /* 0x00027a00ff060b82 */ /* 0x000e640000000a00 */
[----:B-1----:R-:W-:-:S05]  /*19db0*/  @P0 IMAD.HI.U32 R6, R11, R6, RZ ;  /* 0x000000060b060227 */ /* 0x002fca00078e00ff */
[----:B------:R-:W-:-:S07]  /*19dc0*/  @P0 SHF.R.U32.HI R11, RZ, R7, R6 ;  /* 0x00000007ff0b0219 */ /* 0x000fce0000011606 */
.L_x_2219:
[----:B------:R-:W-:Y:S05]  /*19dd0*/  BSYNC B0 ;  /* 0x0000000000007941 */ /* 0x000fea0003800000 */
.L_x_2217:
[----:B------:R-:W-:-:S05]  /*19de0*/  IMAD R11, R11, R3, R3 ;  /* 0x000000030b0b7224 */ /* 0x000fca00078e0203 */
[----:B------:R-:W-:-:S07]  /*19df0*/  VIMNMX R2, R2, R11, PT ;  /* 0x0000000b02027248 */ /* 0x000fce0003fe0100 */
.L_x_2216:
[----:B------:R-:W-:Y:S01]  /*19e00*/  LEA R0, R17, -R0, 0x7 ;  /* 0x8000000011007211 */ /* 0x000fe200078e38ff */
[----:B------:R-:W-:-:S04]  /*19e10*/  ULDC UR4, c[0x0][0x9dc] ;  /* 0x0002770000047ab9 */ /* 0x000fc80000000800 */
        /* <DEDUP_REMOVED lines=13> */
.L_x_2222:
[----:B------:R-:W-:Y:S01]  /*19ef0*/  ISETP.NE.AND P0, PT, R3, 0x1, PT ;  /* 0x000000010300780c */ /* 0x000fe20003f05270 */
[----:B------:R-:W-:-:S12]  /*19f00*/  IMAD.MOV.U32 R11, RZ, RZ, R0 ;  /* 0x000000ffff0b7224 */ /* 0x000fd800078e0000 */
[----:B------:R-:W1:Y:S02]  /*19f10*/  @P0 LDC.64 R6, c[0x0][0x9e8] ;  /* 0x00027a00ff060b82 */ /* 0x000e640000000a00 */
[----:B-1----:R-:W-:-:S05]  /*19f20*/  @P0 IMAD.HI.U32 R6, R0, R6, RZ ;  /* 0x0000000600060227 */ /* 0x002fca00078e00ff */
[----:B------:R-:W-:-:S07]  /*19f30*/  @P0 SHF.R.U32.HI R11, RZ, R7, R6 ;  /* 0x00000007ff0b0219 */ /* 0x000fce0000011606 */
.L_x_2223:
[----:B------:R-:W-:Y:S05]  /*19f40*/  BSYNC B0 ;  /* 0x0000000000007941 */ /* 0x000fea0003800000 */
.L_x_2221:
[----:B------:R-:W-:-:S05]  /*19f50*/  IMAD R3, R11, R3, RZ ;  /* 0x000000030b037224 */ /* 0x000fca00078e02ff */
[----:B------:R-:W-:-:S07]  /*19f60*/  VIMNMX R8, R8, R3, !PT ;  /* 0x0000000308087248 */ /* 0x000fce0007fe0100 */
.L_x_2220:
[----:B------:R-:W-:Y:S01]  /*19f70*/  VIADD R2, R2, 0x5f ;  /* 0x0000005f02027836 */ /* 0x000fe20000000000 */
[----:B------:R-:W-:Y:S01]  /*19f80*/  BSSY B0, `(.L_x_2224) ;  /* 0x00000ea000007945 */ /* 0x000fe20003800000 */
[----:B------:R-:W-:Y:S01]  /*19f90*/  IMAD.HI R8, R8, 0x2aaaaaab, RZ ;  /* 0x2aaaaaab08087827 */ /* 0x000fe200078e02ff */
[----:B------:R-:W-:-:S03]  /*19fa0*/  PLOP3.LUT P2, PT, PT, PT, PT, 0x80, 0x0 ;  /* 0x000000000000781c */ /* 0x000fc60003f4f070 */
[----:B------:R-:W-:-:S05]  /*19fb0*/  IMAD.HI R2, R2, 0x2aaaaaab, RZ ;  /* 0x2aaaaaab02027827 */ /* 0x000fca00078e02ff */
[----:B------:R-:W-:-:S04]  /*19fc0*/  SHF.R.U32.HI R3, RZ, 0x1f, R2 ;  /* 0x0000001fff037819 */ /* 0x000fc80000011602 */
[----:B------:R-:W-:Y:S02]  /*19fd0*/  LEA.HI.SX32 R3, R2, R3, 0x1c ;  /* 0x0000000302037211 */ /* 0x000fe400078fe2ff */
[----:B------:R-:W-:Y:S02]  /*19fe0*/  SHF.R.U32.HI R2, RZ, 0x1f, R8 ;  /* 0x0000001fff027819 */ /* 0x000fe40000011608 */
[----:B------:R-:W-:Y:S02]  /*19ff0*/  VIMNMX R3, R20, R3, PT ;  /* 0x0000000314037248 */ /* 0x000fe40003fe0100 */
[----:B------:R-:W-:-:S03]  /*1a000*/  LEA.HI.SX32 R2, R8, R2, 0x1c ;  /* 0x0000000208027211 */ /* 0x000fc600078fe2ff */
[----:B------:R-:W-:Y:S01]  /*1a010*/  IMAD R3, R3, 0x60, -R5 ;  /* 0x0000006003037824 */ /* 0x000fe200078e0a05 */
[----:B------:R-:W-:-:S04]  /*1a020*/  VIMNMX R2, RZ, R2, !PT ;  /* 0x00000002ff027248 */ /* 0x000fc80007fe0100 */
[----:B------:R-:W-:Y:S01]  /*1a030*/  VIMNMX R9, R3, R9, PT ;  /* 0x0000000903097248 */ /* 0x000fe20003fe0100 */
[----:B------:R-:W-:-:S05]  /*1a040*/  IMAD R2, R2, 0x60, -R5 ;  /* 0x0000006002027824 */ /* 0x000fca00078e0a05 */
[----:B------:R-:W-:-:S04]  /*1a050*/  VIMNMX R5, RZ, R2, !PT ;  /* 0x00000002ff057248 */ /* 0x000fc80007fe0100 */
[----:B------:R-:W-:Y:S01]  /*1a060*/  ISETP.GT.AND P0, PT, R9, R5, PT ;  /* 0x000000050900720c */ /* 0x000fe20003f04270 */
[----:B------:R-:W-:-:S05]  /*1a070*/  IMAD.WIDE.U32 R2, R5, -0x55555555, RZ ;  /* 0xaaaaaaab05027825 */ /* 0x000fca00078e00ff */
[----:B------:R-:W-:-:S05]  /*1a080*/  SHF.R.U32.HI R2, RZ, 0x6, R3 ;  /* 0x00000006ff027819 */ /* 0x000fca0000011603 */
[----:B------:R-:W-:Y:S02]  /*1a090*/  IMAD.MOV.U32 R3, RZ, RZ, R2 ;  /* 0x000000ffff037224 */ /* 0x000fe400078e0002 */
[----:B------:R-:W-:-:S04]  /*1a0a0*/  @P0 VIADD R5, R9, 0x5f ;  /* 0x0000005f09050836 */ /* 0x000fc80000000000 */
[----:B------:R-:W-:-:S05]  /*1a0b0*/  @P0 IMAD.HI R5, R5, 0x2aaaaaab, RZ ;  /* 0x2aaaaaab05050827 */ /* 0x000fca00078e02ff */
[----:B------:R-:W-:-:S04]  /*1a0c0*/  @P0 SHF.R.U32.HI R6, RZ, 0x1f, R5 ;  /* 0x0000001fff060819 */ /* 0x000fc80000011605 */
[----:B------:R-:W-:-:S04]  /*1a0d0*/  @P0 LEA.HI.SX32 R3, R5, R6, 0x1c ;  /* 0x0000000605030211 */ /* 0x000fc800078fe2ff */
[----:B------:R-:W-:-:S13]  /*1a0e0*/  ISETP.GT.AND P0, PT, R3, R2, PT ;  /* 0x000000020300720c */ /* 0x000fda0003f04270 */
[----:B------:R-:W-:Y:S05]  /*1a0f0*/  @!P0 BRA `(.L_x_2225) ;  /* 0x0000000c00488947 */ /* 0x000fea0003800000 */
[----:B------:R-:W1:Y:S01]  /*1a100*/  LDC R5, c[0x0][0x428] ;  /* 0x00010a00ff057b82 */ /* 0x000e620000000800 */
[----:B------:R-:W-:Y:S01]  /*1a110*/  UMOV UR4, 0xffffffff ;  /* 0xffffffff00047882 */ /* 0x000fe20000000000 */
[----:B-1----:R-:W-:Y:S01]  /*1a120*/  ISETP.NE.AND P0, PT, R5, 0x1, PT ;  /* 0x000000010500780c */ /* 0x002fe20003f05270 */
[----:B------:R-:W-:-:S12]  /*1a130*/  IMAD.MOV.U32 R5, RZ, RZ, R18 ;  /* 0x000000ffff057224 */ /* 0x000fd800078e0012 */
[----:B------:R-:W1:Y:S08]  /*1a140*/  @P0 LDC R7, c[0x0][0x42c] ;  /* 0x00010b00ff070b82 */ /* 0x000e700000000800 */
[----:B------:R-:W2:Y:S01]  /*1a150*/  @P0 LDC R6, c[0x0][0x430] ;  /* 0x00010c00ff060b82 */ /* 0x000ea20000000800 */
[----:B-1----:R-:W-:-:S05]  /*1a160*/  @P0 IMAD.HI.U32 R7, R18, R7, RZ ;  /* 0x0000000712070227 */ /* 0x002fca00078e00ff */
[----:B--2---:R-:W-:Y:S02]  /*1a170*/  @P0 SHF.R.U32.HI R5, RZ, R6, R7 ;  /* 0x00000006ff050219 */ /* 0x004fe40000011607 */
[----:B------:R-:W-:Y:S01]  /*1a180*/  SEL R6, R19, RZ, !P1 ;  /* 0x000000ff13067207 */ /* 0x000fe20004800000 */
[----:B------:R-:W-:Y:S06]  /*1a190*/  BRA.DIV UR4, `(.L_x_2226) ;  /* 0x0000005a04707947 */ /* 0x000fec000b800000 */
.L_x_2382:
[----:B------:R-:W-:-:S03]  /*1a1a0*/  UMOV UR4, 0xffffffff ;  /* 0xffffffff00047882 */ /* 0x000fc60000000000 */
[----:B------:R-:W-:Y:S05]  /*1a1b0*/  BRA.DIV UR4, `(.L_x_2227) ;  /* 0x0000005a049c7947 */ /* 0x000fea000b800000 */
[----:B------:R-:W-:-:S13]  /*1a1c0*/  ELECT P6, URZ, PT ;  /* 0x00000000003f782f */ /* 0x000fda00038c0000 */
.L_x_2385:
[----:B------:R-:W2:Y:S01]  /*1a1d0*/  LDL R7, [R1+0x24] ;  /* 0x0000240001077983 */ /* 0x000ea20000100800 */
[----:B------:R-:W-:Y:S01]  /*1a1e0*/  MOV R9, 0x400 ;  /* 0x0000040000097802 */ /* 0x000fe20000000f00 */
[----:B------:R-:W-:Y:S01]  /*1a1f0*/  BSSY B1, `(.L_x_2228) ;  /* 0x000000a000017945 */ /* 0x000fe20003800000 */
[----:B--2---:R-:W-:-:S05]  /*1a200*/  VIADD R8, R7, 0x1 ;  /* 0x0000000107087836 */ /* 0x004fca0000000000 */
[----:B------:R-:W-:-:S04]  /*1a210*/  LEA.HI R7, R8, R8, RZ, 0x1 ;  /* 0x0000000808077211 */ /* 0x000fc800078f08ff */
[----:B------:R-:W-:-:S05]  /*1a220*/  LOP3.LUT R7, R7, 0xfffffffe, RZ, 0xc0, !PT ;  /* 0xfffffffe07077812 */ /* 0x000fca00078ec0ff */
[----:B------:R-:W-:Y:S02]  /*1a230*/  IMAD.IADD R8, R8, 0x1, -R7 ;  /* 0x0000000108087824 */ /* 0x000fe400078e0a07 */
[----:B------:R-:W1:Y:S03]  /*1a240*/  S2R R7, SR_CgaCtaId ;  /* 0x0000000000077919 */ /* 0x000e660000008800 */
[----:B------:R-:W-:Y:S02]  /*1a250*/  SHF.L.U32 R8, R8, 0x1f, RZ ;  /* 0x0000001f08087819 */ /* 0x000fe400000006ff */
[----:B-1----:R-:W-:-:S04]  /*1a260*/  LEA R7, R7, R9, 0x18 ;  /* 0x0000000907077211 */ /* 0x002fc800078ec0ff */
[----:B------:R-:W1:Y:S02]  /*1a270*/  SYNCS.PHASECHK.TRANS64.TRYWAIT P0, [R7+URZ+0x22820], R8 ;  /* 0x02282008070075a7 */ /* 0x000e64000800017f */
[----:B-1----:R-:W-:Y:S05]  /*1a280*/  @!P0 BRA `(.L_x_2229) ;  /* 0x0000005800888947 */ /* 0x002fea0003800000 */
.L_x_2386:
[----:B------:R-:W-:Y:S05]  /*1a290*/  BSYNC B1 ;  /* 0x0000000000017941 */ /* 0x000fea0003800000 */
.L_x_2228:
[----:B------:R-:W-:Y:S04]  /*1a2a0*/  BSSY B1, `(.L_x_2230) ;  /* 0x000004d000017945 */ /* 0x000fe80003800000 */
[----:B------:R-:W-:Y:S05]  /*1a2b0*/  @!P6 BRA `(.L_x_2231) ;  /* 0x00000004002ce947 */ /* 0x000fea0003800000 */
[----:B------:R-:W1:Y:S04]  /*1a2c0*/  LDL R11, [R1+0x4] ;  /* 0x00000400010b7983 */ /* 0x000e680000100800 */
[----:B------:R-:W2:Y:S01]  /*1a2d0*/  LDL R9, [R1+0xc] ;  /* 0x00000c0001097983 */ /* 0x000ea20000100800 */
[----:B-1----:R-:W-:Y:S01]  /*1a2e0*/  IMAD R8, R11, 0x8, R7 ;  /* 0x000000080b087824 */ /* 0x002fe200078e0207 */
[----:B--2---:R-:W-:-:S04]  /*1a2f0*/  SHF.L.U32 R11, R9, 0x1f, RZ ;  /* 0x0000001f090b7819 */ /* 0x004fc800000006ff */
[----:B------:R-:W1:Y:S02]  /*1a300*/  SYNCS.PHASECHK.TRANS64.TRYWAIT P0, [R8+URZ+0x228a0], R11 ;  /* 0x0228a00b080075a7 */ /* 0x000e64000800017f */
[----:B-1----:R-:W-:Y:S05]  /*1a310*/  @!P0 BRA `(.L_x_2232) ;  /* 0x0000005800788947 */ /* 0x002fea0003800000 */
.L_x_2387:
        /* <DEDUP_REMOVED lines=11> */
.L_x_2233:
[----:B--2---:R-:W2:Y:S01]  /*1a3d0*/  LDL R9, [R1+0x4] ;  /* 0x0000040001097983 */ /* 0x004ea20000100800 */
        /* <DEDUP_REMOVED lines=11> */
[----:B------:R-:W-:-:S05]  /*1a490*/  IMAD R9, R3, 0x60, R10 ;  /* 0x0000006003097824 */ /* 0x000fca00078e020a */
[----:B------:R-:W-:-:S04]  /*1a4a0*/  IADD3 R9, R9, -0x60, RZ ;  /* 0xffffffa009097810 */ /* 0x000fc80007ffe0ff */
[----:B------:R-:W-:-:S03]  /*1a4b0*/  R2UR UR11, R9 ;  /* 0x00000000090b72ca */ /* 0x000fc600000e0000 */
[----:B------:R-:W-:-:S10]  /*1a4c0*/  UIADD3 UR8, UR8, 0x1c400, URZ ;  /* 0x0001c40008087890 */ /* 0x000fd4000fffe03f */
[----:B------:R2:W-:Y:S01]  /*1a4d0*/  UTMALDG.4D [UR8], [UR4], desc[UR6] ;  /* 0x00000608040075b4 */ /* 0x0005e20008019000 */
[----:B------:R-:W3:Y:S02]  /*1a4e0*/  SYNCS.PHASECHK.TRANS64.TRYWAIT P0, [R8+URZ+0x228c0], R11 ;  /* 0x0228c00b080075a7 */ /* 0x000ee4000800017f */
[----:B--23--:R-:W-:Y:S05]  /*1a4f0*/  @!P0 BRA `(.L_x_2234) ;  /* 0x0000005800148947 */ /* 0x00cfea0003800000 */
.L_x_2388:
        /* <DEDUP_REMOVED lines=8> */
.L_x_2235:
[----:B-12---:R-:W2:Y:S01]  /*1a580*/  LDL R11, [R1+0x4] ;  /* 0x00000400010b7983 */ /* 0x006ea20000100800 */
        /* <DEDUP_REMOVED lines=30> */
.L_x_2231:
[----:B------:R-:W-:Y:S05]  /*1a770*/  BSYNC B1 ;  /* 0x0000000000017941 */ /* 0x000fea0003800000 */
.L_x_2230:
[----:B-1----:R-:W2:Y:S04]  /*1a780*/  LDL.LU R8, [R1+0x4] ;  /* 0x0000040001087983 */ /* 0x002ea80000300800 */
        /* <DEDUP_REMOVED lines=12> */
[C---:B------:R-:W-:Y:S02]  /*1a850*/  IMAD R8, R3.reuse, 0x60, R10 ;  /* 0x0000006003087824 */ /* 0x040fe400078e020a */
[----:B------:R-:W-:Y:S02]  /*1a860*/  VIADD R3, R3, 0xffffffff ;  /* 0xffffffff03037836 */ /* 0x000fe40000000000 */
[----:B------:R-:W-:-:S07]  /*1a870*/  VIADD R8, R8, 0xffffff40 ;  /* 0xffffff4008087836 */ /* 0x000fce0000000000 */
.L_x_2242:
[----:B------:R-:W-:Y:S05]  /*1a880*/  YIELD ;  /* 0x0000000000007946 */ /* 0x000fea0003800000 */
[----:B------:R-:W-:Y:S04]  /*1a890*/  BSSY B1, `(.L_x_2236) ;  /* 0x000004b000017945 */ /* 0x000fe80003800000 */
[----:B-1----:R-:W-:Y:S05]  /*1a8a0*/  @!P6 BRA `(.L_x_2237) ;  /* 0x000000040024e947 */ /* 0x002fea0003800000 */
[----:B------:R-:W2:Y:S04]  /*1a8b0*/  LDL R9, [R1+0x4] ;  /* 0x0000040001097983 */ /* 0x000ea80000100800 */
[----:B------:R-:W3:Y:S01]  /*1a8c0*/  LDL R10, [R1+0xc] ;  /* 0x00000c00010a7983 */ /* 0x000ee20000100800 */
[----:B--2---:R-:W-:Y:S01]  /*1a8d0*/  IMAD R9, R9, 0x8, R7 ;  /* 0x0000000809097824 */ /* 0x004fe200078e0207 */
[----:B---3--:R-:W-:-:S04]  /*1a8e0*/  SHF.L.U32 R10, R10, 0x1f, RZ ;  /* 0x0000001f0a0a7819 */ /* 0x008fc800000006ff */
[----:B------:R-:W1:Y:S02]  /*1a8f0*/  SYNCS.PHASECHK.TRANS64.TRYWAIT P0, [R9+URZ+0x228a0], R10 ;  /* 0x0228a00a090075a7 */ /* 0x000e64000800017f */
[----:B-1----:R-:W-:Y:S05]  /*1a900*/  @!P0 BRA `(.L_x_2238) ;  /* 0x0000005400248947 */ /* 0x002fea0003800000 */
.L_x_2389:
        /* <DEDUP_REMOVED lines=11> */
.L_x_2239:
[----:B--2---:R-:W2:Y:S01]  /*1a9c0*/  LDL R11, [R1+0x4] ;  /* 0x00000400010b7983 */ /* 0x004ea20000100800 */
        /* <DEDUP_REMOVED lines=14> */
[----:B------:R-:W3:Y:S02]  /*1aab0*/  SYNCS.PHASECHK.TRANS64.TRYWAIT P1, [R9+URZ+0x228c0], R10 ;  /* 0x0228c00a090075a7 */ /* 0x000ee4000802017f */
[----:B--23--:R-:W-:Y:S05]  /*1aac0*/  @!P1 BRA `(.L_x_2240) ;  /* 0x0000005000c89947 */ /* 0x00cfea0003800000 */
.L_x_2390:
        /* <DEDUP_REMOVED lines=8> */
.L_x_2241:
        /* <DEDUP_REMOVED lines=31> */
.L_x_2237:
[----:B------:R-:W-:Y:S05]  /*1ad40*/  BSYNC B1 ;  /* 0x0000000000017941 */ /* 0x000fea0003800000 */
.L_x_2236:
        /* <DEDUP_REMOVED lines=13> */
.L_x_2225:
[----:B------:R-:W-:Y:S05]  /*1ae20*/  BSYNC B0 ;  /* 0x0000000000007941 */ /* 0x000fea0003800000 */
.L_x_2224:
[----:B------:R-:W2:Y:S01]  /*1ae30*/  LDC.64 R2, c[0x0][0x9e0] ;  /* 0x00027800ff027b82 */ /* 0x000ea20000000a00 */
[----:B------:R-:W-:Y:S07]  /*1ae40*/  @!P2 WARPSYNC.ALL ;  /* 0x000000000000a948 */ /* 0x000fee0003800000 */
[----:B------:R-:W-:Y:S01]  /*1ae50*/  @!P2 BAR.SYNC.DEFER_BLOCKING 0xc, 0x120 ;  /* 0x030480000000ab1d */ /* 0x000fe20000010000 */
[----:B--2---:R-:W-:Y:S02]  /*1ae60*/  ISETP.GE.AND P0, PT, R3, 0x1, PT ;  /* 0x000000010300780c */ /* 0x004fe40003f06270 */
[----:B------:R-:W-:-:S11]  /*1ae70*/  IADD3 R2, R4, R2, RZ ;  /* 0x0000000204027210 */ /* 0x000fd60007ffe0ff */
[----:B------:R-:W-:Y:S05]  /*1ae80*/  @!P0 BRA `(.L_x_2243) ;  /* 0x0000000000488947 */ /* 0x000fea0003800000 */
[C---:B------:R-:W-:Y:S01]  /*1ae90*/  ISETP.GT.AND P1, PT, R4.reuse, RZ, PT ;  /* 0x000000ff0400720c */ /* 0x040fe20003f24270 */
[----:B------:R-:W-:Y:S01]  /*1aea0*/  BSSY B0, `(.L_x_2244) ;  /* 0x000000e000007945 */ /* 0x000fe20003800000 */
[----:B------:R-:W-:-:S11]  /*1aeb0*/  VIADD R6, R4, 0xffffffff ;  /* 0xffffffff04067836 */ /* 0x000fd60000000000 */
[----:B------:R-:W-:Y:S05]  /*1aec0*/  @P1 BRA `(.L_x_2245) ;  /* 0x00000000001c1947 */ /* 0x000fea0003800000 */
[----:B------:R-:W-:Y:S01]  /*1aed0*/  ISETP.NE.AND P1, PT, R3, 0x1, PT ;  /* 0x000000010300780c */ /* 0x000fe20003f25270 */
[----:B------:R-:W-:-:S12]  /*1aee0*/  IMAD.MOV R4, RZ, RZ, -R4 ;  /* 0x000000ffff047224 */ /* 0x000fd800078e0a04 */
[----:B------:R-:W2:Y:S02]  /*1aef0*/  @P1 LDC.64 R6, c[0x0][0x9e8] ;  /* 0x00027a00ff061b82 */ /* 0x000ea40000000a00 */
[----:B--2---:R-:W-:-:S05]  /*1af00*/  @P1 IMAD.HI.U32 R6, R4, R6, RZ ;  /* 0x0000000604061227 */ /* 0x004fca00078e00ff */
[----:B------:R-:W-:-:S04]  /*1af10*/  @P1 SHF.R.U32.HI R4, RZ, R7, R6 ;  /* 0x00000007ff041219 */ /* 0x000fc80000011606 */
[----:B------:R-:W-:Y:S01]  /*1af20*/  LOP3.LUT R6, RZ, R4, RZ, 0x33, !PT ;  /* 0x00000004ff067212 */ /* 0x000fe200078e33ff */
[----:B------:R-:W-:Y:S06]  /*1af30*/  BRA `(.L_x_2246) ;  /* 0x0000000000107947 */ /* 0x000fec0003800000 */
.L_x_2245:
[----:B------:R-:W-:-:S13]  /*1af40*/  ISETP.NE.AND P1, PT, R3, 0x1, PT ;  /* 0x000000010300780c */ /* 0x000fda0003f25270 */
[----:B------:R-:W2:Y:S02]  /*1af50*/  @P1 LDC.64 R4, c[0x0][0x9e8] ;  /* 0x00027a00ff041b82 */ /* 0x000ea40000000a00 */
[----:B--2---:R-:W-:-:S05]  /*1af60*/  @P1 IMAD.HI.U32 R4, R6, R4, RZ ;  /* 0x0000000406041227 */ /* 0x004fca00078e00ff */
[----:B------:R-:W-:-:S07]  /*1af70*/  @P1 SHF.R.U32.HI R6, RZ, R5, R4 ;  /* 0x00000005ff061219 */ /* 0x000fce0000011604 */
.L_x_2246:
[----:B------:R-:W-:Y:S05]  /*1af80*/  BSYNC B0 ;  /* 0x0000000000007941 */ /* 0x000fea0003800000 */
.L_x_2244:
[----:B------:R-:W-:-:S05]  /*1af90*/  IMAD R5, R6, R3, R3 ;  /* 0x0000000306057224 */ /* 0x000fca00078e0203 */
[----:B------:R-:W-:-:S07]  /*1afa0*/  VIMNMX R2, R2, R5, PT ;  /* 0x0000000502027248 */ /* 0x000fce0003fe0100 */
.L_x_2243:
[----:B------:R-:W-:Y:S01]  /*1afb0*/  VIADD R2, R2, 0x5f ;  /* 0x0000005f02027836 */ /* 0x000fe20000000000 */
[----:B------:R-:W-:-:S03]  /*1afc0*/  ULDC UR4, c[0x0][0x9dc] ;  /* 0x0002770000047ab9 */ /* 0x000fc60000000800 */
[----:B------:R-:W-:-:S05]  /*1afd0*/  IMAD.HI R2, R2, 0x2aaaaaab, RZ ;  /* 0x2aaaaaab02027827 */ /* 0x000fca00078e02ff */
[----:B------:R-:W-:-:S04]  /*1afe0*/  SHF.R.U32.HI R5, RZ, 0x1f, R2 ;  /* 0x0000001fff057819 */ /* 0x000fc80000011602 */
[----:B------:R-:W-:Y:S01]  /*1aff0*/  LEA.HI.SX32 R5, R2, R5, 0x1c ;  /* 0x0000000502057211 */ /* 0x000fe200078fe2ff */
[----:B------:R-:W-:-:S03]  /*1b000*/  VIADD R2, R0, -UR4 ;  /* 0x8000000400027c36 */ /* 0x000fc60008000000 */
[----:B------:R-:W-:-:S05]  /*1b010*/  VIMNMX R6, R20, R5, PT ;  /* 0x0000000514067248 */ /* 0x000fca0003fe0100 */
[----:B------:R2:W-:Y:S01]  /*1b020*/  STL [R1+0x20], R6 ;  /* 0x0000200601007387 */ /* 0x0005e20000100800 */
[----:B------:R-:W-:Y:S05]  /*1b030*/  @!P0 BRA `(.L_x_2247) ;  /* 0x0000000000448947 */ /* 0x000fea0003800000 */
[----:B------:R-:W-:Y:S01]  /*1b040*/  ISETP.GT.AND P0, PT, R0, -0x1, PT ;  /* 0xffffffff0000780c */ /* 0x000fe20003f04270 */
[----:B------:R-:W-:-:S12]  /*1b050*/  BSSY B0, `(.L_x_2248) ;  /* 0x000000d000007945 */ /* 0x000fd80003800000 */
[----:B------:R-:W-:Y:S05]  /*1b060*/  @P0 BRA `(.L_x_2249) ;  /* 0x00000000001c0947 */ /* 0x000fea0003800000 */
[----:B------:R-:W-:Y:S02]  /*1b070*/  ISETP.NE.AND P0, PT, R3, 0x1, PT ;  /* 0x000000010300780c */ /* 0x000fe40003f05270 */
[----:B------:R-:W-:-:S11]  /*1b080*/  LOP3.LUT R7, RZ, R0, RZ, 0x33, !PT ;  /* 0x00000000ff077212 */ /* 0x000fd600078e33ff */
[----:B------:R-:W3:Y:S02]  /*1b090*/  @P0 LDC.64 R4, c[0x0][0x9e8] ;  /* 0x00027a00ff040b82 */ /* 0x000ee40000000a00 */
[----:B---3--:R-:W-:-:S05]  /*1b0a0*/  @P0 IMAD.HI.U32 R4, R7, R4, RZ ;  /* 0x0000000407040227 */ /* 0x008fca00078e00ff */
[----:B------:R-:W-:-:S04]  /*1b0b0*/  @P0 SHF.R.U32.HI R7, RZ, R5, R4 ;  /* 0x00000005ff070219 */ /* 0x000fc80000011604 */
[----:B------:R-:W-:Y:S01]  /*1b0c0*/  LOP3.LUT R0, RZ, R7, RZ, 0x33, !PT ;  /* 0x00000007ff007212 */ /* 0x000fe200078e33ff */
[----:B------:R-:W-:Y:S06]  /*1b0d0*/  BRA `(.L_x_2250) ;  /* 0x0000000000107947 */ /* 0x000fec0003800000 */
.L_x_2249:
[----:B------:R-:W-:-:S13]  /*1b0e0*/  ISETP.NE.AND P0, PT, R3, 0x1, PT ;  /* 0x000000010300780c */ /* 0x000fda0003f05270 */
[----:B------:R-:W3:Y:S02]  /*1b0f0*/  @P0 LDC.64 R4, c[0x0][0x9e8] ;  /* 0x00027a00ff040b82 */ /* 0x000ee40000000a00 */
[----:B---3--:R-:W-:-:S05]  /*1b100*/  @P0 IMAD.HI.U32 R4, R0, R4, RZ ;  /* 0x0000000400040227 */ /* 0x008fca00078e00ff */
[----:B------:R-:W-:-:S07]  /*1b110*/  @P0 SHF.R.U32.HI R0, RZ, R5, R4 ;  /* 0x00000005ff000219 */ /* 0x000fce0000011604 */
.L_x_2250:
[----:B------:R-:W-:Y:S05]  /*1b120*/  BSYNC B0 ;  /* 0x0000000000007941 */ /* 0x000fea0003800000 */
.L_x_2248:
[----:B------:R-:W-:-:S05]  /*1b130*/  IMAD R3, R0, R3, RZ ;  /* 0x0000000300037224 */ /* 0x000fca00078e02ff */
[----:B------:R-:W-:-:S07]  /*1b140*/  VIMNMX R2, R2, R3, !PT ;  /* 0x0000000302027248 */ /* 0x000fce0007fe0100 */
.L_x_2247:
[----:B------:R-:W-:Y:S01]  /*1b150*/  IMAD.HI R2, R2, 0x2aaaaaab, RZ ;  /* 0x2aaaaaab02027827 */ /* 0x000fe200078e02ff */
[----:B------:R-:W-:Y:S04]  /*1b160*/  BSSY B6, `(.L_x_2251) ;  /* 0x00002ad000067945 */ /* 0x000fe80003800000 */
[----:B------:R-:W-:-:S04]  /*1b170*/  SHF.R.U32.HI R3, RZ, 0x1f, R2 ;  /* 0x0000001fff037819 */ /* 0x000fc80000011602 */
[----:B------:R-:W-:-:S04]  /*1b180*/  LEA.HI.SX32 R3, R2, R3, 0x1c ;  /* 0x0000000302037211 */ /* 0x000fc800078fe2ff */
[----:B------:R-:W-:-:S04]  /*1b190*/  VIMNMX R0, RZ, R3, !PT ;  /* 0x00000003ff007248 */ /* 0x000fc80007fe0100 */
[----:B------:R-:W-:Y:S01]  /*1b1a0*/  ISETP.GT.AND P0, PT, R6, R0, PT ;  /* 0x000000000600720c */ /* 0x000fe20003f04270 */
[----:B------:R3:W-:-:S12]  /*1b1b0*/  STL [R1+0x18], R0 ;  /* 0x0000180001007387 */ /* 0x0007d80000100800 */
[----:B---3--:R-:W-:Y:S05]  /*1b1c0*/  @P0 BRA `(.L_x_2252) ;  /* 0x0000000000440947 */ /* 0x008fea0003800000 */
[----:B------:R-:W3:Y:S02]  /*1b1d0*/  S2R R0, SR_TID.X ;  /* 0x0000000000007919 */ /* 0x000ee40000002100 */
[----:B---3--:R-:W-:-:S04]  /*1b1e0*/  LOP3.LUT R0, R0, 0x1f, RZ, 0xc0, !PT ;  /* 0x0000001f00007812 */ /* 0x008fc800078ec0ff */
[----:B------:R-:W-:-:S13]  /*1b1f0*/  ISETP.NE.AND P1, PT, R0, RZ, PT ;  /* 0x000000ff0000720c */ /* 0x000fda0003f25270 */
[----:B------:R-:W-:Y:S05]  /*1b200*/  @P1 BRA `(.L_x_2253) ;  /* 0x0000002800881947 */ /* 0x000fea0003800000 */
[----:B------:R-:W3:Y:S01]  /*1b210*/  S2R R7, SR_LANEID ;  /* 0x0000000000077919 */ /* 0x000ee20000000000 */
[----:B------:R-:W-:Y:S01]  /*1b220*/  VOTEU.ANY UR4, UPT, PT ;  /* 0x0000000000047886 */ /* 0x000fe200038e0100 */
[----:B------:R-:W4:Y:S01]  /*1b230*/  LDC.64 R2, c[0x0][0xc38] ;  /* 0x00030e00ff027b82 */ /* 0x000f220000000a00 */
[----:B------:R-:W3:Y:S08]  /*1b240*/  FLO.U32 R0, UR4 ;  /* 0x0000000400007d00 */ /* 0x000ef000080e0000 */
[----:B------:R-:W4:Y:S01]  /*1b250*/  POPC R5, UR4 ;  /* 0x0000000400057d09 */ /* 0x000f220008000000 */
[----:B---3--:R-:W-:-:S13]  /*1b260*/  ISETP.EQ.U32.AND P0, PT, R0, R7, PT ;  /* 0x000000070000720c */ /* 0x008fda0003f02070 */
[----:B----4-:R-:W3:Y:S01]  /*1b270*/  @P0 ATOMG.E.ADD.STRONG.GPU PT, R3, desc[UR52][R2.64], R5 ;  /* 0x00000005020309a8 */ /* 0x010ee200081ee1f4 */
[----:B------:R-:W4:Y:S02]  /*1b280*/  S2R R4, SR_LTMASK ;  /* 0x0000000000047919 */ /* 0x000f240000003900 */
[----:B----4-:R-:W-:-:S04]  /*1b290*/  LOP3.LUT R4, R4, UR4, RZ, 0xc0, !PT ;  /* 0x0000000404047c12 */ /* 0x010fc8000f8ec0ff */
[----:B------:R-:W4:Y:S01]  /*1b2a0*/  POPC R7, R4 ;  /* 0x0000000400077309 */ /* 0x000f220000000000 */
[----:B---3--:R-:W4:Y:S02]  /*1b2b0*/  SHFL.IDX PT, R0, R3, R0, 0x1f ;  /* 0x00001f0003007589 */ /* 0x008f2400000e0000 */
[----:B----4-:R-:W-:Y:S01]  /*1b2c0*/  IADD3 R16, R0, UR36, R7 ;  /* 0x0000002400107c10 */ /* 0x010fe2000fffe007 */
[----:B------:R-:W-:Y:S06]  /*1b2d0*/  BRA `(.L_x_2253) ;  /* 0x0000002800547947 */ /* 0x000fec0003800000 */
.L_x_2252:
[----:B------:R-:W3:Y:S01]  /*1b2e0*/  S2R R3, SR_CgaCtaId ;  /* 0x0000000000037919 */ /* 0x000ee20000008800 */
[----:B------:R-:W-:-:S04]  /*1b2f0*/  MOV R0, 0x400 ;  /* 0x0000040000007802 */ /* 0x000fc80000000f00 */
[----:B---3--:R-:W-:-:S05]  /*1b300*/  LEA R2, R3, R0, 0x18 ;  /* 0x0000000003027211 */ /* 0x008fca00078ec0ff */
[----:B------:R3:W-:Y:S01]  /*1b310*/  STL [R1+0x1c], R2 ;  /* 0x00001c0201007387 */ /* 0x0007e20000100800 */
[----:B------:R-:W-:-:S05]  /*1b320*/  VIADD R0, R2, 0x1c400 ;  /* 0x0001c40002007836 */ /* 0x000fca0000000000 */
[----:B------:R-:W-:-:S13]  /*1b330*/  LOP3.LUT P0, RZ, R0, 0x3ff, RZ, 0xc0, !PT ;  /* 0x000003ff00ff7812 */ /* 0x000fda000780c0ff */
[----:B---3--:R-:W-:Y:S05]  /*1b340*/  @!P0 BRA `(.L_x_2254) ;  /* 0x0000000000408947 */ /* 0x008fea0003800000 */
[----:B------:R-:W-:Y:S01]  /*1b350*/  MOV R2, 0x0 ;  /* 0x0000000000027802 */ /* 0x000fe20000000f00 */
[----:B------:R-:W-:Y:S01]  /*1b360*/  ULDC.64 UR6, c[0x4][0x90] ;  /* 0x0100240000067ab9 */ /* 0x000fe20000000a00 */
[----:B------:R-:W-:Y:S01]  /*1b370*/  ULDC.64 UR8, c[0x4][0x98] ;  /* 0x0100260000087ab9 */ /* 0x000fe20000000a00 */
[----:B------:R-:W-:Y:S01]  /*1b380*/  ULDC.64 UR4, c[0x4][0x8] ;  /* 0x0100020000047ab9 */ /* 0x000fe20000000a00 */
[----:B------:R-:W-:Y:S01]  /*1b390*/  IMAD.U32 R4, RZ, RZ, UR6 ;  /* 0x00000006ff047e24 */ /* 0x000fe2000f8e00ff */
[----:B------:R-:W-:Y:S01]  /*1b3a0*/  MOV R8, 0x70 ;  /* 0x0000007000087802 */ /* 0x000fe20000000f00 */
[----:B------:R-:W3:Y:S01]  /*1b3b0*/  LDC.64 R2, c[0x4][R2] ;  /* 0x0100000002027b82 */ /* 0x000ee20000000a00 */
[----:B------:R-:W-:Y:S02]  /*1b3c0*/  IMAD.U32 R5, RZ, RZ, UR7 ;  /* 0x00000007ff057e24 */ /* 0x000fe4000f8e00ff */
[----:B--2---:R-:W-:Y:S02]  /*1b3d0*/  IMAD.U32 R6, RZ, RZ, UR8 ;  /* 0x00000008ff067e24 */ /* 0x004fe4000f8e00ff */
[----:B------:R-:W-:-:S02]  /*1b3e0*/  IMAD.U32 R7, RZ, RZ, UR9 ;  /* 0x00000009ff077e24 */ /* 0x000fc4000f8e00ff */
[----:B------:R-:W-:Y:S02]  /*1b3f0*/  IMAD.U32 R10, RZ, RZ, UR4 ;  /* 0x00000004ff0a7e24 */ /* 0x000fe4000f8e00ff */
[----:B-1----:R-:W-:Y:S02]  /*1b400*/  IMAD.U32 R11, RZ, RZ, UR5 ;  /* 0x00000005ff0b7e24 */ /* 0x002fe4000f8e00ff */
[----:B------:R-:W-:Y:S02]  /*1b410*/  IMAD.MOV.U32 R12, RZ, RZ, 0x1 ;  /* 0x00000001ff0c7424 */ /* 0x000fe400078e00ff */
[----:B0-----:R-:W-:-:S07]  /*1b420*/  IMAD.MOV.U32 R13, RZ, RZ, RZ ;  /* 0x000000ffff0d7224 */ /* 0x001fce00078e00ff */
[----:B------:R-:W-:-:S07]  /*1b430*/  LEPC R20, `(.L_x_2254) ;  /* 0x000000001014794e */ /* 0x000fce0000000000 */
[----:B---3--:R-:W-:Y:S05]  /*1b440*/  CALL.ABS.NOINC R2 ;  /* 0x0000000002007343 */ /* 0x008fea0003c00000 */
.L_x_2254:
[----:B------:R-:W3:Y:S02]  /*1b450*/  LDL R2, [R1+0x1c] ;  /* 0x00001c0001027983 */ /* 0x000ee40000100800 */
[----:B---3--:R-:W-:-:S05]  /*1b460*/  VIADD R0, R2, 0x400 ;  /* 0x0000040002007836 */ /* 0x008fca0000000000 */
[----:B------:R-:W-:-:S13]  /*1b470*/  LOP3.LUT P0, RZ, R0, 0x3ff, RZ, 0xc0, !PT ;  /* 0x000003ff00ff7812 */ /* 0x000fda000780c0ff */
[----:B------:R-:W-:Y:S05]  /*1b480*/  @!P0 BRA `(.L_x_2255) ;  /* 0x0000000000808947 */ /* 0x000fea0003800000 */
[----:B------:R-:W-:Y:S01]  /*1b490*/  MOV R0, 0x0 ;  /* 0x0000000000007802 */ /* 0x000fe20000000f00 */
[----:B------:R-:W-:Y:S01]  /*1b4a0*/  ULDC.64 UR6, c[0x4][0x90] ;  /* 0x0100240000067ab9 */ /* 0x000fe20000000a00 */
[----:B------:R-:W-:Y:S01]  /*1b4b0*/  ULDC.64 UR8, c[0x4][0x98] ;  /* 0x0100260000087ab9 */ /* 0x000fe20000000a00 */
[----:B------:R-:W-:Y:S01]  /*1b4c0*/  ULDC.64 UR4, c[0x4][0x10] ;  /* 0x0100040000047ab9 */ /* 0x000fe20000000a00 */
[----:B------:R3:W4:Y:S01]  /*1b4d0*/  LDC.64 R2, c[0x4][R0] ;  /* 0x0100000000027b82 */ /* 0x0007220000000a00 */
[----:B------:R-:W-:Y:S01]  /*1b4e0*/  IMAD.U32 R4, RZ, RZ, UR6 ;  /* 0x00000006ff047e24 */ /* 0x000fe2000f8e00ff */
[----:B0-----:R-:W-:Y:S01]  /*1b4f0*/  MOV R13, RZ ;  /* 0x000000ff000d7202 */ /* 0x001fe20000000f00 */
[----:B------:R-:W-:Y:S02]  /*1b500*/  IMAD.U32 R5, RZ, RZ, UR7 ;  /* 0x00000007ff057e24 */ /* 0x000fe4000f8e00ff */
[----:B--2---:R-:W-:Y:S02]  /*1b510*/  IMAD.U32 R6, RZ, RZ, UR8 ;  /* 0x00000008ff067e24 */ /* 0x004fe4000f8e00ff */
[----:B------:R-:W-:-:S02]  /*1b520*/  IMAD.U32 R7, RZ, RZ, UR9 ;  /* 0x00000009ff077e24 */ /* 0x000fc4000f8e00ff */
[----:B------:R-:W-:Y:S02]  /*1b530*/  IMAD.U32 R10, RZ, RZ, UR4 ;  /* 0x00000004ff0a7e24 */ /* 0x000fe4000f8e00ff */
[----:B-1----:R-:W-:Y:S02]  /*1b540*/  IMAD.U32 R11, RZ, RZ, UR5 ;  /* 0x00000005ff0b7e24 */ /* 0x002fe4000f8e00ff */
[----:B------:R-:W-:Y:S02]  /*1b550*/  IMAD.MOV.U32 R8, RZ, RZ, 0x70 ;  /* 0x00000070ff087424 */ /* 0x000fe400078e00ff */
[----:B---3--:R-:W-:-:S07]  /*1b560*/  IMAD.MOV.U32 R12, RZ, RZ, 0x1 ;  /* 0x00000001ff0c7424 */ /* 0x008fce00078e00ff */
[----:B------:R-:W-:-:S07]  /*1b570*/  LEPC R20, `(.L_x_2256) ;  /* 0x000000001014794e */ /* 0x000fce0000000000 */
[----:B----4-:R-:W-:Y:S05]  /*1b580*/  CALL.ABS.NOINC R2 ;  /* 0x0000000002007343 */ /* 0x010fea0003c00000 */
.L_x_2256:
        /* <DEDUP_REMOVED lines=16> */
.L_x_2255:
[----:B------:R-:W3:Y:S01]  /*1b690*/  LDL.LU R4, [R1+0x28] ;  /* 0x0000280001047983 */ /* 0x000ee20000300800 */
[----:B------:R-:W4:Y:S01]  /*1b6a0*/  LDC R0, c[0x0][0x428] ;  /* 0x00010a00ff007b82 */ /* 0x000f220000000800 */
[----:B------:R-:W-:Y:S01]  /*1b6b0*/  ULDC.64 UR4, c[0x0][0x9f8] ;  /* 0x00027e0000047ab9 */ /* 0x000fe20000000a00 */
[----:B------:R-:W0:Y:S01]  /*1b6c0*/  S2R R5, SR_TID.X ;  /* 0x0000000000057919 */ /* 0x000e220000002100 */
[----:B----4-:R-:W-:Y:S01]  /*1b6d0*/  ISETP.NE.AND P0, PT, R0, 0x1, PT ;  /* 0x000000010000780c */ /* 0x010fe20003f05270 */
[----:B------:R-:W-:Y:S01]  /*1b6e0*/  IMAD.MOV.U32 R0, RZ, RZ, R18 ;  /* 0x000000ffff007224 */ /* 0x000fe200078e0012 */
[----:B0-----:R-:W-:-:S11]  /*1b6f0*/  LOP3.LUT R5, R5, 0x1f, RZ, 0xc0, !PT ;  /* 0x0000001f05057812 */ /* 0x001fd600078ec0ff */
[----:B------:R-:W0:Y:S08]  /*1b700*/  @P0 LDC R3, c[0x0][0x42c] ;  /* 0x00010b00ff030b82 */ /* 0x000e300000000800 */
[----:B------:R-:W4:Y:S01]  /*1b710*/  @P0 LDC R2, c[0x0][0x430] ;  /* 0x00010c00ff020b82 */ /* 0x000f220000000800 */
[----:B0-----:R-:W-:-:S05]  /*1b720*/  @P0 IMAD.HI.U32 R3, R18, R3, RZ ;  /* 0x0000000312030227 */ /* 0x001fca00078e00ff */
[----:B----4-:R-:W-:Y:S02]  /*1b730*/  @P0 SHF.R.U32.HI R0, RZ, R2, R3 ;  /* 0x00000002ff000219 */ /* 0x010fe40000011603 */
[----:B------:R-:W-:-:S04]  /*1b740*/  ISETP.NE.U32.AND P0, PT, RZ, UR4, PT ;  /* 0x00000004ff007c0c */ /* 0x000fc8000bf05070 */
[----:B------:R-:W-:Y:S01]  /*1b750*/  ISETP.NE.AND.EX P0, PT, RZ, UR5, PT, P0 ;  /* 0x00000005ff007c0c */ /* 0x000fe2000bf05300 */
[----:B------:R-:W-:-:S12]  /*1b760*/  ULDC.64 UR4, c[0x0][0xa00] ;  /* 0x0002800000047ab9 */ /* 0x000fd80000000a00 */
[----:B------:R-:W0:Y:S01]  /*1b770*/  @P0 LDC.64 R2, c[0x0][0x9f8] ;  /* 0x00027e00ff020b82 */ /* 0x000e220000000a00 */
[----:B------:R-:W-:-:S04]  /*1b780*/  ISETP.NE.AND P6, PT, R5, RZ, PT ;  /* 0x000000ff0500720c */ /* 0x000fc80003fc5270 */
[----:B------:R-:W-:-:S09]  /*1b790*/  PLOP3.LUT P1, PT, P6, PT, PT, 0x8, 0x0 ;  /* 0x000000000000781c */ /* 0x000fd2000372e170 */
[----:B------:R-:W-:Y:S01]  /*1b7a0*/  VOTEU.ALL UP1, P6 ;  /* 0x00000000003f7886 */ /* 0x000fe20003020000 */
[----:B0-----:R-:W-:-:S04]  /*1b7b0*/  @P0 IMAD.WIDE R2, R19, 0x4, R2 ;  /* 0x0000000413020825 */ /* 0x001fc800078e0202 */
[----:B------:R-:W-:-:S04]  /*1b7c0*/  @!UP1 UIADD3 UR8, UP0, UR38, 0x270, URZ ;  /* 0x0000027026089890 */ /* 0x000fc8000ff1e03f */
[----:B------:R-:W-:-:S03]  /*1b7d0*/  @!UP1 UIADD3.X UR9, URZ, UR39, URZ, UP0, !UPT ;  /* 0x000000273f099290 */ /* 0x000fc600087fe43f */
[----:B------:R-:W-:Y:S01]  /*1b7e0*/  VOTEU.ALL UP0, P6 ;  /* 0x00000000003f7886 */ /* 0x000fe20003000000 */
[----:B---3--:R-:W-:Y:S01]  /*1b7f0*/  IMAD R17, R17, 0x80, R4 ;  /* 0x0000008011117824 */ /* 0x008fe200078e0204 */
[----:B------:R-:W-:-:S06]  /*1b800*/  MOV R4, R19 ;  /* 0x0000001300047202 */ /* 0x000fcc0000000f00 */
[----:B------:R0:W5:Y:S01]  /*1b810*/  @P0 LDG.E R4, desc[UR52][R2.64] ;  /* 0x0000003402040981 */ /* 0x000162000c1e1900 */
[----:B------:R-:W-:-:S04]  /*1b820*/  ISETP.NE.U32.AND P0, PT, RZ, UR4, PT ;  /* 0x00000004ff007c0c */ /* 0x000fc8000bf05070 */
[----:B------:R-:W-:-:S04]  /*1b830*/  ISETP.NE.AND.EX P0, PT, RZ, UR5, PT, P0 ;  /* 0x00000005ff007c0c */ /* 0x000fc8000bf05300 */
[----:B0-----:R-:W-:-:S09]  /*1b840*/  SEL R2, R19, RZ, !P0 ;  /* 0x000000ff13027207 */ /* 0x001fd20004000000 */
.L_x_2257:
        /* <DEDUP_REMOVED lines=10> */
[----:B------:R-:W3:Y:S01]  /*1b8f0*/  LDL R3, [R1+0x20] ;  /* 0x0000200001037983 */ /* 0x000ee20000100800 */
[----:B------:R-:W0:Y:S01]  /*1b900*/  LDC.64 R20, c[0x0][0x3f8] ;  /* 0x0000fe00ff147b82 */ /* 0x000e220000000a00 */
[----:B------:R-:W-:Y:S02]  /*1b910*/  ULDC.64 UR4, c[0x0][0xa08] ;  /* 0x0002820000047ab9 */ /* 0x000fe40000000a00 */
[----:B0-----:R-:W-:Y:S01]  /*1b920*/  LOP3.LUT P0, RZ, R20, UR4, RZ, 0xfc, !PT ;  /* 0x0000000414ff7c12 */ /* 0x001fe2000f80fcff */
[----:B------:R-:W-:-:S03]  /*1b930*/  UMOV UR4, 0xffffffff ;  /* 0xffffffff00047882 */ /* 0x000fc60000000000 */
[----:B------:R-:W-:-:S04]  /*1b940*/  LOP3.LUT P0, RZ, R21, UR5, RZ, 0xfc, P0 ;  /* 0x0000000515ff7c12 */ /* 0x000fc8000800fcff */
[----:B--2--5:R-:W-:Y:S01]  /*1b950*/  SEL R6, R4, RZ, !P0 ;  /* 0x000000ff04067207 */ /* 0x024fe20004000000 */
[----:B---3--:R-:W-:Y:S01]  /*1b960*/  VIADD R3, R3, 0xffffffff ;  /* 0xffffffff03037836 */ /* 0x008fe20000000000 */
[----:B------:R-:W-:Y:S07]  /*1b970*/  BRA.DIV UR4, `(.L_x_2258) ;  /* 0x0000004604307947 */ /* 0x000fee000b800000 */
.L_x_2393:
[----:B------:R-:W-:Y:S01]  /*1b980*/  UMOV UR4, 0xffffffff ;  /* 0xffffffff00047882 */ /* 0x000fe20000000000 */
[----:B------:R-:W-:Y:S02]  /*1b990*/  SHF.R.S32.HI R8, RZ, 0x1f, R4 ;  /* 0x0000001fff087819 */ /* 0x000fe40000011404 */
[----:B------:R-:W-:Y:S05]  /*1b9a0*/  BRA.DIV UR4, `(.L_x_2259) ;  /* 0x0000004604587947 */ /* 0x000fea000b800000 */
[----:B------:R-:W-:-:S13]  /*1b9b0*/  ELECT P6, URZ, PT ;  /* 0x00000000003f782f */ /* 0x000fda00038c0000 */
.L_x_2396:
[----:B------:R-:W-:Y:S05]  /*1b9c0*/  @!P6 BRA `(.L_x_2260) ;  /* 0x0000000000fce947 */ /* 0x000fea0003800000 */
[----:B------:R-:W-:-:S04]  /*1b9d0*/  ISETP.NE.U32.AND P0, PT, R20, RZ, PT ;  /* 0x000000ff1400720c */ /* 0x000fc80003f05070 */
[----:B------:R-:W-:-:S13]  /*1b9e0*/  ISETP.NE.AND.EX P0, PT, R21, RZ, PT, P0 ;  /* 0x000000ff1500720c */ /* 0x000fda0003f05300 */
[----:B------:R-:W-:Y:S05]  /*1b9f0*/  @!P0 BRA `(.L_x_2261) ;  /* 0x0000000000488947 */ /* 0x000fea0003800000 */
[----:B-1----:R-:W0:Y:S01]  /*1ba00*/  LDC R9, c[0x0][0x41c] ;  /* 0x00010700ff097b82 */ /* 0x002e220000000800 */
[----:B------:R-:W-:Y:S01]  /*1ba10*/  IMAD.MOV.U32 R5, RZ, RZ, R3 ;  /* 0x000000ffff057224 */ /* 0x000fe200078e0003 */
[----:B------:R-:W-:Y:S01]  /*1ba20*/  ULDC.64 UR4, c[0x0][0x408] ;  /* 0x0001020000047ab9 */ /* 0x000fe20000000a00 */
[----:B0-----:R-:W-:-:S13]  /*1ba30*/  ISETP.NE.AND P0, PT, R9, 0x1, PT ;  /* 0x000000010900780c */ /* 0x001fda0003f05270 */
[----:B------:R-:W0:Y:S02]  /*1ba40*/  @P0 LDC.64 R6, c[0x0][0x420] ;  /* 0x00010800ff060b82 */ /* 0x000e240000000a00 */
[----:B0-----:R-:W-:-:S05]  /*1ba50*/  @P0 IMAD.HI.U32 R6, R3, R6, RZ ;  /* 0x0000000603060227 */ /* 0x001fca00078e00ff */
[----:B------:R-:W-:-:S04]  /*1ba60*/  @P0 SHF.R.U32.HI R5, RZ, R7, R6 ;  /* 0x00000007ff050219 */ /* 0x000fc80000011606 */
[--C-:B------:R-:W-:Y:S01]  /*1ba70*/  SHF.R.S32.HI R7, RZ, 0x1f, R5.reuse ;  /* 0x0000001fff077819 */ /* 0x100fe20000011405 */
[----:B------:R-:W-:-:S04]  /*1ba80*/  IMAD.MOV R6, RZ, RZ, -R5 ;  /* 0x000000ffff067224 */ /* 0x000fc800078e0a05 */
[----:B------:R-:W-:Y:S02]  /*1ba90*/  IMAD R3, R9, R6, R3 ;  /* 0x0000000609037224 */ /* 0x000fe400078e0203 */
[----:B------:R-:W-:-:S04]  /*1baa0*/  IMAD R6, R8, UR4, RZ ;  /* 0x0000000408067c24 */ /* 0x000fc8000f8e02ff */
[----:B------:R-:W-:Y:S02]  /*1bab0*/  IMAD R9, R4, UR5, R6 ;  /* 0x0000000504097c24 */ /* 0x000fe4000f8e0206 */
[----:B------:R-:W-:-:S04]  /*1bac0*/  IMAD.MOV.U32 R6, RZ, RZ, R5 ;  /* 0x000000ffff067224 */ /* 0x000fc800078e0005 */
[----:B------:R-:W-:-:S04]  /*1bad0*/  IMAD.WIDE.U32 R6, R4, UR4, R6 ;  /* 0x0000000404067c25 */ /* 0x000fc8000f8e0006 */
[----:B------:R-:W-:Y:S01]  /*1bae0*/  IMAD.IADD R5, R7, 0x1, R9 ;  /* 0x0000000107057824 */ /* 0x000fe200078e0209 */
[----:B------:R-:W-:-:S04]  /*1baf0*/  LEA R10, P0, R6, R20, 0x2 ;  /* 0x00000014060a7211 */ /* 0x000fc800078010ff */
[----:B------:R-:W-:-:S05]  /*1bb00*/  LEA.HI.X R11, R6, R21, R5, 0x2, P0 ;  /* 0x00000015060b7211 */ /* 0x000fca00000f1405 */
[----:B------:R0:W5:Y:S04]  /*1bb10*/  LDG.E R6, desc[UR52][R10.64] ;  /* 0x000000340a067981 */ /* 0x000168000c1e1900 */
.L_x_2261:
[----:B------:R-:W2:Y:S01]  /*1bb20*/  LDL R5, [R1] ;  /* 0x0000000001057983 */ /* 0x000ea20000100800 */
[----:B-1----:R-:W-:-:S03]  /*1bb30*/  MOV R9, 0x400 ;  /* 0x0000040000097802 */ /* 0x002fc60000000f00 */
[----:B------:R-:W3:Y:S01]  /*1bb40*/  LDL R7, [R1+0x8] ;  /* 0x0000080001077983 */ /* 0x000ee20000100800 */
[----:B0-----:R-:W0:Y:S02]  /*1bb50*/  S2R R10, SR_CgaCtaId ;  /* 0x00000000000a7919 */ /* 0x001e240000008800 */
[----:B0-----:R-:W-:-:S05]  /*1bb60*/  LEA R9, R10, R9, 0x18 ;  /* 0x000000090a097211 */ /* 0x001fca00078ec0ff */
[----:B--2---:R-:W-:Y:S01]  /*1bb70*/  IMAD R5, R5, 0x8, R9 ;  /* 0x0000000805057824 */ /* 0x004fe200078e0209 */
[----:B---3--:R-:W-:-:S04]  /*1bb80*/  SHF.L.U32 R7, R7, 0x1f, RZ ;  /* 0x0000001f07077819 */ /* 0x008fc800000006ff */
[----:B------:R-:W0:Y:S02]  /*1bb90*/  SYNCS.PHASECHK.TRANS64.TRYWAIT P0, [R5+URZ+0x22840], R7 ;  /* 0x02284007050075a7 */ /* 0x000e24000800017f */
[----:B0-----:R-:W-:Y:S05]  /*1bba0*/  @!P0 BRA `(.L_x_2262) ;  /* 0x0000004000f88947 */ /* 0x001fea0003800000 */
.L_x_2397:
        /* <DEDUP_REMOVED lines=11> */
.L_x_2263:
[----:B------:R-:W2:Y:S01]  /*1bc60*/  LDL R9, [R1] ;  /* 0x0000000001097983 */ /* 0x000ea20000100800 */
[----:B------:R-:W-:-:S03]  /*1bc70*/  MOV R10, 0x400 ;  /* 0x00000400000a7802 */ /* 0x000fc60000000f00 */
[----:B0-----:R-:W3:Y:S01]  /*1bc80*/  LDL R7, [R1+0x10] ;  /* 0x0000100001077983 */ /* 0x001ee20000100800 */
[----:B------:R-:W0:Y:S01]  /*1bc90*/  S2R R11, SR_CgaCtaId ;  /* 0x00000000000b7919 */ /* 0x000e220000008800 */
        /* <DEDUP_REMOVED lines=17> */
[----:B0-----:R-:W-:Y:S01]  /*1bdb0*/  NOP ;  /* 0x0000000000007918 */ /* 0x001fe20000000000 */
.L_x_2260:
[----:B------:R-:W2:Y:S01]  /*1bdc0*/  LDL.LU R10, [R1+0x24] ;  /* 0x00002400010a7983 */ /* 0x000ea20000300800 */
[----:B------:R-:W-:Y:S01]  /*1bdd0*/  MOV R7, 0x400 ;  /* 0x0000040000077802 */ /* 0x000fe20000000f00 */
[----:B------:R-:W-:Y:S05]  /*1bde0*/  WARPSYNC.ALL ;  /* 0x0000000000007948 */ /* 0x000fea0003800000 */
[----:B-1----:R-:W0:Y:S01]  /*1bdf0*/  S2R R9, SR_CgaCtaId ;  /* 0x0000000000097919 */ /* 0x002e220000008800 */
        /* <DEDUP_REMOVED lines=26> */
.L_x_2398:
[----:B------:R-:W-:Y:S05]  /*1bfa0*/  BSYNC B0 ;  /* 0x0000000000007941 */ /* 0x000fea0003800000 */
.L_x_2264:
        /* <DEDUP_REMOVED lines=11> */
.L_x_2399:
        /* <DEDUP_REMOVED lines=11> */
.L_x_2269:
        /* <DEDUP_REMOVED lines=8> */
[----:B------:R-:W-:Y:S02]  /*1c190*/  R2UR UR13, R6 ;  /* 0x00000000060d72ca */ /* 0x000fe400000e0000 */
[----:B0-----:R-:W-:-:S05]  /*1c1a0*/  LEA R9, R10, R9, 0x18 ;  /* 0x000000090a097211 */ /* 0x001fca00078ec0ff */
        /* <DEDUP_REMOVED lines=27> */
.L_x_2267:
[----:B------:R-:W-:Y:S05]  /*1c360*/  BSYNC B0 ;  /* 0x0000000000007941 */ /* 0x000fea0003800000 */
.L_x_2266:
[----:B------:R-:W2:Y:S04]  /*1c370*/  LDL R3, [R1+0x20] ;  /* 0x0000200001037983 */ /* 0x000ea80000100800 */
[----:B0-----:R-:W3:Y:S01]  /*1c380*/  LDL R2, [R1+0x18] ;  /* 0x0000180001027983 */ /* 0x001ee20000100800 */
        /* <DEDUP_REMOVED lines=27> */
[----:B------:R-:W-:Y:S01]  /*1c540*/  ULDC.64 UR4, c[0x0][0x408] ;  /* 0x0001020000047ab9 */ /* 0x000fe20000000a00 */
[----:B-1----:R-:W-:-:S13]  /*1c550*/  ISETP.NE.AND P0, PT, R11, 0x1, PT ;  /* 0x000000010b00780c */ /* 0x002fda0003f05270 */
[----:B------:R-:W1:Y:S02]  /*1c560*/  @P0 LDC.64 R2, c[0x0][0x420] ;  /* 0x00010800ff020b82 */ /* 0x000e640000000a00 */
[----:B-1----:R-:W-:-:S04]  /*1c570*/  @P0 IMAD.HI.U32 R6, R5, R2, RZ ;  /* 0x0000000205060227 */ /* 0x002fc800078e00ff */
[----:B------:R-:W-:Y:S01]  /*1c580*/  IMAD.MOV.U32 R2, RZ, RZ, R5 ;  /* 0x000000ffff027224 */ /* 0x000fe200078e0005 */
[----:B------:R-:W-:Y:S01]  /*1c590*/  @P0 SHF.R.U32.HI R2, RZ, R3, R6 ;  /* 0x00000003ff020219 */ /* 0x000fe20000011606 */
[----:B------:R-:W-:-:S03]  /*1c5a0*/  IMAD R6, R8, UR4, RZ ;  /* 0x0000000408067c24 */ /* 0x000fc6000f8e02ff */
[----:B------:R-:W-:Y:S01]  /*1c5b0*/  SHF.R.S32.HI R3, RZ, 0x1f, R2 ;  /* 0x0000001fff037819 */ /* 0x000fe20000011402 */
[C---:B------:R-:W-:Y:S02]  /*1c5c0*/  IMAD R10, R4.reuse, UR5, R6 ;  /* 0x00000005040a7c24 */ /* 0x040fe4000f8e0206 */
[----:B------:R-:W-:-:S04]  /*1c5d0*/  IMAD.WIDE.U32 R6, R4, UR4, R2 ;  /* 0x0000000404067c25 */ /* 0x000fc8000f8e0002 */
[----:B------:R-:W-:Y:S01]  /*1c5e0*/  IMAD.IADD R10, R10, 0x1, R7 ;  /* 0x000000010a0a7824 */ /* 0x000fe200078e0207 */
[----:B------:R-:W-:Y:S01]  /*1c5f0*/  LEA R20, P0, R6, R20, 0x2 ;  /* 0x0000001406147211 */ /* 0x000fe200078010ff */
[----:B------:R-:W-:-:S03]  /*1c600*/  IMAD.MOV R2, RZ, RZ, -R2 ;  /* 0x000000ffff027224 */ /* 0x000fc600078e0a02 */
[----:B------:R-:W-:Y:S01]  /*1c610*/  LEA.HI.X R21, R6, R21, R10, 0x2, P0 ;  /* 0x0000001506157211 */ /* 0x000fe200000f140a */
[----:B------:R-:W-:-:S04]  /*1c620*/  IMAD R5, R11, R2, R5 ;  /* 0x000000020b057224 */ /* 0x000fc800078e0205 */
[----:B------:R1:W5:Y:S04]  /*1c630*/  LDG.E R6, desc[UR52][R20.64] ;  /* 0x0000003414067981 */ /* 0x000368000c1e1900 */
.L_x_2276:
[----:B------:R-:W2:Y:S01]  /*1c640*/  S2R R3, SR_CgaCtaId ;  /* 0x0000000000037919 */ /* 0x000ea20000008800 */
[----:B------:R-:W-:-:S04]  /*1c650*/  MOV R2, 0x400 ;  /* 0x0000040000027802 */ /* 0x000fc80000000f00 */
[----:B--2---:R-:W-:Y:S02]  /*1c660*/  LEA R2, R3, R2, 0x18 ;  /* 0x0000000203027211 */ /* 0x004fe400078ec0ff */
[----:B------:R-:W-:-:S03]  /*1c670*/  SHF.L.U32 R3, R12, 0x1f, RZ ;  /* 0x0000001f0c037819 */ /* 0x000fc600000006ff */
[----:B------:R-:W-:-:S04]  /*1c680*/  IMAD R2, R13, 0x8, R2 ;  /* 0x000000080d027824 */ /* 0x000fc800078e0202 */
[----:B------:R-:W2:Y:S02]  /*1c690*/  SYNCS.PHASECHK.TRANS64.TRYWAIT P0, [R2+URZ+0x22840], R3 ;  /* 0x02284003020075a7 */ /* 0x000ea4000800017f */
[----:B--2---:R-:W-:Y:S05]  /*1c6a0*/  @!P0 BRA `(.L_x_2277) ;  /* 0x0000003800808947 */ /* 0x004fea0003800000 */
.L_x_2400:
        /* <DEDUP_REMOVED lines=11> */
.L_x_2278:
[----:B---3--:R-:W3:Y:S01]  /*1c760*/  LDL R7, [R1] ;  /* 0x0000000001077983 */ /* 0x008ee20000100800 */
[----:B------:R-:W-:-:S03]  /*1c770*/  MOV R11, 0x400 ;  /* 0x00000400000b7802 */ /* 0x000fc60000000f00 */
        /* <DEDUP_REMOVED lines=20> */
.L_x_2401:
        /* <DEDUP_REMOVED lines=8> */
.L_x_2280:
        /* <DEDUP_REMOVED lines=34> */
.L_x_2275:
[----:B------:R-:W-:Y:S05]  /*1cb60*/  BSYNC B2 ;  /* 0x0000000000027941 */ /* 0x000fea0003800000 */
.L_x_2274:
[----:B------:R-:W2:Y:S02]  /*1cb70*/  LDL R2, [R1+0x20] ;  /* 0x0000200001027983 */ /* 0x000ea40000100800 */
[----:B--2---:R-:W-:-:S07]  /*1cb80*/  VIADD R5, R2, 0xfffffffd ;  /* 0xfffffffd02057836 */ /* 0x004fce0000000000 */
.L_x_2273:
[----:B------:R-:W-:Y:S05]  /*1cb90*/  BSYNC B1 ;  /* 0x0000000000017941 */ /* 0x000fea0003800000 */
.L_x_2272:
[----:B------:R-:W2:Y:S01]  /*1cba0*/  LDL.LU R2, [R1+0x20] ;  /* 0x0000200001027983 */ /* 0x000ea20000300800 */
[----:B------:R-:W-:Y:S02]  /*1cbb0*/  IADD3 R9, R9, -0x2, RZ ;  /* 0xfffffffe09097810 */ /* 0x000fe40007ffe0ff */
[----:B--2---:R-:W-:-:S04]  /*1cbc0*/  LOP3.LUT R2, RZ, R2, RZ, 0x33, !PT ;  /* 0x00000002ff027212 */ /* 0x004fc800078e33ff */
[----:B------:R-:W-:-:S13]  /*1cbd0*/  ISETP.NE.AND P0, PT, R9, R2, PT ;  /* 0x000000020900720c */ /* 0x000fda0003f05270 */
[----:B------:R-:W-:Y:S05]  /*1cbe0*/  @!P0 BRA `(.L_x_2271) ;  /* 0x0000000c00a08947 */ /* 0x000fea0003800000 */
.L_x_2295:
        /* <DEDUP_REMOVED lines=9> */
[----:B0-----:R-:W-:Y:S06]  /*1cc80*/  @!P6 BRA `(.L_x_2282) ;  /* 0x000000040098e947 */ /* 0x001fec0003800000 */
        /* <DEDUP_REMOVED lines=22> */
.L_x_2283:
[----:B------:R-:W3:Y:S01]  /*1cdf0*/  S2R R3, SR_CgaCtaId ;  /* 0x0000000000037919 */ /* 0x000ee20000008800 */
[----:B------:R-:W-:-:S04]  /*1ce00*/  MOV R2, 0x400 ;  /* 0x0000040000027802 */ /* 0x000fc80000000f00 */
[----:B---3--:R-:W-:Y:S02]  /*1ce10*/  LEA R2, R3, R2, 0x18 ;  /* 0x0000000203027211 */ /* 0x008fe400078ec0ff */
[----:B------:R-:W-:-:S03]  /*1ce20*/  SHF.L.U32 R3, R9, 0x1f, RZ ;  /* 0x0000001f09037819 */ /* 0x000fc600000006ff */
[----:B------:R-:W-:-:S04]  /*1ce30*/  IMAD R2, R10, 0x8, R2 ;  /* 0x000000080a027824 */ /* 0x000fc800078e0202 */
[----:B------:R-:W3:Y:S02]  /*1ce40*/  SYNCS.PHASECHK.TRANS64.TRYWAIT P0, [R2+URZ+0x22840], R3 ;  /* 0x02284003020075a7 */ /* 0x000ee4000800017f */
[----:B---3--:R-:W-:Y:S05]  /*1ce50*/  @!P0 BRA `(.L_x_2284) ;  /* 0x0000003000bc8947 */ /* 0x008fea0003800000 */
.L_x_2402:
[----:B--2---:R-:W2:Y:S02]  /*1ce60*/  S2R R7, SR_TID.X ;  /* 0x0000000000077919 */ /* 0x004ea40000002100 */
        /* <DEDUP_REMOVED lines=10> */
.L_x_2285:
[----:B0-----:R-:W4:Y:S01]  /*1cf10*/  LDL R12, [R1+0x10] ;  /* 0x00001000010c7983 */ /* 0x001f220000100800 */
[----:B--2---:R-:W-:Y:S01]  /*1cf20*/  MOV R7, 0x400 ;  /* 0x0000040000077802 */ /* 0x004fe20000000f00 */
        /* <DEDUP_REMOVED lines=17> */
[----:B------:R-:W2:Y:S02]  /*1d040*/  SYNCS.PHASECHK.TRANS64.TRYWAIT P1, [R2+URZ+0x22860], R3 ;  /* 0x02286003020075a7 */ /* 0x000ea4000802017f */
[----:B0-2---:R-:W-:Y:S05]  /*1d050*/  @!P1 BRA `(.L_x_2286) ;  /* 0x0000003000509947 */ /* 0x005fea0003800000 */
.L_x_2403:
[----:B------:R-:W-:Y:S05]  /*1d060*/  @P0 BRA `(.L_x_2287) ;  /* 0x00000000001c0947 */ /* 0x000fea0003800000 */
[----:B------:R-:W2:Y:S01]  /*1d070*/  S2R R11, SR_TID.X ;  /* 0x00000000000b7919 */ /* 0x000ea20000002100 */
[----:B0--3--:R-:W-:-:S04]  /*1d080*/  IMAD.MOV.U32 R3, RZ, RZ, 0xc000 ;  /* 0x0000c000ff037424 */ /* 0x009fc800078e00ff */
[----:B------:R4:W-:Y:S01]  /*1d090*/  SYNCS.ARRIVE.TRANS64 RZ, [R2+URZ+0x22850], R3 ;  /* 0x0228500302ff79a7 */ /* 0x0009e2000800003f */
[----:B--2---:R-:W-:-:S04]  /*1d0a0*/  LOP3.LUT R11, R11, 0x1f, RZ, 0xc0, !PT ;  /* 0x0000001f0b0b7812 */ /* 0x004fc800078ec0ff */
[----:B------:R-:W-:-:S13]  /*1d0b0*/  ISETP.NE.AND P1, PT, R11, RZ, PT ;  /* 0x000000ff0b00720c */ /* 0x000fda0003f25270 */
[----:B----4-:R-:W-:Y:S05]  /*1d0c0*/  @!P1 BRA `(.L_x_2287) ;  /* 0x0000000000049947 */ /* 0x010fea0003800000 */
[----:B------:R-:W-:Y:S01]  /*1d0d0*/  BPT.TRAP 0x1 ;  /* 0x000000040000795c */ /* 0x000fe20000300000 */
.L_x_2287:
[----:B------:R-:W2:Y:S01]  /*1d0e0*/  S2R R11, SR_CgaCtaId ;  /* 0x00000000000b7919 */ /* 0x000ea20000008800 */
[----:B0--3--:R-:W-:Y:S01]  /*1d0f0*/  MOV R3, 0x400 ;  /* 0x0000040000037802 */ /* 0x009fe20000000f00 */
        /* <DEDUP_REMOVED lines=11> */
[----:B--2---:R-:W-:-:S05]  /*1d1b0*/  LEA R3, R11, R3, 0x18 ;  /* 0x000000030b037211 */ /* 0x004fca00078ec0ff */
        /* <DEDUP_REMOVED lines=19> */
.L_x_2282:
[----:B------:R-:W-:Y:S05]  /*1d2f0*/  BSYNC B1 ;  /* 0x0000000000017941 */ /* 0x000fea0003800000 */
.L_x_2281:
[----:B------:R-:W-:Y:S01]  /*1d300*/  VIADD R10, R10, 0x1 ;  /* 0x000000010a0a7836 */ /* 0x000fe20000000000 */
[----:B------:R-:W-:Y:S04]  /*1d310*/  BSSY B1, `(.L_x_2288) ;  /* 0x0000071000017945 */ /* 0x000fe80003800000 */
[----:B------:R-:W-:-:S04]  /*1d320*/  ISETP.NE.AND P0, PT, R10, 0x2, PT ;  /* 0x000000020a00780c */ /* 0x000fc80003f05270 */
[----:B------:R-:W-:Y:S02]  /*1d330*/  SEL R2, RZ, 0x1, P0 ;  /* 0x00000001ff027807 */ /* 0x000fe40000000000 */
[----:B0-----:R-:W-:Y:S02]  /*1d340*/  SEL R12, R10, RZ, P0 ;  /* 0x000000ff0a0c7207 */ /* 0x001fe40000000000 */
[----:B------:R-:W-:Y:S01]  /*1d350*/  LOP3.LUT R11, R9, R2, RZ, 0x3c, !PT ;  /* 0x00000002090b7212 */ /* 0x000fe200078e3cff */
[----:B------:R-:W-:-:S04]  /*1d360*/  VIADD R9, R5, 0xffffffff ;  /* 0xffffffff05097836 */ /* 0x000fc80000000000 */
        /* <DEDUP_REMOVED lines=18> */
[----:B------:R-:W-:Y:S01]  /*1d490*/  IMAD R10, R10, R3, R9 ;  /* 0x000000030a0a7224 */ /* 0x000fe200078e0209 */
[----:B------:R-:W-:-:S03]  /*1d4a0*/  SHF.R.S32.HI R3, RZ, 0x1f, R2 ;  /* 0x0000001fff037819 */ /* 0x000fc60000011402 */
[----:B------:R-:W-:-:S04]  /*1d4b0*/  IMAD.WIDE.U32 R2, R4, UR6, R2 ;  /* 0x0000000604027c25 */ /* 0x000fc8000f8e0002 */
[----:B------:R-:W-:Y:S01]  /*1d4c0*/  IMAD.IADD R3, R6, 0x1, R3 ;  /* 0x0000000106037824 */ /* 0x000fe200078e0203 */
[----:B------:R-:W-:-:S04]  /*1d4d0*/  LEA R6, P0, R2, UR4, 0x2 ;  /* 0x0000000402067c11 */ /* 0x000fc8000f8010ff */
[----:B------:R-:W-:-:S05]  /*1d4e0*/  LEA.HI.X R7, R2, UR5, R3, 0x2, P0 ;  /* 0x0000000502077c11 */ /* 0x000fca00080f1403 */
[----:B------:R2:W5:Y:S04]  /*1d4f0*/  LDG.E R6, desc[UR52][R6.64] ;  /* 0x0000003406067981 */ /* 0x000568000c1e1900 */
.L_x_2290:
[----:B------:R-:W3:Y:S01]  /*1d500*/  S2R R3, SR_CgaCtaId ;  /* 0x0000000000037919 */ /* 0x000ee20000008800 */
[----:B------:R-:W-:-:S04]  /*1d510*/  MOV R2, 0x400 ;  /* 0x0000040000027802 */ /* 0x000fc80000000f00 */
[----:B---3--:R-:W-:Y:S02]  /*1d520*/  LEA R2, R3, R2, 0x18 ;  /* 0x0000000203027211 */ /* 0x008fe400078ec0ff */
[----:B------:R-:W-:-:S03]  /*1d530*/  SHF.L.U32 R3, R11, 0x1f, RZ ;  /* 0x0000001f0b037819 */ /* 0x000fc600000006ff */
[----:B------:R-:W-:-:S04]  /*1d540*/  IMAD R2, R12, 0x8, R2 ;  /* 0x000000080c027824 */ /* 0x000fc800078e0202 */
[----:B------:R-:W3:Y:S02]  /*1d550*/  SYNCS.PHASECHK.TRANS64.TRYWAIT P0, [R2+URZ+0x22840], R3 ;  /* 0x02284003020075a7 */ /* 0x000ee4000800017f */
[----:B---3--:R-:W-:Y:S05]  /*1d560*/  @!P0 BRA `(.L_x_2291) ;  /* 0x0000002c00208947 */ /* 0x008fea0003800000 */
.L_x_2404:
        /* <DEDUP_REMOVED lines=11> */
.L_x_2292:
[----:B--2---:R-:W2:Y:S01]  /*1d620*/  LDL R7, [R1] ;  /* 0x0000000001077983 */ /* 0x004ea20000100800 */
        /* <DEDUP_REMOVED lines=20> */
[----:B0-2---:R-:W-:Y:S05]  /*1d770*/  @!P1 BRA `(.L_x_2293) ;  /* 0x0000002800b09947 */ /* 0x005fea0003800000 */
.L_x_2405:
        /* <DEDUP_REMOVED lines=8> */
.L_x_2294:
        /* <DEDUP_REMOVED lines=34> */
.L_x_2289:
[----:B------:R-:W-:Y:S05]  /*1da20*/  BSYNC B1 ;  /* 0x0000000000017941 */ /* 0x000fea0003800000 */
.L_x_2288:
[----:B------:R-:W2:Y:S01]  /*1da30*/  LDL R2, [R1+0x18] ;  /* 0x0000180001027983 */ /* 0x000ea20000100800 */
[----:B------:R-:W-:Y:S01]  /*1da40*/  VIADD R5, R5, 0xfffffffe ;  /* 0xfffffffe05057836 */ /* 0x000fe20000000000 */
[----:B--2---:R-:W-:-:S13]  /*1da50*/  ISETP.GT.AND P0, PT, R9, R2, PT ;  /* 0x000000020900720c */ /* 0x004fda0003f04270 */
[----:B------:R-:W-:Y:S05]  /*1da60*/  @P0 BRA `(.L_x_2295) ;  /* 0xfffffff000600947 */ /* 0x000fea000383ffff */
.L_x_2271:
[----:B------:R-:W-:Y:S05]  /*1da70*/  BSYNC B0 ;  /* 0x0000000000007941 */ /* 0x000fea0003800000 */
.L_x_2270:
        /* <DEDUP_REMOVED lines=23> */
.L_x_2297:
[----:B------:R-:W-:Y:S05]  /*1dbf0*/  BSYNC B0 ;  /* 0x0000000000007941 */ /* 0x000fea0003800000 */
.L_x_2296:
[----:B--2---:R-:W2:Y:S02]  /*1dc00*/  LDL.LU R2, [R1+0x8] ;  /* 0x0000080001027983 */ /* 0x004ea40000300800 */
[----:B--2---:R-:W-:-:S05]  /*1dc10*/  LOP3.LUT R2, R2, R0, RZ, 0x3c, !PT ;  /* 0x0000000002027212 */ /* 0x004fca00078e3cff */
[----:B------:R3:W-:Y:S02]  /*1dc20*/  STL [R1+0x8], R2 ;  /* 0x0000080201007387 */ /* 0x0007e40000100800 */
.L_x_2253:
[----:B------:R-:W-:Y:S05]  /*1dc30*/  BSYNC B6 ;  /* 0x0000000000067941 */ /* 0x000fea0003800000 */
.L_x_2251:
[----:B------:R-:W-:-:S03]  /*1dc40*/  UMOV UR4, 0xffffffff ;  /* 0xffffffff00047882 */ /* 0x000fc60000000000 */
[----:B------:R-:W-:Y:S05]  /*1dc50*/  BRA.DIV UR4, `(.L_x_2298) ;  /* 0x00000026048c7947 */ /* 0x000fea000b800000 */
[----:B------:R4:W0:Y:S04]  /*1dc60*/  SHFL.IDX PT, R4, R16, RZ, 0x1f ;  /* 0x00001fff10047589 */ /* 0x00082800000e0000 */
[----:B------:R-:W0:Y:S02]  /*1dc70*/  SHFL.IDX PT, R16, R16, 0x1, 0x1f ;  /* 0x00201f0010107f89 */ /* 0x000e2400000e0000 */
.L_x_2409:
[----:B------:R-:W5:Y:S01]  /*1dc80*/  S2R R7, SR_TID.X ;  /* 0x0000000000077919 */ /* 0x000f620000002100 */
[----:B------:R-:W-:Y:S01]  /*1dc90*/  ULDC UR4, c[0x0][0xc14] ;  /* 0x0003050000047ab9 */ /* 0x000fe20000000800 */
[----:B------:R-:W-:Y:S01]  /*1dca0*/  BSSY B0, `(.L_x_2299) ;  /* 0x000000b000007945 */ /* 0x000fe20003800000 */
[----:B------:R-:W-:Y:S02]  /*1dcb0*/  IMAD.U32 R0, RZ, RZ, UR4 ;  /* 0x00000004ff007e24 */ /* 0x000fe4000f8e00ff */
[----:B------:R-:W-:Y:S01]  /*1dcc0*/  IMAD.MOV.U32 R17, RZ, RZ, RZ ;  /* 0x000000ffff117224 */ /* 0x000fe200078e00ff */
[----:B-----5:R-:W-:-:S04]  /*1dcd0*/  LOP3.LUT R7, R7, 0x1f, RZ, 0xc0, !PT ;  /* 0x0000001f07077812 */ /* 0x020fc800078ec0ff */
[C---:B------:R-:W-:Y:S01]  /*1dce0*/  ISETP.NE.AND P0, PT, R7.reuse, 0x1f, PT ;  /* 0x0000001f0700780c */ /* 0x040fe20003f05270 */
[----:B------:R-:W-:-:S05]  /*1dcf0*/  IMAD.IADD R5, R7, 0x1, R19 ;  /* 0x0000000107057824 */ /* 0x000fca00078e0213 */
[----:B------:R-:W-:-:S13]  /*1dd00*/  ISETP.GE.OR P0, PT, R5, R0, !P0 ;  /* 0x000000000500720c */ /* 0x000fda0004706670 */
[----:B------:R-:W-:Y:S05]  /*1dd10*/  @P0 BRA `(.L_x_2300) ;  /* 0x00000000000c0947 */ /* 0x000fea0003800000 */
[----:B---3--:R-:W3:Y:S02]  /*1dd20*/  LDC.64 R2, c[0x0][0xc58] ;  /* 0x00031600ff027b82 */ /* 0x008ee40000000a00 */
[----:B---3--:R-:W-:-:S05]  /*1dd30*/  IMAD.WIDE R2, R5, 0x4, R2 ;  /* 0x0000000405027825 */ /* 0x008fca00078e0202 */
[----:B------:R3:W5:Y:S02]  /*1dd40*/  LDG.E R17, desc[UR52][R2.64] ;  /* 0x0000003402117981 */ /* 0x000764000c1e1900 */
.L_x_2300:
[----:B------:R-:W-:Y:S05]  /*1dd50*/  BSYNC B0 ;  /* 0x0000000000007941 */ /* 0x000fea0003800000 */
.L_x_2299:
[----:B------:R-:W-:-:S03]  /*1dd60*/  UMOV UR4, 0xffffffff ;  /* 0xffffffff00047882 */ /* 0x000fc60000000000 */
[----:B------:R-:W-:Y:S05]  /*1dd70*/  BRA.DIV UR4, `(.L_x_2301) ;  /* 0x0000002604907947 */ /* 0x000fea000b800000 */
        /* <DEDUP_REMOVED lines=8> */
[----:B------:R-:W-:Y:S02]  /*1de00*/  ISETP.GE.U32.AND P1, PT, R7, 0x8, PT ;  /* 0x000000080700780c */ /* 0x000fe40003f26070 */
[----:B---3--:R-:W-:-:S05]  /*1de10*/  IADD3 R3, R13, R14, RZ ;  /* 0x0000000e0d037210 */ /* 0x008fca0007ffe0ff */
[----:B------:R-:W0:Y:S02]  /*1de20*/  SHFL.UP PT, R14, R3, 0x4, RZ ;  /* 0x04800000030e7989 */ /* 0x000e2400000e00ff */
[----:B0-----:R-:W-:Y:S02]  /*1de30*/  SEL R14, R14, RZ, P0 ;  /* 0x000000ff0e0e7207 */ /* 0x001fe40000000000 */
[----:B------:R-:W-:-:S03]  /*1de40*/  ISETP.GE.U32.AND P0, PT, R7, 0x10, PT ;  /* 0x000000100700780c */ /* 0x000fc60003f06070 */
[----:B------:R-:W-:-:S05]  /*1de50*/  IMAD.IADD R5, R3, 0x1, R14 ;  /* 0x0000000103057824 */ /* 0x000fca00078e020e */
[----:B------:R-:W2:Y:S02]  /*1de60*/  SHFL.UP PT, R14, R5, 0x8, RZ ;  /* 0x05000000050e7989 */ /* 0x000ea400000e00ff */
[----:B--2---:R-:W-:-:S05]  /*1de70*/  SEL R6, R14, RZ, P1 ;  /* 0x000000ff0e067207 */ /* 0x004fca0000800000 */
[----:B------:R-:W-:-:S05]  /*1de80*/  IMAD.IADD R6, R5, 0x1, R6 ;  /* 0x0000000105067824 */ /* 0x000fca00078e0206 */
[----:B------:R-:W0:Y:S02]  /*1de90*/  SHFL.UP PT, R14, R6, 0x10, RZ ;  /* 0x06000000060e7989 */ /* 0x000e2400000e00ff */
[----:B0-----:R-:W-:-:S05]  /*1dea0*/  SEL R7, R14, RZ, P0 ;  /* 0x000000ff0e077207 */ /* 0x001fca0000000000 */
[----:B------:R-:W-:-:S05]  /*1deb0*/  IMAD.IADD R2, R6, 0x1, R7 ;  /* 0x0000000106027824 */ /* 0x000fca00078e0207 */
[----:B------:R0:W2:Y:S02]  /*1dec0*/  SHFL.IDX PT, R14, R2, 0x1f, 0x1f ;  /* 0x03e01f00020e7f89 */ /* 0x0000a400000e0000 */
.L_x_2417:
[----:B------:R-:W-:Y:S02]  /*1ded0*/  ULDC UR4, c[0x0][0xc10] ;  /* 0x0003040000047ab9 */ /* 0x000fe40000000800 */
[----:B------:R-:W-:-:S04]  /*1dee0*/  IMAD.U32 R5, RZ, RZ, UR4 ;  /* 0x00000004ff057e24 */ /* 0x000fc8000f8e00ff */
[----:B--2---:R-:W-:-:S04]  /*1def0*/  IMAD R3, R14, R5, RZ ;  /* 0x000000050e037224 */ /* 0x004fc800078e02ff */
[----:B----4-:R-:W-:-:S05]  /*1df00*/  IMAD.IADD R16, R16, 0x1, R3 ;  /* 0x0000000110107824 */ /* 0x010fca00078e0203 */
[----:B------:R-:W-:-:S13]  /*1df10*/  ISETP.GT.AND P0, PT, R16, R4, PT ;  /* 0x000000041000720c */ /* 0x000fda0003f04270 */
[----:B------:R-:W-:Y:S05]  /*1df20*/  @P0 BRA `(.L_x_2302) ;  /* 0x0000000000b40947 */ /* 0x000fea0003800000 */
[----:B------:R-:W2:Y:S02]  /*1df30*/  LDC R0, c[0x0][0xc14] ;  /* 0x00030500ff007b82 */ /* 0x000ea40000000800 */
.L_x_2307:
[----:B------:R-:W-:-:S05]  /*1df40*/  VIADD R19, R19, 0x1f ;  /* 0x0000001f13137836 */ /* 0x000fca0000000000 */
[----:B--2---:R-:W-:-:S13]  /*1df50*/  ISETP.GE.AND P0, PT, R19, R0, PT ;  /* 0x000000001300720c */ /* 0x004fda0003f06270 */
[----:B------:R-:W-:Y:S05]  /*1df60*/  @P0 BRA `(.L_x_2303) ;  /* 0x0000000400ec0947 */ /* 0x000fea0003800000 */
[----:B------:R-:W2:Y:S01]  /*1df70*/  S2R R7, SR_TID.X ;  /* 0x0000000000077919 */ /* 0x000ea20000002100 */
[----:B------:R-:W-:Y:S01]  /*1df80*/  BSSY B0, `(.L_x_2304) ;  /* 0x000000a000007945 */ /* 0x000fe20003800000 */
[----:B------:R-:W-:Y:S01]  /*1df90*/  IMAD.MOV.U32 R17, RZ, RZ, RZ ;  /* 0x000000ffff117224 */ /* 0x000fe200078e00ff */
[----:B--2---:R-:W-:-:S04]  /*1dfa0*/  LOP3.LUT R7, R7, 0x1f, RZ, 0xc0, !PT ;  /* 0x0000001f07077812 */ /* 0x004fc800078ec0ff */
[C---:B------:R-:W-:Y:S01]  /*1dfb0*/  ISETP.NE.AND P1, PT, R7.reuse, 0x1f, PT ;  /* 0x0000001f0700780c */ /* 0x040fe20003f25270 */
[----:B------:R-:W-:-:S05]  /*1dfc0*/  IMAD.IADD R5, R7, 0x1, R19 ;  /* 0x0000000107057824 */ /* 0x000fca00078e0213 */
[----:B------:R-:W-:-:S13]  /*1dfd0*/  ISETP.GE.OR P0, PT, R5, R0, !P1 ;  /* 0x000000000500720c */ /* 0x000fda0004f06670 */
[----:B------:R-:W-:Y:S05]  /*1dfe0*/  @P0 BRA `(.L_x_2305) ;  /* 0x00000000000c0947 */ /* 0x000fea0003800000 */
[----:B0-----:R-:W0:Y:S02]  /*1dff0*/  LDC.64 R2, c[0x0][0xc58] ;  /* 0x00031600ff027b82 */ /* 0x001e240000000a00 */
[----:B0-----:R-:W-:-:S05]  /*1e000*/  IMAD.WIDE R2, R5, 0x4, R2 ;  /* 0x0000000405027825 */ /* 0x001fca00078e0202 */
[----:B------:R2:W5:Y:S02]  /*1e010*/  LDG.E R17, desc[UR52][R2.64] ;  /* 0x0000003402117981 */ /* 0x000564000c1e1900 */
.L_x_2305:
[----:B------:R-:W-:Y:S05]  /*1e020*/  BSYNC B0 ;  /* 0x0000000000007941 */ /* 0x000fea0003800000 */
.L_x_2304:
[----:B------:R-:W-:-:S03]  /*1e030*/  UMOV UR4, 0xffffffff ;  /* 0xffffffff00047882 */ /* 0x000fc60000000000 */
[----:B------:R-:W-:Y:S05]  /*1e040*/  BRA.DIV UR4, `(.L_x_2306) ;  /* 0x0000002604ac7947 */ /* 0x000fea000b800000 */
[----:B-----5:R-:W3:Y:S01]  /*1e050*/  SHFL.UP PT, R14, R17, 0x1, RZ ;  /* 0x04200000110e7989 */ /* 0x020ee200000e00ff */
[C---:B------:R-:W-:Y:S02]  /*1e060*/  ISETP.NE.AND P0, PT, R7.reuse, RZ, PT ;  /* 0x000000ff0700720c */ /* 0x040fe40003f05270 */
[C---:B------:R-:W-:Y:S02]  /*1e070*/  ISETP.GE.U32.AND P1, PT, R7.reuse, 0x2, PT ;  /* 0x000000020700780c */ /* 0x040fe40003f26070 */
[----:B---3--:R-:W-:Y:S02]  /*1e080*/  SEL R14, R14, RZ, P0 ;  /* 0x000000ff0e0e7207 */ /* 0x008fe40000000000 */
[----:B------:R-:W-:-:S03]  /*1e090*/  ISETP.GE.U32.AND P0, PT, R7, 0x4, PT ;  /* 0x000000040700780c */ /* 0x000fc60003f06070 */
[----:B------:R-:W-:-:S05]  /*1e0a0*/  IMAD.IADD R13, R17, 0x1, R14 ;  /* 0x00000001110d7824 */ /* 0x000fca00078e020e */
[----:B------:R-:W3:Y:S02]  /*1e0b0*/  SHFL.UP PT, R14, R13, 0x2, RZ ;  /* 0x044000000d0e7989 */ /* 0x000ee400000e00ff */
[----:B---3--:R-:W-:Y:S02]  /*1e0c0*/  SEL R14, R14, RZ, P1 ;  /* 0x000000ff0e0e7207 */ /* 0x008fe40000800000 */
[----:B------:R-:W-:-:S03]  /*1e0d0*/  ISETP.GE.U32.AND P1, PT, R7, 0x8, PT ;  /* 0x000000080700780c */ /* 0x000fc60003f26070 */
[----:B--2---:R-:W-:-:S05]  /*1e0e0*/  IMAD.IADD R3, R13, 0x1, R14 ;  /* 0x000000010d037824 */ /* 0x004fca00078e020e */
[----:B------:R-:W2:Y:S02]  /*1e0f0*/  SHFL.UP PT, R14, R3, 0x4, RZ ;  /* 0x04800000030e7989 */ /* 0x000ea400000e00ff */
[----:B--2---:R-:W-:Y:S02]  /*1e100*/  SEL R14, R14, RZ, P0 ;  /* 0x000000ff0e0e7207 */ /* 0x004fe40000000000 */
[----:B------:R-:W-:-:S03]  /*1e110*/  ISETP.GE.U32.AND P0, PT, R7, 0x10, PT ;  /* 0x000000100700780c */ /* 0x000fc60003f06070 */
[----:B------:R-:W-:-:S05]  /*1e120*/  IMAD.IADD R5, R3, 0x1, R14 ;  /* 0x0000000103057824 */ /* 0x000fca00078e020e */
[----:B------:R-:W2:Y:S02]  /*1e130*/  SHFL.UP PT, R14, R5, 0x8, RZ ;  /* 0x05000000050e7989 */ /* 0x000ea400000e00ff */
[----:B--2---:R-:W-:-:S04]  /*1e140*/  SEL R6, R14, RZ, P1 ;  /* 0x000000ff0e067207 */ /* 0x004fc80000800000 */
[----:B------:R-:W-:-:S05]  /*1e150*/  IADD3 R6, R5, R6, RZ ;  /* 0x0000000605067210 */ /* 0x000fca0007ffe0ff */
[----:B------:R-:W2:Y:S02]  /*1e160*/  SHFL.UP PT, R14, R6, 0x10, RZ ;  /* 0x06000000060e7989 */ /* 0x000ea400000e00ff */
[----:B--2---:R-:W-:-:S05]  /*1e170*/  SEL R7, R14, RZ, P0 ;  /* 0x000000ff0e077207 */ /* 0x004fca0000000000 */
[----:B0-----:R-:W-:-:S05]  /*1e180*/  IMAD.IADD R2, R6, 0x1, R7 ;  /* 0x0000000106027824 */ /* 0x001fca00078e0207 */
[----:B------:R0:W2:Y:S02]  /*1e190*/  SHFL.IDX PT, R14, R2, 0x1f, 0x1f ;  /* 0x03e01f00020e7f89 */ /* 0x0000a400000e0000 */
.L_x_2425:
[----:B------:R-:W-:Y:S02]  /*1e1a0*/  ULDC UR4, c[0x0][0xc10] ;  /* 0x0003040000047ab9 */ /* 0x000fe40000000800 */
[----:B------:R-:W-:-:S04]  /*1e1b0*/  IMAD.U32 R5, RZ, RZ, UR4 ;  /* 0x00000004ff057e24 */ /* 0x000fc8000f8e00ff */
[----:B--2---:R-:W-:-:S04]  /*1e1c0*/  IMAD R3, R14, R5, RZ ;  /* 0x000000050e037224 */ /* 0x004fc800078e02ff */
[----:B------:R-:W-:-:S05]  /*1e1d0*/  IMAD.IADD R16, R3, 0x1, R16 ;  /* 0x0000000103107824 */ /* 0x000fca00078e0210 */
[----:B------:R-:W-:-:S13]  /*1e1e0*/  ISETP.GT.AND P0, PT, R16, R4, PT ;  /* 0x000000041000720c */ /* 0x000fda0003f04270 */
[----:B------:R-:W-:Y:S05]  /*1e1f0*/  @!P0 BRA `(.L_x_2307) ;  /* 0xfffffffc00508947 */ /* 0x000fea000383ffff */
.L_x_2302:
        /* <DEDUP_REMOVED lines=8> */
.L_x_2429:
[----:B------:R-:W-:Y:S01]  /*1e280*/  ISETP.NE.AND P0, PT, R3, RZ, PT ;  /* 0x000000ff0300720c */ /* 0x000fe20003f05270 */
[----:B------:R-:W-:-:S12]  /*1e290*/  IMAD.MOV.U32 R7, RZ, RZ, RZ ;  /* 0x000000ffff077224 */ /* 0x000fd800078e00ff */
[----:B------:R-:W-:Y:S05]  /*1e2a0*/  @!P0 BRA `(.L_x_2309) ;  /* 0x0000000000108947 */ /* 0x000fea0003800000 */
[----:B------:R-:W-:Y:S01]  /*1e2b0*/  UMOV UR4, 0xffffffff ;  /* 0xffffffff00047882 */ /* 0x000fe20000000000 */
[----:B------:R-:W-:Y:S02]  /*1e2c0*/  VIADD R12, R6, 0xffffffff ;  /* 0xffffffff060c7836 */ /* 0x000fe40000000000 */
[----:B------:R-:W-:Y:S05]  /*1e2d0*/  BRA.DIV UR4, `(.L_x_2310) ;  /* 0x0000002a04207947 */ /* 0x000fea000b800000 */
[----:B------:R4:W0:Y:S02]  /*1e2e0*/  SHFL.IDX PT, R7, R2, R12, 0x1f ;  /* 0x00001f0c02077589 */ /* 0x00082400000e0000 */
.L_x_2309:
[----:B0---4-:R-:W0:Y:S01]  /*1e2f0*/  LDC.64 R2, c[0x0][0xc68] ;  /* 0x00031a00ff027b82 */ /* 0x011e220000000a00 */
[----:B------:R-:W-:-:S04]  /*1e300*/  IMAD.IADD R19, R6, 0x1, R19 ;  /* 0x0000000106137824 */ /* 0x000fc800078e0213 */
[----:B0-----:R-:W-:-:S05]  /*1e310*/  IMAD.WIDE R2, R19, 0x4, R2 ;  /* 0x0000000413027825 */ /* 0x001fca00078e0202 */
[----:B-1----:R-:W2:Y:S01]  /*1e320*/  LDG.E R9, desc[UR52][R2.64] ;  /* 0x0000003402097981 */ /* 0x002ea2000c1e1900 */
[----:B------:R-:W-:-:S04]  /*1e330*/  IMAD R16, R7, R5, R16 ;  /* 0x0000000507107224 */ /* 0x000fc800078e0210 */
[----:B------:R-:W-:Y:S02]  /*1e340*/  IMAD.IADD R7, R4, 0x1, -R16 ;  /* 0x0000000104077824 */ /* 0x000fe400078e0a10 */
[----:B--23--:R-:W-:-:S05]  /*1e350*/  IMAD R6, R17, R9, RZ ;  /* 0x0000000911067224 */ /* 0x00cfca00078e02ff */
[----:B------:R-:W-:-:S04]  /*1e360*/  IABS R8, R6 ;  /* 0x0000000600087213 */ /* 0x000fc80000000000 */
[----:B------:R-:W0:Y:S08]  /*1e370*/  I2F.RP R11, R8 ;  /* 0x00000008000b7306 */ /* 0x000e300000209400 */
[----:B0-----:R-:W0:Y:S02]  /*1e380*/  MUFU.RCP R11, R11 ;  /* 0x0000000b000b7308 */ /* 0x001e240000001000 */
[----:B0-----:R-:W-:-:S06]  /*1e390*/  VIADD R12, R11, 0xffffffe ;  /* 0x0ffffffe0b0c7836 */ /* 0x001fcc0000000000 */
[----:B------:R-:W0:Y:S02]  /*1e3a0*/  F2I.FTZ.U32.TRUNC.NTZ R3, R12 ;  /* 0x0000000c00037305 */ /* 0x000e24000021f000 */
[----:B0-----:R-:W-:-:S04]  /*1e3b0*/  IMAD.MOV R2, RZ, RZ, -R3 ;  /* 0x000000ffff027224 */ /* 0x001fc800078e0a03 */
[----:B------:R-:W-:Y:S02]  /*1e3c0*/  IMAD R10, R2, R8, RZ ;  /* 0x00000008020a7224 */ /* 0x000fe400078e02ff */
[----:B------:R-:W-:-:S04]  /*1e3d0*/  IMAD.MOV.U32 R2, RZ, RZ, RZ ;  /* 0x000000ffff027224 */ /* 0x000fc800078e00ff */
[----:B------:R-:W-:Y:S01]  /*1e3e0*/  IMAD.HI.U32 R10, R3, R10, R2 ;  /* 0x0000000a030a7227 */ /* 0x000fe200078e0002 */
[----:B------:R-:W-:Y:S02]  /*1e3f0*/  IABS R3, R7 ;  /* 0x0000000700037213 */ /* 0x000fe40000000000 */
[----:B------:R-:W-:-:S03]  /*1e400*/  IABS R2, R6 ;  /* 0x0000000600027213 */ /* 0x000fc60000000000 */
[----:B------:R-:W-:Y:S01]  /*1e410*/  IMAD.HI.U32 R10, R10, R3, RZ ;  /* 0x000000030a0a7227 */ /* 0x000fe200078e00ff */
[----:B------:R-:W-:-:S05]  /*1e420*/  IADD3 R2, RZ, -R2, RZ ;  /* 0x80000002ff027210 */ /* 0x000fca0007ffe0ff */
[----:B------:R-:W-:-:S05]  /*1e430*/  IMAD R3, R10, R2, R3 ;  /* 0x000000020a037224 */ /* 0x000fca00078e0203 */
[----:B------:R-:W-:-:S13]  /*1e440*/  ISETP.GT.U32.AND P0, PT, R8, R3, PT ;  /* 0x000000030800720c */ /* 0x000fda0003f04070 */
[----:B------:R-:W-:Y:S02]  /*1e450*/  @!P0 IMAD.IADD R3, R3, 0x1, -R8 ;  /* 0x0000000103038824 */ /* 0x000fe400078e0a08 */
[----:B------:R-:W-:-:S03]  /*1e460*/  @!P0 VIADD R10, R10, 0x1 ;  /* 0x000000010a0a8836 */ /* 0x000fc60000000000 */
[----:B------:R-:W-:Y:S02]  /*1e470*/  ISETP.GE.U32.AND P0, PT, R3, R8, PT ;  /* 0x000000080300720c */ /* 0x000fe40003f06070 */
[----:B------:R-:W-:-:S11]  /*1e480*/  LOP3.LUT R3, R7, R6, RZ, 0x3c, !PT ;  /* 0x0000000607037212 */ /* 0x000fd600078e3cff */
        /* <DEDUP_REMOVED lines=10> */
[----:B------:R-:W-:-:S04]  /*1e530*/  VIADDMNMX R9, R8, R5, R9, PT ;  /* 0x0000000508097246 */ /* 0x000fc80003800109 */
        /* <DEDUP_REMOVED lines=11> */
[----:B------:R-:W-:-:S04]  /*1e5f0*/  IMAD.HI.U32 R2, R2, R3, RZ ;  /* 0x0000000302027227 */ /* 0x000fc800078e00ff */
[----:B------:R-:W-:-:S04]  /*1e600*/  IMAD.MOV R8, RZ, RZ, -R7 ;  /* 0x000000ffff087224 */ /* 0x000fc800078e0a07 */
[----:B------:R-:W-:Y:S01]  /*1e610*/  IMAD R8, R2, R8, R3 ;  /* 0x0000000802087224 */ /* 0x000fe200078e0203 */
[----:B------:R-:W-:-:S04]  /*1e620*/  LOP3.LUT R3, R6, R9, RZ, 0x3c, !PT ;  /* 0x0000000906037212 */ /* 0x000fc800078e3cff */
[----:B------:R-:W-:-:S13]  /*1e630*/  ISETP.GT.U32.AND P0, PT, R5, R8, PT ;  /* 0x000000080500720c */ /* 0x000fda0003f04070 */
[----:B------:R-:W-:Y:S01]  /*1e640*/  @!P0 IADD3 R8, R8, -R5, RZ ;  /* 0x8000000508088210 */ /* 0x000fe20007ffe0ff */
[----:B------:R-:W-:-:S03]  /*1e650*/  @!P0 VIADD R2, R2, 0x1 ;  /* 0x0000000102028836 */ /* 0x000fc60000000000 */
[----:B------:R-:W-:-:S13]  /*1e660*/  ISETP.GE.U32.AND P0, PT, R8, R5, PT ;  /* 0x000000050800720c */ /* 0x000fda0003f06070 */
[----:B------:R-:W-:Y:S01]  /*1e670*/  @P0 VIADD R2, R2, 0x1 ;  /* 0x0000000102020836 */ /* 0x000fe20000000000 */
[----:B------:R-:W-:Y:S01]  /*1e680*/  ISETP.GE.AND P0, PT, R3, RZ, PT ;  /* 0x000000ff0300720c */ /* 0x000fe20003f06270 */
[----:B------:R-:W-:-:S12]  /*1e690*/  IMAD.IADD R3, R6, 0x1, R4 ;  /* 0x0000000106037824 */ /* 0x000fd800078e0204 */
        /* <DEDUP_REMOVED lines=8> */
.L_x_2303:
[----:B------:R-:W-:Y:S01]  /*1e720*/  UMOV UR4, URZ ;  /* 0x0000003f00047c82 */ /* 0x000fe20008000000 */
[----:B------:R-:W-:Y:S01]  /*1e730*/  UMOV UR5, URZ ;  /* 0x0000003f00057c82 */ /* 0x000fe20008000000 */
[----:B------:R-:W-:Y:S01]  /*1e740*/  ULDC UR6, c[0x0][0xc14] ;  /* 0x0003050000067ab9 */ /* 0x000fe20000000800 */
[----:B------:R-:W-:Y:S02]  /*1e750*/  IMAD.MOV.U32 R16, RZ, RZ, R4 ;  /* 0x000000ffff107224 */ /* 0x000fe400078e0004 */
[----:B------:R-:W-:Y:S02]  /*1e760*/  IMAD.U32 R17, RZ, RZ, UR4 ;  /* 0x00000004ff117e24 */ /* 0x000fe4000f8e00ff */
[----:B------:R-:W-:Y:S02]  /*1e770*/  IMAD.U32 R18, RZ, RZ, UR5 ;  /* 0x00000005ff127e24 */ /* 0x000fe4000f8e00ff */
[----:B------:R-:W-:-:S07]  /*1e780*/  IMAD.U32 R19, RZ, RZ, UR6 ;  /* 0x00000006ff137e24 */ /* 0x000fce000f8e00ff */
.L_x_2311:
        /* <DEDUP_REMOVED lines=12> */
.L_x_2212:
[----:B-1----:R-:W3:Y:S01]  /*1e850*/  LDL.LU R0, [R1+0x24] ;  /* 0x0000240001007983 */ /* 0x002ee20000300800 */
[----:B------:R-:W-:Y:S01]  /*1e860*/  BSSY B0, `(.L_x_2313) ;  /* 0x000000b000007945 */ /* 0x000fe20003800000 */
[----:B------:R-:W1:Y:S01]  /*1e870*/  S2R R5, SR_CgaCtaId ;  /* 0x0000000000057919 */ /* 0x000e620000008800 */
[----:B---3--:R-:W-:-:S05]  /*1e880*/  VIADD R0, R0, 0x1 ;  /* 0x0000000100007836 */ /* 0x008fca0000000000 */
[----:B--2---:R-:W-:-:S04]  /*1e890*/  LEA.HI R2, R0, R0, RZ, 0x1 ;  /* 0x0000000000027211 */ /* 0x004fc800078f08ff */
[----:B------:R-:W-:-:S04]  /*1e8a0*/  LOP3.LUT R3, R2, 0xfffffffe, RZ, 0xc0, !PT ;  /* 0xfffffffe02037812 */ /* 0x000fc800078ec0ff */
[----:B------:R-:W-:Y:S02]  /*1e8b0*/  IADD3 R3, R0, -R3, RZ ;  /* 0x8000000300037210 */ /* 0x000fe40007ffe0ff */
[----:B------:R-:W-:Y:S02]  /*1e8c0*/  MOV R0, 0x400 ;  /* 0x0000040000007802 */ /* 0x000fe40000000f00 */
[----:B------:R-:W-:Y:S02]  /*1e8d0*/  SHF.L.U32 R3, R3, 0x1f, RZ ;  /* 0x0000001f03037819 */ /* 0x000fe400000006ff */
[----:B-1----:R-:W-:-:S04]  /*1e8e0*/  LEA R0, R5, R0, 0x18 ;  /* 0x0000000005007211 */ /* 0x002fc800078ec0ff */
[----:B------:R-:W1:Y:S02]  /*1e8f0*/  SYNCS.PHASECHK.TRANS64.TRYWAIT P0, [R0+URZ+0x22820], R3 ;  /* 0x02282003000075a7 */ /* 0x000e64000800017f */
[----:B-1----:R-:W-:Y:S05]  /*1e900*/  @!P0 BRA `(.L_x_2314) ;  /* 0x0000002000bc8947 */ /* 0x002fea0003800000 */
.L_x_2432:
[----:B------:R-:W-:Y:S05]  /*1e910*/  BSYNC B0 ;  /* 0x0000000000007941 */ /* 0x000fea0003800000 */
.L_x_2313:
[----:B------:R-:W-:-:S03]  /*1e920*/  UMOV UR4, 0xffffffff ;  /* 0xffffffff00047882 */ /* 0x000fc60000000000 */
[----:B------:R-:W-:Y:S05]  /*1e930*/  BRA.DIV UR4, `(.L_x_2315) ;  /* 0x0000002204c47947 */ /* 0x000fea000b800000 */
[----:B------:R-:W2:Y:S02]  /*1e940*/  S2R R2, SR_TID.X ;  /* 0x0000000000027919 */ /* 0x000ea40000002100 */
[----:B--2---:R-:W-:-:S04]  /*1e950*/  SHF.R.U32.HI R2, RZ, 0x5, R2 ;  /* 0x00000005ff027819 */ /* 0x004fc80000011602 */
[----:B------:R-:W-:-:S05]  /*1e960*/  LOP3.LUT R2, R2, 0x3, RZ, 0xc0, !PT ;  /* 0x0000000302027812 */ /* 0x000fca00078ec0ff */
[----:B------:R2:W3:Y:S02]  /*1e970*/  SHFL.IDX PT, R14, R2, RZ, 0x1f ;  /* 0x00001fff020e7589 */ /* 0x0004e400000e0000 */
.L_x_2435:
[----:B---3--:R-:W-:-:S13]  /*1e980*/  ISETP.NE.AND P0, PT, R14, RZ, PT ;  /* 0x000000ff0e00720c */ /* 0x008fda0003f05270 */
[----:B------:R-:W-:Y:S05]  /*1e990*/  @P0 BRA `(.L_x_1991) ;  /* 0x0000000000940947 */ /* 0x000fea0003800000 */
[----:B------:R-:W-:-:S03]  /*1e9a0*/  UMOV UR4, 0xffffffff ;  /* 0xffffffff00047882 */ /* 0x000fc60000000000 */
[----:B------:R-:W-:Y:S05]  /*1e9b0*/  BRA.DIV UR4, `(.L_x_2316) ;  /* 0x0000002204d87947 */ /* 0x000fea000b800000 */
[----:B------:R-:W-:-:S13]  /*1e9c0*/  ELECT P6, URZ, PT ;  /* 0x00000000003f782f */ /* 0x000fda00038c0000 */
.L_x_2438:
[----:B------:R-:W-:Y:S05]  /*1e9d0*/  @!P6 BRA `(.L_x_1991) ;  /* 0x000000000084e947 */ /* 0x000fea0003800000 */
[----:B--2---:R-:W2:Y:S02]  /*1e9e0*/  LDL.LU R2, [R1+0x2c] ;  /* 0x00002c0001027983 */ /* 0x004ea40000300800 */
[----:B--2---:R-:W-:-:S04]  /*1e9f0*/  LOP3.LUT R2, R2, 0x2, RZ, 0xfc, !PT ;  /* 0x0000000202027812 */ /* 0x004fc800078efcff */
[----:B------:R-:W-:-:S13]  /*1ea00*/  ISETP.NE.AND P2, PT, R2, 0x3, PT ;  /* 0x000000030200780c */ /* 0x000fda0003f45270 */
[----:B------:R-:W-:Y:S05]  /*1ea10*/  @!P2 BRA `(.L_x_2317) ;  /* 0x000000000004a947 */ /* 0x000fea0003800000 */
[----:B------:R-:W-:Y:S01]  /*1ea20*/  BPT.TRAP 0x1 ;  /* 0x000000040000795c */ /* 0x000fe20000300000 */
.L_x_2317:
        /* <DEDUP_REMOVED lines=14> */
.L_x_2439:
[----:B------:R-:W2:Y:S02]  /*1eb10*/  SYNCS.PHASECHK.TRANS64.TRYWAIT P0, [R7+URZ], R2 ;  /* 0x00000002070075a7 */ /* 0x000ea4000800017f */
[----:B--2---:R-:W-:Y:S05]  /*1eb20*/  @!P0 BRA `(.L_x_2319) ;  /* 0x0000002000b08947 */ /* 0x004fea0003800000 */
.L_x_2440:
[----:B------:R-:W-:Y:S05]  /*1eb30*/  @!P2 BRA `(.L_x_2320) ;  /* 0x000000000004a947 */ /* 0x000fea0003800000 */
[----:B------:R-:W-:Y:S01]  /*1eb40*/  BPT.TRAP 0x1 ;  /* 0x000000040000795c */ /* 0x000fe20000300000 */
.L_x_2320:
[----:B------:R-:W3:Y:S01]  /*1eb50*/  LDL.LU R4, [R1] ;  /* 0x0000000001047983 */ /* 0x000ee20000300800 */
[----:B------:R-:W-:-:S04]  /*1eb60*/  VIADD R0, R0, 0x22860 ;  /* 0x0002286000007836 */ /* 0x000fc80000000000 */
[----:B---3--:R-:W-:-:S04]  /*1eb70*/  IMAD R4, R4, 0x8, R0 ;  /* 0x0000000804047824 */ /* 0x008fc800078e0200 */
[----:B------:R-:W3:Y:S02]  /*1eb80*/  SYNCS.PHASECHK.TRANS64.TRYWAIT P0, [R4+URZ], R5 ;  /* 0x00000005040075a7 */ /* 0x000ee4000800017f */
[----:B---3--:R-:W-:Y:S05]  /*1eb90*/  @!P0 BRA `(.L_x_2321) ;  /* 0x0000002000a88947 */ /* 0x008fea0003800000 */
.L_x_2441:
[----:B------:R-:W-:-:S07]  /*1eba0*/  IMAD R3, R3, 0x8, R0 ;  /* 0x0000000803037824 */ /* 0x000fce00078e0200 */
.L_x_2322:
[----:B----4-:R4:W0:Y:S02]  /*1ebb0*/  SYNCS.PHASECHK.TRANS64.TRYWAIT P0, [R3+URZ], R2 ;  /* 0x00000002030075a7 */ /* 0x010824000800017f */
[----:B0-----:R-:W-:Y:S05]  /*1ebc0*/  @!P0 NANOSLEEP.SYNCS 0x989680 ;  /* 0x009896800000895d */ /* 0x001fea0003900000 */
[----:B------:R-:W0:Y:S02]  /*1ebd0*/  @!P0 SYNCS.PHASECHK.TRANS64 P0, [R3+URZ], R2 ;  /* 0x00000002030085a7 */ /* 0x000e24000800007f */
[----:B0-----:R-:W-:Y:S05]  /*1ebe0*/  @!P0 BRA `(.L_x_2322) ;  /* 0xfffffffc00f08947 */ /* 0x001fea000383ffff */
.L_x_1991:
[----:B------:R-:W-:Y:S05]  /*1ebf0*/  BSYNC B7 ;  /* 0x0000000000077941 */ /* 0x000fea0003800000 */
.L_x_1988:
[----:B------:R-:W-:Y:S05]  /*1ec00*/  EXIT ;  /* 0x000000000000794d */ /* 0x000fea0003800000 */
.L_x_2017:
[----:B0-----:R0:W1:Y:S02]  /*1ec10*/  SYNCS.PHASECHK.TRANS64.TRYWAIT P6, [R90+URZ+0x22890], R111 ;  /* 0x0228906f5a0075a7 */ /* 0x00106400080c017f */
[----:B-1----:R-:W-:Y:S05]  /*1ec20*/  @!P6 NANOSLEEP.SYNCS 0x989680 ;  /* 0x009896800000e95d */ /* 0x002fea0003900000 */
[----:B------:R-:W1:Y:S02]  /*1ec30*/  @!P6 SYNCS.PHASECHK.TRANS64 P6, [R90+URZ+0x22890], R111 ;  /* 0x0228906f5a00e5a7 */ /* 0x000e6400080c007f */
[----:B-1----:R-:W-:Y:S05]  /*1ec40*/  @!P6 BRA `(.L_x_2017) ;  /* 0xfffffffc00f0e947 */ /* 0x002fea000383ffff */
[----:B------:R-:W-:Y:S05]  /*1ec50*/  BRA `(.L_x_2323) ;  /* 0xfffffe4000787947 */ /* 0x000fea000383ffff */
.L_x_2035:
[----:B0-----:R0:W1:Y:S02]  /*1ec60*/  SYNCS.PHASECHK.TRANS64.TRYWAIT P5, [R90+URZ+0x22890], R111 ;  /* 0x0228906f5a0075a7 */ /* 0x00106400080a017f */
[----:B-1----:R-:W-:Y:S05]  /*1ec70*/  @!P5 NANOSLEEP.SYNCS 0x989680 ;  /* 0x009896800000d95d */ /* 0x002fea0003900000 */
[----:B------:R-:W1:Y:S02]  /*1ec80*/  @!P5 SYNCS.PHASECHK.TRANS64 P5, [R90+URZ+0x22890], R111 ;  /* 0x0228906f5a00d5a7 */ /* 0x000e6400080a007f */
[----:B-1----:R-:W-:Y:S05]  /*1ec90*/  @!P5 BRA `(.L_x_2035) ;  /* 0xfffffffc00f0d947 */ /* 0x002fea000383ffff */
[----:B------:R-:W-:Y:S05]  /*1eca0*/  BRA `(.L_x_2324) ;  /* 0xfffffe5000c87947 */ /* 0x000fea000383ffff */
.L_x_2044:
[----:B0-----:R0:W1:Y:S02]  /*1ecb0*/  SYNCS.PHASECHK.TRANS64.TRYWAIT P4, [R90+URZ+0x22890], R111 ;  /* 0x0228906f5a0075a7 */ /* 0x001064000808017f */
[----:B-1----:R-:W-:Y:S05]  /*1ecc0*/  @!P4 NANOSLEEP.SYNCS 0x989680 ;  /* 0x009896800000c95d */ /* 0x002fea0003900000 */
[----:B------:R-:W1:Y:S02]  /*1ecd0*/  @!P4 SYNCS.PHASECHK.TRANS64 P4, [R90+URZ+0x22890], R111 ;  /* 0x0228906f5a00c5a7 */ /* 0x000e64000808007f */
[----:B-1----:R-:W-:Y:S05]  /*1ece0*/  @!P4 BRA `(.L_x_2044) ;  /* 0xfffffffc00f0c947 */ /* 0x002fea000383ffff */
[----:B------:R-:W-:Y:S05]  /*1ecf0*/  BRA `(.L_x_2325) ;  /* 0xfffffe6000a47947 */ /* 0x000fea000383ffff */
.L_x_2050:
[----:B--2---:R2:W3:Y:S02]  /*1ed00*/  SYNCS.PHASECHK.TRANS64.TRYWAIT P3, [R90+URZ+0x228b0], R111 ;  /* 0x0228b06f5a0075a7 */ /* 0x0044e4000806017f */
[----:B---3--:R-:W-:Y:S05]  /*1ed10*/  @!P3 NANOSLEEP.SYNCS 0x989680 ;  /* 0x009896800000b95d */ /* 0x008fea0003900000 */
[----:B------:R-:W3:Y:S02]  /*1ed20*/  @!P3 SYNCS.PHASECHK.TRANS64 P3, [R90+URZ+0x228b0], R111 ;  /* 0x0228b06f5a00b5a7 */ /* 0x000ee4000806007f */
[----:B---3--:R-:W-:Y:S05]  /*1ed30*/  @!P3 BRA `(.L_x_2050) ;  /* 0xfffffffc00f0b947 */ /* 0x008fea000383ffff */
[----:B------:R-:W-:Y:S05]  /*1ed40*/  BRA `(.L_x_2326) ;  /* 0xfffffe6400347947 */ /* 0x000fea000383ffff */
.L_x_2066:
[----:B------:R-:W1:Y:S01]  /*1ed50*/  S2R R9, SR_TID.X ;  /* 0x0000000000097919 */ /* 0x000e620000002100 */
[----:B------:R-:W-:Y:S01]  /*1ed60*/  BSSY B0, `(.L_x_2327) ;  /* 0x000000c000007945 */ /* 0x000fe20003800000 */
[----:B------:R-:W-:Y:S01]  /*1ed70*/  IMAD.MOV.U32 R12, RZ, RZ, RZ ;  /* 0x000000ffff0c7224 */ /* 0x000fe200078e00ff */
[----:B------:R-:W-:Y:S01]  /*1ed80*/  MOV R15, 0xffffffff ;  /* 0xffffffff000f7802 */ /* 0x000fe20000000f00 */
[----:B------:R-:W-:Y:S02]  /*1ed90*/  IMAD.MOV.U32 R11, RZ, RZ, 0x1f ;  /* 0x0000001fff0b7424 */ /* 0x000fe400078e00ff */
[----:B-1----:R-:W-:-:S05]  /*1eda0*/  VIADD R9, R9, 0xffffff80 ;  /* 0xffffff8009097836 */ /* 0x002fca0000000000 */
[----:B------:R-:W-:-:S04]  /*1edb0*/  SHF.R.S32.HI R8, RZ, 0x1f, R9 ;  /* 0x0000001fff087819 */ /* 0x000fc80000011409 */
[----:B------:R-:W-:-:S04]  /*1edc0*/  LEA.HI R8, R8, R9, RZ, 0x7 ;  /* 0x0000000908087211 */ /* 0x000fc800078f38ff */
[----:B------:R-:W-:-:S05]  /*1edd0*/  SHF.R.S32.HI R8, RZ, 0x7, R8 ;  /* 0x00000007ff087819 */ /* 0x000fca0000011408 */
[----:B------:R-:W-:-:S07]  /*1ede0*/  IMAD.MOV.U32 R13, RZ, RZ, R8 ;  /* 0x000000ffff0d7224 */ /* 0x000fce00078e0008 */
[----:B0----5:R-:W-:Y:S05]  /*1edf0*/  WARPSYNC.COLLECTIVE R15, `(.L_x_2328) ;  /* 0x000000000f087348 */ /* 0x021fea0003c00000 */
[----:B------:R1:W2:Y:S02]  /*1ee00*/  SHFL.IDX P6, R14, R13, R12, R11 ;  /* 0x0000000c0d0e7389 */ /* 0x0002a400000c000b */
[----:B012--5:R-:W-:Y:S01]  /*1ee10*/  ENDCOLLECTIVE ;  /* 0x000000000000791b */ /* 0x027fe20003800000 */
.L_x_2328:
[----:B------:R-:W-:Y:S05]  /*1ee20*/  BSYNC B0 ;  /* 0x0000000000007941 */ /* 0x000fea0003800000 */
.L_x_2327:
[----:B------:R-:W-:Y:S05]  /*1ee30*/  BRA `(.L_x_2329) ;  /* 0xfffffe7000a07947 */ /* 0x000fea000383ffff */
.L_x_2082:
[----:B------:R-:W-:Y:S01]  /*1ee40*/  BSSY B1, `(.L_x_2330) ;  /* 0x0000008000017945 */ /* 0x000fe20003800000 */
[----:B------:R-:W-:Y:S02]  /*1ee50*/  IMAD.MOV.U32 R13, RZ, RZ, R5 ;  /* 0x000000ffff0d7224 */ /* 0x000fe400078e0005 */
[----:B------:R-:W-:Y:S02]  /*1ee60*/  IMAD.MOV.U32 R12, RZ, RZ, RZ ;  /* 0x000000ffff0c7224 */ /* 0x000fe400078e00ff */
[----:B------:R-:W-:Y:S02]  /*1ee70*/  IMAD.MOV.U32 R11, RZ, RZ, 0x1c1f ;  /* 0x00001c1fff0b7424 */ /* 0x000fe400078e00ff */
[----:B------:R-:W-:-:S07]  /*1ee80*/  IMAD.MOV.U32 R15, RZ, RZ, -0x1 ;  /* 0xffffffffff0f7424 */ /* 0x000fce00078e00ff */
[----:B0----5:R-:W-:Y:S05]  /*1ee90*/  WARPSYNC.COLLECTIVE R15, `(.L_x_2331) ;  /* 0x000000000f087348 */ /* 0x021fea0003c00000 */
[----:B------:R1:W2:Y:S02]  /*1eea0*/  SHFL.IDX P6, R14, R13, R12, R11 ;  /* 0x0000000c0d0e7389 */ /* 0x0002a400000c000b */
[----:B012--5:R-:W-:Y:S01]  /*1eeb0*/  ENDCOLLECTIVE ;  /* 0x000000000000791b */ /* 0x027fe20003800000 */
.L_x_2331:
[----:B------:R-:W-:Y:S05]  /*1eec0*/  BSYNC B1 ;  /* 0x0000000000017941 */ /* 0x000fea0003800000 */
.L_x_2330:
[----:B------:R-:W-:Y:S05]  /*1eed0*/  BRA `(.L_x_2332) ;  /* 0xfffffe7c00e47947 */ /* 0x000fea000383ffff */
.L_x_2083:
        /* <DEDUP_REMOVED lines=8> */
.L_x_2334:
[----:B------:R-:W-:Y:S05]  /*1ef60*/  BSYNC B1 ;  /* 0x0000000000017941 */ /* 0x000fea0003800000 */
.L_x_2333:
[----:B------:R-:W-:Y:S05]  /*1ef70*/  BRA `(.L_x_2335) ;  /* 0xfffffe7c00c47947 */ /* 0x000fea000383ffff */
.L_x_2084:
[----:B------:R-:W-:Y:S01]  /*1ef80*/  BSSY B1, `(.L_x_2336) ;  /* 0x0000008000017945 */ /* 0x000fe20003800000 */
[----:B------:R-:W-:Y:S01]  /*1ef90*/  IMAD.MOV.U32 R13, RZ, RZ, R3 ;  /* 0x000000ffff0d7224 */ /* 0x000fe200078e0003 */
[----:B------:R-:W-:Y:S01]  /*1efa0*/  MOV R15, 0xffffffff ;  /* 0xffffffff000f7802 */ /* 0x000fe20000000f00 */
[----:B------:R-:W-:Y:S02]  /*1efb0*/  IMAD.MOV.U32 R12, RZ, RZ, RZ ;  /* 0x000000ffff0c7224 */ /* 0x000fe400078e00ff */
[----:B------:R-:W-:-:S07]  /*1efc0*/  IMAD.MOV.U32 R11, RZ, RZ, 0x1c1f ;  /* 0x00001c1fff0b7424 */ /* 0x000fce00078e00ff */
[----:B0----5:R-:W-:Y:S05]  /*1efd0*/  WARPSYNC.COLLECTIVE R15, `(.L_x_2337) ;  /* 0x000000000f087348 */ /* 0x021fea0003c00000 */
[----:B------:R1:W2:Y:S02]  /*1efe0*/  SHFL.IDX P6, R14, R13, R12, R11 ;  /* 0x0000000c0d0e7389 */ /* 0x0002a400000c000b */
[----:B012--5:R-:W-:Y:S01]  /*1eff0*/  ENDCOLLECTIVE ;  /* 0x000000000000791b */ /* 0x027fe20003800000 */
.L_x_2337:
[----:B------:R-:W-:Y:S05]  /*1f000*/  BSYNC B1 ;  /* 0x0000000000017941 */ /* 0x000fea0003800000 */
.L_x_2336:
[----:B------:R-:W-:Y:S05]  /*1f010*/  BRA `(.L_x_2338) ;  /* 0xfffffe7c00a47947 */ /* 0x000fea000383ffff */
.L_x_2085:
        /* <DEDUP_REMOVED lines=8> */
.L_x_2340:
[----:B------:R-:W-:Y:S05]  /*1f0a0*/  BSYNC B1 ;  /* 0x0000000000017941 */ /* 0x000fea0003800000 */
.L_x_2339:
[----:B------:R-:W-:Y:S05]  /*1f0b0*/  BRA `(.L_x_2341) ;  /* 0xfffffe7c00847947 */ /* 0x000fea000383ffff */
.L_x_2086:
[----:B------:R-:W-:Y:S01]  /*1f0c0*/  BSSY B1, `(.L_x_2342) ;  /* 0x0000008000017945 */ /* 0x000fe20003800000 */
[----:B------:R-:W-:Y:S02]  /*1f0d0*/  IMAD.MOV.U32 R13, RZ, RZ, R5 ;  /* 0x000000ffff0d7224 */ /* 0x000fe400078e0005 */
[----:B------:R-:W-:Y:S02]  /*1f0e0*/  IMAD.MOV.U32 R12, RZ, RZ, 0x1 ;  /* 0x00000001ff0c7424 */ /* 0x000fe400078e00ff */
[----:B------:R-:W-:Y:S02]  /*1f0f0*/  IMAD.MOV.U32 R11, RZ, RZ, 0x1c1f ;  /* 0x00001c1fff0b7424 */ /* 0x000fe400078e00ff */
[----:B------:R-:W-:-:S07]  /*1f100*/  IMAD.MOV.U32 R15, RZ, RZ, -0x1 ;  /* 0xffffffffff0f7424 */ /* 0x000fce00078e00ff */
[----:B0----5:R-:W-:Y:S05]  /*1f110*/  WARPSYNC.COLLECTIVE R15, `(.L_x_2343) ;  /* 0x000000000f087348 */ /* 0x021fea0003c00000 */
[----:B------:R1:W2:Y:S02]  /*1f120*/  SHFL.IDX P6, R14, R13, R12, R11 ;  /* 0x0000000c0d0e7389 */ /* 0x0002a400000c000b */
[----:B012--5:R-:W-:Y:S01]  /*1f130*/  ENDCOLLECTIVE ;  /* 0x000000000000791b */ /* 0x027fe20003800000 */
.L_x_2343:
[----:B------:R-:W-:Y:S05]  /*1f140*/  BSYNC B1 ;  /* 0x0000000000017941 */ /* 0x000fea0003800000 */
.L_x_2342:
[----:B------:R-:W-:Y:S05]  /*1f150*/  BRA `(.L_x_2344) ;  /* 0xfffffe7c00647947 */ /* 0x000fea000383ffff */
.L_x_2087:
[----:B------:R-:W-:Y:S01]  /*1f160*/  BSSY B1, `(.L_x_2345) ;  /* 0x0000008000017945 */ /* 0x000fe20003800000 */
[----:B------:R-:W-:Y:S01]  /*1f170*/  IMAD.MOV.U32 R13, RZ, RZ, R4 ;  /* 0x000000ffff0d7224 */ /* 0x000fe200078e0004 */
[----:B------:R-:W-:Y:S01]  /*1f180*/  MOV R15, 0xffffffff ;  /* 0xffffffff000f7802 */ /* 0x000fe20000000f00 */
[----:B------:R-:W-:Y:S02]  /*1f190*/  IMAD.MOV.U32 R12, RZ, RZ, 0x1 ;  /* 0x00000001ff0c7424 */ /* 0x000fe400078e00ff */
[----:B------:R-:W-:-:S07]  /*1f1a0*/  IMAD.MOV.U32 R11, RZ, RZ, 0x1c1f ;  /* 0x00001c1fff0b7424 */ /* 0x000fce00078e00ff */
[----:B0----5:R-:W-:Y:S05]  /*1f1b0*/  WARPSYNC.COLLECTIVE R15, `(.L_x_2346) ;  /* 0x000000000f087348 */ /* 0x021fea0003c00000 */
[----:B------:R1:W2:Y:S02]  /*1f1c0*/  SHFL.IDX P6, R14, R13, R12, R11 ;  /* 0x0000000c0d0e7389 */ /* 0x0002a400000c000b */
[----:B012--5:R-:W-:Y:S01]  /*1f1d0*/  ENDCOLLECTIVE ;  /* 0x000000000000791b */ /* 0x027fe20003800000 */
.L_x_2346:
[----:B------:R-:W-:Y:S05]  /*1f1e0*/  BSYNC B1 ;  /* 0x0000000000017941 */ /* 0x000fea0003800000 */
.L_x_2345:
[----:B------:R-:W-:Y:S05]  /*1f1f0*/  BRA `(.L_x_2347) ;  /* 0xfffffe7c00447947 */ /* 0x000fea000383ffff */
.L_x_2088:
        /* <DEDUP_REMOVED lines=8> */
.L_x_2349:
[----:B------:R-:W-:Y:S05]  /*1f280*/  BSYNC B1 ;  /* 0x0000000000017941 */ /* 0x000fea0003800000 */
.L_x_2348:
[----:B------:R-:W-:Y:S05]  /*1f290*/  BRA `(.L_x_2350) ;  /* 0xfffffe7c00247947 */ /* 0x000fea000383ffff */
.L_x_2089:
        /* <DEDUP_REMOVED lines=8> */
.L_x_2352:
[----:B------:R-:W-:Y:S05]  /*1f320*/  BSYNC B1 ;  /* 0x0000000000017941 */ /* 0x000fea0003800000 */
.L_x_2351:
[----:B------:R-:W-:Y:S05]  /*1f330*/  BRA `(.L_x_2353) ;  /* 0xfffffe7c00047947 */ /* 0x000fea000383ffff */
.L_x_2091:
[----:B-1----:R1:W2:Y:S02]  /*1f340*/  SYNCS.PHASECHK.TRANS64.TRYWAIT P2, [R17+URZ+0x22800], R6 ;  /* 0x02280006110075a7 */ /* 0x0022a4000804017f */
[----:B--2---:R-:W-:Y:S05]  /*1f350*/  @!P2 NANOSLEEP.SYNCS 0x989680 ;  /* 0x009896800000a95d */ /* 0x004fea0003900000 */
[----:B------:R-:W2:Y:S02]  /*1f360*/  @!P2 SYNCS.PHASECHK.TRANS64 P2, [R17+URZ+0x22800], R6 ;  /* 0x022800061100a5a7 */ /* 0x000ea4000804007f */
[----:B--2---:R-:W-:Y:S05]  /*1f370*/  @!P2 BRA `(.L_x_2091) ;  /* 0xfffffffc00f0a947 */ /* 0x004fea000383ffff */
[----:B------:R-:W-:Y:S05]  /*1f380*/  BRA `(.L_x_2354) ;  /* 0xfffffe7c007c7947 */ /* 0x000fea000383ffff */
.L_x_2099:
        /* <DEDUP_REMOVED lines=8> */
.L_x_2356:
[----:B------:R-:W-:Y:S05]  /*1f410*/  BSYNC B1 ;  /* 0x0000000000017941 */ /* 0x000fea0003800000 */
.L_x_2355:
[----:B------:R-:W-:Y:S05]  /*1f420*/  BRA `(.L_x_2357) ;  /* 0xfffffe8c00507947 */ /* 0x000fea000383ffff */
.L_x_2100:
        /* <DEDUP_REMOVED lines=8> */
.L_x_2359:
[----:B------:R-:W-:Y:S05]  /*1f4b0*/  BSYNC B1 ;  /* 0x0000000000017941 */ /* 0x000fea0003800000 */
.L_x_2358:
[----:B------:R-:W-:Y:S05]  /*1f4c0*/  BRA `(.L_x_2360) ;  /* 0xfffffe8c00307947 */ /* 0x000fea000383ffff */
.L_x_2101:
        /* <DEDUP_REMOVED lines=8> */
.L_x_2362:
[----:B------:R-:W-:Y:S05]  /*1f550*/  BSYNC B1 ;  /* 0x0000000000017941 */ /* 0x000fea0003800000 */
.L_x_2361:
[----:B------:R-:W-:Y:S05]  /*1f560*/  BRA `(.L_x_2363) ;  /* 0xfffffe8c00107947 */ /* 0x000fea000383ffff */
.L_x_2102:
        /* <DEDUP_REMOVED lines=8> */
.L_x_2365:
[----:B------:R-:W-:Y:S05]  /*1f5f0*/  BSYNC B1 ;  /* 0x0000000000017941 */ /* 0x000fea0003800000 */
.L_x_2364:
[----:B------:R-:W-:Y:S05]  /*1f600*/  BRA `(.L_x_2366) ;  /* 0xfffffe8800f07947 */ /* 0x000fea000383ffff */
.L_x_2103:
        /* <DEDUP_REMOVED lines=8> */
.L_x_2368:
[----:B------:R-:W-:Y:S05]  /*1f690*/  BSYNC B1 ;  /* 0x0000000000017941 */ /* 0x000fea0003800000 */
.L_x_2367:
[----:B------:R-:W-:Y:S05]  /*1f6a0*/  BRA `(.L_x_2369) ;  /* 0xfffffe8800d07947 */ /* 0x000fea000383ffff */
.L_x_2104:
        /* <DEDUP_REMOVED lines=8> */
.L_x_2371:
[----:B------:R-:W-:Y:S05]  /*1f730*/  BSYNC B1 ;  /* 0x0000000000017941 */ /* 0x000fea0003800000 */
.L_x_2370:
[----:B------:R-:W-:Y:S05]  /*1f740*/  BRA `(.L_x_2372) ;  /* 0xfffffe8800b47947 */ /* 0x000fea000383ffff */
.L_x_2105:
        /* <DEDUP_REMOVED lines=8> */
.L_x_2374:
[----:B------:R-:W-:Y:S05]  /*1f7d0*/  BSYNC B1 ;  /* 0x0000000000017941 */ /* 0x000fea0003800000 */
.L_x_2373:
[----:B------:R-:W-:Y:S05]  /*1f7e0*/  BRA `(.L_x_2375) ;  /* 0xfffffe8800987947 */ /* 0x000fea000383ffff */
.L_x_2106:
        /* <DEDUP_REMOVED lines=8> */
.L_x_2377:
[----:B------:R-:W-:Y:S05]  /*1f870*/  BSYNC B1 ;  /* 0x0000000000017941 */ /* 0x000fea0003800000 */
.L_x_2376:
[----:B------:R-:W-:Y:S05]  /*1f880*/  BRA `(.L_x_2378) ;  /* 0xfffffe88007c7947 */ /* 0x000fea000383ffff */
.L_x_2108:
[----:B-1----:R1:W2:Y:S02]  /*1f890*/  SYNCS.PHASECHK.TRANS64.TRYWAIT P2, [R17+URZ+0x22800], R4 ;  /* 0x02280004110075a7 */ /* 0x0022a4000804017f */
[----:B--2---:R-:W-:Y:S05]  /*1f8a0*/  @!P2 NANOSLEEP.SYNCS 0x989680 ;  /* 0x009896800000a95d */ /* 0x004fea0003900000 */
[----:B------:R-:W2:Y:S02]  /*1f8b0*/  @!P2 SYNCS.PHASECHK.TRANS64 P2, [R17+URZ+0x22800], R4 ;  /* 0x022800041100a5a7 */ /* 0x000ea4000804007f */
[----:B--2---:R-:W-:Y:S05]  /*1f8c0*/  @!P2 BRA `(.L_x_2108) ;  /* 0xfffffffc00f0a947 */ /* 0x004fea000383ffff */
[----:B------:R-:W-:Y:S05]  /*1f8d0*/  BRA `(.L_x_2379) ;  /* 0xfffffe8800d87947 */ /* 0x000fea000383ffff */
.L_x_2114:
[----:B---3--:R3:W4:Y:S02]  /*1f8e0*/  SYNCS.PHASECHK.TRANS64.TRYWAIT P2, [R5+URZ+0x22830], R20 ;  /* 0x02283014050075a7 */ /* 0x008724000804017f */
[----:B----4-:R-:W-:Y:S05]  /*1f8f0*/  @!P2 NANOSLEEP.SYNCS 0x989680 ;  /* 0x009896800000a95d */ /* 0x010fea0003900000 */
[----:B------:R-:W4:Y:S02]  /*1f900*/  @!P2 SYNCS.PHASECHK.TRANS64 P2, [R5+URZ+0x22830], R20 ;  /* 0x022830140500a5a7 */ /* 0x000f24000804007f */
[----:B----4-:R-:W-:Y:S05]  /*1f910*/  @!P2 BRA `(.L_x_2114) ;  /* 0xfffffffc00f0a947 */ /* 0x010fea000383ffff */
[----:B------:R-:W-:Y:S05]  /*1f920*/  BRA `(.L_x_2113) ;  /* 0xfffffe9800407947 */ /* 0x000fea000383ffff */
.L_x_2127:
[----:B-1----:R1:W2:Y:S02]  /*1f930*/  SYNCS.PHASECHK.TRANS64.TRYWAIT P2, [R5+URZ+0x22850], R20 ;  /* 0x02285014050075a7 */ /* 0x0022a4000804017f */
[----:B--2---:R-:W-:Y:S05]  /*1f940*/  @!P2 NANOSLEEP.SYNCS 0x989680 ;  /* 0x009896800000a95d */ /* 0x004fea0003900000 */
[----:B------:R-:W2:Y:S02]  /*1f950*/  @!P2 SYNCS.PHASECHK.TRANS64 P2, [R5+URZ+0x22850], R20 ;  /* 0x022850140500a5a7 */ /* 0x000ea4000804007f */
[----:B--2---:R-:W-:Y:S05]  /*1f960*/  @!P2 BRA `(.L_x_2127) ;  /* 0xfffffffc00f0a947 */ /* 0x004fea000383ffff */
[----:B------:R-:W-:Y:S05]  /*1f970*/  BRA `(.L_x_2126) ;  /* 0xfffffec000747947 */ /* 0x000fea000383ffff */
.L_x_2136:
[----:B-1----:R1:W2:Y:S02]  /*1f980*/  SYNCS.PHASECHK.TRANS64.TRYWAIT P2, [R210+URZ+0x22830], R207 ;  /* 0x022830cfd20075a7 */ /* 0x0022a4000804017f */
[----:B--2---:R-:W-:Y:S05]  /*1f990*/  @!P2 NANOSLEEP.SYNCS 0x989680 ;  /* 0x009896800000a95d */ /* 0x004fea0003900000 */
[----:B------:R-:W2:Y:S02]  /*1f9a0*/  @!P2 SYNCS.PHASECHK.TRANS64 P2, [R210+URZ+0x22830], R207 ;  /* 0x022830cfd200a5a7 */ /* 0x000ea4000804007f */
[----:B--2---:R-:W-:Y:S05]  /*1f9b0*/  @!P2 BRA `(.L_x_2136) ;  /* 0xfffffffc00f0a947 */ /* 0x004fea000383ffff */
[----:B------:R-:W-:Y:S05]  /*1f9c0*/  BRA `(.L_x_2135) ;  /* 0xfffffec800307947 */ /* 0x000fea000383ffff */
.L_x_2149:
[----:B-1----:R1:W2:Y:S02]  /*1f9d0*/  SYNCS.PHASECHK.TRANS64.TRYWAIT P2, [R210+URZ+0x22850], R207 ;  /* 0x022850cfd20075a7 */ /* 0x0022a4000804017f */
[----:B--2---:R-:W-:Y:S05]  /*1f9e0*/  @!P2 NANOSLEEP.SYNCS 0x989680 ;  /* 0x009896800000a95d */ /* 0x004fea0003900000 */
[----:B------:R-:W2:Y:S02]  /*1f9f0*/  @!P2 SYNCS.PHASECHK.TRANS64 P2, [R210+URZ+0x22850], R207 ;  /* 0x022850cfd200a5a7 */ /* 0x000ea4000804007f */
[----:B--2---:R-:W-:Y:S05]  /*1fa00*/  @!P2 BRA `(.L_x_2149) ;  /* 0xfffffffc00f0a947 */ /* 0x004fea000383ffff */
[----:B------:R-:W-:Y:S05]  /*1fa10*/  BRA `(.L_x_2148) ;  /* 0xfffffef800a07947 */ /* 0x000fea000383ffff */
.L_x_2159:
[----:B--2---:R2:W3:Y:S02]  /*1fa20*/  SYNCS.PHASECHK.TRANS64.TRYWAIT P3, [R5+URZ+0x22830], R208 ;  /* 0x022830d0050075a7 */ /* 0x0044e4000806017f */
[----:B---3--:R-:W-:Y:S05]  /*1fa30*/  @!P3 NANOSLEEP.SYNCS 0x989680 ;  /* 0x009896800000b95d */ /* 0x008fea0003900000 */
[----:B------:R-:W3:Y:S02]  /*1fa40*/  @!P3 SYNCS.PHASECHK.TRANS64 P3, [R5+URZ+0x22830], R208 ;  /* 0x022830d00500b5a7 */ /* 0x000ee4000806007f */
[----:B---3--:R-:W-:Y:S05]  /*1fa50*/  @!P3 BRA `(.L_x_2159) ;  /* 0xfffffffc00f0b947 */ /* 0x008fea000383ffff */
[----:B------:R-:W-:Y:S05]  /*1fa60*/  BRA `(.L_x_2158) ;  /* 0xffffff00006c7947 */ /* 0x000fea000383ffff */
.L_x_2164:
[----:B-1----:R1:W2:Y:S02]  /*1fa70*/  SYNCS.PHASECHK.TRANS64.TRYWAIT P3, [R5+URZ+0x22850], R208 ;  /* 0x022850d0050075a7 */ /* 0x0022a4000806017f */
[----:B--2---:R-:W-:Y:S05]  /*1fa80*/  @!P3 NANOSLEEP.SYNCS 0x989680 ;  /* 0x009896800000b95d */ /* 0x004fea0003900000 */
[----:B------:R-:W2:Y:S02]  /*1fa90*/  @!P3 SYNCS.PHASECHK.TRANS64 P3, [R5+URZ+0x22850], R208 ;  /* 0x022850d00500b5a7 */ /* 0x000ea4000806007f */
[----:B--2---:R-:W-:Y:S05]  /*1faa0*/  @!P3 BRA `(.L_x_2164) ;  /* 0xfffffffc00f0b947 */ /* 0x004fea000383ffff */
[----:B------:R-:W-:Y:S05]  /*1fab0*/  BRA `(.L_x_2163) ;  /* 0xffffff2000487947 */ /* 0x000fea000383ffff */
.L_x_2170:
[----:B--2---:R2:W3:Y:S02]  /*1fac0*/  SYNCS.PHASECHK.TRANS64.TRYWAIT P2, [R208+URZ+0x22830], R209 ;  /* 0x022830d1d00075a7 */ /* 0x0044e4000804017f */
[----:B---3--:R-:W-:Y:S05]  /*1fad0*/  @!P2 NANOSLEEP.SYNCS 0x989680 ;  /* 0x009896800000a95d */ /* 0x008fea0003900000 */
[----:B------:R-:W3:Y:S02]  /*1fae0*/  @!P2 SYNCS.PHASECHK.TRANS64 P2, [R208+URZ+0x22830], R209 ;  /* 0x022830d1d000a5a7 */ /* 0x000ee4000804007f */
[----:B---3--:R-:W-:Y:S05]  /*1faf0*/  @!P2 BRA `(.L_x_2170) ;  /* 0xfffffffc00f0a947 */ /* 0x008fea000383ffff */
[----:B------:R-:W-:Y:S05]  /*1fb00*/  BRA `(.L_x_2169) ;  /* 0xffffff2400807947 */ /* 0x000fea000383ffff */
.L_x_2183:
[----:B-1----:R1:W2:Y:S02]  /*1fb10*/  SYNCS.PHASECHK.TRANS64.TRYWAIT P2, [R208+URZ+0x22850], R209 ;  /* 0x022850d1d00075a7 */ /* 0x0022a4000804017f */
[----:B--2---:R-:W-:Y:S05]  /*1fb20*/  @!P2 NANOSLEEP.SYNCS 0x989680 ;  /* 0x009896800000a95d */ /* 0x004fea0003900000 */
[----:B------:R-:W2:Y:S02]  /*1fb30*/  @!P2 SYNCS.PHASECHK.TRANS64 P2, [R208+URZ+0x22850], R209 ;  /* 0x022850d1d000a5a7 */ /* 0x000ea4000804007f */
[----:B--2---:R-:W-:Y:S05]  /*1fb40*/  @!P2 BRA `(.L_x_2183) ;  /* 0xfffffffc00f0a947 */ /* 0x004fea000383ffff */
[----:B------:R-:W-:Y:S05]  /*1fb50*/  BRA `(.L_x_2182) ;  /* 0xffffff5400f47947 */ /* 0x000fea000383ffff */
.L_x_2226:
[----:B------:R-:W1:Y:S01]  /*1fb60*/  S2R R11, SR_TID.X ;  /* 0x00000000000b7919 */ /* 0x000e620000002100 */
[----:B------:R-:W-:Y:S01]  /*1fb70*/  BSSY B1, `(.L_x_2380) ;  /* 0x000000a000017945 */ /* 0x000fe20003800000 */
[----:B------:R-:W-:Y:S02]  /*1fb80*/  IMAD.MOV.U32 R12, RZ, RZ, RZ ;  /* 0x000000ffff0c7224 */ /* 0x000fe400078e00ff */
[----:B------:R-:W-:Y:S01]  /*1fb90*/  IMAD.MOV.U32 R15, RZ, RZ, -0x1 ;  /* 0xffffffffff0f7424 */ /* 0x000fe200078e00ff */
[----:B-1----:R-:W-:-:S04]  /*1fba0*/  SHF.R.U32.HI R11, RZ, 0x5, R11 ;  /* 0x00000005ff0b7819 */ /* 0x002fc8000001160b */
[----:B------:R-:W-:-:S05]  /*1fbb0*/  LOP3.LUT R11, R11, 0x3, RZ, 0xc0, !PT ;  /* 0x000000030b0b7812 */ /* 0x000fca00078ec0ff */
[----:B0-----:R-:W-:Y:S02]  /*1fbc0*/  IMAD.MOV.U32 R13, RZ, RZ, R11 ;  /* 0x000000ffff0d7224 */ /* 0x001fe400078e000b */
[----:B------:R-:W-:-:S07]  /*1fbd0*/  IMAD.MOV.U32 R11, RZ, RZ, 0x1f ;  /* 0x0000001fff0b7424 */ /* 0x000fce00078e00ff */
[----:B------:R-:W-:Y:S05]  /*1fbe0*/  WARPSYNC.COLLECTIVE R15, `(.L_x_2381) ;  /* 0x000000000f087348 */ /* 0x000fea0003c00000 */
[----:B------:R0:W1:Y:S02]  /*1fbf0*/  SHFL.IDX P6, R14, R13, R12, R11 ;  /* 0x0000000c0d0e7389 */ /* 0x00006400000c000b */
[----:B01----:R-:W-:Y:S01]  /*1fc00*/  ENDCOLLECTIVE ;  /* 0x000000000000791b */ /* 0x003fe20003800000 */
.L_x_2381:
[----:B------:R-:W-:Y:S05]  /*1fc10*/  BSYNC B1 ;  /* 0x0000000000017941 */ /* 0x000fea0003800000 */
.L_x_2380:
[----:B------:R-:W-:Y:S05]  /*1fc20*/  BRA `(.L_x_2382) ;  /* 0xffffffa4005c7947 */ /* 0x000fea000383ffff */
.L_x_2227:
[----:B------:R-:W-:Y:S01]  /*1fc30*/  BSSY B1, `(.L_x_2383) ;  /* 0x0000006000017945 */ /* 0x000fe20003800000 */
[----:B------:R-:W-:-:S07]  /*1fc40*/  IMAD.MOV.U32 R15, RZ, RZ, -0x1 ;  /* 0xffffffffff0f7424 */ /* 0x000fce00078e00ff */
[----:B0-----:R-:W-:Y:S05]  /*1fc50*/  WARPSYNC.COLLECTIVE R15, `(.L_x_2384) ;  /* 0x000000000f0c7348 */ /* 0x001fea0003c00000 */
[----:B------:R-:W-:Y:S02]  /*1fc60*/  ELECT P6, UR62, PT ;  /* 0x00000000003e782f */ /* 0x000fe400038c0000 */
[----:B------:R-:W-:Y:S01]  /*1fc70*/  MOV R14, UR62 ;  /* 0x0000003e000e7c02 */ /* 0x000fe20008000f00 */
[----:B0-----:R-:W-:Y:S10]  /*1fc80*/  ENDCOLLECTIVE ;  /* 0x000000000000791b */ /* 0x001ff40003800000 */
.L_x_2384:
[----:B------:R-:W-:Y:S05]  /*1fc90*/  BSYNC B1 ;  /* 0x0000000000017941 */ /* 0x000fea0003800000 */
.L_x_2383:
[----:B------:R-:W-:Y:S05]  /*1fca0*/  BRA `(.L_x_2385) ;  /* 0xffffffa400487947 */ /* 0x000fea000383ffff */
.L_x_2229:
[----:B-1----:R1:W2:Y:S02]  /*1fcb0*/  SYNCS.PHASECHK.TRANS64.TRYWAIT P0, [R7+URZ+0x22820], R8 ;  /* 0x02282008070075a7 */ /* 0x0022a4000800017f */
[----:B--2---:R-:W-:Y:S05]  /*1fcc0*/  @!P0 NANOSLEEP.SYNCS 0x989680 ;  /* 0x009896800000895d */ /* 0x004fea0003900000 */
[----:B------:R-:W2:Y:S02]  /*1fcd0*/  @!P0 SYNCS.PHASECHK.TRANS64 P0, [R7+URZ+0x22820], R8 ;  /* 0x02282008070085a7 */ /* 0x000ea4000800007f */
[----:B--2---:R-:W-:Y:S05]  /*1fce0*/  @!P0 BRA `(.L_x_2229) ;  /* 0xfffffffc00f08947 */ /* 0x004fea000383ffff */
[----:B------:R-:W-:Y:S05]  /*1fcf0*/  BRA `(.L_x_2386) ;  /* 0xffffffa400647947 */ /* 0x000fea000383ffff */
.L_x_2232:
[----:B-1----:R1:W2:Y:S02]  /*1fd00*/  SYNCS.PHASECHK.TRANS64.TRYWAIT P0, [R8+URZ+0x228a0], R11 ;  /* 0x0228a00b080075a7 */ /* 0x0022a4000800017f */
[----:B--2---:R-:W-:Y:S05]  /*1fd10*/  @!P0 NANOSLEEP.SYNCS 0x989680 ;  /* 0x009896800000895d */ /* 0x004fea0003900000 */
[----:B------:R-:W2:Y:S02]  /*1fd20*/  @!P0 SYNCS.PHASECHK.TRANS64 P0, [R8+URZ+0x228a0], R11 ;  /* 0x0228a00b080085a7 */ /* 0x000ea4000800007f */
[----:B--2---:R-:W-:Y:S05]  /*1fd30*/  @!P0 BRA `(.L_x_2232) ;  /* 0xfffffffc00f08947 */ /* 0x004fea000383ffff */
[----:B------:R-:W-:Y:S05]  /*1fd40*/  BRA `(.L_x_2387) ;  /* 0xffffffa400747947 */ /* 0x000fea000383ffff */
.L_x_2234:
[----:B--2---:R2:W3:Y:S02]  /*1fd50*/  SYNCS.PHASECHK.TRANS64.TRYWAIT P0, [R8+URZ+0x228c0], R11 ;  /* 0x0228c00b080075a7 */ /* 0x0044e4000800017f */
[----:B---3--:R-:W-:Y:S05]  /*1fd60*/  @!P0 NANOSLEEP.SYNCS 0x989680 ;  /* 0x009896800000895d */ /* 0x008fea0003900000 */
[----:B------:R-:W3:Y:S02]  /*1fd70*/  @!P0 SYNCS.PHASECHK.TRANS64 P0, [R8+URZ+0x228c0], R11 ;  /* 0x0228c00b080085a7 */ /* 0x000ee4000800007f */
[----:B---3--:R-:W-:Y:S05]  /*1fd80*/  @!P0 BRA `(.L_x_2234) ;  /* 0xfffffffc00f08947 */ /* 0x008fea000383ffff */
[----:B------:R-:W-:Y:S05]  /*1fd90*/  BRA `(.L_x_2388) ;  /* 0xffffffa400d87947 */ /* 0x000fea000383ffff */
.L_x_2238:
[----:B-1----:R1:W2:Y:S02]  /*1fda0*/  SYNCS.PHASECHK.TRANS64.TRYWAIT P0, [R9+URZ+0x228a0], R10 ;  /* 0x0228a00a090075a7 */ /* 0x0022a4000800017f */
[----:B--2---:R-:W-:Y:S05]  /*1fdb0*/  @!P0 NANOSLEEP.SYNCS 0x989680 ;  /* 0x009896800000895d */ /* 0x004fea0003900000 */
[----:B------:R-:W2:Y:S02]  /*1fdc0*/  @!P0 SYNCS.PHASECHK.TRANS64 P0, [R9+URZ+0x228a0], R10 ;  /* 0x0228a00a090085a7 */ /* 0x000ea4000800007f */
[----:B--2---:R-:W-:Y:S05]  /*1fdd0*/  @!P0 BRA `(.L_x_2238) ;  /* 0xfffffffc00f08947 */ /* 0x004fea000383ffff */
[----:B------:R-:W-:Y:S05]  /*1fde0*/  BRA `(.L_x_2389) ;  /* 0xffffffa800c87947 */ /* 0x000fea000383ffff */
.L_x_2240:
[----:B--2---:R2:W3:Y:S02]  /*1fdf0*/  SYNCS.PHASECHK.TRANS64.TRYWAIT P1, [R9+URZ+0x228c0], R10 ;  /* 0x0228c00a090075a7 */ /* 0x0044e4000802017f */
[----:B---3--:R-:W-:Y:S05]  /*1fe00*/  @!P1 NANOSLEEP.SYNCS 0x989680 ;  /* 0x009896800000995d */ /* 0x008fea0003900000 */
[----:B------:R-:W3:Y:S02]  /*1fe10*/  @!P1 SYNCS.PHASECHK.TRANS64 P1, [R9+URZ+0x228c0], R10 ;  /* 0x0228c00a090095a7 */ /* 0x000ee4000802007f */
[----:B---3--:R-:W-:Y:S05]  /*1fe20*/  @!P1 BRA `(.L_x_2240) ;  /* 0xfffffffc00f09947 */ /* 0x008fea000383ffff */
[----:B------:R-:W-:Y:S05]  /*1fe30*/  BRA `(.L_x_2390) ;  /* 0xffffffac00247947 */ /* 0x000fea000383ffff */
.L_x_2258:
[----:B------:R-:W0:Y:S01]  /*1fe40*/  S2R R5, SR_TID.X ;  /* 0x0000000000057919 */ /* 0x000e220000002100 */
[----:B------:R-:W-:Y:S01]  /*1fe50*/  BSSY B0, `(.L_x_2391) ;  /* 0x000000a000007945 */ /* 0x000fe20003800000 */
[----:B------:R-:W-:Y:S01]  /*1fe60*/  IMAD.MOV.U32 R12, RZ, RZ, RZ ;  /* 0x000000ffff0c7224 */ /* 0x000fe200078e00ff */
[----:B-1----:R-:W-:Y:S01]  /*1fe70*/  MOV R11, 0x1f ;  /* 0x0000001f000b7802 */ /* 0x002fe20000000f00 */
[----:B------:R-:W-:Y:S01]  /*1fe80*/  IMAD.MOV.U32 R15, RZ, RZ, -0x1 ;  /* 0xffffffffff0f7424 */ /* 0x000fe200078e00ff */
[----:B0-----:R-:W-:-:S04]  /*1fe90*/  SHF.R.U32.HI R5, RZ, 0x5, R5 ;  /* 0x00000005ff057819 */ /* 0x001fc80000011605 */
[----:B------:R-:W-:-:S05]  /*1fea0*/  LOP3.LUT R5, R5, 0x3, RZ, 0xc0, !PT ;  /* 0x0000000305057812 */ /* 0x000fca00078ec0ff */
[----:B------:R-:W-:-:S07]  /*1feb0*/  IMAD.MOV.U32 R13, RZ, RZ, R5 ;  /* 0x000000ffff0d7224 */ /* 0x000fce00078e0005 */
[----:B------:R-:W-:Y:S05]  /*1fec0*/  WARPSYNC.COLLECTIVE R15, `(.L_x_2392) ;  /* 0x000000000f087348 */ /* 0x000fea0003c00000 */
[----:B------:R0:W1:Y:S02]  /*1fed0*/  SHFL.IDX P6, R14, R13, R12, R11 ;  /* 0x0000000c0d0e7389 */ /* 0x00006400000c000b */
[----:B01----:R-:W-:Y:S01]  /*1fee0*/  ENDCOLLECTIVE ;  /* 0x000000000000791b */ /* 0x003fe20003800000 */
.L_x_2392:
[----:B------:R-:W-:Y:S05]  /*1fef0*/  BSYNC B0 ;  /* 0x0000000000007941 */ /* 0x000fea0003800000 */
.L_x_2391:
[----:B------:R-:W-:Y:S05]  /*1ff00*/  BRA `(.L_x_2393) ;  /* 0xffffffb8009c7947 */ /* 0x000fea000383ffff */
.L_x_2259:
[----:B------:R-:W-:Y:S01]  /*1ff10*/  BSSY B0, `(.L_x_2394) ;  /* 0x0000006000007945 */ /* 0x000fe20003800000 */
[----:B------:R-:W-:-:S07]  /*1ff20*/  IMAD.MOV.U32 R15, RZ, RZ, -0x1 ;  /* 0xffffffffff0f7424 */ /* 0x000fce00078e00ff */
[----:B-1----:R-:W-:Y:S05]  /*1ff30*/  WARPSYNC.COLLECTIVE R15, `(.L_x_2395) ;  /* 0x000000000f0c7348 */ /* 0x002fea0003c00000 */
[----:B------:R-:W-:Y:S02]  /*1ff40*/  ELECT P6, UR62, PT ;  /* 0x00000000003e782f */ /* 0x000fe400038c0000 */
[----:B------:R-:W-:Y:S01]  /*1ff50*/  MOV R14, UR62 ;  /* 0x0000003e000e7c02 */ /* 0x000fe20008000f00 */
[----:B-1----:R-:W-:Y:S10]  /*1ff60*/  ENDCOLLECTIVE ;  /* 0x000000000000791b */ /* 0x002ff40003800000 */
.L_x_2395:
[----:B------:R-:W-:Y:S05]  /*1ff70*/  BSYNC B0 ;  /* 0x0000000000007941 */ /* 0x000fea0003800000 */
.L_x_2394:
[----:B------:R-:W-:Y:S05]  /*1ff80*/  BRA `(.L_x_2396) ;  /* 0xffffffb8008c7947 */ /* 0x000fea000383ffff */
.L_x_2262:
[----:B0-----:R0:W1:Y:S02]  /*1ff90*/  SYNCS.PHASECHK.TRANS64.TRYWAIT P0, [R5+URZ+0x22840], R7 ;  /* 0x02284007050075a7 */ /* 0x001064000800017f */
[----:B-1----:R-:W-:Y:S05]  /*1ffa0*/  @!P0 NANOSLEEP.SYNCS 0x989680 ;  /* 0x009896800000895d */ /* 0x002fea0003900000 */
[----:B------:R-:W1:Y:S02]  /*1ffb0*/  @!P0 SYNCS.PHASECHK.TRANS64 P0, [R5+URZ+0x22840], R7 ;  /* 0x02284007050085a7 */ /* 0x000e64000800007f */
[----:B-1----:R-:W-:Y:S05]  /*1ffc0*/  @!P0 BRA `(.L_x_2262) ;  /* 0xfffffffc00f08947 */ /* 0x002fea000383ffff */
[----:B------:R-:W-:Y:S05]  /*1ffd0*/  BRA `(.L_x_2397) ;  /* 0xffffffb800f47947 */ /* 0x000fea000383ffff */
.L_x_2265:
        /* <DEDUP_REMOVED lines=8> */
.L_x_2268:
[----:B0-----:R0:W1:Y:S02]  /*20060*/  SYNCS.PHASECHK.TRANS64.TRYWAIT P0, [R2+URZ+0x22860], R5 ;  /* 0x02286005020075a7 */ /* 0x001064000800017f */
[----:B-1----:R-:W-:Y:S05]  /*20070*/  @!P0 NANOSLEEP.SYNCS 0x989680 ;  /* 0x009896800000895d */ /* 0x002fea0003900000 */
[----:B------:R-:W1:Y:S02]  /*20080*/  @!P0 SYNCS.PHASECHK.TRANS64 P0, [R2+URZ+0x22860], R5 ;  /* 0x02286005020085a7 */ /* 0x000e64000800007f */
[----:B-1----:R-:W-:Y:S05]  /*20090*/  @!P0 BRA `(.L_x_2268) ;  /* 0xfffffffc00f08947 */ /* 0x002fea000383ffff */
[----:B------:R-:W-:Y:S05]  /*200a0*/  BRA `(.L_x_2399) ;  /* 0xffffffbc00ec7947 */ /* 0x000fea000383ffff */
.L_x_2277:
[----:B--2---:R2:W3:Y:S02]  /*200b0*/  SYNCS.PHASECHK.TRANS64.TRYWAIT P0, [R2+URZ+0x22840], R3 ;  /* 0x02284003020075a7 */ /* 0x0044e4000800017f */
[----:B---3--:R-:W-:Y:S05]  /*200c0*/  @!P0 NANOSLEEP.SYNCS 0x989680 ;  /* 0x009896800000895d */ /* 0x008fea0003900000 */
[----:B------:R-:W3:Y:S02]  /*200d0*/  @!P0 SYNCS.PHASECHK.TRANS64 P0, [R2+URZ+0x22840], R3 ;  /* 0x02284003020085a7 */ /* 0x000ee4000800007f */
[----:B---3--:R-:W-:Y:S05]  /*200e0*/  @!P0 BRA `(.L_x_2277) ;  /* 0xfffffffc00f08947 */ /* 0x008fea000383ffff */
[----:B------:R-:W-:Y:S05]  /*200f0*/  BRA `(.L_x_2400) ;  /* 0xffffffc4006c7947 */ /* 0x000fea000383ffff */
.L_x_2279:
[----:B0-----:R0:W3:Y:S02]  /*20100*/  SYNCS.PHASECHK.TRANS64.TRYWAIT P0, [R2+URZ+0x22860], R3 ;  /* 0x02286003020075a7 */ /* 0x0010e4000800017f */
[----:B---3--:R-:W-:Y:S05]  /*20110*/  @!P0 NANOSLEEP.SYNCS 0x989680 ;  /* 0x009896800000895d */ /* 0x008fea0003900000 */
[----:B------:R-:W3:Y:S02]  /*20120*/  @!P0 SYNCS.PHASECHK.TRANS64 P0, [R2+URZ+0x22860], R3 ;  /* 0x02286003020085a7 */ /* 0x000ee4000800007f */
[----:B---3--:R-:W-:Y:S05]  /*20130*/  @!P0 BRA `(.L_x_2279) ;  /* 0xfffffffc00f08947 */ /* 0x008fea000383ffff */
[----:B------:R-:W-:Y:S05]  /*20140*/  BRA `(.L_x_2401) ;  /* 0xffffffc400dc7947 */ /* 0x000fea000383ffff */
.L_x_2284:
[----:B---3--:R3:W4:Y:S02]  /*20150*/  SYNCS.PHASECHK.TRANS64.TRYWAIT P0, [R2+URZ+0x22840], R3 ;  /* 0x02284003020075a7 */ /* 0x008724000800017f */
[----:B----4-:R-:W-:Y:S05]  /*20160*/  @!P0 NANOSLEEP.SYNCS 0x989680 ;  /* 0x009896800000895d */ /* 0x010fea0003900000 */
[----:B------:R-:W4:Y:S02]  /*20170*/  @!P0 SYNCS.PHASECHK.TRANS64 P0, [R2+URZ+0x22840], R3 ;  /* 0x02284003020085a7 */ /* 0x000f24000800007f */
[----:B----4-:R-:W-:Y:S05]  /*20180*/  @!P0 BRA `(.L_x_2284) ;  /* 0xfffffffc00f08947 */ /* 0x010fea000383ffff */
[----:B------:R-:W-:Y:S05]  /*20190*/  BRA `(.L_x_2402) ;  /* 0xffffffcc00307947 */ /* 0x000fea000383ffff */
.L_x_2286:
[----:B0-----:R0:W2:Y:S02]  /*201a0*/  SYNCS.PHASECHK.TRANS64.TRYWAIT P1, [R2+URZ+0x22860], R3 ;  /* 0x02286003020075a7 */ /* 0x0010a4000802017f */
[----:B--2---:R-:W-:Y:S05]  /*201b0*/  @!P1 NANOSLEEP.SYNCS 0x989680 ;  /* 0x009896800000995d */ /* 0x004fea0003900000 */
[----:B------:R-:W2:Y:S02]  /*201c0*/  @!P1 SYNCS.PHASECHK.TRANS64 P1, [R2+URZ+0x22860], R3 ;  /* 0x02286003020095a7 */ /* 0x000ea4000802007f */
[----:B--2---:R-:W-:Y:S05]  /*201d0*/  @!P1 BRA `(.L_x_2286) ;  /* 0xfffffffc00f09947 */ /* 0x004fea000383ffff */
[----:B------:R-:W-:Y:S05]  /*201e0*/  BRA `(.L_x_2403) ;  /* 0xffffffcc009c7947 */ /* 0x000fea000383ffff */
.L_x_2291:
[----:B---3--:R3:W4:Y:S02]  /*201f0*/  SYNCS.PHASECHK.TRANS64.TRYWAIT P0, [R2+URZ+0x22840], R3 ;  /* 0x02284003020075a7 */ /* 0x008724000800017f */
[----:B----4-:R-:W-:Y:S05]  /*20200*/  @!P0 NANOSLEEP.SYNCS 0x989680 ;  /* 0x009896800000895d */ /* 0x010fea0003900000 */
[----:B------:R-:W4:Y:S02]  /*20210*/  @!P0 SYNCS.PHASECHK.TRANS64 P0, [R2+URZ+0x22840], R3 ;  /* 0x02284003020085a7 */ /* 0x000f24000800007f */
[----:B----4-:R-:W-:Y:S05]  /*20220*/  @!P0 BRA `(.L_x_2291) ;  /* 0xfffffffc00f08947 */ /* 0x010fea000383ffff */
[----:B------:R-:W-:Y:S05]  /*20230*/  BRA `(.L_x_2404) ;  /* 0xffffffd000cc7947 */ /* 0x000fea000383ffff */
.L_x_2293:
[----:B0-----:R0:W2:Y:S02]  /*20240*/  SYNCS.PHASECHK.TRANS64.TRYWAIT P1, [R2+URZ+0x22860], R3 ;  /* 0x02286003020075a7 */ /* 0x0010a4000802017f */
[----:B--2---:R-:W-:Y:S05]  /*20250*/  @!P1 NANOSLEEP.SYNCS 0x989680 ;  /* 0x009896800000995d */ /* 0x004fea0003900000 */
[----:B------:R-:W2:Y:S02]  /*20260*/  @!P1 SYNCS.PHASECHK.TRANS64 P1, [R2+URZ+0x22860], R3 ;  /* 0x02286003020095a7 */ /* 0x000ea4000802007f */
[----:B--2---:R-:W-:Y:S05]  /*20270*/  @!P1 BRA `(.L_x_2293) ;  /* 0xfffffffc00f09947 */ /* 0x004fea000383ffff */
[----:B------:R-:W-:Y:S05]  /*20280*/  BRA `(.L_x_2405) ;  /* 0xffffffd4003c7947 */ /* 0x000fea000383ffff */
.L_x_2298:
[----:B------:R-:W-:Y:S01]  /*20290*/  BSSY B0, `(.L_x_2406) ;  /* 0x0000008000007945 */ /* 0x000fe20003800000 */
[----:B0-----:R-:W-:Y:S02]  /*202a0*/  IMAD.MOV.U32 R13, RZ, RZ, R16 ;  /* 0x000000ffff0d7224 */ /* 0x001fe400078e0010 */
[----:B------:R-:W-:Y:S02]  /*202b0*/  IMAD.MOV.U32 R12, RZ, RZ, RZ ;  /* 0x000000ffff0c7224 */ /* 0x000fe400078e00ff */
[----:B-1----:R-:W-:Y:S02]  /*202c0*/  IMAD.MOV.U32 R11, RZ, RZ, 0x1f ;  /* 0x0000001fff0b7424 */ /* 0x002fe400078e00ff */
[----:B------:R-:W-:-:S07]  /*202d0*/  IMAD.MOV.U32 R15, RZ, RZ, -0x1 ;  /* 0xffffffffff0f7424 */ /* 0x000fce00078e00ff */
[----:B--23--:R-:W-:Y:S05]  /*202e0*/  WARPSYNC.COLLECTIVE R15, `(.L_x_2407) ;  /* 0x000000000f087348 */ /* 0x00cfea0003c00000 */
[----:B------:R0:W1:Y:S02]  /*202f0*/  SHFL.IDX P6, R14, R13, R12, R11 ;  /* 0x0000000c0d0e7389 */ /* 0x00006400000c000b */
[----:B0123--:R-:W-:Y:S01]  /*20300*/  ENDCOLLECTIVE ;  /* 0x000000000000791b */ /* 0x00ffe20003800000 */
.L_x_2407:
[----:B------:R-:W-:Y:S05]  /*20310*/  BSYNC B0 ;  /* 0x0000000000007941 */ /* 0x000fea0003800000 */
.L_x_2406:
        /* <DEDUP_REMOVED lines=8> */
.L_x_2408:
[----:B------:R-:W-:Y:S01]  /*203a0*/  MOV R16, R14 ;  /* 0x0000000e00107202 */ /* 0x000fe20000000f00 */
[----:B------:R-:W-:Y:S06]  /*203b0*/  BRA `(.L_x_2409) ;  /* 0xffffffd800307947 */ /* 0x000fec000383ffff */
.L_x_2301:
[----:B------:R-:W-:Y:S01]  /*203c0*/  BSSY B0, `(.L_x_2410) ;  /* 0x0000008000007945 */ /* 0x000fe20003800000 */
[----:B0----5:R-:W-:Y:S02]  /*203d0*/  IMAD.MOV.U32 R13, RZ, RZ, R17 ;  /* 0x000000ffff0d7224 */ /* 0x021fe400078e0011 */
[----:B------:R-:W-:Y:S02]  /*203e0*/  IMAD.MOV.U32 R12, RZ, RZ, 0x1 ;  /* 0x00000001ff0c7424 */ /* 0x000fe400078e00ff */
[----:B-1----:R-:W-:Y:S02]  /*203f0*/  IMAD.MOV.U32 R11, RZ, RZ, RZ ;  /* 0x000000ffff0b7224 */ /* 0x002fe400078e00ff */
[----:B------:R-:W-:-:S07]  /*20400*/  IMAD.MOV.U32 R15, RZ, RZ, -0x1 ;  /* 0xffffffffff0f7424 */ /* 0x000fce00078e00ff */
[----:B--234-:R-:W-:Y:S05]  /*20410*/  WARPSYNC.COLLECTIVE R15, `(.L_x_2411) ;  /* 0x000000000f087348 */ /* 0x01cfea0003c00000 */
[----:B------:R0:W1:Y:S02]  /*20420*/  SHFL.UP P6, R14, R13, R12, R11 ;  /* 0x0400000c0d0e7389 */ /* 0x00006400000c000b */
[----:B01234-:R-:W-:Y:S01]  /*20430*/  ENDCOLLECTIVE ;  /* 0x000000000000791b */ /* 0x01ffe20003800000 */
.L_x_2411:
[----:B------:R-:W-:Y:S05]  /*20440*/  BSYNC B0 ;  /* 0x0000000000007941 */ /* 0x000fea0003800000 */
.L_x_2410:
[C---:B------:R-:W-:Y:S01]  /*20450*/  ISETP.NE.AND P0, PT, R7.reuse, RZ, PT ;  /* 0x000000ff0700720c */ /* 0x040fe20003f05270 */
        /* <DEDUP_REMOVED lines=9> */
.L_x_2412:
        /* <DEDUP_REMOVED lines=8> */
.L_x_2413:
        /* <DEDUP_REMOVED lines=8> */
.L_x_2414:
        /* <DEDUP_REMOVED lines=8> */
.L_x_2415:
        /* <DEDUP_REMOVED lines=8> */
.L_x_2416:
[----:B------:R-:W-:Y:S05]  /*206f0*/  BRA `(.L_x_2417) ;  /* 0xffffffd400f47947 */ /* 0x000fea000383ffff */
.L_x_2306:
[----:B------:R-:W-:Y:S01]  /*20700*/  BSSY B0, `(.L_x_2418) ;  /* 0x0000008000007945 */ /* 0x000fe20003800000 */
[----:B-----5:R-:W-:Y:S01]  /*20710*/  IMAD.MOV.U32 R13, RZ, RZ, R17 ;  /* 0x000000ffff0d7224 */ /* 0x020fe200078e0011 */
[----:B-1----:R-:W-:Y:S01]  /*20720*/  MOV R11, RZ ;  /* 0x000000ff000b7202 */ /* 0x002fe20000000f00 */
[----:B------:R-:W-:Y:S02]  /*20730*/  IMAD.MOV.U32 R12, RZ, RZ, 0x1 ;  /* 0x00000001ff0c7424 */ /* 0x000fe400078e00ff */
[----:B------:R-:W-:-:S07]  /*20740*/  IMAD.MOV.U32 R15, RZ, RZ, -0x1 ;  /* 0xffffffffff0f7424 */ /* 0x000fce00078e00ff */
[----:B0-2---:R-:W-:Y:S05]  /*20750*/  WARPSYNC.COLLECTIVE R15, `(.L_x_2419) ;  /* 0x000000000f087348 */ /* 0x005fea0003c00000 */
[----:B------:R1:W3:Y:S02]  /*20760*/  SHFL.UP P6, R14, R13, R12, R11 ;  /* 0x0400000c0d0e7389 */ /* 0x0002e400000c000b */
[----:B0123--:R-:W-:Y:S01]  /*20770*/  ENDCOLLECTIVE ;  /* 0x000000000000791b */ /* 0x00ffe20003800000 */
.L_x_2419:
[----:B------:R-:W-:Y:S05]  /*20780*/  BSYNC B0 ;  /* 0x0000000000007941 */ /* 0x000fea0003800000 */
.L_x_2418:
        /* <DEDUP_REMOVED lines=10> */
.L_x_2420:
        /* <DEDUP_REMOVED lines=8> */
.L_x_2421:
        /* <DEDUP_REMOVED lines=8> */
.L_x_2422:
        /* <DEDUP_REMOVED lines=8> */
.L_x_2423:
        /* <DEDUP_REMOVED lines=8> */
.L_x_2424:
[----:B------:R-:W-:Y:S05]  /*20a30*/  BRA `(.L_x_2425) ;  /* 0xffffffd400d87947 */ /* 0x000fea000383ffff */
.L_x_2308:
[----:B------:R-:W-:Y:S01]  /*20a40*/  BSSY B0, `(.L_x_2426) ;  /* 0x0000006000007945 */ /* 0x000fe20003800000 */
[----:B------:R-:W-:Y:S01]  /*20a50*/  PLOP3.LUT P6, PT, P6, PT, PT, 0x8, 0x0 ;  /* 0x000000000000781c */ /* 0x000fe200037ce170 */
[----:B------:R-:W-:-:S12]  /*20a60*/  IMAD.MOV.U32 R15, RZ, RZ, -0x1 ;  /* 0xffffffffff0f7424 */ /* 0x000fd800078e00ff */
[----:B01----:R-:W-:Y:S05]  /*20a70*/  WARPSYNC.COLLECTIVE R15, `(.L_x_2427) ;  /* 0x000000000f087348 */ /* 0x003fea0003c00000 */
[----:B------:R-:W-:Y:S01]  /*20a80*/  VOTE.ANY R14, PT, P6 ;  /* 0x00000000000e7806 */ /* 0x000fe200030e0100 */
[----:B01----:R-:W-:Y:S06]  /*20a90*/  ENDCOLLECTIVE ;  /* 0x000000000000791b */ /* 0x003fec0003800000 */
.L_x_2427:
[----:B------:R-:W-:Y:S05]  /*20aa0*/  BSYNC B0 ;  /* 0x0000000000007941 */ /* 0x000fea0003800000 */
.L_x_2426:
[----:B------:R-:W-:Y:S01]  /*20ab0*/  IMAD.MOV.U32 R3, RZ, RZ, R14 ;  /* 0x000000ffff037224 */ /* 0x000fe200078e000e */
[----:B------:R-:W-:Y:S01]  /*20ac0*/  MOV R15, 0xffffffff ;  /* 0xffffffff000f7802 */ /* 0x000fe20000000f00 */
[----:B------:R-:W-:Y:S02]  /*20ad0*/  IMAD.MOV.U32 R13, RZ, RZ, R17 ;  /* 0x000000ffff0d7224 */ /* 0x000fe400078e0011 */
[----:B------:R-:W0:Y:S01]  /*20ae0*/  POPC R6, R3 ;  /* 0x0000000300067309 */ /* 0x000e220000000000 */
[----:B------:R-:W-:Y:S02]  /*20af0*/  IMAD.MOV.U32 R11, RZ, RZ, 0x1f ;  /* 0x0000001fff0b7424 */ /* 0x000fe400078e00ff */
[----:B0-----:R-:W-:-:S07]  /*20b00*/  IMAD.MOV.U32 R12, RZ, RZ, R6 ;  /* 0x000000ffff0c7224 */ /* 0x001fce00078e0006 */
[----:B------:R-:W-:Y:S05]  /*20b10*/  WARPSYNC.COLLECTIVE R15, `(.L_x_2428) ;  /* 0x000000000f087348 */ /* 0x000fea0003c00000 */
[----:B------:R0:W1:Y:S02]  /*20b20*/  SHFL.IDX P6, R14, R13, R12, R11 ;  /* 0x0000000c0d0e7389 */ /* 0x00006400000c000b */
[----:B01----:R-:W-:Y:S01]  /*20b30*/  ENDCOLLECTIVE ;  /* 0x000000000000791b */ /* 0x003fe20003800000 */
.L_x_2428:
[----:B------:R-:W-:Y:S01]  /*20b40*/  IMAD.MOV.U32 R17, RZ, RZ, R14 ;  /* 0x000000ffff117224 */ /* 0x000fe200078e000e */
[----:B------:R-:W-:Y:S06]  /*20b50*/  BRA `(.L_x_2429) ;  /* 0xffffffd400c87947 */ /* 0x000fec000383ffff */
.L_x_2310:
[----:B------:R-:W-:Y:S01]  /*20b60*/  BSSY B0, `(.L_x_2430) ;  /* 0x0000007000007945 */ /* 0x000fe20003800000 */
[----:B------:R-:W-:Y:S02]  /*20b70*/  IMAD.MOV.U32 R13, RZ, RZ, R2 ;  /* 0x000000ffff0d7224 */ /* 0x000fe400078e0002 */
[----:B-1----:R-:W-:Y:S02]  /*20b80*/  IMAD.MOV.U32 R11, RZ, RZ, 0x1f ;  /* 0x0000001fff0b7424 */ /* 0x002fe400078e00ff */
[----:B------:R-:W-:-:S07]  /*20b90*/  IMAD.MOV.U32 R15, RZ, RZ, -0x1 ;  /* 0xffffffffff0f7424 */ /* 0x000fce00078e00ff */
[----:B0-23--:R-:W-:Y:S05]  /*20ba0*/  WARPSYNC.COLLECTIVE R15, `(.L_x_2431) ;  /* 0x000000000f087348 */ /* 0x00dfea0003c00000 */
[----:B------:R1:W4:Y:S02]  /*20bb0*/  SHFL.IDX P6, R14, R13, R12, R11 ;  /* 0x0000000c0d0e7389 */ /* 0x00032400000c000b */
[----:B01234-:R-:W-:Y:S01]  /*20bc0*/  ENDCOLLECTIVE ;  /* 0x000000000000791b */ /* 0x01ffe20003800000 */
.L_x_2431:
[----:B------:R-:W-:Y:S05]  /*20bd0*/  BSYNC B0 ;  /* 0x0000000000007941 */ /* 0x000fea0003800000 */
.L_x_2430:
[----:B------:R-:W-:Y:S01]  /*20be0*/  IMAD.MOV.U32 R7, RZ, RZ, R14 ;  /* 0x000000ffff077224 */ /* 0x000fe200078e000e */
[----:B------:R-:W-:Y:S06]  /*20bf0*/  BRA `(.L_x_2309) ;  /* 0xffffffd400bc7947 */ /* 0x000fec000383ffff */
.L_x_2314:
[----:B-1----:R1:W2:Y:S02]  /*20c00*/  SYNCS.PHASECHK.TRANS64.TRYWAIT P0, [R0+URZ+0x22820], R3 ;  /* 0x02282003000075a7 */ /* 0x0022a4000800017f */
[----:B--2---:R-:W-:Y:S05]  /*20c10*/  @!P0 NANOSLEEP.SYNCS 0x989680 ;  /* 0x009896800000895d */ /* 0x004fea0003900000 */
[----:B------:R-:W2:Y:S02]  /*20c20*/  @!P0 SYNCS.PHASECHK.TRANS64 P0, [R0+URZ+0x22820], R3 ;  /* 0x02282003000085a7 */ /* 0x000ea4000800007f */
[----:B--2---:R-:W-:Y:S05]  /*20c30*/  @!P0 BRA `(.L_x_2314) ;  /* 0xfffffffc00f08947 */ /* 0x004fea000383ffff */
[----:B------:R-:W-:Y:S05]  /*20c40*/  BRA `(.L_x_2432) ;  /* 0xffffffdc00307947 */ /* 0x000fea000383ffff */
.L_x_2315:
        /* <DEDUP_REMOVED lines=11> */
.L_x_2434:
[----:B------:R-:W-:Y:S05]  /*20d00*/  BSYNC B0 ;  /* 0x0000000000007941 */ /* 0x000fea0003800000 */
.L_x_2433:
[----:B------:R-:W-:Y:S05]  /*20d10*/  BRA `(.L_x_2435) ;  /* 0xffffffdc00187947 */ /* 0x000fea000383ffff */
.L_x_2316:
[----:B------:R-:W-:Y:S01]  /*20d20*/  BSSY B0, `(.L_x_2436) ;  /* 0x0000006000007945 */ /* 0x000fe20003800000 */
[----:B------:R-:W-:-:S07]  /*20d30*/  IMAD.MOV.U32 R15, RZ, RZ, -0x1 ;  /* 0xffffffffff0f7424 */ /* 0x000fce00078e00ff */
[----:B012---:R-:W-:Y:S05]  /*20d40*/  WARPSYNC.COLLECTIVE R15, `(.L_x_2437) ;  /* 0x000000000f0c7348 */ /* 0x007fea0003c00000 */
[----:B------:R-:W-:Y:S02]  /*20d50*/  ELECT P6, UR62, PT ;  /* 0x00000000003e782f */ /* 0x000fe400038c0000 */
[----:B------:R-:W-:Y:S01]  /*20d60*/  MOV R14, UR62 ;  /* 0x0000003e000e7c02 */ /* 0x000fe20008000f00 */
[----:B012---:R-:W-:Y:S10]  /*20d70*/  ENDCOLLECTIVE ;  /* 0x000000000000791b */ /* 0x007ff40003800000 */
.L_x_2437:
[----:B------:R-:W-:Y:S05]  /*20d80*/  BSYNC B0 ;  /* 0x0000000000007941 */ /* 0x000fea0003800000 */
.L_x_2436:
[----:B------:R-:W-:Y:S05]  /*20d90*/  BRA `(.L_x_2438) ;  /* 0xffffffdc000c7947 */ /* 0x000fea000383ffff */
.L_x_2318:
[----:B-1----:R1:W2:Y:S02]  /*20da0*/  SYNCS.PHASECHK.TRANS64.TRYWAIT P0, [R6+URZ], R5 ;  /* 0x00000005060075a7 */ /* 0x0022a4000800017f */
[----:B--2---:R-:W-:Y:S05]  /*20db0*/  @!P0 NANOSLEEP.SYNCS 0x989680 ;  /* 0x009896800000895d */ /* 0x004fea0003900000 */
[----:B------:R-:W2:Y:S02]  /*20dc0*/  @!P0 SYNCS.PHASECHK.TRANS64 P0, [R6+URZ], R5 ;  /* 0x00000005060085a7 */ /* 0x000ea4000800007f */
[----:B--2---:R-:W-:Y:S05]  /*20dd0*/  @!P0 BRA `(.L_x_2318) ;  /* 0xfffffffc00f08947 */ /* 0x004fea000383ffff */
[----:B------:R-:W-:Y:S05]  /*20de0*/  BRA `(.L_x_2439) ;  /* 0xffffffdc00487947 */ /* 0x000fea000383ffff */
.L_x_2319:
[----:B--2---:R2:W3:Y:S02]  /*20df0*/  SYNCS.PHASECHK.TRANS64.TRYWAIT P0, [R7+URZ], R2 ;  /* 0x00000002070075a7 */ /* 0x0044e4000800017f */
[----:B---3--:R-:W-:Y:S05]  /*20e00*/  @!P0 NANOSLEEP.SYNCS 0x989680 ;  /* 0x009896800000895d */ /* 0x008fea0003900000 */
[----:B------:R-:W3:Y:S02]  /*20e10*/  @!P0 SYNCS.PHASECHK.TRANS64 P0, [R7+URZ], R2 ;  /* 0x00000002070085a7 */ /* 0x000ee4000800007f */
[----:B---3--:R-:W-:Y:S05]  /*20e20*/  @!P0 BRA `(.L_x_2319) ;  /* 0xfffffffc00f08947 */ /* 0x008fea000383ffff */
[----:B------:R-:W-:Y:S05]  /*20e30*/  BRA `(.L_x_2440) ;  /* 0xffffffdc003c7947 */ /* 0x000fea000383ffff */
.L_x_2321:
[----:B---3--:R3:W4:Y:S02]  /*20e40*/  SYNCS.PHASECHK.TRANS64.TRYWAIT P0, [R4+URZ], R5 ;  /* 0x00000005040075a7 */ /* 0x008724000800017f */
[----:B----4-:R-:W-:Y:S05]  /*20e50*/  @!P0 NANOSLEEP.SYNCS 0x989680 ;  /* 0x009896800000895d */ /* 0x010fea0003900000 */
[----:B------:R-:W4:Y:S02]  /*20e60*/  @!P0 SYNCS.PHASECHK.TRANS64 P0, [R4+URZ], R5 ;  /* 0x00000005040085a7 */ /* 0x000f24000800007f */
[----:B----4-:R-:W-:Y:S05]  /*20e70*/  @!P0 BRA `(.L_x_2321) ;  /* 0xfffffffc00f08947 */ /* 0x010fea000383ffff */
[----:B------:R-:W-:Y:S05]  /*20e80*/  BRA `(.L_x_2441) ;  /* 0xffffffdc00447947 */ /* 0x000fea000383ffff */
.L_x_2442:
        /* <DEDUP_REMOVED lines=15> */
.L_x_4724:


//--------------------- .text._ZN7cutlass13device_kernelIN5flash11enable_sm90INS1_16FlashAttnFwdSm90INS1_25CollectiveMainloopFwdSm90ILi2EN4cute5tupleIJNS5_1CILi1EEES8_S8_EEENS6_IJNS7_ILi128EEENS7_ILi96EEENS7_ILi64EEEEEELi256ENS_6half_tEfNS_4arch4Sm90ELb0ELb1ELb1ELb1ELb0ELb0ELb1ELb1ELb0ELb0ELb0ELb0EEENS1_21CollectiveEpilogueFwdINS6_IJSA_NS7_ILi256EEESB_EEES9_SE_SG_Li256ELb1ELb0ELb0ELb0EEENS1_36VarlenDynamicPersistentTileSchedulerILi128ELi96ELi256ELi32ELb0ELb0ELb1ELb1ELb0ELb1EEEEEEEEEvNT_6ParamsE --------------------------
	.section	.text._ZN7cutlass13device_kernelIN5flash11enable_sm90INS1_16FlashAttnFwdSm90INS1_25CollectiveMainloopFwdSm90ILi2EN4cute5tupleIJNS5_1CILi1EEES8_S8_EEENS6_IJNS7_ILi128EEENS7_ILi96EEENS7_ILi64EEEEEELi256ENS_6half_tEfNS_4arch4Sm90ELb0ELb1ELb1ELb1ELb0ELb0ELb1ELb1ELb0ELb0ELb0ELb0EEENS1_21CollectiveEpilogueFwdINS6_IJSA_NS7_ILi256EEESB_EEES9_SE_SG_Li256ELb1ELb0ELb0ELb0EEENS1_36VarlenDynamicPersistentTileSchedulerILi128ELi96ELi256ELi32ELb0ELb0ELb1ELb1ELb0ELb1EEEEEEEEEvNT_6ParamsE,"ax",@progbits
	.align	128
.text._ZN7cutlass13device_kernelIN5flash11enable_sm90INS1_16FlashAttnFwdSm90INS1_25CollectiveMainloopFwdSm90ILi2EN4cute5tupleIJNS5_1CILi1EEES8_S8_EEENS6_IJNS7_ILi128EEENS7_ILi96EEENS7_ILi64EEEEEELi256ENS_6half_tEfNS_4arch4Sm90ELb0ELb1ELb1ELb1ELb0ELb0ELb1ELb1ELb0ELb0ELb0ELb0EEENS1_21CollectiveEpilogueFwdINS6_IJSA_NS7_ILi256EEESB_EEES9_SE_SG_Li256ELb1ELb0ELb0ELb0EEENS1_36VarlenDynamicPersistentTileSchedulerILi128ELi96ELi256ELi32ELb0ELb0ELb1ELb1ELb0ELb1EEEEEEEEEvNT_6ParamsE:
        .type           _ZN7cutlass13device_kernelIN5flash11enable_sm90INS1_16FlashAttnFwdSm90INS1_25CollectiveMainloopFwdSm90ILi2EN4cute5tupleIJNS5_1CILi1EEES8_S8_EEENS6_IJNS7_ILi128EEENS7_ILi96EEENS7_ILi64EEEEEELi256ENS_6half_tEfNS_4arch4Sm90ELb0ELb1ELb1ELb1ELb0ELb0ELb1ELb1ELb0ELb0ELb0ELb0EEENS1_21CollectiveEpilogueFwdINS6_IJSA_NS7_ILi256EEESB_EEES9_SE_SG_Li256ELb1ELb0ELb0ELb0EEENS1_36VarlenDynamicPersistentTileSchedulerILi128ELi96ELi256ELi32ELb0ELb0ELb1ELb1ELb0ELb1EEEEEEEEEvNT_6ParamsE,@function
        .size           _ZN7cutlass13device_kernelIN5flash11enable_sm90INS1_16FlashAttnFwdSm90INS1_25CollectiveMainloopFwdSm90ILi2EN4cute5tupleIJNS5_1CILi1EEES8_S8_EEENS6_IJNS7_ILi128EEENS7_ILi96EEENS7_ILi64EEEEEELi256ENS_6half_tEfNS_4arch4Sm90ELb0ELb1ELb1ELb1ELb0ELb0ELb1ELb1ELb0ELb0ELb0ELb0EEENS1_21CollectiveEpilogueFwdINS6_IJSA_NS7_ILi256EEESB_EEES9_SE_SG_Li256ELb1ELb0ELb0ELb0EEENS1_36VarlenDynamicPersistentTileSchedulerILi128ELi96ELi256ELi32ELb0ELb0ELb1ELb1ELb0ELb1EEEEEEEEEvNT_6ParamsE,(.L_x_4725 - _ZN7cutlass13device_kernelIN5flash11enable_sm90INS1_16FlashAttnFwdSm90INS1_25CollectiveMainloopFwdSm90ILi2EN4cute5tupleIJNS5_1CILi1EEES8_S8_EEENS6_IJNS7_ILi128EEENS7_ILi96EEENS7_ILi64EEEEEELi256ENS_6half_tEfNS_4arch4Sm90ELb0ELb1ELb1ELb1ELb0ELb0ELb1ELb1ELb0ELb0ELb0ELb0EEENS1_21CollectiveEpilogueFwdINS6_IJSA_NS7_ILi256EEESB_EEES9_SE_SG_Li256ELb1ELb0ELb0ELb0EEENS1_36VarlenDynamicPersistentTileSchedulerILi128ELi96ELi256ELi32ELb0ELb0ELb1ELb1ELb0ELb1EEEEEEEEEvNT_6ParamsE)
        .other          _ZN7cutlass13device_kernelIN5flash11enable_sm90INS1_16FlashAttnFwdSm90INS1_25CollectiveMainloopFwdSm90ILi2EN4cute5tupleIJNS5_1CILi1EEES8_S8_EEENS6_IJNS7_ILi128EEENS7_ILi96EEENS7_ILi64EEEEEELi256ENS_6half_tEfNS_4arch4Sm90ELb0ELb1ELb1ELb1ELb0ELb0ELb1ELb1ELb0ELb0ELb0ELb0EEENS1_21CollectiveEpilogueFwdINS6_IJSA_NS7_ILi256EEESB_EEES9_SE_SG_Li256ELb1ELb0ELb0ELb0EEENS1_36VarlenDynamicPersistentTileSchedulerILi128ELi96ELi256ELi32ELb0ELb0ELb1ELb1ELb0ELb1EEEEEEEEEvNT_6ParamsE,@"STO_CUDA_ENTRY STV_DEFAULT"
_ZN7cutlass13device_kernelIN5flash11enable_sm90INS1_16FlashAttnFwdSm90INS1_25CollectiveMainloopFwdSm90ILi2EN4cute5tupleIJNS5_1CILi1EEES8_S8_EEENS6_IJNS7_ILi128EEENS7_ILi96EEENS7_ILi64EEEEEELi256ENS_6half_tEfNS_4arch4Sm90ELb0ELb1ELb1ELb1ELb0ELb0ELb1ELb1ELb0ELb0ELb0ELb0EEENS1_21CollectiveEpilogueFwdINS6_IJSA_NS7_ILi256EEESB_EEES9_SE_SG_Li256ELb1ELb0ELb0ELb0EEENS1_36VarlenDynamicPersistentTileSchedulerILi128ELi96ELi256ELi32ELb0ELb0ELb1ELb1ELb0ELb1EEEEEEEEEvNT_6ParamsE:
[----:B------:R-:W0:Y:S02]  /*0000*/  LDC R1, c[0x0][0x28] ;  /* 0x00000a00ff017b82 */ /* 0x000e240000000800 */
[----:B0-----:R-:W-:Y:S01]  /*0010*/  VIADD R1, R1, 0xfffffb70 ;  /* 0xfffffb7001017836 */ /* 0x001fe20000000000 */
[----:B------:R-:W0:Y:S01]  /*0020*/  S2R R3, SR_TID.X ;  /* 0x0000000000037919 */ /* 0x000e220000002100 */
[----:B------:R-:W-:Y:S01]  /*0030*/  ELECT P0, URZ, PT ;  /* 0x00000000003f782f */ /* 0x000fe20003800000 */
[----:B------:R-:W-:Y:S01]  /*0040*/  BSSY B0, `(.L_x_2443) ;  /* 0x0000018000007945 */ /* 0x000fe20003800000 */
[----:B------:R-:W-:Y:S02]  /*0050*/  ULDC UR4, c[0x0][0x20] ;  /* 0x0000080000047ab9 */ /* 0x000fe40000000800 */
[----:B------:R-:W-:Y:S01]  /*0060*/  IADD3 R16, P1, R1, UR4, RZ ;  /* 0x0000000401107c10 */ /* 0x000fe2000ff3e0ff */
[----:B------:R-:W-:-:S04]  /*0070*/  ULDC UR4, c[0x0][0x24] ;  /* 0x0000090000047ab9 */ /* 0x000fc80000000800 */
[----:B------:R-:W-:Y:S01]  /*0080*/  IMAD.X R17, RZ, RZ, UR4, P1 ;  /* 0x00000004ff117e24 */ /* 0x000fe200088e06ff */
        /* <DEDUP_REMOVED lines=19> */
.L_x_2444:
[----:B------:R-:W-:Y:S05]  /*01c0*/  BSYNC B0 ;  /* 0x0000000000007941 */ /* 0x000fea0003800000 */
.L_x_2443:
        /* <DEDUP_REMOVED lines=43> */
.L_x_2445:
        /* <DEDUP_REMOVED lines=22> */
.L_x_2446:
        /* <DEDUP_REMOVED lines=18> */
.L_x_2447:
        /* <DEDUP_REMOVED lines=22> */
.L_x_2448:
        /* <DEDUP_REMOVED lines=22> */
.L_x_2449:
[----:B------:R-:W-:Y:S01]  /*09c0*/  IADD3 R2, P0, R16, 0x70, RZ ;  /* 0x0000007010027810 */ /* 0x000fe20007f1e0ff */
[----:B------:R-:W-:Y:S01]  /*09d0*/  UMOV UR48, 0x1 ;  /* 0x0000000100307882 */ /* 0x000fe20000000000 */
[----:B------:R-:W-:Y:S01]  /*09e0*/  PLOP3.LUT P1, PT, PT, PT, UP0, 0x80, 0x0 ;  /* 0x000000000000781c */ /* 0x000fe20003f2f008 */
[----:B------:R-:W-:Y:S01]  /*09f0*/  NOP ;  /* 0x0000000000007918 */ /* 0x000fe20000000000 */
[----:B------:R-:W-:Y:S01]  /*0a00*/  USEL UR48, UR48, 0x2, !UP0 ;  /* 0x0000000230307887 */ /* 0x000fe2000c000000 */
[----:B------:R4:W-:Y:S01]  /*0a10*/  STL [R1+0x478], R2 ;  /* 0x0004780201007387 */ /* 0x0009e20000100800 */
[----:B------:R-:W-:Y:S01]  /*0a20*/  ULDC.64 UR54, c[0x0][0x208] ;  /* 0x0000820000367ab9 */ /* 0x000fe20000000a00 */
[----:B----4-:R-:W-:-:S05]  /*0a30*/  IMAD.X R2, RZ, RZ, R17, P0 ;  /* 0x000000ffff027224 */ /* 0x010fca00000e0611 */
[----:B------:R4:W-:Y:S01]  /*0a40*/  STL [R1+0x474], R2 ;  /* 0x0004740201007387 */ /* 0x0009e20000100800 */
[----:B0123--:R-:W-:Y:S06]  /*0a50*/  BAR.SYNC.DEFER_BLOCKING 0x0 ;  /* 0x0000000000007b1d */ /* 0x00ffec0000010000 */
[----:B------:R-:W-:Y:S05]  /*0a60*/  @!P1 BRA `(.L_x_2450) ;  /* 0x0000021c00849947 */ /* 0x000fea0003800000 */
.L_x_2451:
[----:B------:R-:W-:-:S08]  /*0a70*/  NOP ;  /* 0x0000000000007918 */ /* 0x000fd00000000000 */
[----:B------:R-:W0:Y:S02]  /*0a80*/  USETMAXREG.TRY_ALLOC.CTAPOOL UP0, 0xf0 ;  /* 0x000000f0000079c8 */ /* 0x000e240008000600 */
[----:B0-----:R-:W-:-:S13]  /*0a90*/  PLOP3.LUT P0, PT, PT, PT, UP0, 0x80, 0x0 ;  /* 0x000000000000781c */ /* 0x001fda0003f0f008 */
[----:B------:R-:W-:Y:S05]  /*0aa0*/  @!P0 BRA `(.L_x_2451) ;  /* 0xfffffffc00f08947 */ /* 0x000fea000383ffff */
[----:B------:R-:W-:Y:S01]  /*0ab0*/  ISETP.NE.AND P0, PT, R28, 0x1, PT ;  /* 0x000000011c00780c */ /* 0x000fe20003f05270 */
[----:B------:R-:W0:Y:S08]  /*0ac0*/  S2UR UR4, SR_CgaCtaId ;  /* 0x00000000000479c3 */ /* 0x000e300000008800 */
[----:B------:R-:W-:Y:S06]  /*0ad0*/  BAR.ARV 0x8, 0x120 ;  /* 0x0204800000007b1d */ /* 0x000fec0000002000 */
[----:B------:R-:W-:-:S02]  /*0ae0*/  UMOV UR44, 0x400 ;  /* 0x00000400002c7882 */ /* 0x000fc40000000000 */
[----:B------:R-:W-:Y:S08]  /*0af0*/  @!P0 BAR.ARV 0x9, 0x100 ;  /* 0x0244000000008b1d */ /* 0x000ff00000002000 */
[----:B------:R-:W-:Y:S01]  /*0b00*/  BAR.SYNC.DEFER_BLOCKING 0x5, 0x120 ;  /* 0x0144800000007b1d */ /* 0x000fe20000010000 */
[C---:B------:R-:W-:Y:S02]  /*0b10*/  IADD3 R200, P1, R16.reuse, 0x218, RZ ;  /* 0x0000021810c87810 */ /* 0x040fe40007f3e0ff */
[----:B------:R-:W-:Y:S01]  /*0b20*/  IADD3 R204, P2, R16, 0x224, RZ ;  /* 0x0000022410cc7810 */ /* 0x000fe20007f5e0ff */
[----:B0-----:R-:W-:-:S02]  /*0b30*/  ULEA UR44, UR4, UR44, 0x18 ;  /* 0x0000002c042c7291 */ /* 0x001fc4000f8ec03f */
[--C-:B------:R-:W-:Y:S01]  /*0b40*/  IMAD.X R201, RZ, RZ, R17.reuse, P1 ;  /* 0x000000ffffc97224 */ /* 0x100fe200008e0611 */
[----:B------:R-:W-:Y:S01]  /*0b50*/  ULDC UR4, c[0x0][0xd14] ;  /* 0x0003450000047ab9 */ /* 0x000fe20000000800 */
[----:B------:R-:W-:Y:S01]  /*0b60*/  STL.64 [R1+0x218], RZ ;  /* 0x000218ff01007387 */ /* 0x000fe20000100a00 */
[----:B------:R-:W-:-:S03]  /*0b70*/  IMAD.X R203, RZ, RZ, R17, P2 ;  /* 0x000000ffffcb7224 */ /* 0x000fc600010e0611 */
[----:B------:R-:W-:Y:S04]  /*0b80*/  STL [R1+0x220], RZ ;  /* 0x000220ff01007387 */ /* 0x000fe80000100800 */
[----:B------:R-:W-:Y:S04]  /*0b90*/  STL [R1+0x224], RZ ;  /* 0x000224ff01007387 */ /* 0x000fe80000100800 */
[----:B------:R-:W0:Y:S01]  /*0ba0*/  LDS.128 R8, [UR44+0x324d0] ;  /* 0x0324d02cff087984 */ /* 0x000e220008000c00 */
[----:B------:R-:W-:Y:S06]  /*0bb0*/  BAR.ARV 0x4, 0x120 ;  /* 0x0104800000007b1d */ /* 0x000fec0000002000 */
[----:B0-----:R-:W-:-:S13]  /*0bc0*/  ISETP.GE.AND P0, PT, R11, UR4, PT ;  /* 0x000000040b007c0c */ /* 0x001fda000bf06270 */
[----:B------:R-:W-:Y:S05]  /*0bd0*/  @P0 EXIT ;  /* 0x000000000000094d */ /* 0x000fea0003800000 */
[----:B------:R-:W0:Y:S01]  /*0be0*/  S2R R0, SR_TID.X ;  /* 0x0000000000007919 */ /* 0x000e220000002100 */
[----:B------:R-:W1:Y:S01]  /*0bf0*/  S2UR UR4, SR_SWINHI ;  /* 0x00000000000479c3 */ /* 0x000e620000002f00 */
[----:B------:R-:W-:Y:S01]  /*0c00*/  IMAD.MOV.U32 R193, RZ, RZ, 0x2 ;  /* 0x00000002ffc17424 */ /* 0x000fe200078e00ff */
[----:B------:R-:W-:Y:S01]  /*0c10*/  R2UR UR5, R9 ;  /* 0x00000000090572ca */ /* 0x000fe200000e0000 */
[----:B------:R-:W-:Y:S01]  /*0c20*/  VIADD R199, R28, 0x8 ;  /* 0x000000081cc77836 */ /* 0x000fe20000000000 */
[----:B------:R-:W-:Y:S02]  /*0c30*/  R2UR UR6, R11 ;  /* 0x000000000b0672ca */ /* 0x000fe400000e0000 */
[----:B------:R-:W-:Y:S02]  /*0c40*/  R2UR UR7, R10 ;  /* 0x000000000a0772ca */ /* 0x000fe400000e0000 */
[----:B------:R-:W-:Y:S01]  /*0c50*/  IADD3 R198, -R28, 0xb, RZ ;  /* 0x0000000b1cc67810 */ /* 0x000fe20007ffe1ff */
[----:B------:R-:W-:Y:S01]  /*0c60*/  UMOV UR36, UR44 ;  /* 0x0000002c00247c82 */ /* 0x000fe20008000000 */
[----:B-1----:R-:W-:Y:S01]  /*0c70*/  UMOV UR37, UR4 ;  /* 0x0000000400257c82 */ /* 0x002fe20008000000 */
[----:B0-----:R-:W-:-:S05]  /*0c80*/  VIADD R196, R0, 0xffffff80 ;  /* 0xffffff8000c47836 */ /* 0x001fca0000000000 */
[----:B------:R-:W-:-:S04]  /*0c90*/  SHF.R.S32.HI R29, RZ, 0x1f, R196 ;  /* 0x0000001fff1d7819 */ /* 0x000fc800000114c4 */
[CC--:B----4-:R-:W-:Y:S02]  /*0ca0*/  LEA.HI R2, R29.reuse, R196.reuse, RZ, 0x4 ;  /* 0x000000c41d027211 */ /* 0x0d0fe400078f20ff */
[CC--:B------:R-:W-:Y:S02]  /*0cb0*/  LEA.HI R3, R29.reuse, R196.reuse, RZ, 0x5 ;  /* 0x000000c41d037211 */ /* 0x0c0fe400078f28ff */
[----:B------:R-:W-:Y:S02]  /*0cc0*/  LEA.HI R0, R29, R196, RZ, 0x7 ;  /* 0x000000c41d007211 */ /* 0x000fe400078f38ff */
[----:B------:R-:W-:Y:S01]  /*0cd0*/  SHF.R.S32.HI R7, RZ, 0x4, R2 ;  /* 0x00000004ff077819 */ /* 0x000fe20000011402 */
[----:B------:R-:W-:Y:S01]  /*0ce0*/  IMAD.SHL.U32 R4, R3, 0x20, RZ ;  /* 0x0000002003047824 */ /* 0x000fe200078e00ff */
[----:B------:R-:W-:Y:S02]  /*0cf0*/  LOP3.LUT R3, R0, 0xffffff80, RZ, 0xc0, !PT ;  /* 0xffffff8000037812 */ /* 0x000fe400078ec0ff */
[----:B------:R-:W-:-:S02]  /*0d00*/  LOP3.LUT R5, R2, 0x3fffff0, RZ, 0xc0, !PT ;  /* 0x03fffff002057812 */ /* 0x000fc400078ec0ff */
[----:B------:R-:W-:Y:S01]  /*0d10*/  LEA.HI R2, R2, R7, RZ, 0x1 ;  /* 0x0000000702027211 */ /* 0x000fe200078f08ff */
[----:B------:R-:W-:Y:S01]  /*0d20*/  IMAD.IADD R202, R196, 0x1, -R3 ;  /* 0x00000001c4ca7824 */ /* 0x000fe200078e0a03 */
[----:B------:R-:W-:Y:S01]  /*0d30*/  LOP3.LUT R4, R4, 0xfffffc00, RZ, 0xc0, !PT ;  /* 0xfffffc0004047812 */ /* 0x000fe200078ec0ff */
[----:B------:R-:W-:Y:S01]  /*0d40*/  IMAD.IADD R5, R196, 0x1, -R5 ;  /* 0x00000001c4057824 */ /* 0x000fe200078e0a05 */
[----:B------:R-:W-:Y:S02]  /*0d50*/  LOP3.LUT R2, R2, 0x1ffffffe, RZ, 0xc0, !PT ;  /* 0x1ffffffe02027812 */ /* 0x000fe400078ec0ff */
[----:B------:R-:W-:Y:S01]  /*0d60*/  SHF.R.S32.HI R3, RZ, 0x1f, R202 ;  /* 0x0000001fff037819 */ /* 0x000fe200000114ca */
[----:B------:R-:W-:Y:S01]  /*0d70*/  IMAD R5, R5, 0x40, R4 ;  /* 0x0000004005057824 */ /* 0x000fe200078e0204 */
[----:B------:R-:W-:Y:S01]  /*0d80*/  SHF.R.S32.HI R207, RZ, 0x7, R0 ;  /* 0x00000007ffcf7819 */ /* 0x000fe20000011400 */
[----:B------:R-:W-:Y:S01]  /*0d90*/  IMAD.IADD R2, R7, 0x1, -R2 ;  /* 0x0000000107027824 */ /* 0x000fe200078e0a02 */
[----:B------:R-:W-:-:S02]  /*0da0*/  LEA.HI R30, R3, R202, RZ, 0x2 ;  /* 0x000000ca031e7211 */ /* 0x000fc400078f10ff */
[----:B------:R-:W-:Y:S01]  /*0db0*/  LEA.HI R3, R3, R202, RZ, 0x5 ;  /* 0x000000ca03037211 */ /* 0x000fe200078f28ff */
[----:B------:R-:W-:Y:S01]  /*0dc0*/  IMAD R192, R2, 0x8, R5 ;  /* 0x0000000802c07824 */ /* 0x000fe200078e0205 */
[--C-:B------:R-:W-:Y:S02]  /*0dd0*/  SHF.R.S32.HI R2, RZ, 0x2, R30.reuse ;  /* 0x00000002ff027819 */ /* 0x100fe4000001141e */
[----:B------:R-:W-:Y:S01]  /*0de0*/  SHF.R.S32.HI R5, RZ, 0x1f, R30 ;  /* 0x0000001fff057819 */ /* 0x000fe2000001141e */
[----:B------:R-:W-:Y:S01]  /*0df0*/  IMAD.WIDE R192, R192, R193, UR36 ;  /* 0x00000024c0c07e25 */ /* 0x000fe2000f8e02c1 */
[----:B------:R-:W-:Y:S02]  /*0e00*/  SHF.R.S32.HI R3, RZ, 0x5, R3 ;  /* 0x00000005ff037819 */ /* 0x000fe40000011403 */
[----:B------:R-:W-:Y:S02]  /*0e10*/  LEA.HI R5, R5, R2, RZ, 0x3 ;  /* 0x0000000205057211 */ /* 0x000fe400078f18ff */
[----:B------:R-:W-:-:S02]  /*0e20*/  IADD3 R7, P4, R192, 0x20, RZ ;  /* 0x00000020c0077810 */ /* 0x000fc40007f9e0ff */
[----:B------:R-:W-:Y:S02]  /*0e30*/  LOP3.LUT R5, R5, 0xfffffff8, RZ, 0xc0, !PT ;  /* 0xfffffff805057812 */ /* 0x000fe400078ec0ff */
[----:B------:R-:W-:Y:S02]  /*0e40*/  LOP3.LUT R4, R7, 0x380, RZ, 0xc0, !PT ;  /* 0x0000038007047812 */ /* 0x000fe400078ec0ff */
[----:B------:R-:W-:Y:S01]  /*0e50*/  IADD3 R9, P0, R192, 0x4000, RZ ;  /* 0x00004000c0097810 */ /* 0x000fe20007f1e0ff */
[----:B------:R-:W-:Y:S01]  /*0e60*/  IMAD.IADD R2, R2, 0x1, -R5 ;  /* 0x0000000102027824 */ /* 0x000fe200078e0a05 */
[----:B------:R-:W-:Y:S02]  /*0e70*/  SHF.R.U64 R4, R4, 0x3, RZ ;  /* 0x0000000304047819 */ /* 0x000fe400000012ff */
[----:B------:R-:W-:Y:S01]  /*0e80*/  LOP3.LUT R8, R9, 0x380, RZ, 0xc0, !PT ;  /* 0x0000038009087812 */ /* 0x000fe200078ec0ff */
[----:B------:R-:W-:Y:S01]  /*0e90*/  IMAD R31, R3, 0x10, R2 ;  /* 0x00000010031f7824 */ /* 0x000fe200078e0202 */
[----:B------:R-:W-:Y:S01]  /*0ea0*/  LOP3.LUT R2, R4, R7, RZ, 0x3c, !PT ;  /* 0x0000000704027212 */ /* 0x000fe200078e3cff */
[----:B------:R-:W-:Y:S01]  /*0eb0*/  IMAD.X R3, RZ, RZ, R193, P4 ;  /* 0x000000ffff037224 */ /* 0x000fe200020e06c1 */
[----:B------:R-:W-:-:S02]  /*0ec0*/  IADD3 R225, P1, R192, 0x4020, RZ ;  /* 0x00004020c0e17810 */ /* 0x000fc40007f3e0ff */
[C---:B------:R-:W-:Y:S02]  /*0ed0*/  IADD3 R5, P5, R192.reuse, 0x40, RZ ;  /* 0x00000040c0057810 */ /* 0x040fe40007fbe0ff */
[C---:B------:R-:W-:Y:S02]  /*0ee0*/  IADD3 R7, P6, R192.reuse, 0x60, RZ ;  /* 0x00000060c0077810 */ /* 0x040fe40007fde0ff */
[----:B------:R-:W-:Y:S02]  /*0ef0*/  IADD3 R11, P2, R192, 0x4040, RZ ;  /* 0x00004040c00b7810 */ /* 0x000fe40007f5e0ff */
[----:B------:R-:W-:Y:S02]  /*0f00*/  SHF.R.U64 R8, R8, 0x3, RZ ;  /* 0x0000000308087819 */ /* 0x000fe400000012ff */
[----:B------:R-:W-:Y:S02]  /*0f10*/  LOP3.LUT R224, R225, 0x380, RZ, 0xc0, !PT ;  /* 0x00000380e1e07812 */ /* 0x000fe400078ec0ff */
[----:B------:R-:W-:-:S02]  /*0f20*/  LOP3.LUT R4, R5, 0x380, RZ, 0xc0, !PT ;  /* 0x0000038005047812 */ /* 0x000fc400078ec0ff */
[----:B------:R-:W-:Y:S02]  /*0f30*/  LOP3.LUT R6, R7, 0x380, RZ, 0xc0, !PT ;  /* 0x0000038007067812 */ /* 0x000fe400078ec0ff */
[----:B------:R-:W-:Y:S02]  /*0f40*/  LOP3.LUT R10, R11, 0x380, RZ, 0xc0, !PT ;  /* 0x000003800b0a7812 */ /* 0x000fe400078ec0ff */
[----:B------:R-:W-:Y:S01]  /*0f50*/  LOP3.LUT R8, R8, R9, RZ, 0x3c, !PT ;  /* 0x0000000908087212 */ /* 0x000fe200078e3cff */
[----:B------:R-:W-:Y:S01]  /*0f60*/  IMAD.X R9, RZ, RZ, R193, P0 ;  /* 0x000000ffff097224 */ /* 0x000fe200000e06c1 */
[----:B------:R-:W-:Y:S02]  /*0f70*/  SHF.R.U64 R224, R224, 0x3, RZ ;  /* 0x00000003e0e07819 */ /* 0x000fe400000012ff */
[----:B------:R-:W-:Y:S02]  /*0f80*/  SHF.R.U64 R4, R4, 0x3, RZ ;  /* 0x0000000304047819 */ /* 0x000fe400000012ff */
[----:B------:R-:W-:-:S02]  /*0f90*/  SHF.R.U64 R6, R6, 0x3, RZ ;  /* 0x0000000306067819 */ /* 0x000fc400000012ff */
[----:B------:R-:W-:Y:S02]  /*0fa0*/  SHF.R.U64 R10, R10, 0x3, RZ ;  /* 0x000000030a0a7819 */ /* 0x000fe400000012ff */
[----:B------:R-:W-:Y:S02]  /*0fb0*/  IADD3 R23, P0, R192, 0x8060, RZ ;  /* 0x00008060c0177810 */ /* 0x000fe40007f1e0ff */
        /* <DEDUP_REMOVED lines=8> */
[----:B------:R-:W-:-:S02]  /*1040*/  LOP3.LUT R22, R23, 0x380, RZ, 0xc0, !PT ;  /* 0x0000038017167812 */ /* 0x000fc400078ec0ff */
[C---:B------:R-:W-:Y:S02]  /*1050*/  IADD3 R25, P1, R192.reuse, 0xc000, RZ ;  /* 0x0000c000c0197810 */ /* 0x040fe40007f3e0ff */
[C---:B------:R-:W-:Y:S02]  /*1060*/  IADD3 R13, P3, R192.reuse, 0x4060, RZ ;  /* 0x00004060c00d7810 */ /* 0x040fe40007f7e0ff */
[C---:B------:R-:W-:Y:S02]  /*1070*/  IADD3 R15, P4, R192.reuse, 0x8000, RZ ;  /* 0x00008000c00f7810 */ /* 0x040fe40007f9e0ff */
[C---:B------:R-:W-:Y:S02]  /*1080*/  IADD3 R19, P5, R192.reuse, 0x8020, RZ ;  /* 0x00008020c0137810 */ /* 0x040fe40007fbe0ff */
[C---:B------:R-:W-:Y:S02]  /*1090*/  IADD3 R21, P6, R192.reuse, 0x8040, RZ ;  /* 0x00008040c0157810 */ /* 0x040fe40007fde0ff */
[----:B------:R-:W-:-:S02]  /*10a0*/  IADD3 R27, P2, R192, 0xc020, RZ ;  /* 0x0000c020c01b7810 */ /* 0x000fc40007f5e0ff */
[----:B------:R-:W-:Y:S02]  /*10b0*/  SHF.R.U64 R22, R22, 0x3, RZ ;  /* 0x0000000316167819 */ /* 0x000fe400000012ff */
[----:B------:R-:W-:Y:S02]  /*10c0*/  LOP3.LUT R24, R25, 0x380, RZ, 0xc0, !PT ;  /* 0x0000038019187812 */ /* 0x000fe400078ec0ff */
[----:B------:R-:W-:Y:S02]  /*10d0*/  LOP3.LUT R12, R13, 0x380, RZ, 0xc0, !PT ;  /* 0x000003800d0c7812 */ /* 0x000fe400078ec0ff */
[----:B------:R-:W-:Y:S02]  /*10e0*/  LOP3.LUT R14, R15, 0x380, RZ, 0xc0, !PT ;  /* 0x000003800f0e7812 */ /* 0x000fe400078ec0ff */
[----:B------:R-:W-:Y:S02]  /*10f0*/  LOP3.LUT R18, R19, 0x380, RZ, 0xc0, !PT ;  /* 0x0000038013127812 */ /* 0x000fe400078ec0ff */
[----:B------:R-:W-:-:S02]  /*1100*/  LOP3.LUT R20, R21, 0x380, RZ, 0xc0, !PT ;  /* 0x0000038015147812 */ /* 0x000fc400078ec0ff */
[----:B------:R-:W-:Y:S02]  /*1110*/  LOP3.LUT R26, R27, 0x380, RZ, 0xc0, !PT ;  /* 0x000003801b1a7812 */ /* 0x000fe400078ec0ff */
[----:B------:R-:W-:Y:S02]  /*1120*/  LEA.HI R0, R0, R207, RZ, 0x1 ;  /* 0x000000cf00007211 */ /* 0x000fe400078f08ff */
[----:B------:R-:W-:Y:S02]  /*1130*/  LEA.HI R29, R29, R196, RZ, 0x3 ;  /* 0x000000c41d1d7211 */ /* 0x000fe400078f18ff */
[----:B------:R-:W-:Y:S01]  /*1140*/  LOP3.LUT R22, R22, R23, RZ, 0x3c, !PT ;  /* 0x0000001716167212 */ /* 0x000fe200078e3cff */
[----:B------:R-:W-:Y:S01]  /*1150*/  IMAD.X R23, RZ, RZ, R193, P0 ;  /* 0x000000ffff177224 */ /* 0x000fe200000e06c1 */
[----:B------:R-:W-:Y:S02]  /*1160*/  SHF.R.U64 R24, R24, 0x3, RZ ;  /* 0x0000000318187819 */ /* 0x000fe400000012ff */
[----:B------:R-:W-:-:S02]  /*1170*/  SHF.R.U64 R12, R12, 0x3, RZ ;  /* 0x000000030c0c7819 */ /* 0x000fc400000012ff */
[----:B------:R-:W-:Y:S02]  /*1180*/  SHF.R.U64 R14, R14, 0x3, RZ ;  /* 0x000000030e0e7819 */ /* 0x000fe400000012ff */
[----:B------:R-:W-:Y:S02]  /*1190*/  SHF.R.U64 R18, R18, 0x3, RZ ;  /* 0x0000000312127819 */ /* 0x000fe400000012ff */
[----:B------:R-:W-:Y:S02]  /*11a0*/  SHF.R.U64 R20, R20, 0x3, RZ ;  /* 0x0000000314147819 */ /* 0x000fe400000012ff */
[----:B------:R-:W-:Y:S02]  /*11b0*/  SHF.R.U64 R26, R26, 0x3, RZ ;  /* 0x000000031a1a7819 */ /* 0x000fe400000012ff */
[----:B------:R-:W-:Y:S02]  /*11c0*/  MOV R233, R2 ;  /* 0x0000000200e97202 */ /* 0x000fe40000000f00 */
[----:B------:R-:W-:-:S02]  /*11d0*/  MOV R232, R4 ;  /* 0x0000000400e87202 */ /* 0x000fc40000000f00 */
[----:B------:R-:W-:Y:S02]  /*11e0*/  LOP3.LUT R0, R0, 0x3fffffe, RZ, 0xc0, !PT ;  /* 0x03fffffe00007812 */ /* 0x000fe400078ec0ff */
        /* <DEDUP_REMOVED lines=15> */
[----:B------:R-:W-:Y:S01]  /*12e0*/  MOV R210, R22 ;  /* 0x0000001600d27202 */ /* 0x000fe20000000f00 */
[----:B------:R-:W-:Y:S01]  /*12f0*/  IMAD.IADD R5, R196, 0x1, -R5 ;  /* 0x00000001c4057824 */ /* 0x000fe200078e0a05 */
[----:B------:R-:W-:Y:S01]  /*1300*/  IADD3 R22, P0, R16, 0x13c, RZ ;  /* 0x0000013c10167810 */ /* 0x000fe20007f1e0ff */
[----:B------:R-:W-:Y:S01]  /*1310*/  IMAD.IADD R3, R202, 0x1, -R3 ;  /* 0x00000001ca037824 */ /* 0x000fe200078e0a03 */
[----:B------:R-:W-:Y:S01]  /*1320*/  IADD3 R206, P1, R16, 0x230, RZ ;  /* 0x0000023010ce7810 */ /* 0x000fe20007f3e0ff */
        /* <DEDUP_REMOVED lines=9> */
[----:B------:R-:W-:-:S02]  /*13c0*/  MOV R222, R12 ;  /* 0x0000000c00de7202 */ /* 0x000fc40000000f00 */
[----:B------:R-:W-:Y:S02]  /*13d0*/  MOV R221, R14 ;  /* 0x0000000e00dd7202 */ /* 0x000fe40000000f00 */
[----:B------:R-:W-:Y:S02]  /*13e0*/  MOV R220, R18 ;  /* 0x0000001200dc7202 */ /* 0x000fe40000000f00 */
[----:B------:R-:W-:Y:S02]  /*13f0*/  MOV R211, R20 ;  /* 0x0000001400d37202 */ /* 0x000fe40000000f00 */
[----:B------:R-:W-:Y:S02]  /*1400*/  MOV R209, R24 ;  /* 0x0000001800d17202 */ /* 0x000fe40000000f00 */
[----:B------:R-:W-:Y:S02]  /*1410*/  MOV R208, R26 ;  /* 0x0000001a00d07202 */ /* 0x000fe40000000f00 */
[----:B------:R-:W-:-:S07]  /*1420*/  SHF.R.S32.HI R190, RZ, 0x3, R29 ;  /* 0x00000003ffbe7819 */ /* 0x000fce000001141d */
.L_x_2577:
[----:B------:R-:W-:Y:S01]  /*1430*/  ULDC.64 UR8, c[0x0][0xb20] ;  /* 0x0002c80000087ab9 */ /* 0x000fe20000000a00 */
[----:B------:R-:W-:Y:S01]  /*1440*/  ULDC UR4, c[0x0][0x404] ;  /* 0x0001010000047ab9 */ /* 0x000fe20000000800 */
[----:B------:R-:W-:-:S04]  /*1450*/  UISETP.NE.U32.AND UP0, UPT, UR8, URZ, UPT ;  /* 0x0000003f0800728c */ /* 0x000fc8000bf05070 */
[----:B------:R-:W-:-:S03]  /*1460*/  UISETP.NE.AND.EX UP0, UPT, UR9, URZ, UPT, UP0 ;  /* 0x0000003f0900728c */ /* 0x000fc6000bf05300 */
[----:B------:R-:W-:Y:S02]  /*1470*/  ULDC.64 UR8, c[0x0][0xb10] ;  /* 0x0002c40000087ab9 */ /* 0x000fe40000000a00 */
[----:B------:R-:W-:Y:S01]  /*1480*/  UISETP.NE.U32.AND UP1, UPT, UR8, URZ, UPT ;  /* 0x0000003f0800728c */ /* 0x000fe2000bf25070 */
[----:B------:R-:W-:-:S03]  /*1490*/  PLOP3.LUT P0, PT, PT, PT, UP0, 0x80, 0x0 ;  /* 0x000000000000781c */ /* 0x000fc60003f0f008 */
[----:B------:R-:W-:-:S03]  /*14a0*/  UISETP.NE.AND.EX UP1, UPT, UR9, URZ, UPT, UP1 ;  /* 0x0000003f0900728c */ /* 0x000fc6000bf25310 */
[----:B------:R-:W-:Y:S02]  /*14b0*/  @UP0 ULDC.64 UR8, c[0x0][0xb20] ;  /* 0x0002c80000080ab9 */ /* 0x000fe40000000a00 */
[----:B------:R-:W-:Y:S01]  /*14c0*/  @UP0 UIMAD.WIDE UR8, UR6, 0x4, UR8 ;  /* 0x00000004060808a5 */ /* 0x000fe2000f8e0208 */
[----:B------:R-:W-:-:S05]  /*14d0*/  PLOP3.LUT P2, PT, PT, PT, UP1, 0x80, 0x0 ;  /* 0x000000000000781c */ /* 0x000fca0003f4f018 */
[----:B------:R-:W-:Y:S01]  /*14e0*/  @UP1 ULDC.64 UR10, c[0x0][0xb10] ;  /* 0x0002c400000a1ab9 */ /* 0x000fe20000000a00 */
[----:B------:R-:W-:Y:S02]  /*14f0*/  IMAD.U32 R2, RZ, RZ, UR8 ;  /* 0x00000008ff027e24 */ /* 0x000fe4000f8e00ff */
[----:B------:R-:W-:Y:S01]  /*1500*/  IMAD.U32 R3, RZ, RZ, UR9 ;  /* 0x00000009ff037e24 */ /* 0x000fe2000f8e00ff */
[----:B------:R-:W-:-:S04]  /*1510*/  @UP1 UIMAD.WIDE UR8, UR6, 0x4, UR10 ;  /* 0x00000004060818a5 */ /* 0x000fc8000f8e020a */
[----:B--2---:R-:W2:Y:S02]  /*1520*/  @P0 LDG.E R2, desc[UR54][R2.64] ;  /* 0x0000003602020981 */ /* 0x004ea4000c1e1900 */
[----:B01-345:R-:W-:Y:S02]  /*1530*/  IMAD.U32 R4, RZ, RZ, UR8 ;  /* 0x00000008ff047e24 */ /* 0x03bfe4000f8e00ff */
[----:B------:R-:W-:Y:S01]  /*1540*/  IMAD.U32 R5, RZ, RZ, UR9 ;  /* 0x00000009ff057e24 */ /* 0x000fe2000f8e00ff */
[----:B------:R-:W-:-:S04]  /*1550*/  ULDC.64 UR8, c[0x0][0x3f8] ;  /* 0x0000fe0000087ab9 */ /* 0x000fc80000000a00 */
[----:B------:R-:W3:Y:S01]  /*1560*/  @P2 LDG.E R4, desc[UR54][R4.64] ;  /* 0x0000003604042981 */ /* 0x000ee2000c1e1900 */
[----:B------:R-:W-:Y:S01]  /*1570*/  UISETP.NE.U32.AND UP0, UPT, UR8, URZ, UPT ;  /* 0x0000003f0800728c */ /* 0x000fe2000bf05070 */
[----:B------:R-:W-:Y:S01]  /*1580*/  UMOV UR42, URZ ;  /* 0x0000003f002a7c82 */ /* 0x000fe20008000000 */
[----:B------:R-:W-:Y:S02]  /*1590*/  ULDC UR38, c[0x0][0x288] ;  /* 0x0000a20000267ab9 */ /* 0x000fe40000000800 */
[----:B------:R-:W-:Y:S01]  /*15a0*/  UISETP.NE.AND.EX UP0, UPT, UR9, URZ, UPT, UP0 ;  /* 0x0000003f0900728c */ /* 0x000fe2000bf05300 */
[----:B------:R-:W-:Y:S02]  /*15b0*/  UMOV UR39, UR7 ;  /* 0x0000000700277c82 */ /* 0x000fe40008000000 */
[----:B------:R-:W-:Y:S01]  /*15c0*/  ULDC.64 UR8, c[0x0][0xb18] ;  /* 0x0002c60000087ab9 */ /* 0x000fe20000000a00 */
[----:B------:R-:W-:Y:S01]  /*15d0*/  USEL UR4, UR4, 0x1, UP0 ;  /* 0x0000000104047887 */ /* 0x000fe20008000000 */
[----:B------:R-:W-:Y:S01]  /*15e0*/  ISETP.NE.U32.AND P1, PT, RZ, UR8, PT ;  /* 0x00000008ff007c0c */ /* 0x000fe2000bf25070 */
[----:B------:R-:W-:-:S02]  /*15f0*/  ULDC UR8, c[0x0][0x2e0] ;  /* 0x0000b80000087ab9 */ /* 0x000fc40000000800 */
[----:B------:R-:W-:Y:S01]  /*1600*/  UIMAD UR4, UR4, UR8, URZ ;  /* 0x00000008040472a4 */ /* 0x000fe2000f8e023f */
[----:B------:R-:W-:Y:S02]  /*1610*/  ISETP.NE.AND.EX P1, PT, RZ, UR9, PT, P1 ;  /* 0x00000009ff007c0c */ /* 0x000fe4000bf25310 */
[----:B--2---:R-:W-:Y:S02]  /*1620*/  @P0 R2UR UR42, R2 ;  /* 0x00000000022a02ca */ /* 0x004fe400000e0000 */
        /* <DEDUP_REMOVED lines=15> */
.L_x_2452:
[----:B------:R-:W-:Y:S01]  /*1720*/  UMOV UR40, UR5 ;  /* 0x0000000500287c82 */ /* 0x000fe20008000000 */
[----:B------:R-:W-:Y:S01]  /*1730*/  UMOV UR41, UR6 ;  /* 0x0000000600297c82 */ /* 0x000fe20008000000 */
[----:B------:R-:W-:Y:S05]  /*1740*/  @!P1 BRA `(.L_x_2453) ;  /* 0x00000000001c9947 */ /* 0x000fea0003800000 */
[----:B------:R-:W-:Y:S02]  /*1750*/  ULDC.64 UR8, c[0x0][0xb18] ;  /* 0x0002c60000087ab9 */ /* 0x000fe40000000a00 */
[----:B------:R-:W-:-:S06]  /*1760*/  UIMAD.WIDE UR6, UR6, 0x4, UR8 ;  /* 0x00000004060678a5 */ /* 0x000fcc000f8e0208 */
[----:B------:R-:W-:Y:S02]  /*1770*/  IMAD.U32 R2, RZ, RZ, UR6 ;  /* 0x00000006ff027e24 */ /* 0x000fe4000f8e00ff */
[----:B------:R-:W-:-:S05]  /*1780*/  IMAD.U32 R3, RZ, RZ, UR7 ;  /* 0x00000007ff037e24 */ /* 0x000fca000f8e00ff */
[----:B------:R-:W2:Y:S02]  /*1790*/  LDG.E R2, desc[UR54][R2.64] ;  /* 0x0000003602027981 */ /* 0x000ea4000c1e1900 */
[----:B--2---:R-:W-:Y:S01]  /*17a0*/  R2UR UR4, R2 ;  /* 0x00000000020472ca */ /* 0x004fe200000e0000 */
[----:B------:R-:W-:-:S14]  /*17b0*/  BRA `(.L_x_2454) ;  /* 0x0000000000347947 */ /* 0x000fdc0003800000 */
.L_x_2453:
        /* <DEDUP_REMOVED lines=13> */
.L_x_2454:
[----:B------:R-:W0:Y:S01]  /*1890*/  S2R R0, SR_TID.X ;  /* 0x0000000000007919 */ /* 0x000e220000002100 */
[----:B------:R-:W-:Y:S01]  /*18a0*/  UIADD3 UR6, UP2, UR36, 0x32450, URZ ;  /* 0x0003245024067890 */ /* 0x000fe2000ff5e03f */
[----:B------:R-:W-:Y:S01]  /*18b0*/  IMAD.MOV.U32 R2, RZ, RZ, 0x3000 ;  /* 0x00003000ff027424 */ /* 0x000fe200078e00ff */
[----:B------:R-:W-:Y:S01]  /*18c0*/  UIADD3 UR12, UP3, UR36, 0x32460, URZ ;  /* 0x00032460240c7890 */ /* 0x000fe2000ff7e03f */
[----:B------:R-:W-:Y:S01]  /*18d0*/  IMAD.U32 R3, RZ, RZ, UR48 ;  /* 0x00000030ff037e24 */ /* 0x000fe2000f8e00ff */
[----:B------:R-:W-:Y:S01]  /*18e0*/  UIADD3 UR8, UP0, UR36, 0x32430, URZ ;  /* 0x0003243024087890 */ /* 0x000fe2000ff1e03f */
[----:B------:R-:W-:Y:S01]  /*18f0*/  IMAD.MOV.U32 R8, RZ, RZ, 0x1 ;  /* 0x00000001ff087424 */ /* 0x000fe200078e00ff */
[----:B------:R-:W-:Y:S01]  /*1900*/  UIADD3 UR10, UP1, UR36, 0x32440, URZ ;  /* 0x00032440240a7890 */ /* 0x000fe2000ff3e03f */
[----:B------:R-:W-:Y:S01]  /*1910*/  IMAD.MOV.U32 R9, RZ, RZ, RZ ;  /* 0x000000ffff097224 */ /* 0x000fe200078e00ff */
[----:B------:R-:W-:Y:S01]  /*1920*/  UIADD3.X UR7, URZ, UR37, URZ, UP2, !UPT ;  /* 0x000000253f077290 */ /* 0x000fe200097fe43f */
[----:B------:R-:W-:Y:S01]  /*1930*/  IMAD.MOV.U32 R5, RZ, RZ, 0x100 ;  /* 0x00000100ff057424 */ /* 0x000fe200078e00ff */
[----:B------:R-:W-:Y:S01]  /*1940*/  UIADD3.X UR13, URZ, UR37, URZ, UP3, !UPT ;  /* 0x000000253f0d7290 */ /* 0x000fe20009ffe43f */
[----:B------:R-:W-:Y:S01]  /*1950*/  IMAD.MOV.U32 R6, RZ, RZ, 0x1 ;  /* 0x00000001ff067424 */ /* 0x000fe200078e00ff */
[----:B------:R-:W-:Y:S01]  /*1960*/  UIADD3.X UR9, URZ, UR37, URZ, UP0, !UPT ;  /* 0x000000253f097290 */ /* 0x000fe200087fe43f */
[----:B------:R-:W-:Y:S01]  /*1970*/  IMAD.MOV.U32 R7, RZ, RZ, RZ ;  /* 0x000000ffff077224 */ /* 0x000fe200078e00ff */
[----:B------:R-:W-:Y:S01]  /*1980*/  UIADD3.X UR11, URZ, UR37, URZ, UP1, !UPT ;  /* 0x000000253f0b7290 */ /* 0x000fe20008ffe43f */
[----:B------:R-:W-:Y:S01]  /*1990*/  IMAD.U32 R10, RZ, RZ, UR6 ;  /* 0x00000006ff0a7e24 */ /* 0x000fe2000f8e00ff */
[----:B------:R-:W-:Y:S01]  /*19a0*/  STL.64 [R1+0x18], R2 ;  /* 0x0000180201007387 */ /* 0x000fe20000100a00 */
[----:B------:R-:W-:Y:S01]  /*19b0*/  IMAD.U32 R18, RZ, RZ, UR12 ;  /* 0x0000000cff127e24 */ /* 0x000fe2000f8e00ff */
[----:B------:R-:W-:Y:S01]  /*19c0*/  UIADD3 UR42, -UR42, UR4, URZ ;  /* 0x000000042a2a7290 */ /* 0x000fe2000fffe13f */
[----:B------:R-:W-:Y:S01]  /*19d0*/  IMAD.U32 R11, RZ, RZ, UR7 ;  /* 0x00000007ff0b7e24 */ /* 0x000fe2000f8e00ff */
[----:B------:R1:W-:Y:S01]  /*19e0*/  STL.64 [R1+0x60], R8 ;  /* 0x0000600801007387 */ /* 0x0003e20000100a00 */
[----:B------:R-:W-:Y:S01]  /*19f0*/  IMAD.U32 R19, RZ, RZ, UR13 ;  /* 0x0000000dff137e24 */ /* 0x000fe2000f8e00ff */
[----:B------:R-:W-:Y:S01]  /*1a00*/  ULDC.64 UR6, c[0x0][0xad8] ;  /* 0x0002b60000067ab9 */ /* 0x000fe20000000a00 */
[----:B------:R-:W-:Y:S01]  /*1a10*/  IMAD.U32 R20, RZ, RZ, UR5 ;  /* 0x00000005ff147e24 */ /* 0x000fe2000f8e00ff */
[----:B------:R-:W-:Y:S01]  /*1a20*/  UISETP.GE.AND UP0, UPT, UR7, 0x1, UPT ;  /* 0x000000010700788c */ /* 0x000fe2000bf06270 */
[----:B------:R-:W-:Y:S01]  /*1a30*/  IMAD.MOV.U32 R12, RZ, RZ, 0xc000 ;  /* 0x0000c000ff0c7424 */ /* 0x000fe200078e00ff */
[----:B------:R-:W-:Y:S01]  /*1a40*/  STL.128 [R1+0x440], RZ ;  /* 0x000440ff01007387 */ /* 0x000fe20000100c00 */
[----:B------:R-:W-:Y:S01]  /*1a50*/  IMAD.U32 R13, RZ, RZ, UR48 ;  /* 0x00000030ff0d7e24 */ /* 0x000fe2000f8e00ff */
[----:B------:R-:W-:Y:S01]  /*1a60*/  ULEA UR4, UR5, 0x80, 0x7 ;  /* 0x0000008005047891 */ /* 0x000fe2000f8e383f */
[----:B------:R-:W-:Y:S01]  /*1a70*/  IMAD.MOV.U32 R15, RZ, RZ, 0x100 ;  /* 0x00000100ff0f7424 */ /* 0x000fe200078e00ff */
[----:B------:R-:W-:Y:S01]  /*1a80*/  STL [R1+0x70], R20 ;  /* 0x0000701401007387 */ /* 0x000fe20000100800 */
[----:B0-----:R-:W-:Y:S01]  /*1a90*/  LOP3.LUT R0, R0, 0x7f, RZ, 0xc0, !PT ;  /* 0x0000007f00007812 */ /* 0x001fe200078ec0ff */
[----:B-1----:R-:W-:Y:S01]  /*1aa0*/  IMAD.U32 R8, RZ, RZ, UR8 ;  /* 0x00000008ff087e24 */ /* 0x002fe2000f8e00ff */
[----:B------:R-:W-:Y:S01]  /*1ab0*/  PLOP3.LUT P2, PT, PT, PT, UP0, 0x80, 0x0 ;  /* 0x000000000000781c */ /* 0x000fe20003f4f008 */
[----:B------:R-:W-:Y:S01]  /*1ac0*/  IMAD.U32 R2, RZ, RZ, UR10 ;  /* 0x0000000aff027e24 */ /* 0x000fe2000f8e00ff */
[----:B------:R-:W-:Y:S01]  /*1ad0*/  ISETP.NE.AND P0, PT, R0, RZ, PT ;  /* 0x000000ff0000720c */ /* 0x000fe20003f05270 */
[----:B------:R-:W-:Y:S01]  /*1ae0*/  IMAD.U32 R9, RZ, RZ, UR9 ;  /* 0x00000009ff097e24 */ /* 0x000fe2000f8e00ff */
[----:B------:R-:W0:Y:S01]  /*1af0*/  LDC R0, c[0x0][0xa80] ;  /* 0x0002a000ff007b82 */ /* 0x000e220000000800 */
[----:B------:R-:W-:Y:S01]  /*1b00*/  IMAD.U32 R3, RZ, RZ, UR11 ;  /* 0x0000000bff037e24 */ /* 0x000fe2000f8e00ff */
[----:B------:R-:W-:Y:S01]  /*1b10*/  SEL R4, RZ, 0x1, P0 ;  /* 0x00000001ff047807 */ /* 0x000fe20000000000 */
[----:B------:R-:W-:Y:S01]  /*1b20*/  STL.128 [R1+0x450], RZ ;  /* 0x000450ff01007387 */ /* 0x000fe20000100c00 */
[----:B------:R-:W-:Y:S01]  /*1b30*/  UIADD3 UR8, UR42, UR4, -UR38 ;  /* 0x000000042a087290 */ /* 0x000fe2000fffe826 */
[----:B------:R-:W-:-:S02]  /*1b40*/  IADD3 R34, P0, R16, 0x440, RZ ;  /* 0x0000044010227810 */ /* 0x000fc40007f1e0ff */
[----:B------:R-:W-:Y:S01]  /*1b50*/  IMAD.MOV.U32 R14, RZ, RZ, R4 ;  /* 0x000000ffff0e7224 */ /* 0x000fe200078e0004 */
[----:B------:R1:W-:Y:S01]  /*1b60*/  STL.128 [R1+0x20], R4 ;  /* 0x0000200401007387 */ /* 0x0003e20000100c00 */
[----:B------:R-:W-:Y:S01]  /*1b70*/  IADD3 R32, P1, R16, 0x38, RZ ;  /* 0x0000003810207810 */ /* 0x000fe20007f3e0ff */
[----:B------:R-:W-:Y:S01]  /*1b80*/  UIADD3 UR6, UR8, UR6, URZ ;  /* 0x0000000608067290 */ /* 0x000fe2000fffe03f */
[--C-:B------:R-:W-:Y:S01]  /*1b90*/  IMAD.X R35, RZ, RZ, R17.reuse, P0 ;  /* 0x000000ffff237224 */ /* 0x100fe200000e0611 */
[----:B------:R2:W-:Y:S02]  /*1ba0*/  STL.128 [R1+0x50], R12 ;  /* 0x0000500c01007387 */ /* 0x0005e40000100c00 */
[----:B------:R-:W-:Y:S02]  /*1bb0*/  IMAD.X R33, RZ, RZ, R17, P1 ;  /* 0x000000ffff217224 */ /* 0x000fe400008e0611 */
[----:B------:R2:W-:Y:S04]  /*1bc0*/  STL.64 [R1+0x8], R8 ;  /* 0x0000080801007387 */ /* 0x0005e80000100a00 */
[----:B------:R2:W-:Y:S01]  /*1bd0*/  STL.64 [R1+0x10], R2 ;  /* 0x0000100201007387 */ /* 0x0005e20000100a00 */
[----:B-1----:R-:W-:-:S03]  /*1be0*/  IMAD.MOV.U32 R4, RZ, RZ, R10 ;  /* 0x000000ffff047224 */ /* 0x002fc600078e000a */
[----:B------:R2:W-:Y:S01]  /*1bf0*/  STL.64 [R1+0x30], R2 ;  /* 0x0000300201007387 */ /* 0x0005e20000100a00 */
[----:B------:R-:W-:Y:S02]  /*1c00*/  IMAD.MOV.U32 R5, RZ, RZ, R11 ;  /* 0x000000ffff057224 */ /* 0x000fe400078e000b */
[----:B------:R-:W-:Y:S01]  /*1c10*/  IMAD.MOV.U32 R6, RZ, RZ, R18 ;  /* 0x000000ffff067224 */ /* 0x000fe200078e0012 */
[----:B0-----:R2:W-:Y:S01]  /*1c20*/  STL [R1+0x460], R0 ;  /* 0x0004600001007387 */ /* 0x0015e20000100800 */
[----:B------:R-:W-:-:S03]  /*1c30*/  IMAD.MOV.U32 R7, RZ, RZ, R19 ;  /* 0x000000ffff077224 */ /* 0x000fc600078e0013 */
[----:B------:R2:W-:Y:S04]  /*1c40*/  STL.128 [R1+0x230], RZ ;  /* 0x000230ff01007387 */ /* 0x0005e80000100c00 */
[----:B------:R2:W-:Y:S04]  /*1c50*/  STL.128 [R1+0x40], R4 ;  /* 0x0000400401007387 */ /* 0x0005e80000100c00 */
[----:B------:R2:W-:Y:S04]  /*1c60*/  STL.64 [R1+0x68], R6 ;  /* 0x0000680601007387 */ /* 0x0005e80000100a00 */
        /* <DEDUP_REMOVED lines=44> */
.L_x_2456:
[----:B------:R-:W-:-:S11]  /*1f30*/  UISETP.NE.AND UP0, UPT, UR7, 0x1, UPT ;  /* 0x000000010700788c */ /* 0x000fd6000bf05270 */
[----:B------:R-:W-:Y:S02]  /*1f40*/  @UP0 ULDC.64 UR10, c[0x0][0xae0] ;  /* 0x0002b800000a0ab9 */ /* 0x000fe40000000a00 */
[----:B------:R-:W-:-:S04]  /*1f50*/  UIMAD.WIDE.U32 UR8, UR4, UR10, URZ ;  /* 0x0000000a040872a5 */ /* 0x000fc8000f8e003f */
[----:B------:R-:W-:-:S12]  /*1f60*/  @UP0 USHF.R.U32.HI UR4, URZ, UR11, UR9 ;  /* 0x0000000b3f040299 */ /* 0x000fd80008011609 */
.L_x_2457:
[----:B------:R-:W-:-:S04]  /*1f70*/  UIMAD UR4, UR4, UR7, UR7 ;  /* 0x00000007040472a4 */ /* 0x000fc8000f8e0207 */
[----:B------:R-:W-:-:S04]  /*1f80*/  UISETP.LT.AND UP0, UPT, UR6, UR4, UPT ;  /* 0x000000040600728c */ /* 0x000fc8000bf01270 */
[----:B------:R-:W-:-:S12]  /*1f90*/  USEL UR6, UR6, UR4, UP0 ;  /* 0x0000000406067287 */ /* 0x000fd80008000000 */
.L_x_2455:
[----:B------:R-:W-:Y:S02]  /*1fa0*/  UIADD3 UR8, UR42, 0x5f, URZ ;  /* 0x0000005f2a087890 */ /* 0x000fe4000fffe03f */
[----:B------:R-:W-:Y:S02]  /*1fb0*/  UIADD3 UR10, UR6, 0x5f, URZ ;  /* 0x0000005f060a7890 */ /* 0x000fe4000fffe03f */
[----:B------:R-:W-:Y:S02]  /*1fc0*/  UIMAD.WIDE UR8, UR8, 0x2aaaaaab, URZ ;  /* 0x2aaaaaab080878a5 */ /* 0x000fe4000f8e023f */
[----:B------:R-:W-:Y:S02]  /*1fd0*/  UIMAD.WIDE UR10, UR10, 0x2aaaaaab, URZ ;  /* 0x2aaaaaab0a0a78a5 */ /* 0x000fe4000f8e023f */
[----:B------:R-:W-:Y:S02]  /*1fe0*/  USHF.R.U32.HI UR4, URZ, 0x1f, UR9 ;  /* 0x0000001f3f047899 */ /* 0x000fe40008011609 */
[----:B------:R-:W-:-:S02]  /*1ff0*/  USHF.R.U32.HI UR6, URZ, 0x1f, UR11 ;  /* 0x0000001f3f067899 */ /* 0x000fc4000801160b */
[----:B------:R-:W-:Y:S02]  /*2000*/  ULEA UR5, UR5, -UR38, 0x7 ;  /* 0x8000002605057291 */ /* 0x000fe4000f8e383f */
[----:B------:R-:W-:Y:S02]  /*2010*/  ULEA.HI.SX32 UR4, UR9, UR4, 0x1c ;  /* 0x0000000409047291 */ /* 0x000fe4000f8fe23f */
[----:B------:R-:W-:Y:S02]  /*2020*/  ULEA.HI.SX32 UR6, UR11, UR6, 0x1c ;  /* 0x000000060b067291 */ /* 0x000fe4000f8fe23f */
[----:B------:R-:W-:Y:S02]  /*2030*/  UIADD3 UR5, UR42, UR5, URZ ;  /* 0x000000052a057290 */ /* 0x000fe4000fffe03f */
        /* <DEDUP_REMOVED lines=16> */
.L_x_2459:
[----:B------:R-:W-:-:S11]  /*2140*/  UISETP.NE.AND UP0, UPT, UR7, 0x1, UPT ;  /* 0x000000010700788c */ /* 0x000fd6000bf05270 */
[----:B------:R-:W-:Y:S02]  /*2150*/  @UP0 ULDC.64 UR10, c[0x0][0xae0] ;  /* 0x0002b800000a0ab9 */ /* 0x000fe40000000a00 */
[----:B------:R-:W-:-:S04]  /*2160*/  UIMAD.WIDE.U32 UR4, UR6, UR10, URZ ;  /* 0x0000000a060472a5 */ /* 0x000fc8000f8e003f */
[----:B------:R-:W-:-:S12]  /*2170*/  @UP0 USHF.R.U32.HI UR6, URZ, UR11, UR5 ;  /* 0x0000000b3f060299 */ /* 0x000fd80008011605 */
.L_x_2460:
[----:B------:R-:W-:-:S04]  /*2180*/  UIMAD UR6, UR6, UR7, URZ ;  /* 0x00000007060672a4 */ /* 0x000fc8000f8e023f */
[----:B------:R-:W-:-:S04]  /*2190*/  UISETP.LT.AND UP0, UPT, UR8, UR6, UPT ;  /* 0x000000060800728c */ /* 0x000fc8000bf01270 */
[----:B------:R-:W-:-:S12]  /*21a0*/  USEL UR8, UR8, UR6, !UP0 ;  /* 0x0000000608087287 */ /* 0x000fd8000c000000 */
.L_x_2458:
        /* <DEDUP_REMOVED lines=9> */
[----:B--2---:R-:W0:Y:S01]  /*2240*/  SHFL.IDX PT, R0, R207, RZ, 0x1f ;  /* 0x00001fffcf007589 */ /* 0x004e2200000e0000 */
        /* <DEDUP_REMOVED lines=23> */
[----:B0-----:R-:W-:Y:S01]  /*23c0*/  LEA.HI R2, R0, R0, RZ, 0x1 ;  /* 0x0000000000027211 */ /* 0x001fe200078f08ff */
[----:B------:R-:W-:Y:S01]  /*23d0*/  IMAD.U32 R14, RZ, RZ, UR5 ;  /* 0x00000005ff0e7e24 */ /* 0x000fe2000f8e00ff */
[----:B------:R-:W-:Y:S01]  /*23e0*/  ULOP3.LUT UP0, URZ, UR6, 0x1bf, URZ, 0xc0, !UPT ;  /* 0x000001bf063f7892 */ /* 0x000fe2000f80c03f */
[----:B------:R-:W-:Y:S01]  /*23f0*/  IMAD.MOV.U32 R15, RZ, RZ, 0x40000040 ;  /* 0x40000040ff0f7424 */ /* 0x000fe200078e00ff */
[----:B------:R-:W-:Y:S01]  /*2400*/  LOP3.LUT R3, R2, 0x7fffe, RZ, 0xc0, !PT ;  /* 0x0007fffe02037812 */ /* 0x000fe200078ec0ff */
[----:B------:R0:W-:Y:S01]  /*2410*/  STL.128 [R1+0xa0], R8 ;  /* 0x0000a00801007387 */ /* 0x0001e20000100c00 */
[----:B------:R-:W-:Y:S01]  /*2420*/  IMAD.X R44, RZ, RZ, R17, P1 ;  /* 0x000000ffff2c7224 */ /* 0x000fe200008e0611 */
[----:B------:R-:W-:Y:S01]  /*2430*/  IADD3 R30, P5, R16, 0x118, RZ ;  /* 0x00000118101e7810 */ /* 0x000fe20007fbe0ff */
[----:B-1----:R-:W-:Y:S01]  /*2440*/  IMAD.MOV.U32 R5, RZ, RZ, 0x40000040 ;  /* 0x40000040ff057424 */ /* 0x002fe200078e00ff */
[----:B------:R0:W-:Y:S01]  /*2450*/  STL.64 [R1+0x78], RZ ;  /* 0x000078ff01007387 */ /* 0x0001e20000100a00 */
[----:B------:R-:W-:Y:S01]  /*2460*/  IMAD.IADD R3, R0, 0x1, -R3 ;  /* 0x0000000100037824 */ /* 0x000fe200078e0a03 */
[----:B------:R-:W-:Y:S01]  /*2470*/  PLOP3.LUT P1, PT, PT, PT, UP0, 0x80, 0x0 ;  /* 0x000000000000781c */ /* 0x000fe20003f2f008 */
[----:B--2---:R-:W-:Y:S01]  /*2480*/  IMAD.MOV.U32 R13, RZ, RZ, 0x40000040 ;  /* 0x40000040ff0d7424 */ /* 0x004fe200078e00ff */
[----:B------:R0:W-:Y:S01]  /*2490*/  STL.128 [R1+0xb0], RZ ;  /* 0x0000b0ff01007387 */ /* 0x0001e20000100c00 */
[C---:B------:R-:W-:Y:S01]  /*24a0*/  IADD3 R28, P6, R16.reuse, 0x110, RZ ;  /* 0x00000110101c7810 */ /* 0x040fe20007fde0ff */
[--C-:B------:R-:W-:Y:S01]  /*24b0*/  IMAD.X R31, RZ, RZ, R17.reuse, P5 ;  /* 0x000000ffff1f7224 */ /* 0x100fe200028e0611 */
[----:B------:R-:W-:Y:S01]  /*24c0*/  LEA R3, R3, UR6, 0xd ;  /* 0x0000000603037c11 */ /* 0x000fe2000f8e68ff */
[----:B------:R0:W-:Y:S01]  /*24d0*/  STL.128 [R1+0xc0], RZ ;  /* 0x0000c0ff01007387 */ /* 0x0001e20000100c00 */
[----:B------:R-:W-:Y:S01]  /*24e0*/  IADD3 R24, P0, R16, 0xa8, RZ ;  /* 0x000000a810187810 */ /* 0x000fe20007f1e0ff */
[----:B------:R-:W-:Y:S01]  /*24f0*/  IMAD.X R45, RZ, RZ, R17, P6 ;  /* 0x000000ffff2d7224 */ /* 0x000fe200030e0611 */
[----:B------:R-:W-:Y:S01]  /*2500*/  SHF.R.U32.HI R0, RZ, 0x4, R3 ;  /* 0x00000004ff007819 */ /* 0x000fe20000011603 */
[----:B------:R-:W-:Y:S01]  /*2510*/  VIADD R2, R3, 0xa000 ;  /* 0x0000a00003027836 */ /* 0x000fe20000000000 */
[----:B------:R0:W-:Y:S01]  /*2520*/  STL.128 [R1+0xd0], RZ ;  /* 0x0000d0ff01007387 */ /* 0x0001e20000100c00 */
[----:B------:R-:W-:Y:S01]  /*2530*/  IMAD.X R25, RZ, RZ, R17, P0 ;  /* 0x000000ffff197224 */ /* 0x000fe200000e0611 */
[----:B------:R-:W-:-:S02]  /*2540*/  LOP3.LUT R0, R0, 0x3fff, RZ, 0xc0, !PT ;  /* 0x00003fff00007812 */ /* 0x000fc400078ec0ff */
[----:B------:R-:W-:Y:S01]  /*2550*/  SHF.R.U32.HI R2, RZ, 0x4, R2 ;  /* 0x00000004ff027819 */ /* 0x000fe20000011602 */
[----:B------:R0:W-:Y:S01]  /*2560*/  STL.128 [R1+0xe0], RZ ;  /* 0x0000e0ff01007387 */ /* 0x0001e20000100c00 */
[----:B------:R-:W-:Y:S02]  /*2570*/  LOP3.LUT R4, R0, 0x10000, RZ, 0xfc, !PT ;  /* 0x0001000000047812 */ /* 0x000fe400078efcff */
[----:B------:R-:W-:Y:S01]  /*2580*/  LOP3.LUT R2, R2, 0x3fff, RZ, 0xc0, !PT ;  /* 0x00003fff02027812 */ /* 0x000fe200078ec0ff */
[----:B------:R0:W-:Y:S01]  /*2590*/  STL.128 [R1+0xf0], RZ ;  /* 0x0000f0ff01007387 */ /* 0x0001e20000100c00 */
[----:B------:R-:W-:Y:S02]  /*25a0*/  IADD3 R23, P2, R16, 0x98, RZ ;  /* 0x0000009810177810 */ /* 0x000fe40007f5e0ff */
[----:B------:R-:W-:Y:S01]  /*25b0*/  LOP3.LUT R2, R2, 0x10000, RZ, 0xfc, !PT ;  /* 0x0001000002027812 */ /* 0x000fe200078efcff */
[----:B------:R0:W-:Y:S01]  /*25c0*/  STL.64 [R1+0x98], R4 ;  /* 0x0000980401007387 */ /* 0x0001e20000100a00 */
[C---:B------:R-:W-:Y:S01]  /*25d0*/  IADD3 R19, P3, R16.reuse, 0x90, RZ ;  /* 0x0000009010137810 */ /* 0x040fe20007f7e0ff */
[--C-:B------:R-:W-:Y:S01]  /*25e0*/  IMAD.X R42, RZ, RZ, R17.reuse, P2 ;  /* 0x000000ffff2a7224 */ /* 0x100fe200010e0611 */
[C---:B------:R-:W-:Y:S01]  /*25f0*/  IADD3 R26, P4, R16.reuse, 0x88, RZ ;  /* 0x00000088101a7810 */ /* 0x040fe20007f9e0ff */
[----:B------:R-:W-:Y:S01]  /*2600*/  IMAD.MOV.U32 R12, RZ, RZ, R2 ;  /* 0x000000ffff0c7224 */ /* 0x000fe200078e0002 */
[----:B------:R0:W-:Y:S01]  /*2610*/  STL.128 [R1+0x100], RZ ;  /* 0x000100ff01007387 */ /* 0x0001e20000100c00 */
[C---:B------:R-:W-:Y:S01]  /*2620*/  IADD3 R18, P5, R16.reuse, 0x80, RZ ;  /* 0x0000008010127810 */ /* 0x040fe20007fbe0ff */
[--C-:B------:R-:W-:Y:S01]  /*2630*/  IMAD.X R40, RZ, RZ, R17.reuse, P3 ;  /* 0x000000ffff287224 */ /* 0x100fe200018e0611 */
[C---:B------:R-:W-:Y:S01]  /*2640*/  IADD3 R36, P6, R16.reuse, 0x78, RZ ;  /* 0x0000007810247810 */ /* 0x040fe20007fde0ff */
[----:B------:R0:W-:Y:S01]  /*2650*/  STL.128 [R1+0x110], R12 ;  /* 0x0001100c01007387 */ /* 0x0001e20000100c00 */
[----:B------:R-:W-:Y:S01]  /*2660*/  IADD3 R38, P0, R16, 0xb0, RZ ;  /* 0x000000b010267810 */ /* 0x000fe20007f1e0ff */
[----:B------:R-:W-:-:S02]  /*2670*/  IMAD.X R43, RZ, RZ, R17, P4 ;  /* 0x000000ffff2b7224 */ /* 0x000fc400020e0611 */
[--C-:B------:R-:W-:Y:S02]  /*2680*/  IMAD.X R41, RZ, RZ, R17.reuse, P5 ;  /* 0x000000ffff297224 */ /* 0x100fe400028e0611 */
[--C-:B------:R-:W-:Y:S02]  /*2690*/  IMAD.X R37, RZ, RZ, R17.reuse, P6 ;  /* 0x000000ffff257224 */ /* 0x100fe400030e0611 */
[----:B------:R-:W-:Y:S01]  /*26a0*/  IMAD.X R39, RZ, RZ, R17, P0 ;  /* 0x000000ffff277224 */ /* 0x000fe200000e0611 */
[----:B------:R-:W-:Y:S06]  /*26b0*/  @!P1 BRA `(.L_x_2462) ;  /* 0x0000000000409947 */ /* 0x000fec0003800000 */
[----:B------:R-:W-:Y:S01]  /*26c0*/  MOV R0, 0x0 ;  /* 0x0000000000007802 */ /* 0x000fe20000000f00 */
[----:B------:R-:W-:Y:S01]  /*26d0*/  ULDC.64 UR4, c[0x4][0x90] ;  /* 0x0100240000047ab9 */ /* 0x000fe20000000a00 */
[----:B------:R-:W-:Y:S01]  /*26e0*/  ULDC.64 UR6, c[0x4][0x28] ;  /* 0x01000a0000067ab9 */ /* 0x000fe20000000a00 */
[----:B0-----:R-:W-:Y:S01]  /*26f0*/  IMAD.U32 R4, RZ, RZ, UR4 ;  /* 0x00000004ff047e24 */ /* 0x001fe2000f8e00ff */
        /* <DEDUP_REMOVED lines=12> */
.L_x_2462:
[----:B------:R-:W1:Y:S01]  /*27c0*/  S2R R20, SR_TID.X ;  /* 0x0000000000147919 */ /* 0x000e620000002100 */
[----:B0-----:R-:W0:Y:S01]  /*27d0*/  LDC.64 R14, c[0x0][0x428] ;  /* 0x00010a00ff0e7b82 */ /* 0x001e220000000a00 */
[----:B------:R-:W-:Y:S01]  /*27e0*/  IADD3 R8, P0, R16, 0x120, RZ ;  /* 0x0000012010087810 */ /* 0x000fe20007f1e0ff */
[----:B------:R-:W-:Y:S01]  /*27f0*/  ULDC UR4, c[0x0][0x20] ;  /* 0x0000080000047ab9 */ /* 0x000fe20000000800 */
[----:B------:R-:W-:Y:S01]  /*2800*/  IMAD.U32 R7, RZ, RZ, UR38 ;  /* 0x00000026ff077e24 */ /* 0x000fe2000f8e00ff */
[----:B------:R-:W-:Y:S01]  /*2810*/  STL.64 [R1+0x130], R36 ;  /* 0x0001302401007387 */ /* 0x000fe20000100a00 */
[----:B------:R-:W-:Y:S02]  /*2820*/  IMAD.U32 R13, RZ, RZ, UR42 ;  /* 0x0000002aff0d7e24 */ /* 0x000fe4000f8e00ff */
[--C-:B------:R-:W-:Y:S01]  /*2830*/  IMAD.X R9, RZ, RZ, R17.reuse, P0 ;  /* 0x000000ffff097224 */ /* 0x100fe200000e0611 */
[----:B------:R-:W2:Y:S01]  /*2840*/  LDC R21, c[0x0][0x430] ;  /* 0x00010c00ff157b82 */ /* 0x000ea20000000800 */
[----:B------:R-:W-:Y:S01]  /*2850*/  VIADD R6, R22, -UR4 ;  /* 0x8000000416067c36 */ /* 0x000fe20008000000 */
[----:B------:R-:W-:Y:S04]  /*2860*/  STL.64 [R1+0x120], R194 ;  /* 0x000120c201007387 */ /* 0x000fe80000100a00 */
[----:B------:R-:W-:Y:S02]  /*2870*/  STL.64 [R1+0x128], R8 ;  /* 0x0001280801007387 */ /* 0x000fe40000100a00 */
[----:B------:R-:W3:Y:S02]  /*2880*/  LDC.64 R10, c[0x0][0xad0] ;  /* 0x0002b400ff0a7b82 */ /* 0x000ee40000000a00 */
[----:B------:R-:W-:Y:S04]  /*2890*/  STL.U8 [R1+0x138], RZ ;  /* 0x000138ff01007387 */ /* 0x000fe80000100000 */
[----:B------:R4:W-:Y:S02]  /*28a0*/  STL [R6+0x4], R7 ;  /* 0x0000040706007387 */ /* 0x0009e40000100800 */
[----:B------:R-:W5:Y:S02]  /*28b0*/  LDC.64 R4, c[0x0][0xad8] ;  /* 0x0002b600ff047b82 */ /* 0x000f640000000a00 */
[----:B------:R0:W-:Y:S04]  /*28c0*/  STL [R6+0x8], R13 ;  /* 0x0000080d06007387 */ /* 0x0001e80000100800 */
[----:B0-----:R0:W-:Y:S01]  /*28d0*/  STL [R6+0x24], R14 ;  /* 0x0000240e06007387 */ /* 0x0011e20000100800 */
[----:B-1----:R-:W-:Y:S01]  /*28e0*/  VIADD R196, R20, 0xffffff80 ;  /* 0xffffff8014c47836 */ /* 0x002fe20000000000 */
[----:B------:R-:W1:Y:S02]  /*28f0*/  LDC.64 R2, c[0x0][0xae0] ;  /* 0x0002b800ff027b82 */ /* 0x000e640000000a00 */
[----:B------:R0:W-:Y:S04]  /*2900*/  STL [R6+0x28], R15 ;  /* 0x0000280f06007387 */ /* 0x0001e80000100800 */
[----:B--2---:R0:W-:Y:S04]  /*2910*/  STL [R6+0x2c], R21 ;  /* 0x00002c1506007387 */ /* 0x0041e80000100800 */
[----:B---3--:R0:W-:Y:S04]  /*2920*/  STL [R6+0xc], R11 ;  /* 0x00000c0b06007387 */ /* 0x0081e80000100800 */
[----:B------:R0:W-:Y:S04]  /*2930*/  STL [R6+0x14], RZ ;  /* 0x000014ff06007387 */ /* 0x0001e80000100800 */
[----:B------:R0:W-:Y:S04]  /*2940*/  STL [R6], R196 ;  /* 0x000000c406007387 */ /* 0x0001e80000100800 */
[----:B-----5:R0:W-:Y:S04]  /*2950*/  STL [R6+0x10], R4 ;  /* 0x0000100406007387 */ /* 0x0201e80000100800 */
[----:B------:R0:W-:Y:S04]  /*2960*/  STL [R6+0x18], R5 ;  /* 0x0000180506007387 */ /* 0x0001e80000100800 */
[----:B-1----:R0:W-:Y:S04]  /*2970*/  STL [R6+0x1c], R2 ;  /* 0x00001c0206007387 */ /* 0x0021e80000100800 */
[----:B------:R0:W-:Y:S04]  /*2980*/  STL [R6+0x20], R3 ;  /* 0x0000200306007387 */ /* 0x0001e80000100800 */
[----:B----4-:R-:W2:Y:S01]  /*2990*/  LDL R7, [R1+0x224] ;  /* 0x0002240001077983 */ /* 0x010ea20000100800 */
        /* <DEDUP_REMOVED lines=9> */
[----:B------:R-:W1:Y:S02]  /*2a30*/  SYNCS.PHASECHK.TRANS64.TRYWAIT P0, [UR44+0x32400], R0 ;  /* 0x03240000ff0075a7 */ /* 0x000e64000800016c */
[----:B01----:R-:W-:Y:S05]  /*2a40*/  @!P0 BRA `(.L_x_2464) ;  /* 0x0000024c00b48947 */ /* 0x003fea0003800000 */
.L_x_2671:
[----:B------:R-:W-:Y:S05]  /*2a50*/  BSYNC B0 ;  /* 0x0000000000007941 */ /* 0x000fea0003800000 */
.L_x_2463:
[----:B------:R-:W2:Y:S04]  /*2a60*/  LDL R29, [R1+0x1c] ;  /* 0x00001c00011d7983 */ /* 0x000ea80000100800 */
[----:B------:R1:W5:Y:S01]  /*2a70*/  LDL.64 R20, [R1+0x218] ;  /* 0x0002180001147983 */ /* 0x0003620000100a00 */
[----:B------:R-:W-:Y:S01]  /*2a80*/  IMAD.U32 R10, RZ, RZ, UR36 ;  /* 0x00000024ff0a7e24 */ /* 0x000fe2000f8e00ff */
[C---:B------:R-:W-:Y:S01]  /*2a90*/  IADD3 R14, P0, R16.reuse, 0x138, RZ ;  /* 0x00000138100e7810 */ /* 0x040fe20007f1e0ff */
[----:B------:R-:W-:Y:S01]  /*2aa0*/  IMAD.U32 R11, RZ, RZ, UR37 ;  /* 0x00000025ff0b7e24 */ /* 0x000fe2000f8e00ff */
[C---:B0-----:R-:W-:Y:S01]  /*2ab0*/  IADD3 R0, P1, R16.reuse, 0x430, RZ ;  /* 0x0000043010007810 */ /* 0x041fe20007f3e0ff */
[----:B------:R-:W-:Y:S01]  /*2ac0*/  IMAD.MOV.U32 R8, RZ, RZ, R27 ;  /* 0x000000ffff087224 */ /* 0x000fe200078e001b */
[----:B------:R-:W-:Y:S01]  /*2ad0*/  STL.64 [R1+0x210], R24 ;  /* 0x0002101801007387 */ /* 0x000fe20000100a00 */
[----:B------:R-:W-:Y:S01]  /*2ae0*/  IMAD.MOV.U32 R9, RZ, RZ, R44 ;  /* 0x000000ffff097224 */ /* 0x000fe200078e002c */
[----:B------:R-:W-:Y:S05]  /*2af0*/  WARPSYNC.ALL ;  /* 0x0000000000007948 */ /* 0x000fea0003800000 */
[----:B------:R0:W-:Y:S01]  /*2b00*/  STL.128 [R1+0x1a0], R8 ;  /* 0x0001a00801007387 */ /* 0x0001e20000100c00 */
[----:B------:R-:W-:Y:S01]  /*2b10*/  IMAD.X R15, RZ, RZ, R17, P0 ;  /* 0x000000ffff0f7224 */ /* 0x000fe200000e0611 */
[----:B------:R-:W-:Y:S01]  /*2b20*/  BSSY B0, `(.L_x_2465) ;  /* 0x000002c000007945 */ /* 0x000fe20003800000 */
[----:B------:R-:W-:Y:S01]  /*2b30*/  IMAD.MOV.U32 R12, RZ, RZ, R18 ;  /* 0x000000ffff0c7224 */ /* 0x000fe200078e0012 */
[----:B------:R-:W-:Y:S01]  /*2b40*/  IADD3 R18, P0, R16, 0x170, RZ ;  /* 0x0000017010127810 */ /* 0x000fe20007f1e0ff */
[----:B------:R-:W-:Y:S01]  /*2b50*/  IMAD.MOV.U32 R13, RZ, RZ, R41 ;  /* 0x000000ffff0d7224 */ /* 0x000fe200078e0029 */
[----:B------:R-:W-:Y:S01]  /*2b60*/  STL.64 [R1+0x178], R200 ;  /* 0x000178c801007387 */ /* 0x000fe20000100a00 */
[----:B------:R-:W-:-:S03]  /*2b70*/  IMAD.X R7, RZ, RZ, R17, P1 ;  /* 0x000000ffff077224 */ /* 0x000fc600008e0611 */
[----:B------:R3:W-:Y:S01]  /*2b80*/  STL.128 [R1+0x180], R12 ;  /* 0x0001800c01007387 */ /* 0x0007e20000100c00 */
[----:B0-----:R-:W-:Y:S02]  /*2b90*/  IMAD.MOV.U32 R10, RZ, RZ, R32 ;  /* 0x000000ffff0a7224 */ /* 0x001fe400078e0020 */
[----:B------:R-:W-:Y:S02]  /*2ba0*/  IMAD.MOV.U32 R11, RZ, RZ, R33 ;  /* 0x000000ffff0b7224 */ /* 0x000fe400078e0021 */
[----:B------:R-:W-:Y:S02]  /*2bb0*/  IMAD.MOV.U32 R8, RZ, RZ, R204 ;  /* 0x000000ffff087224 */ /* 0x000fe400078e00cc */
[----:B------:R-:W-:Y:S02]  /*2bc0*/  IMAD.MOV.U32 R9, RZ, RZ, R203 ;  /* 0x000000ffff097224 */ /* 0x000fe400078e00cb */
[----:B------:R-:W-:Y:S01]  /*2bd0*/  IMAD.MOV.U32 R32, RZ, RZ, R18 ;  /* 0x000000ffff207224 */ /* 0x000fe200078e0012 */
[----:B------:R1:W-:Y:S01]  /*2be0*/  BAR.SYNC.DEFER_BLOCKING R199, 0x100 ;  /* 0x000400c70000751d */ /* 0x0003e20000010000 */
[----:B---3--:R-:W-:Y:S01]  /*2bf0*/  IADD3 R12, P1, R16, 0x128, RZ ;  /* 0x00000128100c7810 */ /* 0x008fe20007f3e0ff */
[----:B------:R-:W-:-:S02]  /*2c00*/  IMAD.MOV.U32 R14, RZ, RZ, R206 ;  /* 0x000000ffff0e7224 */ /* 0x000fc400078e00ce */
[----:B------:R-:W-:Y:S02]  /*2c10*/  IMAD.MOV.U32 R15, RZ, RZ, R205 ;  /* 0x000000ffff0f7224 */ /* 0x000fe400078e00cd */
[----:B------:R-:W-:Y:S01]  /*2c20*/  IMAD.X R13, RZ, RZ, R17, P1 ;  /* 0x000000ffff0d7224 */ /* 0x000fe200008e0611 */
[----:B------:R0:W-:Y:S01]  /*2c30*/  STL.128 [R1+0x1b0], R8 ;  /* 0x0001b00801007387 */ /* 0x0001e20000100c00 */
[----:B------:R-:W-:-:S03]  /*2c40*/  IMAD.MOV.U32 R18, RZ, RZ, R23 ;  /* 0x000000ffff127224 */ /* 0x000fc600078e0017 */
[----:B------:R-:W-:Y:S01]  /*2c50*/  STL.128 [R1+0x1f0], R12 ;  /* 0x0001f00c01007387 */ /* 0x000fe20000100c00 */
[----:B0-----:R-:W-:Y:S02]  /*2c60*/  IMAD.MOV.U32 R8, RZ, RZ, R19 ;  /* 0x000000ffff087224 */ /* 0x001fe400078e0013 */
[----:B------:R-:W-:Y:S02]  /*2c70*/  IMAD.MOV.U32 R9, RZ, RZ, R40 ;  /* 0x000000ffff097224 */ /* 0x000fe400078e0028 */
[----:B------:R-:W-:Y:S02]  /*2c80*/  IMAD.MOV.U32 R10, RZ, RZ, R28 ;  /* 0x000000ffff0a7224 */ /* 0x000fe400078e001c */
[----:B------:R-:W-:Y:S02]  /*2c90*/  IMAD.MOV.U32 R11, RZ, RZ, R45 ;  /* 0x000000ffff0b7224 */ /* 0x000fe400078e002d */
[----:B------:R-:W-:-:S03]  /*2ca0*/  IMAD.X R19, RZ, RZ, R17, P0 ;  /* 0x000000ffff137224 */ /* 0x000fc600000e0611 */
[----:B------:R0:W-:Y:S01]  /*2cb0*/  STL.128 [R1+0x1c0], R8 ;  /* 0x0001c00801007387 */ /* 0x0001e20000100c00 */
[----:B------:R-:W-:Y:S02]  /*2cc0*/  IMAD.MOV.U32 R33, RZ, RZ, R19 ;  /* 0x000000ffff217224 */ /* 0x000fe400078e0013 */
[----:B------:R-:W-:-:S03]  /*2cd0*/  IMAD.MOV.U32 R19, RZ, RZ, R42 ;  /* 0x000000ffff137224 */ /* 0x000fc600078e002a */
[----:B------:R-:W-:Y:S04]  /*2ce0*/  STL.128 [R1+0x1e0], R32 ;  /* 0x0001e02001007387 */ /* 0x000fe80000100c00 */
[----:B------:R-:W-:Y:S01]  /*2cf0*/  STL.128 [R1+0x190], R16 ;  /* 0x0001901001007387 */ /* 0x000fe20000100c00 */
[----:B0-----:R-:W-:Y:S02]  /*2d00*/  IMAD.MOV.U32 R8, RZ, RZ, R30 ;  /* 0x000000ffff087224 */ /* 0x001fe400078e001e */
[----:B------:R-:W-:Y:S02]  /*2d10*/  IMAD.MOV.U32 R9, RZ, RZ, R31 ;  /* 0x000000ffff097224 */ /* 0x000fe400078e001f */
[----:B------:R-:W-:Y:S02]  /*2d20*/  IMAD.MOV.U32 R10, RZ, RZ, R0 ;  /* 0x000000ffff0a7224 */ /* 0x000fe400078e0000 */
[----:B------:R-:W-:-:S05]  /*2d30*/  IMAD.MOV.U32 R11, RZ, RZ, R7 ;  /* 0x000000ffff0b7224 */ /* 0x000fca00078e0007 */
[----:B------:R0:W-:Y:S02]  /*2d40*/  STL.128 [R1+0x1d0], R8 ;  /* 0x0001d00801007387 */ /* 0x0001e40000100c00 */
[----:B0-----:R-:W-:Y:S02]  /*2d50*/  IMAD.MOV.U32 R8, RZ, RZ, R26 ;  /* 0x000000ffff087224 */ /* 0x001fe400078e001a */
[----:B------:R-:W-:Y:S02]  /*2d60*/  IMAD.MOV.U32 R9, RZ, RZ, R43 ;  /* 0x000000ffff097224 */ /* 0x000fe400078e002b */
[----:B------:R-:W-:Y:S02]  /*2d70*/  IMAD.MOV.U32 R10, RZ, RZ, R38 ;  /* 0x000000ffff0a7224 */ /* 0x000fe400078e0026 */
[----:B------:R-:W-:-:S05]  /*2d80*/  IMAD.MOV.U32 R11, RZ, RZ, R39 ;  /* 0x000000ffff0b7224 */ /* 0x000fca00078e0027 */
[----:B------:R1:W-:Y:S01]  /*2d90*/  STL.128 [R1+0x200], R8 ;  /* 0x0002000801007387 */ /* 0x0003e20000100c00 */
[----:B--2---:R-:W-:-:S04]  /*2da0*/  LOP3.LUT R0, R29, 0x1, RZ, 0xfc, !PT ;  /* 0x000000011d007812 */ /* 0x004fc800078efcff */
[----:B------:R-:W-:-:S13]  /*2db0*/  ISETP.NE.AND P1, PT, R0, 0x3, PT ;  /* 0x000000030000780c */ /* 0x000fda0003f25270 */
[----:B-1----:R-:W-:Y:S05]  /*2dc0*/  @!P1 BRA `(.L_x_2466) ;  /* 0x0000000000049947 */ /* 0x002fea0003800000 */
[----:B------:R-:W-:Y:S01]  /*2dd0*/  BPT.TRAP 0x1 ;  /* 0x000000040000795c */ /* 0x000fe20000300000 */
.L_x_2466:
[----:B------:R-:W-:Y:S05]  /*2de0*/  BSYNC B0 ;  /* 0x0000000000007941 */ /* 0x000fea0003800000 */
.L_x_2465:
[----:B------:R-:W2:Y:S01]  /*2df0*/  LDL.64 R8, [R1+0x8] ;  /* 0x0000080001087983 */ /* 0x000ea20000100a00 */
[----:B-----5:R-:W-:Y:S01]  /*2e00*/  SHF.L.U32 R21, R21, 0x1f, RZ ;  /* 0x0000001f15157819 */ /* 0x020fe200000006ff */
[----:B------:R-:W-:Y:S01]  /*2e10*/  BSSY B0, `(.L_x_2467) ;  /* 0x0000006000007945 */ /* 0x000fe20003800000 */
[----:B--2---:R-:W-:-:S05]  /*2e20*/  MOV R7, R8 ;  /* 0x0000000800077202 */ /* 0x004fca0000000f00 */
[----:B------:R-:W-:-:S04]  /*2e30*/  IMAD R20, R20, 0x8, R7 ;  /* 0x0000000814147824 */ /* 0x000fc800078e0207 */
[----:B------:R0:W1:Y:S01]  /*2e40*/  SYNCS.PHASECHK.TRANS64.TRYWAIT P0, [R20+URZ], R21 ;  /* 0x00000015140075a7 */ /* 0x000062000800017f */
[----:B------:R-:W-:Y:S05]  /*2e50*/  @!P1 BRA `(.L_x_2468) ;  /* 0x0000000000049947 */ /* 0x000fea0003800000 */
[----:B------:R-:W-:Y:S01]  /*2e60*/  BPT.TRAP 0x1 ;  /* 0x000000040000795c */ /* 0x000fe20000300000 */
.L_x_2468:
[----:B------:R-:W-:Y:S05]  /*2e70*/  BSYNC B0 ;  /* 0x0000000000007941 */ /* 0x000fea0003800000 */
.L_x_2467:
[----:B------:R-:W-:Y:S04]  /*2e80*/  BSSY B0, `(.L_x_2469) ;  /* 0x0000004000007945 */ /* 0x000fe80003800000 */
[----:B-1----:R-:W-:Y:S05]  /*2e90*/  @P0 BRA `(.L_x_2470) ;  /* 0x0000000000080947 */ /* 0x002fea0003800000 */
[----:B------:R-:W1:Y:S02]  /*2ea0*/  SYNCS.PHASECHK.TRANS64.TRYWAIT P0, [R20+URZ], R21 ;  /* 0x00000015140075a7 */ /* 0x000e64000800017f */
[----:B-1----:R-:W-:Y:S05]  /*2eb0*/  @!P0 BRA `(.L_x_2471) ;  /* 0x0000024800b08947 */ /* 0x002fea0003800000 */
.L_x_2470:
[----:B------:R-:W-:Y:S05]  /*2ec0*/  BSYNC B0 ;  /* 0x0000000000007941 */ /* 0x000fea0003800000 */
.L_x_2469:
[----:B------:R-:W2:Y:S04]  /*2ed0*/  LDL R13, [R1+0x218] ;  /* 0x00021800010d7983 */ /* 0x000ea80000100800 */
[----:B------:R-:W2:Y:S01]  /*2ee0*/  LDL.64 R8, [R1+0xa0] ;  /* 0x0000a00001087983 */ /* 0x000ea20000100a00 */
[----:B------:R-:W-:Y:S05]  /*2ef0*/  WARPSYNC.ALL ;  /* 0x0000000000007948 */ /* 0x000fea0003800000 */
[----:B01----:R-:W3:Y:S04]  /*2f00*/  LDL.64 R20, [R1+0x98] ;  /* 0x0000980001147983 */ /* 0x003ee80000100a00 */
        /* <DEDUP_REMOVED lines=21> */
[C---:B------:R-:W-:Y:S01]  /*3060*/  VIADD R10, R8.reuse, 0x4 ;  /* 0x00000004080a7836 */ /* 0x040fe20000000000 */
        /* <DEDUP_REMOVED lines=30> */
[----:B------:R-:W1:Y:S02]  /*3250*/  SYNCS.PHASECHK.TRANS64.TRYWAIT P0, [UR44+0x32410], R7 ;  /* 0x03241007ff0075a7 */ /* 0x000e64000800016c */
[----:B01----:R-:W-:Y:S05]  /*3260*/  @!P0 BRA `(.L_x_2473) ;  /* 0x0000024400d88947 */ /* 0x003fea0003800000 */
.L_x_2672:
[----:B------:R-:W-:Y:S05]  /*3270*/  BSYNC B0 ;  /* 0x0000000000007941 */ /* 0x000fea0003800000 */
.L_x_2472:
[----:B0-----:R-:W2:Y:S04]  /*3280*/  LDL R7, [R1+0x54] ;  /* 0x0000540001077983 */ /* 0x001ea80000100800 */
[----:B------:R0:W5:Y:S01]  /*3290*/  LDL.64 R8, [R1+0x218] ;  /* 0x0002180001087983 */ /* 0x0001620000100a00 */
[----:B------:R-:W-:Y:S01]  /*32a0*/  BSSY B0, `(.L_x_2474) ;  /* 0x0000005000007945 */ /* 0x000fe20003800000 */
[----:B--2---:R-:W-:-:S04]  /*32b0*/  LOP3.LUT R7, R7, 0x1, RZ, 0xfc, !PT ;  /* 0x0000000107077812 */ /* 0x004fc800078efcff */
[----:B------:R-:W-:-:S13]  /*32c0*/  ISETP.NE.AND P1, PT, R7, 0x3, PT ;  /* 0x000000030700780c */ /* 0x000fda0003f25270 */
[----:B0-----:R-:W-:Y:S05]  /*32d0*/  @!P1 BRA `(.L_x_2475) ;  /* 0x0000000000049947 */ /* 0x001fea0003800000 */
[----:B------:R-:W-:Y:S01]  /*32e0*/  BPT.TRAP 0x1 ;  /* 0x000000040000795c */ /* 0x000fe20000300000 */
.L_x_2475:
[----:B------:R-:W-:Y:S05]  /*32f0*/  BSYNC B0 ;  /* 0x0000000000007941 */ /* 0x000fea0003800000 */
.L_x_2474:
        /* <DEDUP_REMOVED lines=8> */
.L_x_2477:
[----:B------:R-:W-:Y:S05]  /*3380*/  BSYNC B0 ;  /* 0x0000000000007941 */ /* 0x000fea0003800000 */
.L_x_2476:
[----:B------:R-:W-:Y:S04]  /*3390*/  BSSY B0, `(.L_x_2478) ;  /* 0x0000004000007945 */ /* 0x000fe80003800000 */
[----:B-1----:R-:W-:Y:S05]  /*33a0*/  @P0 BRA `(.L_x_2479) ;  /* 0x0000000000080947 */ /* 0x002fea0003800000 */
[----:B------:R-:W1:Y:S02]  /*33b0*/  SYNCS.PHASECHK.TRANS64.TRYWAIT P0, [R8+URZ], R9 ;  /* 0x00000009080075a7 */ /* 0x000e64000800017f */
[----:B-1----:R-:W-:Y:S05]  /*33c0*/  @!P0 BRA `(.L_x_2480) ;  /* 0x0000024400988947 */ /* 0x002fea0003800000 */
.L_x_2479:
[----:B------:R-:W-:Y:S05]  /*33d0*/  BSYNC B0 ;  /* 0x0000000000007941 */ /* 0x000fea0003800000 */
.L_x_2478:
[----:B------:R-:W2:Y:S04]  /*33e0*/  LDL R21, [R1+0x218] ;  /* 0x0002180001157983 */ /* 0x000ea80000100800 */
[----:B01----:R-:W2:Y:S04]  /*33f0*/  LDL.64 R8, [R1+0x118] ;  /* 0x0001180001087983 */ /* 0x003ea80000100a00 */
[----:B------:R-:W3:Y:S04]  /*3400*/  LDL R7, [R1+0x90] ;  /* 0x0000900001077983 */ /* 0x000ee80000100800 */
[----:B------:R-:W4:Y:S04]  /*3410*/  LDL.64 R10, [R1+0x110] ;  /* 0x00011000010a7983 */ /* 0x000f280000100a00 */
[----:B------:R-:W5:Y:S04]  /*3420*/  LDL.64 R12, [R1+0x110] ;  /* 0x00011000010c7983 */ /* 0x000f680000100a00 */
[----:B------:R-:W5:Y:S04]  /*3430*/  LDL.64 R14, [R1+0x110] ;  /* 0x00011000010e7983 */ /* 0x000f680000100a00 */
[----:B------:R-:W5:Y:S01]  /*3440*/  LDL.64 R18, [R1+0x110] ;  /* 0x0001100001127983 */ /* 0x000f620000100a00 */
[----:B------:R-:W-:Y:S05]  /*3450*/  WARPSYNC.ALL ;  /* 0x0000000000007948 */ /* 0x000fea0003800000 */
[----:B------:R-:W-:Y:S01]  /*3460*/  WARPGROUP.ARRIVE ;  /* 0x00000000000079c5 */ /* 0x000fe20000000000 */
[----:B--2---:R-:W-:Y:S01]  /*3470*/  IMAD R8, R21, 0xc00, R8 ;  /* 0x00000c0015087824 */ /* 0x004fe200078e0208 */
[----:B------:R-:W-:Y:S01]  /*3480*/  R2UR UR7, R9 ;  /* 0x00000000090772ca */ /* 0x000fe200000e0000 */
[----:B------:R-:W2:Y:S01]  /*3490*/  LDL.64 R20, [R1+0x110] ;  /* 0x0001100001147983 */ /* 0x000ea20000100a00 */
[----:B---3--:R-:W-:-:S02]  /*34a0*/  ISETP.NE.U32.AND P0, PT, R7, RZ, PT ;  /* 0x000000ff0700720c */ /* 0x008fc40003f05070 */
        /* <DEDUP_REMOVED lines=132> */
[----:B------:R-:W-:Y:S01]  /*3cf0*/  R2UR UR5, R21 ;  /* 0x00000000150572ca */ /* 0x000fe200000e0000 */
[----:B------:R-:W0:Y:S01]  /*3d00*/  S2R R23, SR_TID.X ;  /* 0x0000000000177919 */ /* 0x000e220000002100 */
[----:B---3--:R-:W-:Y:S01]  /*3d10*/  VIADD R12, R12, 0xc02 ;  /* 0x00000c020c0c7836 */ /* 0x008fe20000000000 */
[----:B------:R-:W-:Y:S02]  /*3d20*/  WARPGROUP.DEPBAR.LE gsb0, 0x0 ;  /* 0x00008000000079c5 */ /* 0x000fe40000010000 */
[----:B------:R-:W-:-:S08]  /*3d30*/  WARPGROUP.ARRIVE ;  /* 0x00000000000079c5 */ /* 0x000fd00000000000 */
[----:B------:R-:W-:Y:S01]  /*3d40*/  HGMMA.64x96x16.F32 R24, gdesc[UR4], R24, gsb0 ;  /* 0x01600000041879f0 */ /* 0x000fe20008000818 */
[----:B0-----:R-:W-:-:S04]  /*3d50*/  LOP3.LUT R23, R23, 0x7f, RZ, 0xc0, !PT ;  /* 0x0000007f17177812 */ /* 0x001fc800078ec0ff */
[----:B------:R-:W-:Y:S01]  /*3d60*/  ISETP.NE.AND P0, PT, R23, RZ, PT ;  /* 0x000000ff1700720c */ /* 0x000fe20003f05270 */
        /* <DEDUP_REMOVED lines=52> */
[----:B------:R-:W2:Y:S04]  /*40b0*/  LDL.64 R12, [R1+0x170] ;  /* 0x00017000010c7983 */ /* 0x000ea80000100a00 */
[----:B------:R-:W3:Y:S04]  /*40c0*/  LDL R14, [R6] ;  /* 0x00000000060e7983 */ /* 0x000ee80000100800 */
[----:B------:R-:W4:Y:S04]  /*40d0*/  LDL R9, [R6+0x8] ;  /* 0x0000080006097983 */ /* 0x000f280000100800 */
[----:B------:R-:W5:Y:S04]  /*40e0*/  LDL R20, [R1+0x70] ;  /* 0x0000700001147983 */ /* 0x000f680000100800 */
[----:B-1----:R-:W4:Y:S04]  /*40f0*/  LDL R7, [R6+0x18] ;  /* 0x0000180006077983 */ /* 0x002f280000100800 */
[----:B------:R-:W5:Y:S04]  /*4100*/  LDL R8, [R6+0x4] ;  /* 0x0000040006087983 */ /* 0x000f680000100800 */
[----:B------:R-:W5:Y:S04]  /*4110*/  LDL R18, [R6+0xc] ;  /* 0x00000c0006127983 */ /* 0x000f680000100800 */
[----:B------:R-:W5:Y:S04]  /*4120*/  LDL R15, [R6+0x10] ;  /* 0x00001000060f7983 */ /* 0x000f680000100800 */
[----:B------:R-:W5:Y:S04]  /*4130*/  LDL R19, [R6+0x14] ;  /* 0x0000140006137983 */ /* 0x000f680000100800 */
[----:B--2---:R3:W2:Y:S02]  /*4140*/  LD.E R12, desc[UR54][R12.64] ;  /* 0x000000360c0c7980 */ /* 0x0046a4000c101900 */
[----:B---3--:R-:W-:-:S04]  /*4150*/  SHF.R.S32.HI R13, RZ, 0x1f, R14 ;  /* 0x0000001fff0d7819 */ /* 0x008fc8000001140e */
        /* <DEDUP_REMOVED lines=9> */
[----:B----4-:R-:W-:Y:S01]  /*41f0*/  ISETP.GE.AND P1, PT, R7, 0x1, PT ;  /* 0x000000010700780c */ /* 0x010fe20003f26270 */
[----:B------:R-:W-:Y:S01]  /*4200*/  BSSY B0, `(.L_x_2481) ;  /* 0x0000095000007945 */ /* 0x000fe20003800000 */
[-C--:B--2---:R-:W-:Y:S01]  /*4210*/  FMUL.FTZ R10, R24, R12.reuse ;  /* 0x0000000c180a7220 */ /* 0x084fe20000410000 */
[----:B------:R-:W-:Y:S01]  /*4220*/  SHF.R.S32.HI R24, RZ, 0x1f, R21 ;  /* 0x0000001fff187819 */ /* 0x000fe20000011415 */
[----:B------:R-:W-:-:S03]  /*4230*/  FMUL.FTZ R11, R25, R12 ;  /* 0x0000000c190b7220 */ /* 0x000fc60000410000 */
[----:B------:R-:W-:Y:S01]  /*4240*/  LEA.HI R23, R24, R21, RZ, 0x2 ;  /* 0x0000001518177211 */ /* 0x000fe200078f10ff */
[----:B------:R-:W-:-:S03]  /*4250*/  FMUL.FTZ R95, R26, R12 ;  /* 0x0000000c1a5f7220 */ /* 0x000fc60000410000 */
[--C-:B------:R-:W-:Y:S02]  /*4260*/  SHF.R.S32.HI R25, RZ, 0x2, R23.reuse ;  /* 0x00000002ff197819 */ /* 0x100fe40000011417 */
[----:B------:R-:W-:Y:S02]  /*4270*/  SHF.R.S32.HI R26, RZ, 0x1f, R23 ;  /* 0x0000001fff1a7819 */ /* 0x000fe40000011417 */
[----:B------:R-:W-:Y:S02]  /*4280*/  LEA.HI R24, R24, R21, RZ, 0x5 ;  /* 0x0000001518187211 */ /* 0x000fe400078f28ff */
[----:B------:R-:W-:Y:S01]  /*4290*/  LEA.HI R26, R26, R25, RZ, 0x3 ;  /* 0x000000191a1a7211 */ /* 0x000fe200078f18ff */
[----:B------:R-:W-:Y:S01]  /*42a0*/  FMUL.FTZ R89, R27, R12 ;  /* 0x0000000c1b597220 */ /* 0x000fe20000410000 */
[----:B------:R-:W-:Y:S02]  /*42b0*/  SHF.R.S32.HI R27, RZ, 0x5, R24 ;  /* 0x00000005ff1b7819 */ /* 0x000fe40000011418 */
[----:B------:R-:W-:-:S02]  /*42c0*/  LOP3.LUT R26, R26, 0xfffffff8, RZ, 0xc0, !PT ;  /* 0xfffffff81a1a7812 */ /* 0x000fc400078ec0ff */
        /* <DEDUP_REMOVED lines=46> */
[----:B-----5:R-:W-:Y:S02]  /*45b0*/  IMAD R27, R20, 0x8, R27 ;  /* 0x00000008141b7824 */ /* 0x020fe400078e021b */
[----:B------:R-:W-:Y:S01]  /*45c0*/  FMUL.FTZ R181, R71, R12 ;  /* 0x0000000c47b57220 */ /* 0x000fe20000410000 */
[----:B------:R-:W-:Y:S01]  /*45d0*/  IMAD.IADD R14, R21, 0x1, -R14 ;  /* 0x00000001150e7824 */ /* 0x000fe200078e0a0e */
[----:B------:R-:W-:Y:S01]  /*45e0*/  IADD3 R21, -R8, 0x1, R23 ;  /* 0x0000000108157810 */ /* 0x000fe20007ffe117 */
[----:B------:R-:W-:Y:S01]  /*45f0*/  IMAD.U32 R26, R27, 0x10, R26 ;  /* 0x000000101b1a7824 */ /* 0x000fe200078e001a */
[----:B------:R-:W1:Y:S03]  /*4600*/  MUFU.TANH R10, R10 ;  /* 0x0000000a000a7308 */ /* 0x000e660000002400 */
[----:B------:R-:W-:Y:S01]  /*4610*/  IMAD R26, R13, 0x40, R26 ;  /* 0x000000400d1a7824 */ /* 0x000fe200078e021a */
[----:B------:R-:W-:Y:S01]  /*4620*/  LOP3.LUT R13, RZ, R18, RZ, 0x33, !PT ;  /* 0x00000012ff0d7212 */ /* 0x000fe200078e33ff */
[----:B------:R-:W-:-:S03]  /*4630*/  IMAD R12, R14, -0x2, R21 ;  /* 0xfffffffe0e0c7824 */ /* 0x000fc600078e0215 */
[----:B------:R-:W2:Y:S01]  /*4640*/  MUFU.TANH R11, R11 ;  /* 0x0000000b000b7308 */ /* 0x000ea20000002400 */
[----:B------:R-:W-:-:S07]  /*4650*/  IMAD R23, R14, -0x2, R23 ;  /* 0xfffffffe0e177824 */ /* 0x000fce00078e0217 */
[----:B------:R-:W3:Y:S01]  /*4660*/  MUFU.TANH R95, R95 ;  /* 0x0000005f005f7308 */ /* 0x000ee20000002400 */
[----:B------:R-:W-:-:S07]  /*4670*/  IMAD.IADD R18, R12, 0x1, R15 ;  /* 0x000000010c127824 */ /* 0x000fce00078e020f */
        /* <DEDUP_REMOVED lines=45> */
[----:B------:R-:W-:-:S02]  /*4950*/  IMAD.U32 R25, RZ, RZ, UR4 ;  /* 0x00000004ff197e24 */ /* 0x000fc4000f8e00ff */
[----:B------:R-:W-:Y:S02]  /*4960*/  IMAD.IADD R21, R12, 0x1, R13 ;  /* 0x000000010c157824 */ /* 0x000fe400078e020d */
[----:B------:R-:W-:Y:S01]  /*4970*/  VIADD R20, R19, UR4 ;  /* 0x0000000413147c36 */ /* 0x000fe20008000000 */
[----:B------:R-:W-:Y:S01]  /*4980*/  VIADDMNMX R12, R26, R18, R23, PT ;  /* 0x000000121a0c7246 */ /* 0x000fe20003800117 */
[----:B------:R-:W-:Y:S02]  /*4990*/  IMAD R24, R14, -0x2, R25 ;  /* 0xfffffffe0e187824 */ /* 0x000fe400078e0219 */
[----:B------:R-:W-:Y:S01]  /*49a0*/  IMAD.IADD R13, R21, 0x1, R26 ;  /* 0x00000001150d7824 */ /* 0x000fe200078e021a */
[----:B-1234-:R-:W-:Y:S06]  /*49b0*/  @!P1 BRA `(.L_x_2482) ;  /* 0x0000000000649947 */ /* 0x01efec0003800000 */
        /* <DEDUP_REMOVED lines=12> */
.L_x_2486:
[----:B------:R-:W-:Y:S05]  /*4a80*/  BSYNC B2 ;  /* 0x0000000000027941 */ /* 0x000fea0003800000 */
.L_x_2485:
[----:B------:R-:W-:Y:S01]  /*4a90*/  LOP3.LUT R14, RZ, R14, RZ, 0x33, !PT ;  /* 0x0000000eff0e7212 */ /* 0x000fe200078e33ff */
[----:B------:R-:W-:Y:S06]  /*4aa0*/  BRA `(.L_x_2487) ;  /* 0x0000000000187947 */ /* 0x000fec0003800000 */
.L_x_2484:
[----:B------:R-:W-:-:S13]  /*4ab0*/  ISETP.NE.AND P1, PT, R7, 0x1, PT ;  /* 0x000000010700780c */ /* 0x000fda0003f25270 */
[----:B------:R-:W-:Y:S05]  /*4ac0*/  @!P1 BRA `(.L_x_2487) ;  /* 0x0000000000109947 */ /* 0x000fea0003800000 */
[----:B------:R-:W2:Y:S04]  /*4ad0*/  LDL R15, [R6+0x1c] ;  /* 0x00001c00060f7983 */ /* 0x000ea80000100800 */
[----:B------:R-:W3:Y:S01]  /*4ae0*/  LDL R19, [R6+0x20] ;  /* 0x0000200006137983 */ /* 0x000ee20000100800 */
[----:B--2---:R-:W-:-:S05]  /*4af0*/  IMAD.HI.U32 R14, R14, R15, RZ ;  /* 0x0000000f0e0e7227 */ /* 0x004fca00078e00ff */
[----:B---3--:R-:W-:-:S07]  /*4b00*/  SHF.R.U32.HI R14, RZ, R19, R14 ;  /* 0x00000013ff0e7219 */ /* 0x008fce000001160e */
.L_x_2487:
[----:B------:R-:W-:Y:S05]  /*4b10*/  BSYNC B1 ;  /* 0x0000000000017941 */ /* 0x000fea0003800000 */
.L_x_2483:
[----:B------:R-:W-:-:S05]  /*4b20*/  IMAD R14, R7, R14, R24 ;  /* 0x0000000e070e7224 */ /* 0x000fca00078e0218 */
[----:B------:R-:W-:Y:S02]  /*4b30*/  VIMNMX R13, R13, R14, !PT ;  /* 0x0000000e0d0d7248 */ /* 0x000fe40007fe0100 */
[----:B------:R-:W-:-:S07]  /*4b40*/  VIADDMNMX R12, R14, R7, R12, PT ;  /* 0x000000070e0c7246 */ /* 0x000fce000380010c */
.L_x_2482:
[----:B------:R-:W-:Y:S05]  /*4b50*/  BSYNC B0 ;  /* 0x0000000000007941 */ /* 0x000fea0003800000 */
.L_x_2481:
[----:B------:R-:W-:Y:S01]  /*4b60*/  ISETP.GE.AND P1, PT, R20, 0x2, PT ;  /* 0x000000021400780c */ /* 0x000fe20003f26270 */
[----:B------:R-:W-:Y:S01]  /*4b70*/  VIADD R26, R26, 0x8 ;  /* 0x000000081a1a7836 */ /* 0x000fe20000000000 */
[C---:B------:R-:W-:Y:S01]  /*4b80*/  ISETP.GE.AND P5, PT, R20.reuse, 0xa, PT ;  /* 0x0000000a1400780c */ /* 0x040fe20003fa6270 */
[----:B------:R-:W-:Y:S01]  /*4b90*/  BSSY B0, `(.L_x_2488) ;  /* 0x000008f000007945 */ /* 0x000fe20003800000 */
[----:B------:R-:W-:Y:S02]  /*4ba0*/  ISETP.GT.AND P3, PT, R13, 0x1, !P1 ;  /* 0x000000010d00780c */ /* 0x000fe40004f64270 */
[----:B------:R-:W-:Y:S02]  /*4bb0*/  ISETP.GE.AND P2, PT, R20, 0x9, PT ;  /* 0x000000091400780c */ /* 0x000fe40003f46270 */
[----:B------:R-:W-:Y:S02]  /*4bc0*/  ISETP.LT.OR P3, PT, R12, 0x2, P3 ;  /* 0x000000020c00780c */ /* 0x000fe40001f61670 */
[----:B------:R-:W-:-:S02]  /*4bd0*/  P2R R15, PR, RZ, 0x20 ;  /* 0x00000020ff0f7803 */ /* 0x000fc40000000000 */
[----:B------:R-:W-:Y:S01]  /*4be0*/  FSEL R101, R11, -INF , !P3 ;  /* 0xff8000000b657808 */ /* 0x000fe20005800000 */
[----:B------:R-:W-:Y:S01]  /*4bf0*/  IMAD.IADD R11, R21, 0x1, R26 ;  /* 0x00000001150b7824 */ /* 0x000fe200078e021a */
[C---:B------:R-:W-:Y:S02]  /*4c00*/  ISETP.GT.AND P3, PT, R13.reuse, 0x9, !P5 ;  /* 0x000000090d00780c */ /* 0x040fe40006f64270 */
[----:B------:R-:W-:Y:S02]  /*4c10*/  ISETP.GT.AND P4, PT, R13, 0x8, !P2 ;  /* 0x000000080d00780c */ /* 0x000fe40005784270 */
        /* <DEDUP_REMOVED lines=101> */
[----:B------:R-:W-:Y:S02]  /*5270*/  ISETP.GE.AND P6, PT, R20, 0x5a, PT ;  /* 0x0000005a1400780c */ /* 0x000fe40003fc6270 */
[----:B------:R-:W-:Y:S02]  /*5280*/  VIADDMNMX R10, R26, R18, R23, PT ;  /* 0x000000121a0a7246 */ /* 0x000fe40003800117 */
        /* <DEDUP_REMOVED lines=18> */
.L_x_2493:
[----:B------:R-:W-:Y:S05]  /*53b0*/  BSYNC B2 ;  /* 0x0000000000027941 */ /* 0x000fea0003800000 */
.L_x_2492:
[----:B------:R-:W-:Y:S01]  /*53c0*/  LOP3.LUT R8, RZ, R8, RZ, 0x33, !PT ;  /* 0x00000008ff087212 */ /* 0x000fe200078e33ff */
[----:B------:R-:W-:Y:S06]  /*53d0*/  BRA `(.L_x_2494) ;  /* 0x0000000000187947 */ /* 0x000fec0003800000 */
.L_x_2491:
[----:B------:R-:W-:-:S13]  /*53e0*/  ISETP.NE.AND P6, PT, R7, 0x1, PT ;  /* 0x000000010700780c */ /* 0x000fda0003fc5270 */
[----:B------:R-:W-:Y:S05]  /*53f0*/  @!P6 BRA `(.L_x_2494) ;  /* 0x000000000010e947 */ /* 0x000fea0003800000 */
[----:B------:R-:W2:Y:S04]  /*5400*/  LDL R9, [R6+0x1c] ;  /* 0x00001c0006097983 */ /* 0x000ea80000100800 */
[----:B------:R-:W3:Y:S01]  /*5410*/  LDL R13, [R6+0x20] ;  /* 0x00002000060d7983 */ /* 0x000ee20000100800 */
[----:B--2---:R-:W-:-:S05]  /*5420*/  IMAD.HI.U32 R8, R8, R9, RZ ;  /* 0x0000000908087227 */ /* 0x004fca00078e00ff */
[----:B---3--:R-:W-:-:S07]  /*5430*/  SHF.R.U32.HI R8, RZ, R13, R8 ;  /* 0x0000000dff087219 */ /* 0x008fce0000011608 */
.L_x_2494:
[----:B------:R-:W-:Y:S05]  /*5440*/  BSYNC B1 ;  /* 0x0000000000017941 */ /* 0x000fea0003800000 */
.L_x_2490:
[----:B------:R-:W-:-:S05]  /*5450*/  IMAD R8, R7, R8, R24 ;  /* 0x0000000807087224 */ /* 0x000fca00078e0218 */
[----:B------:R-:W-:Y:S02]  /*5460*/  VIADDMNMX R10, R8, R7, R10, PT ;  /* 0x00000007080a7246 */ /* 0x000fe4000380010a */
[----:B------:R-:W-:-:S07]  /*5470*/  VIMNMX R11, R11, R8, !PT ;  /* 0x000000080b0b7248 */ /* 0x000fce0007fe0100 */
.L_x_2489:
[----:B------:R-:W-:Y:S05]  /*5480*/  BSYNC B0 ;  /* 0x0000000000007941 */ /* 0x000fea0003800000 */
.L_x_2488:
        /* <DEDUP_REMOVED lines=13> */
[----:B------:R-:W5:Y:S01]  /*5560*/  LDL R18, [R1+0x380] ;  /* 0x0003800001127983 */ /* 0x000f620000100800 */
[----:B------:R-:W-:Y:S02]  /*5570*/  ISETP.LT.OR P1, PT, R10, 0xa, P1 ;  /* 0x0000000a0a00780c */ /* 0x000fe40000f21670 */
[----:B------:R-:W-:Y:S01]  /*5580*/  ISETP.NE.AND P6, PT, R28, RZ, PT ;  /* 0x000000ff1c00720c */ /* 0x000fe20003fc5270 */
[----:B------:R-:W5:Y:S01]  /*5590*/  LDL R21, [R1+0x25c] ;  /* 0x00025c0001157983 */ /* 0x000f620000100800 */
[----:B------:R-:W-:-:S02]  /*55a0*/  FSEL R83, R83, -INF , !P1 ;  /* 0xff80000053537808 */ /* 0x000fc40004800000 */
[----:B------:R-:W-:Y:S01]  /*55b0*/  ISETP.NE.AND P1, PT, R19, RZ, PT ;  /* 0x000000ff1300720c */ /* 0x000fe20003f25270 */
[----:B------:R-:W5:Y:S01]  /*55c0*/  LDL R23, [R1+0x264] ;  /* 0x0002640001177983 */ /* 0x000f620000100800 */
[----:B------:R-:W-:Y:S02]  /*55d0*/  FMNMX.FTZ R8, R107, R101, !PT ;  /* 0x000000656b087209 */ /* 0x000fe40007810000 */
[----:B------:R-:W-:Y:S01]  /*55e0*/  ISETP.GT.AND P1, PT, R11, 0x10, !P1 ;  /* 0x000000100b00780c */ /* 0x000fe20004f24270 */
[----:B------:R-:W5:Y:S01]  /*55f0*/  LDL R19, [R1+0x258] ;  /* 0x0002580001137983 */ /* 0x000f620000100800 */
[----:B------:R-:W-:Y:S02]  /*5600*/  FMNMX.FTZ R8, R97, R8, !PT ;  /* 0x0000000861087209 */ /* 0x000fe40007810000 */
[----:B------:R-:W-:Y:S01]  /*5610*/  ISETP.LT.OR P1, PT, R10, 0x11, P1 ;  /* 0x000000110a00780c */ /* 0x000fe20000f21670 */
[----:B------:R-:W5:Y:S01]  /*5620*/  LDL R152, [R1+0x248] ;  /* 0x0002480001987983 */ /* 0x000f620000100800 */
[----:B------:R-:W-:-:S02]  /*5630*/  FMNMX.FTZ R7, R91, R8, !PT ;  /* 0x000000085b077209 */ /* 0x000fc40007810000 */
[----:B------:R-:W-:Y:S01]  /*5640*/  FSEL R182, R182, -INF , !P1 ;  /* 0xff800000b6b67808 */ /* 0x000fe20004800000 */
[----:B------:R-:W5:Y:S01]  /*5650*/  LDL R154, [R1+0x24c] ;  /* 0x00024c00019a7983 */ /* 0x000f620000100800 */
[----:B------:R-:W-:Y:S02]  /*5660*/  ISETP.NE.AND P1, PT, R25, RZ, PT ;  /* 0x000000ff1900720c */ /* 0x000fe40003f25270 */
[C---:B------:R-:W-:Y:S01]  /*5670*/  ISETP.GT.AND P3, PT, R11.reuse, 0x50, !P3 ;  /* 0x000000500b00780c */ /* 0x040fe20005f64270 */
[----:B------:R-:W5:Y:S01]  /*5680*/  LDL R144, [R1+0x234] ;  /* 0x0002340001907983 */ /* 0x000f620000100800 */
[C---:B------:R-:W-:Y:S02]  /*5690*/  ISETP.GT.AND P1, PT, R11.reuse, 0x11, !P1 ;  /* 0x000000110b00780c */ /* 0x040fe40004f24270 */
[----:B------:R-:W-:Y:S01]  /*56a0*/  ISETP.GT.AND P4, PT, R11, 0x51, !P4 ;  /* 0x000000510b00780c */ /* 0x000fe20006784270 */
[----:B------:R-:W5:Y:S01]  /*56b0*/  LDL R146, [R1+0x238] ;  /* 0x0002380001927983 */ /* 0x000f620000100800 */
[----:B------:R-:W-:-:S02]  /*56c0*/  ISETP.LT.OR P1, PT, R10, 0x12, P1 ;  /* 0x000000120a00780c */ /* 0x000fc40000f21670 */
[----:B------:R-:W-:Y:S01]  /*56d0*/  ISETP.LT.OR P3, PT, R10, 0x51, P3 ;  /* 0x000000510a00780c */ /* 0x000fe20001f61670 */
[----:B------:R-:W5:Y:S01]  /*56e0*/  LDL R148, [R1+0x23c] ;  /* 0x00023c0001947983 */ /* 0x000f620000100800 */
[----:B------:R-:W-:Y:S02]  /*56f0*/  FSEL R162, R162, -INF , !P1 ;  /* 0xff800000a2a27808 */ /* 0x000fe40004800000 */
[C---:B------:R-:W-:Y:S01]  /*5700*/  ISETP.GT.AND P1, PT, R11.reuse, 0x18, !P2 ;  /* 0x000000180b00780c */ /* 0x040fe20005724270 */
[----:B------:R-:W5:Y:S01]  /*5710*/  LDL R110, [R1+0x240] ;  /* 0x00024000016e7983 */ /* 0x000f620000100800 */
[----:B------:R-:W-:Y:S02]  /*5720*/  ISETP.NE.AND P2, PT, R14, RZ, PT ;  /* 0x000000ff0e00720c */ /* 0x000fe40003f45270 */
[----:B------:R-:W-:Y:S01]  /*5730*/  ISETP.LT.OR P1, PT, R10, 0x19, P1 ;  /* 0x000000190a00780c */ /* 0x000fe20000f21670 */
[----:B------:R-:W5:Y:S01]  /*5740*/  LDL R14, [R1+0x368] ;  /* 0x00036800010e7983 */ /* 0x000f620000100800 */
[----:B------:R-:W-:-:S02]  /*5750*/  ISETP.GT.AND P5, PT, R11, 0x58, !P5 ;  /* 0x000000580b00780c */ /* 0x000fc40006fa4270 */
[----:B------:R-:W-:Y:S01]  /*5760*/  FSEL R229, R229, -INF , !P1 ;  /* 0xff800000e5e57808 */ /* 0x000fe20004800000 */
[----:B------:R-:W5:Y:S01]  /*5770*/  LDL R150, [R1+0x244] ;  /* 0x0002440001967983 */ /* 0x000f620000100800 */
[----:B------:R-:W-:Y:S02]  /*5780*/  ISETP.GT.AND P1, PT, R11, 0x19, !P6 ;  /* 0x000000190b00780c */ /* 0x000fe40007724270 */
[----:B------:R-:W-:Y:S01]  /*5790*/  ISETP.NE.AND P6, PT, R38, RZ, PT ;  /* 0x000000ff2600720c */ /* 0x000fe20003fc5270 */
[----:B------:R-:W5:Y:S01]  /*57a0*/  LDL R112, [R1+0x250] ;  /* 0x0002500001707983 */ /* 0x000f620000100800 */
[C---:B------:R-:W-:Y:S02]  /*57b0*/  ISETP.LT.OR P1, PT, R10.reuse, 0x1a, P1 ;  /* 0x0000001a0a00780c */ /* 0x040fe40000f21670 */
[----:B------:R-:W-:Y:S01]  /*57c0*/  ISETP.LT.OR P4, PT, R10, 0x52, P4 ;  /* 0x000000520a00780c */ /* 0x000fe20002781670 */
[----:B------:R-:W5:Y:S01]  /*57d0*/  LDL R38, [R1+0x3e0] ;  /* 0x0003e00001267983 */ /* 0x000f620000100800 */
[----:B------:R-:W-:-:S02]  /*57e0*/  FSEL R228, R228, -INF , !P1 ;  /* 0xff800000e4e47808 */ /* 0x000fc40004800000 */
[----:B------:R-:W-:Y:S01]  /*57f0*/  ISETP.NE.AND P1, PT, R29, RZ, PT ;  /* 0x000000ff1d00720c */ /* 0x000fe20003f25270 */
[----:B------:R-:W5:Y:S01]  /*5800*/  LDL R114, [R1+0x260] ;  /* 0x0002600001727983 */ /* 0x000f620000100800 */
[----:B------:R-:W-:Y:S02]  /*5810*/  FSEL R178, R178, -INF , !P3 ;  /* 0xff800000b2b27808 */ /* 0x000fe40005800000 */
[----:B------:R-:W-:Y:S01]  /*5820*/  ISETP.GT.AND P1, PT, R11, 0x20, !P1 ;  /* 0x000000200b00780c */ /* 0x000fe20004f24270 */
[----:B------:R-:W5:Y:S01]  /*5830*/  LDL R25, [R1+0x268] ;  /* 0x0002680001197983 */ /* 0x000f620000100800 */
[C---:B------:R-:W-:Y:S02]  /*5840*/  ISETP.LT.OR P5, PT, R10.reuse, 0x59, P5 ;  /* 0x000000590a00780c */ /* 0x040fe40002fa1670 */
[----:B------:R-:W-:Y:S01]  /*5850*/  ISETP.LT.OR P1, PT, R10, 0x21, P1 ;  /* 0x000000210a00780c */ /* 0x000fe20000f21670 */
[----:B------:R-:W5:Y:S01]  /*5860*/  LDL R27, [R1+0x26c] ;  /* 0x00026c00011b7983 */ /* 0x000f620000100800 */
[----:B------:R-:W-:-:S02]  /*5870*/  FSEL R179, R179, -INF , !P4 ;  /* 0xff800000b3b37808 */ /* 0x000fc40006000000 */
[----:B------:R-:W-:Y:S01]  /*5880*/  FSEL R187, R187, -INF , !P1 ;  /* 0xff800000bbbb7808 */ /* 0x000fe20004800000 */
[----:B------:R-:W5:Y:S01]  /*5890*/  LDL R116, [R1+0x270] ;  /* 0x0002700001747983 */ /* 0x000f620000100800 */
[----:B------:R-:W-:Y:S02]  /*58a0*/  ISETP.NE.AND P1, PT, R30, RZ, PT ;  /* 0x000000ff1e00720c */ /* 0x000fe40003f25270 */
[----:B------:R-:W-:Y:S01]  /*58b0*/  FSEL R180, R180, -INF , !P5 ;  /* 0xff800000b4b47808 */ /* 0x000fe20006800000 */
[----:B------:R-:W5:Y:S01]  /*58c0*/  LDL R29, [R1+0x274] ;  /* 0x00027400011d7983 */ /* 0x000f620000100800 */
[----:B------:R-:W-:-:S03]  /*58d0*/  ISETP.GT.AND P1, PT, R11, 0x21, !P1 ;  /* 0x000000210b00780c */ /* 0x000fc60004f24270 */
[----:B------:R-:W5:Y:S01]  /*58e0*/  LDL R118, [R1+0x280] ;  /* 0x0002800001767983 */ /* 0x000f620000100800 */
[----:B------:R-:W-:-:S03]  /*58f0*/  ISETP.LT.OR P1, PT, R10, 0x22, P1 ;  /* 0x000000220a00780c */ /* 0x000fc60000f21670 */
[----:B------:R-:W5:Y:S01]  /*5900*/  LDL R120, [R1+0x290] ;  /* 0x0002900001787983 */ /* 0x000f620000100800 */
[----:B------:R-:W-:Y:S02]  /*5910*/  FSEL R188, R188, -INF , !P1 ;  /* 0xff800000bcbc7808 */ /* 0x000fe40004800000 */
[----:B------:R-:W-:Y:S01]  /*5920*/  ISETP.NE.AND P1, PT, R31, RZ, PT ;  /* 0x000000ff1f00720c */ /* 0x000fe20003f25270 */
[----:B------:R-:W5:Y:S03]  /*5930*/  LDL R41, [R1+0x294] ;  /* 0x0002940001297983 */ /* 0x000f660000100800 */
[----:B------:R-:W-:Y:S01]  /*5940*/  ISETP.GT.AND P1, PT, R11, 0x28, !P1 ;  /* 0x000000280b00780c */ /* 0x000fe20004f24270 */
[----:B------:R-:W5:Y:S03]  /*5950*/  LDL R31, [R1+0x278] ;  /* 0x00027800011f7983 */ /* 0x000f660000100800 */
[----:B------:R-:W-:Y:S01]  /*5960*/  ISETP.LT.OR P1, PT, R10, 0x29, P1 ;  /* 0x000000290a00780c */ /* 0x000fe20000f21670 */
[----:B------:R-:W5:Y:S03]  /*5970*/  LDL R43, [R1+0x298] ;  /* 0x00029800012b7983 */ /* 0x000f660000100800 */
[----:B------:R-:W-:Y:S01]  /*5980*/  FSEL R189, R189, -INF , !P1 ;  /* 0xff800000bdbd7808 */ /* 0x000fe20004800000 */
[----:B------:R-:W5:Y:S01]  /*5990*/  LDL R45, [R1+0x29c] ;  /* 0x00029c00012d7983 */ /* 0x000f620000100800 */
[----:B------:R-:W-:-:S03]  /*59a0*/  ISETP.NE.AND P1, PT, R32, RZ, PT ;  /* 0x000000ff2000720c */ /* 0x000fc60003f25270 */
        /* <DEDUP_REMOVED lines=38> */
[C---:B------:R-:W-:Y:S01]  /*5c10*/  ISETP.GT.AND P1, PT, R11.reuse, 0x40, !P1 ;  /* 0x000000400b00780c */ /* 0x040fe20004f24270 */
[----:B------:R-:W5:Y:S03]  /*5c20*/  LDL R37, [R1+0x288] ;  /* 0x0002880001257983 */ /* 0x000f660000100800 */
[----:B------:R-:W-:Y:S01]  /*5c30*/  ISETP.LT.OR P1, PT, R10, 0x41, P1 ;  /* 0x000000410a00780c */ /* 0x000fe20000f21670 */
[----:B------:R-:W5:Y:S03]  /*5c40*/  LDL R130, [R1+0x2e0] ;  /* 0x0002e00001827983 */ /* 0x000f660000100800 */
[----:B------:R-:W-:Y:S01]  /*5c50*/  FSEL R174, R174, -INF , !P1 ;  /* 0xff800000aeae7808 */ /* 0x000fe20004800000 */
[----:B------:R-:W5:Y:S01]  /*5c60*/  LDL R71, [R1+0x2e4] ;  /* 0x0002e40001477983 */ /* 0x000f620000100800 */
[----:B------:R-:W-:-:S02]  /*5c70*/  ISETP.GT.AND P1, PT, R11, RZ, !P2 ;  /* 0x000000ff0b00720c */ /* 0x000fc40005724270 */
[----:B------:R-:W-:Y:S01]  /*5c80*/  ISETP.NE.AND P2, PT, R40, RZ, PT ;  /* 0x000000ff2800720c */ /* 0x000fe20003f45270 */
[----:B------:R-:W5:Y:S01]  /*5c90*/  LDL R73, [R1+0x2e8] ;  /* 0x0002e80001497983 */ /* 0x000f620000100800 */
[----:B------:R-:W-:Y:S02]  /*5ca0*/  ISETP.LT.OR P1, PT, R10, 0x1, P1 ;  /* 0x000000010a00780c */ /* 0x000fe40000f21670 */
[----:B------:R-:W-:Y:S01]  /*5cb0*/  ISETP.GT.AND P2, PT, R11, 0x49, !P2 ;  /* 0x000000490b00780c */ /* 0x000fe20005744270 */
[----:B------:R-:W5:Y:S01]  /*5cc0*/  LDL R75, [R1+0x2ec] ;  /* 0x0002ec00014b7983 */ /* 0x000f620000100800 */
[----:B------:R-:W-:Y:S02]  /*5cd0*/  FSEL R95, R95, -INF , !P1 ;  /* 0xff8000005f5f7808 */ /* 0x000fe40004800000 */
[----:B------:R-:W-:Y:S01]  /*5ce0*/  ISETP.GT.AND P1, PT, R11, 0x41, !P6 ;  /* 0x000000410b00780c */ /* 0x000fe20007724270 */
[----:B------:R-:W5:Y:S01]  /*5cf0*/  LDL R132, [R1+0x2f0] ;  /* 0x0002f00001847983 */ /* 0x000f620000100800 */
[----:B------:R-:W-:-:S02]  /*5d00*/  FMNMX.FTZ R6, R95, R89, !PT ;  /* 0x000000595f067209 */ /* 0x000fc40007810000 */
[----:B------:R-:W-:Y:S01]  /*5d10*/  ISETP.LT.OR P1, PT, R10, 0x42, P1 ;  /* 0x000000420a00780c */ /* 0x000fe20000f21670 */
[----:B------:R-:W5:Y:S01]  /*5d20*/  LDL R77, [R1+0x2f4] ;  /* 0x0002f400014d7983 */ /* 0x000f620000100800 */
[----:B------:R-:W-:Y:S02]  /*5d30*/  FMNMX.FTZ R6, R87, R6, !PT ;  /* 0x0000000657067209 */ /* 0x000fe40007810000 */
[----:B------:R-:W-:Y:S01]  /*5d40*/  FSEL R175, R175, -INF , !P1 ;  /* 0xff800000afaf7808 */ /* 0x000fe20004800000 */
[----:B------:R-:W5:Y:S01]  /*5d50*/  LDL R79, [R1+0x2f8] ;  /* 0x0002f800014f7983 */ /* 0x000f620000100800 */
[----:B------:R-:W-:Y:S02]  /*5d60*/  FMNMX.FTZ R9, R83, R6, !PT ;  /* 0x0000000653097209 */ /* 0x000fe40007810000 */
[----:B------:R-:W-:Y:S01]  /*5d70*/  FMNMX.FTZ R6, R156, R7, !PT ;  /* 0x000000079c067209 */ /* 0x000fe20007810000 */
[----:B------:R-:W5:Y:S01]  /*5d80*/  LDL R81, [R1+0x2fc] ;  /* 0x0002fc0001517983 */ /* 0x000f620000100800 */
[----:B------:R-:W-:-:S02]  /*5d90*/  FMNMX.FTZ R9, R182, R9, !PT ;  /* 0x00000009b6097209 */ /* 0x000fc40007810000 */
[----:B------:R-:W-:Y:S01]  /*5da0*/  FMNMX.FTZ R6, R163, R6, !PT ;  /* 0x00000006a3067209 */ /* 0x000fe20007810000 */
[----:B------:R-:W5:Y:S01]  /*5db0*/  LDL R134, [R1+0x300] ;  /* 0x0003000001867983 */ /* 0x000f620000100800 */
[----:B------:R-:W-:Y:S02]  /*5dc0*/  FMNMX.FTZ R8, R162, R9, !PT ;  /* 0x00000009a2087209 */ /* 0x000fe40007810000 */
[----:B------:R-:W-:Y:S01]  /*5dd0*/  FMNMX.FTZ R7, R165, R6, !PT ;  /* 0x00000006a5077209 */ /* 0x000fe20007810000 */
        /* <DEDUP_REMOVED lines=23> */
[----:B------:R-:W-:Y:S01]  /*5f50*/  ISETP.NE.AND P1, PT, R39, RZ, PT ;  /* 0x000000ff2700720c */ /* 0x000fe20003f25270 */
[----:B------:R-:W5:Y:S01]  /*5f60*/  LDL R111, [R1+0x324] ;  /* 0x00032400016f7983 */ /* 0x000f620000100800 */
[----:B------:R-:W-:Y:S02]  /*5f70*/  FMNMX.FTZ R6, R214, R7, !PT ;  /* 0x00000007d6067209 */ /* 0x000fe40007810000 */
[----:B------:R-:W-:Y:S01]  /*5f80*/  FMNMX.FTZ R8, R218, R9, !PT ;  /* 0x00000009da087209 */ /* 0x000fe20007810000 */
[----:B------:R-:W5:Y:S01]  /*5f90*/  LDL R39, [R1+0x28c] ;  /* 0x00028c0001277983 */ /* 0x000f620000100800 */
[----:B------:R-:W-:Y:S02]  /*5fa0*/  ISETP.GT.AND P1, PT, R11, 0x48, !P1 ;  /* 0x000000480b00780c */ /* 0x000fe40004f24270 */
[----:B------:R-:W-:Y:S01]  /*5fb0*/  FMNMX.FTZ R7, R215, R6, !PT ;  /* 0x00000006d7077209 */ /* 0x000fe20007810000 */
[----:B------:R-:W5:Y:S01]  /*5fc0*/  LDL R113, [R1+0x328] ;  /* 0x0003280001717983 */ /* 0x000f620000100800 */
[----:B------:R-:W-:-:S02]  /*5fd0*/  FMNMX.FTZ R9, R219, R8, !PT ;  /* 0x00000008db097209 */ /* 0x000fc40007810000 */
[----:B------:R-:W-:Y:S01]  /*5fe0*/  ISETP.LT.OR P1, PT, R10, 0x49, P1 ;  /* 0x000000490a00780c */ /* 0x000fe20000f21670 */
[----:B------:R-:W5:Y:S01]  /*5ff0*/  LDL R115, [R1+0x32c] ;  /* 0x00032c0001737983 */ /* 0x000f620000100800 */
[----:B------:R-:W-:Y:S02]  /*6000*/  FMNMX.FTZ R7, R172, R7, !PT ;  /* 0x00000007ac077209 */ /* 0x000fe40007810000 */
[----:B------:R-:W-:Y:S01]  /*6010*/  FMNMX.FTZ R6, R174, R9, !PT ;  /* 0x00000009ae067209 */ /* 0x000fe20007810000 */
[----:B------:R-:W5:Y:S01]  /*6020*/  LDL R140, [R1+0x330] ;  /* 0x00033000018c7983 */ /* 0x000f620000100800 */
[----:B------:R-:W-:Y:S02]  /*6030*/  ISETP.LT.OR P2, PT, R10, 0x4a, P2 ;  /* 0x0000004a0a00780c */ /* 0x000fe40001741670 */
[----:B------:R-:W-:Y:S01]  /*6040*/  FSEL R176, R176, -INF , !P1 ;  /* 0xff800000b0b07808 */ /* 0x000fe20004800000 */
[----:B------:R-:W5:Y:S01]  /*6050*/  LDL R117, [R1+0x334] ;  /* 0x0003340001757983 */ /* 0x000f620000100800 */
[----:B------:R-:W-:-:S02]  /*6060*/  FMNMX.FTZ R7, R166, R7, !PT ;  /* 0x00000007a6077209 */ /* 0x000fc40007810000 */
[----:B------:R-:W-:Y:S01]  /*6070*/  FMNMX.FTZ R9, R175, R6, !PT ;  /* 0x00000006af097209 */ /* 0x000fe20007810000 */
[----:B------:R-:W5:Y:S01]  /*6080*/  LDL R119, [R1+0x338] ;  /* 0x0003380001777983 */ /* 0x000f620000100800 */
[----:B------:R-:W-:Y:S02]  /*6090*/  FSEL R177, R177, -INF , !P2 ;  /* 0xff800000b1b17808 */ /* 0x000fe40005000000 */
[----:B------:R-:W-:Y:S01]  /*60a0*/  FMNMX.FTZ R6, R168, R7, !PT ;  /* 0x00000007a8067209 */ /* 0x000fe20007810000 */
[----:B------:R-:W5:Y:S01]  /*60b0*/  LDL R121, [R1+0x33c] ;  /* 0x00033c0001797983 */ /* 0x000f620000100800 */
[----:B------:R-:W-:Y:S02]  /*60c0*/  FMNMX.FTZ R8, R176, R9, !PT ;  /* 0x00000009b0087209 */ /* 0x000fe40007810000 */
[----:B------:R-:W-:Y:S01]  /*60d0*/  ISETP.NE.AND P6, PT, R20, RZ, PT ;  /* 0x000000ff1400720c */ /* 0x000fe20003fc5270 */
[----:B------:R-:W5:Y:S01]  /*60e0*/  LDL R142, [R1+0x340] ;  /* 0x00034000018e7983 */ /* 0x000f620000100800 */
[----:B------:R-:W-:-:S02]  /*60f0*/  FMNMX.FTZ R6, R169, R6, !PT ;  /* 0x00000006a9067209 */ /* 0x000fc40007810000 */
[----:B------:R-:W-:Y:S01]  /*6100*/  FMNMX.FTZ R7, R177, R8, !PT ;  /* 0x00000008b1077209 */ /* 0x000fe20007810000 */
[----:B------:R-:W5:Y:S01]  /*6110*/  LDL R20, [R1+0x350] ;  /* 0x0003500001147983 */ /* 0x000f620000100800 */
[----:B------:R-:W-:Y:S02]  /*6120*/  ISETP.GT.AND P6, PT, R11, 0x59, !P6 ;  /* 0x000000590b00780c */ /* 0x000fe400077c4270 */
[----:B------:R-:W-:Y:S01]  /*6130*/  FMNMX.FTZ R6, R167, R6, !PT ;  /* 0x00000006a7067209 */ /* 0x000fe20007810000 */
[----:B------:R-:W5:Y:S01]  /*6140*/  LDL R123, [R1+0x344] ;  /* 0x00034400017b7983 */ /* 0x000f620000100800 */
[----:B------:R-:W-:Y:S02]  /*6150*/  FMNMX.FTZ R8, R178, R7, !PT ;  /* 0x00000007b2087209 */ /* 0x000fe40007810000 */
[----:B------:R-:W-:Y:S01]  /*6160*/  ISETP.LT.OR P6, PT, R10, 0x5a, P6 ;  /* 0x0000005a0a00780c */ /* 0x000fe200037c1670 */
        /* <DEDUP_REMOVED lines=8> */
[----:B------:R-:W-:Y:S01]  /*61f0*/  FMNMX.FTZ R8, R173, R8, !PT ;  /* 0x00000008ad087209 */ /* 0x000fe20007810000 */
[----:B------:R-:W5:Y:S01]  /*6200*/  LDL R108, [R1+0x358] ;  /* 0x00035800016c7983 */ /* 0x000f620000100800 */
[----:B------:R-:W-:-:S03]  /*6210*/  FMNMX.FTZ R9, R181, R6, !PT ;  /* 0x00000006b5097209 */ /* 0x000fc60007810000 */
[----:B------:R-:W5:Y:S04]  /*6220*/  LDL R100, [R1+0x35c] ;  /* 0x00035c0001647983 */ /* 0x000f680000100800 */
[----:B------:R-:W-:Y:S04]  /*6230*/  STL.64 [R1+0x440], R8 ;  /* 0x0004400801007387 */ /* 0x000fe80000100a00 */
[----:B------:R-:W3:Y:S04]  /*6240*/  LDL R15, [R1+0x444] ;  /* 0x00044400010f7983 */ /* 0x000ee80000100800 */
[----:B------:R-:W0:Y:S04]  /*6250*/  SHFL.BFLY PT, R7, R8, 0x2, 0x1f ;  /* 0x0c401f0008077f89 */ /* 0x000e2800000e0000 */
[----:B------:R-:W5:Y:S04]  /*6260*/  LDL R102, [R1+0x360] ;  /* 0x0003600001667983 */ /* 0x000f680000100800 */
[----:B------:R-:W5:Y:S04]  /*6270*/  LDL R104, [R1+0x364] ;  /* 0x0003640001687983 */ /* 0x000f680000100800 */
[----:B------:R-:W5:Y:S04]  /*6280*/  LDL R96, [R1+0x36c] ;  /* 0x00036c0001607983 */ /* 0x000f680000100800 */
[----:B------:R-:W5:Y:S04]  /*6290*/  LDL R98, [R1+0x370] ;  /* 0x0003700001627983 */ /* 0x000f680000100800 */
[----:B------:R-:W5:Y:S01]  /*62a0*/  LDL R90, [R1+0x374] ;  /* 0x00037400015a7983 */ /* 0x000f620000100800 */
[----:B0-----:R-:W-:-:S03]  /*62b0*/  FMNMX.FTZ R10, R8, R7, !PT ;  /* 0x00000007080a7209 */ /* 0x001fc60007810000 */
[----:B------:R-:W5:Y:S04]  /*62c0*/  LDL R92, [R1+0x378] ;  /* 0x00037800015c7983 */ /* 0x000f680000100800 */
[----:B------:R-:W0:Y:S04]  /*62d0*/  SHFL.BFLY PT, R11, R10, 0x1, 0x1f ;  /* 0x0c201f000a0b7f89 */ /* 0x000e2800000e0000 */
[----:B------:R-:W4:Y:S04]  /*62e0*/  LDL.64 R6, [R1+0xa8] ;  /* 0x0000a80001067983 */ /* 0x000f280000100a00 */
[----:B------:R-:W5:Y:S04]  /*62f0*/  LDL R94, [R1+0x37c] ;  /* 0x00037c00015e7983 */ /* 0x000f680000100800 */
[----:B------:R-:W5:Y:S04]  /*6300*/  LDL R86, [R1+0x384] ;  /* 0x0003840001567983 */ /* 0x000f680000100800 */
[----:B------:R-:W5:Y:S04]  /*6310*/  LDL R88, [R1+0x388] ;  /* 0x0003880001587983 */ /* 0x000f680000100800 */
[----:B------:R-:W5:Y:S01]  /*6320*/  LDL R84, [R1+0x38c] ;  /* 0x00038c0001547983 */ /* 0x000f620000100800 */
[----:B0-----:R-:W-:-:S03]  /*6330*/  FMNMX.FTZ R10, R10, R11, !PT ;  /* 0x0000000b0a0a7209 */ /* 0x001fc60007810000 */
[----:B------:R-:W5:Y:S04]  /*6340*/  LDL R80, [R1+0x390] ;  /* 0x0003900001507983 */ /* 0x000f680000100800 */
[----:B------:R-:W-:Y:S04]  /*6350*/  STL [R1+0x440], R10 ;  /* 0x0004400a01007387 */ /* 0x000fe80000100800 */
[----:B------:R-:W4:Y:S04]  /*6360*/  LDL R159, [R1+0x440] ;  /* 0x00044000019f7983 */ /* 0x000f280000100800 */
        /* <DEDUP_REMOVED lines=28> */
[----:B--2---:R0:W-:Y:S04]  /*6530*/  STL [R1+0x230], R12 ;  /* 0x0002300c01007387 */ /* 0x0041e80000100800 */
[----:B------:R-:W2:Y:S04]  /*6540*/  LDL R11, [R1+0x414] ;  /* 0x00041400010b7983 */ /* 0x000ea80000100800 */
[----:B------:R-:W2:Y:S04]  /*6550*/  LDL R234, [R1+0x408] ;  /* 0x0004080001ea7983 */ /* 0x000ea80000100800 */
[----:B0-----:R-:W2:Y:S04]  /*6560*/  LDL R12, [R1+0x428] ;  /* 0x00042800010c7983 */ /* 0x001ea80000100800 */
[----:B------:R-:W2:Y:S04]  /*6570*/  LDL R236, [R1+0x40c] ;  /* 0x00040c0001ec7983 */ /* 0x000ea80000100800 */
[----:B------:R-:W2:Y:S04]  /*6580*/  LDL R235, [R1+0x410] ;  /* 0x0004100001eb7983 */ /* 0x000ea80000100800 */
[----:B------:R-:W2:Y:S04]  /*6590*/  LDL R226, [R1+0x418] ;  /* 0x0004180001e27983 */ /* 0x000ea80000100800 */
[----:B------:R-:W2:Y:S04]  /*65a0*/  LDL R227, [R1+0x41c] ;  /* 0x00041c0001e37983 */ /* 0x000ea80000100800 */
[----:B------:R-:W2:Y:S04]  /*65b0*/  LDL R225, [R1+0x42c] ;  /* 0x00042c0001e17983 */ /* 0x000ea80000100800 */
[----:B---3--:R-:W0:Y:S02]  /*65c0*/  SHFL.BFLY PT, R8, R15, 0x2, 0x1f ;  /* 0x0c401f000f087f89 */ /* 0x008e2400000e0000 */
[----:B0-----:R-:W-:-:S05]  /*65d0*/  FMNMX.FTZ R8, R8, R15, !PT ;  /* 0x0000000f08087209 */ /* 0x001fca0007810000 */
[----:B------:R-:W0:Y:S02]  /*65e0*/  SHFL.BFLY PT, R9, R8, 0x1, 0x1f ;  /* 0x0c201f0008097f89 */ /* 0x000e2400000e0000 */
[----:B0-----:R-:W-:Y:S02]  /*65f0*/  FMNMX.FTZ R10, R8, R9, !PT ;  /* 0x00000009080a7209 */ /* 0x001fe40007810000 */
[----:B------:R-:W3:Y:S04]  /*6600*/  LDL R8, [R1+0x420] ;  /* 0x0004200001087983 */ /* 0x000ee80000100800 */
[----:B------:R-:W3:Y:S01]  /*6610*/  LDL R9, [R1+0x424] ;  /* 0x0004240001097983 */ /* 0x000ee20000100800 */
[----:B----4-:R-:W-:Y:S01]  /*6620*/  FSETP.NEU.FTZ.AND P1, PT, R159, -INF , PT ;  /* 0xff8000009f00780b */ /* 0x010fe20003f3d000 */
[----:B------:R-:W-:Y:S01]  /*6630*/  FMUL.FTZ R159, R158, R159 ;  /* 0x0000009f9e9f7220 */ /* 0x000fe20000410000 */
[----:B------:R-:W-:-:S04]  /*6640*/  IMAD R6, R13, 0xc00, R6 ;  /* 0x00000c000d067824 */ /* 0x000fc800078e0206 */
[----:B------:R-:W-:Y:S01]  /*6650*/  FSEL R159, R159, RZ, P1 ;  /* 0x000000ff9f9f7208 */ /* 0x000fe20000800000 */
[----:B-----5:R0:W-:Y:S01]  /*6660*/  STL [R1+0x254], R160 ;  /* 0x000254a001007387 */ /* 0x0201e20000100800 */
[----:B------:R-:W-:-:S03]  /*6670*/  FSETP.NEU.FTZ.AND P1, PT, R10, -INF , PT ;  /* 0xff8000000a00780b */ /* 0x000fc60003f3d000 */
[-CC-:B------:R-:W-:Y:S01]  /*6680*/  FFMA.FTZ R13, R101, R158.reuse, -R159.reuse ;  /* 0x0000009e650d7223 */ /* 0x180fe2000001089f */
[----:B------:R1:W-:Y:S01]  /*6690*/  STL [R1+0x350], R20 ;  /* 0x0003501401007387 */ /* 0x0003e20000100800 */
[-C--:B0-----:R-:W-:Y:S01]  /*66a0*/  FMUL.FTZ R160, R10, R158.reuse ;  /* 0x0000009e0aa07220 */ /* 0x081fe20000410000 */
[-CC-:B------:R-:W-:Y:S01]  /*66b0*/  FFMA.FTZ R15, R97, R158.reuse, -R159.reuse ;  /* 0x0000009e610f7223 */ /* 0x180fe2000001089f */
[----:B-1----:R0:W-:Y:S03]  /*66c0*/  MUFU.EX2 R20, R13 ;  /* 0x0000000d00147308 */ /* 0x0021e60000000800 */
[----:B------:R-:W-:Y:S01]  /*66d0*/  FSEL R160, R160, RZ, P1 ;  /* 0x000000ffa0a07208 */ /* 0x000fe20000800000 */
[----:B------:R1:W-:Y:S04]  /*66e0*/  STL [R1+0x368], R14 ;  /* 0x0003680e01007387 */ /* 0x0003e80000100800 */
[----:B------:R4:W-:Y:S01]  /*66f0*/  STL [R1+0x380], R18 ;  /* 0x0003801201007387 */ /* 0x0009e20000100800 */
[----:B0-----:R-:W-:-:S03]  /*6700*/  FFMA.FTZ R13, R91, R158, -R159 ;  /* 0x0000009e5b0d7223 */ /* 0x001fc6000001089f */
[----:B------:R0:W-:Y:S01]  /*6710*/  STL [R1+0x258], R19 ;  /* 0x0002581301007387 */ /* 0x0001e20000100800 */
[----:B-1----:R1:W-:Y:S03]  /*6720*/  MUFU.EX2 R14, R15 ;  /* 0x0000000f000e7308 */ /* 0x0023e60000000800 */
[----:B------:R5:W-:Y:S04]  /*6730*/  STL [R1+0x25c], R21 ;  /* 0x00025c1501007387 */ /* 0x000be80000100800 */
[----:B------:R5:W-:Y:S01]  /*6740*/  STL [R1+0x264], R23 ;  /* 0x0002641701007387 */ /* 0x000be20000100800 */
[----:B----4-:R4:W-:Y:S01]  /*6750*/  MUFU.EX2 R18, R13 ;  /* 0x0000000d00127308 */ /* 0x0109e20000000800 */
[-C--:B0-----:R-:W-:Y:S01]  /*6760*/  FFMA.FTZ R19, R107, R158.reuse, -R159 ;  /* 0x0000009e6b137223 */ /* 0x081fe2000001089f */
[-CC-:B-1----:R-:W-:Y:S01]  /*6770*/  FFMA.FTZ R15, R87, R158.reuse, -R160.reuse ;  /* 0x0000009e570f7223 */ /* 0x182fe200000108a0 */
[-CC-:B-----5:R-:W-:Y:S01]  /*6780*/  FFMA.FTZ R21, R95, R158.reuse, -R160.reuse ;  /* 0x0000009e5f157223 */ /* 0x1a0fe200000108a0 */
[-CC-:B------:R-:W-:Y:S01]  /*6790*/  FFMA.FTZ R23, R89, R158.reuse, -R160.reuse ;  /* 0x0000009e59177223 */ /* 0x180fe200000108a0 */
[----:B----4-:R-:W-:-:S03]  /*67a0*/  FFMA.FTZ R13, R83, R158, -R160 ;  /* 0x0000009e530d7223 */ /* 0x010fc600000108a0 */
[----:B------:R-:W-:Y:S08]  /*67b0*/  MUFU.EX2 R19, R19 ;  /* 0x0000001300137308 */ /* 0x000ff00000000800 */
[----:B------:R-:W-:Y:S08]  /*67c0*/  MUFU.EX2 R21, R21 ;  /* 0x0000001500157308 */ /* 0x000ff00000000800 */
[----:B------:R-:W0:Y:S08]  /*67d0*/  MUFU.EX2 R23, R23 ;  /* 0x0000001700177308 */ /* 0x000e300000000800 */
[----:B------:R-:W-:Y:S08]  /*67e0*/  MUFU.EX2 R15, R15 ;  /* 0x0000000f000f7308 */ /* 0x000ff00000000800 */
[----:B------:R-:W1:Y:S01]  /*67f0*/  MUFU.EX2 R13, R13 ;  /* 0x0000000d000d7308 */ /* 0x000e620000000800 */
[----:B------:R4:W-:Y:S01]  /*6800*/  STL [R1+0x28c], R39 ;  /* 0x00028c2701007387 */ /* 0x0009e20000100800 */
[----:B------:R-:W-:-:S02]  /*6810*/  R2UR UR6, R6 ;  /* 0x00000000060672ca */ /* 0x000fc400000e0000 */
[----:B------:R-:W-:Y:S01]  /*6820*/  R2UR UR7, R7 ;  /* 0x00000000070772ca */ /* 0x000fe200000e0000 */
[----:B------:R5:W-:Y:S01]  /*6830*/  STL [R1+0x3e0], R38 ;  /* 0x0003e02601007387 */ /* 0x000be20000100800 */
[----:B0-----:R-:W-:-:S03]  /*6840*/  F2FP.F16.F32.PACK_AB R153, R23, R21 ;  /* 0x000000151799723e */ /* 0x001fc600000000ff */
[----:B------:R0:W-:Y:S01]  /*6850*/  STL [R1+0x248], R152 ;  /* 0x0002489801007387 */ /* 0x0001e20000100800 */
[----:B----4-:R-:W-:-:S03]  /*6860*/  IMAD.MOV.U32 R39, RZ, RZ, R7 ;  /* 0x000000ffff277224 */ /* 0x010fc600078e0007 */
[----:B------:R4:W-:Y:S01]  /*6870*/  STL [R1+0x24c], R154 ;  /* 0x00024c9a01007387 */ /* 0x0009e20000100800 */
[----:B-----5:R-:W-:Y:S01]  /*6880*/  VIADD R38, R6, 0x80 ;  /* 0x0000008006267836 */ /* 0x020fe20000000000 */
[----:B-1----:R-:W-:Y:S02]  /*6890*/  F2FP.F16.F32.PACK_AB R155, R13, R15 ;  /* 0x0000000f0d9b723e */ /* 0x002fe400000000ff */
[----:B0-----:R-:W-:Y:S01]  /*68a0*/  F2FP.F16.F32.PACK_AB R152, R20, R19 ;  /* 0x000000131498723e */ /* 0x001fe200000000ff */
        /* <DEDUP_REMOVED lines=110> */
[----:B0-----:R-:W-:-:S06]  /*6f90*/  WARPGROUP.ARRIVE ;  /* 0x00000000000079c5 */ /* 0x001fcc0000000000 */
        /* <DEDUP_REMOVED lines=9> */
[----:B--2---:R0:W-:Y:S01]  /*7030*/  STL [R1+0x414], R11 ;  /* 0x0004140b01007387 */ /* 0x0041e20000100800 */
[----:B------:R-:W-:Y:S03]  /*7040*/  MUFU.EX2 R156, R156 ;  /* 0x0000009c009c7308 */ /* 0x000fe60000000800 */
[----:B------:R2:W-:Y:S05]  /*7050*/  STL [R1+0x428], R12 ;  /* 0x0004280c01007387 */ /* 0x0005ea0000100800 */
[----:B------:R-:W4:Y:S08]  /*7060*/  MUFU.EX2 R163, R163 ;  /* 0x000000a300a37308 */ /* 0x000f300000000800 */
[----:B------:R-:W-:Y:S08]  /*7070*/  MUFU.EX2 R165, R165 ;  /* 0x000000a500a57308 */ /* 0x000ff00000000800 */
[----:B------:R-:W5:Y:S08]  /*7080*/  MUFU.EX2 R164, R164 ;  /* 0x000000a400a47308 */ /* 0x000f700000000800 */
[----:B------:R-:W-:Y:S08]  /*7090*/  MUFU.EX2 R182, R182 ;  /* 0x000000b600b67308 */ /* 0x000ff00000000800 */
[----:B------:R-:W1:Y:S08]  /*70a0*/  MUFU.EX2 R162, R162 ;  /* 0x000000a200a27308 */ /* 0x000e700000000800 */
[----:B0-----:R-:W-:Y:S08]  /*70b0*/  MUFU.EX2 R11, R229 ;  /* 0x000000e5000b7308 */ /* 0x001ff00000000800 */
[----:B--2---:R-:W0:Y:S01]  /*70c0*/  MUFU.EX2 R12, R228 ;  /* 0x000000e4000c7308 */ /* 0x004e220000000800 */
[----:B------:R-:W-:Y:S04]  /*70d0*/  STL [R1+0x408], R234 ;  /* 0x000408ea01007387 */ /* 0x000fe80000100800 */
[----:B------:R-:W-:Y:S04]  /*70e0*/  STL [R1+0x40c], R236 ;  /* 0x00040cec01007387 */ /* 0x000fe80000100800 */
[----:B------:R-:W-:Y:S04]  /*70f0*/  STL [R1+0x410], R235 ;  /* 0x000410eb01007387 */ /* 0x000fe80000100800 */
[----:B------:R-:W-:Y:S04]  /*7100*/  STL [R1+0x418], R226 ;  /* 0x000418e201007387 */ /* 0x000fe80000100800 */
[----:B------:R-:W-:Y:S04]  /*7110*/  STL [R1+0x41c], R227 ;  /* 0x00041ce301007387 */ /* 0x000fe80000100800 */
[----:B---3--:R-:W-:Y:S04]  /*7120*/  STL [R1+0x420], R8 ;  /* 0x0004200801007387 */ /* 0x008fe80000100800 */
[----:B------:R-:W-:Y:S04]  /*7130*/  STL [R1+0x424], R9 ;  /* 0x0004240901007387 */ /* 0x000fe80000100800 */
[----:B------:R-:W-:Y:S01]  /*7140*/  STL [R1+0x42c], R225 ;  /* 0x00042ce101007387 */ /* 0x000fe20000100800 */
        /* <DEDUP_REMOVED lines=9> */
[----:B------:R-:W2:Y:S01]  /*71e0*/  MUFU.EX2 R184, R184 ;  /* 0x000000b800b87308 */ /* 0x000ea20000000800 */
[----:B------:R-:W-:-:S02]  /*71f0*/  WARPGROUP.DEPBAR.LE gsb0, 0x0 ;  /* 0x00008000000079c5 */ /* 0x000fc40000010000 */
[----:B----4-:R-:W-:Y:S02]  /*7200*/  F2FP.F16.F32.PACK_AB R152, R163, R156 ;  /* 0x0000009ca398723e */ /* 0x010fe400000000ff */
[----:B-----5:R-:W-:Y:S02]  /*7210*/  F2FP.F16.F32.PACK_AB R154, R164, R165 ;  /* 0x000000a5a49a723e */ /* 0x020fe400000000ff */
[----:B-1----:R-:W-:Y:S02]  /*7220*/  F2FP.F16.F32.PACK_AB R153, R162, R182 ;  /* 0x000000b6a299723e */ /* 0x002fe400000000ff */
[----:B0-----:R-:W-:Y:S01]  /*7230*/  F2FP.F16.F32.PACK_AB R155, R12, R11 ;  /* 0x0000000b0c9b723e */ /* 0x001fe200000000ff */
        /* <DEDUP_REMOVED lines=32> */
[----:B0-----:R-:W-:-:S06]  /*7440*/  WARPGROUP.ARRIVE ;  /* 0x00000000000079c5 */ /* 0x001fcc0000000000 */
[----:B------:R-:W-:Y:S01]  /*7450*/  HGMMA.64x256x16.F32 R24, R152, gdesc[UR8].tnspB, R24, gsb0 ;  /* 0x43e0000898187df0 */ /* 0x000fe20008000818 */
[----:B------:R-:W-:Y:S08]  /*7460*/  MUFU.EX2 R185, R185 ;  /* 0x000000b900b97308 */ /* 0x000ff00000000800 */
[----:B------:R-:W0:Y:S08]  /*7470*/  MUFU.EX2 R186, R186 ;  /* 0x000000ba00ba7308 */ /* 0x000e300000000800 */
[----:B------:R-:W-:Y:S08]  /*7480*/  MUFU.EX2 R187, R187 ;  /* 0x000000bb00bb7308 */ /* 0x000ff00000000800 */
[----:B------:R-:W1:Y:S08]  /*7490*/  MUFU.EX2 R188, R188 ;  /* 0x000000bc00bc7308 */ /* 0x000e700000000800 */
[----:B------:R-:W-:Y:S08]  /*74a0*/  MUFU.EX2 R189, R189 ;  /* 0x000000bd00bd7308 */ /* 0x000ff00000000800 */
[----:B------:R-:W3:Y:S01]  /*74b0*/  MUFU.EX2 R197, R197 ;  /* 0x000000c500c57308 */ /* 0x000ee20000000800 */
        /* <DEDUP_REMOVED lines=13> */
[----:B------:R-:W4:Y:S08]  /*7590*/  MUFU.EX2 R213, R213 ;  /* 0x000000d500d57308 */ /* 0x000f300000000800 */
[----:B------:R-:W-:Y:S08]  /*75a0*/  MUFU.EX2 R214, R214 ;  /* 0x000000d600d67308 */ /* 0x000ff00000000800 */
[----:B------:R-:W5:Y:S08]  /*75b0*/  MUFU.EX2 R215, R215 ;  /* 0x000000d700d77308 */ /* 0x000f700000000800 */
[----:B------:R-:W-:Y:S08]  /*75c0*/  MUFU.EX2 R216, R216 ;  /* 0x000000d800d87308 */ /* 0x000ff00000000800 */
[----:B------:R-:W5:Y:S08]  /*75d0*/  MUFU.EX2 R217, R217 ;  /* 0x000000d900d97308 */ /* 0x000f700000000800 */
[----:B------:R-:W-:Y:S01]  /*75e0*/  MUFU.EX2 R218, R218 ;  /* 0x000000da00da7308 */ /* 0x000fe20000000800 */
[----:B------:R-:W-:-:S02]  /*75f0*/  WARPGROUP.DEPBAR.LE gsb0, 0x0 ;  /* 0x00008000000079c5 */ /* 0x000fc40000010000 */
[----:B--2---:R-:W-:Y:S02]  /*7600*/  F2FP.F16.F32.PACK_AB R152, R184, R161 ;  /* 0x000000a1b898723e */ /* 0x004fe400000000ff */
[----:B0-----:R-:W-:Y:S02]  /*7610*/  F2FP.F16.F32.PACK_AB R154, R186, R185 ;  /* 0x000000b9ba9a723e */ /* 0x001fe400000000ff */
[----:B-1----:R-:W-:Y:S02]  /*7620*/  F2FP.F16.F32.PACK_AB R153, R188, R187 ;  /* 0x000000bbbc99723e */ /* 0x002fe400000000ff */
[----:B---3--:R-:W-:Y:S01]  /*7630*/  F2FP.F16.F32.PACK_AB R155, R197, R189 ;  /* 0x000000bdc59b723e */ /* 0x008fe200000000ff */
        /* <DEDUP_REMOVED lines=34> */
[----:B------:R-:W0:Y:S01]  /*7860*/  MUFU.EX2 R219, R219 ;  /* 0x000000db00db7308 */ /* 0x000e220000000800 */
[----:B------:R-:W-:Y:S02]  /*7870*/  VIADD R8, R6, 0x180 ;  /* 0x0000018006087836 */ /* 0x000fe40000000000 */
        /* <DEDUP_REMOVED lines=8> */
[----:B------:R-:W-:Y:S02]  /*7900*/  IMAD.MOV.U32 R9, RZ, RZ, R7 ;  /* 0x000000ffff097224 */ /* 0x000fe400078e0007 */
        /* <DEDUP_REMOVED lines=10> */
[----:B------:R-:W-:Y:S01]  /*79b0*/  FFMA.FTZ R160, R181, R158, -R160 ;  /* 0x0000009eb5a07223 */ /* 0x000fe200000108a0 */
[----:B------:R-:W-:Y:S08]  /*79c0*/  MUFU.EX2 R172, R172 ;  /* 0x000000ac00ac7308 */ /* 0x000ff00000000800 */
[----:B------:R-:W1:Y:S08]  /*79d0*/  MUFU.EX2 R166, R166 ;  /* 0x000000a600a67308 */ /* 0x000e700000000800 */
[----:B------:R-:W-:Y:S08]  /*79e0*/  MUFU.EX2 R168, R168 ;  /* 0x000000a800a87308 */ /* 0x000ff00000000800 */
[----:B------:R-:W2:Y:S08]  /*79f0*/  MUFU.EX2 R169, R169 ;  /* 0x000000a900a97308 */ /* 0x000eb00000000800 */
[----:B------:R-:W-:Y:S08]  /*7a00*/  MUFU.EX2 R174, R174 ;  /* 0x000000ae00ae7308 */ /* 0x000ff00000000800 */
[----:B------:R-:W3:Y:S08]  /*7a10*/  MUFU.EX2 R159, R175 ;  /* 0x000000af009f7308 */ /* 0x000ef00000000800 */
[----:B------:R-:W-:Y:S01]  /*7a20*/  MUFU.EX2 R158, R176 ;  /* 0x000000b0009e7308 */ /* 0x000fe20000000800 */
[----:B------:R-:W-:Y:S01]  /*7a30*/  VIADD R8, R6, 0x200 ;  /* 0x0000020006087836 */ /* 0x000fe20000000000 */
[----:B------:R-:W-:-:S02]  /*7a40*/  WARPGROUP.DEPBAR.LE gsb0, 0x0 ;  /* 0x00008000000079c5 */ /* 0x000fc40000010000 */
[----:B----4-:R-:W-:Y:S02]  /*7a50*/  F2FP.F16.F32.PACK_AB R152, R213, R212 ;  /* 0x000000d4d598723e */ /* 0x010fe400000000ff */
[----:B-----5:R-:W-:Y:S02]  /*7a60*/  F2FP.F16.F32.PACK_AB R154, R215, R214 ;  /* 0x000000d6d79a723e */ /* 0x020fe400000000ff */
[----:B------:R-:W-:Y:S02]  /*7a70*/  F2FP.F16.F32.PACK_AB R153, R217, R216 ;  /* 0x000000d8d999723e */ /* 0x000fe400000000ff */
        /* <DEDUP_REMOVED lines=35> */
[----:B------:R-:W-:Y:S02]  /*7cb0*/  R2UR UR7, R9 ;  /* 0x00000000090772ca */ /* 0x000fe400000e0000 */
[----:B------:R-:W0:Y:S01]  /*7cc0*/  MUFU.EX2 R9, R177 ;  /* 0x000000b100097308 */ /* 0x000e220000000800 */
[----:B------:R-:W-:Y:S01]  /*7cd0*/  R2UR UR6, R8 ;  /* 0x00000000080672ca */ /* 0x000fe200000e0000 */
[----:B------:R-:W-:Y:S01]  /*7ce0*/  FADD.FTZ R19, R19, R20 ;  /* 0x0000001413137221 */ /* 0x000fe20000010000 */
[----:B------:R-:W-:-:S04]  /*7cf0*/  FADD.FTZ R20, R21, R23 ;  /* 0x0000001715147221 */ /* 0x000fc80000010000 */
[----:B------:R-:W-:Y:S01]  /*7d00*/  FADD.FTZ R20, R15, R20 ;  /* 0x000000140f147221 */ /* 0x000fe20000010000 */
[----:B------:R-:W-:Y:S08]  /*7d10*/  MUFU.EX2 R8, R167 ;  /* 0x000000a700087308 */ /* 0x000ff00000000800 */
[----:B------:R-:W4:Y:S08]  /*7d20*/  MUFU.EX2 R171, R171 ;  /* 0x000000ab00ab7308 */ /* 0x000f300000000800 */
[----:B------:R-:W-:Y:S08]  /*7d30*/  MUFU.EX2 R170, R170 ;  /* 0x000000aa00aa7308 */ /* 0x000ff00000000800 */
[----:B------:R-:W5:Y:S08]  /*7d40*/  MUFU.EX2 R173, R173 ;  /* 0x000000ad00ad7308 */ /* 0x000f700000000800 */
[----:B------:R-:W-:Y:S08]  /*7d50*/  MUFU.EX2 R178, R178 ;  /* 0x000000b200b27308 */ /* 0x000ff00000000800 */
[----:B------:R-:W5:Y:S08]  /*7d60*/  MUFU.EX2 R179, R179 ;  /* 0x000000b300b37308 */ /* 0x000f700000000800 */
[----:B------:R-:W-:Y:S08]  /*7d70*/  MUFU.EX2 R180, R180 ;  /* 0x000000b400b47308 */ /* 0x000ff00000000800 */
[----:B------:R-:W5:Y:S01]  /*7d80*/  MUFU.EX2 R15, R160 ;  /* 0x000000a0000f7308 */ /* 0x000f620000000800 */
[----:B------:R-:W-:Y:S01]  /*7d90*/  VIADD R6, R6, 0x280 ;  /* 0x0000028006067836 */ /* 0x000fe20000000000 */
[----:B------:R-:W-:-:S02]  /*7da0*/  WARPGROUP.DEPBAR.LE gsb0, 0x0 ;  /* 0x00008000000079c5 */ /* 0x000fc40000010000 */
[----:B-1----:R-:W-:Y:S02]  /*7db0*/  F2FP.F16.F32.PACK_AB R152, R166, R172 ;  /* 0x000000aca698723e */ /* 0x002fe400000000ff */
[----:B--2---:R-:W-:Y:S02]  /*7dc0*/  F2FP.F16.F32.PACK_AB R154, R169, R168 ;  /* 0x000000a8a99a723e */ /* 0x004fe400000000ff */
[----:B---3--:R-:W-:Y:S02]  /*7dd0*/  F2FP.F16.F32.PACK_AB R153, R159, R174 ;  /* 0x000000ae9f99723e */ /* 0x008fe400000000ff */
        /* <DEDUP_REMOVED lines=36> */
[----:B------:R-:W-:Y:S01]  /*8020*/  R2UR UR7, R7 ;  /* 0x00000000070772ca */ /* 0x000fe200000e0000 */
[----:B------:R-:W-:Y:S01]  /*8030*/  FADD.FTZ R19, R14, R19 ;  /* 0x000000130e137221 */ /* 0x000fe20000010000 */
[----:B------:R-:W-:Y:S01]  /*8040*/  FADD.FTZ R13, R13, R20 ;  /* 0x000000140d0d7221 */ /* 0x000fe20000010000 */
[----:B------:R-:W2:Y:S02]  /*8050*/  @!P0 LDL.64 R6, [R1+0x68] ;  /* 0x0000680001068983 */ /* 0x000ea40000100a00 */
[----:B------:R-:W-:-:S04]  /*8060*/  FADD.FTZ R19, R18, R19 ;  /* 0x0000001312137221 */ /* 0x000fc80000010000 */
[----:B------:R-:W-:Y:S01]  /*8070*/  FADD.FTZ R156, R156, R19 ;  /* 0x000000139c9c7221 */ /* 0x000fe20000010000 */
[----:B------:R-:W-:Y:S02]  /*8080*/  FADD.FTZ R19, R182, R13 ;  /* 0x0000000db6137221 */ /* 0x000fe40000010000 */
[----:B------:R-:W3:Y:S01]  /*8090*/  @!P0 LDL R13, [R1+0x218] ;  /* 0x00021800010d8983 */ /* 0x000ee20000100800 */
[----:B------:R-:W-:Y:S02]  /*80a0*/  WARPGROUP.DEPBAR.LE gsb0, 0x0 ;  /* 0x00008000000079c5 */ /* 0x000fe40000010000 */
[----:B----4-:R-:W-:Y:S02]  /*80b0*/  F2FP.F16.F32.PACK_AB R152, R171, R8 ;  /* 0x00000008ab98723e */ /* 0x010fe400000000ff */
[----:B-----5:R-:W-:Y:S02]  /*80c0*/  F2FP.F16.F32.PACK_AB R154, R173, R170 ;  /* 0x000000aaad9a723e */ /* 0x020fe400000000ff */
[----:B------:R-:W-:-:S02]  /*80d0*/  F2FP.F16.F32.PACK_AB R153, R179, R178 ;  /* 0x000000b2b399723e */ /* 0x000fc400000000ff */
[----:B------:R-:W-:Y:S01]  /*80e0*/  F2FP.F16.F32.PACK_AB R155, R15, R180 ;  /* 0x000000b40f9b723e */ /* 0x000fe200000000ff */
        /* <DEDUP_REMOVED lines=79> */
[----:B------:R-:W4:Y:S04]  /*85e0*/  LDL R155, [R1+0x230] ;  /* 0x00023000019b7983 */ /* 0x000f280000100800 */
[----:B------:R-:W5:Y:S04]  /*85f0*/  LDL R153, [R1+0x234] ;  /* 0x0002340001997983 */ /* 0x000f680000100800 */
[----:B0-----:R-:W5:Y:S04]  /*8600*/  LDL R119, [R1+0x238] ;  /* 0x0002380001777983 */ /* 0x001f680000100800 */
        /* <DEDUP_REMOVED lines=124> */
[----:B------:R-:W5:Y:S01]  /*8dd0*/  LDL R18, [R1+0x42c] ;  /* 0x00042c0001127983 */ /* 0x000f620000100800 */
        /* <DEDUP_REMOVED lines=20> */
[----:B--2---:R-:W-:Y:S02]  /*8f20*/  @!P0 MOV R6, R6 ;  /* 0x0000000600068202 */ /* 0x004fe40000000f00 */
[----:B------:R-:W-:Y:S01]  /*8f30*/  FADD.FTZ R171, R171, R8 ;  /* 0x00000008abab7221 */ /* 0x000fe20000010000 */
[----:B------:R-:W-:Y:S02]  /*8f40*/  FADD.FTZ R179, R179, R178 ;  /* 0x000000b2b3b37221 */ /* 0x000fe40000010000 */
[----:B---3--:R-:W-:Y:S02]  /*8f50*/  @!P0 IMAD R13, R13, 0x8, R6 ;  /* 0x000000080d0d8824 */ /* 0x008fe400078e0206 */
        /* <DEDUP_REMOVED lines=14> */
[----:B----4-:R2:W-:Y:S04]  /*9040*/  STL [R1+0x230], R155 ;  /* 0x0002309b01007387 */ /* 0x0105e80000100800 */
        /* <DEDUP_REMOVED lines=128> */
[----:B0-----:R-:W3:Y:S01]  /*9850*/  LDL R0, [R1+0x70] ;  /* 0x0000700001007983 */ /* 0x001ee20000100800 */
[----:B------:R-:W-:Y:S01]  /*9860*/  ISETP.GE.AND P1, PT, R5, 0x1, PT ;  /* 0x000000010500780c */ /* 0x000fe20003f26270 */
[----:B------:R-:W-:Y:S01]  /*9870*/  IMAD.U32 R7, RZ, RZ, UR38 ;  /* 0x00000026ff077e24 */ /* 0x000fe2000f8e00ff */
[----:B------:R-:W-:-:S06]  /*9880*/  UIADD3 UR45, UR45, -0x2, URZ ;  /* 0xfffffffe2d2d7890 */ /* 0x000fcc000fffe03f */
[----:B-1----:R-:W-:Y:S02]  /*9890*/  IMAD.U32 R10, RZ, RZ, UR45 ;  /* 0x0000002dff0a7e24 */ /* 0x002fe4000f8e00ff */
[----:B---3--:R-:W-:-:S05]  /*98a0*/  IMAD.SHL.U32 R0, R0, 0x80, RZ ;  /* 0x0000008000007824 */ /* 0x008fca00078e00ff */
[----:B------:R-:W-:-:S05]  /*98b0*/  IADD3 R7, R0, UR42, -R7 ;  /* 0x0000002a00077c10 */ /* 0x000fca000fffe807 */
[----:B------:R-:W-:Y:S01]  /*98c0*/  IMAD.IADD R4, R7, 0x1, R4 ;  /* 0x0000000107047824 */ /* 0x000fe200078e0204 */
[----:B--2---:R-:W-:Y:S06]  /*98d0*/  @!P1 BRA `(.L_x_2495) ;  /* 0x0000000000409947 */ /* 0x004fec0003800000 */
        /* <DEDUP_REMOVED lines=10> */
.L_x_2497:
[----:B------:R-:W-:-:S13]  /*9980*/  ISETP.NE.AND P1, PT, R5, 0x1, PT ;  /* 0x000000010500780c */ /* 0x000fda0003f25270 */
[----:B------:R-:W-:-:S05]  /*9990*/  @P1 IMAD.HI.U32 R2, R6, R2, RZ ;  /* 0x0000000206021227 */ /* 0x000fca00078e00ff */
[----:B------:R-:W-:-:S07]  /*99a0*/  @P1 SHF.R.U32.HI R6, RZ, R3, R2 ;  /* 0x00000003ff061219 */ /* 0x000fce0000011602 */
.L_x_2498:
[----:B------:R-:W-:Y:S05]  /*99b0*/  BSYNC B0 ;  /* 0x0000000000007941 */ /* 0x000fea0003800000 */
.L_x_2496:
[----:B------:R-:W-:-:S05]  /*99c0*/  IMAD R5, R6, R5, R5 ;  /* 0x0000000506057224 */ /* 0x000fca00078e0205 */
[----:B------:R-:W-:-:S07]  /*99d0*/  VIMNMX R4, R4, R5, PT ;  /* 0x0000000504047248 */ /* 0x000fce0003fe0100 */
.L_x_2495:
        /* <DEDUP_REMOVED lines=8> */
.L_x_2503:
[----:B------:R-:W-:Y:S01]  /*9a60*/  BSSY B0, `(.L_x_2502) ;  /* 0x0000004000007945 */ /* 0x000fe20003800000 */
[----:B------:R-:W-:Y:S01]  /*9a70*/  VIADD R0, R16, 0x178 ;  /* 0x0000017810007836 */ /* 0x000fe20000000000 */
[----:B------:R-:W-:-:S07]  /*9a80*/  MOV R212, 0x9aa0 ;  /* 0x00009aa000d47802 */ /* 0x000fce0000000f00 */
[----:B------:R-:W-:Y:S05]  /*9a90*/  CALL.REL.NOINC `($_ZN7cutlass13device_kernelIN5flash11enable_sm90INS1_16FlashAttnFwdSm90INS1_25CollectiveMainloopFwdSm90ILi2EN4cute5tupleIJNS5_1CILi1EEES8_S8_EEENS6_IJNS7_ILi128EEENS7_ILi96EEENS7_ILi64EEEEEELi256ENS_6half_tEfNS_4arch4Sm90ELb0ELb1ELb1ELb1ELb0ELb0ELb1ELb1ELb0ELb0ELb0ELb0EEENS1_21CollectiveEpilogueFwdINS6_IJSA_NS7_ILi256EEESB_EEES9_SE_SG_Li256ELb1ELb0ELb0ELb0EEENS1_36VarlenDynamicPersistentTileSchedulerILi128ELi96ELi256ELi32ELb0ELb0ELb1ELb1ELb0ELb1EEEEEEEEEvNT_6ParamsE$_ZZN5flash25CollectiveMainloopFwdSm90ILi2EN4cute5tupleIJNS1_1CILi1EEES4_S4_EEENS2_IJNS3_ILi128EEENS3_ILi96EEENS3_ILi64EEEEEELi256EN7cutlass6half_tEfNSA_4arch4Sm90ELb0ELb1ELb1ELb1ELb0ELb0ELb1ELb1ELb0ELb0ELb0ELb0EE3mmaINS_16FlashAttnFwdSm90ISE_NS_21CollectiveEpilogueFwdINS2_IJS6_NS3_ILi256EEES7_EEES5_SB_SD_Li256ELb1ELb0ELb0ELb0EEENS_36VarlenDynamicPersistentTileSchedulerILi128ELi96ELi256ELi32ELb0ELb0ELb1ELb1ELb0ELb1EEEE13SharedStorageENS1_6TensorINS1_11ArrayEngineIfLm128EEENS1_6LayoutINS2_IJNS2_IJNS3_ILi2EEEST_NS3_ILi32EEEEEES4_S4_EEENS2_IJNS2_IJS4_ST_NS3_ILi4EEEEEENS3_ILi0EEESZ_EEEEEEENS_7SoftmaxILi2ELi0EEEEEbRKNSE_6ParamsENSA_25PipelineTmaAsyncNoClusterILi2ENSA_16PipelineTmaAsyncILi2EEEEES1B_RNSA_13PipelineStateILj2EEERT0_RT1_iRiRKNS_16SeqlenInfoQKNewKILb1ELb0EEENS2_IJiiiiEEERT_ENKUliT_T0_T1_E_clIZSF_ISO_S12_S14_EbS17_S1B_S1B_S1E_S1G_S1I_iS1J_S1N_S1O_S1Q_EUlRS1R_iE1_NS3_ILb0EEENS3_ILb1EEEEEDaiS1R_S1S_S1T_) ;  /* 0x000001f000587944 */ /* 0x000fea0003c00000 */
[----:B------:R-:W-:Y:S05]  /*9aa0*/  BSYNC B0 ;  /* 0x0000000000007941 */ /* 0x000fea0003800000 */
.L_x_2502:
[C---:B------:R-:W-:Y:S01]  /*9ab0*/  ISETP.GT.AND P1, PT, R10.reuse, R188, PT ;  /* 0x000000bc0a00720c */ /* 0x040fe20003f24270 */
[----:B------:R-:W-:-:S12]  /*9ac0*/  VIADD R10, R10, 0xffffffff ;  /* 0xffffffff0a0a7836 */ /* 0x000fd80000000000 */
[----:B------:R-:W-:Y:S05]  /*9ad0*/  @P1 BRA `(.L_x_2503) ;  /* 0xfffffffc00e01947 */ /* 0x000fea000383ffff */
[----:B------:R-:W-:Y:S05]  /*9ae0*/  BSYNC B1 ;  /* 0x0000000000017941 */ /* 0x000fea0003800000 */
.L_x_2501:
[----:B------:R-:W2:Y:S02]  /*9af0*/  LDL R0, [R1+0x70] ;  /* 0x0000700001007983 */ /* 0x000ea40000100800 */
[----:B--2---:R-:W-:-:S07]  /*9b00*/  IMAD.SHL.U32 R0, R0, 0x80, RZ ;  /* 0x0000008000007824 */ /* 0x004fce00078e00ff */
.L_x_2500:
[----:B------:R-:W-:Y:S05]  /*9b10*/  BSYNC B2 ;  /* 0x0000000000027941 */ /* 0x000fea0003800000 */
.L_x_2499:
[----:B------:R-:W0:Y:S01]  /*9b20*/  LDC R5, c[0x0][0xadc] ;  /* 0x0002b700ff057b82 */ /* 0x000e220000000800 */
[----:B------:R-:W-:-:S06]  /*9b30*/  UIADD3 UR4, UR42, 0x80, -UR38 ;  /* 0x000000802a047890 */ /* 0x000fcc000fffe826 */
[----:B------:R-:W-:Y:S01]  /*9b40*/  VIADD R0, R0, UR4 ;  /* 0x0000000400007c36 */ /* 0x000fe20008000000 */
[----:B------:R-:W-:-:S03]  /*9b50*/  ULDC UR4, c[0x0][0xad4] ;  /* 0x0002b50000047ab9 */ /* 0x000fc60000000800 */
[----:B------:R-:W-:Y:S01]  /*9b60*/  VIADD R2, R0, -UR4 ;  /* 0x8000000400027c36 */ /* 0x000fe20008000000 */
[----:B0-----:R-:W-:-:S13]  /*9b70*/  ISETP.GE.AND P1, PT, R5, 0x1, PT ;  /* 0x000000010500780c */ /* 0x001fda0003f26270 */
[----:B------:R-:W-:Y:S05]  /*9b80*/  @!P1 BRA `(.L_x_2504) ;  /* 0x0000000000449947 */ /* 0x000fea0003800000 */
        /* <DEDUP_REMOVED lines=10> */
.L_x_2506:
[----:B------:R-:W-:-:S13]  /*9c30*/  ISETP.NE.AND P1, PT, R5, 0x1, PT ;  /* 0x000000010500780c */ /* 0x000fda0003f25270 */
[----:B------:R-:W0:Y:S02]  /*9c40*/  @P1 LDC.64 R6, c[0x0][0xae0] ;  /* 0x0002b800ff061b82 */ /* 0x000e240000000a00 */
[----:B0-----:R-:W-:-:S05]  /*9c50*/  @P1 IMAD.HI.U32 R4, R0, R6, RZ ;  /* 0x0000000600041227 */ /* 0x001fca00078e00ff */
[----:B------:R-:W-:-:S07]  /*9c60*/  @P1 SHF.R.U32.HI R0, RZ, R7, R4 ;  /* 0x00000007ff001219 */ /* 0x000fce0000011604 */
.L_x_2507:
[----:B------:R-:W-:Y:S05]  /*9c70*/  BSYNC B0 ;  /* 0x0000000000007941 */ /* 0x000fea0003800000 */
.L_x_2505:
[----:B------:R-:W-:-:S05]  /*9c80*/  IMAD R3, R0, R5, RZ ;  /* 0x0000000500037224 */ /* 0x000fca00078e02ff */
[----:B------:R-:W-:-:S07]  /*9c90*/  VIMNMX R2, R2, R3, !PT ;  /* 0x0000000302027248 */ /* 0x000fce0007fe0100 */
.L_x_2504:
[----:B------:R-:W-:-:S04]  /*9ca0*/  VIADD R2, R2, 0x5f ;  /* 0x0000005f02027836 */ /* 0x000fc80000000000 */
[----:B------:R-:W-:-:S05]  /*9cb0*/  IMAD.HI R2, R2, 0x2aaaaaab, RZ ;  /* 0x2aaaaaab02027827 */ /* 0x000fca00078e02ff */
[----:B------:R-:W-:-:S04]  /*9cc0*/  SHF.R.U32.HI R3, RZ, 0x1f, R2 ;  /* 0x0000001fff037819 */ /* 0x000fc80000011602 */
[----:B------:R-:W-:-:S04]  /*9cd0*/  LEA.HI.SX32 R2, R2, R3, 0x1c ;  /* 0x0000000302027211 */ /* 0x000fc800078fe2ff */
[----:B------:R-:W-:-:S04]  /*9ce0*/  VIMNMX R2, R2, UR43, !PT ;  /* 0x0000002b02027c48 */ /* 0x000fc8000ffe0100 */
[----:B------:R-:W-:-:S13]  /*9cf0*/  ISETP.GE.AND P1, PT, R10, R2, PT ;  /* 0x000000020a00720c */ /* 0x000fda0003f26270 */
[----:B------:R-:W-:Y:S05]  /*9d00*/  @!P1 BRA `(.L_x_2508) ;  /* 0x0000009c00749947 */ /* 0x000fea0003800000 */
.L_x_2525:
[----:B0-----:R-:W2:Y:S04]  /*9d10*/  LD.E R3, desc[UR54][R16.64+0x218] ;  /* 0x0002183610037980 */ /* 0x001ea8000c101900 */
[----:B-1----:R-:W3:Y:S01]  /*9d20*/  LD.E R0, desc[UR54][R16.64+0x220] ;  /* 0x0002203610007980 */ /* 0x002ee2000c101900 */
        /* <DEDUP_REMOVED lines=17> */
[----:B-1----:R-:W-:Y:S01]  /*9e40*/  @!P2 IMAD.MOV.U32 R3, RZ, RZ, RZ ;  /* 0x000000ffff03a224 */ /* 0x002fe200078e00ff */
[----:B--2---:R-:W-:-:S04]  /*9e50*/  LOP3.LUT R0, R0, 0x1, RZ, 0xfc, !PT ;  /* 0x0000000100007812 */ /* 0x004fc800078efcff */
[----:B------:R-:W-:-:S13]  /*9e60*/  ISETP.NE.AND P3, PT, R0, 0x3, PT ;  /* 0x000000030000780c */ /* 0x000fda0003f65270 */
[----:B0-----:R-:W-:Y:S05]  /*9e70*/  @!P3 BRA `(.L_x_2510) ;  /* 0x000000000004b947 */ /* 0x001fea0003800000 */
[----:B------:R-:W-:Y:S01]  /*9e80*/  BPT.TRAP 0x1 ;  /* 0x000000040000795c */ /* 0x000fe20000300000 */
.L_x_2510:
[----:B------:R-:W-:Y:S05]  /*9e90*/  BSYNC B0 ;  /* 0x0000000000007941 */ /* 0x000fea0003800000 */
.L_x_2509:
[----:B------:R-:W2:Y:S01]  /*9ea0*/  LD.E.64 R4, desc[UR54][R20.64+0x8] ;  /* 0x0000083614047980 */ /* 0x000ea2000c101b00 */
[----:B-----5:R-:W-:Y:S02]  /*9eb0*/  SHF.L.U32 R8, R9, 0x1f, RZ ;  /* 0x0000001f09087819 */ /* 0x020fe400000006ff */
[----:B--2---:R-:W-:-:S05]  /*9ec0*/  MOV R4, R4 ;  /* 0x0000000400047202 */ /* 0x004fca0000000f00 */
[----:B------:R-:W-:-:S04]  /*9ed0*/  IMAD R3, R3, 0x8, R4 ;  /* 0x0000000803037824 */ /* 0x000fc800078e0204 */
[----:B------:R0:W1:Y:S01]  /*9ee0*/  SYNCS.PHASECHK.TRANS64.TRYWAIT P2, [R3+URZ], R8 ;  /* 0x00000008030075a7 */ /* 0x000062000804017f */
[----:B------:R-:W2:Y:S04]  /*9ef0*/  LD.E R4, desc[UR54][R20.64+0x1c] ;  /* 0x00001c3614047980 */ /* 0x000ea8000c101900 */
[----:B------:R0:W5:Y:S04]  /*9f00*/  LD.E R0, desc[UR54][R16.64+0x218] ;  /* 0x0002183610007980 */ /* 0x000168000c101900 */
[----:B------:R0:W5:Y:S01]  /*9f10*/  LD.E R6, desc[UR54][R16.64+0x21c] ;  /* 0x00021c3610067980 */ /* 0x000162000c101900 */
[----:B------:R-:W-:Y:S01]  /*9f20*/  BSSY B0, `(.L_x_2511) ;  /* 0x0000005000007945 */ /* 0x000fe20003800000 */
[----:B--2---:R-:W-:-:S04]  /*9f30*/  LOP3.LUT R4, R4, 0x1, RZ, 0xfc, !PT ;  /* 0x0000000104047812 */ /* 0x004fc800078efcff */
[----:B------:R-:W-:-:S13]  /*9f40*/  ISETP.NE.AND P3, PT, R4, 0x3, PT ;  /* 0x000000030400780c */ /* 0x000fda0003f65270 */
[----:B01----:R-:W-:Y:S05]  /*9f50*/  @!P3 BRA `(.L_x_2512) ;  /* 0x000000000004b947 */ /* 0x003fea0003800000 */
[----:B------:R-:W-:Y:S01]  /*9f60*/  BPT.TRAP 0x1 ;  /* 0x000000040000795c */ /* 0x000fe20000300000 */
.L_x_2512:
[----:B------:R-:W-:Y:S05]  /*9f70*/  BSYNC B0 ;  /* 0x0000000000007941 */ /* 0x000fea0003800000 */
.L_x_2511:
[----:B------:R-:W-:Y:S04]  /*9f80*/  BSSY B0, `(.L_x_2513) ;  /* 0x0000008000007945 */ /* 0x000fe80003800000 */
[----:B------:R-:W-:Y:S05]  /*9f90*/  @P2 BRA `(.L_x_2514) ;  /* 0x0000000000182947 */ /* 0x000fea0003800000 */
[----:B------:R-:W2:Y:S01]  /*9fa0*/  LD.E.64 R4, desc[UR54][R20.64+0x8] ;  /* 0x0000083614047980 */ /* 0x000ea2000c101b00 */
[----:B-----5:R-:W-:Y:S02]  /*9fb0*/  SHF.L.U32 R3, R6, 0x1f, RZ ;  /* 0x0000001f06037819 */ /* 0x020fe400000006ff */
[----:B--2---:R-:W-:-:S05]  /*9fc0*/  MOV R5, R4 ;  /* 0x0000000400057202 */ /* 0x004fca0000000f00 */
[----:B------:R-:W-:-:S04]  /*9fd0*/  IMAD R0, R0, 0x8, R5 ;  /* 0x0000000800007824 */ /* 0x000fc800078e0205 */
[----:B------:R-:W0:Y:S02]  /*9fe0*/  SYNCS.PHASECHK.TRANS64.TRYWAIT P2, [R0+URZ], R3 ;  /* 0x00000003000075a7 */ /* 0x000e24000804017f */
[----:B0-----:R-:W-:Y:S05]  /*9ff0*/  @!P2 BRA `(.L_x_2515) ;  /* 0x000001d800a0a947 */ /* 0x001fea0003800000 */
.L_x_2514:
[----:B------:R-:W-:Y:S05]  /*a000*/  BSYNC B0 ;  /* 0x0000000000007941 */ /* 0x000fea0003800000 */
.L_x_2513:
        /* <DEDUP_REMOVED lines=14> */
[----:B0-----:R-:W-:Y:S01]  /*a0f0*/  IMAD.MOV.U32 R0, RZ, RZ, 0x1 ;  /* 0x00000001ff007424 */ /* 0x001fe200078e00ff */
        /* <DEDUP_REMOVED lines=42> */
[----:B0-----:R-:W-:Y:S05]  /*a3a0*/  @!P3 BRA `(.L_x_2517) ;  /* 0x000000000004b947 */ /* 0x001fea0003800000 */
[----:B------:R-:W-:Y:S01]  /*a3b0*/  BPT.TRAP 0x1 ;  /* 0x000000040000795c */ /* 0x000fe20000300000 */
.L_x_2517:
[----:B------:R-:W-:Y:S05]  /*a3c0*/  BSYNC B0 ;  /* 0x0000000000007941 */ /* 0x000fea0003800000 */
.L_x_2516:
[----:B------:R-:W2:Y:S01]  /*a3d0*/  LDL.64 R6, [R1+0x40] ;  /* 0x0000400001067983 */ /* 0x000ea20000100a00 */
[----:B-----5:R-:W-:Y:S02]  /*a3e0*/  SHF.L.U32 R8, R5, 0x1f, RZ ;  /* 0x0000001f05087819 */ /* 0x020fe400000006ff */
[----:B--2---:R-:W-:-:S05]  /*a3f0*/  MOV R6, R6 ;  /* 0x0000000600067202 */ /* 0x004fca0000000f00 */
[----:B------:R-:W-:-:S04]  /*a400*/  IMAD R3, R3, 0x8, R6 ;  /* 0x0000000803037824 */ /* 0x000fc800078e0206 */
[----:B------:R0:W1:Y:S01]  /*a410*/  SYNCS.PHASECHK.TRANS64.TRYWAIT P2, [R3+URZ], R8 ;  /* 0x00000008030075a7 */ /* 0x000062000804017f */
[----:B------:R0:W5:Y:S04]  /*a420*/  LD.E R4, desc[UR54][R16.64+0x218] ;  /* 0x0002183610047980 */ /* 0x000168000c101900 */
[----:B------:R0:W5:Y:S01]  /*a430*/  LD.E R5, desc[UR54][R16.64+0x21c] ;  /* 0x00021c3610057980 */ /* 0x000162000c101900 */
[----:B------:R-:W-:Y:S04]  /*a440*/  BSSY B0, `(.L_x_2518) ;  /* 0x0000003000007945 */ /* 0x000fe80003800000 */
[----:B------:R-:W-:Y:S05]  /*a450*/  @!P3 BRA `(.L_x_2519) ;  /* 0x000000000004b947 */ /* 0x000fea0003800000 */
[----:B------:R-:W-:Y:S01]  /*a460*/  BPT.TRAP 0x1 ;  /* 0x000000040000795c */ /* 0x000fe20000300000 */
.L_x_2519:
[----:B------:R-:W-:Y:S05]  /*a470*/  BSYNC B0 ;  /* 0x0000000000007941 */ /* 0x000fea0003800000 */
.L_x_2518:
[----:B------:R-:W-:Y:S04]  /*a480*/  BSSY B0, `(.L_x_2520) ;  /* 0x0000006000007945 */ /* 0x000fe80003800000 */
[----:B-1----:R-:W-:Y:S05]  /*a490*/  @P2 BRA `(.L_x_2521) ;  /* 0x0000000000102947 */ /* 0x002fea0003800000 */
[----:B-----5:R-:W-:Y:S01]  /*a4a0*/  IMAD R4, R4, 0x8, R6 ;  /* 0x0000000804047824 */ /* 0x020fe200078e0206 */
[----:B------:R-:W-:-:S04]  /*a4b0*/  SHF.L.U32 R5, R5, 0x1f, RZ ;  /* 0x0000001f05057819 */ /* 0x000fc800000006ff */
[----:B------:R-:W1:Y:S02]  /*a4c0*/  SYNCS.PHASECHK.TRANS64.TRYWAIT P2, [R4+URZ], R5 ;  /* 0x00000005040075a7 */ /* 0x000e64000804017f */
[----:B-1----:R-:W-:Y:S05]  /*a4d0*/  @!P2 BRA `(.L_x_2522) ;  /* 0x000001d4007ca947 */ /* 0x002fea0003800000 */
.L_x_2521:
[----:B------:R-:W-:Y:S05]  /*a4e0*/  BSYNC B0 ;  /* 0x0000000000007941 */ /* 0x000fea0003800000 */
.L_x_2520:
[----:B------:R-:W2:Y:S04]  /*a4f0*/  LD.E R11, desc[UR54][R16.64+0x218] ;  /* 0x00021836100b7980 */ /* 0x000ea8000c101900 */
[----:B------:R-:W2:Y:S04]  /*a500*/  LDL.64 R6, [R1+0x118] ;  /* 0x0001180001067983 */ /* 0x000ea80000100a00 */
[----:B0-----:R-:W3:Y:S04]  /*a510*/  LDL R3, [R1+0x90] ;  /* 0x0000900001037983 */ /* 0x001ee80000100800 */
[----:B-1---5:R-:W4:Y:S04]  /*a520*/  LDL.64 R4, [R1+0x110] ;  /* 0x0001100001047983 */ /* 0x022f280000100a00 */
[----:B------:R-:W4:Y:S04]  /*a530*/  LDL.64 R8, [R1+0x110] ;  /* 0x0001100001087983 */ /* 0x000f280000100a00 */
[----:B------:R-:W4:Y:S04]  /*a540*/  LDL.64 R12, [R1+0x110] ;  /* 0x00011000010c7983 */ /* 0x000f280000100a00 */
[----:B------:R-:W4:Y:S01]  /*a550*/  LDL.64 R14, [R1+0x110] ;  /* 0x00011000010e7983 */ /* 0x000f220000100a00 */
[----:B------:R-:W-:Y:S05]  /*a560*/  WARPSYNC.ALL ;  /* 0x0000000000007948 */ /* 0x000fea0003800000 */
[----:B------:R-:W-:Y:S01]  /*a570*/  WARPGROUP.ARRIVE ;  /* 0x00000000000079c5 */ /* 0x000fe20000000000 */
[----:B------:R-:W4:Y:S01]  /*a580*/  LDL.64 R18, [R1+0x110] ;  /* 0x0001100001127983 */ /* 0x000f220000100a00 */
[----:B--2---:R-:W-:Y:S01]  /*a590*/  IMAD R6, R11, 0xc00, R6 ;  /* 0x00000c000b067824 */ /* 0x004fe200078e0206 */
[----:B------:R-:W-:-:S02]  /*a5a0*/  R2UR UR7, R7 ;  /* 0x00000000070772ca */ /* 0x000fc400000e0000 */
[----:B---3--:R-:W-:Y:S02]  /*a5b0*/  ISETP.NE.U32.AND P2, PT, R3, RZ, PT ;  /* 0x000000ff0300720c */ /* 0x008fe40003f45070 */
[----:B------:R-:W-:Y:S02]  /*a5c0*/  R2UR UR6, R6 ;  /* 0x00000000060672ca */ /* 0x000fe400000e0000 */
[----:B----4-:R-:W-:Y:S02]  /*a5d0*/  R2UR UR4, R4 ;  /* 0x00000000040472ca */ /* 0x010fe400000e0000 */
        /* <DEDUP_REMOVED lines=161> */
[----:B------:R-:W-:Y:S04]  /*aff0*/  STL [R1+0x90], R0 ;  /* 0x0000900001007387 */ /* 0x000fe80000100800 */
[----:B------:R-:W-:Y:S01]  /*b000*/  STL [R1+0x90], R0 ;  /* 0x0000900001007387 */ /* 0x000fe20000100800 */
[----:B------:R-:W-:-:S02]  /*b010*/  WARPGROUP.DEPBAR.LE gsb0, 0x0 ;  /* 0x00008000000079c5 */ /* 0x000fc40000010000 */
[----:B------:R-:W-:-:S06]  /*b020*/  WARPGROUP.ARRIVE ;  /* 0x00000000000079c5 */ /* 0x000fcc0000000000 */
[----:B------:R-:W-:Y:S01]  /*b030*/  HGMMA.64x96x16.F32 R24, gdesc[UR4], R24, gsb0 ;  /* 0x01600000041879f0 */ /* 0x000fe20008000818 */
        /* <DEDUP_REMOVED lines=22> */
[----:B------:R-:W2:Y:S04]  /*b1a0*/  LDL.64 R12, [R1+0x170] ;  /* 0x00017000010c7983 */ /* 0x000ea80000100a00 */
[----:B------:R-:W3:Y:S04]  /*b1b0*/  LD.E.64 R4, desc[UR54][R16.64+0x440] ;  /* 0x0004403610047980 */ /* 0x000ee8000c101b00 */
        /* <DEDUP_REMOVED lines=64> */
[----:B--2---:R-:W2:Y:S02]  /*b5c0*/  LD.E R9, desc[UR54][R12.64] ;  /* 0x000000360c097980 */ /* 0x004ea4000c101900 */
[-C--:B--2---:R-:W-:Y:S01]  /*b5d0*/  FMUL.FTZ R7, R24, R9.reuse ;  /* 0x0000000918077220 */ /* 0x084fe20000410000 */
[-C--:B------:R-:W-:Y:S01]  /*b5e0*/  FMUL.FTZ R8, R25, R9.reuse ;  /* 0x0000000919087220 */ /* 0x080fe20000410000 */
[----:B------:R-:W-:-:S04]  /*b5f0*/  FMUL.FTZ R11, R28, R9 ;  /* 0x000000091c0b7220 */ /* 0x000fc80000410000 */
[----:B------:R-:W3:Y:S01]  /*b600*/  MUFU.TANH R7, R7 ;  /* 0x0000000700077308 */ /* 0x000ee20000002400 */
[-C--:B------:R-:W-:Y:S01]  /*b610*/  FMUL.FTZ R18, R29, R9.reuse ;  /* 0x000000091d127220 */ /* 0x080fe20000410000 */
[----:B------:R-:W-:-:S06]  /*b620*/  FMUL.FTZ R24, R32, R9 ;  /* 0x0000000920187220 */ /* 0x000fcc0000410000 */
[----:B------:R-:W2:Y:S01]  /*b630*/  MUFU.TANH R8, R8 ;  /* 0x0000000800087308 */ /* 0x000ea20000002400 */
[-C--:B------:R-:W-:Y:S01]  /*b640*/  FMUL.FTZ R6, R26, R9.reuse ;  /* 0x000000091a067220 */ /* 0x080fe20000410000 */
[----:B------:R-:W-:-:S06]  /*b650*/  FMUL.FTZ R26, R33, R9 ;  /* 0x00000009211a7220 */ /* 0x000fcc0000410000 */
[----:B------:R3:W0:Y:S01]  /*b660*/  MUFU.TANH R12, R11 ;  /* 0x0000000b000c7308 */ /* 0x0006220000002400 */
[----:B------:R-:W-:-:S07]  /*b670*/  FMUL.FTZ R28, R36, R9 ;  /* 0x00000009241c7220 */ /* 0x000fce0000410000 */
[----:B------:R-:W1:Y:S01]  /*b680*/  MUFU.TANH R18, R18 ;  /* 0x0000001200127308 */ /* 0x000e620000002400 */
[----:B---3--:R-:W-:Y:S01]  /*b690*/  FMNMX.FTZ R11, R7, R4, !PT ;  /* 0x00000004070b7209 */ /* 0x008fe20007810000 */
[-C--:B------:R-:W-:Y:S01]  /*b6a0*/  FMUL.FTZ R32, R37, R9.reuse ;  /* 0x0000000925207220 */ /* 0x080fe20000410000 */
[-C--:B------:R-:W-:Y:S01]  /*b6b0*/  FMUL.FTZ R40, R40, R9.reuse ;  /* 0x0000000928287220 */ /* 0x080fe20000410000 */
[----:B------:R-:W-:-:S04]  /*b6c0*/  FMUL.FTZ R76, R41, R9 ;  /* 0x00000009294c7220 */ /* 0x000fc80000410000 */
        /* <DEDUP_REMOVED lines=9> */
[----:B0-----:R-:W-:Y:S01]  /*b760*/  FMNMX.FTZ R11, R12, R11, !PT ;  /* 0x0000000b0c0b7209 */ /* 0x001fe20007810000 */
[-C--:B------:R-:W-:Y:S01]  /*b770*/  FMUL.FTZ R36, R53, R9.reuse ;  /* 0x0000000935247220 */ /* 0x080fe20000410000 */
[-C--:B------:R-:W-:Y:S01]  /*b780*/  FMUL.FTZ R72, R61, R9.reuse ;  /* 0x000000093d487220 */ /* 0x080fe20000410000 */
[-C--:B------:R-:W-:Y:S01]  /*b790*/  FMUL.FTZ R74, R64, R9.reuse ;  /* 0x00000009404a7220 */ /* 0x080fe20000410000 */
[-C--:B------:R-:W-:Y:S01]  /*b7a0*/  FMUL.FTZ R78, R65, R9.reuse ;  /* 0x00000009414e7220 */ /* 0x080fe20000410000 */
[-C--:B------:R-:W-:Y:S01]  /*b7b0*/  FMUL.FTZ R88, R68, R9.reuse ;  /* 0x0000000944587220 */ /* 0x080fe20000410000 */
[----:B------:R-:W-:Y:S01]  /*b7c0*/  FMUL.FTZ R90, R69, R9 ;  /* 0x00000009455a7220 */ /* 0x000fe20000410000 */
[----:B------:R-:W0:Y:S01]  /*b7d0*/  MUFU.TANH R28, R28 ;  /* 0x0000001c001c7308 */ /* 0x000e220000002400 */
[----:B-1----:R-:W-:Y:S01]  /*b7e0*/  FMNMX.FTZ R11, R18, R11, !PT ;  /* 0x0000000b120b7209 */ /* 0x002fe20007810000 */
[-C--:B------:R-:W-:Y:S01]  /*b7f0*/  FMUL.FTZ R130, R30, R9.reuse ;  /* 0x000000091e827220 */ /* 0x080fe20000410000 */
[-C--:B------:R-:W-:Y:S01]  /*b800*/  FMUL.FTZ R3, R27, R9.reuse ;  /* 0x000000091b037220 */ /* 0x080fe20000410000 */
[-C--:B------:R-:W-:Y:S01]  /*b810*/  FMUL.FTZ R132, R31, R9.reuse ;  /* 0x000000091f847220 */ /* 0x080fe20000410000 */
[-C--:B------:R-:W-:Y:S01]  /*b820*/  FMUL.FTZ R142, R34, R9.reuse ;  /* 0x00000009228e7220 */ /* 0x080fe20000410000 */
[-C--:B------:R-:W-:Y:S01]  /*b830*/  FMUL.FTZ R184, R35, R9.reuse ;  /* 0x0000000923b87220 */ /* 0x080fe20000410000 */
[----:B------:R-:W-:Y:S01]  /*b840*/  FMUL.FTZ R226, R38, R9 ;  /* 0x0000000926e27220 */ /* 0x000fe20000410000 */
[----:B------:R-:W1:Y:S01]  /*b850*/  MUFU.TANH R32, R32 ;  /* 0x0000002000207308 */ /* 0x000e620000002400 */
        /* <DEDUP_REMOVED lines=21> */
[----:B------:R-:W-:Y:S01]  /*b9b0*/  FMUL.FTZ R71, R71, R9 ;  /* 0x0000000947477220 */ /* 0x000fe20000410000 */
[----:B------:R-:W4:Y:S01]  /*b9c0*/  LD.E R33, desc[UR54][R16.64+0x238] ;  /* 0x0002383610217980 */ /* 0x000f22000c101900 */
[----:B------:R-:W0:Y:S01]  /*b9d0*/  MUFU.TANH R80, R80 ;  /* 0x0000005000507308 */ /* 0x000e220000002400 */
[----:B-1----:R-:W-:-:S02]  /*b9e0*/  FMNMX.FTZ R11, R32, R11, !PT ;  /* 0x0000000b200b7209 */ /* 0x002fc40007810000 */
[----:B------:R-:W4:Y:S04]  /*b9f0*/  LD.E R45, desc[UR54][R16.64+0x25c] ;  /* 0x00025c36102d7980 */ /* 0x000f28000c101900 */
[----:B------:R-:W4:Y:S01]  /*ba00*/  LD.E R41, desc[UR54][R16.64+0x26c] ;  /* 0x00026c3610297980 */ /* 0x000f22000c101900 */
[----:B------:R-:W1:Y:S01]  /*ba10*/  MUFU.TANH R82, R82 ;  /* 0x0000005200527308 */ /* 0x000e620000002400 */
[----:B---3--:R-:W-:Y:S01]  /*ba20*/  FMNMX.FTZ R11, R40, R11, !PT ;  /* 0x0000000b280b7209 */ /* 0x008fe20007810000 */
[----:B------:R-:W-:Y:S01]  /*ba30*/  FMUL.FTZ R48, R57, R9 ;  /* 0x0000000939307220 */ /* 0x000fe20000410000 */
[----:B------:R-:W3:Y:S04]  /*ba40*/  LD.E R34, desc[UR54][R16.64+0x250] ;  /* 0x0002503610227980 */ /* 0x000ee8000c101900 */
[----:B------:R-:W3:Y:S01]  /*ba50*/  LD.E R37, desc[UR54][R16.64+0x288] ;  /* 0x0002883610257980 */ /* 0x000ee2000c101900 */
[----:B------:R-:W1:Y:S01]  /*ba60*/  MUFU.TANH R84, R84 ;  /* 0x0000005400547308 */ /* 0x000e620000002400 */
[----:B--2---:R-:W-:-:S02]  /*ba70*/  FMNMX.FTZ R11, R76, R11, !PT ;  /* 0x0000000b4c0b7209 */ /* 0x004fc40007810000 */
[----:B------:R-:W2:Y:S04]  /*ba80*/  LD.E R38, desc[UR54][R16.64+0x260] ;  /* 0x0002603610267980 */ /* 0x000ea8000c101900 */
[----:B------:R-:W2:Y:S01]  /*ba90*/  LD.E R49, desc[UR54][R16.64+0x2b8] ;  /* 0x0002b83610317980 */ /* 0x000ea2000c101900 */
[----:B------:R-:W1:Y:S01]  /*baa0*/  MUFU.TANH R86, R86 ;  /* 0x0000005600567308 */ /* 0x000e620000002400 */
[----:B0-----:R-:W-:Y:S02]  /*bab0*/  FMNMX.FTZ R11, R80, R11, !PT ;  /* 0x0000000b500b7209 */ /* 0x001fe40007810000 */
[----:B------:R-:W3:Y:S05]  /*bac0*/  LD.E R42, desc[UR54][R16.64+0x264] ;  /* 0x00026436102a7980 */ /* 0x000eea000c101900 */
[----:B------:R-:W0:Y:S01]  /*bad0*/  MUFU.TANH R52, R52 ;  /* 0x0000003400347308 */ /* 0x000e220000002400 */
[----:B-1----:R-:W-:Y:S01]  /*bae0*/  FMNMX.FTZ R11, R82, R11, !PT ;  /* 0x0000000b520b7209 */ /* 0x002fe20007810000 */
[----:B------:R-:W2:Y:S04]  /*baf0*/  LD.E R50, desc[UR54][R16.64+0x284] ;  /* 0x0002843610327980 */ /* 0x000ea8000c101900 */
        /* <DEDUP_REMOVED lines=9> */
[----:B------:R-:W1:Y:S01]  /*bb90*/  MUFU.TANH R48, R48 ;  /* 0x0000003000307308 */ /* 0x000e620000002400 */
[----:B0-----:R-:W-:Y:S01]  /*bba0*/  FMNMX.FTZ R11, R52, R11, !PT ;  /* 0x0000000b340b7209 */ /* 0x001fe20007810000 */
[----:B------:R-:W2:Y:S06]  /*bbb0*/  LD.E R62, desc[UR54][R16.64+0x2c4] ;  /* 0x0002c436103e7980 */ /* 0x000eac000c101900 */
[----:B------:R-:W0:Y:S01]  /*bbc0*/  MUFU.TANH R60, R60 ;  /* 0x0000003c003c7308 */ /* 0x000e220000002400 */
[----:B-1----:R-:W-:Y:S01]  /*bbd0*/  FMNMX.FTZ R11, R36, R11, !PT ;  /* 0x0000000b240b7209 */ /* 0x002fe20007810000 */
[----:B------:R-:W2:Y:S04]  /*bbe0*/  LD.E R66, desc[UR54][R16.64+0x2d0] ;  /* 0x0002d03610427980 */ /* 0x000ea8000c101900 */
[----:B------:R-:W2:Y:S02]  /*bbf0*/  LD.E R61, desc[UR54][R16.64+0x2e8] ;  /* 0x0002e836103d7980 */ /* 0x000ea4000c101900 */
[----:B------:R-:W1:Y:S01]  /*bc00*/  MUFU.TANH R72, R72 ;  /* 0x0000004800487308 */ /* 0x000e620000002400 */
[----:B------:R-:W-:Y:S01]  /*bc10*/  FMNMX.FTZ R11, R44, R11, !PT ;  /* 0x0000000b2c0b7209 */ /* 0x000fe20007810000 */
[----:B------:R-:W2:Y:S06]  /*bc20*/  LD.E R68, desc[UR54][R16.64+0x2e0] ;  /* 0x0002e03610447980 */ /* 0x000eac000c101900 */
        /* <DEDUP_REMOVED lines=13> */
[----:B------:R-:W2:Y:S03]  /*bd00*/  LD.E R39, desc[UR54][R16.64+0x278] ;  /* 0x0002783610277980 */ /* 0x000ea6000c101900 */
[----:B------:R-:W-:Y:S01]  /*bd10*/  FMNMX.FTZ R11, R78, R11, !PT ;  /* 0x0000000b4e0b7209 */ /* 0x000fe20007810000 */
[----:B------:R-:W2:Y:S03]  /*bd20*/  LD.E R35, desc[UR54][R16.64+0x27c] ;  /* 0x00027c3610237980 */ /* 0x000ea6000c101900 */
[----:B0-----:R-:W-:Y:S01]  /*bd30*/  FMNMX.FTZ R11, R88, R11, !PT ;  /* 0x0000000b580b7209 */ /* 0x001fe20007810000 */
[----:B------:R-:W0:Y:S01]  /*bd40*/  MUFU.TANH R6, R6 ;  /* 0x0000000600067308 */ /* 0x000e220000002400 */
[----:B------:R-:W2:Y:S04]  /*bd50*/  LD.E R57, desc[UR54][R16.64+0x28c] ;  /* 0x00028c3610397980 */ /* 0x000ea8000c101900 */
[----:B------:R-:W2:Y:S01]  /*bd60*/  LD.E R55, desc[UR54][R16.64+0x298] ;  /* 0x0002983610377980 */ /* 0x000ea2000c101900 */
[----:B-1----:R-:W-:-:S02]  /*bd70*/  FMNMX.FTZ R13, R90, R11, !PT ;  /* 0x0000000b5a0d7209 */ /* 0x002fc40007810000 */
[----:B------:R-:W1:Y:S01]  /*bd80*/  MUFU.TANH R3, R3 ;  /* 0x0000000300037308 */ /* 0x000e620000002400 */
[----:B------:R-:W2:Y:S04]  /*bd90*/  LD.E R47, desc[UR54][R16.64+0x2a8] ;  /* 0x0002a836102f7980 */ /* 0x000ea8000c101900 */
[----:B------:R-:W0:Y:S03]  /*bda0*/  SHFL.BFLY PT, R14, R13, 0x2, 0x1f ;  /* 0x0c401f000d0e7f89 */ /* 0x000e2600000e0000 */
[----:B------:R-:W1:Y:S01]  /*bdb0*/  MUFU.TANH R130, R130 ;  /* 0x0000008200827308 */ /* 0x000e620000002400 */
[----:B------:R-:W2:Y:S04]  /*bdc0*/  LD.E R51, desc[UR54][R16.64+0x2ac] ;  /* 0x0002ac3610337980 */ /* 0x000ea8000c101900 */
[----:B------:R-:W2:Y:S03]  /*bdd0*/  LD.E R67, desc[UR54][R16.64+0x2c8] ;  /* 0x0002c83610437980 */ /* 0x000ea6000c101900 */
[----:B------:R-:W1:Y:S01]  /*bde0*/  MUFU.TANH R132, R132 ;  /* 0x0000008400847308 */ /* 0x000e620000002400 */
[----:B------:R-:W2:Y:S04]  /*bdf0*/  LD.E R59, desc[UR54][R16.64+0x2cc] ;  /* 0x0002cc36103b7980 */ /* 0x000ea8000c101900 */
[----:B------:R-:W2:Y:S01]  /*be00*/  LD.E R63, desc[UR54][R16.64+0x2dc] ;  /* 0x0002dc36103f7980 */ /* 0x000ea2000c101900 */
[----:B0-----:R-:W-:-:S05]  /*be10*/  FMNMX.FTZ R11, R13, R14, !PT ;  /* 0x0000000e0d0b7209 */ /* 0x001fca0007810000 */
[----:B------:R-:W0:Y:S01]  /*be20*/  SHFL.BFLY PT, R30, R11, 0x1, 0x1f ;  /* 0x0c201f000b1e7f89 */ /* 0x000e2200000e0000 */
[----:B------:R-:W1:Y:S01]  /*be30*/  MUFU.TANH R142, R142 ;  /* 0x0000008e008e7308 */ /* 0x000e620000002400 */
[----:B------:R-:W-:-:S07]  /*be40*/  FMNMX.FTZ R20, R6, R5, !PT ;  /* 0x0000000506147209 */ /* 0x000fce0007810000 */
[----:B------:R-:W1:Y:S08]  /*be50*/  MUFU.TANH R184, R184 ;  /* 0x000000b800b87308 */ /* 0x000e700000002400 */
[----:B------:R-:W1:Y:S01]  /*be60*/  MUFU.TANH R226, R226 ;  /* 0x000000e200e27308 */ /* 0x000e620000002400 */
[----:B0-----:R-:W-:Y:S02]  /*be70*/  FMNMX.FTZ R15, R11, R30, !PT ;  /* 0x0000001e0b0f7209 */ /* 0x001fe40007810000 */
[----:B-1----:R-:W-:-:S05]  /*be80*/  FMNMX.FTZ R11, R3, R20, !PT ;  /* 0x00000014030b7209 */ /* 0x002fca0007810000 */
[----:B------:R-:W0:Y:S01]  /*be90*/  MUFU.TANH R182, R182 ;  /* 0x000000b600b67308 */ /* 0x000e220000002400 */
[----:B------:R-:W-:-:S07]  /*bea0*/  FMUL.FTZ R14, R46, R9 ;  /* 0x000000092e0e7220 */ /* 0x000fce0000410000 */
[----:B------:R-:W1:Y:S01]  /*beb0*/  MUFU.TANH R176, R176 ;  /* 0x000000b000b07308 */ /* 0x000e620000002400 */
[----:B------:R-:W-:-:S07]  /*bec0*/  FMNMX.FTZ R11, R130, R11, !PT ;  /* 0x0000000b820b7209 */ /* 0x000fce0007810000 */
[----:B------:R-:W1:Y:S01]  /*bed0*/  MUFU.TANH R166, R166 ;  /* 0x000000a600a67308 */ /* 0x000e620000002400 */
[----:B------:R-:W-:-:S07]  /*bee0*/  FMNMX.FTZ R11, R132, R11, !PT ;  /* 0x0000000b840b7209 */ /* 0x000fce0007810000 */
[----:B------:R-:W-:Y:S01]  /*bef0*/  MUFU.TANH R158, R158 ;  /* 0x0000009e009e7308 */ /* 0x000fe20000002400 */
[----:B------:R-:W-:-:S07]  /*bf00*/  FMNMX.FTZ R11, R142, R11, !PT ;  /* 0x0000000b8e0b7209 */ /* 0x000fce0007810000 */
[----:B------:R-:W-:Y:S01]  /*bf10*/  MUFU.TANH R160, R160 ;  /* 0x000000a000a07308 */ /* 0x000fe20000002400 */
[----:B------:R-:W-:-:S07]  /*bf20*/  FMNMX.FTZ R11, R184, R11, !PT ;  /* 0x0000000bb80b7209 */ /* 0x000fce0007810000 */
[----:B------:R-:W-:Y:S01]  /*bf30*/  MUFU.TANH R168, R168 ;  /* 0x000000a800a87308 */ /* 0x000fe20000002400 */
[----:B------:R-:W-:-:S07]  /*bf40*/  FMNMX.FTZ R11, R226, R11, !PT ;  /* 0x0000000be20b7209 */ /* 0x000fce0007810000 */
[----:B------:R-:W-:Y:S01]  /*bf50*/  MUFU.TANH R174, R174 ;  /* 0x000000ae00ae7308 */ /* 0x000fe20000002400 */
[----:B0-----:R-:W-:-:S07]  /*bf60*/  FMNMX.FTZ R11, R182, R11, !PT ;  /* 0x0000000bb60b7209 */ /* 0x001fce0007810000 */
[----:B------:R-:W-:Y:S08]  /*bf70*/  MUFU.TANH R214, R214 ;  /* 0x000000d600d67308 */ /* 0x000ff00000002400 */
        /* <DEDUP_REMOVED lines=8> */
[----:B------:R-:W-:Y:S04]  /*c000*/  ST.E desc[UR54][R16.64+0x440], R13 ;  /* 0x0004400d10007985 */ /* 0x000fe8000c101936 */
[----:B------:R-:W3:Y:S03]  /*c010*/  LD.E R30, desc[UR54][R16.64+0x240] ;  /* 0x00024036101e7980 */ /* 0x000ee6000c101900 */
[----:B------:R-:W0:Y:S01]  /*c020*/  MUFU.TANH R14, R14 ;  /* 0x0000000e000e7308 */ /* 0x000e220000002400 */
[----:B-1----:R-:W-:Y:S01]  /*c030*/  FMNMX.FTZ R11, R176, R11, !PT ;  /* 0x0000000bb00b7209 */ /* 0x002fe20007810000 */
[----:B------:R-:W2:Y:S03]  /*c040*/  LD.E R46, desc[UR54][R16.64+0x280] ;  /* 0x00028036102e7980 */ /* 0x000ea6000c101900 */
[----:B------:R-:W-:-:S04]  /*c050*/  FMNMX.FTZ R11, R166, R11, !PT ;  /* 0x0000000ba60b7209 */ /* 0x000fc80007810000 */
[----:B0-----:R-:W-:-:S04]  /*c060*/  FMNMX.FTZ R11, R14, R11, !PT ;  /* 0x0000000b0e0b7209 */ /* 0x001fc80007810000 */
        /* <DEDUP_REMOVED lines=12> */
[----:B------:R0:W-:Y:S03]  /*c130*/  ST.E desc[UR54][R16.64+0x440], R15 ;  /* 0x0004400f10007985 */ /* 0x0001e6000c101936 */
[----:B------:R-:W-:Y:S01]  /*c140*/  FMNMX.FTZ R9, R71, R20, !PT ;  /* 0x0000001447097209 */ /* 0x000fe20007810000 */
[----:B------:R-:W4:Y:S04]  /*c150*/  LD.E R19, desc[UR54][R16.64+0x440] ;  /* 0x0004403610137980 */ /* 0x000f28000c101900 */
[----:B------:R-:W-:Y:S04]  /*c160*/  ST.E desc[UR54][R16.64+0x444], R9 ;  /* 0x0004440910007985 */ /* 0x000fe8000c101936 */
[----:B------:R-:W3:Y:S04]  /*c170*/  LD.E R11, desc[UR54][R16.64+0x444] ;  /* 0x00044436100b7980 */ /* 0x000ee8000c101900 */
[----:B0-----:R-:W2:Y:S04]  /*c180*/  LD.E R15, desc[UR54][R16.64+0x450] ;  /* 0x00045036100f7980 */ /* 0x001ea8000c101900 */
[----:B------:R-:W2:Y:S01]  /*c190*/  LD.E R20, desc[UR54][R16.64+0x454] ;  /* 0x0004543610147980 */ /* 0x000ea2000c101900 */
[----:B----4-:R-:W-:-:S04]  /*c1a0*/  FMUL.FTZ R27, R19, R21 ;  /* 0x00000015131b7220 */ /* 0x010fc80000410000 */
[----:B------:R-:W-:Y:S02]  /*c1b0*/  FFMA.FTZ R153, R8, R21, -R27 ;  /* 0x0000001508997223 */ /* 0x000fe4000001081b */
[----:B---3--:R-:W0:Y:S02]  /*c1c0*/  SHFL.BFLY PT, R8, R11, 0x2, 0x1f ;  /* 0x0c401f000b087f89 */ /* 0x008e2400000e0000 */
[----:B0-----:R-:W-:-:S05]  /*c1d0*/  FMNMX.FTZ R8, R11, R8, !PT ;  /* 0x000000080b087209 */ /* 0x001fca0007810000 */
[----:B------:R-:W0:Y:S01]  /*c1e0*/  SHFL.BFLY PT, R9, R8, 0x1, 0x1f ;  /* 0x0c201f0008097f89 */ /* 0x000e2200000e0000 */
[-C--:B------:R-:W-:Y:S01]  /*c1f0*/  FFMA.FTZ R29, R88, R21.reuse, -R27 ;  /* 0x00000015581d7223 */ /* 0x080fe2000001081b */
[----:B------:R-:W-:Y:S01]  /*c200*/  FADD.FTZ R4, R4, -R19 ;  /* 0x8000001304047221 */ /* 0x000fe20000010000 */
[----:B------:R-:W-:-:S03]  /*c210*/  FFMA.FTZ R152, R7, R21, -R27 ;  /* 0x0000001507987223 */ /* 0x000fc6000001081b */
[-C--:B------:R-:W-:Y:S01]  /*c220*/  FMUL.FTZ R4, R4, R21.reuse ;  /* 0x0000001504047220 */ /* 0x080fe20000410000 */
[----:B------:R-:W-:Y:S02]  /*c230*/  FFMA.FTZ R155, R12, R21, -R27 ;  /* 0x000000150c9b7223 */ /* 0x000fe4000001081b */
[----:B------:R-:W-:Y:S01]  /*c240*/  MUFU.EX2 R152, R152 ;  /* 0x0000009800987308 */ /* 0x000fe20000000800 */
[----:B0-----:R-:W-:-:S05]  /*c250*/  FMNMX.FTZ R88, R8, R9, !PT ;  /* 0x0000000908587209 */ /* 0x001fca0007810000 */
[----:B------:R-:W-:Y:S01]  /*c260*/  FADD.FTZ R100, R5, -R88 ;  /* 0x8000005805647221 */ /* 0x000fe20000010000 */
[-C--:B------:R-:W-:Y:S01]  /*c270*/  FMUL.FTZ R77, R88, R21.reuse ;  /* 0x00000015584d7220 */ /* 0x080fe20000410000 */
[----:B------:R-:W2:Y:S01]  /*c280*/  MUFU.EX2 R25, R4 ;  /* 0x0000000400197308 */ /* 0x000ea20000000800 */
[-C--:B------:R-:W-:Y:S01]  /*c290*/  FFMA.FTZ R154, R18, R21.reuse, -R27 ;  /* 0x00000015129a7223 */ /* 0x080fe2000001081b */
[----:B------:R-:W-:Y:S01]  /*c2a0*/  FMUL.FTZ R100, R21, R100 ;  /* 0x0000006415647220 */ /* 0x000fe20000410000 */
[-CC-:B------:R-:W-:Y:S01]  /*c2b0*/  FFMA.FTZ R185, R6, R21.reuse, -R77.reuse ;  /* 0x0000001506b97223 */ /* 0x180fe2000001084d */
[-CC-:B------:R-:W-:Y:S01]  /*c2c0*/  FFMA.FTZ R186, R3, R21.reuse, -R77.reuse ;  /* 0x0000001503ba7223 */ /* 0x180fe2000001084d */
[----:B------:R-:W-:-:S03]  /*c2d0*/  FFMA.FTZ R6, R130, R21, -R77 ;  /* 0x0000001582067223 */ /* 0x000fc6000001084d */
[----:B------:R-:W-:Y:S01]  /*c2e0*/  MUFU.EX2 R153, R153 ;  /* 0x0000009900997308 */ /* 0x000fe20000000800 */
[-C--:B------:R-:W-:Y:S01]  /*c2f0*/  FFMA.FTZ R181, R132, R21.reuse, -R77 ;  /* 0x0000001584b57223 */ /* 0x080fe2000001084d */
[-C--:B------:R-:W-:Y:S01]  /*c300*/  FFMA.FTZ R7, R24, R21.reuse, -R27 ;  /* 0x0000001518077223 */ /* 0x080fe2000001081b */
[----:B------:R-:W-:-:S05]  /*c310*/  FFMA.FTZ R179, R142, R21, -R77 ;  /* 0x000000158eb37223 */ /* 0x000fca000001084d */
[----:B------:R-:W-:Y:S01]  /*c320*/  MUFU.EX2 R155, R155 ;  /* 0x0000009b009b7308 */ /* 0x000fe20000000800 */
[-C--:B------:R-:W-:Y:S01]  /*c330*/  FFMA.FTZ R180, R26, R21.reuse, -R27 ;  /* 0x000000151ab47223 */ /* 0x080fe2000001081b */
[-CC-:B------:R-:W-:Y:S01]  /*c340*/  FFMA.FTZ R173, R176, R21.reuse, -R77.reuse ;  /* 0x00000015b0ad7223 */ /* 0x180fe2000001084d */
[-C--:B------:R-:W-:Y:S01]  /*c350*/  FFMA.FTZ R184, R184, R21.reuse, -R77 ;  /* 0x00000015b8b87223 */ /* 0x080fe2000001084d */
[-C--:B------:R-:W-:Y:S01]  /*c360*/  FFMA.FTZ R175, R28, R21.reuse, -R27 ;  /* 0x000000151caf7223 */ /* 0x080fe2000001081b */
[-C--:B------:R-:W-:Y:S01]  /*c370*/  FFMA.FTZ R177, R226, R21.reuse, -R77 ;  /* 0x00000015e2b17223 */ /* 0x080fe2000001084d */
[-C--:B------:R-:W-:Y:S01]  /*c380*/  FFMA.FTZ R178, R32, R21.reuse, -R27 ;  /* 0x0000001520b27223 */ /* 0x080fe2000001081b */
[-CC-:B------:R-:W-:Y:S01]  /*c390*/  FFMA.FTZ R182, R182, R21.reuse, -R77.reuse ;  /* 0x00000015b6b67223 */ /* 0x180fe2000001084d */
[----:B------:R-:W-:Y:S01]  /*c3a0*/  MUFU.EX2 R100, R100 ;  /* 0x0000006400647308 */ /* 0x000fe20000000800 */
[-CC-:B------:R-:W-:Y:S01]  /*c3b0*/  FFMA.FTZ R171, R14, R21.reuse, -R77.reuse ;  /* 0x000000150eab7223 */ /* 0x180fe2000001084d */
[-CC-:B------:R-:W-:Y:S01]  /*c3c0*/  FFMA.FTZ R85, R158, R21.reuse, -R77.reuse ;  /* 0x000000159e557223 */ /* 0x180fe2000001084d */
[-C--:B------:R-:W-:Y:S01]  /*c3d0*/  FFMA.FTZ R165, R160, R21.reuse, -R77 ;  /* 0x00000015a0a57223 */ /* 0x080fe2000001084d */
[-CC-:B------:R-:W-:Y:S01]  /*c3e0*/  FFMA.FTZ R172, R40, R21.reuse, -R27.reuse ;  /* 0x0000001528ac7223 */ /* 0x180fe2000001081b */
[-CC-:B------:R-:W-:Y:S01]  /*c3f0*/  FFMA.FTZ R169, R76, R21.reuse, -R27.reuse ;  /* 0x000000154ca97223 */ /* 0x180fe2000001081b */
[-CC-:B------:R-:W-:Y:S01]  /*c400*/  FFMA.FTZ R167, R80, R21.reuse, -R27.reuse ;  /* 0x0000001550a77223 */ /* 0x180fe2000001081b */
[-CC-:B------:R-:W-:Y:S01]  /*c410*/  FFMA.FTZ R170, R82, R21.reuse, -R27.reuse ;  /* 0x0000001552aa7223 */ /* 0x180fe2000001081b */
[----:B------:R-:W0:Y:S01]  /*c420*/  MUFU.EX2 R185, R185 ;  /* 0x000000b900b97308 */ /* 0x000e220000000800 */
[-CC-:B------:R-:W-:Y:S01]  /*c430*/  FFMA.FTZ R164, R84, R21.reuse, -R27.reuse ;  /* 0x0000001554a47223 */ /* 0x180fe2000001081b */
[-CC-:B------:R-:W-:Y:S01]  /*c440*/  FFMA.FTZ R161, R86, R21.reuse, -R27.reuse ;  /* 0x0000001556a17223 */ /* 0x180fe2000001081b */
[-CC-:B------:R-:W-:Y:S01]  /*c450*/  FFMA.FTZ R162, R52, R21.reuse, -R27.reuse ;  /* 0x0000001534a27223 */ /* 0x180fe2000001081b */
[-CC-:B------:R-:W-:Y:S01]  /*c460*/  FFMA.FTZ R159, R36, R21.reuse, -R27.reuse ;  /* 0x00000015249f7223 */ /* 0x180fe2000001081b */
[-CC-:B------:R-:W-:Y:S01]  /*c470*/  FFMA.FTZ R19, R44, R21.reuse, -R27.reuse ;  /* 0x000000152c137223 */ /* 0x180fe2000001081b */
[-CC-:B------:R-:W-:Y:S01]  /*c480*/  FFMA.FTZ R156, R48, R21.reuse, -R27.reuse ;  /* 0x00000015309c7223 */ /* 0x180fe2000001081b */
[-C--:B------:R-:W-:Y:S01]  /*c490*/  FFMA.FTZ R13, R72, R21.reuse, -R27 ;  /* 0x00000015480d7223 */ /* 0x080fe2000001081b */
[----:B------:R-:W1:Y:S01]  /*c4a0*/  MUFU.EX2 R186, R186 ;  /* 0x000000ba00ba7308 */ /* 0x000e620000000800 */
[-C--:B------:R-:W-:Y:S01]  /*c4b0*/  FFMA.FTZ R176, R166, R21.reuse, -R77 ;  /* 0x00000015a6b07223 */ /* 0x080fe2000001084d */
[-CC-:B------:R-:W-:Y:S01]  /*c4c0*/  FFMA.FTZ R11, R74, R21.reuse, -R27.reuse ;  /* 0x000000154a0b7223 */ /* 0x180fe2000001081b */
[-CC-:B------:R-:W-:Y:S01]  /*c4d0*/  FFMA.FTZ R12, R78, R21.reuse, -R27.reuse ;  /* 0x000000154e0c7223 */ /* 0x180fe2000001081b */
[-C--:B------:R-:W-:Y:S01]  /*c4e0*/  FFMA.FTZ R9, R90, R21.reuse, -R27 ;  /* 0x000000155a097223 */ /* 0x080fe2000001081b */
[-CC-:B------:R-:W-:Y:S01]  /*c4f0*/  FFMA.FTZ R168, R168, R21.reuse, -R77.reuse ;  /* 0x00000015a8a87223 */ /* 0x180fe2000001084d */
[-CC-:B------:R-:W-:Y:S01]  /*c500*/  FFMA.FTZ R163, R174, R21.reuse, -R77.reuse ;  /* 0x00000015aea37223 */ /* 0x180fe2000001084d */
[-CC-:B------:R-:W-:Y:S01]  /*c510*/  FFMA.FTZ R216, R216, R21.reuse, -R77.reuse ;  /* 0x00000015d8d87223 */ /* 0x180fe2000001084d */
[----:B------:R-:W3:Y:S01]  /*c520*/  MUFU.EX2 R6, R6 ;  /* 0x0000000600067308 */ /* 0x000ee20000000800 */
[--C-:B------:R-:W-:Y:S01]  /*c530*/  FFMA.FTZ R166, R214, R21, -R77.reuse ;  /* 0x00000015d6a67223 */ /* 0x100fe2000001084d */
[----:B--2---:R-:W-:Y:S01]  /*c540*/  FFMA.FTZ R214, R25, R15, R152 ;  /* 0x0000000f19d67223 */ /* 0x004fe20000010098 */
[-CC-:B------:R-:W-:Y:S01]  /*c550*/  FFMA.FTZ R228, R228, R21.reuse, -R77.reuse ;  /* 0x00000015e4e47223 */ /* 0x180fe2000001084d */
[-CC-:B------:R-:W-:Y:S01]  /*c560*/  FFMA.FTZ R236, R236, R21.reuse, -R77.reuse ;  /* 0x00000015ecec7223 */ /* 0x180fe2000001084d */
[-C--:B------:R-:W-:Y:S01]  /*c570*/  FFMA.FTZ R75, R23, R21.reuse, -R77 ;  /* 0x00000015174b7223 */ /* 0x080fe2000001084d */
[----:B------:R-:W2:Y:S02]  /*c580*/  LD.E R4, desc[UR54][R16.64+0x42c] ;  /* 0x00042c3610047980 */ /* 0x000ea4000c101900 */
[----:B------:R-:W4:Y:S01]  /*c590*/  MUFU.EX2 R154, R154 ;  /* 0x0000009a009a7308 */ /* 0x000f220000000800 */
[----:B0-----:R-:W-:Y:S01]  /*c5a0*/  FFMA.FTZ R15, R100, R20, R185 ;  /* 0x00000014640f7223 */ /* 0x001fe200000100b9 */
[-C--:B------:R-:W-:Y:S01]  /*c5b0*/  FFMA.FTZ R18, R60, R21.reuse, -R27 ;  /* 0x000000153c127223 */ /* 0x080fe2000001081b */
[-C--:B------:R-:W-:Y:S01]  /*c5c0*/  FFMA.FTZ R3, R73, R21.reuse, -R77 ;  /* 0x0000001549037223 */ /* 0x080fe2000001084d */
[----:B------:R-:W2:Y:S04]  /*c5d0*/  LD.E R24, desc[UR54][R16.64+0x424] ;  /* 0x0004243610187980 */ /* 0x000ea8000c101900 */
[----:B------:R-:W0:Y:S01]  /*c5e0*/  MUFU.EX2 R181, R181 ;  /* 0x000000b500b57308 */ /* 0x000e220000000800 */
[----:B------:R-:W-:Y:S01]  /*c5f0*/  FADD.FTZ R214, R153, R214 ;  /* 0x000000d699d67221 */ /* 0x000fe20000010000 */
[----:B-1----:R-:W-:Y:S01]  /*c600*/  FADD.FTZ R15, R186, R15 ;  /* 0x0000000fba0f7221 */ /* 0x002fe20000010000 */
[----:B------:R-:W2:Y:S04]  /*c610*/  LD.E R130, desc[UR54][R16.64+0x3c0] ;  /* 0x0003c03610827980 */ /* 0x000ea8000c101900 */
[----:B------:R-:W2:Y:S01]  /*c620*/  LD.E R132, desc[UR54][R16.64+0x3d0] ;  /* 0x0003d03610847980 */ /* 0x000ea2000c101900 */
[----:B------:R-:W1:Y:S01]  /*c630*/  MUFU.EX2 R7, R7 ;  /* 0x0000000700077308 */ /* 0x000e620000000800 */
[----:B------:R-:W-:-:S02]  /*c640*/  FFMA.FTZ R160, R218, R21, -R77 ;  /* 0x00000015daa07223 */ /* 0x000fc4000001084d */
[----:B------:R-:W2:Y:S04]  /*c650*/  LD.E R142, desc[UR54][R16.64+0x3f4] ;  /* 0x0003f436108e7980 */ /* 0x000ea8000c101900 */
[----:B------:R-:W2:Y:S01]  /*c660*/  LD.E R5, desc[UR54][R16.64+0x258] ;  /* 0x0002583610057980 */ /* 0x000ea2000c101900 */
[----:B------:R-:W1:Y:S01]  /*c670*/  MUFU.EX2 R179, R179 ;  /* 0x000000b300b37308 */ /* 0x000e620000000800 */
[-CC-:B------:R-:W-:Y:S01]  /*c680*/  FFMA.FTZ R158, R234, R21.reuse, -R77.reuse ;  /* 0x00000015ea9e7223 */ /* 0x180fe2000001084d */
[----:B------:R-:W-:Y:S01]  /*c690*/  FFMA.FTZ R14, R71, R21, -R77 ;  /* 0x00000015470e7223 */ /* 0x000fe2000001084d */
[----:B------:R-:W-:Y:S01]  /*c6a0*/  FADD.FTZ R21, R155, R214 ;  /* 0x000000d69b157221 */ /* 0x000fe20000010000 */
[----:B------:R-:W2:Y:S04]  /*c6b0*/  LD.E R26, desc[UR54][R16.64+0x230] ;  /* 0x00023036101a7980 */ /* 0x000ea8000c101900 */
[----:B------:R-:W1:Y:S01]  /*c6c0*/  MUFU.EX2 R180, R180 ;  /* 0x000000b400b47308 */ /* 0x000e620000000800 */
[----:B---3--:R-:W-:Y:S01]  /*c6d0*/  FADD.FTZ R20, R6, R15 ;  /* 0x0000000f06147221 */ /* 0x008fe20000010000 */
[----:B------:R-:W3:Y:S06]  /*c6e0*/  LD.E R36, desc[UR54][R16.64+0x254] ;  /* 0x0002543610247980 */ /* 0x000eec000c101900 */
[----:B------:R-:W1:Y:S01]  /*c6f0*/  MUFU.EX2 R184, R184 ;  /* 0x000000b800b87308 */ /* 0x000e620000000800 */
[----:B----4-:R-:W-:Y:S01]  /*c700*/  FADD.FTZ R214, R154, R21 ;  /* 0x000000159ad67221 */ /* 0x010fe20000010000 */
[----:B0-----:R-:W-:Y:S01]  /*c710*/  FADD.FTZ R20, R181, R20 ;  /* 0x00000014b5147221 */ /* 0x001fe20000010000 */
[----:B------:R-:W4:Y:S04]  /*c720*/  LD.E R28, desc[UR54][R16.64+0x234] ;  /* 0x00023436101c7980 */ /* 0x000f28000c101900 */
[----:B------:R-:W3:Y:S01]  /*c730*/  LD.E R32, desc[UR54][R16.64+0x244] ;  /* 0x0002443610207980 */ /* 0x000ee2000c101900 */
[----:B------:R-:W0:Y:S08]  /*c740*/  MUFU.EX2 R175, R175 ;  /* 0x000000af00af7308 */ /* 0x000e300000000800 */
[----:B------:R-:W0:Y:S01]  /*c750*/  MUFU.EX2 R177, R177 ;  /* 0x000000b100b17308 */ /* 0x000e220000000800 */
[----:B------:R-:W3:Y:S01]  /*c760*/  LD.E R40, desc[UR54][R16.64+0x270] ;  /* 0x0002703610287980 */ /* 0x000ee2000c101900 */
[----:B-1----:R-:W-:-:S06]  /*c770*/  FADD.FTZ R15, R7, R214 ;  /* 0x000000d6070f7221 */ /* 0x002fcc0000010000 */
[----:B------:R-:W1:Y:S01]  /*c780*/  MUFU.EX2 R178, R178 ;  /* 0x000000b200b27308 */ /* 0x000e620000000800 */
[----:B------:R-:W3:Y:S01]  /*c790*/  LD.E R44, desc[UR54][R16.64+0x274] ;  /* 0x00027436102c7980 */ /* 0x000ee2000c101900 */
[----:B------:R-:W-:-:S06]  /*c7a0*/  FADD.FTZ R21, R179, R20 ;  /* 0x00000014b3157221 */ /* 0x000fcc0000010000 */
[----:B------:R-:W1:Y:S01]  /*c7b0*/  MUFU.EX2 R182, R182 ;  /* 0x000000b600b67308 */ /* 0x000e620000000800 */
[----:B------:R-:W-:Y:S01]  /*c7c0*/  FADD.FTZ R20, R180, R15 ;  /* 0x0000000fb4147221 */ /* 0x000fe20000010000 */
[----:B------:R-:W-:Y:S01]  /*c7d0*/  FADD.FTZ R214, R184, R21 ;  /* 0x00000015b8d67221 */ /* 0x000fe20000010000 */
[----:B------:R-:W3:Y:S04]  /*c7e0*/  LD.E R52, desc[UR54][R16.64+0x290] ;  /* 0x0002903610347980 */ /* 0x000ee8000c101900 */
[----:B------:R-:W3:Y:S01]  /*c7f0*/  LD.E R48, desc[UR54][R16.64+0x2a0] ;  /* 0x0002a03610307980 */ /* 0x000ee2000c101900 */
[----:B------:R-:W1:Y:S08]  /*c800*/  MUFU.EX2 R172, R172 ;  /* 0x000000ac00ac7308 */ /* 0x000e700000000800 */
[----:B------:R-:W1:Y:S01]  /*c810*/  MUFU.EX2 R173, R173 ;  /* 0x000000ad00ad7308 */ /* 0x000e620000000800 */
[----:B------:R-:W3:Y:S01]  /*c820*/  LD.E R60, desc[UR54][R16.64+0x2c0] ;  /* 0x0002c036103c7980 */ /* 0x000ee2000c101900 */
[----:B0-----:R-:W-:-:S03]  /*c830*/  FADD.FTZ R15, R175, R20 ;  /* 0x00000014af0f7221 */ /* 0x001fc60000010000 */
[----:B------:R-:W3:Y:S03]  /*c840*/  LD.E R76, desc[UR54][R16.64+0x2d4] ;  /* 0x0002d436104c7980 */ /* 0x000ee6000c101900 */
[----:B------:R-:W0:Y:S01]  /*c850*/  MUFU.EX2 R176, R176 ;  /* 0x000000b000b07308 */ /* 0x000e220000000800 */
[----:B------:R-:W-:Y:S01]  /*c860*/  FADD.FTZ R21, R177, R214 ;  /* 0x000000d6b1157221 */ /* 0x000fe20000010000 */
[----:B------:R-:W3:Y:S01]  /*c870*/  LD.E R74, desc[UR54][R16.64+0x2e4] ;  /* 0x0002e436104a7980 */ /* 0x000ee2000c101900 */
[----:B-1----:R-:W-:-:S05]  /*c880*/  FADD.FTZ R15, R178, R15 ;  /* 0x0000000fb20f7221 */ /* 0x002fca0000010000 */
[----:B------:R-:W1:Y:S01]  /*c890*/  MUFU.EX2 R171, R171 ;  /* 0x000000ab00ab7308 */ /* 0x000e620000000800 */
[----:B------:R-:W3:Y:S01]  /*c8a0*/  LD.E R72, desc[UR54][R16.64+0x2f0] ;  /* 0x0002f03610487980 */ /* 0x000ee2000c101900 */
[----:B------:R-:W-:-:S03]  /*c8b0*/  FADD.FTZ R20, R182, R21 ;  /* 0x00000015b6147221 */ /* 0x000fc60000010000 */
[----:B------:R-:W3:Y:S03]  /*c8c0*/  LD.E R80, desc[UR54][R16.64+0x300] ;  /* 0x0003003610507980 */ /* 0x000ee6000c101900 */
[----:B------:R-:W1:Y:S01]  /*c8d0*/  MUFU.EX2 R174, R85 ;  /* 0x0000005500ae7308 */ /* 0x000e620000000800 */
[----:B------:R-:W3:Y:S04]  /*c8e0*/  LD.E R86, desc[UR54][R16.64+0x304] ;  /* 0x0003043610567980 */ /* 0x000ee8000c101900 */
[----:B------:R-:W3:Y:S04]  /*c8f0*/  LD.E R82, desc[UR54][R16.64+0x310] ;  /* 0x0003103610527980 */ /* 0x000ee8000c101900 */
[----:B------:R-:W3:Y:S04]  /*c900*/  LD.E R78, desc[UR54][R16.64+0x314] ;  /* 0x00031436104e7980 */ /* 0x000ee8000c101900 */
[----:B------:R-:W3:Y:S01]  /*c910*/  LD.E R84, desc[UR54][R16.64+0x320] ;  /* 0x0003203610547980 */ /* 0x000ee2000c101900 */
[----:B------:R-:W-:Y:S01]  /*c920*/  FADD.FTZ R214, R172, R15 ;  /* 0x0000000facd67221 */ /* 0x000fe20000010000 */
[----:B------:R-:W-:-:S02]  /*c930*/  FADD.FTZ R15, R173, R20 ;  /* 0x00000014ad0f7221 */ /* 0x000fc40000010000 */
[----:B------:R-:W3:Y:S02]  /*c940*/  LD.E R90, desc[UR54][R16.64+0x330] ;  /* 0x00033036105a7980 */ /* 0x000ee4000c101900 */
[----:B0-----:R-:W-:Y:S01]  /*c950*/  FADD.FTZ R20, R176, R15 ;  /* 0x0000000fb0147221 */ /* 0x001fe20000010000 */
[----:B------:R0:W-:Y:S01]  /*c960*/  MUFU.EX2 R8, R29 ;  /* 0x0000001d00087308 */ /* 0x0001e20000000800 */
[----:B------:R-:W3:Y:S02]  /*c970*/  LD.E R27, desc[UR54][R16.64+0x24c] ;  /* 0x00024c36101b7980 */ /* 0x000ee4000c101900 */
[----:B-1----:R-:W-:Y:S02]  /*c980*/  FADD.FTZ R141, R171, R20 ;  /* 0x00000014ab8d7221 */ /* 0x002fe40000010000 */
[----:B------:R-:W3:Y:S02]  /*c990*/  LD.E R71, desc[UR54][R16.64+0x2ec] ;  /* 0x0002ec3610477980 */ /* 0x000ee4000c101900 */
[----:B------:R-:W-:-:S02]  /*c9a0*/  FADD.FTZ R20, R174, R141 ;  /* 0x0000008dae147221 */ /* 0x000fc40000010000 */
[----:B0-----:R-:W3:Y:S04]  /*c9b0*/  LD.E R29, desc[UR54][R16.64+0x248] ;  /* 0x00024836101d7980 */ /* 0x001ee8000c101900 */
[----:B------:R-:W3:Y:S04]  /*c9c0*/  LD.E R73, desc[UR54][R16.64+0x2f8] ;  /* 0x0002f83610497980 */ /* 0x000ee8000c101900 */
[----:B------:R-:W3:Y:S04]  /*c9d0*/  LD.E R77, desc[UR54][R16.64+0x2fc] ;  /* 0x0002fc36104d7980 */ /* 0x000ee8000c101900 */
[----:B------:R-:W3:Y:S04]  /*c9e0*/  LD.E R85, desc[UR54][R16.64+0x31c] ;  /* 0x00031c3610557980 */ /* 0x000ee8000c101900 */
[----:B------:R-:W3:Y:S01]  /*c9f0*/  LD.E R141, desc[UR54][R16.64+0x3fc] ;  /* 0x0003fc36108d7980 */ /* 0x000ee2000c101900 */
[----:B------:R-:W0:Y:S08]  /*ca00*/  MUFU.EX2 R169, R169 ;  /* 0x000000a900a97308 */ /* 0x000e300000000800 */
[----:B------:R-:W1:Y:S08]  /*ca10*/  MUFU.EX2 R167, R167 ;  /* 0x000000a700a77308 */ /* 0x000e700000000800 */
[----:B------:R-:W1:Y:S01]  /*ca20*/  MUFU.EX2 R170, R170 ;  /* 0x000000aa00aa7308 */ /* 0x000e620000000800 */
[----:B0-----:R-:W-:-:S07]  /*ca30*/  FADD.FTZ R214, R169, R214 ;  /* 0x000000d6a9d67221 */ /* 0x001fce0000010000 */
[----:B------:R-:W0:Y:S08]  /*ca40*/  MUFU.EX2 R164, R164 ;  /* 0x000000a400a47308 */ /* 0x000e300000000800 */
[----:B------:R-:W0:Y:S01]  /*ca50*/  MUFU.EX2 R165, R165 ;  /* 0x000000a500a57308 */ /* 0x000e220000000800 */
[----:B-1----:R-:W-:-:S07]  /*ca60*/  FADD.FTZ R15, R167, R214 ;  /* 0x000000d6a70f7221 */ /* 0x002fce0000010000 */
[----:B------:R-:W1:Y:S08]  /*ca70*/  MUFU.EX2 R161, R161 ;  /* 0x000000a100a17308 */ /* 0x000e700000000800 */
[----:B------:R-:W1:Y:S01]  /*ca80*/  MUFU.EX2 R168, R168 ;  /* 0x000000a800a87308 */ /* 0x000e620000000800 */
[----:B------:R-:W-:-:S07]  /*ca90*/  FADD.FTZ R15, R170, R15 ;  /* 0x0000000faa0f7221 */ /* 0x000fce0000010000 */
[----:B------:R-:W1:Y:S08]  /*caa0*/  MUFU.EX2 R162, R162 ;  /* 0x000000a200a27308 */ /* 0x000e700000000800 */
[----:B------:R-:W1:Y:S01]  /*cab0*/  MUFU.EX2 R163, R163 ;  /* 0x000000a300a37308 */ /* 0x000e620000000800 */
[----:B0-----:R-:W-:Y:S01]  /*cac0*/  FADD.FTZ R214, R164, R15 ;  /* 0x0000000fa4d67221 */ /* 0x001fe20000010000 */
[----:B------:R-:W-:-:S06]  /*cad0*/  FADD.FTZ R187, R165, R20 ;  /* 0x00000014a5bb7221 */ /* 0x000fcc0000010000 */
[----:B------:R-:W0:Y:S08]  /*cae0*/  MUFU.EX2 R159, R159 ;  /* 0x0000009f009f7308 */ /* 0x000e300000000800 */
[----:B------:R-:W0:Y:S01]  /*caf0*/  MUFU.EX2 R166, R166 ;  /* 0x000000a600a67308 */ /* 0x000e220000000800 */
[----:B-1----:R-:W-:Y:S01]  /*cb00*/  FADD.FTZ R189, R161, R214 ;  /* 0x000000d6a1bd7221 */ /* 0x002fe20000010000 */
[----:B------:R-:W-:-:S06]  /*cb10*/  FADD.FTZ R20, R168, R187 ;  /* 0x000000bba8147221 */ /* 0x000fcc0000010000 */
[----:B------:R-:W1:Y:S08]  /*cb20*/  MUFU.EX2 R19, R19 ;  /* 0x0000001300137308 */ /* 0x000e700000000800 */
[----:B------:R1:W1:Y:S01]  /*cb30*/  MUFU.EX2 R23, R216 ;  /* 0x000000d800177308 */ /* 0x0002620000000800 */
[----:B------:R-:W-:Y:S01]  /*cb40*/  FADD.FTZ R214, R162, R189 ;  /* 0x000000bda2d67221 */ /* 0x000fe20000010000 */
[----:B------:R-:W-:-:S06]  /*cb50*/  FADD.FTZ R187, R163, R20 ;  /* 0x00000014a3bb7221 */ /* 0x000fcc0000010000 */
[----:B------:R-:W1:Y:S08]  /*cb60*/  MUFU.EX2 R156, R156 ;  /* 0x0000009c009c7308 */ /* 0x000e700000000800 */
[----:B------:R-:W1:Y:S01]  /*cb70*/  MUFU.EX2 R160, R160 ;  /* 0x000000a000a07308 */ /* 0x000e620000000800 */
[----:B0-----:R-:W-:Y:S01]  /*cb80*/  FADD.FTZ R214, R159, R214 ;  /* 0x000000d69fd67221 */ /* 0x001fe20000010000 */
[----:B-1----:R-:W-:-:S06]  /*cb90*/  FADD.FTZ R216, R166, R187 ;  /* 0x000000bba6d87221 */ /* 0x002fcc0000010000 */
[----:B------:R-:W0:Y:S08]  /*cba0*/  MUFU.EX2 R18, R18 ;  /* 0x0000001200127308 */ /* 0x000e300000000800 */
[----:B------:R-:W1:Y:S01]  /*cbb0*/  MUFU.EX2 R21, R228 ;  /* 0x000000e400157308 */ /* 0x000e620000000800 */
[----:B------:R-:W-:Y:S01]  /*cbc0*/  FADD.FTZ R187, R19, R214 ;  /* 0x000000d613bb7221 */ /* 0x000fe20000010000 */
[----:B------:R-:W-:-:S06]  /*cbd0*/  FADD.FTZ R189, R23, R216 ;  /* 0x000000d817bd7221 */ /* 0x000fcc0000010000 */
[----:B------:R-:W1:Y:S08]  /*cbe0*/  MUFU.EX2 R13, R13 ;  /* 0x0000000d000d7308 */ /* 0x000e700000000800 */
[----:B------:R-:W2:Y:S01]  /*cbf0*/  MUFU.EX2 R158, R158 ;  /* 0x0000009e009e7308 */ /* 0x000ea20000000800 */
[----:B------:R-:W-:Y:S01]  /*cc00*/  FADD.FTZ R187, R156, R187 ;  /* 0x000000bb9cbb7221 */ /* 0x000fe20000010000 */
[----:B------:R-:W-:-:S06]  /*cc10*/  FADD.FTZ R214, R160, R189 ;  /* 0x000000bda0d67221 */ /* 0x000fcc0000010000 */
[----:B------:R-:W2:Y:S08]  /*cc20*/  MUFU.EX2 R11, R11 ;  /* 0x0000000b000b7308 */ /* 0x000eb00000000800 */
[----:B------:R-:W2:Y:S01]  /*cc30*/  MUFU.EX2 R15, R236 ;  /* 0x000000ec000f7308 */ /* 0x000ea20000000800 */
[----:B0-----:R-:W-:Y:S01]  /*cc40*/  FADD.FTZ R216, R18, R187 ;  /* 0x000000bb12d87221 */ /* 0x001fe20000010000 */
[----:B-1----:R-:W-:-:S06]  /*cc50*/  FADD.FTZ R187, R21, R214 ;  /* 0x000000d615bb7221 */ /* 0x002fcc0000010000 */
[----:B------:R-:W0:Y:S08]  /*cc60*/  MUFU.EX2 R12, R12 ;  /* 0x0000000c000c7308 */ /* 0x000e300000000800 */
[----:B------:R1:W4:Y:S01]  /*cc70*/  MUFU.EX2 R20, R75 ;  /* 0x0000004b00147308 */ /* 0x0003220000000800 */
[----:B------:R-:W-:Y:S01]  /*cc80*/  FADD.FTZ R216, R13, R216 ;  /* 0x000000d80dd87221 */ /* 0x000fe20000010000 */
[----:B--2---:R-:W-:-:S06]  /*cc90*/  FADD.FTZ R214, R158, R187 ;  /* 0x000000bb9ed67221 */ /* 0x004fcc0000010000 */
[----:B------:R-:W2:Y:S01]  /*cca0*/  MUFU.EX2 R3, R3 ;  /* 0x0000000300037308 */ /* 0x000ea20000000800 */
[----:B-1----:R-:W-:Y:S01]  /*ccb0*/  FADD.FTZ R75, R11, R216 ;  /* 0x000000d80b4b7221 */ /* 0x002fe20000010000 */
[----:B------:R-:W-:-:S06]  /*ccc0*/  FADD.FTZ R187, R15, R214 ;  /* 0x000000d60fbb7221 */ /* 0x000fcc0000010000 */
[----:B------:R-:W1:Y:S01]  /*ccd0*/  MUFU.EX2 R14, R14 ;  /* 0x0000000e000e7308 */ /* 0x000e620000000800 */
[----:B0-----:R-:W-:Y:S01]  /*cce0*/  FADD.FTZ R75, R12, R75 ;  /* 0x0000004b0c4b7221 */ /* 0x001fe20000010000 */
[----:B----4-:R-:W-:-:S06]  /*ccf0*/  FADD.FTZ R214, R20, R187 ;  /* 0x000000bb14d67221 */ /* 0x010fcc0000010000 */
[----:B------:R-:W0:Y:S01]  /*cd00*/  MUFU.EX2 R9, R9 ;  /* 0x0000000900097308 */ /* 0x000e220000000800 */
[----:B------:R-:W-:Y:S01]  /*cd10*/  FADD.FTZ R216, R8, R75 ;  /* 0x0000004b08d87221 */ /* 0x000fe20000010000 */
[----:B--2---:R-:W-:Y:S01]  /*cd20*/  FADD.FTZ R75, R3, R214 ;  /* 0x000000d6034b7221 */ /* 0x004fe20000010000 */
[----:B------:R-:W-:-:S03]  /*cd30*/  FMUL.FTZ R217, R25, R24 ;  /* 0x0000001819d97220 */ /* 0x000fc60000410000 */
[----:B-1----:R-:W-:Y:S01]  /*cd40*/  FADD.FTZ R75, R14, R75 ;  /* 0x0000004b0e4b7221 */ /* 0x002fe20000010000 */
[----:B------:R-:W-:Y:S01]  /*cd50*/  FMUL.FTZ R219, R100, R4 ;  /* 0x0000000464db7220 */ /* 0x000fe20000410000 */
[----:B------:R-:W-:-:S03]  /*cd60*/  FMUL.FTZ R189, R25, R26 ;  /* 0x0000001a19bd7220 */ /* 0x000fc60000410000 */
[----:B------:R3:W-:Y:S01]  /*cd70*/  ST.E desc[UR54][R16.64+0x454], R75 ;  /* 0x0004544b10007985 */ /* 0x0007e2000c101936 */
[----:B0-----:R-:W-:-:S03]  /*cd80*/  FADD.FTZ R187, R9, R216 ;  /* 0x000000d809bb7221 */ /* 0x001fc60000010000 */
[----:B------:R0:W-:Y:S01]  /*cd90*/  ST.E desc[UR54][R16.64+0x424], R217 ;  /* 0x000424d910007985 */ /* 0x0001e2000c101936 */
[C---:B------:R-:W-:Y:S01]  /*cda0*/  FMUL.FTZ R197, R25.reuse, R28 ;  /* 0x0000001c19c57220 */ /* 0x040fe20000410000 */
[C---:B------:R-:W-:Y:S01]  /*cdb0*/  FMUL.FTZ R213, R25.reuse, R30 ;  /* 0x0000001e19d57220 */ /* 0x040fe20000410000 */
[C---:B---3--:R-:W-:Y:S01]  /*cdc0*/  FMUL.FTZ R75, R25.reuse, R36 ;  /* 0x00000024194b7220 */ /* 0x048fe20000410000 */
[----:B------:R1:W-:Y:S01]  /*cdd0*/  ST.E desc[UR54][R16.64+0x450], R187 ;  /* 0x000450bb10007985 */ /* 0x0003e2000c101936 */
[C---:B------:R-:W-:Y:S01]  /*cde0*/  FMUL.FTZ R215, R25.reuse, R32 ;  /* 0x0000002019d77220 */ /* 0x040fe20000410000 */
[C---:B------:R-:W-:Y:S01]  /*cdf0*/  FMUL.FTZ R225, R25.reuse, R44 ;  /* 0x0000002c19e17220 */ /* 0x040fe20000410000 */
[C---:B0-----:R-:W-:Y:S01]  /*ce00*/  FMUL.FTZ R217, R25.reuse, R42 ;  /* 0x0000002a19d97220 */ /* 0x041fe20000410000 */
[----:B------:R0:W-:Y:S01]  /*ce10*/  ST.E desc[UR54][R16.64+0x42c], R219 ;  /* 0x00042cdb10007985 */ /* 0x0001e2000c101936 */
[----:B------:R-:W-:-:S03]  /*ce20*/  FMUL.FTZ R227, R25, R46 ;  /* 0x0000002e19e37220 */ /* 0x000fc60000410000 */
[----:B------:R2:W-:Y:S04]  /*ce30*/  ST.E desc[UR54][R16.64+0x230], R189 ;  /* 0x000230bd10007985 */ /* 0x0005e8000c101936 */
[----:B------:R3:W-:Y:S01]  /*ce40*/  ST.E desc[UR54][R16.64+0x254], R75 ;  /* 0x0002544b10007985 */ /* 0x0007e2000c101936 */
[C---:B-1----:R-:W-:Y:S01]  /*ce50*/  FMUL.FTZ R187, R25.reuse, R34 ;  /* 0x0000002219bb7220 */ /* 0x042fe20000410000 */
[C---:B0-----:R-:W-:Y:S01]  /*ce60*/  FMUL.FTZ R219, R25.reuse, R40 ;  /* 0x0000002819db7220 */ /* 0x041fe20000410000 */
[C---:B--2---:R-:W-:Y:S01]  /*ce70*/  FMUL.FTZ R189, R25.reuse, R38 ;  /* 0x0000002619bd7220 */ /* 0x044fe20000410000 */
[C---:B---3--:R-:W-:Y:S01]  /*ce80*/  FMUL.FTZ R75, R25.reuse, R50 ;  /* 0x00000032194b7220 */ /* 0x048fe20000410000 */
[----:B------:R0:W-:Y:S04]  /*ce90*/  ST.E desc[UR54][R16.64+0x234], R197 ;  /* 0x000234c510007985 */ /* 0x0001e8000c101936 */
[----:B------:R1:W-:Y:S04]  /*cea0*/  ST.E desc[UR54][R16.64+0x240], R213 ;  /* 0x000240d510007985 */ /* 0x0003e8000c101936 */
[----:B------:R2:W-:Y:S04]  /*ceb0*/  ST.E desc[UR54][R16.64+0x244], R215 ;  /* 0x000244d710007985 */ /* 0x0005e8000c101936 */
[----:B------:R3:W-:Y:S01]  /*cec0*/  ST.E desc[UR54][R16.64+0x250], R187 ;  /* 0x000250bb10007985 */ /* 0x0007e2000c101936 */
[----:B0-----:R-:W-:-:S03]  /*ced0*/  FMUL.FTZ R197, R25, R54 ;  /* 0x0000003619c57220 */ /* 0x001fc60000410000 */
[----:B------:R0:W-:Y:S01]  /*cee0*/  ST.E desc[UR54][R16.64+0x260], R189 ;  /* 0x000260bd10007985 */ /* 0x0001e2000c101936 */
[----:B-1----:R-:W-:-:S03]  /*cef0*/  FMUL.FTZ R213, R25, R48 ;  /* 0x0000003019d57220 */ /* 0x002fc60000410000 */
[----:B------:R1:W-:Y:S01]  /*cf00*/  ST.E desc[UR54][R16.64+0x264], R217 ;  /* 0x000264d910007985 */ /* 0x0003e2000c101936 */
[----:B--2---:R-:W-:-:S03]  /*cf10*/  FMUL.FTZ R215, R25, R56 ;  /* 0x0000003819d77220 */ /* 0x004fc60000410000 */
[----:B------:R2:W-:Y:S01]  /*cf20*/  ST.E desc[UR54][R16.64+0x270], R219 ;  /* 0x000270db10007985 */ /* 0x0005e2000c101936 */
[----:B---3--:R-:W-:-:S03]  /*cf30*/  FMUL.FTZ R187, R25, R52 ;  /* 0x0000003419bb7220 */ /* 0x008fc60000410000 */
[----:B------:R3:W-:Y:S01]  /*cf40*/  ST.E desc[UR54][R16.64+0x274], R225 ;  /* 0x000274e110007985 */ /* 0x0007e2000c101936 */
[----:B0-----:R-:W-:-:S03]  /*cf50*/  FMUL.FTZ R189, R25, R58 ;  /* 0x0000003a19bd7220 */ /* 0x001fc60000410000 */
[----:B------:R0:W-:Y:S01]  /*cf60*/  ST.E desc[UR54][R16.64+0x280], R227 ;  /* 0x000280e310007985 */ /* 0x0001e2000c101936 */
[----:B-1----:R-:W-:-:S03]  /*cf70*/  FMUL.FTZ R217, R25, R64 ;  /* 0x0000004019d97220 */ /* 0x002fc60000410000 */
[----:B------:R1:W-:Y:S01]  /*cf80*/  ST.E desc[UR54][R16.64+0x284], R75 ;  /* 0x0002844b10007985 */ /* 0x0003e2000c101936 */
[C---:B--2---:R-:W-:Y:S01]  /*cf90*/  FMUL.FTZ R219, R25.reuse, R60 ;  /* 0x0000003c19db7220 */ /* 0x044fe20000410000 */
[C---:B---3--:R-:W-:Y:S01]  /*cfa0*/  FMUL.FTZ R225, R25.reuse, R62 ;  /* 0x0000003e19e17220 */ /* 0x048fe20000410000 */
[C---:B0-----:R-:W-:Y:S01]  /*cfb0*/  FMUL.FTZ R227, R25.reuse, R66 ;  /* 0x0000004219e37220 */ /* 0x041fe20000410000 */
[C---:B-1----:R-:W-:Y:S01]  /*cfc0*/  FMUL.FTZ R75, R25.reuse, R76 ;  /* 0x0000004c194b7220 */ /* 0x042fe20000410000 */
        /* <DEDUP_REMOVED lines=59> */
[----:B-1----:R-:W-:Y:S01]  /*d380*/  FMUL.FTZ R75, R25, R140 ;  /* 0x0000008c194b7220 */ /* 0x002fe20000410000 */
        /* <DEDUP_REMOVED lines=10> */
[C---:B0-----:R-:W-:Y:S01]  /*d430*/  FMUL.FTZ R187, R25.reuse, R132 ;  /* 0x0000008419bb7220 */ /* 0x041fe20000410000 */
        /* <DEDUP_REMOVED lines=9> */
[C---:B------:R-:W-:Y:S02]  /*d4d0*/  FMUL.FTZ R35, R100.reuse, R35 ;  /* 0x0000002364237220 */ /* 0x040fe40000410000 */
[----:B------:R3:W-:Y:S01]  /*d4e0*/  ST.E desc[UR54][R16.64+0x3b4], R225 ;  /* 0x0003b4e110007985 */ /* 0x0007e2000c101936 */
[----:B0-----:R-:W-:Y:S01]  /*d4f0*/  FMUL.FTZ R189, R25, R150 ;  /* 0x0000009619bd7220 */ /* 0x001fe20000410000 */
[----:B------:R-:W-:-:S02]  /*d500*/  FMUL.FTZ R37, R100, R37 ;  /* 0x0000002564257220 */ /* 0x000fc40000410000 */
[----:B------:R0:W-:Y:S01]  /*d510*/  ST.E desc[UR54][R16.64+0x3c0], R227 ;  /* 0x0003c0e310007985 */ /* 0x0001e2000c101936 */
[C---:B-1----:R-:W-:Y:S01]  /*d520*/  FMUL.FTZ R217, R25.reuse, R142 ;  /* 0x0000008e19d97220 */ /* 0x042fe20000410000 */
[C---:B------:R-:W-:Y:S02]  /*d530*/  FMUL.FTZ R57, R100.reuse, R57 ;  /* 0x0000003964397220 */ /* 0x040fe40000410000 */
[----:B------:R1:W-:Y:S01]  /*d540*/  ST.E desc[UR54][R16.64+0x3c4], R75 ;  /* 0x0003c44b10007985 */ /* 0x0003e2000c101936 */
[C---:B--2---:R-:W-:Y:S01]  /*d550*/  FMUL.FTZ R219, R25.reuse, R148 ;  /* 0x0000009419db7220 */ /* 0x044fe20000410000 */
[C---:B------:R-:W-:Y:S01]  /*d560*/  FMUL.FTZ R55, R100.reuse, R55 ;  /* 0x0000003764377220 */ /* 0x040fe20000410000 */
[C---:B------:R-:W-:Y:S01]  /*d570*/  FMUL.FTZ R53, R100.reuse, R53 ;  /* 0x0000003564357220 */ /* 0x040fe20000410000 */
[C---:B---3--:R-:W-:Y:S01]  /*d580*/  FMUL.FTZ R225, R25.reuse, R146 ;  /* 0x0000009219e17220 */ /* 0x048fe20000410000 */
[C---:B------:R-:W-:Y:S01]  /*d590*/  FMUL.FTZ R47, R100.reuse, R47 ;  /* 0x0000002f642f7220 */ /* 0x040fe20000410000 */
[C---:B------:R-:W-:Y:S01]  /*d5a0*/  FMUL.FTZ R51, R100.reuse, R51 ;  /* 0x0000003364337220 */ /* 0x040fe20000410000 */
[C---:B------:R-:W-:Y:S01]  /*d5b0*/  FMUL.FTZ R49, R100.reuse, R49 ;  /* 0x0000003164317220 */ /* 0x040fe20000410000 */
[C---:B0-----:R-:W-:Y:S01]  /*d5c0*/  FMUL.FTZ R227, R25.reuse, R144 ;  /* 0x0000009019e37220 */ /* 0x041fe20000410000 */
[C---:B------:R-:W-:Y:S01]  /*d5d0*/  FMUL.FTZ R69, R100.reuse, R69 ;  /* 0x0000004564457220 */ /* 0x040fe20000410000 */
[C---:B------:R-:W-:Y:S01]  /*d5e0*/  FMUL.FTZ R67, R100.reuse, R67 ;  /* 0x0000004364437220 */ /* 0x040fe20000410000 */
[C---:B------:R-:W-:Y:S01]  /*d5f0*/  FMUL.FTZ R59, R100.reuse, R59 ;  /* 0x0000003b643b7220 */ /* 0x040fe20000410000 */
[C---:B-1----:R-:W-:Y:S01]  /*d600*/  FMUL.FTZ R75, R25.reuse, R212 ;  /* 0x000000d4194b7220 */ /* 0x042fe20000410000 */
        /* <DEDUP_REMOVED lines=66> */
[----:B------:R2:W-:Y:S04]  /*da30*/  ST.E desc[UR54][R16.64+0x288], R37 ;  /* 0x0002882510007985 */ /* 0x0005e8000c101936 */
        /* <DEDUP_REMOVED lines=48> */
[----:B------:R4:W-:Y:S04]  /*dd40*/  ST.E desc[UR54][R16.64+0x40c], R143 ;  /* 0x00040c8f10007985 */ /* 0x0009e8000c101936 */
[----:B------:R-:W-:Y:S04]  /*dd50*/  ST.E desc[UR54][R16.64+0x418], R149 ;  /* 0x0004189510007985 */ /* 0x000fe8000c101936 */
[----:B------:R-:W-:Y:S04]  /*dd60*/  ST.E desc[UR54][R16.64+0x41c], R147 ;  /* 0x00041c9310007985 */ /* 0x000fe8000c101936 */
[----:B------:R4:W-:Y:S01]  /*dd70*/  ST.E desc[UR54][R16.64+0x428], R145 ;  /* 0x0004289110007985 */ /* 0x0009e2000c101936 */
[----:B------:R1:W-:Y:S06]  /*dd80*/  BAR.SYNC.DEFER_BLOCKING R199, 0x100 ;  /* 0x000400c70000751d */ /* 0x0003ec0000010000 */
[----:B0-----:R-:W4:Y:S04]  /*dd90*/  LD.E R5, desc[UR54][R16.64+0x230] ;  /* 0x0002303610057980 */ /* 0x001f28000c101900 */
[----:B------:R-:W4:Y:S04]  /*dda0*/  LD.E R25, desc[UR54][R16.64+0x234] ;  /* 0x0002343610197980 */ /* 0x000f28000c101900 */
[----:B------:R-:W4:Y:S04]  /*ddb0*/  LD.E R27, desc[UR54][R16.64+0x238] ;  /* 0x00023836101b7980 */ /* 0x000f28000c101900 */
[----:B------:R-:W4:Y:S04]  /*ddc0*/  LD.E R29, desc[UR54][R16.64+0x23c] ;  /* 0x00023c36101d7980 */ /* 0x000f28000c101900 */
[----:B------:R-:W4:Y:S04]  /*ddd0*/  LD.E R31, desc[UR54][R16.64+0x240] ;  /* 0x00024036101f7980 */ /* 0x000f28000c101900 */
[----:B------:R-:W4:Y:S04]  /*dde0*/  LD.E R33, desc[UR54][R16.64+0x244] ;  /* 0x0002443610217980 */ /* 0x000f28000c101900 */
[----:B-1----:R-:W4:Y:S04]  /*ddf0*/  LD.E R35, desc[UR54][R16.64+0x248] ;  /* 0x0002483610237980 */ /* 0x002f28000c101900 */
[----:B--2---:R-:W2:Y:S04]  /*de00*/  LD.E R37, desc[UR54][R16.64+0x24c] ;  /* 0x00024c3610257980 */ /* 0x004ea8000c101900 */
[----:B------:R-:W2:Y:S04]  /*de10*/  LD.E R39, desc[UR54][R16.64+0x250] ;  /* 0x0002503610277980 */ /* 0x000ea8000c101900 */
[----:B------:R-:W2:Y:S04]  /*de20*/  LD.E R41, desc[UR54][R16.64+0x254] ;  /* 0x0002543610297980 */ /* 0x000ea8000c101900 */
[----:B------:R-:W2:Y:S04]  /*de30*/  LD.E R43, desc[UR54][R16.64+0x258] ;  /* 0x00025836102b7980 */ /* 0x000ea8000c101900 */
[----:B------:R-:W2:Y:S04]  /*de40*/  LD.E R45, desc[UR54][R16.64+0x25c] ;  /* 0x00025c36102d7980 */ /* 0x000ea8000c101900 */
        /* <DEDUP_REMOVED lines=121> */
[----:B------:R-:W-:Y:S04]  /*e5e0*/  ST.E desc[UR54][R16.64+0x244], R33 ;  /* 0x0002442110007985 */ /* 0x000fe8000c101936 */
[----:B------:R-:W-:Y:S04]  /*e5f0*/  ST.E desc[UR54][R16.64+0x248], R35 ;  /* 0x0002482310007985 */ /* 0x000fe8000c101936 */
[----:B--2---:R-:W-:Y:S04]  /*e600*/  ST.E desc[UR54][R16.64+0x24c], R37 ;  /* 0x00024c2510007985 */ /* 0x004fe8000c101936 */
[----:B------:R-:W-:Y:S04]  /*e610*/  ST.E desc[UR54][R16.64+0x250], R39 ;  /* 0x0002502710007985 */ /* 0x000fe8000c101936 */
[----:B------:R-:W-:Y:S04]  /*e620*/  ST.E desc[UR54][R16.64+0x254], R41 ;  /* 0x0002542910007985 */ /* 0x000fe8000c101936 */
[----:B------:R-:W-:Y:S04]  /*e630*/  ST.E desc[UR54][R16.64+0x258], R43 ;  /* 0x0002582b10007985 */ /* 0x000fe8000c101936 */
[----:B------:R-:W-:Y:S04]  /*e640*/  ST.E desc[UR54][R16.64+0x25c], R45 ;  /* 0x00025c2d10007985 */ /* 0x000fe8000c101936 */
[----:B---3--:R-:W-:Y:S04]  /*e650*/  ST.E desc[UR54][R16.64+0x260], R47 ;  /* 0x0002602f10007985 */ /* 0x008fe8000c101936 */
        /* <DEDUP_REMOVED lines=115> */
[----:B0-----:R-:W4:Y:S04]  /*ed90*/  LD.E R187, desc[UR54][R16.64+0x218] ;  /* 0x0002183610bb7980 */ /* 0x001f28000c101900 */
[----:B-1----:R-:W4:Y:S04]  /*eda0*/  LD.E.64 R4, desc[UR54][R16.64+0xa8] ;  /* 0x0000a83610047980 */ /* 0x002f28000c101b00 */
[----:B------:R-:W4:Y:S04]  /*edb0*/  LDL R188, [R1+0x88] ;  /* 0x0000880001bc7983 */ /* 0x000f280000100800 */
[----:B--2---:R-:W2:Y:S04]  /*edc0*/  LD.E R24, desc[UR54][R16.64+0x230] ;  /* 0x0002303610187980 */ /* 0x004ea8000c101900 */
[----:B------:R-:W2:Y:S04]  /*edd0*/  LD.E R25, desc[UR54][R16.64+0x234] ;  /* 0x0002343610197980 */ /* 0x000ea8000c101900 */
[----:B---3--:R-:W2:Y:S04]  /*ede0*/  LD.E R26, desc[UR54][R16.64+0x238] ;  /* 0x00023836101a7980 */ /* 0x008ea8000c101900 */
[----:B------:R-:W2:Y:S04]  /*edf0*/  LD.E R27, desc[UR54][R16.64+0x23c] ;  /* 0x00023c36101b7980 */ /* 0x000ea8000c101900 */
[----:B----4-:R-:W2:Y:S04]  /*ee00*/  LD.E R28, desc[UR54][R16.64+0x240] ;  /* 0x00024036101c7980 */ /* 0x010ea8000c101900 */
        /* <DEDUP_REMOVED lines=272> */
[----:B0-----:R-:W-:-:S06]  /*ff10*/  WARPGROUP.ARRIVE ;  /* 0x00000000000079c5 */ /* 0x001fcc0000000000 */
        /* <DEDUP_REMOVED lines=700> */
[----:B0-----:R-:W4:Y:S04]  /*12ae0*/  LD.E R25, desc[UR54][R16.64+0x258] ;  /* 0x0002583610197980 */ /* 0x001f28000c101900 */
        /* <DEDUP_REMOVED lines=247> */
[----:B0-----:R-:W2:Y:S04]  /*13a60*/  LDL.64 R4, [R1+0x68] ;  /* 0x0000680001047983 */ /* 0x001ea80000100a00 */
[----:B------:R-:W3:Y:S01]  /*13a70*/  LD.E R0, desc[UR54][R16.64+0x218] ;  /* 0x0002183610007980 */ /* 0x000ee2000c101900 */
[----:B--2---:R-:W-:-:S05]  /*13a80*/  MOV R3, R4 ;  /* 0x0000000400037202 */ /* 0x004fca0000000f00 */
[----:B---3--:R-:W-:-:S05]  /*13a90*/  IMAD R0, R0, 0x8, R3 ;  /* 0x0000000800007824 */ /* 0x008fca00078e0203 */
[----:B------:R-:W-:-:S04]  /*13aa0*/  PRMT R0, RZ, 0x654, R0 ;  /* 0x00000654ff007816 */ /* 0x000fc80000000000 */
[----:B------:R1:W-:Y:S03]  /*13ab0*/  SYNCS.ARRIVE.TRANS64.RED.A1T0 RZ, [R0+URZ], RZ ;  /* 0x000000ff00ff79a7 */ /* 0x0003e6000810043f */
.L_x_2524:
[----:B------:R-:W-:Y:S05]  /*13ac0*/  BSYNC B0 ;  /* 0x0000000000007941 */ /* 0x000fea0003800000 */
.L_x_2523:
[----:B------:R-:W-:Y:S05]  /*13ad0*/  @P1 BRA `(.L_x_2525) ;  /* 0xffffff60008c1947 */ /* 0x000fea000383ffff */
.L_x_2508:
[----:B------:R-:W-:-:S13]  /*13ae0*/  ISETP.GE.AND P1, PT, R10, UR43, PT ;  /* 0x0000002b0a007c0c */ /* 0x000fda000bf26270 */
[----:B------:R-:W-:Y:S05]  /*13af0*/  @!P1 BRA `(.L_x_2526) ;  /* 0x000000b000649947 */ /* 0x000fea0003800000 */
[----:B0-----:R0:W5:Y:S02]  /*13b00*/  LDL.64 R2, [R1+0x178] ;  /* 0x0001780001027983 */ /* 0x0011640000100a00 */
.L_x_2557:
[----:B0----5:R-:W2:Y:S04]  /*13b10*/  LD.E R5, desc[UR54][R2.64] ;  /* 0x0000003602057980 */ /* 0x021ea8000c101900 */
        /* <DEDUP_REMOVED lines=13> */
[----:B------:R-:W-:Y:S05]  /*13bf0*/  YIELD ;  /* 0x0000000000007946 */ /* 0x000fea0003800000 */
[----:B------:R-:W-:Y:S01]  /*13c00*/  BSSY B0, `(.L_x_2527) ;  /* 0x0000006000007945 */ /* 0x000fe20003800000 */
[----:B---3--:R-:W-:Y:S01]  /*13c10*/  @!P1 IMAD.MOV.U32 R5, RZ, RZ, RZ ;  /* 0x000000ffff059224 */ /* 0x008fe200078e00ff */
[----:B--2---:R-:W-:-:S04]  /*13c20*/  LOP3.LUT R0, R0, 0x1, RZ, 0xfc, !PT ;  /* 0x0000000100007812 */ /* 0x004fc800078efcff */
[----:B------:R-:W-:-:S13]  /*13c30*/  ISETP.NE.AND P2, PT, R0, 0x3, PT ;  /* 0x000000030000780c */ /* 0x000fda0003f45270 */
[----:B-1----:R-:W-:Y:S05]  /*13c40*/  @!P2 BRA `(.L_x_2528) ;  /* 0x000000000004a947 */ /* 0x002fea0003800000 */
[----:B------:R-:W-:Y:S01]  /*13c50*/  BPT.TRAP 0x1 ;  /* 0x000000040000795c */ /* 0x000fe20000300000 */
.L_x_2528:
[----:B------:R-:W-:Y:S05]  /*13c60*/  BSYNC B0 ;  /* 0x0000000000007941 */ /* 0x000fea0003800000 */
.L_x_2527:
        /* <DEDUP_REMOVED lines=13> */
.L_x_2530:
[----:B------:R-:W-:Y:S05]  /*13d40*/  BSYNC B0 ;  /* 0x0000000000007941 */ /* 0x000fea0003800000 */
.L_x_2529:
        /* <DEDUP_REMOVED lines=8> */
.L_x_2532:
[----:B------:R-:W-:Y:S05]  /*13dd0*/  BSYNC B0 ;  /* 0x0000000000007941 */ /* 0x000fea0003800000 */
.L_x_2531:
[----:B------:R-:W2:Y:S04]  /*13de0*/  LD.E R5, desc[UR54][R2.64] ;  /* 0x0000003602057980 */ /* 0x000ea8000c101900 */
[----:B------:R-:W2:Y:S01]  /*13df0*/  LDL.64 R8, [R1+0xa0] ;  /* 0x0000a00001087983 */ /* 0x000ea20000100a00 */
[----:B------:R-:W-:Y:S05]  /*13e00*/  WARPSYNC.ALL ;  /* 0x0000000000007948 */ /* 0x000fea0003800000 */
[----:B------:R-:W3:Y:S04]  /*13e10*/  LDL.64 R18, [R1+0x98] ;  /* 0x0000980001127983 */ /* 0x000ee80000100a00 */
[----:B-1---5:R-:W4:Y:S04]  /*13e20*/  LDL.64 R6, [R1+0x98] ;  /* 0x0000980001067983 */ /* 0x022f280000100a00 */
[----:B------:R-:W4:Y:S01]  /*13e30*/  LDL.64 R12, [R1+0x98] ;  /* 0x00009800010c7983 */ /* 0x000f220000100a00 */
[----:B--2---:R-:W-:-:S03]  /*13e40*/  IMAD R4, R5, 0x300, R8 ;  /* 0x0000030005047824 */ /* 0x004fc600078e0208 */
[----:B------:R-:W2:Y:S01]  /*13e50*/  LDL.64 R14, [R1+0x98] ;  /* 0x00009800010e7983 */ /* 0x000ea20000100a00 */
        /* <DEDUP_REMOVED lines=11> */
[----:B---3--:R-:W-:-:S02]  /*13f10*/  R2UR UR4, R18 ;  /* 0x00000000120472ca */ /* 0x008fc400000e0000 */
[----:B------:R-:W-:Y:S01]  /*13f20*/  R2UR UR5, R19 ;  /* 0x00000000130572ca */ /* 0x000fe200000e0000 */
[----:B------:R-:W3:-:S12]  /*13f30*/  LDL R18, [R1+0x54] ;  /* 0x0000540001127983 */ /* 0x000ed80000100800 */
        /* <DEDUP_REMOVED lines=31> */
[----:B---3--:R-:W-:-:S04]  /*14130*/  LOP3.LUT R18, R18, 0x1, RZ, 0xfc, !PT ;  /* 0x0000000112127812 */ /* 0x008fc800078efcff */
[----:B------:R-:W-:Y:S01]  /*14140*/  ISETP.NE.AND P2, PT, R18, 0x3, PT ;  /* 0x000000031200780c */ /* 0x000fe20003f45270 */
[----:B------:R-:W-:Y:S01]  /*14150*/  BSSY B0, `(.L_x_2534) ;  /* 0x0000004000007945 */ /* 0x000fe20003800000 */
[----:B------:R-:W-:-:S11]  /*14160*/  WARPGROUP.DEPBAR.LE gsb0, 0x0 ;  /* 0x00008000000079c5 */ /* 0x000fd60000010000 */
[----:B-1----:R-:W-:Y:S05]  /*14170*/  @!P2 BRA `(.L_x_2535) ;  /* 0x000000000004a947 */ /* 0x002fea0003800000 */
[----:B------:R-:W-:Y:S01]  /*14180*/  BPT.TRAP 0x1 ;  /* 0x000000040000795c */ /* 0x000fe20000300000 */
.L_x_2535:
[----:B------:R-:W-:Y:S05]  /*14190*/  BSYNC B0 ;  /* 0x0000000000007941 */ /* 0x000fea0003800000 */
.L_x_2534:
        /* <DEDUP_REMOVED lines=10> */
.L_x_2537:
[----:B------:R-:W-:Y:S05]  /*14240*/  BSYNC B0 ;  /* 0x0000000000007941 */ /* 0x000fea0003800000 */
.L_x_2536:
[----:B------:R-:W-:Y:S04]  /*14250*/  BSSY B0, `(.L_x_2538) ;  /* 0x0000006000007945 */ /* 0x000fe80003800000 */
[----:B--2---:R-:W-:Y:S05]  /*14260*/  @P1 BRA `(.L_x_2539) ;  /* 0x0000000000101947 */ /* 0x004fea0003800000 */
[----:B-----5:R-:W-:Y:S01]  /*14270*/  IMAD R4, R4, 0x8, R7 ;  /* 0x0000000804047824 */ /* 0x020fe200078e0207 */
[----:B-1----:R-:W-:-:S04]  /*14280*/  SHF.L.U32 R5, R6, 0x1f, RZ ;  /* 0x0000001f06057819 */ /* 0x002fc800000006ff */
[----:B------:R-:W1:Y:S02]  /*14290*/  SYNCS.PHASECHK.TRANS64.TRYWAIT P1, [R4+URZ], R5 ;  /* 0x00000005040075a7 */ /* 0x000e64000802017f */
[----:B-1----:R-:W-:Y:S05]  /*142a0*/  @!P1 BRA `(.L_x_2540) ;  /* 0x0000013800309947 */ /* 0x002fea0003800000 */
.L_x_2539:
[----:B------:R-:W-:Y:S05]  /*142b0*/  BSYNC B0 ;  /* 0x0000000000007941 */ /* 0x000fea0003800000 */
.L_x_2538:
        /* <DEDUP_REMOVED lines=203> */
[----:B------:R-:W3:Y:S01]  /*14f70*/  LDL.64 R8, [R1+0x170] ;  /* 0x0001700001087983 */ /* 0x000ee20000100a00 */
[----:B------:R-:W-:Y:S02]  /*14f80*/  ULDC UR4, c[0x0][0x20] ;  /* 0x0000080000047ab9 */ /* 0x000fe40000000800 */
[----:B------:R-:W-:Y:S01]  /*14f90*/  VIADD R7, R22, -UR4 ;  /* 0x8000000416077c36 */ /* 0x000fe20008000000 */
[----:B------:R-:W4:Y:S04]  /*14fa0*/  LDL R18, [R1+0x70] ;  /* 0x0000700001127983 */ /* 0x000f280000100800 */
[----:B------:R-:W4:Y:S04]  /*14fb0*/  LDL R12, [R7] ;  /* 0x00000000070c7983 */ /* 0x000f280000100800 */
[----:B------:R-:W4:Y:S04]  /*14fc0*/  LDL R6, [R7+0x8] ;  /* 0x0000080007067983 */ /* 0x000f280000100800 */
[----:B--2---:R-:W2:Y:S04]  /*14fd0*/  LDL R4, [R7+0x18] ;  /* 0x0000180007047983 */ /* 0x004ea80000100800 */
[----:B------:R-:W2:Y:S04]  /*14fe0*/  LDL R5, [R7+0x4] ;  /* 0x0000040007057983 */ /* 0x000ea80000100800 */
[----:B------:R-:W2:Y:S04]  /*14ff0*/  LDL R14, [R7+0xc] ;  /* 0x00000c00070e7983 */ /* 0x000ea80000100800 */
[----:B------:R-:W2:Y:S04]  /*15000*/  LDL R13, [R7+0x10] ;  /* 0x00001000070d7983 */ /* 0x000ea80000100800 */
[----:B------:R-:W2:Y:S04]  /*15010*/  LDL R15, [R7+0x14] ;  /* 0x00001400070f7983 */ /* 0x000ea80000100800 */
[----:B---3--:R-:W3:Y:S01]  /*15020*/  LD.E R11, desc[UR54][R8.64] ;  /* 0x00000036080b7980 */ /* 0x008ee2000c101900 */
[----:B----4-:R-:W-:-:S04]  /*15030*/  SHF.R.S32.HI R23, RZ, 0x1f, R12 ;  /* 0x0000001fff177819 */ /* 0x010fc8000001140c */
[----:B------:R-:W-:Y:S02]  /*15040*/  LEA.HI R23, R23, R12, RZ, 0x7 ;  /* 0x0000000c17177211 */ /* 0x000fe400078f38ff */
[----:B--2---:R-:W-:Y:S01]  /*15050*/  ISETP.GE.AND P2, PT, R4, 0x1, PT ;  /* 0x000000010400780c */ /* 0x004fe20003f46270 */
[----:B------:R-:W-:Y:S01]  /*15060*/  BSSY B0, `(.L_x_2541) ;  /* 0x000009a000007945 */ /* 0x000fe20003800000 */
[-C--:B---3--:R-:W-:Y:S01]  /*15070*/  FMUL.FTZ R9, R25, R11.reuse ;  /* 0x0000000b19097220 */ /* 0x088fe20000410000 */
[----:B------:R-:W-:Y:S01]  /*15080*/  LOP3.LUT R25, R23, 0xffffff80, RZ, 0xc0, !PT ;  /* 0xffffff8017197812 */ /* 0x000fe200078ec0ff */
[----:B------:R-:W-:-:S04]  /*15090*/  FMUL.FTZ R8, R24, R11 ;  /* 0x0000000b18087220 */ /* 0x000fc80000410000 */
[----:B------:R-:W-:Y:S02]  /*150a0*/  IMAD.IADD R25, R12, 0x1, -R25 ;  /* 0x000000010c197824 */ /* 0x000fe400078e0a19 */
[-C--:B------:R-:W-:Y:S01]  /*150b0*/  FMUL.FTZ R87, R27, R11.reuse ;  /* 0x0000000b1b577220 */ /* 0x080fe20000410000 */
[-C--:B------:R-:W-:Y:S02]  /*150c0*/  FMUL.FTZ R28, R28, R11.reuse ;  /* 0x0000000b1c1c7220 */ /* 0x080fe40000410000 */
[----:B------:R-:W-:Y:S01]  /*150d0*/  SHF.R.S32.HI R24, RZ, 0x1f, R25 ;  /* 0x0000001fff187819 */ /* 0x000fe20000011419 */
[----:B------:R-:W-:-:S03]  /*150e0*/  FMUL.FTZ R29, R29, R11 ;  /* 0x0000000b1d1d7220 */ /* 0x000fc60000410000 */
[----:B------:R-:W-:Y:S01]  /*150f0*/  LEA.HI R27, R24, R25, RZ, 0x2 ;  /* 0x00000019181b7211 */ /* 0x000fe200078f10ff */
[----:B------:R2:W3:Y:S01]  /*15100*/  MUFU.TANH R72, R28 ;  /* 0x0000001c00487308 */ /* 0x0004e20000002400 */
[----:B------:R-:W-:Y:S02]  /*15110*/  FMUL.FTZ R89, R30, R11 ;  /* 0x0000000b1e597220 */ /* 0x000fe40000410000 */
[----:B------:R-:W-:-:S05]  /*15120*/  LOP3.LUT R30, R27, 0x7ffffffc, RZ, 0xc0, !PT ;  /* 0x7ffffffc1b1e7812 */ /* 0x000fca00078ec0ff */
[----:B------:R4:W0:Y:S01]  /*15130*/  MUFU.TANH R73, R29 ;  /* 0x0000001d00497308 */ /* 0x0008220000002400 */
[----:B--2---:R-:W-:Y:S02]  /*15140*/  SHF.R.S32.HI R28, RZ, 0x2, R27 ;  /* 0x00000002ff1c7819 */ /* 0x004fe4000001141b */
[----:B------:R-:W-:Y:S02]  /*15150*/  SHF.R.S32.HI R12, RZ, 0x7, R23 ;  /* 0x00000007ff0c7819 */ /* 0x000fe40000011417 */
[----:B------:R-:W-:Y:S02]  /*15160*/  LEA.HI R24, R24, R25, RZ, 0x5 ;  /* 0x0000001918187211 */ /* 0x000fe400078f28ff */
[----:B----4-:R-:W-:Y:S01]  /*15170*/  SHF.R.S32.HI R29, RZ, 0x1f, R27 ;  /* 0x0000001fff1d7819 */ /* 0x010fe2000001141b */
[----:B------:R-:W-:-:S03]  /*15180*/  IMAD.IADD R30, R25, 0x1, -R30 ;  /* 0x00000001191e7824 */ /* 0x000fc600078e0a1e */
[----:B------:R-:W-:Y:S02]  /*15190*/  LEA.HI R29, R29, R28, RZ, 0x3 ;  /* 0x0000001c1d1d7211 */ /* 0x000fe400078f18ff */
[----:B------:R-:W-:Y:S02]  /*151a0*/  LEA.HI R23, R23, R12, RZ, 0x1 ;  /* 0x0000000c17177211 */ /* 0x000fe400078f08ff */
[----:B------:R-:W-:Y:S02]  /*151b0*/  LOP3.LUT R29, R29, 0xfffffff8, RZ, 0xc0, !PT ;  /* 0xfffffff81d1d7812 */ /* 0x000fe400078ec0ff */
[----:B------:R-:W-:Y:S01]  /*151c0*/  SHF.R.S32.HI R25, RZ, 0x5, R24 ;  /* 0x00000005ff197819 */ /* 0x000fe20000011418 */
        /* <DEDUP_REMOVED lines=37> */
[----:B------:R-:W-:Y:S02]  /*15420*/  IMAD R24, R10, -0x60, R6 ;  /* 0xffffffa00a187824 */ /* 0x000fe400078e0206 */
[-C--:B------:R-:W-:Y:S01]  /*15430*/  FMUL.FTZ R149, R71, R11.reuse ;  /* 0x0000000b47957220 */ /* 0x080fe20000410000 */
[----:B------:R-:W-:Y:S02]  /*15440*/  IMAD R18, R18, 0x8, R25 ;  /* 0x0000000812127824 */ /* 0x000fe400078e0219 */
        /* <DEDUP_REMOVED lines=9> */
[----:B------:R-:W2:Y:S03]  /*154e0*/  MUFU.TANH R8, R8 ;  /* 0x0000000800087308 */ /* 0x000ea60000002400 */
[----:B------:R-:W-:Y:S01]  /*154f0*/  IMAD R18, R23, 0x40, R18 ;  /* 0x0000004017127824 */ /* 0x000fe200078e0212 */
[----:B------:R-:W-:-:S04]  /*15500*/  LOP3.LUT R23, RZ, R14, RZ, 0x33, !PT ;  /* 0x0000000eff177212 */ /* 0x000fc800078e33ff */
[----:B------:R-:W4:Y:S01]  /*15510*/  MUFU.TANH R9, R9 ;  /* 0x0000000900097308 */ /* 0x000f220000002400 */
[----:B------:R-:W-:-:S07]  /*15520*/  IMAD R12, R30, -0x2, R11 ;  /* 0xfffffffe1e0c7824 */ /* 0x000fce00078e020b */
[----:B------:R-:W0:Y:S01]  /*15530*/  MUFU.TANH R26, R26 ;  /* 0x0000001a001a7308 */ /* 0x000e220000002400 */
[----:B------:R-:W-:-:S07]  /*15540*/  IMAD R11, R10, -0x60, RZ ;  /* 0xffffffa00a0b7824 */ /* 0x000fce00078e02ff */
        /* <DEDUP_REMOVED lines=42> */
[----:B------:R-:W-:-:S02]  /*157f0*/  IMAD.IADD R67, R12, 0x1, R23 ;  /* 0x000000010c437824 */ /* 0x000fc400078e0217 */
[----:B------:R-:W-:-:S05]  /*15800*/  IMAD R30, R30, -0x2, R11 ;  /* 0xfffffffe1e1e7824 */ /* 0x000fca00078e020b */
[----:B------:R1:W0:Y:S01]  /*15810*/  MUFU.TANH R51, R65 ;  /* 0x0000004100337308 */ /* 0x0002220000002400 */
[----:B------:R-:W-:Y:S02]  /*15820*/  IMAD R28, R10, -0x60, R15 ;  /* 0xffffffa00a1c7824 */ /* 0x000fe400078e020f */
[----:B-1----:R-:W-:Y:S02]  /*15830*/  IMAD.IADD R65, R12, 0x1, R13 ;  /* 0x000000010c417824 */ /* 0x002fe400078e020d */
[--C-:B------:R-:W-:Y:S02]  /*15840*/  IMAD.IADD R12, R67, 0x1, R18.reuse ;  /* 0x00000001430c7824 */ /* 0x100fe400078e0212 */
        /* <DEDUP_REMOVED lines=14> */
.L_x_2546:
[----:B------:R-:W-:Y:S05]  /*15930*/  BSYNC B2 ;  /* 0x0000000000027941 */ /* 0x000fea0003800000 */
.L_x_2545:
[----:B------:R-:W-:Y:S01]  /*15940*/  LOP3.LUT R13, RZ, R13, RZ, 0x33, !PT ;  /* 0x0000000dff0d7212 */ /* 0x000fe200078e33ff */
[----:B------:R-:W-:Y:S06]  /*15950*/  BRA `(.L_x_2547) ;  /* 0x0000000000187947 */ /* 0x000fec0003800000 */
.L_x_2544:
[----:B------:R-:W-:-:S13]  /*15960*/  ISETP.NE.AND P1, PT, R4, 0x1, PT ;  /* 0x000000010400780c */ /* 0x000fda0003f25270 */
[----:B------:R-:W-:Y:S05]  /*15970*/  @!P1 BRA `(.L_x_2547) ;  /* 0x0000000000109947 */ /* 0x000fea0003800000 */
[----:B------:R-:W2:Y:S04]  /*15980*/  LDL R14, [R7+0x1c] ;  /* 0x00001c00070e7983 */ /* 0x000ea80000100800 */
[----:B------:R-:W3:Y:S01]  /*15990*/  LDL R24, [R7+0x20] ;  /* 0x0000200007187983 */ /* 0x000ee20000100800 */
[----:B--2---:R-:W-:-:S05]  /*159a0*/  IMAD.HI.U32 R13, R13, R14, RZ ;  /* 0x0000000e0d0d7227 */ /* 0x004fca00078e00ff */
[----:B---3--:R-:W-:-:S07]  /*159b0*/  SHF.R.U32.HI R13, RZ, R24, R13 ;  /* 0x00000018ff0d7219 */ /* 0x008fce000001160d */
.L_x_2547:
[----:B------:R-:W-:Y:S05]  /*159c0*/  BSYNC B1 ;  /* 0x0000000000017941 */ /* 0x000fea0003800000 */
.L_x_2543:
[----:B------:R-:W-:-:S05]  /*159d0*/  IMAD R13, R4, R13, R30 ;  /* 0x0000000d040d7224 */ /* 0x000fca00078e021e */
[----:B------:R-:W-:Y:S02]  /*159e0*/  VIMNMX R12, R12, R13, !PT ;  /* 0x0000000d0c0c7248 */ /* 0x000fe40007fe0100 */
[----:B------:R-:W-:-:S07]  /*159f0*/  VIADDMNMX R11, R13, R4, R11, PT ;  /* 0x000000040d0b7246 */ /* 0x000fce000380010b */
.L_x_2542:
[----:B------:R-:W-:Y:S05]  /*15a00*/  BSYNC B0 ;  /* 0x0000000000007941 */ /* 0x000fea0003800000 */
.L_x_2541:
        /* <DEDUP_REMOVED lines=133> */
.L_x_2553:
[----:B------:R-:W-:Y:S05]  /*16260*/  BSYNC B2 ;  /* 0x0000000000027941 */ /* 0x000fea0003800000 */
.L_x_2552:
[----:B------:R-:W-:Y:S01]  /*16270*/  LOP3.LUT R5, RZ, R5, RZ, 0x33, !PT ;  /* 0x00000005ff057212 */ /* 0x000fe200078e33ff */
[----:B------:R-:W-:Y:S06]  /*16280*/  BRA `(.L_x_2554) ;  /* 0x0000000000187947 */ /* 0x000fec0003800000 */
.L_x_2551:
[----:B------:R-:W-:-:S13]  /*16290*/  ISETP.NE.AND P6, PT, R4, 0x1, PT ;  /* 0x000000010400780c */ /* 0x000fda0003fc5270 */
[----:B------:R-:W-:Y:S05]  /*162a0*/  @!P6 BRA `(.L_x_2554) ;  /* 0x000000000010e947 */ /* 0x000fea0003800000 */
[----:B------:R-:W2:Y:S04]  /*162b0*/  LDL R6, [R7+0x1c] ;  /* 0x00001c0007067983 */ /* 0x000ea80000100800 */
[----:B------:R-:W3:Y:S01]  /*162c0*/  LDL R12, [R7+0x20] ;  /* 0x00002000070c7983 */ /* 0x000ee20000100800 */
[----:B--2---:R-:W-:-:S05]  /*162d0*/  IMAD.HI.U32 R5, R5, R6, RZ ;  /* 0x0000000605057227 */ /* 0x004fca00078e00ff */
[----:B---3--:R-:W-:-:S07]  /*162e0*/  SHF.R.U32.HI R5, RZ, R12, R5 ;  /* 0x0000000cff057219 */ /* 0x008fce0000011605 */
.L_x_2554:
[----:B------:R-:W-:Y:S05]  /*162f0*/  BSYNC B1 ;  /* 0x0000000000017941 */ /* 0x000fea0003800000 */
.L_x_2550:
[----:B------:R-:W-:-:S05]  /*16300*/  IMAD R5, R4, R5, R30 ;  /* 0x0000000504057224 */ /* 0x000fca00078e021e */
[----:B------:R-:W-:Y:S02]  /*16310*/  VIADDMNMX R9, R5, R4, R9, PT ;  /* 0x0000000405097246 */ /* 0x000fe40003800109 */
[----:B------:R-:W-:-:S07]  /*16320*/  VIMNMX R8, R8, R5, !PT ;  /* 0x0000000508087248 */ /* 0x000fce0007fe0100 */
.L_x_2549:
[----:B------:R-:W-:Y:S05]  /*16330*/  BSYNC B0 ;  /* 0x0000000000007941 */ /* 0x000fea0003800000 */
.L_x_2548:
        /* <DEDUP_REMOVED lines=12> */
[----:B------:R-:W5:Y:S01]  /*16400*/  LD.E R68, desc[UR54][R16.64+0x248] ;  /* 0x0002483610447980 */ /* 0x000f62000c101900 */
[----:B------:R-:W-:Y:S02]  /*16410*/  ISETP.NE.AND P2, PT, R46, RZ, PT ;  /* 0x000000ff2e00720c */ /* 0x000fe40003f45270 */
[----:B------:R-:W-:Y:S01]  /*16420*/  ISETP.LT.OR P1, PT, R9, 0xa, P1 ;  /* 0x0000000a0900780c */ /* 0x000fe20000f21670 */
[----:B------:R-:W5:Y:S01]  /*16430*/  LD.E R46, desc[UR54][R16.64+0x2b4] ;  /* 0x0002b436102e7980 */ /* 0x000f62000c101900 */
[----:B------:R-:W-:Y:S02]  /*16440*/  ISETP.NE.AND P6, PT, R36, RZ, PT ;  /* 0x000000ff2400720c */ /* 0x000fe40003fc5270 */
[----:B------:R-:W-:Y:S01]  /*16450*/  FSEL R99, R99, -INF , !P1 ;  /* 0xff80000063637808 */ /* 0x000fe20004800000 */
[----:B------:R-:W5:Y:S01]  /*16460*/  LD.E R64, desc[UR54][R16.64+0x25c] ;  /* 0x00025c3610407980 */ /* 0x000f62000c101900 */
        /* <DEDUP_REMOVED lines=33> */
[----:B------:R-:W-:Y:S01]  /*16680*/  ISETP.LT.OR P4, PT, R9, 0x52, P4 ;  /* 0x000000520900780c */ /* 0x000fe20002781670 */
[----:B------:R-:W5:Y:S01]  /*16690*/  LD.E R50, desc[UR54][R16.64+0x2d4] ;  /* 0x0002d43610327980 */ /* 0x000f62000c101900 */
[----:B------:R-:W-:-:S02]  /*166a0*/  ISETP.GT.AND P1, PT, R8, 0x20, !P1 ;  /* 0x000000200800780c */ /* 0x000fc40004f24270 */
[C---:B------:R-:W-:Y:S01]  /*166b0*/  ISETP.LT.OR P5, PT, R9.reuse, 0x59, P5 ;  /* 0x000000590900780c */ /* 0x040fe20002fa1670 */
[----:B------:R-:W5:Y:S01]  /*166c0*/  LD.E R88, desc[UR54][R16.64+0x2bc] ;  /* 0x0002bc3610587980 */ /* 0x000f62000c101900 */
[----:B------:R-:W-:-:S03]  /*166d0*/  ISETP.LT.OR P1, PT, R9, 0x21, P1 ;  /* 0x000000210900780c */ /* 0x000fc60000f21670 */
[----:B------:R-:W5:Y:S01]  /*166e0*/  LD.E R84, desc[UR54][R16.64+0x2c8] ;  /* 0x0002c83610547980 */ /* 0x000f62000c101900 */
[----:B------:R-:W-:Y:S02]  /*166f0*/  FSEL R133, R133, -INF , !P1 ;  /* 0xff80000085857808 */ /* 0x000fe40004800000 */
[----:B------:R-:W-:Y:S01]  /*16700*/  ISETP.NE.AND P1, PT, R40, RZ, PT ;  /* 0x000000ff2800720c */ /* 0x000fe20003f25270 */
[----:B------:R-:W5:Y:S03]  /*16710*/  LD.E R96, desc[UR54][R16.64+0x2cc] ;  /* 0x0002cc3610607980 */ /* 0x000f66000c101900 */
[----:B------:R-:W-:Y:S01]  /*16720*/  ISETP.GT.AND P1, PT, R8, 0x21, !P1 ;  /* 0x000000210800780c */ /* 0x000fe20004f24270 */
[----:B------:R-:W4:Y:S03]  /*16730*/  LD.E R40, desc[UR54][R16.64+0x294] ;  /* 0x0002943610287980 */ /* 0x000f26000c101900 */
[----:B------:R-:W-:Y:S01]  /*16740*/  ISETP.LT.OR P1, PT, R9, 0x22, P1 ;  /* 0x000000220900780c */ /* 0x000fe20000f21670 */
[----:B------:R-:W5:Y:S03]  /*16750*/  LD.E R102, desc[UR54][R16.64+0x2d8] ;  /* 0x0002d83610667980 */ /* 0x000f66000c101900 */
[----:B------:R-:W-:Y:S01]  /*16760*/  FSEL R125, R125, -INF , !P1 ;  /* 0xff8000007d7d7808 */ /* 0x000fe20004800000 */
[----:B------:R-:W5:Y:S01]  /*16770*/  LD.E R100, desc[UR54][R16.64+0x2dc] ;  /* 0x0002dc3610647980 */ /* 0x000f62000c101900 */
[----:B------:R-:W-:-:S02]  /*16780*/  ISETP.NE.AND P1, PT, R54, RZ, PT ;  /* 0x000000ff3600720c */ /* 0x000fc40003f25270 */
[----:B------:R-:W-:Y:S01]  /*16790*/  FSEL R143, R143, -INF , !P3 ;  /* 0xff8000008f8f7808 */ /* 0x000fe20005800000 */
        /* <DEDUP_REMOVED lines=52> */
[----:B------:R-:W4:Y:S01]  /*16ae0*/  LD.E R34, desc[UR54][R16.64+0x260] ;  /* 0x0002603610227980 */ /* 0x000f22000c101900 */
[----:B------:R-:W-:Y:S02]  /*16af0*/  ISETP.NE.AND P2, PT, R66, RZ, PT ;  /* 0x000000ff4200720c */ /* 0x000fe40003f45270 */
[----:B------:R-:W-:Y:S01]  /*16b00*/  ISETP.LT.OR P1, PT, R9, 0x42, P1 ;  /* 0x000000420900780c */ /* 0x000fe20000f21670 */
[----:B------:R-:W5:Y:S03]  /*16b10*/  LD.E R66, desc[UR54][R16.64+0x24c] ;  /* 0x00024c3610427980 */ /* 0x000f66000c101900 */
[----:B------:R-:W-:Y:S01]  /*16b20*/  FSEL R127, R127, -INF , !P1 ;  /* 0xff8000007f7f7808 */ /* 0x000fe20004800000 */
[----:B------:R-:W5:Y:S01]  /*16b30*/  LD.E R142, desc[UR54][R16.64+0x388] ;  /* 0x00038836108e7980 */ /* 0x000f62000c101900 */
[----:B------:R-:W-:-:S03]  /*16b40*/  ISETP.GT.AND P1, PT, R8, RZ, !P6 ;  /* 0x000000ff0800720c */ /* 0x000fc60007724270 */
[----:B------:R-:W5:Y:S01]  /*16b50*/  LD.E R144, desc[UR54][R16.64+0x38c] ;  /* 0x00038c3610907980 */ /* 0x000f62000c101900 */
[----:B------:R-:W-:-:S03]  /*16b60*/  ISETP.LT.OR P1, PT, R9, 0x1, P1 ;  /* 0x000000010900780c */ /* 0x000fc60000f21670 */
[----:B------:R-:W5:Y:S01]  /*16b70*/  LD.E R146, desc[UR54][R16.64+0x398] ;  /* 0x0003983610927980 */ /* 0x000f62000c101900 */
[----:B------:R-:W-:Y:S02]  /*16b80*/  FSEL R6, R26, -INF , !P1 ;  /* 0xff8000001a067808 */ /* 0x000fe40004800000 */
[----:B------:R-:W-:Y:S01]  /*16b90*/  ISETP.NE.AND P1, PT, R62, RZ, PT ;  /* 0x000000ff3e00720c */ /* 0x000fe20003f25270 */
        /* <DEDUP_REMOVED lines=22> */
[----:B------:R-:W-:Y:S02]  /*16d00*/  ISETP.GT.AND P2, PT, R8, 0x49, !P2 ;  /* 0x000000490800780c */ /* 0x000fe40005744270 */
[----:B------:R-:W-:Y:S01]  /*16d10*/  FMNMX.FTZ R12, R63, R12, !PT ;  /* 0x0000000c3f0c7209 */ /* 0x000fe20007810000 */
[----:B------:R-:W2:Y:S01]  /*16d20*/  LD.E R24, desc[UR54][R16.64+0x234] ;  /* 0x0002343610187980 */ /* 0x000ea2000c101900 */
[----:B------:R-:W-:Y:S02]  /*16d30*/  ISETP.NE.AND P6, PT, R28, RZ, PT ;  /* 0x000000ff1c00720c */ /* 0x000fe40003fc5270 */
[----:B------:R-:W-:Y:S01]  /*16d40*/  FMNMX.FTZ R12, R61, R12, !PT ;  /* 0x0000000c3d0c7209 */ /* 0x000fe20007810000 */
[----:B------:R-:W2:Y:S03]  /*16d50*/  LD.E R28, desc[UR54][R16.64+0x42c] ;  /* 0x00042c36101c7980 */ /* 0x000ea6000c101900 */
        /* <DEDUP_REMOVED lines=27> */
[----:B------:R-:W2:Y:S01]  /*16f10*/  LD.E R234, desc[UR54][R16.64+0x3e8] ;  /* 0x0003e83610ea7980 */ /* 0x000ea2000c101900 */
[----:B------:R-:W-:-:S02]  /*16f20*/  FMNMX.FTZ R14, R6, R5, !PT ;  /* 0x00000005060e7209 */ /* 0x000fc40007810000 */
[----:B------:R-:W-:Y:S01]  /*16f30*/  FMNMX.FTZ R12, R37, R12, !PT ;  /* 0x0000000c250c7209 */ /* 0x000fe20007810000 */
[----:B------:R-:W2:Y:S01]  /*16f40*/  LD.E R236, desc[UR54][R16.64+0x3ec] ;  /* 0x0003ec3610ec7980 */ /* 0x000ea2000c101900 */
        /* <DEDUP_REMOVED lines=12> */
[----:B------:R-:W-:-:S03]  /*17010*/  FMNMX.FTZ R14, R135, R14, !PT ;  /* 0x0000000e870e7209 */ /* 0x000fc60007810000 */
[----:B------:R-:W0:Y:S01]  /*17020*/  SHFL.BFLY PT, R12, R7, 0x2, 0x1f ;  /* 0x0c401f00070c7f89 */ /* 0x000e2200000e0000 */
[----:B------:R-:W-:-:S04]  /*17030*/  FMNMX.FTZ R14, R133, R14, !PT ;  /* 0x0000000e850e7209 */ /* 0x000fc80007810000 */
[----:B------:R-:W-:-:S04]  /*17040*/  FMNMX.FTZ R14, R125, R14, !PT ;  /* 0x0000000e7d0e7209 */ /* 0x000fc80007810000 */
[----:B------:R-:W-:-:S04]  /*17050*/  FMNMX.FTZ R14, R11, R14, !PT ;  /* 0x0000000e0b0e7209 */ /* 0x000fc80007810000 */
[----:B------:R-:W-:-:S04]  /*17060*/  FMNMX.FTZ R14, R19, R14, !PT ;  /* 0x0000000e130e7209 */ /* 0x000fc80007810000 */
[----:B------:R-:W-:-:S04]  /*17070*/  FMNMX.FTZ R14, R21, R14, !PT ;  /* 0x0000000e150e7209 */ /* 0x000fc80007810000 */
[----:B------:R-:W-:Y:S02]  /*17080*/  FMNMX.FTZ R14, R121, R14, !PT ;  /* 0x0000000e790e7209 */ /* 0x000fe40007810000 */
[----:B0-----:R-:W-:Y:S02]  /*17090*/  FMNMX.FTZ R18, R7, R12, !PT ;  /* 0x0000000c07127209 */ /* 0x001fe40007810000 */
[----:B------:R-:W-:Y:S02]  /*170a0*/  FMNMX.FTZ R14, R123, R14, !PT ;  /* 0x0000000e7b0e7209 */ /* 0x000fe40007810000 */
[----:B------:R-:W-:Y:S01]  /*170b0*/  ISETP.GT.AND P1, PT, R8, 0x48, !P1 ;  /* 0x000000480800780c */ /* 0x000fe20004f24270 */
[----:B------:R-:W0:Y:S01]  /*170c0*/  SHFL.BFLY PT, R65, R18, 0x1, 0x1f ;  /* 0x0c201f0012417f89 */ /* 0x000e2200000e0000 */
[----:B------:R-:W-:Y:S02]  /*170d0*/  FMNMX.FTZ R14, R129, R14, !PT ;  /* 0x0000000e810e7209 */ /* 0x000fe40007810000 */
[----:B------:R-:W-:-:S02]  /*170e0*/  ISETP.LT.OR P1, PT, R9, 0x49, P1 ;  /* 0x000000490900780c */ /* 0x000fc40000f21670 */
[----:B------:R-:W-:Y:S02]  /*170f0*/  ISETP.LT.OR P2, PT, R9, 0x4a, P2 ;  /* 0x0000004a0900780c */ /* 0x000fe40001741670 */
[----:B------:R-:W-:Y:S01]  /*17100*/  FSEL R145, R145, -INF , !P4 ;  /* 0xff80000091917808 */ /* 0x000fe20006000000 */
[----:B------:R1:W-:Y:S01]  /*17110*/  ST.E desc[UR54][R16.64+0x440], R7 ;  /* 0x0004400710007985 */ /* 0x0003e2000c101936 */
[----:B------:R-:W-:Y:S02]  /*17120*/  FMNMX.FTZ R14, R131, R14, !PT ;  /* 0x0000000e830e7209 */ /* 0x000fe40007810000 */
[----:B------:R-:W-:Y:S01]  /*17130*/  FSEL R139, R139, -INF , !P1 ;  /* 0xff8000008b8b7808 */ /* 0x000fe20004800000 */
[----:B------:R-:W3:Y:S01]  /*17140*/  LD.E R12, desc[UR54][R16.64+0x460] ;  /* 0x00046036100c7980 */ /* 0x000ee2000c101900 */
[----:B------:R-:W-:Y:S02]  /*17150*/  FMNMX.FTZ R14, R127, R14, !PT ;  /* 0x0000000e7f0e7209 */ /* 0x000fe40007810000 */
[----:B------:R-:W-:-:S02]  /*17160*/  FSEL R141, R141, -INF , !P2 ;  /* 0xff8000008d8d7808 */ /* 0x000fc40005000000 */
[----:B------:R-:W-:-:S04]  /*17170*/  FMNMX.FTZ R14, R139, R14, !PT ;  /* 0x0000000e8b0e7209 */ /* 0x000fc80007810000 */
[----:B------:R-:W-:Y:S02]  /*17180*/  FMNMX.FTZ R14, R141, R14, !PT ;  /* 0x0000000e8d0e7209 */ /* 0x000fe40007810000 */
[----:B------:R-:W-:Y:S02]  /*17190*/  ISETP.GT.AND P1, PT, R8, 0x59, !P6 ;  /* 0x000000590800780c */ /* 0x000fe40007724270 */
[----:B------:R-:W-:Y:S01]  /*171a0*/  FMNMX.FTZ R14, R143, R14, !PT ;  /* 0x0000000e8f0e7209 */ /* 0x000fe20007810000 */
[----:B------:R-:W4:Y:S01]  /*171b0*/  LD.E R8, desc[UR54][R16.64+0x454] ;  /* 0x0004543610087980 */ /* 0x000f22000c101900 */
[----:B0-----:R-:W-:Y:S02]  /*171c0*/  FMNMX.FTZ R65, R18, R65, !PT ;  /* 0x0000004112417209 */ /* 0x001fe40007810000 */
[----:B------:R-:W-:Y:S02]  /*171d0*/  ISETP.LT.OR P1, PT, R9, 0x5a, P1 ;  /* 0x0000005a0900780c */ /* 0x000fe40000f21670 */
[----:B------:R-:W-:-:S02]  /*171e0*/  FSEL R147, R147, -INF , !P5 ;  /* 0xff80000093937808 */ /* 0x000fc40006800000 */
[----:B------:R-:W-:Y:S01]  /*171f0*/  FMNMX.FTZ R14, R145, R14, !PT ;  /* 0x0000000e910e7209 */ /* 0x000fe20007810000 */
[----:B------:R0:W-:Y:S01]  /*17200*/  ST.E desc[UR54][R16.64+0x440], R65 ;  /* 0x0004404110007985 */ /* 0x0001e2000c101936 */
[----:B------:R-:W-:Y:S02]  /*17210*/  FSEL R149, R149, -INF , !P1 ;  /* 0xff80000095957808 */ /* 0x000fe40004800000 */
[----:B------:R-:W-:Y:S01]  /*17220*/  FMNMX.FTZ R14, R147, R14, !PT ;  /* 0x0000000e930e7209 */ /* 0x000fe20007810000 */
[----:B------:R-:W3:Y:S03]  /*17230*/  LD.E R67, desc[UR54][R16.64+0x440] ;  /* 0x0004403610437980 */ /* 0x000ee6000c101900 */
[----:B-1----:R-:W-:Y:S01]  /*17240*/  FMNMX.FTZ R7, R149, R14, !PT ;  /* 0x0000000e95077209 */ /* 0x002fe20007810000 */
[----:B------:R-:W5:Y:S04]  /*17250*/  LD.E R9, desc[UR54][R16.64+0x450] ;  /* 0x0004503610097980 */ /* 0x000f68000c101900 */
[----:B------:R-:W-:Y:S04]  /*17260*/  ST.E desc[UR54][R16.64+0x444], R7 ;  /* 0x0004440710007985 */ /* 0x000fe8000c101936 */
[----:B------:R-:W2:Y:S04]  /*17270*/  LD.E R14, desc[UR54][R16.64+0x444] ;  /* 0x00044436100e7980 */ /* 0x000ea8000c101900 */
[----:B0-----:R-:W4:Y:S01]  /*17280*/  LD.E R65, desc[UR54][R16.64+0x360] ;  /* 0x0003603610417980 */ /* 0x001f22000c101900 */
[C---:B---3--:R-:W-:Y:S01]  /*17290*/  FMUL.FTZ R18, R67.reuse, R12 ;  /* 0x0000000c43127220 */ /* 0x048fe20000410000 */
[----:B------:R-:W-:-:S04]  /*172a0*/  FSETP.NEU.FTZ.AND P1, PT, R67, -INF , PT ;  /* 0xff8000004300780b */ /* 0x000fc80003f3d000 */
[----:B------:R-:W-:-:S05]  /*172b0*/  FSEL R20, R18, RZ, P1 ;  /* 0x000000ff12147208 */ /* 0x000fca0000800000 */
[-CC-:B------:R-:W-:Y:S02]  /*172c0*/  FFMA.FTZ R176, R43, R12.reuse, -R20.reuse ;  /* 0x0000000c2bb07223 */ /* 0x180fe40000010814 */
[----:B--2---:R-:W0:Y:S01]  /*172d0*/  SHFL.BFLY PT, R43, R14, 0x2, 0x1f ;  /* 0x0c401f000e2b7f89 */ /* 0x004e2200000e0000 */
[-CC-:B------:R-:W-:Y:S01]  /*172e0*/  FFMA.FTZ R153, R59, R12.reuse, -R20.reuse ;  /* 0x0000000c3b997223 */ /* 0x180fe20000010814 */
[----:B------:R-:W-:Y:S02]  /*172f0*/  FSEL R67, R67, RZ, P1 ;  /* 0x000000ff43437208 */ /* 0x000fe40000800000 */
[----:B0-----:R-:W-:Y:S01]  /*17300*/  FMNMX.FTZ R14, R14, R43, !PT ;  /* 0x0000002b0e0e7209 */ /* 0x001fe20007810000 */
[-CC-:B------:R-:W-:Y:S01]  /*17310*/  FFMA.FTZ R187, R187, R12.reuse, -R20.reuse ;  /* 0x0000000cbbbb7223 */ /* 0x180fe20000010814 */
[-CC-:B------:R-:W-:Y:S01]  /*17320*/  FFMA.FTZ R152, R63, R12.reuse, -R20.reuse ;  /* 0x0000000c3f987223 */ /* 0x180fe20000010814 */
[-CC-:B------:R-:W-:Y:S01]  /*17330*/  FFMA.FTZ R154, R61, R12.reuse, -R20.reuse ;  /* 0x0000000c3d9a7223 */ /* 0x180fe20000010814 */
[-CC-:B------:R-:W-:Y:S01]  /*17340*/  FFMA.FTZ R182, R55, R12.reuse, -R20.reuse ;  /* 0x0000000c37b67223 */ /* 0x180fe20000010814 */
[----:B------:R-:W0:Y:S01]  /*17350*/  SHFL.BFLY PT, R59, R14, 0x1, 0x1f ;  /* 0x0c201f000e3b7f89 */ /* 0x000e2200000e0000 */
        /* <DEDUP_REMOVED lines=17> */
[----:B------:R-:W-:Y:S01]  /*17470*/  FADD.FTZ R67, R4, -R67 ;  /* 0x8000004304437221 */ /* 0x000fe20000010000 */
[-C--:B------:R-:W-:Y:S01]  /*17480*/  FFMA.FTZ R20, R57, R12.reuse, -R20 ;  /* 0x0000000c39147223 */ /* 0x080fe20000010814 */
[----:B------:R-:W-:Y:S01]  /*17490*/  MUFU.EX2 R187, R187 ;  /* 0x000000bb00bb7308 */ /* 0x000fe20000000800 */
[----:B------:R-:W2:Y:S01]  /*174a0*/  LD.E R29, desc[UR54][R16.64+0x424] ;  /* 0x00042436101d7980 */ /* 0x000ea2000c101900 */
[----:B------:R-:W-:Y:S01]  /*174b0*/  FMUL.FTZ R4, R67, R12 ;  /* 0x0000000c43047220 */ /* 0x000fe20000410000 */
[----:B0-----:R-:W-:-:S02]  /*174c0*/  FMNMX.FTZ R57, R14, R59, !PT ;  /* 0x0000003b0e397209 */ /* 0x001fc40007810000 */
[----:B------:R-:W3:Y:S02]  /*174d0*/  LD.E R31, desc[UR54][R16.64+0x240] ;  /* 0x00024036101f7980 */ /* 0x000ee4000c101900 */
[C---:B------:R-:W-:Y:S01]  /*174e0*/  FSETP.NEU.FTZ.AND P1, PT, R57.reuse, -INF , PT ;  /* 0xff8000003900780b */ /* 0x040fe20003f3d000 */
[CC--:B------:R-:W-:Y:S01]  /*174f0*/  FMUL.FTZ R58, R57.reuse, R12.reuse ;  /* 0x0000000c393a7220 */ /* 0x0c0fe20000410000 */
[----:B------:R0:W-:Y:S01]  /*17500*/  MUFU.EX2 R14, R20 ;  /* 0x00000014000e7308 */ /* 0x0001e20000000800 */
[----:B------:R-:W3:Y:S03]  /*17510*/  LD.E R33, desc[UR54][R16.64+0x250] ;  /* 0x0002503610217980 */ /* 0x000ee6000c101900 */
[----:B------:R-:W-:Y:S01]  /*17520*/  FSEL R104, R58, RZ, P1 ;  /* 0x000000ff3a687208 */ /* 0x000fe20000800000 */
[----:B------:R-:W3:Y:S03]  /*17530*/  LD.E R27, desc[UR54][R16.64+0x264] ;  /* 0x00026436101b7980 */ /* 0x000ee6000c101900 */
[----:B------:R-:W5:Y:S01]  /*17540*/  MUFU.EX2 R4, R4 ;  /* 0x0000000400047308 */ /* 0x000f620000000800 */
[----:B0-----:R-:W-:Y:S01]  /*17550*/  FSEL R20, R57, RZ, P1 ;  /* 0x000000ff39147208 */ /* 0x001fe20000800000 */
[-C--:B------:R-:W-:Y:S01]  /*17560*/  FFMA.FTZ R164, R121, R12.reuse, -R104 ;  /* 0x0000000c79a47223 */ /* 0x080fe20000010868 */
[----:B------:R-:W3:Y:S03]  /*17570*/  LD.E R25, desc[UR54][R16.64+0x270] ;  /* 0x0002703610197980 */ /* 0x000ee6000c101900 */
[----:B------:R-:W-:Y:S01]  /*17580*/  FADD.FTZ R151, R5, -R20 ;  /* 0x8000001405977221 */ /* 0x000fe20000010000 */
[----:B------:R-:W3:Y:S01]  /*17590*/  LD.E R43, desc[UR54][R16.64+0x2b0] ;  /* 0x0002b036102b7980 */ /* 0x000ee2000c101900 */
[----:B------:R-:W0:Y:S01]  /*175a0*/  MUFU.EX2 R152, R152 ;  /* 0x0000009800987308 */ /* 0x000e220000000800 */
[-CC-:B------:R-:W-:Y:S01]  /*175b0*/  FFMA.FTZ R185, R6, R12.reuse, -R104.reuse ;  /* 0x0000000c06b97223 */ /* 0x180fe20000010868 */
[----:B------:R-:W-:Y:S01]  /*175c0*/  FMUL.FTZ R121, R12, R151 ;  /* 0x000000970c797220 */ /* 0x000fe20000410000 */
[-CC-:B------:R-:W-:Y:S01]  /*175d0*/  FFMA.FTZ R186, R87, R12.reuse, -R104.reuse ;  /* 0x0000000c57ba7223 */ /* 0x180fe20000010868 */
[----:B------:R-:W3:Y:S04]  /*175e0*/  LD.E R63, desc[UR54][R16.64+0x364] ;  /* 0x00036436103f7980 */ /* 0x000ee8000c101900 */
[----:B------:R-:W1:Y:S01]  /*175f0*/  MUFU.EX2 R154, R154 ;  /* 0x0000009a009a7308 */ /* 0x000e620000000800 */
[----:B------:R-:W-:Y:S01]  /*17600*/  FFMA.FTZ R155, R89, R12, -R104 ;  /* 0x0000000c599b7223 */ /* 0x000fe20000010868 */
[----:B-----5:R-:W-:-:S06]  /*17610*/  FFMA.FTZ R9, R4, R9, R187 ;  /* 0x0000000904097223 */ /* 0x020fcc00000100bb */
[----:B------:R-:W5:Y:S01]  /*17620*/  MUFU.EX2 R153, R153 ;  /* 0x0000009900997308 */ /* 0x000f620000000800 */
[-CC-:B------:R-:W-:Y:S01]  /*17630*/  FFMA.FTZ R6, R99, R12.reuse, -R104.reuse ;  /* 0x0000000c63067223 */ /* 0x180fe20000010868 */
[----:B0-----:R-:W-:Y:S01]  /*17640*/  FADD.FTZ R9, R152, R9 ;  /* 0x0000000998097221 */ /* 0x001fe20000010000 */
[----:B------:R-:W3:Y:S04]  /*17650*/  LD.E R55, desc[UR54][R16.64+0x314] ;  /* 0x0003143610377980 */ /* 0x000ee8000c101900 */
[----:B------:R-:W3:Y:S01]  /*17660*/  LD.E R61, desc[UR54][R16.64+0x370] ;  /* 0x00037036103d7980 */ /* 0x000ee2000c101900 */
[----:B------:R-:W-:Y:S01]  /*17670*/  MUFU.EX2 R185, R185 ;  /* 0x000000b900b97308 */ /* 0x000fe20000000800 */
[----:B------:R-:W-:-:S07]  /*17680*/  FFMA.FTZ R169, R11, R12, -R104 ;  /* 0x0000000c0ba97223 */ /* 0x000fce0000010868 */
[----:B------:R-:W-:Y:S01]  /*17690*/  MUFU.EX2 R182, R182 ;  /* 0x000000b600b67308 */ /* 0x000fe20000000800 */
[-CC-:B------:R-:W-:Y:S01]  /*176a0*/  FFMA.FTZ R170, R19, R12.reuse, -R104.reuse ;  /* 0x0000000c13aa7223 */ /* 0x180fe20000010868 */
[-CC-:B------:R-:W-:Y:S01]  /*176b0*/  FFMA.FTZ R163, R21, R12.reuse, -R104.reuse ;  /* 0x0000000c15a37223 */ /* 0x180fe20000010868 */
[-CC-:B------:R-:W-:Y:S01]  /*176c0*/  FFMA.FTZ R179, R109, R12.reuse, -R104.reuse ;  /* 0x0000000c6db37223 */ /* 0x180fe20000010868 */
[-CC-:B------:R-:W-:Y:S01]  /*176d0*/  FFMA.FTZ R184, R115, R12.reuse, -R104.reuse ;  /* 0x0000000c73b87223 */ /* 0x180fe20000010868 */
[----:B------:R-:W3:Y:S03]  /*176e0*/  LD.E R53, desc[UR54][R16.64+0x300] ;  /* 0x0003003610357980 */ /* 0x000ee6000c101900 */
[----:B------:R-:W4:Y:S01]  /*176f0*/  MUFU.EX2 R121, R121 ;  /* 0x0000007900797308 */ /* 0x000f220000000800 */
[-CC-:B------:R-:W-:Y:S01]  /*17700*/  FFMA.FTZ R180, R137, R12.reuse, -R104.reuse ;  /* 0x0000000c89b47223 */ /* 0x180fe20000010868 */
[-CC-:B------:R-:W-:Y:S01]  /*17710*/  FFMA.FTZ R181, R135, R12.reuse, -R104.reuse ;  /* 0x0000000c87b57223 */ /* 0x180fe20000010868 */
[-CC-:B------:R-:W-:Y:S01]  /*17720*/  FFMA.FTZ R171, R133, R12.reuse, -R104.reuse ;  /* 0x0000000c85ab7223 */ /* 0x180fe20000010868 */
[----:B------:R-:W-:-:S04]  /*17730*/  FFMA.FTZ R172, R125, R12, -R104 ;  /* 0x0000000c7dac7223 */ /* 0x000fc80000010868 */
        /* <DEDUP_REMOVED lines=8> */
[----:B------:R-:W0:Y:S01]  /*177c0*/  MUFU.EX2 R186, R186 ;  /* 0x000000ba00ba7308 */ /* 0x000e220000000800 */
[-CC-:B------:R-:W-:Y:S01]  /*177d0*/  FFMA.FTZ R19, R139, R12.reuse, -R104.reuse ;  /* 0x0000000c8b137223 */ /* 0x180fe20000010868 */
[-CC-:B------:R-:W-:Y:S01]  /*177e0*/  FFMA.FTZ R11, R143, R12.reuse, -R104.reuse ;  /* 0x0000000c8f0b7223 */ /* 0x180fe20000010868 */
[----:B------:R-:W-:Y:S01]  /*177f0*/  FFMA.FTZ R149, R149, R12, -R104 ;  /* 0x0000000c95957223 */ /* 0x000fe20000010868 */
[----:B-1----:R-:W-:Y:S01]  /*17800*/  FADD.FTZ R12, R154, R9 ;  /* 0x000000099a0c7221 */ /* 0x002fe20000010000 */
[----:B------:R-:W3:Y:S03]  /*17810*/  LD.E R35, desc[UR54][R16.64+0x274] ;  /* 0x0002743610237980 */ /* 0x000ee6000c101900 */
[----:B------:R-:W1:Y:S01]  /*17820*/  MUFU.EX2 R155, R155 ;  /* 0x0000009b009b7308 */ /* 0x000e620000000800 */
[----:B-----5:R-:W-:Y:S01]  /*17830*/  FADD.FTZ R123, R153, R12 ;  /* 0x0000000c997b7221 */ /* 0x020fe20000010000 */
[----:B------:R-:W5:Y:S06]  /*17840*/  LD.E R49, desc[UR54][R16.64+0x2e4] ;  /* 0x0002e43610317980 */ /* 0x000f6c000c101900 */
[----:B------:R-:W1:Y:S01]  /*17850*/  MUFU.EX2 R178, R178 ;  /* 0x000000b200b27308 */ /* 0x000e620000000800 */
[----:B----4-:R-:W-:Y:S01]  /*17860*/  FFMA.FTZ R9, R121, R8, R185 ;  /* 0x0000000879097223 */ /* 0x010fe200000100b9 */
[----:B------:R-:W-:Y:S01]  /*17870*/  FADD.FTZ R12, R182, R123 ;  /* 0x0000007bb60c7221 */ /* 0x000fe20000010000 */
[----:B------:R-:W4:Y:S04]  /*17880*/  LD.E R37, desc[UR54][R16.64+0x284] ;  /* 0x0002843610257980 */ /* 0x000f28000c101900 */
[----:B------:R-:W5:Y:S01]  /*17890*/  LD.E R39, desc[UR54][R16.64+0x290] ;  /* 0x0002903610277980 */ /* 0x000f62000c101900 */
[----:B------:R-:W1:Y:S03]  /*178a0*/  MUFU.EX2 R6, R6 ;  /* 0x0000000600067308 */ /* 0x000e660000000800 */
[----:B------:R-:W5:Y:S04]  /*178b0*/  LD.E R47, desc[UR54][R16.64+0x2e0] ;  /* 0x0002e036102f7980 */ /* 0x000f68000c101900 */
[----:B------:R-:W5:Y:S01]  /*178c0*/  LD.E R41, desc[UR54][R16.64+0x2a4] ;  /* 0x0002a43610297980 */ /* 0x000f62000c101900 */
[----:B------:R-:W1:Y:S01]  /*178d0*/  MUFU.EX2 R177, R177 ;  /* 0x000000b100b17308 */ /* 0x000e620000000800 */
[----:B0-----:R-:W-:Y:S01]  /*178e0*/  FADD.FTZ R8, R186, R9 ;  /* 0x00000009ba087221 */ /* 0x001fe20000010000 */
[----:B------:R-:W-:Y:S01]  /*178f0*/  FADD.FTZ R123, R7, R12 ;  /* 0x0000000c077b7221 */ /* 0x000fe20000010000 */
[----:B------:R-:W5:Y:S04]  /*17900*/  LD.E R5, desc[UR54][R16.64+0x420] ;  /* 0x0004203610057980 */ /* 0x000f68000c101900 */
[----:B------:R-:W5:Y:S01]  /*17910*/  LD.E R58, desc[UR54][R16.64+0x238] ;  /* 0x00023836103a7980 */ /* 0x000f62000c101900 */
[----:B------:R-:W0:Y:S03]  /*17920*/  MUFU.EX2 R179, R179 ;  /* 0x000000b300b37308 */ /* 0x000e260000000800 */
[----:B------:R-:W5:Y:S04]  /*17930*/  LD.E R45, desc[UR54][R16.64+0x2c0] ;  /* 0x0002c036102d7980 */ /* 0x000f68000c101900 */
[----:B------:R-:W5:Y:S01]  /*17940*/  LD.E R51, desc[UR54][R16.64+0x2f4] ;  /* 0x0002f43610337980 */ /* 0x000f62000c101900 */
[----:B------:R-:W0:Y:S01]  /*17950*/  MUFU.EX2 R175, R175 ;  /* 0x000000af00af7308 */ /* 0x000e220000000800 */
[----:B-1----:R-:W-:Y:S01]  /*17960*/  FADD.FTZ R9, R155, R8 ;  /* 0x000000089b097221 */ /* 0x002fe20000010000 */
[----:B------:R-:W-:Y:S01]  /*17970*/  FADD.FTZ R12, R178, R123 ;  /* 0x0000007bb20c7221 */ /* 0x000fe20000010000 */
[----:B------:R-:W5:Y:S04]  /*17980*/  LD.E R104, desc[UR54][R16.64+0x2ec] ;  /* 0x0002ec3610687980 */ /* 0x000f68000c101900 */
[----:B------:R-:W5:Y:S01]  /*17990*/  LD.E R67, desc[UR54][R16.64+0x350] ;  /* 0x0003503610437980 */ /* 0x000f62000c101900 */
[----:B------:R-:W1:Y:S08]  /*179a0*/  MUFU.EX2 R184, R184 ;  /* 0x000000b800b87308 */ /* 0x000e700000000800 */
[----:B------:R-:W1:Y:S01]  /*179b0*/  MUFU.EX2 R176, R176 ;  /* 0x000000b000b07308 */ /* 0x000e620000000800 */
[----:B------:R-:W-:Y:S01]  /*179c0*/  FADD.FTZ R8, R6, R9 ;  /* 0x0000000906087221 */ /* 0x000fe20000010000 */
[----:B------:R-:W-:Y:S01]  /*179d0*/  FADD.FTZ R12, R177, R12 ;  /* 0x0000000cb10c7221 */ /* 0x000fe20000010000 */
[----:B------:R-:W5:Y:S04]  /*179e0*/  LD.E R59, desc[UR54][R16.64+0x354] ;  /* 0x00035436103b7980 */ /* 0x000f68000c101900 */
[----:B------:R-:W5:Y:S01]  /*179f0*/  LD.E R87, desc[UR54][R16.64+0x394] ;  /* 0x0003943610577980 */ /* 0x000f62000c101900 */
[----:B------:R-:W1:Y:S08]  /*17a00*/  MUFU.EX2 R180, R180 ;  /* 0x000000b400b47308 */ /* 0x000e700000000800 */
[----:B------:R-:W1:Y:S01]  /*17a10*/  MUFU.EX2 R173, R173 ;  /* 0x000000ad00ad7308 */ /* 0x000e620000000800 */
[----:B0-----:R-:W-:Y:S01]  /*17a20*/  FADD.FTZ R9, R179, R8 ;  /* 0x00000008b3097221 */ /* 0x001fe20000010000 */
[----:B------:R-:W-:Y:S01]  /*17a30*/  FADD.FTZ R123, R175, R12 ;  /* 0x0000000caf7b7221 */ /* 0x000fe20000010000 */
[----:B------:R-:W5:Y:S05]  /*17a40*/  LD.E R89, desc[UR54][R16.64+0x3a4] ;  /* 0x0003a43610597980 */ /* 0x000f6a000c101900 */
[----:B------:R-:W0:Y:S01]  /*17a50*/  MUFU.EX2 R174, R174 ;  /* 0x000000ae00ae7308 */ /* 0x000e220000000800 */
[----:B-1----:R-:W-:Y:S01]  /*17a60*/  FADD.FTZ R9, R184, R9 ;  /* 0x00000009b8097221 */ /* 0x002fe20000010000 */
[----:B------:R-:W-:Y:S01]  /*17a70*/  FADD.FTZ R12, R176, R123 ;  /* 0x0000007bb00c7221 */ /* 0x000fe20000010000 */
[----:B------:R-:W5:Y:S05]  /*17a80*/  LD.E R99, desc[UR54][R16.64+0x3d0] ;  /* 0x0003d03610637980 */ /* 0x000f6a000c101900 */
[----:B------:R-:W1:Y:S01]  /*17a90*/  MUFU.EX2 R168, R168 ;  /* 0x000000a800a87308 */ /* 0x000e620000000800 */
[----:B------:R-:W-:Y:S01]  /*17aa0*/  FADD.FTZ R8, R180, R9 ;  /* 0x00000009b4087221 */ /* 0x000fe20000010000 */
[----:B------:R-:W-:Y:S01]  /*17ab0*/  FADD.FTZ R9, R173, R12 ;  /* 0x0000000cad097221 */ /* 0x000fe20000010000 */
[----:B------:R-:W5:Y:S04]  /*17ac0*/  LD.E R109, desc[UR54][R16.64+0x3f4] ;  /* 0x0003f436106d7980 */ /* 0x000f68000c101900 */
[----:B------:R-:W5:Y:S01]  /*17ad0*/  LD.E R115, desc[UR54][R16.64+0x410] ;  /* 0x0004103610737980 */ /* 0x000f62000c101900 */
[----:B------:R-:W1:Y:S01]  /*17ae0*/  MUFU.EX2 R167, R167 ;  /* 0x000000a700a77308 */ /* 0x000e620000000800 */
[----:B0-----:R-:W-:-:S02]  /*17af0*/  FADD.FTZ R123, R174, R9 ;  /* 0x00000009ae7b7221 */ /* 0x001fc40000010000 */
[----:B------:R-:W5:Y:S04]  /*17b00*/  LD.E R125, desc[UR54][R16.64+0x3fc] ;  /* 0x0003fc36107d7980 */ /* 0x000f68000c101900 */
[----:B------:R-:W5:Y:S01]  /*17b10*/  LD.E R135, desc[UR54][R16.64+0x408] ;  /* 0x0004083610877980 */ /* 0x000f62000c101900 */
[----:B------:R-:W0:Y:S01]  /*17b20*/  MUFU.EX2 R166, R166 ;  /* 0x000000a600a67308 */ /* 0x000e220000000800 */
[----:B-1----:R-:W-:Y:S02]  /*17b30*/  FADD.FTZ R12, R168, R123 ;  /* 0x0000007ba80c7221 */ /* 0x002fe40000010000 */
[----:B------:R-:W5:Y:S04]  /*17b40*/  LD.E R123, desc[UR54][R16.64+0x3f8] ;  /* 0x0003f836107b7980 */ /* 0x000f68000c101900 */
[----:B------:R-:W5:Y:S01]  /*17b50*/  LD.E R133, desc[UR54][R16.64+0x418] ;  /* 0x0004183610857980 */ /* 0x000f62000c101900 */
[----:B------:R-:W-:-:S03]  /*17b60*/  FADD.FTZ R127, R167, R12 ;  /* 0x0000000ca77f7221 */ /* 0x000fc60000010000 */
[----:B------:R-:W5:Y:S04]  /*17b70*/  LD.E R131, desc[UR54][R16.64+0x41c] ;  /* 0x00041c3610837980 */ /* 0x000f68000c101900 */
[----:B------:R-:W5:Y:S01]  /*17b80*/  LD.E R129, desc[UR54][R16.64+0x428] ;  /* 0x0004283610817980 */ /* 0x000f62000c101900 */
[----:B0-----:R-:W-:-:S03]  /*17b90*/  FADD.FTZ R12, R166, R127 ;  /* 0x0000007fa60c7221 */ /* 0x001fc60000010000 */
[----:B------:R-:W5:Y:S01]  /*17ba0*/  LD.E R127, desc[UR54][R16.64+0x40c] ;  /* 0x00040c36107f7980 */ /* 0x000f62000c101900 */
[----:B------:R-:W0:Y:S08]  /*17bb0*/  MUFU.EX2 R181, R181 ;  /* 0x000000b500b57308 */ /* 0x000e300000000800 */
[----:B------:R-:W1:Y:S08]  /*17bc0*/  MUFU.EX2 R171, R171 ;  /* 0x000000ab00ab7308 */ /* 0x000e700000000800 */
[----:B------:R-:W1:Y:S01]  /*17bd0*/  MUFU.EX2 R172, R172 ;  /* 0x000000ac00ac7308 */ /* 0x000e620000000800 */
[----:B0-----:R-:W-:-:S07]  /*17be0*/  FADD.FTZ R8, R181, R8 ;  /* 0x00000008b5087221 */ /* 0x001fce0000010000 */
[----:B------:R-:W0:Y:S01]  /*17bf0*/  MUFU.EX2 R169, R169 ;  /* 0x000000a900a97308 */ /* 0x000e220000000800 */
[----:B-1----:R-:W-:-:S07]  /*17c00*/  FADD.FTZ R9, R171, R8 ;  /* 0x00000008ab097221 */ /* 0x002fce0000010000 */
[----:B------:R-:W1:Y:S08]  /*17c10*/  MUFU.EX2 R170, R170 ;  /* 0x000000aa00aa7308 */ /* 0x000e700000000800 */
[----:B------:R-:W1:Y:S01]  /*17c20*/  MUFU.EX2 R165, R165 ;  /* 0x000000a500a57308 */ /* 0x000e620000000800 */
[----:B------:R-:W-:-:S07]  /*17c30*/  FADD.FTZ R8, R172, R9 ;  /* 0x00000009ac087221 */ /* 0x000fce0000010000 */
[----:B------:R-:W2:Y:S01]  /*17c40*/  MUFU.EX2 R160, R160 ;  /* 0x000000a000a07308 */ /* 0x000ea20000000800 */
[----:B0-----:R-:W-:-:S07]  /*17c50*/  FADD.FTZ R9, R169, R8 ;  /* 0x00000008a9097221 */ /* 0x001fce0000010000 */
[----:B------:R-:W0:Y:S08]  /*17c60*/  MUFU.EX2 R163, R163 ;  /* 0x000000a300a37308 */ /* 0x000e300000000800 */
[----:B------:R-:W3:Y:S01]  /*17c70*/  MUFU.EX2 R159, R159 ;  /* 0x0000009f009f7308 */ /* 0x000ee20000000800 */
[----:B-1----:R-:W-:-:S07]  /*17c80*/  FADD.FTZ R8, R170, R9 ;  /* 0x00000009aa087221 */ /* 0x002fce0000010000 */
[----:B------:R-:W1:Y:S01]  /*17c90*/  MUFU.EX2 R164, R164 ;  /* 0x000000a400a47308 */ /* 0x000e620000000800 */
[----:B------:R-:W-:-:S07]  /*17ca0*/  FADD.FTZ R9, R165, R12 ;  /* 0x0000000ca5097221 */ /* 0x000fce0000010000 */
[----:B------:R-:W1:Y:S08]  /*17cb0*/  MUFU.EX2 R158, R158 ;  /* 0x0000009e009e7308 */ /* 0x000e700000000800 */
[----:B------:R-:W1:Y:S01]  /*17cc0*/  MUFU.EX2 R161, R161 ;  /* 0x000000a100a17308 */ /* 0x000e620000000800 */
[C---:B--2---:R-:W-:Y:S01]  /*17cd0*/  FMUL.FTZ R141, R4.reuse, R29 ;  /* 0x0000001d048d7220 */ /* 0x044fe20000410000 */
[----:B------:R-:W-:Y:S01]  /*17ce0*/  FMUL.FTZ R29, R4, R30 ;  /* 0x0000001e041d7220 */ /* 0x000fe20000410000 */
[----:B------:R-:W-:-:S05]  /*17cf0*/  FADD.FTZ R12, R160, R9 ;  /* 0x00000009a00c7221 */ /* 0x000fca0000010000 */
[----:B------:R-:W2:Y:S01]  /*17d00*/  MUFU.EX2 R23, R23 ;  /* 0x0000001700177308 */ /* 0x000ea20000000800 */
[----:B0-----:R-:W-:Y:S01]  /*17d10*/  FADD.FTZ R9, R163, R8 ;  /* 0x00000008a3097221 */ /* 0x001fe20000010000 */
[----:B------:R0:W-:Y:S06]  /*17d20*/  ST.E desc[UR54][R16.64+0x230], R29 ;  /* 0x0002301d10007985 */ /* 0x0001ec000c101936 */
[----:B------:R-:W2:Y:S01]  /*17d30*/  MUFU.EX2 R162, R162 ;  /* 0x000000a200a27308 */ /* 0x000ea20000000800 */
[C---:B---3--:R-:W-:Y:S01]  /*17d40*/  FMUL.FTZ R31, R4.reuse, R31 ;  /* 0x0000001f041f7220 */ /* 0x048fe20000410000 */
[C---:B------:R-:W-:Y:S01]  /*17d50*/  FMUL.FTZ R33, R4.reuse, R33 ;  /* 0x0000002104217220 */ /* 0x040fe20000410000 */
[C---:B------:R-:W-:Y:S01]  /*17d60*/  FMUL.FTZ R27, R4.reuse, R27 ;  /* 0x0000001b041b7220 */ /* 0x040fe20000410000 */
[----:B------:R-:W-:-:S04]  /*17d70*/  FMUL.FTZ R25, R4, R25 ;  /* 0x0000001904197220 */ /* 0x000fc80000410000 */
[----:B------:R-:W3:Y:S01]  /*17d80*/  MUFU.EX2 R15, R15 ;  /* 0x0000000f000f7308 */ /* 0x000ee20000000800 */
[----:B0-----:R-:W-:Y:S01]  /*17d90*/  FMUL.FTZ R29, R4, R34 ;  /* 0x00000022041d7220 */ /* 0x001fe20000410000 */
[----:B------:R-:W-:Y:S01]  /*17da0*/  FADD.FTZ R137, R159, R12 ;  /* 0x0000000c9f897221 */ /* 0x000fe20000010000 */
[----:B-1----:R-:W-:-:S05]  /*17db0*/  FADD.FTZ R8, R164, R9 ;  /* 0x00000009a4087221 */ /* 0x002fca0000010000 */
[----:B------:R-:W0:Y:S01]  /*17dc0*/  MUFU.EX2 R21, R21 ;  /* 0x0000001500157308 */ /* 0x000e220000000800 */
[----:B------:R-:W-:Y:S01]  /*17dd0*/  FADD.FTZ R12, R158, R137 ;  /* 0x000000899e0c7221 */ /* 0x000fe20000010000 */
[----:B------:R1:W-:Y:S06]  /*17de0*/  ST.E desc[UR54][R16.64+0x240], R31 ;  /* 0x0002401f10007985 */ /* 0x0003ec000c101936 */
[----:B------:R-:W0:Y:S01]  /*17df0*/  MUFU.EX2 R18, R18 ;  /* 0x0000001200127308 */ /* 0x000e220000000800 */
[----:B------:R2:W-:Y:S01]  /*17e00*/  ST.E desc[UR54][R16.64+0x250], R33 ;  /* 0x0002502110007985 */ /* 0x0005e2000c101936 */
[----:B------:R-:W-:-:S06]  /*17e10*/  FADD.FTZ R9, R161, R8 ;  /* 0x00000008a1097221 */ /* 0x000fcc0000010000 */
[----:B------:R-:W0:Y:S01]  /*17e20*/  MUFU.EX2 R156, R156 ;  /* 0x0000009c009c7308 */ /* 0x000e220000000800 */
[----:B------:R0:W-:Y:S01]  /*17e30*/  ST.E desc[UR54][R16.64+0x260], R29 ;  /* 0x0002601d10007985 */ /* 0x0001e2000c101936 */
[----:B-1----:R-:W-:-:S03]  /*17e40*/  FMUL.FTZ R31, R4, R40 ;  /* 0x00000028041f7220 */ /* 0x002fc60000410000 */
[----:B------:R1:W-:Y:S01]  /*17e50*/  ST.E desc[UR54][R16.64+0x264], R27 ;  /* 0x0002641b10007985 */ /* 0x0003e2000c101936 */
[C---:B--2---:R-:W-:Y:S02]  /*17e60*/  FMUL.FTZ R33, R4.reuse, R38 ;  /* 0x0000002604217220 */ /* 0x044fe40000410000 */
[----:B------:R-:W2:Y:S01]  /*17e70*/  MUFU.EX2 R13, R13 ;  /* 0x0000000d000d7308 */ /* 0x000ea20000000800 */
[----:B------:R1:W-:Y:S01]  /*17e80*/  ST.E desc[UR54][R16.64+0x270], R25 ;  /* 0x0002701910007985 */ /* 0x0003e2000c101936 */
[----:B------:R-:W-:Y:S01]  /*17e90*/  FADD.FTZ R137, R23, R12 ;  /* 0x0000000c17897221 */ /* 0x000fe20000010000 */
[----:B0-----:R-:W-:-:S05]  /*17ea0*/  FMUL.FTZ R29, R4, R42 ;  /* 0x0000002a041d7220 */ /* 0x001fca0000410000 */
[----:B------:R-:W0:Y:S01]  /*17eb0*/  MUFU.EX2 R19, R19 ;  /* 0x0000001300137308 */ /* 0x000e220000000800 */
[C---:B-1----:R-:W-:Y:S01]  /*17ec0*/  FMUL.FTZ R27, R4.reuse, R44 ;  /* 0x0000002c041b7220 */ /* 0x042fe20000410000 */
[----:B------:R-:W-:Y:S01]  /*17ed0*/  FMUL.FTZ R25, R4, R46 ;  /* 0x0000002e04197220 */ /* 0x000fe20000410000 */
[----:B------:R-:W-:-:S05]  /*17ee0*/  FADD.FTZ R8, R162, R9 ;  /* 0x00000009a2087221 */ /* 0x000fca0000010000 */
[----:B------:R-:W1:Y:S01]  /*17ef0*/  MUFU.EX2 R20, R20 ;  /* 0x0000001400147308 */ /* 0x000e620000000800 */
[----:B------:R2:W-:Y:S01]  /*17f00*/  ST.E desc[UR54][R16.64+0x294], R31 ;  /* 0x0002941f10007985 */ /* 0x0005e2000c101936 */
[----:B---3--:R-:W-:-:S03]  /*17f10*/  FADD.FTZ R137, R15, R137 ;  /* 0x000000890f897221 */ /* 0x008fc60000010000 */
[----:B------:R3:W-:Y:S01]  /*17f20*/  ST.E desc[UR54][R16.64+0x2a0], R33 ;  /* 0x0002a02110007985 */ /* 0x0007e2000c101936 */
[----:B------:R-:W-:-:S03]  /*17f30*/  FADD.FTZ R9, R21, R8 ;  /* 0x0000000815097221 */ /* 0x000fc60000010000 */
[----:B------:R0:W-:Y:S01]  /*17f40*/  ST.E desc[UR54][R16.64+0x2b4], R25 ;  /* 0x0002b41910007985 */ /* 0x0001e2000c101936 */
[----:B------:R-:W1:Y:S03]  /*17f50*/  MUFU.EX2 R11, R11 ;  /* 0x0000000b000b7308 */ /* 0x000e660000000800 */
[----:B------:R4:W-:Y:S01]  /*17f60*/  ST.E desc[UR54][R16.64+0x2c4], R27 ;  /* 0x0002c41b10007985 */ /* 0x0009e2000c101936 */
[C---:B------:R-:W-:Y:S01]  /*17f70*/  FMUL.FTZ R35, R4.reuse, R35 ;  /* 0x0000002304237220 */ /* 0x040fe20000410000 */
[C---:B--2---:R-:W-:Y:S02]  /*17f80*/  FMUL.FTZ R31, R4.reuse, R50 ;  /* 0x00000032041f7220 */ /* 0x044fe40000410000 */
[----:B------:R2:W-:Y:S01]  /*17f90*/  ST.E desc[UR54][R16.64+0x2d0], R29 ;  /* 0x0002d01d10007985 */ /* 0x0005e2000c101936 */
[C---:B---3--:R-:W-:Y:S01]  /*17fa0*/  FMUL.FTZ R33, R4.reuse, R48 ;  /* 0x0000003004217220 */ /* 0x048fe20000410000 */
[C---:B0-----:R-:W-:Y:S01]  /*17fb0*/  FMUL.FTZ R25, R4.reuse, R52 ;  /* 0x0000003404197220 */ /* 0x041fe20000410000 */
[C---:B----4-:R-:W-:Y:S01]  /*17fc0*/  FMUL.FTZ R27, R4.reuse, R56 ;  /* 0x00000038041b7220 */ /* 0x050fe20000410000 */
[----:B--2---:R-:W-:Y:S01]  /*17fd0*/  FMUL.FTZ R29, R4, R54 ;  /* 0x00000036041d7220 */ /* 0x004fe20000410000 */
[----:B------:R-:W0:Y:S01]  /*17fe0*/  MUFU.EX2 R12, R145 ;  /* 0x00000091000c7308 */ /* 0x000e220000000800 */
[----:B------:R-:W-:Y:S01]  /*17ff0*/  FADD.FTZ R137, R18, R137 ;  /* 0x0000008912897221 */ /* 0x000fe20000010000 */
[----:B------:R2:W-:Y:S01]  /*18000*/  ST.E desc[UR54][R16.64+0x274], R35 ;  /* 0x0002742310007985 */ /* 0x0005e2000c101936 */
[----:B------:R-:W-:Y:S01]  /*18010*/  FADD.FTZ R9, R156, R9 ;  /* 0x000000099c097221 */ /* 0x000fe20000010000 */
[C---:B------:R-:W-:Y:S01]  /*18020*/  FMUL.FTZ R37, R4.reuse, R37 ;  /* 0x0000002504257220 */ /* 0x040fe20000410000 */
[C---:B-----5:R-:W-:Y:S01]  /*18030*/  FMUL.FTZ R39, R4.reuse, R39 ;  /* 0x0000002704277220 */ /* 0x060fe20000410000 */
[----:B------:R3:W-:Y:S01]  /*18040*/  ST.E desc[UR54][R16.64+0x2d4], R31 ;  /* 0x0002d41f10007985 */ /* 0x0007e2000c101936 */
[----:B------:R-:W-:-:S03]  /*18050*/  FMUL.FTZ R41, R4, R41 ;  /* 0x0000002904297220 */ /* 0x000fc60000410000 */
[----:B------:R4:W-:Y:S01]  /*18060*/  ST.E desc[UR54][R16.64+0x2f0], R33 ;  /* 0x0002f02110007985 */ /* 0x0009e2000c101936 */
[----:B------:R-:W-:-:S03]  /*18070*/  FMUL.FTZ R5, R4, R5 ;  /* 0x0000000504057220 */ /* 0x000fc60000410000 */
[----:B------:R5:W-:Y:S01]  /*18080*/  ST.E desc[UR54][R16.64+0x304], R25 ;  /* 0x0003041910007985 */ /* 0x000be2000c101936 */
[----:B--2---:R-:W-:-:S03]  /*18090*/  FMUL.FTZ R35, R121, R64 ;  /* 0x0000004079237220 */ /* 0x004fc60000410000 */
[----:B------:R2:W-:Y:S01]  /*180a0*/  ST.E desc[UR54][R16.64+0x310], R27 ;  /* 0x0003101b10007985 */ /* 0x0005e2000c101936 */
[----:B---3--:R-:W-:-:S03]  /*180b0*/  FMUL.FTZ R31, R121, R66 ;  /* 0x00000042791f7220 */ /* 0x008fc60000410000 */
[----:B------:R3:W-:Y:S01]  /*180c0*/  ST.E desc[UR54][R16.64+0x320], R29 ;  /* 0x0003201d10007985 */ /* 0x0007e2000c101936 */
[C---:B----4-:R-:W-:Y:S01]  /*180d0*/  FMUL.FTZ R33, R121.reuse, R60 ;  /* 0x0000003c79217220 */ /* 0x050fe20000410000 */
[C---:B-----5:R-:W-:Y:S01]  /*180e0*/  FMUL.FTZ R25, R121.reuse, R58 ;  /* 0x0000003a79197220 */ /* 0x060fe20000410000 */
[----:B------:R-:W4:Y:S01]  /*180f0*/  MUFU.EX2 R8, R147 ;  /* 0x0000009300087308 */ /* 0x000f220000000800 */
[----:B--2---:R-:W-:Y:S01]  /*18100*/  FMUL.FTZ R27, R121, R70 ;  /* 0x00000046791b7220 */ /* 0x004fe20000410000 */
[----:B------:R-:W-:Y:S01]  /*18110*/  FADD.FTZ R139, R13, R137 ;  /* 0x000000890d8b7221 */ /* 0x000fe20000010000 */
[----:B---3--:R-:W-:Y:S01]  /*18120*/  FMUL.FTZ R29, R121, R68 ;  /* 0x00000044791d7220 */ /* 0x008fe20000410000 */
[----:B------:R-:W-:Y:S01]  /*18130*/  FADD.FTZ R137, R19, R9 ;  /* 0x0000000913897221 */ /* 0x000fe20000010000 */
[----:B------:R2:W-:Y:S03]  /*18140*/  ST.E desc[UR54][R16.64+0x284], R37 ;  /* 0x0002842510007985 */ /* 0x0005e6000c101936 */
[----:B------:R-:W3:Y:S01]  /*18150*/  MUFU.EX2 R9, R149 ;  /* 0x0000009500097308 */ /* 0x000ee20000000800 */
[----:B------:R5:W-:Y:S01]  /*18160*/  ST.E desc[UR54][R16.64+0x290], R39 ;  /* 0x0002902710007985 */ /* 0x000be2000c101936 */
[----:B-1----:R-:W-:-:S03]  /*18170*/  FADD.FTZ R137, R20, R137 ;  /* 0x0000008914897221 */ /* 0x002fc60000010000 */
[----:B------:R1:W-:Y:S04]  /*18180*/  ST.E desc[UR54][R16.64+0x2a4], R41 ;  /* 0x0002a42910007985 */ /* 0x0003e8000c101936 */
[----:B------:R0:W-:Y:S01]  /*18190*/  ST.E desc[UR54][R16.64+0x420], R5 ;  /* 0x0004200510007985 */ /* 0x0001e2000c101936 */
[----:B--2---:R-:W-:-:S03]  /*181a0*/  FMUL.FTZ R37, R121, R62 ;  /* 0x0000003e79257220 */ /* 0x004fc60000410000 */
[----:B------:R2:W-:Y:S01]  /*181b0*/  ST.E desc[UR54][R16.64+0x238], R25 ;  /* 0x0002381910007985 */ /* 0x0005e2000c101936 */
[----:B-----5:R-:W-:-:S03]  /*181c0*/  FMUL.FTZ R39, R121, R82 ;  /* 0x0000005279277220 */ /* 0x020fc60000410000 */
[----:B------:R5:W-:Y:S01]  /*181d0*/  ST.E desc[UR54][R16.64+0x23c], R27 ;  /* 0x00023c1b10007985 */ /* 0x000be2000c101936 */
[----:B-1----:R-:W-:-:S03]  /*181e0*/  FMUL.FTZ R41, R121, R74 ;  /* 0x0000004a79297220 */ /* 0x002fc60000410000 */
[----:B------:R1:W-:Y:S01]  /*181f0*/  ST.E desc[UR54][R16.64+0x248], R29 ;  /* 0x0002481d10007985 */ /* 0x0003e2000c101936 */
[----:B0-----:R-:W-:-:S03]  /*18200*/  FMUL.FTZ R5, R121, R80 ;  /* 0x0000005079057220 */ /* 0x001fc60000410000 */
[----:B------:R0:W-:Y:S01]  /*18210*/  ST.E desc[UR54][R16.64+0x24c], R31 ;  /* 0x00024c1f10007985 */ /* 0x0001e2000c101936 */
[----:B--2---:R-:W-:-:S03]  /*18220*/  FMUL.FTZ R25, R121, R72 ;  /* 0x0000004879197220 */ /* 0x004fc60000410000 */
[----:B------:R2:W-:Y:S01]  /*18230*/  ST.E desc[UR54][R16.64+0x258], R33 ;  /* 0x0002582110007985 */ /* 0x0005e2000c101936 */
[----:B-----5:R-:W-:-:S03]  /*18240*/  FMUL.FTZ R27, R121, R78 ;  /* 0x0000004e791b7220 */ /* 0x020fc60000410000 */
[----:B------:R5:W-:Y:S01]  /*18250*/  ST.E desc[UR54][R16.64+0x25c], R35 ;  /* 0x00025c2310007985 */ /* 0x000be2000c101936 */
[C---:B-1----:R-:W-:Y:S01]  /*18260*/  FMUL.FTZ R29, R121.reuse, R76 ;  /* 0x0000004c791d7220 */ /* 0x042fe20000410000 */
[C---:B0-----:R-:W-:Y:S01]  /*18270*/  FMUL.FTZ R31, R121.reuse, R94 ;  /* 0x0000005e791f7220 */ /* 0x041fe20000410000 */
[C---:B--2---:R-:W-:Y:S01]  /*18280*/  FMUL.FTZ R33, R121.reuse, R86 ;  /* 0x0000005679217220 */ /* 0x044fe20000410000 */
[----:B-----5:R-:W-:Y:S01]  /*18290*/  FMUL.FTZ R35, R121, R92 ;  /* 0x0000005c79237220 */ /* 0x020fe20000410000 */
[----:B------:R0:W-:Y:S01]  /*182a0*/  ST.E desc[UR54][R16.64+0x268], R37 ;  /* 0x0002682510007985 */ /* 0x0001e2000c101936 */
[----:B------:R-:W-:-:S03]  /*182b0*/  FADD.FTZ R137, R11, R137 ;  /* 0x000000890b897221 */ /* 0x000fc60000010000 */
        /* <DEDUP_REMOVED lines=9> */
[----:B-----5:R-:W-:-:S03]  /*18350*/  FMUL.FTZ R25, R121, R96 ;  /* 0x0000006079197220 */ /* 0x020fc60000410000 */
[----:B------:R5:W-:Y:S01]  /*18360*/  ST.E desc[UR54][R16.64+0x29c], R31 ;  /* 0x00029c1f10007985 */ /* 0x000be2000c101936 */
[----:B0-----:R-:W-:-:S03]  /*18370*/  FMUL.FTZ R27, R121, R102 ;  /* 0x00000066791b7220 */ /* 0x001fc60000410000 */
[----:B------:R0:W-:Y:S01]  /*18380*/  ST.E desc[UR54][R16.64+0x2a8], R33 ;  /* 0x0002a82110007985 */ /* 0x0001e2000c101936 */
[----:B-1----:R-:W-:-:S03]  /*18390*/  FMUL.FTZ R29, R121, R100 ;  /* 0x00000064791d7220 */ /* 0x002fc60000410000 */
[----:B------:R1:W-:Y:S01]  /*183a0*/  ST.E desc[UR54][R16.64+0x2ac], R35 ;  /* 0x0002ac2310007985 */ /* 0x0003e2000c101936 */
[C---:B--2---:R-:W-:Y:S01]  /*183b0*/  FMUL.FTZ R41, R121.reuse, R98 ;  /* 0x0000006279297220 */ /* 0x044fe20000410000 */
[C---:B-----5:R-:W-:Y:S01]  /*183c0*/  FMUL.FTZ R31, R121.reuse, R104 ;  /* 0x00000068791f7220 */ /* 0x060fe20000410000 */
[C---:B0-----:R-:W-:Y:S01]  /*183d0*/  FMUL.FTZ R33, R121.reuse, R106 ;  /* 0x0000006a79217220 */ /* 0x041fe20000410000 */
[----:B-1----:R-:W-:Y:S01]  /*183e0*/  FMUL.FTZ R35, R121, R108 ;  /* 0x0000006c79237220 */ /* 0x002fe20000410000 */
[----:B------:R-:W-:Y:S01]  /*183f0*/  FADD.FTZ R137, R12, R137 ;  /* 0x000000890c897221 */ /* 0x000fe20000010000 */
[----:B------:R0:W-:Y:S04]  /*18400*/  ST.E desc[UR54][R16.64+0x2b8], R37 ;  /* 0x0002b82510007985 */ /* 0x0001e8000c101936 */
[----:B------:R1:W-:Y:S01]  /*18410*/  ST.E desc[UR54][R16.64+0x2bc], R39 ;  /* 0x0002bc2710007985 */ /* 0x0003e2000c101936 */
[----:B----4-:R-:W-:-:S03]  /*18420*/  FADD.FTZ R137, R8, R137 ;  /* 0x0000008908897221 */ /* 0x010fc60000010000 */
        /* <DEDUP_REMOVED lines=8> */
[----:B----4-:R-:W-:-:S03]  /*184b0*/  FMUL.FTZ R25, R121, R116 ;  /* 0x0000007479197220 */ /* 0x010fc60000410000 */
[----:B------:R4:W-:Y:S01]  /*184c0*/  ST.E desc[UR54][R16.64+0x2ec], R31 ;  /* 0x0002ec1f10007985 */ /* 0x0009e2000c101936 */
[----:B0-----:R-:W-:-:S03]  /*184d0*/  FMUL.FTZ R27, R121, R118 ;  /* 0x00000076791b7220 */ /* 0x001fc60000410000 */
[----:B------:R0:W-:Y:S01]  /*184e0*/  ST.E desc[UR54][R16.64+0x2f8], R33 ;  /* 0x0002f82110007985 */ /* 0x0001e2000c101936 */
[----:B-1----:R-:W-:-:S03]  /*184f0*/  FMUL.FTZ R29, R121, R120 ;  /* 0x00000078791d7220 */ /* 0x002fc60000410000 */
[----:B------:R1:W-:Y:S01]  /*18500*/  ST.E desc[UR54][R16.64+0x2fc], R35 ;  /* 0x0002fc2310007985 */ /* 0x0003e2000c101936 */
[C---:B--2---:R-:W-:Y:S01]  /*18510*/  FMUL.FTZ R41, R121.reuse, R122 ;  /* 0x0000007a79297220 */ /* 0x044fe20000410000 */
[C---:B----4-:R-:W-:Y:S01]  /*18520*/  FMUL.FTZ R31, R121.reuse, R124 ;  /* 0x0000007c791f7220 */ /* 0x050fe20000410000 */
[C---:B0-----:R-:W-:Y:S01]  /*18530*/  FMUL.FTZ R33, R121.reuse, R126 ;  /* 0x0000007e79217220 */ /* 0x041fe20000410000 */
[----:B-1----:R-:W-:Y:S01]  /*18540*/  FMUL.FTZ R35, R121, R128 ;  /* 0x0000008079237220 */ /* 0x002fe20000410000 */
[----:B------:R0:W-:Y:S01]  /*18550*/  ST.E desc[UR54][R16.64+0x308], R37 ;  /* 0x0003082510007985 */ /* 0x0001e2000c101936 */
[----:B------:R-:W-:Y:S01]  /*18560*/  FADD.FTZ R139, R14, R139 ;  /* 0x0000008b0e8b7221 */ /* 0x000fe20000010000 */
[----:B---3--:R-:W-:Y:S02]  /*18570*/  FADD.FTZ R137, R9, R137 ;  /* 0x0000008909897221 */ /* 0x008fe40000010000 */
        /* <DEDUP_REMOVED lines=32> */
[C---:B0-----:R-:W-:Y:S01]  /*18780*/  FMUL.FTZ R139, R4.reuse, R24 ;  /* 0x00000018048b7220 */ /* 0x041fe20000410000 */
        /* <DEDUP_REMOVED lines=11> */
[C---:B---3--:R-:W-:Y:S01]  /*18840*/  FMUL.FTZ R137, R4.reuse, R36 ;  /* 0x0000002404897220 */ /* 0x048fe20000410000 */
        /* <DEDUP_REMOVED lines=30> */
[----:B------:R-:W-:Y:S01]  /*18a30*/  FMUL.FTZ R119, R4, R119 ;  /* 0x0000007704777220 */ /* 0x000fe20000410000 */
[C---:B0-----:R-:W-:Y:S01]  /*18a40*/  FMUL.FTZ R37, R121.reuse, R150 ;  /* 0x0000009679257220 */ /* 0x041fe20000410000 */
[C---:B-1----:R-:W-:Y:S01]  /*18a50*/  FMUL.FTZ R39, R121.reuse, R188 ;  /* 0x000000bc79277220 */ /* 0x042fe20000410000 */
[C---:B--2---:R-:W-:Y:S01]  /*18a60*/  FMUL.FTZ R5, R121.reuse, R212 ;  /* 0x000000d479057220 */ /* 0x044fe20000410000 */
[C---:B---3--:R-:W-:Y:S01]  /*18a70*/  FMUL.FTZ R25, R121.reuse, R214 ;  /* 0x000000d679197220 */ /* 0x048fe20000410000 */
[C---:B----4-:R-:W-:Y:S01]  /*18a80*/  FMUL.FTZ R27, R121.reuse, R216 ;  /* 0x000000d8791b7220 */ /* 0x050fe20000410000 */
        /* <DEDUP_REMOVED lines=73> */
[----:B0-----:R-:W5:Y:S04]  /*18f20*/  LD.E R5, desc[UR54][R16.64+0x230] ;  /* 0x0002303610057980 */ /* 0x001f68000c101900 */
        /* <DEDUP_REMOVED lines=256> */
[----:B0-----:R-:W5:Y:S04]  /*19f30*/  LD.E.64 R4, desc[UR54][R16.64+0xa8] ;  /* 0x0000a83610047980 */ /* 0x001f68000c101b00 */
[----:B------:R-:W5:Y:S04]  /*19f40*/  LDL R188, [R1+0x88] ;  /* 0x0000880001bc7983 */ /* 0x000f680000100800 */
[----:B-1----:R-:W5:Y:S04]  /*19f50*/  LD.E R24, desc[UR54][R16.64+0x230] ;  /* 0x0002303610187980 */ /* 0x002f68000c101900 */
[----:B------:R-:W5:Y:S04]  /*19f60*/  LD.E R25, desc[UR54][R16.64+0x234] ;  /* 0x0002343610197980 */ /* 0x000f68000c101900 */
        /* <DEDUP_REMOVED lines=1230> */
.L_x_2556:
[----:B------:R-:W-:Y:S05]  /*1ec50*/  BSYNC B0 ;  /* 0x0000000000007941 */ /* 0x000fea0003800000 */
.L_x_2555:
[C---:B------:R-:W-:Y:S01]  /*1ec60*/  ISETP.GT.AND P1, PT, R10.reuse, UR43, PT ;  /* 0x0000002b0a007c0c */ /* 0x040fe2000bf24270 */
[----:B------:R-:W-:-:S12]  /*1ec70*/  VIADD R10, R10, 0xffffffff ;  /* 0xffffffff0a0a7836 */ /* 0x000fd80000000000 */
[----:B------:R-:W-:Y:S05]  /*1ec80*/  @P1 BRA `(.L_x_2557) ;  /* 0xffffff4c00a01947 */ /* 0x000fea000383ffff */
.L_x_2526:
[----:B------:R-:W-:Y:S05]  /*1ec90*/  WARPSYNC.ALL ;  /* 0x0000000000007948 */ /* 0x000fea0003800000 */
[----:B0-----:R-:W1:Y:S04]  /*1eca0*/  LDL R5, [R1+0x450] ;  /* 0x0004500001057983 */ /* 0x001e680000100800 */
[----:B------:R-:W2:Y:S04]  /*1ecb0*/  LDL R6, [R1+0x454] ;  /* 0x0004540001067983 */ /* 0x000ea80000100800 */
[----:B------:R-:W3:Y:S04]  /*1ecc0*/  LDL R132, [R1+0x218] ;  /* 0x0002180001847983 */ /* 0x000ee80000100800 */
[----:B------:R-:W4:Y:S04]  /*1ecd0*/  LDL.64 R12, [R1+0x398] ;  /* 0x00039800010c7983 */ /* 0x000f280000100a00 */
[----:B------:R-:W5:Y:S04]  /*1ece0*/  LDL.64 R14, [R1+0x3d8] ;  /* 0x0003d800010e7983 */ /* 0x000f680000100a00 */
[----:B------:R-:W4:Y:S04]  /*1ecf0*/  LDL.64 R136, [R1+0x230] ;  /* 0x0002300001887983 */ /* 0x000f280000100a00 */
        /* <DEDUP_REMOVED lines=59> */
[----:B-1----:R-:W0:Y:S02]  /*1f0b0*/  SHFL.BFLY PT, R0, R5, 0x2, 0x1f ;  /* 0x0c401f0005007f89 */ /* 0x002e2400000e0000 */
[----:B0-----:R-:W-:-:S05]  /*1f0c0*/  FADD.FTZ R0, R5, R0 ;  /* 0x0000000005007221 */ /* 0x001fca0000010000 */
[----:B------:R-:W0:Y:S02]  /*1f0d0*/  SHFL.BFLY PT, R3, R0, 0x1, 0x1f ;  /* 0x0c201f0000037f89 */ /* 0x000e2400000e0000 */
[----:B0-----:R-:W-:Y:S01]  /*1f0e0*/  FADD.FTZ R2, R0, R3 ;  /* 0x0000000300027221 */ /* 0x001fe20000010000 */
[----:B---3--:R-:W-:Y:S01]  /*1f0f0*/  VIADD R132, R132, 0x1 ;  /* 0x0000000184847836 */ /* 0x008fe20000000000 */
[----:B------:R-:W3:Y:S04]  /*1f100*/  LDL R0, [R1+0x224] ;  /* 0x0002240001007983 */ /* 0x000ee80000100800 */
[----:B------:R-:W-:Y:S04]  /*1f110*/  STL [R1+0x450], R2 ;  /* 0x0004500201007387 */ /* 0x000fe80000100800 */
[----:B------:R-:W4:Y:S04]  /*1f120*/  LDL R146, [R1+0x450] ;  /* 0x0004500001927983 */ /* 0x000f280000100800 */
[----:B--2---:R-:W0:Y:S02]  /*1f130*/  SHFL.BFLY PT, R3, R6, 0x2, 0x1f ;  /* 0x0c401f0006037f89 */ /* 0x004e2400000e0000 */
[----:B0-----:R-:W-:Y:S01]  /*1f140*/  FADD.FTZ R3, R3, R6 ;  /* 0x0000000603037221 */ /* 0x001fe20000010000 */
[----:B------:R-:W-:Y:S01]  /*1f150*/  ISETP.NE.AND P2, PT, R132, 0x2, PT ;  /* 0x000000028400780c */ /* 0x000fe20003f45270 */
[----:B------:R-:W2:Y:S04]  /*1f160*/  LDL.64 R6, [R1+0x428] ;  /* 0x0004280001067983 */ /* 0x000ea80000100a00 */
[----:B------:R-:W0:Y:S08]  /*1f170*/  SHFL.BFLY PT, R4, R3, 0x1, 0x1f ;  /* 0x0c201f0003047f89 */ /* 0x000e3000000e0000 */
[----:B------:R-:W2:Y:S01]  /*1f180*/  @!P2 LDL R23, [R1+0x21c] ;  /* 0x00021c000117a983 */ /* 0x000ea20000100800 */
[----:B0-----:R-:W-:-:S03]  /*1f190*/  FADD.FTZ R138, R3, R4 ;  /* 0x00000004038a7221 */ /* 0x001fc60000010000 */
[----:B------:R-:W2:Y:S02]  /*1f1a0*/  LDL.64 R4, [R1+0x3f8] ;  /* 0x0003f80001047983 */ /* 0x000ea40000100a00 */
[----:B------:R-:W-:Y:S02]  /*1f1b0*/  FSETP.NE.FTZ.AND P1, PT, R138, RZ, PT ;  /* 0x000000ff8a00720b */ /* 0x000fe40003f35000 */
[----:B------:R-:W2:Y:S11]  /*1f1c0*/  LDL.64 R2, [R1+0x418] ;  /* 0x0004180001027983 */ /* 0x000eb60000100a00 */
[----:B------:R-:W2:Y:S04]  /*1f1d0*/  @P1 LDL R141, [R1+0x460] ;  /* 0x00046000018d1983 */ /* 0x000ea80000100800 */
[----:B------:R-:W2:Y:S01]  /*1f1e0*/  @P1 LDL R143, [R1+0x444] ;  /* 0x00044400018f1983 */ /* 0x000ea20000100800 */
[----:B------:R-:W-:-:S02]  /*1f1f0*/  IMAD.MOV.U32 R140, RZ, RZ, -0x800000 ;  /* 0xff800000ff8c7424 */ /* 0x000fc400078e00ff */
[----:B------:R-:W-:Y:S01]  /*1f200*/  IMAD.MOV.U32 R134, RZ, RZ, RZ ;  /* 0x000000ffff867224 */ /* 0x000fe200078e00ff */
[----:B------:R0:W-:Y:S08]  /*1f210*/  BAR.ARV R198, 0x100 ;  /* 0x000400c60000751d */ /* 0x0001f00000002000 */
[----:B------:R-:W-:Y:S06]  /*1f220*/  BAR.ARV 0x8, 0x120 ;  /* 0x0204800000007b1d */ /* 0x000fec0000002000 */
[----:B----4-:R-:W-:-:S13]  /*1f230*/  FSETP.NE.FTZ.AND P0, PT, R146, RZ, PT ;  /* 0x000000ff9200720b */ /* 0x010fda0003f15000 */
[----:B------:R-:W4:Y:S04]  /*1f240*/  @P0 LDL R135, [R1+0x460] ;  /* 0x0004600001870983 */ /* 0x000f280000100800 */
[----:B------:R-:W2:Y:S01]  /*1f250*/  @P0 LDL R142, [R1+0x440] ;  /* 0x00044000018e0983 */ /* 0x000ea20000100800 */
[----:B------:R-:W1:Y:S02]  /*1f260*/  @P0 MUFU.LG2 R139, R146 ;  /* 0x00000092008b0308 */ /* 0x000e640000000c00 */
[----:B-1----:R-:W-:-:S06]  /*1f270*/  @P0 FMUL.FTZ R144, R139, 0.69314718246459960938 ;  /* 0x3f3172188b900820 */ /* 0x002fcc0000410000 */
[----:B------:R-:W1:Y:S08]  /*1f280*/  @P1 MUFU.LG2 R145, R138 ;  /* 0x0000008a00911308 */ /* 0x000e700000000c00 */
[----:B------:R-:W0:Y:S01]  /*1f290*/  @P0 MUFU.RCP R134, R146 ;  /* 0x0000009200860308 */ /* 0x000e220000001000 */
[----:B---3--:R-:W-:Y:S02]  /*1f2a0*/  VIADD R0, R0, 0x1 ;  /* 0x0000000100007836 */ /* 0x008fe40000000000 */
[----:B-1----:R-:W-:Y:S01]  /*1f2b0*/  @P1 FMUL.FTZ R145, R145, 0.69314718246459960938 ;  /* 0x3f31721891911820 */ /* 0x002fe20000410000 */
[----:B------:R-:W-:Y:S01]  /*1f2c0*/  STL [R1+0x454], R138 ;  /* 0x0004548a01007387 */ /* 0x000fe20000100800 */
[-C--:B0-----:R-:W-:Y:S01]  /*1f2d0*/  FMUL.FTZ R137, R137, R134.reuse ;  /* 0x0000008689897220 */ /* 0x081fe20000410000 */
[-C--:B------:R-:W-:Y:S01]  /*1f2e0*/  FMUL.FTZ R136, R136, R134.reuse ;  /* 0x0000008688887220 */ /* 0x080fe20000410000 */
        /* <DEDUP_REMOVED lines=98> */
[----:B--2---:R-:W-:Y:S01]  /*1f910*/  @P0 FFMA.FTZ R140, R135, R142, R144 ;  /* 0x0000008e878c0223 */ /* 0x004fe20000010090 */
[----:B------:R-:W-:-:S06]  /*1f920*/  IMAD.MOV.U32 R135, RZ, RZ, RZ ;  /* 0x000000ffff877224 */ /* 0x000fcc00078e00ff */
[----:B------:R-:W0:Y:S01]  /*1f930*/  @P1 MUFU.RCP R135, R138 ;  /* 0x0000008a00871308 */ /* 0x000e220000001000 */
[----:B------:R-:W-:Y:S01]  /*1f940*/  @P1 FMUL.FTZ R144, R141, 0.69314718246459960938 ;  /* 0x3f3172188d901820 */ /* 0x000fe20000410000 */
[----:B------:R-:W-:-:S03]  /*1f950*/  IMAD.MOV.U32 R142, RZ, RZ, -0x800000 ;  /* 0xff800000ff8e7424 */ /* 0x000fc600078e00ff */
[----:B------:R-:W-:Y:S01]  /*1f960*/  @P1 FFMA.FTZ R142, R144, R143, R145 ;  /* 0x0000008f908e1223 */ /* 0x000fe20000010091 */
[----:B------:R-:W-:Y:S01]  /*1f970*/  STL [R1+0x450], R140 ;  /* 0x0004508c01007387 */ /* 0x000fe20000100800 */
[-C--:B0-----:R-:W-:Y:S01]  /*1f980*/  FMUL.FTZ R13, R13, R135.reuse ;  /* 0x000000870d0d7220 */ /* 0x081fe20000410000 */
        /* <DEDUP_REMOVED lines=65> */
[----:B0-----:R-:W-:Y:S01]  /*1fda0*/  VIADD R12, R133, 0x1 ;  /* 0x00000001850c7836 */ /* 0x001fe20000000000 */
[----:B-1----:R-:W-:Y:S01]  /*1fdb0*/  @!P2 LOP3.LUT R14, R23, 0x1, RZ, 0x3c, !PT ;  /* 0x00000001170ea812 */ /* 0x002fe200078e3cff */
        /* <DEDUP_REMOVED lines=34> */
.L_x_2461:
[----:B------:R-:W1:Y:S08]  /*1ffe0*/  S2UR UR4, SR_CgaCtaId ;  /* 0x00000000000479c3 */ /* 0x000e700000008800 */
[----:B------:R-:W-:Y:S06]  /*1fff0*/  BAR.SYNC.DEFER_BLOCKING 0x5, 0x120 ;  /* 0x0144800000007b1d */ /* 0x000fec0000010000 */
[----:B------:R-:W-:Y:S01]  /*20000*/  UMOV UR44, 0x400 ;  /* 0x00000400002c7882 */ /* 0x000fe20000000000 */
[----:B------:R-:W-:Y:S01]  /*20010*/  BSSY B0, `(.L_x_2558) ;  /* 0x0000281000007945 */ /* 0x000fe20003800000 */
[----:B-1----:R-:W-:-:S09]  /*20020*/  ULEA UR44, UR4, UR44, 0x18 ;  /* 0x0000002c042c7291 */ /* 0x002fd2000f8ec03f */
[----:B0-2---:R-:W0:Y:S02]  /*20030*/  LDS.128 R4, [UR44+0x324d0] ;  /* 0x0324d02cff047984 */ /* 0x005e240008000c00 */
[----:B0-----:R-:W-:Y:S02]  /*20040*/  R2UR UR5, R5 ;  /* 0x00000000050572ca */ /* 0x001fe400000e0000 */
[----:B------:R-:W-:Y:S02]  /*20050*/  R2UR UR7, R6 ;  /* 0x00000000060772ca */ /* 0x000fe400000e0000 */
[----:B------:R-:W-:Y:S01]  /*20060*/  R2UR UR6, R7 ;  /* 0x00000000070672ca */ /* 0x000fe200000e0000 */
[----:B------:R-:W-:Y:S06]  /*20070*/  BAR.ARV 0x4, 0x120 ;  /* 0x0104800000007b1d */ /* 0x000fec0000002000 */
[----:B------:R-:W-:Y:S08]  /*20080*/  @P0 BRA `(.L_x_2559) ;  /* 0x0000001800cc0947 */ /* 0x000ff00003800000 */
[----:B------:R-:W2:Y:S04]  /*20090*/  LDL.128 R136, [R1+0x230] ;  /* 0x0002300001887983 */ /* 0x000ea80000100c00 */
[----:B------:R-:W3:Y:S04]  /*200a0*/  LDL.128 R128, [R1+0x250] ;  /* 0x0002500001807983 */ /* 0x000ee80000100c00 */
        /* <DEDUP_REMOVED lines=30> */
[C---:B------:R-:W-:Y:S01]  /*20290*/  IADD3 R21, P0, R192.reuse, 0xc060, RZ ;  /* 0x0000c060c0157810 */ /* 0x040fe20007f1e0ff */
[----:B------:R-:W-:Y:S01]  /*202a0*/  ULDC.64 UR8, c[0x0][0xce0] ;  /* 0x0003380000087ab9 */ /* 0x000fe20000000a00 */
[----:B------:R-:W-:Y:S01]  /*202b0*/  LOP3.LUT R3, R192, 0x380, RZ, 0xc0, !PT ;  /* 0x00000380c0037812 */ /* 0x000fe200078ec0ff */
[----:B------:R-:W-:Y:S01]  /*202c0*/  ULDC.64 UR10, c[0x0][0xcd8] ;  /* 0x00033600000a7ab9 */ /* 0x000fe20000000a00 */
[----:B------:R-:W-:-:S02]  /*202d0*/  LOP3.LUT R2, R21, 0x380, RZ, 0xc0, !PT ;  /* 0x0000038015027812 */ /* 0x000fc400078ec0ff */
[----:B------:R-:W-:Y:S02]  /*202e0*/  SHF.R.U64 R3, R3, 0x3, RZ ;  /* 0x0000000303037819 */ /* 0x000fe400000012ff */
[----:B------:R-:W-:Y:S02]  /*202f0*/  SHF.R.U64 R2, R2, 0x3, RZ ;  /* 0x0000000302027819 */ /* 0x000fe400000012ff */
[----:B------:R-:W-:Y:S02]  /*20300*/  IADD3 R19, P1, R192, 0xc040, RZ ;  /* 0x0000c040c0137810 */ /* 0x000fe40007f3e0ff */
[----:B------:R-:W-:Y:S01]  /*20310*/  LOP3.LUT R2, R2, R21, RZ, 0x3c, !PT ;  /* 0x0000001502027212 */ /* 0x000fe200078e3cff */
[----:B------:R-:W-:Y:S01]  /*20320*/  IMAD.MOV.U32 R21, RZ, RZ, R193 ;  /* 0x000000ffff157224 */ /* 0x000fe200078e00c1 */
[----:B------:R-:W-:Y:S02]  /*20330*/  LOP3.LUT R20, R3, R192, RZ, 0x3c, !PT ;  /* 0x000000c003147212 */ /* 0x000fe400078e3cff */
[----:B------:R-:W-:-:S02]  /*20340*/  LOP3.LUT R0, R19, 0x380, RZ, 0xc0, !PT ;  /* 0x0000038013007812 */ /* 0x000fc400078ec0ff */
[----:B------:R-:W-:Y:S02]  /*20350*/  MOV R20, R20 ;  /* 0x0000001400147202 */ /* 0x000fe40000000f00 */
[----:B------:R-:W-:Y:S01]  /*20360*/  SHF.R.U64 R0, R0, 0x3, RZ ;  /* 0x0000000300007819 */ /* 0x000fe200000012ff */
[----:B------:R-:W-:-:S03]  /*20370*/  IMAD.X R3, RZ, RZ, R193, P0 ;  /* 0x000000ffff037224 */ /* 0x000fc600000e06c1 */
[----:B------:R-:W-:Y:S01]  /*20380*/  LOP3.LUT R18, R0, R19, RZ, 0x3c, !PT ;  /* 0x0000001300127212 */ /* 0x000fe200078e3cff */
[----:B------:R-:W-:Y:S01]  /*20390*/  IMAD.X R19, RZ, RZ, R193, P1 ;  /* 0x000000ffff137224 */ /* 0x000fe200008e06c1 */
[----:B------:R-:W-:-:S04]  /*203a0*/  UISETP.NE.U32.AND UP1, UPT, UR8, URZ, UPT ;  /* 0x0000003f0800728c */ /* 0x000fc8000bf25070 */
[----:B------:R-:W-:Y:S02]  /*203b0*/  MOV R18, R18 ;  /* 0x0000001200127202 */ /* 0x000fe40000000f00 */
[----:B------:R-:W-:Y:S01]  /*203c0*/  MOV R19, R2 ;  /* 0x0000000200137202 */ /* 0x000fe20000000f00 */
[----:B------:R-:W-:-:S03]  /*203d0*/  UISETP.NE.AND.EX UP1, UPT, UR9, URZ, UPT, UP1 ;  /* 0x0000003f0900728c */ /* 0x000fc6000bf25310 */
[----:B------:R-:W-:Y:S02]  /*203e0*/  ULDC.64 UR8, c[0x0][0xcd8] ;  /* 0x0003360000087ab9 */ /* 0x000fe40000000a00 */
[----:B------:R-:W-:-:S04]  /*203f0*/  UISETP.NE.U32.AND UP0, UPT, UR8, URZ, UPT ;  /* 0x0000003f0800728c */ /* 0x000fc8000bf05070 */
[----:B------:R-:W-:Y:S01]  /*20400*/  UISETP.NE.AND.EX UP0, UPT, UR9, URZ, UPT, UP0 ;  /* 0x0000003f0900728c */ /* 0x000fe2000bf05300 */
[----:B------:R-:W-:Y:S02]  /*20410*/  PLOP3.LUT P2, PT, PT, PT, UP1, 0x80, 0x0 ;  /* 0x000000000000781c */ /* 0x000fe40003f4f018 */
[----:B------:R-:W-:Y:S01]  /*20420*/  @UP1 ULDC.64 UR8, c[0x0][0xce0] ;  /* 0x0003380000081ab9 */ /* 0x000fe20000000a00 */
[----:B------:R-:W-:Y:S02]  /*20430*/  UIMAD.WIDE UR10, UR41, 0x4, UR10 ;  /* 0x00000004290a78a5 */ /* 0x000fe4000f8e020a */
[----:B------:R-:W-:Y:S01]  /*20440*/  PLOP3.LUT P1, PT, PT, PT, UP0, 0x80, 0x0 ;  /* 0x000000000000781c */ /* 0x000fe20003f2f008 */
[----:B------:R-:W-:-:S03]  /*20450*/  @UP1 UIMAD.WIDE UR8, UR41, 0x4, UR8 ;  /* 0x00000004290818a5 */ /* 0x000fc6000f8e0208 */
[----:B------:R-:W-:Y:S02]  /*20460*/  IMAD.U32 R2, RZ, RZ, UR10 ;  /* 0x0000000aff027e24 */ /* 0x000fe4000f8e00ff */
[----:B------:R-:W-:Y:S01]  /*20470*/  IMAD.U32 R3, RZ, RZ, UR11 ;  /* 0x0000000bff037e24 */ /* 0x000fe2000f8e00ff */
[----:B------:R-:W-:Y:S01]  /*20480*/  BAR.SYNC.DEFER_BLOCKING 0x1, 0x100 ;  /* 0x0044000000007b1d */ /* 0x000fe20000010000 */
[----:B--2---:R-:W-:Y:S02]  /*20490*/  F2FP.F16.F32.PACK_AB R136, R137, R136 ;  /* 0x000000888988723e */ /* 0x004fe400000000ff */
[----:B------:R-:W-:Y:S02]  /*204a0*/  F2FP.F16.F32.PACK_AB R137, R139, R138 ;  /* 0x0000008a8b89723e */ /* 0x000fe400000000ff */
[----:B---3--:R-:W-:Y:S02]  /*204b0*/  F2FP.F16.F32.PACK_AB R128, R129, R128 ;  /* 0x000000808180723e */ /* 0x008fe400000000ff */
[----:B------:R-:W-:-:S02]  /*204c0*/  F2FP.F16.F32.PACK_AB R129, R131, R130 ;  /* 0x000000828381723e */ /* 0x000fc400000000ff */
[----:B----4-:R-:W-:Y:S02]  /*204d0*/  F2FP.F16.F32.PACK_AB R138, R133, R132 ;  /* 0x00000084858a723e */ /* 0x010fe400000000ff */
[----:B------:R-:W-:Y:S02]  /*204e0*/  F2FP.F16.F32.PACK_AB R139, R135, R134 ;  /* 0x00000086878b723e */ /* 0x000fe400000000ff */
[----:B-----5:R-:W-:Y:S02]  /*204f0*/  F2FP.F16.F32.PACK_AB R120, R121, R120 ;  /* 0x000000787978723e */ /* 0x020fe400000000ff */
        /* <DEDUP_REMOVED lines=65> */
[----:B------:R-:W-:Y:S01]  /*20910*/  F2FP.F16.F32.PACK_AB R27, R15, R14 ;  /* 0x0000000e0f1b723e */ /* 0x000fe200000000ff */
[----:B------:R0:W-:Y:S01]  /*20920*/  STSM.16.M88.4 [R210], R48 ;  /* 0x00000030d2007844 */ /* 0x0001e20000000200 */
[----:B------:R-:W-:Y:S02]  /*20930*/  F2FP.F16.F32.PACK_AB R10, R5, R4 ;  /* 0x00000004050a723e */ /* 0x000fe400000000ff */
[----:B------:R-:W-:Y:S01]  /*20940*/  F2FP.F16.F32.PACK_AB R11, R7, R6 ;  /* 0x00000006070b723e */ /* 0x000fe200000000ff */
[----:B------:R0:W-:Y:S04]  /*20950*/  STSM.16.M88.4 [R209], R40 ;  /* 0x00000028d1007844 */ /* 0x0001e80000000200 */
[----:B------:R0:W-:Y:S04]  /*20960*/  STSM.16.M88.4 [R208], R32 ;  /* 0x00000020d0007844 */ /* 0x0001e80000000200 */
[----:B------:R0:W-:Y:S04]  /*20970*/  STSM.16.M88.4 [R18], R24 ;  /* 0x0000001812007844 */ /* 0x0001e80000000200 */
[----:B------:R0:W-:Y:S01]  /*20980*/  STSM.16.M88.4 [R19], R8 ;  /* 0x0000000813007844 */ /* 0x0001e20000000200 */
[----:B------:R-:W-:Y:S01]  /*20990*/  BAR.SYNC.DEFER_BLOCKING 0x1, 0x100 ;  /* 0x0044000000007b1d */ /* 0x000fe20000010000 */
[----:B------:R-:W-:-:S02]  /*209a0*/  IMAD.U32 R4, RZ, RZ, UR8 ;  /* 0x00000008ff047e24 */ /* 0x000fc4000f8e00ff */
[----:B------:R-:W-:-:S05]  /*209b0*/  IMAD.U32 R5, RZ, RZ, UR9 ;  /* 0x00000009ff057e24 */ /* 0x000fca000f8e00ff */
[----:B------:R-:W2:Y:S04]  /*209c0*/  @P2 LDG.E R4, desc[UR54][R4.64] ;  /* 0x0000003604042981 */ /* 0x000ea8000c1e1900 */
[----:B------:R-:W3:Y:S01]  /*209d0*/  @P1 LDG.E R0, desc[UR54][R2.64] ;  /* 0x0000003602001981 */ /* 0x000ee2000c1e1900 */
[----:B------:R-:W-:Y:S01]  /*209e0*/  IMAD.U32 R7, RZ, RZ, UR40 ;  /* 0x00000028ff077e24 */ /* 0x000fe2000f8e00ff */
[----:B------:R-:W-:Y:S01]  /*209f0*/  ULDC UR12, c[0x0][0xb88] ;  /* 0x0002e200000c7ab9 */ /* 0x000fe20000000800 */
[----:B------:R-:W-:Y:S02]  /*20a00*/  UMOV UR4, URZ ;  /* 0x0000003f00047c82 */ /* 0x000fe40008000000 */
[----:B------:R-:W-:Y:S01]  /*20a10*/  IMAD R7, R7, 0x80, R194 ;  /* 0x0000008007077824 */ /* 0x000fe200078e02c2 */
[----:B------:R-:W-:-:S03]  /*20a20*/  LOP3.LUT P0, RZ, R202, 0x3, RZ, 0xc0, !PT ;  /* 0x00000003caff7812 */ /* 0x000fc6000780c0ff */
[----:B------:R-:W-:Y:S01]  /*20a30*/  VIADD R6, R7, 0x8 ;  /* 0x0000000807067836 */ /* 0x000fe20000000000 */
[----:B--2---:R-:W-:Y:S02]  /*20a40*/  @P2 R2UR UR12, R4 ;  /* 0x00000000040c22ca */ /* 0x004fe400000e0000 */
[----:B---3--:R-:W-:Y:S01]  /*20a50*/  @P1 R2UR UR4, R0 ;  /* 0x00000000000412ca */ /* 0x008fe200000e0000 */
[----:B0-----:R-:W-:-:S14]  /*20a60*/  @P2 BRA `(.L_x_2560) ;  /* 0x0000000000182947 */ /* 0x001fdc0003800000 */
[----:B------:R-:W-:Y:S05]  /*20a70*/  @!P1 BRA `(.L_x_2560) ;  /* 0x0000000000149947 */ /* 0x000fea0003800000 */
[----:B------:R-:W2:Y:S04]  /*20a80*/  LDG.E R4, desc[UR54][R2.64] ;  /* 0x0000003602047981 */ /* 0x000ea8000c1e1900 */
[----:B------:R-:W3:Y:S01]  /*20a90*/  LDG.E R0, desc[UR54][R2.64+0x4] ;  /* 0x0000043602007981 */ /* 0x000ee2000c1e1900 */
[----:B--2---:R-:W-:Y:S02]  /*20aa0*/  R2UR UR8, R4 ;  /* 0x00000000040872ca */ /* 0x004fe400000e0000 */
[----:B---3--:R-:W-:-:S13]  /*20ab0*/  R2UR UR12, R0 ;  /* 0x00000000000c72ca */ /* 0x008fda00000e0000 */
[----:B------:R-:W-:-:S12]  /*20ac0*/  UIADD3 UR12, -UR8, UR12, URZ ;  /* 0x0000000c080c7290 */ /* 0x000fd8000fffe13f */
.L_x_2560:
[----:B------:R-:W-:Y:S01]  /*20ad0*/  ISETP.GE.OR P1, PT, R7, UR12, P0 ;  /* 0x0000000c07007c0c */ /* 0x000fe20008726670 */
[----:B------:R-:W-:Y:S01]  /*20ae0*/  USHF.R.S32.HI UR11, URZ, 0x1f, UR4 ;  /* 0x0000001f3f0b7899 */ /* 0x000fe20008011404 */
[----:B------:R-:W-:Y:S01]  /*20af0*/  ISETP.GE.OR P0, PT, R6, UR12, P0 ;  /* 0x0000000c06007c0c */ /* 0x000fe20008706670 */
[----:B------:R-:W-:Y:S01]  /*20b00*/  USHF.R.S32.HI UR16, URZ, 0x1f, UR39 ;  /* 0x0000001f3f107899 */ /* 0x000fe20008011427 */
[----:B------:R-:W-:-:S09]  /*20b10*/  ULDC.64 UR14, c[0x0][0xc70] ;  /* 0x00031c00000e7ab9 */ /* 0x000fd20000000a00 */
[----:B------:R-:W2:Y:S04]  /*20b20*/  @!P1 LDL R3, [R1+0x450] ;  /* 0x0004500001039983 */ /* 0x000ea80000100800 */
[----:B------:R-:W3:Y:S01]  /*20b30*/  @!P0 LDL R2, [R1+0x454] ;  /* 0x0004540001028983 */ /* 0x000ee20000100800 */
[----:B------:R-:W-:Y:S01]  /*20b40*/  UMOV UR10, UR4 ;  /* 0x00000004000a7c82 */ /* 0x000fe20008000000 */
[----:B------:R-:W-:Y:S01]  /*20b50*/  UIMAD UR13, UR16, UR14, URZ ;  /* 0x0000000e100d72a4 */ /* 0x000fe2000f8e023f */
[----:B------:R-:W-:Y:S01]  /*20b60*/  IMAD R0, R190, 0x40, R183 ;  /* 0x00000040be007824 */ /* 0x000fe200078e02b7 */
[----:B------:R-:W-:Y:S01]  /*20b70*/  UIMAD.WIDE.U32 UR8, UR39, UR14, UR10 ;  /* 0x0000000e270872a5 */ /* 0x000fe2000f8e000a */
[----:B------:R-:W-:Y:S01]  /*20b80*/  IMAD.MOV.U32 R5, RZ, RZ, 0x2 ;  /* 0x00000002ff057424 */ /* 0x000fe200078e00ff */
[----:B------:R-:W-:-:S02]  /*20b90*/  USHF.R.S32.HI UR10, URZ, 0x1f, UR41 ;  /* 0x0000001f3f0a7899 */ /* 0x000fc40008011429 */
[----:B------:R-:W-:Y:S01]  /*20ba0*/  UIMAD UR13, UR39, UR15, UR13 ;  /* 0x0000000f270d72a4 */ /* 0x000fe2000f8e020d */
[----:B------:R-:W-:Y:S01]  /*20bb0*/  IMAD.WIDE R4, R0, R5, UR36 ;  /* 0x0000002400047e25 */ /* 0x000fe2000f8e0205 */
[----:B------:R-:W-:Y:S01]  /*20bc0*/  USEL UR17, UR10, URZ, !UP0 ;  /* 0x0000003f0a117287 */ /* 0x000fe2000c000000 */
[----:B------:R-:W-:Y:S01]  /*20bd0*/  SHF.R.S32.HI R0, RZ, 0x1f, R7 ;  /* 0x0000001fff007819 */ /* 0x000fe20000011407 */
[----:B------:R-:W-:Y:S01]  /*20be0*/  ULDC.64 UR14, c[0x0][0xc78] ;  /* 0x00031e00000e7ab9 */ /* 0x000fe20000000a00 */
[----:B------:R-:W-:Y:S01]  /*20bf0*/  USEL UR18, UR41, URZ, !UP0 ;  /* 0x0000003f29127287 */ /* 0x000fe2000c000000 */
[C---:B------:R-:W-:Y:S01]  /*20c00*/  IADD3 R9, P5, R4.reuse, 0x1000, RZ ;  /* 0x0000100004097810 */ /* 0x040fe20007fbe0ff */
[----:B------:R-:W-:Y:S01]  /*20c10*/  UIMAD UR10, UR17, UR14, URZ ;  /* 0x0000000e110a72a4 */ /* 0x000fe2000f8e023f */
[C---:B------:R-:W-:Y:S01]  /*20c20*/  IADD3 R13, P2, R4.reuse, 0x2000, RZ ;  /* 0x00002000040d7810 */ /* 0x040fe20007f5e0ff */
[----:B------:R-:W-:Y:S01]  /*20c30*/  UIADD3 UR9, UR9, UR13, URZ ;  /* 0x0000000d09097290 */ /* 0x000fe2000fffe03f */
[C---:B------:R-:W-:Y:S01]  /*20c40*/  IADD3 R25, P4, R4.reuse, 0x3000, RZ ;  /* 0x0000300004197810 */ /* 0x040fe20007f9e0ff */
[----:B------:R-:W-:Y:S01]  /*20c50*/  UIMAD UR10, UR18, UR15, UR10 ;  /* 0x0000000f120a72a4 */ /* 0x000fe2000f8e020a */
[----:B------:R-:W-:Y:S01]  /*20c60*/  IADD3 R33, P6, R4, 0x5000, RZ ;  /* 0x0000500004217810 */ /* 0x000fe20007fde0ff */
[----:B------:R-:W-:Y:S01]  /*20c70*/  UIMAD.WIDE.U32 UR8, UR18, UR14, UR8 ;  /* 0x0000000e120872a5 */ /* 0x000fe2000f8e0008 */
[----:B------:R-:W-:-:S02]  /*20c80*/  LOP3.LUT R8, R9, 0x380, RZ, 0xc0, !PT ;  /* 0x0000038009087812 */ /* 0x000fc400078ec0ff */
[----:B------:R-:W-:Y:S01]  /*20c90*/  LOP3.LUT R12, R13, 0x380, RZ, 0xc0, !PT ;  /* 0x000003800d0c7812 */ /* 0x000fe200078ec0ff */
[----:B------:R-:W-:Y:S01]  /*20ca0*/  IMAD.U32 R11, RZ, RZ, UR10 ;  /* 0x0000000aff0b7e24 */ /* 0x000fe2000f8e00ff */
[----:B------:R-:W-:Y:S01]  /*20cb0*/  LOP3.LUT R24, R25, 0x380, RZ, 0xc0, !PT ;  /* 0x0000038019187812 */ /* 0x000fe200078ec0ff */
[----:B------:R-:W-:Y:S01]  /*20cc0*/  ULDC.64 UR14, c[0x0][0xba0] ;  /* 0x0002e800000e7ab9 */ /* 0x000fe20000000a00 */
[----:B------:R-:W-:Y:S02]  /*20cd0*/  IADD3 R6, P3, R7, UR8, RZ ;  /* 0x0000000807067c10 */ /* 0x000fe4000ff7e0ff */
[----:B------:R-:W-:Y:S02]  /*20ce0*/  LOP3.LUT R32, R33, 0x380, RZ, 0xc0, !PT ;  /* 0x0000038021207812 */ /* 0x000fe400078ec0ff */
[----:B------:R-:W-:Y:S01]  /*20cf0*/  IADD3.X R7, R0, UR9, R11, P3, !PT ;  /* 0x0000000900077c10 */ /* 0x000fe20009ffe40b */
[----:B------:R-:W-:Y:S01]  /*20d00*/  ULDC.64 UR8, c[0x0][0xc40] ;  /* 0x0003100000087ab9 */ /* 0x000fe20000000a00 */
[----:B------:R-:W-:-:S02]  /*20d10*/  SHF.R.U64 R8, R8, 0x3, RZ ;  /* 0x0000000308087819 */ /* 0x000fc400000012ff */
[----:B------:R-:W-:Y:S02]  /*20d20*/  LEA R18, P3, R6, UR8, 0x2 ;  /* 0x0000000806127c11 */ /* 0x000fe4000f8610ff */
[----:B------:R-:W-:Y:S02]  /*20d30*/  SHF.R.U64 R12, R12, 0x3, RZ ;  /* 0x000000030c0c7819 */ /* 0x000fe400000012ff */
[----:B------:R-:W-:Y:S02]  /*20d40*/  LEA.HI.X R19, R6, UR9, R7, 0x2, P3 ;  /* 0x0000000906137c11 */ /* 0x000fe400098f1407 */
[----:B------:R-:W-:Y:S02]  /*20d50*/  IADD3 R29, P3, R4, 0x4000, RZ ;  /* 0x00004000041d7810 */ /* 0x000fe40007f7e0ff */
[----:B------:R-:W-:Y:S02]  /*20d60*/  SHF.R.U64 R24, R24, 0x3, RZ ;  /* 0x0000000318187819 */ /* 0x000fe400000012ff */
[----:B------:R-:W-:-:S02]  /*20d70*/  LOP3.LUT R28, R29, 0x380, RZ, 0xc0, !PT ;  /* 0x000003801d1c7812 */ /* 0x000fc400078ec0ff */
        /* <DEDUP_REMOVED lines=15> */
[C---:B------:R-:W-:Y:S02]  /*20e70*/  IADD3 R49, P3, R4.reuse, 0x9000, RZ ;  /* 0x0000900004317810 */ /* 0x040fe40007f7e0ff */
[----:B------:R-:W-:Y:S02]  /*20e80*/  IADD3 R53, P6, R4, 0xa000, RZ ;  /* 0x0000a00004357810 */ /* 0x000fe40007fde0ff */
[----:B------:R-:W-:Y:S02]  /*20e90*/  LOP3.LUT R36, R37, 0x380, RZ, 0xc0, !PT ;  /* 0x0000038025247812 */ /* 0x000fe400078ec0ff */
[----:B------:R-:W-:-:S02]  /*20ea0*/  LOP3.LUT R40, R41, 0x380, RZ, 0xc0, !PT ;  /* 0x0000038029287812 */ /* 0x000fc400078ec0ff */
[----:B------:R-:W-:Y:S02]  /*20eb0*/  LOP3.LUT R44, R45, 0x380, RZ, 0xc0, !PT ;  /* 0x000003802d2c7812 */ /* 0x000fe400078ec0ff */
[----:B------:R-:W-:Y:S02]  /*20ec0*/  LOP3.LUT R48, R49, 0x380, RZ, 0xc0, !PT ;  /* 0x0000038031307812 */ /* 0x000fe400078ec0ff */
[----:B------:R-:W-:Y:S02]  /*20ed0*/  LOP3.LUT R52, R53, 0x380, RZ, 0xc0, !PT ;  /* 0x0000038035347812 */ /* 0x000fe400078ec0ff */
[----:B------:R-:W-:Y:S02]  /*20ee0*/  SHF.R.U64 R36, R36, 0x3, RZ ;  /* 0x0000000324247819 */ /* 0x000fe400000012ff */
        /* <DEDUP_REMOVED lines=21> */
[----:B------:R-:W-:Y:S01]  /*21040*/  LOP3.LUT R11, R4, 0x380, RZ, 0xc0, !PT ;  /* 0x00000380040b7812 */ /* 0x000fe200078ec0ff */
[----:B------:R-:W-:Y:S01]  /*21050*/  UIMAD UR8, UR11, UR14, URZ ;  /* 0x0000000e0b0872a4 */ /* 0x000fe2000f8e023f */
[----:B------:R-:W-:Y:S01]  /*21060*/  LOP3.LUT R64, R65, 0x380, RZ, 0xc0, !PT ;  /* 0x0000038041407812 */ /* 0x000fe200078ec0ff */
[----:B------:R-:W-:Y:S01]  /*21070*/  IMAD.X R73, RZ, RZ, R5, P6 ;  /* 0x000000ffff497224 */ /* 0x000fe200030e0605 */
[----:B------:R-:W-:Y:S01]  /*21080*/  LOP3.LUT R68, R69, 0x380, RZ, 0xc0, !PT ;  /* 0x0000038045447812 */ /* 0x000fe200078ec0ff */
[----:B------:R-:W-:Y:S01]  /*21090*/  ULDC.64 UR10, c[0x0][0xbe0] ;  /* 0x0002f800000a7ab9 */ /* 0x000fe20000000a00 */
[----:B------:R-:W-:Y:S02]  /*210a0*/  LOP3.LUT R0, R7, 0x380, RZ, 0xc0, !PT ;  /* 0x0000038007007812 */ /* 0x000fe400078ec0ff */
[----:B------:R-:W-:Y:S02]  /*210b0*/  SHF.R.U64 R56, R56, 0x3, RZ ;  /* 0x0000000338387819 */ /* 0x000fe400000012ff */
[----:B------:R-:W-:-:S02]  /*210c0*/  SHF.R.U64 R60, R60, 0x3, RZ ;  /* 0x000000033c3c7819 */ /* 0x000fc400000012ff */
[----:B------:R-:W-:Y:S02]  /*210d0*/  SHF.R.U64 R64, R64, 0x3, RZ ;  /* 0x0000000340407819 */ /* 0x000fe400000012ff */
[----:B------:R-:W-:Y:S02]  /*210e0*/  SHF.R.U64 R68, R68, 0x3, RZ ;  /* 0x0000000344447819 */ /* 0x000fe400000012ff */
        /* <DEDUP_REMOVED lines=10> */
[----:B------:R-:W-:-:S02]  /*21190*/  LOP3.LUT R4, R11, R4, RZ, 0x3c, !PT ;  /* 0x000000040b047212 */ /* 0x000fc400078e3cff */
[----:B------:R-:W-:Y:S01]  /*211a0*/  LOP3.LUT R72, R0, R7, RZ, 0x3c, !PT ;  /* 0x0000000700487212 */ /* 0x000fe200078e3cff */
[----:B------:R-:W-:Y:S02]  /*211b0*/  UIMAD UR8, UR4, UR15, UR8 ;  /* 0x0000000f040872a4 */ /* 0x000fe4000f8e0208 */
[----:B------:R-:W-:Y:S01]  /*211c0*/  UIMAD UR12, UR40, -0x80, UR12 ;  /* 0xffffff80280c78a4 */ /* 0x000fe2000f8e020c */
[----:B------:R-:W-:-:S05]  /*211d0*/  VIADD R0, R190, 0x20 ;  /* 0x00000020be007836 */ /* 0x000fca0000000000 */
[----:B------:R-:W-:Y:S02]  /*211e0*/  ISETP.GE.AND P3, PT, R190, UR12, PT ;  /* 0x0000000cbe007c0c */ /* 0x000fe4000bf66270 */
[----:B------:R-:W-:Y:S01]  /*211f0*/  SHF.R.S32.HI R191, RZ, 0x1f, R190 ;  /* 0x0000001fffbf7819 */ /* 0x000fe200000114be */
[----:B------:R-:W-:Y:S01]  /*21200*/  BSSY B1, `(.L_x_2561) ;  /* 0x000004a000017945 */ /* 0x000fe20003800000 */
[----:B--2---:R0:W-:Y:S04]  /*21210*/  @!P1 STG.E desc[UR54][R18.64], R3 ;  /* 0x0000000312009986 */ /* 0x0041e8000c101936 */
[----:B---3--:R1:W-:Y:S04]  /*21220*/  @!P0 STG.E desc[UR54][R18.64+0x20], R2 ;  /* 0x0000200212008986 */ /* 0x0083e8000c101936 */
[----:B------:R-:W5:Y:S01]  /*21230*/  LD.E.128 R4, desc[UR54][R4.64] ;  /* 0x0000003604047980 */ /* 0x000f62000c101d00 */
[----:B0-----:R-:W-:-:S03]  /*21240*/  SHF.R.S32.HI R3, RZ, 0x1f, R183 ;  /* 0x0000001fff037819 */ /* 0x001fc600000114b7 */
[----:B------:R-:W5:Y:S01]  /*21250*/  LD.E.128 R8, desc[UR54][R8.64] ;  /* 0x0000003608087980 */ /* 0x000f62000c101d00 */
[----:B-1----:R-:W-:-:S03]  /*21260*/  IMAD.U32 R19, RZ, RZ, UR14 ;  /* 0x0000000eff137e24 */ /* 0x002fc6000f8e00ff */
[----:B------:R-:W5:Y:S01]  /*21270*/  LD.E.128 R12, desc[UR54][R12.64] ;  /* 0x000000360c0c7980 */ /* 0x000f62000c101d00 */
[----:B------:R-:W-:-:S03]  /*21280*/  IMAD.MOV.U32 R2, RZ, RZ, R183 ;  /* 0x000000ffff027224 */ /* 0x000fc600078e00b7 */
[----:B------:R-:W5:Y:S01]  /*21290*/  LD.E.128 R24, desc[UR54][R24.64] ;  /* 0x0000003618187980 */ /* 0x000f62000c101d00 */
[----:B------:R-:W-:Y:S01]  /*212a0*/  IMAD.WIDE.U32 R2, R19, UR4, R2 ;  /* 0x0000000413027c25 */ /* 0x000fe2000f8e0002 */
[----:B------:R-:W-:Y:S02]  /*212b0*/  UIMAD UR4, UR16, UR10, URZ ;  /* 0x0000000a100472a4 */ /* 0x000fe4000f8e023f */
[----:B------:R-:W5:Y:S01]  /*212c0*/  LD.E.128 R28, desc[UR54][R28.64] ;  /* 0x000000361c1c7980 */ /* 0x000f62000c101d00 */
[----:B------:R-:W-:-:S03]  /*212d0*/  VIADD R3, R3, UR8 ;  /* 0x0000000803037c36 */ /* 0x000fc60008000000 */
[----:B------:R-:W5:Y:S01]  /*212e0*/  LD.E.128 R32, desc[UR54][R32.64] ;  /* 0x0000003620207980 */ /* 0x000f62000c101d00 */
[----:B------:R-:W-:-:S03]  /*212f0*/  IMAD.U32 R19, RZ, RZ, UR10 ;  /* 0x0000000aff137e24 */ /* 0x000fc6000f8e00ff */
        /* <DEDUP_REMOVED lines=10> */
[----:B------:R-:W-:-:S02]  /*213a0*/  UIMAD UR4, UR39, UR11, UR4 ;  /* 0x0000000b270472a4 */ /* 0x000fc4000f8e0204 */
[----:B------:R-:W-:Y:S01]  /*213b0*/  IMAD.WIDE.U32 R2, R19, UR39, R2 ;  /* 0x0000002713027c25 */ /* 0x000fe2000f8e0002 */
[----:B------:R-:W-:Y:S01]  /*213c0*/  ISETP.GE.AND P0, PT, R0, UR12, PT ;  /* 0x0000000c00007c0c */ /* 0x000fe2000bf06270 */
[----:B------:R-:W-:Y:S01]  /*213d0*/  @!PT LDS RZ, [RZ] ;  /* 0x00000000fffff984 */ /* 0x000fe20000000800 */
[----:B------:R-:W-:Y:S01]  /*213e0*/  @!PT LDS RZ, [RZ] ;  /* 0x00000000fffff984 */ /* 0x000fe20000000800 */
[----:B------:R-:W-:Y:S01]  /*213f0*/  @!PT LDS RZ, [RZ] ;  /* 0x00000000fffff984 */ /* 0x000fe20000000800 */
[----:B------:R-:W-:Y:S01]  /*21400*/  @!PT LDS RZ, [RZ] ;  /* 0x00000000fffff984 */ /* 0x000fe20000000800 */
[----:B------:R0:W-:Y:S06]  /*21410*/  MEMBAR.ALL.CTA ;  /* 0x0000000000007992 */ /* 0x0001ec0000008000 */
[----:B0-----:R-:W0:Y:S01]  /*21420*/  FENCE.VIEW.ASYNC.S ;  /* 0x00000000000073c6 */ /* 0x001e220000000000 */
[----:B------:R-:W-:Y:S01]  /*21430*/  ULDC.64 UR10, c[0x0][0xbe8] ;  /* 0x0002fa00000a7ab9 */ /* 0x000fe20000000a00 */
[C---:B------:R-:W-:Y:S01]  /*21440*/  VIADD R18, R190.reuse, 0x40 ;  /* 0x00000040be127836 */ /* 0x040fe20000000000 */
[----:B------:R-:W-:Y:S01]  /*21450*/  UIMAD UR8, UR17, UR10, URZ ;  /* 0x0000000a110872a4 */ /* 0x000fe2000f8e023f */
[----:B------:R-:W-:Y:S01]  /*21460*/  VIADD R3, R3, UR4 ;  /* 0x0000000403037c36 */ /* 0x000fe20008000000 */
[----:B------:R-:W-:Y:S01]  /*21470*/  UIADD3 UR4, UR44, 0x32420, URZ ;  /* 0x000324202c047890 */ /* 0x000fe2000fffe03f */
[----:B------:R-:W-:Y:S01]  /*21480*/  IMAD.U32 R21, RZ, RZ, UR10 ;  /* 0x0000000aff157e24 */ /* 0x000fe2000f8e00ff */
[----:B------:R-:W-:Y:S01]  /*21490*/  UIMAD UR8, UR18, UR11, UR8 ;  /* 0x0000000b120872a4 */ /* 0x000fe2000f8e0208 */
[----:B------:R-:W-:Y:S01]  /*214a0*/  VIADD R0, R190, 0x60 ;  /* 0x00000060be007836 */ /* 0x000fe20000000000 */
[----:B------:R-:W-:Y:S01]  /*214b0*/  UPRMT UR4, URZ, 0x654, UR4 ;  /* 0x000006543f047896 */ /* 0x000fe20008000004 */
[----:B------:R-:W-:Y:S01]  /*214c0*/  IMAD.WIDE.U32 R20, R21, UR18, R2 ;  /* 0x0000001215147c25 */ /* 0x000fe2000f8e0002 */
[----:B------:R-:W-:-:S02]  /*214d0*/  ISETP.GE.AND P1, PT, R18, UR12, PT ;  /* 0x0000000c12007c0c */ /* 0x000fc4000bf26270 */
[----:B------:R-:W-:Y:S01]  /*214e0*/  ISETP.GE.AND P2, PT, R0, UR12, PT ;  /* 0x0000000c00007c0c */ /* 0x000fe2000bf46270 */
[----:B------:R-:W-:Y:S02]  /*214f0*/  IMAD.U32 R19, RZ, RZ, UR40 ;  /* 0x00000028ff137e24 */ /* 0x000fe4000f8e00ff */
[----:B------:R-:W-:Y:S02]  /*21500*/  VIADD R79, R21, UR8 ;  /* 0x00000008154f7c36 */ /* 0x000fe40008000000 */
[----:B------:R-:W-:Y:S01]  /*21510*/  IMAD.WIDE R18, R19, 0x80, R190 ;  /* 0x0000008013127825 */ /* 0x000fe200078e02be */
[----:B0-----:R-:W-:Y:S01]  /*21520*/  SYNCS.ARRIVE.TRANS64.RED.A1T0 RZ, [UR4], RZ ;  /* 0x000000ffffff79a7 */ /* 0x001fe20008100404 */
        /* <DEDUP_REMOVED lines=23> */
.L_x_2562:
[----:B------:R-:W-:Y:S05]  /*216a0*/  BSYNC B1 ;  /* 0x0000000000017941 */ /* 0x000fea0003800000 */
.L_x_2561:
[----:B------:R-:W-:Y:S04]  /*216b0*/  BSSY B1, `(.L_x_2563) ;  /* 0x000001a000017945 */ /* 0x000fe80003800000 */
[----:B------:R-:W-:Y:S05]  /*216c0*/  @P0 BRA `(.L_x_2564) ;  /* 0x0000000000600947 */ /* 0x000fea0003800000 */
[----:B0----5:R-:W-:Y:S01]  /*216d0*/  IADD3 R5, P0, R18, 0x20, RZ ;  /* 0x0000002012057810 */ /* 0x021fe20007f1e0ff */
        /* <DEDUP_REMOVED lines=23> */
.L_x_2564:
[----:B------:R-:W-:Y:S05]  /*21850*/  BSYNC B1 ;  /* 0x0000000000017941 */ /* 0x000fea0003800000 */
.L_x_2563:
[----:B------:R-:W-:Y:S04]  /*21860*/  BSSY B1, `(.L_x_2565) ;  /* 0x000001a000017945 */ /* 0x000fe80003800000 */
[----:B------:R-:W-:Y:S05]  /*21870*/  @P1 BRA `(.L_x_2566) ;  /* 0x0000000000601947 */ /* 0x000fea0003800000 */
[----:B01---5:R-:W-:Y:S01]  /*21880*/  IADD3 R5, P0, R18, 0x40, RZ ;  /* 0x0000004012057810 */ /* 0x023fe20007f1e0ff */
        /* <DEDUP_REMOVED lines=23> */
.L_x_2566:
[----:B------:R-:W-:Y:S05]  /*21a00*/  BSYNC B1 ;  /* 0x0000000000017941 */ /* 0x000fea0003800000 */
.L_x_2565:
[----:B------:R-:W-:Y:S05]  /*21a10*/  @P2 BRA `(.L_x_2567) ;  /* 0x0000000c00802947 */ /* 0x000fea0003800000 */
[----:B012--5:R-:W-:Y:S01]  /*21a20*/  IADD3 R5, P0, R18, 0x60, RZ ;  /* 0x0000006012057810 */ /* 0x027fe20007f1e0ff */
        /* <DEDUP_REMOVED lines=25> */
.L_x_2559:
[----:B------:R-:W-:Y:S02]  /*21bc0*/  ULDC.64 UR8, c[0x0][0xce0] ;  /* 0x0003380000087ab9 */ /* 0x000fe40000000a00 */
        /* <DEDUP_REMOVED lines=8> */
[----:B------:R-:W-:Y:S02]  /*21c50*/  PLOP3.LUT P1, PT, PT, PT, UP0, 0x80, 0x0 ;  /* 0x000000000000781c */ /* 0x000fe40003f2f008 */
[----:B------:R-:W-:Y:S02]  /*21c60*/  ULDC.64 UR8, c[0x0][0xcd8] ;  /* 0x0003360000087ab9 */ /* 0x000fe40000000a00 */
[----:B------:R-:W-:Y:S01]  /*21c70*/  UIMAD.WIDE UR8, UR41, 0x4, UR8 ;  /* 0x00000004290878a5 */ /* 0x000fe2000f8e0208 */
[----:B------:R-:W-:Y:S02]  /*21c80*/  IMAD.U32 R4, RZ, RZ, UR10 ;  /* 0x0000000aff047e24 */ /* 0x000fe4000f8e00ff */
[----:B------:R-:W-:-:S02]  /*21c90*/  IMAD.U32 R5, RZ, RZ, UR11 ;  /* 0x0000000bff057e24 */ /* 0x000fc4000f8e00ff */
[----:B------:R-:W-:-:S03]  /*21ca0*/  IMAD.MOV.U32 R7, RZ, RZ, RZ ;  /* 0x000000ffff077224 */ /* 0x000fc600078e00ff */
[----:B------:R-:W2:Y:S01]  /*21cb0*/  @P2 LDG.E R4, desc[UR54][R4.64] ;  /* 0x0000003604042981 */ /* 0x000ea2000c1e1900 */
[----:B------:R-:W-:Y:S02]  /*21cc0*/  IMAD.U32 R2, RZ, RZ, UR8 ;  /* 0x00000008ff027e24 */ /* 0x000fe4000f8e00ff */
[----:B------:R-:W-:-:S05]  /*21cd0*/  IMAD.U32 R3, RZ, RZ, UR9 ;  /* 0x00000009ff037e24 */ /* 0x000fca000f8e00ff */
[----:B------:R0:W5:Y:S01]  /*21ce0*/  @P1 LDG.E R7, desc[UR54][R2.64] ;  /* 0x0000003602071981 */ /* 0x000162000c1e1900 */
[----:B------:R-:W-:Y:S01]  /*21cf0*/  ULDC UR4, c[0x0][0xb88] ;  /* 0x0002e20000047ab9 */ /* 0x000fe20000000800 */
[----:B------:R-:W-:Y:S01]  /*21d00*/  USHF.R.S32.HI UR10, URZ, 0x1f, UR39 ;  /* 0x0000001f3f0a7899 */ /* 0x000fe20008011427 */
[----:B------:R-:W-:Y:S02]  /*21d10*/  ISETP.GT.AND P0, PT, R196, 0x7f, PT ;  /* 0x0000007fc400780c */ /* 0x000fe40003f04270 */
[----:B--2---:R-:W-:Y:S01]  /*21d20*/  @P2 R2UR UR4, R4 ;  /* 0x00000000040422ca */ /* 0x004fe200000e0000 */
[----:B0-----:R-:W-:-:S14]  /*21d30*/  @P2 BRA `(.L_x_2568) ;  /* 0x0000000000182947 */ /* 0x001fdc0003800000 */
[----:B------:R-:W-:Y:S05]  /*21d40*/  @!P1 BRA `(.L_x_2568) ;  /* 0x0000000000149947 */ /* 0x000fea0003800000 */
[----:B------:R-:W2:Y:S04]  /*21d50*/  LDG.E R4, desc[UR54][R2.64] ;  /* 0x0000003602047981 */ /* 0x000ea8000c1e1900 */
[----:B------:R-:W3:Y:S01]  /*21d60*/  LDG.E R0, desc[UR54][R2.64+0x4] ;  /* 0x0000043602007981 */ /* 0x000ee2000c1e1900 */
[----:B--2---:R-:W-:Y:S02]  /*21d70*/  R2UR UR8, R4 ;  /* 0x00000000040872ca */ /* 0x004fe400000e0000 */
[----:B---3--:R-:W-:-:S13]  /*21d80*/  R2UR UR4, R0 ;  /* 0x00000000000472ca */ /* 0x008fda00000e0000 */
[----:B------:R-:W-:-:S12]  /*21d90*/  UIADD3 UR4, -UR8, UR4, URZ ;  /* 0x0000000408047290 */ /* 0x000fd8000fffe13f */
.L_x_2568:
[----:B------:R-:W-:Y:S01]  /*21da0*/  USHF.R.S32.HI UR8, URZ, 0x1f, UR41 ;  /* 0x0000001f3f087899 */ /* 0x000fe20008011429 */
[----:B------:R-:W-:Y:S01]  /*21db0*/  BSSY B1, `(.L_x_2569) ;  /* 0x000001f000017945 */ /* 0x000fe20003800000 */
[----:B------:R-:W-:Y:S01]  /*21dc0*/  USEL UR12, UR41, URZ, !UP0 ;  /* 0x0000003f290c7287 */ /* 0x000fe2000c000000 */
[----:B------:R-:W-:Y:S01]  /*21dd0*/  SHF.R.S32.HI R8, RZ, 0x1f, R183 ;  /* 0x0000001fff087819 */ /* 0x000fe200000114b7 */
[----:B------:R-:W-:Y:S01]  /*21de0*/  USEL UR11, UR8, URZ, !UP0 ;  /* 0x0000003f080b7287 */ /* 0x000fe2000c000000 */
[----:B-----5:R-:W-:Y:S01]  /*21df0*/  SHF.R.S32.HI R6, RZ, 0x1f, R7 ;  /* 0x0000001fff067819 */ /* 0x020fe20000011407 */
[----:B------:R-:W-:Y:S10]  /*21e00*/  @P0 BRA `(.L_x_2570) ;  /* 0x0000000000640947 */ /* 0x000ff40003800000 */
[----:B------:R-:W0:Y:S01]  /*21e10*/  S2R R2, SR_TID.X ;  /* 0x0000000000027919 */ /* 0x000e220000002100 */
[----:B------:R-:W-:-:S04]  /*21e20*/  IMAD.U32 R0, RZ, RZ, UR40 ;  /* 0x00000028ff007e24 */ /* 0x000fc8000f8e00ff */
[----:B0-----:R-:W-:-:S04]  /*21e30*/  IMAD R0, R0, 0x80, R2 ;  /* 0x0000008000007824 */ /* 0x001fc800078e0202 */
[----:B------:R-:W-:-:S05]  /*21e40*/  VIADD R0, R0, 0xffffff80 ;  /* 0xffffff8000007836 */ /* 0x000fca0000000000 */
[----:B------:R-:W-:-:S13]  /*21e50*/  ISETP.GE.AND P0, PT, R0, UR4, PT ;  /* 0x0000000400007c0c */ /* 0x000fda000bf06270 */
[----:B------:R-:W-:Y:S05]  /*21e60*/  @P0 BRA `(.L_x_2570) ;  /* 0x00000000004c0947 */ /* 0x000fea0003800000 */
[C---:B------:R-:W-:Y:S01]  /*21e70*/  IADD3 R2, P0, R0.reuse, R7, RZ ;  /* 0x0000000700027210 */ /* 0x040fe20007f1e0ff */
        /* <DEDUP_REMOVED lines=18> */
.L_x_2570:
[----:B------:R-:W-:Y:S05]  /*21fa0*/  BSYNC B1 ;  /* 0x0000000000017941 */ /* 0x000fea0003800000 */
.L_x_2569:
[----:B------:R-:W-:Y:S01]  /*21fb0*/  ULDC.64 UR8, c[0x0][0xba0] ;  /* 0x0002e80000087ab9 */ /* 0x000fe20000000a00 */
[----:B------:R-:W-:Y:S01]  /*21fc0*/  IMAD.MOV.U32 R2, RZ, RZ, R183 ;  /* 0x000000ffff027224 */ /* 0x000fe200078e00b7 */
[----:B------:R-:W-:Y:S01]  /*21fd0*/  ULDC.64 UR14, c[0x0][0xbe0] ;  /* 0x0002f800000e7ab9 */ /* 0x000fe20000000a00 */
[----:B0-----:R-:W-:Y:S01]  /*21fe0*/  IMAD.MOV.U32 R3, RZ, RZ, R8 ;  /* 0x000000ffff037224 */ /* 0x001fe200078e0008 */
[----:B------:R-:W-:Y:S01]  /*21ff0*/  BSSY B1, `(.L_x_2571) ;  /* 0x0000032000017945 */ /* 0x000fe20003800000 */
[----:B------:R-:W-:Y:S02]  /*22000*/  IMAD R0, R6, UR8, RZ ;  /* 0x0000000806007c24 */ /* 0x000fe4000f8e02ff */
[----:B------:R-:W-:Y:S01]  /*22010*/  IMAD.WIDE.U32 R2, R7, UR8, R2 ;  /* 0x0000000807027c25 */ /* 0x000fe2000f8e0002 */
[----:B------:R-:W-:-:S03]  /*22020*/  UIMAD UR8, UR10, UR14, URZ ;  /* 0x0000000e0a0872a4 */ /* 0x000fc6000f8e023f */
[----:B------:R-:W-:Y:S01]  /*22030*/  IMAD R7, R7, UR9, R0 ;  /* 0x0000000907077c24 */ /* 0x000fe2000f8e0200 */
[----:B------:R-:W-:Y:S01]  /*22040*/  UIMAD UR9, UR40, -0x80, UR4 ;  /* 0xffffff80280978a4 */ /* 0x000fe2000f8e0204 */
[----:B------:R-:W-:Y:S01]  /*22050*/  IMAD.U32 R5, RZ, RZ, UR14 ;  /* 0x0000000eff057e24 */ /* 0x000fe2000f8e00ff */
[----:B------:R-:W-:Y:S01]  /*22060*/  UIMAD UR8, UR39, UR15, UR8 ;  /* 0x0000000f270872a4 */ /* 0x000fe2000f8e0208 */
[----:B------:R-:W-:Y:S01]  /*22070*/  IMAD.IADD R3, R3, 0x1, R7 ;  /* 0x0000000103037824 */ /* 0x000fe200078e0207 */
[----:B------:R-:W-:Y:S01]  /*22080*/  SHF.R.S32.HI R7, RZ, 0x1f, R190 ;  /* 0x0000001fff077819 */ /* 0x000fe200000114be */
[----:B------:R-:W-:Y:S01]  /*22090*/  ULDC.64 UR14, c[0x0][0xbe8] ;  /* 0x0002fa00000e7ab9 */ /* 0x000fe20000000a00 */
[----:B------:R-:W-:Y:S01]  /*220a0*/  ISETP.GE.AND P2, PT, R190, UR9, PT ;  /* 0x00000009be007c0c */ /* 0x000fe2000bf46270 */
[----:B------:R-:W-:Y:S01]  /*220b0*/  IMAD.WIDE.U32 R2, R5, UR39, R2 ;  /* 0x0000002705027c25 */ /* 0x000fe2000f8e0002 */
[----:B------:R-:W-:-:S03]  /*220c0*/  UIMAD UR4, UR11, UR14, URZ ;  /* 0x0000000e0b0472a4 */ /* 0x000fc6000f8e023f */
[----:B------:R-:W-:Y:S01]  /*220d0*/  VIADD R4, R190, 0x40 ;  /* 0x00000040be047836 */ /* 0x000fe20000000000 */
[----:B------:R-:W-:Y:S01]  /*220e0*/  UIMAD UR4, UR12, UR15, UR4 ;  /* 0x0000000f0c0472a4 */ /* 0x000fe2000f8e0204 */
[----:B------:R-:W-:Y:S02]  /*220f0*/  VIADD R3, R3, UR8 ;  /* 0x0000000803037c36 */ /* 0x000fe40008000000 */
[----:B------:R-:W-:Y:S01]  /*22100*/  IMAD.U32 R5, RZ, RZ, UR14 ;  /* 0x0000000eff057e24 */ /* 0x000fe2000f8e00ff */
[----:B------:R-:W-:Y:S01]  /*22110*/  ISETP.GE.AND P0, PT, R4, UR9, PT ;  /* 0x0000000904007c0c */ /* 0x000fe2000bf06270 */
[----:B------:R-:W-:Y:S02]  /*22120*/  VIADD R0, R190, 0x20 ;  /* 0x00000020be007836 */ /* 0x000fe40000000000 */
[----:B------:R-:W-:-:S03]  /*22130*/  IMAD.WIDE.U32 R4, R5, UR12, R2 ;  /* 0x0000000c05047c25 */ /* 0x000fc6000f8e0002 */
[----:B------:R-:W-:Y:S01]  /*22140*/  ISETP.GE.AND P1, PT, R0, UR9, PT ;  /* 0x0000000900007c0c */ /* 0x000fe2000bf26270 */
[----:B------:R-:W-:Y:S02]  /*22150*/  IMAD.U32 R9, RZ, RZ, UR40 ;  /* 0x00000028ff097e24 */ /* 0x000fe4000f8e00ff */
        /* <DEDUP_REMOVED lines=27> */
.L_x_2572:
[----:B------:R-:W-:Y:S05]  /*22310*/  BSYNC B1 ;  /* 0x0000000000017941 */ /* 0x000fea0003800000 */
.L_x_2571:
[----:B------:R-:W-:Y:S01]  /*22320*/  BSSY B1, `(.L_x_2573) ;  /* 0x000001b000017945 */ /* 0x000fe20003800000 */
[----:B------:R-:W-:-:S03]  /*22330*/  ISETP.GE.AND P2, PT, R10, UR9, PT ;  /* 0x000000090a007c0c */ /* 0x000fc6000bf46270 */
[----:B------:R-:W-:Y:S10]  /*22340*/  @P1 BRA `(.L_x_2574) ;  /* 0x0000000000601947 */ /* 0x000ff40003800000 */
[----:B0-----:R-:W-:Y:S01]  /*22350*/  IADD3 R9, P1, R6, 0x20, RZ ;  /* 0x0000002006097810 */ /* 0x001fe20007f3e0ff */
        /* <DEDUP_REMOVED lines=23> */
.L_x_2574:
[----:B------:R-:W-:Y:S05]  /*224d0*/  BSYNC B1 ;  /* 0x0000000000017941 */ /* 0x000fea0003800000 */
.L_x_2573:
[----:B------:R-:W-:Y:S04]  /*224e0*/  BSSY B1, `(.L_x_2575) ;  /* 0x000001a000017945 */ /* 0x000fe80003800000 */
[----:B------:R-:W-:Y:S05]  /*224f0*/  @P0 BRA `(.L_x_2576) ;  /* 0x0000000000600947 */ /* 0x000fea0003800000 */
[----:B01----:R-:W-:Y:S01]  /*22500*/  IADD3 R9, P0, R6, 0x40, RZ ;  /* 0x0000004006097810 */ /* 0x003fe20007f1e0ff */
        /* <DEDUP_REMOVED lines=23> */
.L_x_2576:
[----:B------:R-:W-:Y:S05]  /*22680*/  BSYNC B1 ;  /* 0x0000000000017941 */ /* 0x000fea0003800000 */
.L_x_2575:
        /* <DEDUP_REMOVED lines=25> */
.L_x_2567:
[----:B------:R-:W-:Y:S05]  /*22820*/  BSYNC B0 ;  /* 0x0000000000007941 */ /* 0x000fea0003800000 */
.L_x_2558:
[----:B------:R-:W-:Y:S02]  /*22830*/  ULDC UR4, c[0x0][0xd14] ;  /* 0x0003450000047ab9 */ /* 0x000fe40000000800 */
[----:B------:R-:W-:-:S06]  /*22840*/  UISETP.GE.AND UP0, UPT, UR6, UR4, UPT ;  /* 0x000000040600728c */ /* 0x000fcc000bf06270 */
[----:B------:R-:W-:-:S13]  /*22850*/  PLOP3.LUT P0, PT, PT, PT, UP0, 0x80, 0x0 ;  /* 0x000000000000781c */ /* 0x000fda0003f0f008 */
[----:B------:R-:W-:Y:S05]  /*22860*/  @!P0 BRA `(.L_x_2577) ;  /* 0xfffffde800f08947 */ /* 0x000fea000383ffff */
[----:B------:R-:W-:Y:S05]  /*22870*/  EXIT ;  /* 0x000000000000794d */ /* 0x000fea0003800000 */
.L_x_2450:
[----:B------:R-:W-:-:S08]  /*22880*/  NOP ;  /* 0x0000000000007918 */ /* 0x000fd00000000000 */
[----:B----4-:R-:W0:-:S00]  /*22890*/  USETMAXREG.DEALLOC.CTAPOOL 0x18 ;  /* 0x00000018000079c8 */ /* 0x010e0000080e0500 */
[----:B0-----:R-:W-:-:S06]  /*228a0*/  LOP3.LUT R0, R0, 0x3, RZ, 0xc0, !PT ;  /* 0x0000000300007812 */ /* 0x001fcc00078ec0ff */
[----:B------:R-:W0:Y:S02]  /*228b0*/  SHFL.IDX PT, R0, R0, RZ, 0x1f ;  /* 0x00001fff00007589 */ /* 0x000e2400000e0000 */
[----:B0-----:R-:W-:-:S13]  /*228c0*/  ISETP.NE.AND P0, PT, R0, RZ, PT ;  /* 0x000000ff0000720c */ /* 0x001fda0003f05270 */
[----:B------:R-:W-:Y:S05]  /*228d0*/  @P0 EXIT ;  /* 0x000000000000094d */ /* 0x000fea0003800000 */
[----:B------:R-:W2:Y:S01]  /*228e0*/  LDL.LU R6, [R1+0x470] ;  /* 0x0004700001067983 */ /* 0x000ea20000300800 */
[----:B------:R-:W-:Y:S01]  /*228f0*/  ULDC UR5, c[0x0][0xd14] ;  /* 0x0003450000057ab9 */ /* 0x000fe20000000800 */
[----:B------:R-:W0:Y:S01]  /*22900*/  S2R R2, SR_TID.X ;  /* 0x0000000000027919 */ /* 0x000e220000002100 */
[----:B------:R-:W-:Y:S01]  /*22910*/  CS2R R16, SRZ ;  /* 0x0000000000107805 */ /* 0x000fe2000001ff00 */
[----:B------:R-:W1:Y:S01]  /*22920*/  S2UR UR6, SR_CTAID.X ;  /* 0x00000000000679c3 */ /* 0x000e620000002500 */
[----:B------:R-:W-:Y:S01]  /*22930*/  ULDC UR4, c[0x0][0xd10] ;  /* 0x0003440000047ab9 */ /* 0x000fe20000000800 */
[----:B0-----:R-:W-:-:S04]  /*22940*/  LOP3.LUT R7, R2, 0x1f, RZ, 0xc0, !PT ;  /* 0x0000001f02077812 */ /* 0x001fc800078ec0ff */
[----:B------:R-:W-:Y:S02]  /*22950*/  ISETP.NE.AND P0, PT, R7, 0x1f, PT ;  /* 0x0000001f0700780c */ /* 0x000fe40003f05270 */
[----:B--2---:R-:W-:-:S11]  /*22960*/  LOP3.LUT R6, R6, 0xffffffdf, RZ, 0xc0, !PT ;  /* 0xffffffdf06067812 */ /* 0x004fd600078ec0ff */
[----:B------:R-:W-:Y:S02]  /*22970*/  @P0 LOP3.LUT R6, R6, 0x20, RZ, 0xfc, !PT ;  /* 0x0000002006060812 */ /* 0x000fe400078efcff */
[----:B------:R-:W-:-:S13]  /*22980*/  ISETP.GE.OR P0, PT, R7, UR5, !P0 ;  /* 0x0000000507007c0c */ /* 0x000fda000c706670 */
[----:B------:R-:W0:Y:S02]  /*22990*/  @!P0 LDC.64 R2, c[0x0][0xd58] ;  /* 0x00035600ff028b82 */ /* 0x000e240000000a00 */
[----:B0-----:R-:W-:-:S05]  /*229a0*/  @!P0 IMAD.WIDE.U32 R2, R7, 0x4, R2 ;  /* 0x0000000407028825 */ /* 0x001fca00078e0002 */
[----:B------:R-:W2:Y:S01]  /*229b0*/  @!P0 LDG.E R17, desc[UR54][R2.64] ;  /* 0x0000003602118981 */ /* 0x000ea2000c1e1900 */
[C---:B------:R-:W-:Y:S02]  /*229c0*/  ISETP.NE.AND P1, PT, R7.reuse, RZ, PT ;  /* 0x000000ff0700720c */ /* 0x040fe40003f25270 */
[----:B------:R-:W-:Y:S02]  /*229d0*/  ISETP.GE.U32.AND P0, PT, R7, 0x2, PT ;  /* 0x000000020700780c */ /* 0x000fe40003f06070 */
[----:B------:R-:W-:-:S09]  /*229e0*/  LOP3.LUT R6, R6, 0xfffffffe, RZ, 0xc0, !PT ;  /* 0xfffffffe06067812 */ /* 0x000fd200078ec0ff */
[----:B------:R-:W-:-:S04]  /*229f0*/  @P1 LOP3.LUT R6, R6, 0x1, RZ, 0xfc, !PT ;  /* 0x0000000106061812 */ /* 0x000fc800078efcff */
[----:B------:R-:W-:-:S04]  /*22a00*/  LOP3.LUT R6, R6, 0xffffffef, RZ, 0xc0, !PT ;  /* 0xffffffef06067812 */ /* 0x000fc800078ec0ff */
[----:B------:R-:W-:-:S04]  /*22a10*/  @P0 LOP3.LUT R6, R6, 0x10, RZ, 0xfc, !PT ;  /* 0x0000001006060812 */ /* 0x000fc800078efcff */
[----:B------:R-:W-:Y:S01]  /*22a20*/  LOP3.LUT R6, R6, 0xfffffff7, RZ, 0xc0, !PT ;  /* 0xfffffff706067812 */ /* 0x000fe200078ec0ff */
[----:B------:R-:W-:Y:S01]  /*22a30*/  IMAD.MOV.U32 R19, RZ, RZ, RZ ;  /* 0x000000ffff137224 */ /* 0x000fe200078e00ff */
[----:B--2---:R-:W0:Y:S02]  /*22a40*/  SHFL.UP PT, R0, R17, 0x1, RZ ;  /* 0x0420000011007989 */ /* 0x004e2400000e00ff */
[----:B0-----:R-:W-:-:S05]  /*22a50*/  SEL R0, R0, RZ, P1 ;  /* 0x000000ff00007207 */ /* 0x001fca0000800000 */
[----:B------:R-:W-:-:S05]  /*22a60*/  IMAD.IADD R0, R17, 0x1, R0 ;  /* 0x0000000111007824 */ /* 0x000fca00078e0200 */
[----:B------:R-:W0:Y:S02]  /*22a70*/  SHFL.UP PT, R4, R0, 0x2, RZ ;  /* 0x0440000000047989 */ /* 0x000e2400000e00ff */
[----:B0-----:R-:W-:-:S05]  /*22a80*/  SEL R5, R4, RZ, P0 ;  /* 0x000000ff04057207 */ /* 0x001fca0000000000 */
[----:B------:R-:W-:-:S05]  /*22a90*/  IMAD.IADD R5, R0, 0x1, R5 ;  /* 0x0000000100057824 */ /* 0x000fca00078e0205 */
[----:B------:R-:W0:Y:S01]  /*22aa0*/  SHFL.UP PT, R4, R5, 0x4, RZ ;  /* 0x0480000005047989 */ /* 0x000e2200000e00ff */
[----:B------:R-:W-:-:S04]  /*22ab0*/  ISETP.GE.U32.AND P0, PT, R7, 0x4, PT ;  /* 0x000000040700780c */ /* 0x000fc80003f06070 */
[----:B0-----:R-:W-:-:S05]  /*22ac0*/  SEL R4, R4, RZ, P0 ;  /* 0x000000ff04047207 */ /* 0x001fca0000000000 */
[----:B------:R-:W-:-:S05]  /*22ad0*/  IMAD.IADD R4, R5, 0x1, R4 ;  /* 0x0000000105047824 */ /* 0x000fca00078e0204 */
[----:B------:R-:W0:Y:S01]  /*22ae0*/  SHFL.UP PT, R2, R4, 0x8, RZ ;  /* 0x0500000004027989 */ /* 0x000e2200000e00ff */
[----:B------:R-:W-:Y:S02]  /*22af0*/  @P0 LOP3.LUT R6, R6, 0x8, RZ, 0xfc, !PT ;  /* 0x0000000806060812 */ /* 0x000fe400078efcff */
[----:B------:R-:W-:-:S04]  /*22b00*/  ISETP.GE.U32.AND P0, PT, R7, 0x8, PT ;  /* 0x000000080700780c */ /* 0x000fc80003f06070 */
[----:B0-----:R-:W-:-:S05]  /*22b10*/  SEL R3, R2, RZ, P0 ;  /* 0x000000ff02037207 */ /* 0x001fca0000000000 */
[----:B------:R-:W-:-:S05]  /*22b20*/  IMAD.IADD R3, R4, 0x1, R3 ;  /* 0x0000000104037824 */ /* 0x000fca00078e0203 */
[----:B------:R-:W0:Y:S01]  /*22b30*/  SHFL.UP PT, R0, R3, 0x10, RZ ;  /* 0x0600000003007989 */ /* 0x000e2200000e00ff */
[----:B------:R-:W-:-:S04]  /*22b40*/  LOP3.LUT R6, R6, 0xfffffffb, RZ, 0xc0, !PT ;  /* 0xfffffffb06067812 */ /* 0x000fc800078ec0ff */
[----:B------:R-:W-:Y:S02]  /*22b50*/  @P0 LOP3.LUT R6, R6, 0x4, RZ, 0xfc, !PT ;  /* 0x0000000406060812 */ /* 0x000fe400078efcff */
[----:B------:R-:W-:-:S04]  /*22b60*/  ISETP.GE.U32.AND P0, PT, R7, 0x10, PT ;  /* 0x000000100700780c */ /* 0x000fc80003f06070 */
[----:B0-----:R-:W-:-:S05]  /*22b70*/  SEL R0, R0, RZ, P0 ;  /* 0x000000ff00007207 */ /* 0x001fca0000000000 */
[----:B------:R-:W-:-:S05]  /*22b80*/  IMAD.IADD R0, R3, 0x1, R0 ;  /* 0x0000000103007824 */ /* 0x000fca00078e0200 */
[----:B------:R-:W0:Y:S01]  /*22b90*/  SHFL.IDX PT, R2, R0, 0x1f, 0x1f ;  /* 0x03e01f0000027f89 */ /* 0x000e2200000e0000 */
[----:B------:R-:W-:-:S04]  /*22ba0*/  LOP3.LUT R6, R6, 0xfffffffd, RZ, 0xc0, !PT ;  /* 0xfffffffd06067812 */ /* 0x000fc800078ec0ff */
[----:B------:R-:W-:-:S05]  /*22bb0*/  @P0 LOP3.LUT R6, R6, 0x2, RZ, 0xfc, !PT ;  /* 0x0000000206060812 */ /* 0x000fca00078efcff */
[----:B------:R2:W-:Y:S01]  /*22bc0*/  STL [R1+0x470], R6 ;  /* 0x0004700601007387 */ /* 0x0005e20000100800 */
[----:B0-----:R-:W-:-:S05]  /*22bd0*/  IMAD R4, R2, UR4, RZ ;  /* 0x0000000402047c24 */ /* 0x001fca000f8e02ff */
[----:B-1----:R-:W-:Y:S01]  /*22be0*/  ISETP.GT.AND P0, PT, R4, UR6, PT ;  /* 0x0000000604007c0c */ /* 0x002fe2000bf04270 */
[----:B------:R-:W-:-:S12]  /*22bf0*/  IMAD.MOV.U32 R5, RZ, RZ, R4 ;  /* 0x000000ffff057224 */ /* 0x000fd800078e0004 */
[----:B--2---:R-:W-:Y:S05]  /*22c00*/  @P0 BRA `(.L_x_2578) ;  /* 0x0000000000bc0947 */ /* 0x004fea0003800000 */
[----:B------:R-:W-:Y:S01]  /*22c10*/  IMAD.MOV.U32 R4, RZ, RZ, R5 ;  /* 0x000000ffff047224 */ /* 0x000fe200078e0005 */
[----:B------:R-:W-:Y:S01]  /*22c20*/  ULDC UR5, c[0x0][0xd14] ;  /* 0x0003450000057ab9 */ /* 0x000fe20000000800 */
[----:B------:R-:W-:Y:S01]  /*22c30*/  IMAD.MOV.U32 R19, RZ, RZ, RZ ;  /* 0x000000ffff137224 */ /* 0x000fe200078e00ff */
[----:B------:R-:W-:Y:S01]  /*22c40*/  ULDC UR7, c[0x0][0xd14] ;  /* 0x0003450000077ab9 */ /* 0x000fe20000000800 */
[----:B------:R-:W-:-:S05]  /*22c50*/  ULDC UR4, c[0x0][0xd10] ;  /* 0x0003440000047ab9 */ /* 0x000fca0000000800 */
.L_x_2582:
        /* <DEDUP_REMOVED lines=16> */
.L_x_2581:
[----:B------:R-:W-:Y:S05]  /*22d60*/  BSYNC B0 ;  /* 0x0000000000007941 */ /* 0x000fea0003800000 */
.L_x_2580:
[----:B-----5:R-:W1:Y:S01]  /*22d70*/  SHFL.UP PT, R0, R17, 0x1, RZ ;  /* 0x0420000011007989 */ /* 0x020e6200000e00ff */
[C---:B------:R-:W-:Y:S02]  /*22d80*/  ISETP.NE.AND P0, PT, R6.reuse, RZ, PT ;  /* 0x000000ff0600720c */ /* 0x040fe40003f05270 */
[----:B------:R-:W-:Y:S02]  /*22d90*/  ISETP.GE.U32.AND P1, PT, R6, 0x2, PT ;  /* 0x000000020600780c */ /* 0x000fe40003f26070 */
[----:B-1----:R-:W-:Y:S02]  /*22da0*/  SEL R0, R0, RZ, P0 ;  /* 0x000000ff00007207 */ /* 0x002fe40000000000 */
[----:B------:R-:W-:-:S03]  /*22db0*/  ISETP.GE.U32.AND P0, PT, R6, 0x4, PT ;  /* 0x000000040600780c */ /* 0x000fc60003f06070 */
[----:B------:R-:W-:-:S05]  /*22dc0*/  IMAD.IADD R0, R17, 0x1, R0 ;  /* 0x0000000111007824 */ /* 0x000fca00078e0200 */
[----:B0-----:R-:W0:Y:S02]  /*22dd0*/  SHFL.UP PT, R2, R0, 0x2, RZ ;  /* 0x0440000000027989 */ /* 0x001e2400000e00ff */
        /* <DEDUP_REMOVED lines=18> */
.L_x_2578:
[----:B------:R-:W-:-:S04]  /*22f00*/  IMAD.IADD R5, R4, 0x1, -R5 ;  /* 0x0000000104057824 */ /* 0x000fc800078e0a05 */
[----:B------:R-:W-:-:S05]  /*22f10*/  IMAD R2, R0, UR4, R5 ;  /* 0x0000000400027c24 */ /* 0x000fca000f8e0205 */
[----:B------:R-:W-:Y:S02]  /*22f20*/  ISETP.GT.AND P0, PT, R2, UR6, PT ;  /* 0x0000000602007c0c */ /* 0x000fe4000bf04270 */
[----:B------:R-:W0:Y:S11]  /*22f30*/  LDC.64 R2, c[0x0][0xd68] ;  /* 0x00035a00ff027b82 */ /* 0x000e360000000a00 */
        /* <DEDUP_REMOVED lines=16> */
.L_x_2583:
        /* <DEDUP_REMOVED lines=24> */
[----:B------:R-:W-:Y:S02]  /*231c0*/  IMAD R5, R6, R2, R5 ;  /* 0x0000000206057224 */ /* 0x000fe400078e0205 */
[----:B------:R-:W-:Y:S01]  /*231d0*/  IMAD.MOV.U32 R2, RZ, RZ, RZ ;  /* 0x000000ffff027224 */ /* 0x000fe200078e00ff */
[----:B------:R-:W-:-:S04]  /*231e0*/  VIADDMNMX R8, R3, UR4, R8, PT ;  /* 0x0000000403087c46 */ /* 0x000fc8000b800108 */
[-C--:B------:R-:W-:Y:S02]  /*231f0*/  IABS R4, R8.reuse ;  /* 0x0000000800047213 */ /* 0x080fe40000000000 */
[----:B------:R-:W-:Y:S02]  /*23200*/  IABS R6, R8 ;  /* 0x0000000800067213 */ /* 0x000fe40000000000 */
[----:B------:R-:W1:Y:S08]  /*23210*/  I2F.RP R7, R4 ;  /* 0x0000000400077306 */ /* 0x000e700000209400 */
[----:B-1----:R-:W1:Y:S02]  /*23220*/  MUFU.RCP R7, R7 ;  /* 0x0000000700077308 */ /* 0x002e640000001000 */
[----:B-1----:R-:W-:Y:S01]  /*23230*/  VIADD R3, R7, 0xffffffe ;  /* 0x0ffffffe07037836 */ /* 0x002fe20000000000 */
[----:B------:R-:W-:-:S05]  /*23240*/  IABS R7, R5 ;  /* 0x0000000500077213 */ /* 0x000fca0000000000 */
[----:B------:R-:W1:Y:S02]  /*23250*/  F2I.FTZ.U32.TRUNC.NTZ R3, R3 ;  /* 0x0000000300037305 */ /* 0x000e64000021f000 */
[----:B-1----:R-:W-:-:S04]  /*23260*/  IMAD.MOV R9, RZ, RZ, -R3 ;  /* 0x000000ffff097224 */ /* 0x002fc800078e0a03 */
[----:B------:R-:W-:-:S04]  /*23270*/  IMAD R9, R9, R4, RZ ;  /* 0x0000000409097224 */ /* 0x000fc800078e02ff */
[----:B------:R-:W-:-:S04]  /*23280*/  IMAD.HI.U32 R2, R3, R9, R2 ;  /* 0x0000000903027227 */ /* 0x000fc800078e0002 */
[----:B------:R-:W-:Y:S02]  /*23290*/  IMAD.MOV R3, RZ, RZ, -R6 ;  /* 0x000000ffff037224 */ /* 0x000fe400078e0a06 */
[----:B------:R-:W-:-:S04]  /*232a0*/  IMAD.HI.U32 R2, R2, R7, RZ ;  /* 0x0000000702027227 */ /* 0x000fc800078e00ff */
[----:B------:R-:W-:-:S05]  /*232b0*/  IMAD R3, R2, R3, R7 ;  /* 0x0000000302037224 */ /* 0x000fca00078e0207 */
[----:B------:R-:W-:-:S13]  /*232c0*/  ISETP.GT.U32.AND P0, PT, R4, R3, PT ;  /* 0x000000030400720c */ /* 0x000fda0003f04070 */
[----:B------:R-:W-:Y:S02]  /*232d0*/  @!P0 IMAD.IADD R3, R3, 0x1, -R4 ;  /* 0x0000000103038824 */ /* 0x000fe400078e0a04 */
[----:B------:R-:W-:-:S03]  /*232e0*/  @!P0 VIADD R2, R2, 0x1 ;  /* 0x0000000102028836 */ /* 0x000fc60000000000 */
[----:B------:R-:W-:Y:S02]  /*232f0*/  ISETP.GE.U32.AND P0, PT, R3, R4, PT ;  /* 0x000000040300720c */ /* 0x000fe40003f06070 */
[C---:B------:R-:W-:Y:S01]  /*23300*/  LOP3.LUT R3, R5.reuse, R8, RZ, 0x3c, !PT ;  /* 0x0000000805037212 */ /* 0x040fe200078e3cff */
[----:B------:R-:W-:-:S10]  /*23310*/  IMAD.IADD R5, R5, 0x1, R0 ;  /* 0x0000000105057824 */ /* 0x000fd400078e0200 */
        /* <DEDUP_REMOVED lines=10> */
.L_x_2579:
[----:B------:R-:W-:Y:S02]  /*233c0*/  IMAD.MOV.U32 R17, RZ, RZ, RZ ;  /* 0x000000ffff117224 */ /* 0x000fe400078e00ff */
[----:B------:R-:W-:Y:S02]  /*233d0*/  IMAD.U32 R16, RZ, RZ, UR6 ;  /* 0x00000006ff107e24 */ /* 0x000fe4000f8e00ff */
[----:B------:R-:W-:-:S07]  /*233e0*/  IMAD.MOV.U32 R18, RZ, RZ, RZ ;  /* 0x000000ffff127224 */ /* 0x000fce00078e00ff */
.L_x_2584:
[----:B------:R-:W1:Y:S01]  /*233f0*/  S2R R0, SR_TID.X ;  /* 0x0000000000007919 */ /* 0x000e620000002100 */
[----:B------:R-:W-:Y:S01]  /*23400*/  UMOV UR50, URZ ;  /* 0x0000003f00327c82 */ /* 0x000fe20008000000 */
[----:B------:R-:W-:Y:S01]  /*23410*/  STL [R1+0x470], RZ ;  /* 0x000470ff01007387 */ /* 0x000fe20000100800 */
        /* <DEDUP_REMOVED lines=9> */
[----:B------:R1:W-:Y:S07]  /*234b0*/  STL [R1+0x474], R0 ;  /* 0x0004740001007387 */ /* 0x0003ee0000100800 */
[----:B------:R-:W-:Y:S05]  /*234c0*/  @P0 BRA `(.L_x_2585) ;  /* 0x0000004000280947 */ /* 0x000fea0003800000 */
[----:B-1----:R-:W-:Y:S01]  /*234d0*/  IMAD.MOV.U32 R0, RZ, RZ, 0x1 ;  /* 0x00000001ff007424 */ /* 0x002fe200078e00ff */
[----:B------:R1:W-:Y:S01]  /*234e0*/  STL [R1+0x470], RZ ;  /* 0x000470ff01007387 */ /* 0x0003e20000100800 */
[----:B------:R-:W-:Y:S01]  /*234f0*/  ULDC UR49, c[0x0][0xc] ;  /* 0x0000030000317ab9 */ /* 0x000fe20000000800 */
[----:B------:R-:W-:Y:S01]  /*23500*/  ULDC.64 UR52, c[0x0][0x198] ;  /* 0x0000660000347ab9 */ /* 0x000fe20000000a00 */
[----:B------:R-:W-:Y:S01]  /*23510*/  UMOV UR50, URZ ;  /* 0x0000003f00327c82 */ /* 0x000fe20008000000 */
[----:B------:R1:W-:Y:S04]  /*23520*/  STL [R1+0x474], R0 ;  /* 0x0004740001007387 */ /* 0x0003e80000100800 */
.L_x_2659:
[----:B------:R-:W-:Y:S05]  /*23530*/  YIELD ;  /* 0x0000000000007946 */ /* 0x000fea0003800000 */
[----:B------:R-:W-:Y:S01]  /*23540*/  ULDC.64 UR4, c[0x0][0xb20] ;  /* 0x0002c80000047ab9 */ /* 0x000fe20000000a00 */
[----:B-1----:R-:W-:Y:S01]  /*23550*/  IMAD.MOV.U32 R0, RZ, RZ, RZ ;  /* 0x000000ffff007224 */ /* 0x002fe200078e00ff */
[----:B------:R-:W-:Y:S01]  /*23560*/  ISETP.NE.U32.AND P0, PT, RZ, UR4, PT ;  /* 0x00000004ff007c0c */ /* 0x000fe2000bf05070 */
[----:B------:R-:W-:Y:S01]  /*23570*/  IMAD.MOV.U32 R4, RZ, RZ, RZ ;  /* 0x000000ffff047224 */ /* 0x000fe200078e00ff */
        /* <DEDUP_REMOVED lines=13> */
[----:B------:R-:W-:Y:S02]  /*23650*/  ULDC UR4, c[0x0][0x288] ;  /* 0x0000a20000047ab9 */ /* 0x000fe40000000800 */
[----:B------:R-:W-:Y:S01]  /*23660*/  IMAD.U32 R6, RZ, RZ, UR4 ;  /* 0x00000004ff067e24 */ /* 0x000fe2000f8e00ff */
[----:B------:R-:W-:Y:S01]  /*23670*/  ISETP.NE.AND.EX P1, PT, RZ, UR5, PT, P1 ;  /* 0x00000005ff007c0c */ /* 0x000fe2000bf25310 */
[----:B------:R-:W-:Y:S02]  /*23680*/  ULDC.64 UR4, c[0x0][0x3f8] ;  /* 0x0000fe0000047ab9 */ /* 0x000fe40000000a00 */
[----:B------:R-:W-:-:S03]  /*23690*/  UISETP.NE.U32.AND UP0, UPT, UR4, URZ, UPT ;  /* 0x0000003f0400728c */ /* 0x000fc6000bf05070 */
[----:B------:R-:W-:Y:S01]  /*236a0*/  ULDC UR4, c[0x0][0x404] ;  /* 0x0001010000047ab9 */ /* 0x000fe20000000800 */
[----:B------:R-:W-:-:S03]  /*236b0*/  UISETP.NE.AND.EX UP0, UPT, UR5, URZ, UPT, UP0 ;  /* 0x0000003f0500728c */ /* 0x000fc6000bf05300 */
[----:B------:R-:W-:Y:S01]  /*236c0*/  ULDC UR5, c[0x0][0x2e0] ;  /* 0x0000b80000057ab9 */ /* 0x000fe20000000800 */
[----:B------:R-:W-:Y:S01]  /*236d0*/  USEL UR4, UR4, 0x1, UP0 ;  /* 0x0000000104047887 */ /* 0x000fe20008000000 */
[----:B------:R-:W-:-:S03]  /*236e0*/  ISETP.NE.U32.AND P0, PT, RZ, UR6, PT ;  /* 0x00000006ff007c0c */ /* 0x000fc6000bf05070 */
[----:B------:R-:W-:Y:S01]  /*236f0*/  UIMAD UR4, UR4, UR5, URZ ;  /* 0x00000005040472a4 */ /* 0x000fe2000f8e023f */
[----:B------:R-:W-:Y:S01]  /*23700*/  ISETP.NE.AND.EX P0, PT, RZ, UR7, PT, P0 ;  /* 0x00000007ff007c0c */ /* 0x000fe2000bf05300 */
[----:B--2---:R1:W-:Y:S02]  /*23710*/  STL [R1+0x488], R4 ;  /* 0x0004880401007387 */ /* 0x0043e40000100800 */
[----:B-1----:R-:W1:Y:S02]  /*23720*/  @P1 LDC.64 R4, c[0x0][0xb10] ;  /* 0x0002c400ff041b82 */ /* 0x002e640000000a00 */
[----:B-1----:R-:W-:-:S05]  /*23730*/  @P1 IMAD.WIDE R4, R19, 0x4, R4 ;  /* 0x0000000413041825 */ /* 0x002fca00078e0204 */
[----:B------:R1:W5:Y:S02]  /*23740*/  @P1 LDG.E R6, desc[UR54][R4.64] ;  /* 0x0000003604061981 */ /* 0x000364000c1e1900 */
[----:B-1----:R-:W-:Y:S01]  /*23750*/  IMAD.U32 R4, RZ, RZ, UR4 ;  /* 0x00000004ff047e24 */ /* 0x002fe2000f8e00ff */
[----:B------:R-:W-:Y:S06]  /*23760*/  @P1 BRA `(.L_x_2586) ;  /* 0x0000000000101947 */ /* 0x000fec0003800000 */
[----:B------:R-:W-:Y:S05]  /*23770*/  @!P2 BRA `(.L_x_2586) ;  /* 0x00000000000ca947 */ /* 0x000fea0003800000 */
[----:B------:R-:W2:Y:S04]  /*23780*/  LDG.E R5, desc[UR54][R2.64] ;  /* 0x0000003602057981 */ /* 0x000ea8000c1e1900 */
[----:B-----5:R-:W2:Y:S02]  /*23790*/  LDG.E R6, desc[UR54][R2.64+0x4] ;  /* 0x0000043602067981 */ /* 0x020ea4000c1e1900 */
[----:B--2---:R-:W-:-:S07]  /*237a0*/  IMAD.IADD R6, R6, 0x1, -R5 ;  /* 0x0000000106067824 */ /* 0x004fce00078e0a05 */
.L_x_2586:
        /* <DEDUP_REMOVED lines=14> */
.L_x_2587:
[----:B------:R-:W-:Y:S05]  /*23890*/  @!P0 BRA `(.L_x_2588) ;  /* 0x00000000000c8947 */ /* 0x000fea0003800000 */
[----:B-1----:R-:W2:Y:S04]  /*238a0*/  LDG.E R5, desc[UR54][R2.64] ;  /* 0x0000003602057981 */ /* 0x002ea8000c1e1900 */
[----:B------:R-:W2:Y:S02]  /*238b0*/  LDG.E R4, desc[UR54][R2.64+0x4] ;  /* 0x0000043602047981 */ /* 0x000ea4000c1e1900 */
[----:B--2---:R-:W-:-:S07]  /*238c0*/  IMAD.IADD R4, R4, 0x1, -R5 ;  /* 0x0000000104047824 */ /* 0x004fce00078e0a05 */
.L_x_2588:
        /* <DEDUP_REMOVED lines=9> */
[----:B------:R-:W-:-:S11]  /*23960*/  VIADD R0, R9, 0xffffffff ;  /* 0xffffffff09007836 */ /* 0x000fd60000000000 */
[----:B------:R-:W-:Y:S05]  /*23970*/  @P1 BRA `(.L_x_2591) ;  /* 0x00000000001c1947 */ /* 0x000fea0003800000 */
[----:B------:R-:W-:Y:S01]  /*23980*/  ISETP.NE.AND P1, PT, R3, 0x1, PT ;  /* 0x000000010300780c */ /* 0x000fe20003f25270 */
[----:B------:R-:W-:-:S12]  /*23990*/  IMAD.MOV R9, RZ, RZ, -R9 ;  /* 0x000000ffff097224 */ /* 0x000fd800078e0a09 */
[----:B-1----:R-:W1:Y:S02]  /*239a0*/  @P1 LDC.64 R4, c[0x0][0xae0] ;  /* 0x0002b800ff041b82 */ /* 0x002e640000000a00 */
[----:B-1----:R-:W-:-:S05]  /*239b0*/  @P1 IMAD.HI.U32 R4, R9, R4, RZ ;  /* 0x0000000409041227 */ /* 0x002fca00078e00ff */
[----:B------:R-:W-:-:S04]  /*239c0*/  @P1 SHF.R.U32.HI R9, RZ, R5, R4 ;  /* 0x00000005ff091219 */ /* 0x000fc80000011604 */
[----:B------:R-:W-:Y:S01]  /*239d0*/  LOP3.LUT R0, RZ, R9, RZ, 0x33, !PT ;  /* 0x00000009ff007212 */ /* 0x000fe200078e33ff */
[----:B------:R-:W-:Y:S06]  /*239e0*/  BRA `(.L_x_2592) ;  /* 0x0000000000107947 */ /* 0x000fec0003800000 */
.L_x_2591:
[----:B------:R-:W-:-:S13]  /*239f0*/  ISETP.NE.AND P1, PT, R3, 0x1, PT ;  /* 0x000000010300780c */ /* 0x000fda0003f25270 */
[----:B-1----:R-:W1:Y:S02]  /*23a00*/  @P1 LDC.64 R4, c[0x0][0xae0] ;  /* 0x0002b800ff041b82 */ /* 0x002e640000000a00 */
[----:B-1----:R-:W-:-:S05]  /*23a10*/  @P1 IMAD.HI.U32 R4, R0, R4, RZ ;  /* 0x0000000400041227 */ /* 0x002fca00078e00ff */
[----:B------:R-:W-:-:S07]  /*23a20*/  @P1 SHF.R.U32.HI R0, RZ, R5, R4 ;  /* 0x00000005ff001219 */ /* 0x000fce0000011604 */
.L_x_2592:
[----:B------:R-:W-:Y:S05]  /*23a30*/  BSYNC B0 ;  /* 0x0000000000007941 */ /* 0x000fea0003800000 */
.L_x_2590:
[----:B------:R-:W-:-:S05]  /*23a40*/  IMAD R5, R0, R3, R3 ;  /* 0x0000000300057224 */ /* 0x000fca00078e0203 */
[----:B------:R-:W-:-:S07]  /*23a50*/  VIMNMX R2, R2, R5, PT ;  /* 0x0000000502027248 */ /* 0x000fce0003fe0100 */
.L_x_2589:
[----:B------:R-:W-:Y:S01]  /*23a60*/  VIADD R2, R2, 0x5f ;  /* 0x0000005f02027836 */ /* 0x000fe20000000000 */
[----:B------:R-:W-:Y:S01]  /*23a70*/  ULDC UR4, c[0x0][0xad4] ;  /* 0x0002b50000047ab9 */ /* 0x000fe20000000800 */
[----:B------:R-:W-:Y:S02]  /*23a80*/  VIADD R0, R7, 0x5f ;  /* 0x0000005f07007836 */ /* 0x000fe40000000000 */
[----:B------:R-:W-:-:S04]  /*23a90*/  IMAD.HI R2, R2, 0x2aaaaaab, RZ ;  /* 0x2aaaaaab02027827 */ /* 0x000fc800078e02ff */
[----:B------:R-:W-:Y:S01]  /*23aa0*/  IMAD.HI R0, R0, 0x2aaaaaab, RZ ;  /* 0x2aaaaaab00007827 */ /* 0x000fe200078e02ff */
[----:B-1----:R-:W-:-:S03]  /*23ab0*/  SHF.R.U32.HI R5, RZ, 0x1f, R2 ;  /* 0x0000001fff057819 */ /* 0x002fc60000011602 */
[----:B------:R-:W-:Y:S01]  /*23ac0*/  IMAD R6, R17, 0x80, -R6 ;  /* 0x0000008011067824 */ /* 0x000fe200078e0a06 */
[----:B------:R-:W-:Y:S02]  /*23ad0*/  LEA.HI.SX32 R2, R2, R5, 0x1c ;  /* 0x0000000502027211 */ /* 0x000fe400078fe2ff */
[----:B------:R-:W-:Y:S01]  /*23ae0*/  SHF.R.U32.HI R5, RZ, 0x1f, R0 ;  /* 0x0000001fff057819 */ /* 0x000fe20000011600 */
[----:B------:R-:W-:-:S03]  /*23af0*/  IMAD.IADD R6, R7, 0x1, R6 ;  /* 0x0000000107067824 */ /* 0x000fc600078e0206 */
        /* <DEDUP_REMOVED lines=15> */
.L_x_2595:
[----:B------:R-:W-:-:S13]  /*23bf0*/  ISETP.NE.AND P0, PT, R3, 0x1, PT ;  /* 0x000000010300780c */ /* 0x000fda0003f05270 */
[----:B------:R-:W2:Y:S02]  /*23c00*/  @P0 LDC.64 R4, c[0x0][0xae0] ;  /* 0x0002b800ff040b82 */ /* 0x000ea40000000a00 */
[----:B--2---:R-:W-:-:S05]  /*23c10*/  @P0 IMAD.HI.U32 R4, R6, R4, RZ ;  /* 0x0000000406040227 */ /* 0x004fca00078e00ff */
[----:B------:R-:W-:-:S07]  /*23c20*/  @P0 SHF.R.U32.HI R6, RZ, R5, R4 ;  /* 0x00000005ff060219 */ /* 0x000fce0000011604 */
.L_x_2596:
[----:B------:R-:W-:Y:S05]  /*23c30*/  BSYNC B0 ;  /* 0x0000000000007941 */ /* 0x000fea0003800000 */
.L_x_2594:
[----:B------:R-:W-:-:S05]  /*23c40*/  IMAD R3, R6, R3, RZ ;  /* 0x0000000306037224 */ /* 0x000fca00078e02ff */
[----:B------:R-:W-:-:S07]  /*23c50*/  VIMNMX R0, R0, R3, !PT ;  /* 0x0000000300007248 */ /* 0x000fce0007fe0100 */
.L_x_2593:
        /* <DEDUP_REMOVED lines=25> */
.L_x_2598:
        /* <DEDUP_REMOVED lines=14> */
[----:B------:R-:W-:Y:S02]  /*23ed0*/  IMAD.U32 R6, RZ, RZ, UR8 ;  /* 0x00000008ff067e24 */ /* 0x000fe4000f8e00ff */
[----:B------:R-:W-:-:S02]  /*23ee0*/  IMAD.U32 R7, RZ, RZ, UR9 ;  /* 0x00000009ff077e24 */ /* 0x000fc4000f8e00ff */
[----:B------:R-:W-:Y:S02]  /*23ef0*/  IMAD.U32 R10, RZ, RZ, UR4 ;  /* 0x00000004ff0a7e24 */ /* 0x000fe4000f8e00ff */
[----:B0-----:R-:W-:Y:S02]  /*23f00*/  IMAD.U32 R11, RZ, RZ, UR5 ;  /* 0x00000005ff0b7e24 */ /* 0x001fe4000f8e00ff */
[----:B-1----:R-:W-:Y:S02]  /*23f10*/  IMAD.MOV.U32 R8, RZ, RZ, 0x70 ;  /* 0x00000070ff087424 */ /* 0x002fe400078e00ff */
[----:B------:R-:W-:Y:S02]  /*23f20*/  IMAD.MOV.U32 R12, RZ, RZ, 0x1 ;  /* 0x00000001ff0c7424 */ /* 0x000fe400078e00ff */
[----:B------:R-:W-:-:S07]  /*23f30*/  IMAD.MOV.U32 R13, RZ, RZ, RZ ;  /* 0x000000ffff0d7224 */ /* 0x000fce00078e00ff */
[----:B------:R-:W-:-:S07]  /*23f40*/  LEPC R20, `(.L_x_2600) ;  /* 0x000000001014794e */ /* 0x000fce0000000000 */
[----:B--2---:R-:W-:Y:S05]  /*23f50*/  CALL.ABS.NOINC R2 ;  /* 0x0000000002007343 */ /* 0x004fea0003c00000 */
.L_x_2600:
        /* <DEDUP_REMOVED lines=11> */
[----:B------:R-:W-:Y:S02]  /*24010*/  IMAD.U32 R6, RZ, RZ, UR8 ;  /* 0x00000008ff067e24 */ /* 0x000fe4000f8e00ff */
[----:B------:R-:W-:-:S02]  /*24020*/  IMAD.U32 R7, RZ, RZ, UR9 ;  /* 0x00000009ff077e24 */ /* 0x000fc4000f8e00ff */
[----:B------:R-:W-:Y:S02]  /*24030*/  IMAD.U32 R10, RZ, RZ, UR4 ;  /* 0x00000004ff0a7e24 */ /* 0x000fe4000f8e00ff */
[----:B0-----:R-:W-:Y:S02]  /*24040*/  IMAD.U32 R11, RZ, RZ, UR5 ;  /* 0x00000005ff0b7e24 */ /* 0x001fe4000f8e00ff */
[----:B-1----:R-:W-:Y:S02]  /*24050*/  IMAD.MOV.U32 R8, RZ, RZ, 0x70 ;  /* 0x00000070ff087424 */ /* 0x002fe400078e00ff */
[----:B------:R-:W-:Y:S02]  /*24060*/  IMAD.MOV.U32 R12, RZ, RZ, 0x1 ;  /* 0x00000001ff0c7424 */ /* 0x000fe400078e00ff */
[----:B--2---:R-:W-:-:S07]  /*24070*/  IMAD.MOV.U32 R13, RZ, RZ, RZ ;  /* 0x000000ffff0d7224 */ /* 0x004fce00078e00ff */
[----:B------:R-:W-:-:S07]  /*24080*/  LEPC R20, `(.L_x_2602) ;  /* 0x000000001014794e */ /* 0x000fce0000000000 */
[----:B---3--:R-:W-:Y:S05]  /*24090*/  CALL.ABS.NOINC R2 ;  /* 0x0000000002007343 */ /* 0x008fea0003c00000 */
.L_x_2602:
        /* <DEDUP_REMOVED lines=16> */
.L_x_2601:
[----:B------:R-:W2:Y:S01]  /*241a0*/  LDL.LU R7, [R1+0x488] ;  /* 0x0004880001077983 */ /* 0x000ea20000300800 */
[----:B------:R-:W3:Y:S01]  /*241b0*/  LDC R0, c[0x0][0x428] ;  /* 0x00010a00ff007b82 */ /* 0x000ee20000000800 */
[----:B------:R-:W-:Y:S01]  /*241c0*/  ULDC.64 UR4, c[0x0][0xaf0] ;  /* 0x0002bc0000047ab9 */ /* 0x000fe20000000a00 */
[----:B------:R-:W4:Y:S01]  /*241d0*/  S2R R4, SR_TID.X ;  /* 0x0000000000047919 */ /* 0x000f220000002100 */
[----:B---3--:R-:W-:Y:S01]  /*241e0*/  ISETP.NE.AND P0, PT, R0, 0x1, PT ;  /* 0x000000010000780c */ /* 0x008fe20003f05270 */
[----:B------:R-:W-:Y:S01]  /*241f0*/  IMAD.MOV.U32 R0, RZ, RZ, R18 ;  /* 0x000000ffff007224 */ /* 0x000fe200078e0012 */
[----:B----4-:R-:W-:Y:S01]  /*24200*/  LOP3.LUT R6, R4, 0x1f, RZ, 0xc0, !PT ;  /* 0x0000001f04067812 */ /* 0x010fe200078ec0ff */
[----:B------:R-:W-:-:S10]  /*24210*/  IMAD.MOV.U32 R4, RZ, RZ, R19 ;  /* 0x000000ffff047224 */ /* 0x000fd400078e0013 */
[----:B------:R-:W3:Y:S08]  /*24220*/  @P0 LDC R3, c[0x0][0x42c] ;  /* 0x00010b00ff030b82 */ /* 0x000ef00000000800 */
[----:B------:R-:W4:Y:S01]  /*24230*/  @P0 LDC R5, c[0x0][0x430] ;  /* 0x00010c00ff050b82 */ /* 0x000f220000000800 */
[----:B---3--:R-:W-:-:S05]  /*24240*/  @P0 IMAD.HI.U32 R2, R18, R3, RZ ;  /* 0x0000000312020227 */ /* 0x008fca00078e00ff */
[----:B----4-:R-:W-:Y:S02]  /*24250*/  @P0 SHF.R.U32.HI R0, RZ, R5, R2 ;  /* 0x00000005ff000219 */ /* 0x010fe40000011602 */
[----:B------:R-:W-:-:S04]  /*24260*/  ISETP.NE.U32.AND P0, PT, RZ, UR4, PT ;  /* 0x00000004ff007c0c */ /* 0x000fc8000bf05070 */
[----:B------:R-:W-:Y:S01]  /*24270*/  ISETP.NE.AND.EX P0, PT, RZ, UR5, PT, P0 ;  /* 0x00000005ff007c0c */ /* 0x000fe2000bf05300 */
[----:B------:R-:W-:-:S12]  /*24280*/  ULDC.64 UR4, c[0x0][0xaf8] ;  /* 0x0002be0000047ab9 */ /* 0x000fd80000000a00 */
[----:B------:R-:W3:Y:S01]  /*24290*/  @P0 LDC.64 R2, c[0x0][0xaf0] ;  /* 0x0002bc00ff020b82 */ /* 0x000ee20000000a00 */
[----:B------:R-:W-:-:S04]  /*242a0*/  ISETP.NE.AND P6, PT, R6, RZ, PT ;  /* 0x000000ff0600720c */ /* 0x000fc80003fc5270 */
[----:B------:R-:W-:-:S09]  /*242b0*/  PLOP3.LUT P1, PT, P6, PT, PT, 0x8, 0x0 ;  /* 0x000000000000781c */ /* 0x000fd2000372e170 */
[----:B------:R-:W-:Y:S01]  /*242c0*/  VOTEU.ALL UP1, P6 ;  /* 0x00000000003f7886 */ /* 0x000fe20003020000 */
[----:B---3--:R-:W-:-:S05]  /*242d0*/  @P0 IMAD.WIDE R2, R19, 0x4, R2 ;  /* 0x0000000413020825 */ /* 0x008fca00078e0202 */
[----:B------:R3:W5:Y:S01]  /*242e0*/  @P0 LDG.E R4, desc[UR54][R2.64] ;  /* 0x0000003602040981 */ /* 0x000762000c1e1900 */
[----:B------:R-:W-:Y:S01]  /*242f0*/  ISETP.NE.U32.AND P0, PT, RZ, UR4, PT ;  /* 0x00000004ff007c0c */ /* 0x000fe2000bf05070 */
[----:B------:R-:W-:-:S03]  /*24300*/  @!UP1 UIADD3 UR8, UP0, UR52, 0x270, URZ ;  /* 0x0000027034089890 */ /* 0x000fc6000ff1e03f */
[----:B------:R-:W-:Y:S01]  /*24310*/  ISETP.NE.AND.EX P0, PT, RZ, UR5, PT, P0 ;  /* 0x00000005ff007c0c */ /* 0x000fe2000bf05300 */
[----:B------:R-:W-:-:S03]  /*24320*/  @!UP1 UIADD3.X UR9, URZ, UR53, URZ, UP0, !UPT ;  /* 0x000000353f099290 */ /* 0x000fc600087fe43f */
[----:B------:R-:W-:Y:S01]  /*24330*/  SEL R6, R19, RZ, !P0 ;  /* 0x000000ff13067207 */ /* 0x000fe20004000000 */
[----:B------:R-:W-:Y:S01]  /*24340*/  VOTEU.ALL UP0, P6 ;  /* 0x00000000003f7886 */ /* 0x000fe20003000000 */
[----:B--23--:R-:W-:-:S07]  /*24350*/  IMAD R17, R17, 0x80, R7 ;  /* 0x0000008011117824 */ /* 0x00cfce00078e0207 */
.L_x_2603:
        /* <DEDUP_REMOVED lines=9> */
[----:B--2---:R-:W-:Y:S05]  /*243f0*/  @P1 BRA.U.ANY `(.L_x_2603) ;  /* 0xfffffffd00d81947 */ /* 0x004fea000393ffff */
[----:B------:R-:W1:Y:S01]  /*24400*/  LDL R5, [R1+0x484] ;  /* 0x0004840001057983 */ /* 0x000e620000100800 */
[----:B------:R-:W2:Y:S01]  /*24410*/  LDC.64 R2, c[0x0][0x3f8] ;  /* 0x0000fe00ff027b82 */ /* 0x000ea20000000a00 */
[----:B------:R-:W-:Y:S02]  /*24420*/  ULDC.64 UR4, c[0x0][0xb00] ;  /* 0x0002c00000047ab9 */ /* 0x000fe40000000a00 */
[----:B--2---:R-:W-:Y:S01]  /*24430*/  LOP3.LUT P0, RZ, R2, UR4, RZ, 0xfc, !PT ;  /* 0x0000000402ff7c12 */ /* 0x004fe2000f80fcff */
[----:B------:R-:W-:-:S03]  /*24440*/  UMOV UR4, 0xffffffff ;  /* 0xffffffff00047882 */ /* 0x000fc60000000000 */
[----:B------:R-:W-:-:S04]  /*24450*/  LOP3.LUT P0, RZ, R3, UR5, RZ, 0xfc, P0 ;  /* 0x0000000503ff7c12 */ /* 0x000fc8000800fcff */
[----:B-----5:R-:W-:Y:S01]  /*24460*/  SEL R7, R4, RZ, !P0 ;  /* 0x000000ff04077207 */ /* 0x020fe20004000000 */
[----:B-1----:R-:W-:Y:S01]  /*24470*/  VIADD R8, R5, 0xffffffff ;  /* 0xffffffff05087836 */ /* 0x002fe20000000000 */
[----:B------:R-:W-:Y:S07]  /*24480*/  BRA.DIV UR4, `(.L_x_2604) ;  /* 0x0000003604cc7947 */ /* 0x000fee000b800000 */
.L_x_2675:
[----:B------:R-:W-:Y:S01]  /*24490*/  UMOV UR4, 0xffffffff ;  /* 0xffffffff00047882 */ /* 0x000fe20000000000 */
[----:B------:R-:W-:Y:S02]  /*244a0*/  SHF.R.S32.HI R5, RZ, 0x1f, R4 ;  /* 0x0000001fff057819 */ /* 0x000fe40000011404 */
[----:B------:R-:W-:Y:S05]  /*244b0*/  BRA.DIV UR4, `(.L_x_2605) ;  /* 0x0000003604f47947 */ /* 0x000fea000b800000 */
[----:B------:R-:W-:-:S13]  /*244c0*/  ELECT P6, URZ, PT ;  /* 0x00000000003f782f */ /* 0x000fda00038c0000 */
.L_x_2678:
        /* <DEDUP_REMOVED lines=8> */
[----:B0-----:R-:W0:Y:S02]  /*24550*/  @P0 LDC.64 R10, c[0x0][0x420] ;  /* 0x00010800ff0a0b82 */ /* 0x001e240000000a00 */
[----:B0-----:R-:W-:-:S05]  /*24560*/  @P0 IMAD.HI.U32 R10, R8, R10, RZ ;  /* 0x0000000a080a0227 */ /* 0x001fca00078e00ff */
        /* <DEDUP_REMOVED lines=10> */
[----:B------:R-:W-:-:S05]  /*24610*/  LEA.HI.X R13, R10, R3, R7, 0x2, P0 ;  /* 0x000000030a0d7211 */ /* 0x000fca00000f1407 */
[----:B------:R1:W5:Y:S02]  /*24620*/  LDG.E R7, desc[UR54][R12.64] ;  /* 0x000000360c077981 */ /* 0x000364000c1e1900 */
.L_x_2607:
[----:B------:R-:W2:Y:S01]  /*24630*/  LDL R9, [R1+0x470] ;  /* 0x0004700001097983 */ /* 0x000ea20000100800 */
[----:B0-----:R-:W-:-:S03]  /*24640*/  MOV R11, 0x400 ;  /* 0x00000400000b7802 */ /* 0x001fc60000000f00 */
[----:B------:R-:W3:Y:S01]  /*24650*/  LDL R10, [R1+0x474] ;  /* 0x00047400010a7983 */ /* 0x000ee20000100800 */
[----:B-1----:R-:W0:Y:S02]  /*24660*/  S2R R12, SR_CgaCtaId ;  /* 0x00000000000c7919 */ /* 0x002e240000008800 */
[----:B0-----:R-:W-:-:S05]  /*24670*/  LEA R11, R12, R11, 0x18 ;  /* 0x0000000b0c0b7211 */ /* 0x001fca00078ec0ff */
[----:B--2---:R-:W-:Y:S01]  /*24680*/  IMAD R9, R9, 0x8, R11 ;  /* 0x0000000809097824 */ /* 0x004fe200078e020b */
[----:B---3--:R-:W-:-:S04]  /*24690*/  SHF.L.U32 R10, R10, 0x1f, RZ ;  /* 0x0000001f0a0a7819 */ /* 0x008fc800000006ff */
[----:B------:R-:W0:Y:S02]  /*246a0*/  SYNCS.PHASECHK.TRANS64.TRYWAIT P0, [R9+URZ+0x32440], R10 ;  /* 0x0324400a090075a7 */ /* 0x000e24000800017f */
[----:B0-----:R-:W-:Y:S05]  /*246b0*/  @!P0 BRA `(.L_x_2608) ;  /* 0x0000003400948947 */ /* 0x001fea0003800000 */
.L_x_2679:
        /* <DEDUP_REMOVED lines=11> */
.L_x_2609:
[----:B------:R-:W2:Y:S01]  /*24770*/  LDL R11, [R1+0x470] ;  /* 0x00047000010b7983 */ /* 0x000ea20000100800 */
        /* <DEDUP_REMOVED lines=21> */
.L_x_2606:
[----:B------:R-:W1:Y:S01]  /*248d0*/  S2R R10, SR_CgaCtaId ;  /* 0x00000000000a7919 */ /* 0x000e620000008800 */
[----:B------:R-:W-:Y:S05]  /*248e0*/  WARPSYNC.ALL ;  /* 0x0000000000007948 */ /* 0x000fea0003800000 */
[----:B------:R-:W-:Y:S01]  /*248f0*/  BAR.SYNC.DEFER_BLOCKING 0x8, 0x120 ;  /* 0x0204800000007b1d */ /* 0x000fe20000010000 */
[----:B------:R-:W-:Y:S02]  /*24900*/  ELECT P0, URZ, PT ;  /* 0x00000000003f782f */ /* 0x000fe40003800000 */
[----:B------:R-:W-:-:S03]  /*24910*/  MOV R9, 0x400 ;  /* 0x0000040000097802 */ /* 0x000fc60000000f00 */
[----:B------:R-:W-:Y:S01]  /*24920*/  BSSY B0, `(.L_x_2610) ;  /* 0x0000032000007945 */ /* 0x000fe20003800000 */
[----:B-1----:R-:W-:-:S07]  /*24930*/  LEA R9, R10, R9, 0x18 ;  /* 0x000000090a097211 */ /* 0x002fce00078ec0ff */
        /* <DEDUP_REMOVED lines=19> */
[----:B-1----:R-:W-:Y:S01]  /*24a70*/  IMAD.MOV.U32 R6, RZ, RZ, 0x10000 ;  /* 0x00010000ff067424 */ /* 0x002fe200078e00ff */
        /* <DEDUP_REMOVED lines=27> */
[----:B-1----:R-:W-:Y:S01]  /*24c30*/  NOP ;  /* 0x0000000000007918 */ /* 0x002fe20000000000 */
.L_x_2611:
[----:B------:R-:W-:Y:S05]  /*24c40*/  BSYNC B0 ;  /* 0x0000000000007941 */ /* 0x000fea0003800000 */
.L_x_2610:
[----:B------:R-:W-:-:S04]  /*24c50*/  UIADD3 UR50, UR50, 0x1, URZ ;  /* 0x0000000132327890 */ /* 0x000fc8000fffe03f */
[----:B------:R-:W-:-:S04]  /*24c60*/  ULEA.HI UR4, UR50, UR50, URZ, 0x1 ;  /* 0x0000003232047291 */ /* 0x000fc8000f8f083f */
[----:B------:R-:W-:-:S04]  /*24c70*/  ULOP3.LUT UR4, UR4, 0xfffffffe, URZ, 0xc0, !UPT ;  /* 0xfffffffe04047892 */ /* 0x000fc8000f8ec03f */
[----:B------:R-:W-:-:S06]  /*24c80*/  UIADD3 UR4, UR50, -UR4, URZ ;  /* 0x8000000432047290 */ /* 0x000fcc000fffe03f */
[----:B------:R-:W-:-:S05]  /*24c90*/  IMAD.U32 R6, RZ, RZ, UR4 ;  /* 0x00000004ff067e24 */ /* 0x000fca000f8e00ff */
[----:B------:R-:W-:-:S04]  /*24ca0*/  SHF.L.U32 R6, R6, 0x1f, RZ ;  /* 0x0000001f06067819 */ /* 0x000fc800000006ff */
[----:B------:R-:W1:Y:S02]  /*24cb0*/  SYNCS.PHASECHK.TRANS64.TRYWAIT P0, [R9+URZ+0x32420], R6 ;  /* 0x03242006090075a7 */ /* 0x000e64000800017f */
[----:B-1----:R-:W-:Y:S05]  /*24cc0*/  @!P0 BRA `(.L_x_2612) ;  /* 0x0000003000248947 */ /* 0x002fea0003800000 */
.L_x_2680:
[----:B------:R-:W-:Y:S01]  /*24cd0*/  ULDC.64 UR46, c[0x0][0x3f8] ;  /* 0x0000fe00002e7ab9 */ /* 0x000fe20000000a00 */
[----:B------:R-:W-:Y:S01]  /*24ce0*/  ULDC.64 UR38, c[0x0][0x408] ;  /* 0x0001020000267ab9 */ /* 0x000fe20000000a00 */
[----:B------:R-:W-:Y:S04]  /*24cf0*/  BSSY B0, `(.L_x_2613) ;  /* 0x000003b000007945 */ /* 0x000fe80003800000 */
[----:B------:R-:W-:Y:S05]  /*24d00*/  @!P6 BRA `(.L_x_2614) ;  /* 0x0000000000e4e947 */ /* 0x000fea0003800000 */
[----:B-1----:R-:W2:Y:S01]  /*24d10*/  LDL R9, [R1+0x470] ;  /* 0x0004700001097983 */ /* 0x002ea20000100800 */
[----:B0-----:R-:W-:-:S03]  /*24d20*/  MOV R11, 0x400 ;  /* 0x00000400000b7802 */ /* 0x001fc60000000f00 */
[----:B------:R-:W3:Y:S01]  /*24d30*/  LDL R10, [R1+0x474] ;  /* 0x00047400010a7983 */ /* 0x000ee20000100800 */
[----:B------:R-:W0:Y:S02]  /*24d40*/  S2R R12, SR_CgaCtaId ;  /* 0x00000000000c7919 */ /* 0x000e240000008800 */
[----:B0-----:R-:W-:-:S05]  /*24d50*/  LEA R11, R12, R11, 0x18 ;  /* 0x0000000b0c0b7211 */ /* 0x001fca00078ec0ff */
[----:B--2---:R-:W-:Y:S01]  /*24d60*/  IMAD R9, R9, 0x8, R11 ;  /* 0x0000000809097824 */ /* 0x004fe200078e020b */
[----:B---3--:R-:W-:-:S04]  /*24d70*/  SHF.L.U32 R6, R10, 0x1f, RZ ;  /* 0x0000001f0a067819 */ /* 0x008fc800000006ff */
[----:B------:R-:W0:Y:S02]  /*24d80*/  SYNCS.PHASECHK.TRANS64.TRYWAIT P0, [R9+URZ+0x32460], R6 ;  /* 0x03246006090075a7 */ /* 0x000e24000800017f */
[----:B0-----:R-:W-:Y:S05]  /*24d90*/  @!P0 BRA `(.L_x_2615) ;  /* 0x0000003000108947 */ /* 0x001fea0003800000 */
.L_x_2681:
        /* <DEDUP_REMOVED lines=11> */
.L_x_2616:
[----:B0-----:R-:W2:Y:S01]  /*24e50*/  LDL R6, [R1+0x470] ;  /* 0x0004700001067983 */ /* 0x001ea20000100800 */
[----:B------:R-:W-:-:S03]  /*24e60*/  MOV R11, 0x400 ;  /* 0x00000400000b7802 */ /* 0x000fc60000000f00 */
[----:B------:R-:W3:Y:S01]  /*24e70*/  LDL R10, [R1+0x478] ;  /* 0x00047800010a7983 */ /* 0x000ee20000100800 */
[----:B------:R-:W0:Y:S01]  /*24e80*/  S2R R12, SR_CgaCtaId ;  /* 0x00000000000c7919 */ /* 0x000e220000008800 */
[----:B------:R-:W-:Y:S02]  /*24e90*/  R2UR UR11, R8 ;  /* 0x00000000080b72ca */ /* 0x000fe400000e0000 */
[----:B------:R-:W-:Y:S01]  /*24ea0*/  R2UR UR9, R9 ;  /* 0x00000000090972ca */ /* 0x000fe200000e0000 */
[----:B------:R-:W-:Y:S01]  /*24eb0*/  UIADD3 UR4, UP0, UR52, 0x470, URZ ;  /* 0x0000047034047890 */ /* 0x000fe2000ff1e03f */
[----:B------:R-:W-:Y:S02]  /*24ec0*/  R2UR UR12, R0 ;  /* 0x00000000000c72ca */ /* 0x000fe400000e0000 */
[----:B------:R-:W-:Y:S02]  /*24ed0*/  R2UR UR13, R7 ;  /* 0x00000000070d72ca */ /* 0x000fe400000e0000 */
        /* <DEDUP_REMOVED lines=28> */
.L_x_2614:
[----:B------:R-:W-:Y:S05]  /*250a0*/  BSYNC B0 ;  /* 0x0000000000007941 */ /* 0x000fea0003800000 */
.L_x_2613:
        /* <DEDUP_REMOVED lines=14> */
[----:B0-----:R-:W2:Y:S04]  /*25190*/  LDL.LU R11, [R1+0x470] ;  /* 0x00047000010b7983 */ /* 0x001ea80000300800 */
[----:B------:R-:W3:Y:S01]  /*251a0*/  LDL.LU R13, [R1+0x474] ;  /* 0x00047400010d7983 */ /* 0x000ee20000300800 */
[----:B------:R-:W-:Y:S01]  /*251b0*/  BSSY B2, `(.L_x_2621) ;  /* 0x0000070000027945 */ /* 0x000fe20003800000 */
[----:B--2---:R-:W-:-:S05]  /*251c0*/  VIADD R6, R11, 0x1 ;  /* 0x000000010b067836 */ /* 0x004fca0000000000 */
[----:B------:R-:W-:-:S04]  /*251d0*/  ISETP.NE.AND P0, PT, R6, 0x2, PT ;  /* 0x000000020600780c */ /* 0x000fc80003f05270 */
[----:B------:R-:W-:Y:S02]  /*251e0*/  SEL R9, RZ, 0x1, P0 ;  /* 0x00000001ff097807 */ /* 0x000fe40000000000 */
[----:B------:R-:W-:Y:S02]  /*251f0*/  SEL R14, R6, RZ, P0 ;  /* 0x000000ff060e7207 */ /* 0x000fe40000000000 */
[----:B---3--:R-:W-:-:S03]  /*25200*/  LOP3.LUT R13, R13, R9, RZ, 0x3c, !PT ;  /* 0x000000090d0d7212 */ /* 0x008fc600078e3cff */
[----:B------:R0:W-:Y:S04]  /*25210*/  STL [R1+0x470], R14 ;  /* 0x0004700e01007387 */ /* 0x0001e80000100800 */
[----:B------:R0:W-:Y:S01]  /*25220*/  STL [R1+0x474], R13 ;  /* 0x0004740d01007387 */ /* 0x0001e20000100800 */
        /* <DEDUP_REMOVED lines=22> */
.L_x_2623:
[----:B-1----:R-:W1:Y:S01]  /*25390*/  S2R R3, SR_CgaCtaId ;  /* 0x0000000000037919 */ /* 0x002e620000008800 */
[----:B------:R-:W-:-:S04]  /*253a0*/  MOV R2, 0x400 ;  /* 0x0000040000027802 */ /* 0x000fc80000000f00 */
[----:B-1----:R-:W-:Y:S02]  /*253b0*/  LEA R2, R3, R2, 0x18 ;  /* 0x0000000203027211 */ /* 0x002fe400078ec0ff */
[----:B------:R-:W-:-:S03]  /*253c0*/  SHF.L.U32 R3, R13, 0x1f, RZ ;  /* 0x0000001f0d037819 */ /* 0x000fc600000006ff */
[----:B------:R-:W-:-:S04]  /*253d0*/  IMAD R2, R14, 0x8, R2 ;  /* 0x000000080e027824 */ /* 0x000fc800078e0202 */
[----:B------:R-:W1:Y:S02]  /*253e0*/  SYNCS.PHASECHK.TRANS64.TRYWAIT P0, [R2+URZ+0x32440], R3 ;  /* 0x03244003020075a7 */ /* 0x000e64000800017f */
[----:B-1----:R-:W-:Y:S05]  /*253f0*/  @!P0 BRA `(.L_x_2624) ;  /* 0x00000028008c8947 */ /* 0x002fea0003800000 */
.L_x_2682:
        /* <DEDUP_REMOVED lines=11> */
.L_x_2625:
[----:B------:R-:W2:Y:S01]  /*254b0*/  LDL R6, [R1+0x470] ;  /* 0x0004700001067983 */ /* 0x000ea20000100800 */
        /* <DEDUP_REMOVED lines=21> */
.L_x_2683:
        /* <DEDUP_REMOVED lines=8> */
.L_x_2627:
[----:B-12---:R-:W2:Y:S01]  /*25690*/  LDL R3, [R1+0x470] ;  /* 0x0004700001037983 */ /* 0x006ea20000100800 */
        /* <DEDUP_REMOVED lines=33> */
.L_x_2622:
[----:B------:R-:W-:Y:S05]  /*258b0*/  BSYNC B2 ;  /* 0x0000000000027941 */ /* 0x000fea0003800000 */
.L_x_2621:
[----:B------:R-:W2:Y:S02]  /*258c0*/  LDL R2, [R1+0x484] ;  /* 0x0004840001027983 */ /* 0x000ea40000100800 */
[----:B--2---:R-:W-:-:S07]  /*258d0*/  VIADD R8, R2, 0xfffffffd ;  /* 0xfffffffd02087836 */ /* 0x004fce0000000000 */
.L_x_2620:
[----:B------:R-:W-:Y:S05]  /*258e0*/  BSYNC B1 ;  /* 0x0000000000017941 */ /* 0x000fea0003800000 */
.L_x_2619:
[----:B------:R-:W2:Y:S01]  /*258f0*/  LDL.LU R2, [R1+0x484] ;  /* 0x0004840001027983 */ /* 0x000ea20000300800 */
[----:B------:R-:W-:Y:S01]  /*25900*/  VIADD R10, R10, 0xfffffffe ;  /* 0xfffffffe0a0a7836 */ /* 0x000fe20000000000 */
[----:B--2---:R-:W-:-:S04]  /*25910*/  LOP3.LUT R3, RZ, R2, RZ, 0x33, !PT ;  /* 0x00000002ff037212 */ /* 0x004fc800078e33ff */
[----:B------:R-:W-:-:S13]  /*25920*/  ISETP.NE.AND P0, PT, R10, R3, PT ;  /* 0x000000030a00720c */ /* 0x000fda0003f05270 */
[----:B------:R-:W-:Y:S05]  /*25930*/  @!P0 BRA `(.L_x_2618) ;  /* 0x0000000c00948947 */ /* 0x000fea0003800000 */
.L_x_2642:
[----:B------:R-:W2:Y:S04]  /*25940*/  LDL.LU R3, [R1+0x470] ;  /* 0x0004700001037983 */ /* 0x000ea80000300800 */
        /* <DEDUP_REMOVED lines=9> */
[----:B------:R-:W-:Y:S01]  /*259e0*/  ISETP.NE.U32.AND P0, PT, RZ, UR46, PT ;  /* 0x0000002eff007c0c */ /* 0x000fe2000bf05070 */
[----:B0-----:R-:W-:-:S03]  /*259f0*/  IMAD.MOV.U32 R11, RZ, RZ, R8 ;  /* 0x000000ffff0b7224 */ /* 0x001fc600078e0008 */
[----:B------:R-:W-:-:S13]  /*25a00*/  ISETP.NE.AND.EX P0, PT, RZ, UR47, PT, P0 ;  /* 0x0000002fff007c0c */ /* 0x000fda000bf05300 */
[----:B------:R-:W-:Y:S05]  /*25a10*/  @!P0 BRA `(.L_x_2630) ;  /* 0x0000000000448947 */ /* 0x000fea0003800000 */
[----:B------:R-:W0:Y:S01]  /*25a20*/  LDC R11, c[0x0][0x41c] ;  /* 0x00010700ff0b7b82 */ /* 0x000e220000000800 */
[----:B------:R-:W-:Y:S02]  /*25a30*/  IMAD.MOV.U32 R12, RZ, RZ, R8 ;  /* 0x000000ffff0c7224 */ /* 0x000fe400078e0008 */
[----:B------:R-:W-:-:S04]  /*25a40*/  IMAD R7, R5, UR38, RZ ;  /* 0x0000002605077c24 */ /* 0x000fc8000f8e02ff */
[----:B------:R-:W-:Y:S01]  /*25a50*/  IMAD R7, R4, UR39, R7 ;  /* 0x0000002704077c24 */ /* 0x000fe2000f8e0207 */
[----:B0-----:R-:W-:-:S13]  /*25a60*/  ISETP.NE.AND P0, PT, R11, 0x1, PT ;  /* 0x000000010b00780c */ /* 0x001fda0003f05270 */
[----:B------:R-:W0:Y:S02]  /*25a70*/  @P0 LDC.64 R2, c[0x0][0x420] ;  /* 0x00010800ff020b82 */ /* 0x000e240000000a00 */
[----:B0-----:R-:W-:-:S05]  /*25a80*/  @P0 IMAD.HI.U32 R2, R8, R2, RZ ;  /* 0x0000000208020227 */ /* 0x001fca00078e00ff */
        /* <DEDUP_REMOVED lines=10> */
.L_x_2630:
[----:B------:R-:W1:Y:S01]  /*25b30*/  S2R R3, SR_CgaCtaId ;  /* 0x0000000000037919 */ /* 0x000e620000008800 */
[----:B------:R-:W-:-:S04]  /*25b40*/  MOV R2, 0x400 ;  /* 0x0000040000027802 */ /* 0x000fc80000000f00 */
[----:B-1----:R-:W-:Y:S02]  /*25b50*/  LEA R2, R3, R2, 0x18 ;  /* 0x0000000203027211 */ /* 0x002fe400078ec0ff */
[----:B------:R-:W-:-:S03]  /*25b60*/  SHF.L.U32 R3, R10, 0x1f, RZ ;  /* 0x0000001f0a037819 */ /* 0x000fc600000006ff */
[----:B------:R-:W-:-:S04]  /*25b70*/  IMAD R2, R9, 0x8, R2 ;  /* 0x0000000809027824 */ /* 0x000fc800078e0202 */
[----:B------:R-:W1:Y:S02]  /*25b80*/  SYNCS.PHASECHK.TRANS64.TRYWAIT P0, [R2+URZ+0x32440], R3 ;  /* 0x03244003020075a7 */ /* 0x000e64000800017f */
[----:B-1----:R-:W-:Y:S05]  /*25b90*/  @!P0 BRA `(.L_x_2631) ;  /* 0x0000002000cc8947 */ /* 0x002fea0003800000 */
.L_x_2684:
[----:B0-----:R-:W0:Y:S02]  /*25ba0*/  S2R R6, SR_TID.X ;  /* 0x0000000000067919 */ /* 0x001e240000002100 */
[----:B0-----:R-:W-:-:S04]  /*25bb0*/  LOP3.LUT R6, R6, 0x7f, RZ, 0xc0, !PT ;  /* 0x0000007f06067812 */ /* 0x001fc800078ec0ff */
[----:B------:R-:W-:-:S13]  /*25bc0*/  ISETP.NE.AND P0, PT, R6, RZ, PT ;  /* 0x000000ff0600720c */ /* 0x000fda0003f05270 */
[----:B------:R-:W-:Y:S05]  /*25bd0*/  @P0 BRA `(.L_x_2632) ;  /* 0x00000000001c0947 */ /* 0x000fea0003800000 */
[----:B------:R-:W0:Y:S01]  /*25be0*/  S2R R6, SR_TID.X ;  /* 0x0000000000067919 */ /* 0x000e220000002100 */
[----:B------:R-:W-:-:S04]  /*25bf0*/  IMAD.MOV.U32 R13, RZ, RZ, 0x3000 ;  /* 0x00003000ff0d7424 */ /* 0x000fc800078e00ff */
[----:B------:R2:W-:Y:S01]  /*25c00*/  SYNCS.ARRIVE.TRANS64 RZ, [R2+URZ+0x32430], R13 ;  /* 0x0324300d02ff79a7 */ /* 0x0005e2000800003f */
[----:B0-----:R-:W-:-:S04]  /*25c10*/  LOP3.LUT R6, R6, 0x1f, RZ, 0xc0, !PT ;  /* 0x0000001f06067812 */ /* 0x001fc800078ec0ff */
[----:B------:R-:W-:-:S13]  /*25c20*/  ISETP.NE.AND P1, PT, R6, RZ, PT ;  /* 0x000000ff0600720c */ /* 0x000fda0003f25270 */
[----:B--2---:R-:W-:Y:S05]  /*25c30*/  @!P1 BRA `(.L_x_2632) ;  /* 0x0000000000049947 */ /* 0x004fea0003800000 */
[----:B------:R-:W-:Y:S01]  /*25c40*/  BPT.TRAP 0x1 ;  /* 0x000000040000795c */ /* 0x000fe20000300000 */
.L_x_2632:
[----:B------:R-:W2:Y:S01]  /*25c50*/  LDL R12, [R1+0x478] ;  /* 0x00047800010c7983 */ /* 0x000ea20000100800 */
[----:B------:R-:W-:Y:S01]  /*25c60*/  MOV R6, 0x400 ;  /* 0x0000040000067802 */ /* 0x000fe20000000f00 */
        /* <DEDUP_REMOVED lines=14> */
[----:B--2---:R-:W-:-:S05]  /*25d50*/  IMAD R6, R11, 0x60, R12 ;  /* 0x000000600b067824 */ /* 0x004fca00078e020c */
[----:B------:R-:W-:-:S13]  /*25d60*/  R2UR UR11, R6 ;  /* 0x00000000060b72ca */ /* 0x000fda00000e0000 */
[----:B------:R0:W-:Y:S01]  /*25d70*/  UTMALDG.4D [UR8], [UR4], desc[UR6] ;  /* 0x00000608040075b4 */ /* 0x0001e20008019000 */
[----:B------:R-:W2:Y:S02]  /*25d80*/  SYNCS.PHASECHK.TRANS64.TRYWAIT P1, [R2+URZ+0x32460], R3 ;  /* 0x03246003020075a7 */ /* 0x000ea4000802017f */
[----:B0-2---:R-:W-:Y:S05]  /*25d90*/  @!P1 BRA `(.L_x_2633) ;  /* 0x0000002000609947 */ /* 0x005fea0003800000 */
.L_x_2685:
        /* <DEDUP_REMOVED lines=8> */
.L_x_2634:
[----:B------:R-:W2:Y:S01]  /*25e20*/  S2R R11, SR_CgaCtaId ;  /* 0x00000000000b7919 */ /* 0x000ea20000008800 */
[----:B01----:R-:W-:Y:S01]  /*25e30*/  MOV R3, 0x400 ;  /* 0x0000040000037802 */ /* 0x003fe20000000f00 */
        /* <DEDUP_REMOVED lines=31> */
.L_x_2629:
[----:B------:R-:W-:Y:S05]  /*26030*/  BSYNC B1 ;  /* 0x0000000000017941 */ /* 0x000fea0003800000 */
.L_x_2628:
[----:B------:R-:W-:Y:S01]  /*26040*/  VIADD R9, R9, 0x1 ;  /* 0x0000000109097836 */ /* 0x000fe20000000000 */
[----:B------:R-:W-:Y:S04]  /*26050*/  BSSY B1, `(.L_x_2635) ;  /* 0x000006f000017945 */ /* 0x000fe80003800000 */
[----:B------:R-:W-:-:S04]  /*26060*/  ISETP.NE.AND P0, PT, R9, 0x2, PT ;  /* 0x000000020900780c */ /* 0x000fc80003f05270 */
[----:B------:R-:W-:Y:S02]  /*26070*/  SEL R3, RZ, 0x1, P0 ;  /* 0x00000001ff037807 */ /* 0x000fe40000000000 */
[----:B------:R-:W-:Y:S01]  /*26080*/  SEL R12, R9, RZ, P0 ;  /* 0x000000ff090c7207 */ /* 0x000fe20000000000 */
[----:B------:R-:W-:Y:S01]  /*26090*/  VIADD R9, R8, 0xffffffff ;  /* 0xffffffff08097836 */ /* 0x000fe20000000000 */
[----:B0-----:R-:W-:-:S03]  /*260a0*/  LOP3.LUT R11, R10, R3, RZ, 0x3c, !PT ;  /* 0x000000030a0b7212 */ /* 0x001fc600078e3cff */
[----:B------:R0:W-:Y:S04]  /*260b0*/  STL [R1+0x470], R12 ;  /* 0x0004700c01007387 */ /* 0x0001e80000100800 */
[----:B------:R0:W-:Y:S01]  /*260c0*/  STL [R1+0x474], R11 ;  /* 0x0004740b01007387 */ /* 0x0001e20000100800 */
[----:B------:R-:W-:Y:S05]  /*260d0*/  @!P6 BRA `(.L_x_2636) ;  /* 0x000000040098e947 */ /* 0x000fea0003800000 */
[----:B------:R-:W-:Y:S01]  /*260e0*/  ISETP.NE.U32.AND P0, PT, RZ, UR46, PT ;  /* 0x0000002eff007c0c */ /* 0x000fe2000bf05070 */
[----:B------:R-:W-:-:S03]  /*260f0*/  IMAD.MOV.U32 R10, RZ, RZ, R9 ;  /* 0x000000ffff0a7224 */ /* 0x000fc600078e0009 */
[----:B------:R-:W-:-:S13]  /*26100*/  ISETP.NE.AND.EX P0, PT, RZ, UR47, PT, P0 ;  /* 0x0000002fff007c0c */ /* 0x000fda000bf05300 */
[----:B------:R-:W-:Y:S05]  /*26110*/  @!P0 BRA `(.L_x_2637) ;  /* 0x0000000000408947 */ /* 0x000fea0003800000 */
[----:B------:R-:W1:Y:S02]  /*26120*/  LDC R7, c[0x0][0x41c] ;  /* 0x00010700ff077b82 */ /* 0x000e640000000800 */
        /* <DEDUP_REMOVED lines=15> */
.L_x_2637:
[----:B------:R-:W2:Y:S01]  /*26220*/  S2R R3, SR_CgaCtaId ;  /* 0x0000000000037919 */ /* 0x000ea20000008800 */
[----:B------:R-:W-:-:S04]  /*26230*/  MOV R2, 0x400 ;  /* 0x0000040000027802 */ /* 0x000fc80000000f00 */
[----:B--2---:R-:W-:Y:S02]  /*26240*/  LEA R2, R3, R2, 0x18 ;  /* 0x0000000203027211 */ /* 0x004fe400078ec0ff */
[----:B------:R-:W-:-:S03]  /*26250*/  SHF.L.U32 R3, R11, 0x1f, RZ ;  /* 0x0000001f0b037819 */ /* 0x000fc600000006ff */
[----:B------:R-:W-:-:S04]  /*26260*/  IMAD R2, R12, 0x8, R2 ;  /* 0x000000080c027824 */ /* 0x000fc800078e0202 */
[----:B------:R-:W2:Y:S02]  /*26270*/  SYNCS.PHASECHK.TRANS64.TRYWAIT P0, [R2+URZ+0x32440], R3 ;  /* 0x03244003020075a7 */ /* 0x000ea4000800017f */
[----:B--2---:R-:W-:Y:S05]  /*26280*/  @!P0 BRA `(.L_x_2638) ;  /* 0x0000001c00388947 */ /* 0x004fea0003800000 */
.L_x_2686:
        /* <DEDUP_REMOVED lines=11> */
.L_x_2639:
[----:B------:R-:W3:Y:S01]  /*26340*/  LDL R6, [R1+0x470] ;  /* 0x0004700001067983 */ /* 0x000ee20000100800 */
        /* <DEDUP_REMOVED lines=19> */
[----:B------:R-:W1:Y:S02]  /*26480*/  SYNCS.PHASECHK.TRANS64.TRYWAIT P1, [R2+URZ+0x32460], R3 ;  /* 0x03246003020075a7 */ /* 0x000e64000802017f */
[----:B01----:R-:W-:Y:S05]  /*26490*/  @!P1 BRA `(.L_x_2640) ;  /* 0x0000001800c89947 */ /* 0x003fea0003800000 */
.L_x_2687:
        /* <DEDUP_REMOVED lines=8> */
.L_x_2641:
[----:B0-2---:R-:W2:Y:S01]  /*26520*/  LDL R3, [R1+0x470] ;  /* 0x0004700001037983 */ /* 0x005ea20000100800 */
        /* <DEDUP_REMOVED lines=33> */
.L_x_2636:
[----:B------:R-:W-:Y:S05]  /*26740*/  BSYNC B1 ;  /* 0x0000000000017941 */ /* 0x000fea0003800000 */
.L_x_2635:
[----:B------:R-:W2:Y:S01]  /*26750*/  LDL R2, [R1+0x47c] ;  /* 0x00047c0001027983 */ /* 0x000ea20000100800 */
[----:B------:R-:W-:Y:S01]  /*26760*/  VIADD R8, R8, 0xfffffffe ;  /* 0xfffffffe08087836 */ /* 0x000fe20000000000 */
[----:B--2---:R-:W-:-:S13]  /*26770*/  ISETP.GT.AND P0, PT, R9, R2, PT ;  /* 0x000000020900720c */ /* 0x004fda0003f04270 */
[----:B------:R-:W-:Y:S05]  /*26780*/  @P0 BRA `(.L_x_2642) ;  /* 0xfffffff0006c0947 */ /* 0x000fea000383ffff */
.L_x_2618:
[----:B------:R-:W-:Y:S05]  /*26790*/  BSYNC B0 ;  /* 0x0000000000007941 */ /* 0x000fea0003800000 */
.L_x_2617:
[----:B------:R-:W2:Y:S01]  /*267a0*/  LDL.LU R3, [R1+0x470] ;  /* 0x0004700001037983 */ /* 0x000ea20000300800 */
[----:B------:R-:W-:Y:S01]  /*267b0*/  BSSY B0, `(.L_x_2643) ;  /* 0x0000016000007945 */ /* 0x000fe20003800000 */
[----:B------:R-:W1:Y:S02]  /*267c0*/  S2R R2, SR_TID.X ;  /* 0x0000000000027919 */ /* 0x000e640000002100 */
[----:B-1----:R-:W-:-:S04]  /*267d0*/  LOP3.LUT R2, R2, 0x1f, RZ, 0xc0, !PT ;  /* 0x0000001f02027812 */ /* 0x002fc800078ec0ff */
[----:B------:R-:W-:Y:S01]  /*267e0*/  ISETP.NE.AND P1, PT, R2, RZ, PT ;  /* 0x000000ff0200720c */ /* 0x000fe20003f25270 */
[----:B--2---:R-:W-:-:S05]  /*267f0*/  VIADD R0, R3, 0x1 ;  /* 0x0000000103007836 */ /* 0x004fca0000000000 */
[----:B------:R-:W-:-:S04]  /*26800*/  ISETP.NE.AND P0, PT, R0, 0x2, PT ;  /* 0x000000020000780c */ /* 0x000fc80003f05270 */
[----:B------:R-:W-:Y:S02]  /*26810*/  SEL R2, R0, RZ, P0 ;  /* 0x000000ff00027207 */ /* 0x000fe40000000000 */
[----:B------:R-:W-:-:S03]  /*26820*/  SEL R0, RZ, 0x1, P0 ;  /* 0x00000001ff007807 */ /* 0x000fc60000000000 */
[----:B------:R1:W-:Y:S01]  /*26830*/  STL [R1+0x470], R2 ;  /* 0x0004700201007387 */ /* 0x0003e20000100800 */
[----:B------:R-:W-:Y:S05]  /*26840*/  @P1 BRA `(.L_x_2644) ;  /* 0x0000000000301947 */ /* 0x000fea0003800000 */
[----:B------:R-:W2:Y:S01]  /*26850*/  S2R R7, SR_LANEID ;  /* 0x0000000000077919 */ /* 0x000ea20000000000 */
[----:B------:R-:W-:Y:S01]  /*26860*/  VOTEU.ANY UR4, UPT, PT ;  /* 0x0000000000047886 */ /* 0x000fe200038e0100 */
[----:B-1----:R-:W1:Y:S01]  /*26870*/  LDC.64 R2, c[0x0][0xd38] ;  /* 0x00034e00ff027b82 */ /* 0x002e620000000a00 */
[----:B------:R-:W2:Y:S08]  /*26880*/  FLO.U32 R4, UR4 ;  /* 0x0000000400047d00 */ /* 0x000eb000080e0000 */
[----:B------:R-:W1:Y:S01]  /*26890*/  POPC R5, UR4 ;  /* 0x0000000400057d09 */ /* 0x000e620008000000 */
[----:B--2---:R-:W-:-:S13]  /*268a0*/  ISETP.EQ.U32.AND P0, PT, R4, R7, PT ;  /* 0x000000070400720c */ /* 0x004fda0003f02070 */
[----:B-1----:R-:W2:Y:S01]  /*268b0*/  @P0 ATOMG.E.ADD.STRONG.GPU PT, R3, desc[UR54][R2.64], R5 ;  /* 0x00000005020309a8 */ /* 0x002ea200081ee1f6 */
[----:B------:R-:W1:Y:S02]  /*268c0*/  S2R R6, SR_LTMASK ;  /* 0x0000000000067919 */ /* 0x000e640000003900 */
[----:B-1----:R-:W-:-:S04]  /*268d0*/  LOP3.LUT R6, R6, UR4, RZ, 0xc0, !PT ;  /* 0x0000000406067c12 */ /* 0x002fc8000f8ec0ff */
[----:B------:R-:W1:Y:S01]  /*268e0*/  POPC R7, R6 ;  /* 0x0000000600077309 */ /* 0x000e620000000000 */
[----:B--2---:R-:W1:Y:S02]  /*268f0*/  SHFL.IDX PT, R4, R3, R4, 0x1f ;  /* 0x00001f0403047589 */ /* 0x004e6400000e0000 */
[----:B-1----:R-:W-:-:S07]  /*26900*/  IADD3 R16, R4, UR49, R7 ;  /* 0x0000003104107c10 */ /* 0x002fce000fffe007 */
.L_x_2644:
[----:B------:R-:W-:Y:S05]  /*26910*/  BSYNC B0 ;  /* 0x0000000000007941 */ /* 0x000fea0003800000 */
.L_x_2643:
[----:B-1----:R-:W2:Y:S02]  /*26920*/  LDL.LU R2, [R1+0x474] ;  /* 0x0004740001027983 */ /* 0x002ea40000300800 */
[----:B--2---:R-:W-:-:S05]  /*26930*/  LOP3.LUT R2, R2, R0, RZ, 0x3c, !PT ;  /* 0x0000000002027212 */ /* 0x004fca00078e3cff */
[----:B------:R1:W-:Y:S02]  /*26940*/  STL [R1+0x474], R2 ;  /* 0x0004740201007387 */ /* 0x0003e40000100800 */
.L_x_2599:
[----:B------:R-:W-:Y:S05]  /*26950*/  BSYNC B6 ;  /* 0x0000000000067941 */ /* 0x000fea0003800000 */
.L_x_2597:
[----:B------:R-:W-:-:S03]  /*26960*/  UMOV UR4, 0xffffffff ;  /* 0xffffffff00047882 */ /* 0x000fc60000000000 */
[----:B------:R-:W-:Y:S05]  /*26970*/  BRA.DIV UR4, `(.L_x_2645) ;  /* 0x0000001604a47947 */ /* 0x000fea000b800000 */
[----:B------:R2:W3:Y:S04]  /*26980*/  SHFL.IDX PT, R4, R16, RZ, 0x1f ;  /* 0x00001fff10047589 */ /* 0x0004e800000e0000 */
[----:B------:R2:W4:Y:S02]  /*26990*/  SHFL.IDX PT, R6, R16, 0x1, 0x1f ;  /* 0x00201f0010067f89 */ /* 0x00052400000e0000 */
.L_x_2691:
[----:B------:R-:W5:Y:S01]  /*269a0*/  S2R R0, SR_TID.X ;  /* 0x0000000000007919 */ /* 0x000f620000002100 */
[----:B------:R-:W-:Y:S01]  /*269b0*/  ULDC UR4, c[0x0][0xd14] ;  /* 0x0003450000047ab9 */ /* 0x000fe20000000800 */
[----:B------:R-:W-:Y:S01]  /*269c0*/  BSSY B0, `(.L_x_2646) ;  /* 0x000000b000007945 */ /* 0x000fe20003800000 */
[----:B-1----:R-:W-:Y:S01]  /*269d0*/  IMAD.MOV.U32 R2, RZ, RZ, RZ ;  /* 0x000000ffff027224 */ /* 0x002fe200078e00ff */
[----:B-----5:R-:W-:Y:S01]  /*269e0*/  LOP3.LUT R8, R0, 0x1f, RZ, 0xc0, !PT ;  /* 0x0000001f00087812 */ /* 0x020fe200078ec0ff */
[----:B------:R-:W-:-:S03]  /*269f0*/  IMAD.U32 R0, RZ, RZ, UR4 ;  /* 0x00000004ff007e24 */ /* 0x000fc6000f8e00ff */
[C---:B------:R-:W-:Y:S01]  /*26a00*/  ISETP.NE.AND P0, PT, R8.reuse, 0x1f, PT ;  /* 0x0000001f0800780c */ /* 0x040fe20003f05270 */
[----:B------:R-:W-:-:S05]  /*26a10*/  IMAD.IADD R5, R8, 0x1, R19 ;  /* 0x0000000108057824 */ /* 0x000fca00078e0213 */
[----:B------:R-:W-:-:S13]  /*26a20*/  ISETP.GE.OR P0, PT, R5, R0, !P0 ;  /* 0x000000000500720c */ /* 0x000fda0004706670 */
[----:B------:R-:W-:Y:S05]  /*26a30*/  @P0 BRA `(.L_x_2647) ;  /* 0x00000000000c0947 */ /* 0x000fea0003800000 */
[----:B------:R-:W1:Y:S02]  /*26a40*/  LDC.64 R2, c[0x0][0xd58] ;  /* 0x00035600ff027b82 */ /* 0x000e640000000a00 */
[----:B-1----:R-:W-:-:S06]  /*26a50*/  IMAD.WIDE R2, R5, 0x4, R2 ;  /* 0x0000000405027825 */ /* 0x002fcc00078e0202 */
[----:B------:R1:W5:Y:S02]  /*26a60*/  LDG.E R2, desc[UR54][R2.64] ;  /* 0x0000003602027981 */ /* 0x000364000c1e1900 */
.L_x_2647:
[----:B------:R-:W-:Y:S05]  /*26a70*/  BSYNC B0 ;  /* 0x0000000000007941 */ /* 0x000fea0003800000 */
.L_x_2646:
        /* <DEDUP_REMOVED lines=23> */
.L_x_2699:
[----:B------:R-:W-:Y:S02]  /*26bf0*/  ULDC UR4, c[0x0][0xd10] ;  /* 0x0003440000047ab9 */ /* 0x000fe40000000800 */
[----:B------:R-:W-:-:S04]  /*26c00*/  IMAD.U32 R5, RZ, RZ, UR4 ;  /* 0x00000004ff057e24 */ /* 0x000fc8000f8e00ff */
[----:B-1----:R-:W-:-:S04]  /*26c10*/  IMAD R14, R14, R5, RZ ;  /* 0x000000050e0e7224 */ /* 0x002fc800078e02ff */
[----:B----4-:R-:W-:-:S05]  /*26c20*/  IMAD.IADD R7, R6, 0x1, R14 ;  /* 0x0000000106077824 */ /* 0x010fca00078e020e */
[----:B---3--:R-:W-:-:S13]  /*26c30*/  ISETP.GT.AND P0, PT, R7, R4, PT ;  /* 0x000000040700720c */ /* 0x008fda0003f04270 */
[----:B------:R-:W-:Y:S05]  /*26c40*/  @P0 BRA `(.L_x_2649) ;  /* 0x0000000000b40947 */ /* 0x000fea0003800000 */
[----:B------:R-:W1:Y:S02]  /*26c50*/  LDC R0, c[0x0][0xd14] ;  /* 0x00034500ff007b82 */ /* 0x000e640000000800 */
.L_x_2654:
[----:B------:R-:W-:-:S05]  /*26c60*/  VIADD R19, R19, 0x1f ;  /* 0x0000001f13137836 */ /* 0x000fca0000000000 */
[----:B-1----:R-:W-:-:S13]  /*26c70*/  ISETP.GE.AND P0, PT, R19, R0, PT ;  /* 0x000000001300720c */ /* 0x002fda0003f06270 */
[----:B------:R-:W-:Y:S05]  /*26c80*/  @P0 BRA `(.L_x_2650) ;  /* 0x0000000400ec0947 */ /* 0x000fea0003800000 */
[----:B------:R-:W1:Y:S01]  /*26c90*/  S2R R2, SR_TID.X ;  /* 0x0000000000027919 */ /* 0x000e620000002100 */
[----:B------:R-:W-:Y:S01]  /*26ca0*/  BSSY B0, `(.L_x_2651) ;  /* 0x000000a000007945 */ /* 0x000fe20003800000 */
[----:B-1----:R-:W-:Y:S01]  /*26cb0*/  LOP3.LUT R8, R2, 0x1f, RZ, 0xc0, !PT ;  /* 0x0000001f02087812 */ /* 0x002fe200078ec0ff */
[----:B------:R-:W-:-:S03]  /*26cc0*/  IMAD.MOV.U32 R2, RZ, RZ, RZ ;  /* 0x000000ffff027224 */ /* 0x000fc600078e00ff */
[C---:B------:R-:W-:Y:S01]  /*26cd0*/  ISETP.NE.AND P1, PT, R8.reuse, 0x1f, PT ;  /* 0x0000001f0800780c */ /* 0x040fe20003f25270 */
[----:B------:R-:W-:-:S05]  /*26ce0*/  IMAD.IADD R5, R8, 0x1, R19 ;  /* 0x0000000108057824 */ /* 0x000fca00078e0213 */
[----:B------:R-:W-:-:S13]  /*26cf0*/  ISETP.GE.OR P0, PT, R5, R0, !P1 ;  /* 0x000000000500720c */ /* 0x000fda0004f06670 */
[----:B------:R-:W-:Y:S05]  /*26d00*/  @P0 BRA `(.L_x_2652) ;  /* 0x00000000000c0947 */ /* 0x000fea0003800000 */
[----:B0-----:R-:W0:Y:S02]  /*26d10*/  LDC.64 R2, c[0x0][0xd58] ;  /* 0x00035600ff027b82 */ /* 0x001e240000000a00 */
[----:B0-----:R-:W-:-:S06]  /*26d20*/  IMAD.WIDE R2, R5, 0x4, R2 ;  /* 0x0000000405027825 */ /* 0x001fcc00078e0202 */
[----:B------:R1:W5:Y:S02]  /*26d30*/  LDG.E R2, desc[UR54][R2.64] ;  /* 0x0000003602027981 */ /* 0x000364000c1e1900 */
.L_x_2652:
[----:B------:R-:W-:Y:S05]  /*26d40*/  BSYNC B0 ;  /* 0x0000000000007941 */ /* 0x000fea0003800000 */
.L_x_2651:
        /* <DEDUP_REMOVED lines=8> */
[----:B------:R-:W3:Y:S02]  /*26dd0*/  SHFL.UP PT, R14, R13, 0x2, RZ ;  /* 0x044000000d0e7989 */ /* 0x000ee400000e00ff */
[----:B---3--:R-:W-:Y:S02]  /*26de0*/  SEL R14, R14, RZ, P1 ;  /* 0x000000ff0e0e7207 */ /* 0x008fe40000800000 */
[----:B------:R-:W-:-:S03]  /*26df0*/  ISETP.GE.U32.AND P1, PT, R8, 0x8, PT ;  /* 0x000000080800780c */ /* 0x000fc60003f26070 */
[----:B01----:R-:W-:-:S05]  /*26e00*/  IMAD.IADD R3, R13, 0x1, R14 ;  /* 0x000000010d037824 */ /* 0x003fca00078e020e */
        /* <DEDUP_REMOVED lines=11> */
.L_x_2707:
[----:B------:R-:W-:Y:S02]  /*26ec0*/  ULDC UR4, c[0x0][0xd10] ;  /* 0x0003440000047ab9 */ /* 0x000fe40000000800 */
[----:B------:R-:W-:-:S04]  /*26ed0*/  IMAD.U32 R5, RZ, RZ, UR4 ;  /* 0x00000004ff057e24 */ /* 0x000fc8000f8e00ff */
[----:B-1----:R-:W-:-:S04]  /*26ee0*/  IMAD R14, R14, R5, RZ ;  /* 0x000000050e0e7224 */ /* 0x002fc800078e02ff */
[----:B------:R-:W-:-:S05]  /*26ef0*/  IMAD.IADD R7, R14, 0x1, R7 ;  /* 0x000000010e077824 */ /* 0x000fca00078e0207 */
[----:B------:R-:W-:-:S13]  /*26f00*/  ISETP.GT.AND P0, PT, R7, R4, PT ;  /* 0x000000040700720c */ /* 0x000fda0003f04270 */
[----:B------:R-:W-:Y:S05]  /*26f10*/  @!P0 BRA `(.L_x_2654) ;  /* 0xfffffffc00508947 */ /* 0x000fea000383ffff */
.L_x_2649:
[----:B--2---:R-:W-:Y:S01]  /*26f20*/  IMAD.IADD R16, R7, 0x1, -R14 ;  /* 0x0000000107107824 */ /* 0x004fe200078e0a0e */
[----:B------:R-:W-:-:S03]  /*26f30*/  UMOV UR4, 0xffffffff ;  /* 0xffffffff00047882 */ /* 0x000fc60000000000 */
[----:B------:R-:W-:-:S05]  /*26f40*/  IMAD R7, R3, R5, R16 ;  /* 0x0000000503077224 */ /* 0x000fca00078e0210 */
[----:B------:R-:W-:Y:S01]  /*26f50*/  ISETP.GT.AND P6, PT, R7, R4, PT ;  /* 0x000000040700720c */ /* 0x000fe20003fc4270 */
[----:B------:R-:W-:-:S12]  /*26f60*/  BRA.DIV UR4, `(.L_x_2655) ;  /* 0x0000001a04147947 */ /* 0x000fd8000b800000 */
[----:B------:R-:W-:-:S04]  /*26f70*/  VOTE.ANY R7, PT, !P6 ;  /* 0x0000000000077806 */ /* 0x000fc800070e0100 */
[----:B------:R-:W1:Y:S02]  /*26f80*/  POPC R6, R7 ;  /* 0x0000000700067309 */ /* 0x000e640000000000 */
[----:B-1----:R1:W2:Y:S02]  /*26f90*/  SHFL.IDX PT, R17, R2, R6, 0x1f ;  /* 0x00001f0602117589 */ /* 0x0022a400000e0000 */
.L_x_2711:
[----:B------:R-:W-:Y:S01]  /*26fa0*/  ISETP.NE.AND P0, PT, R7, RZ, PT ;  /* 0x000000ff0700720c */ /* 0x000fe20003f05270 */
[----:B------:R-:W-:-:S12]  /*26fb0*/  IMAD.MOV.U32 R14, RZ, RZ, RZ ;  /* 0x000000ffff0e7224 */ /* 0x000fd800078e00ff */
[----:B------:R-:W-:Y:S05]  /*26fc0*/  @!P0 BRA `(.L_x_2656) ;  /* 0x0000000000108947 */ /* 0x000fea0003800000 */
[----:B------:R-:W-:Y:S01]  /*26fd0*/  UMOV UR4, 0xffffffff ;  /* 0xffffffff00047882 */ /* 0x000fe20000000000 */
[----:B------:R-:W-:Y:S02]  /*26fe0*/  VIADD R12, R6, 0xffffffff ;  /* 0xffffffff060c7836 */ /* 0x000fe40000000000 */
[----:B------:R-:W-:Y:S05]  /*26ff0*/  BRA.DIV UR4, `(.L_x_2657) ;  /* 0x0000001a04387947 */ /* 0x000fea000b800000 */
[----:B------:R3:W4:Y:S02]  /*27000*/  SHFL.IDX PT, R14, R3, R12, 0x1f ;  /* 0x00001f0c030e7589 */ /* 0x00072400000e0000 */
.L_x_2656:
[----:B01-3--:R-:W0:Y:S01]  /*27010*/  LDC.64 R2, c[0x0][0xd68] ;  /* 0x00035a00ff027b82 */ /* 0x00be220000000a00 */
[----:B------:R-:W-:-:S04]  /*27020*/  IMAD.IADD R19, R6, 0x1, R19 ;  /* 0x0000000106137824 */ /* 0x000fc800078e0213 */
[----:B0-----:R-:W-:-:S05]  /*27030*/  IMAD.WIDE R2, R19, 0x4, R2 ;  /* 0x0000000413027825 */ /* 0x001fca00078e0202 */
[----:B------:R0:W2:Y:S01]  /*27040*/  LDG.E R8, desc[UR54][R2.64] ;  /* 0x0000003602087981 */ /* 0x0000a2000c1e1900 */
[----:B----4-:R-:W-:Y:S02]  /*27050*/  IMAD R16, R14, R5, R16 ;  /* 0x000000050e107224 */ /* 0x010fe400078e0210 */
[----:B0-----:R-:W-:Y:S02]  /*27060*/  IMAD.MOV.U32 R2, RZ, RZ, RZ ;  /* 0x000000ffff027224 */ /* 0x001fe400078e00ff */
[----:B--2---:R-:W-:-:S05]  /*27070*/  IMAD R6, R17, R8, RZ ;  /* 0x0000000811067224 */ /* 0x004fca00078e02ff */
[----:B------:R-:W-:-:S04]  /*27080*/  IABS R7, R6 ;  /* 0x0000000600077213 */ /* 0x000fc80000000000 */
[----:B------:R-:W0:Y:S08]  /*27090*/  I2F.RP R10, R7 ;  /* 0x00000007000a7306 */ /* 0x000e300000209400 */
[----:B0-----:R-:W0:Y:S02]  /*270a0*/  MUFU.RCP R10, R10 ;  /* 0x0000000a000a7308 */ /* 0x001e240000001000 */
[----:B0-----:R-:W-:-:S06]  /*270b0*/  VIADD R11, R10, 0xffffffe ;  /* 0x0ffffffe0a0b7836 */ /* 0x001fcc0000000000 */
[----:B------:R-:W0:Y:S02]  /*270c0*/  F2I.FTZ.U32.TRUNC.NTZ R3, R11 ;  /* 0x0000000b00037305 */ /* 0x000e24000021f000 */
[----:B0-----:R-:W-:-:S04]  /*270d0*/  IMAD.MOV R12, RZ, RZ, -R3 ;  /* 0x000000ffff0c7224 */ /* 0x001fc800078e0a03 */
[----:B------:R-:W-:-:S04]  /*270e0*/  IMAD R9, R12, R7, RZ ;  /* 0x000000070c097224 */ /* 0x000fc800078e02ff */
        /* <DEDUP_REMOVED lines=27> */
[----:B0-----:R-:W-:Y:S01]  /*272a0*/  VIADD R2, R10, 0xffffffe ;  /* 0x0ffffffe0a027836 */ /* 0x001fe20000000000 */
[----:B------:R-:W-:-:S05]  /*272b0*/  IABS R10, R6 ;  /* 0x00000006000a7213 */ /* 0x000fca0000000000 */
[----:B------:R0:W1:Y:S02]  /*272c0*/  F2I.FTZ.U32.TRUNC.NTZ R3, R2 ;  /* 0x0000000200037305 */ /* 0x000064000021f000 */
[----:B0-----:R-:W-:Y:S02]  /*272d0*/  IMAD.MOV.U32 R2, RZ, RZ, RZ ;  /* 0x000000ffff027224 */ /* 0x001fe400078e00ff */
[----:B-1----:R-:W-:-:S04]  /*272e0*/  IMAD.MOV R7, RZ, RZ, -R3 ;  /* 0x000000ffff077224 */ /* 0x002fc800078e0a03 */
[----:B------:R-:W-:-:S04]  /*272f0*/  IMAD R7, R7, R8, RZ ;  /* 0x0000000807077224 */ /* 0x000fc800078e02ff */
[----:B------:R-:W-:Y:S01]  /*27300*/  IMAD.HI.U32 R3, R3, R7, R2 ;  /* 0x0000000703037227 */ /* 0x000fe200078e0002 */
[-C--:B------:R-:W-:Y:S02]  /*27310*/  IABS R7, R5.reuse ;  /* 0x0000000500077213 */ /* 0x080fe40000000000 */
[----:B------:R-:W-:-:S03]  /*27320*/  LOP3.LUT R2, R6, R5, RZ, 0x3c, !PT ;  /* 0x0000000506027212 */ /* 0x000fc600078e3cff */
[----:B------:R-:W-:Y:S02]  /*27330*/  IMAD.MOV R7, RZ, RZ, -R7 ;  /* 0x000000ffff077224 */ /* 0x000fe400078e0a07 */
        /* <DEDUP_REMOVED lines=16> */
.L_x_2650:
[----:B------:R-:W-:Y:S01]  /*27440*/  UMOV UR4, URZ ;  /* 0x0000003f00047c82 */ /* 0x000fe20008000000 */
[----:B------:R-:W-:Y:S01]  /*27450*/  UMOV UR5, URZ ;  /* 0x0000003f00057c82 */ /* 0x000fe20008000000 */
[----:B------:R-:W-:Y:S01]  /*27460*/  ULDC UR6, c[0x0][0xd14] ;  /* 0x0003450000067ab9 */ /* 0x000fe20000000800 */
[----:B--2---:R-:W-:Y:S02]  /*27470*/  IMAD.MOV.U32 R16, RZ, RZ, R4 ;  /* 0x000000ffff107224 */ /* 0x004fe400078e0004 */
[----:B------:R-:W-:Y:S02]  /*27480*/  IMAD.U32 R17, RZ, RZ, UR4 ;  /* 0x00000004ff117e24 */ /* 0x000fe4000f8e00ff */
[----:B------:R-:W-:Y:S02]  /*27490*/  IMAD.U32 R18, RZ, RZ, UR5 ;  /* 0x00000005ff127e24 */ /* 0x000fe4000f8e00ff */
[----:B------:R-:W-:-:S07]  /*274a0*/  IMAD.U32 R19, RZ, RZ, UR6 ;  /* 0x00000006ff137e24 */ /* 0x000fce000f8e00ff */
.L_x_2658:
[----:B------:R-:W1:Y:S01]  /*274b0*/  S2R R2, SR_TID.X ;  /* 0x0000000000027919 */ /* 0x000e620000002100 */
[----:B------:R-:W-:Y:S05]  /*274c0*/  WARPSYNC.ALL ;  /* 0x0000000000007948 */ /* 0x000fea0003800000 */
[----:B------:R-:W-:Y:S01]  /*274d0*/  BAR.SYNC.DEFER_BLOCKING 0x4, 0x120 ;  /* 0x0104800000007b1d */ /* 0x000fe20000010000 */
[----:B-1----:R-:W-:-:S04]  /*274e0*/  LOP3.LUT R2, R2, 0x1f, RZ, 0xc0, !PT ;  /* 0x0000001f02027812 */ /* 0x002fc800078ec0ff */
        /* <DEDUP_REMOVED lines=8> */
.L_x_2585:
[----:B------:R-:W3:Y:S01]  /*27570*/  S2R R3, SR_CgaCtaId ;  /* 0x0000000000037919 */ /* 0x000ee20000008800 */
[----:B------:R-:W-:Y:S01]  /*27580*/  UIADD3 UR4, UR50, 0x1, URZ ;  /* 0x0000000132047890 */ /* 0x000fe2000fffe03f */
[----:B-1----:R-:W-:-:S03]  /*27590*/  MOV R0, 0x400 ;  /* 0x0000040000007802 */ /* 0x002fc60000000f00 */
[----:B------:R-:W-:-:S04]  /*275a0*/  ULEA.HI UR5, UR4, UR4, URZ, 0x1 ;  /* 0x0000000404057291 */ /* 0x000fc8000f8f083f */
[----:B------:R-:W-:-:S04]  /*275b0*/  ULOP3.LUT UR5, UR5, 0xfffffffe, URZ, 0xc0, !UPT ;  /* 0xfffffffe05057892 */ /* 0x000fc8000f8ec03f */
[----:B------:R-:W-:Y:S01]  /*275c0*/  UIADD3 UR5, UR4, -UR5, URZ ;  /* 0x8000000504057290 */ /* 0x000fe2000fffe03f */
[----:B---3--:R-:W-:-:S05]  /*275d0*/  LEA R0, R3, R0, 0x18 ;  /* 0x0000000003007211 */ /* 0x008fca00078ec0ff */
[----:B------:R-:W-:-:S05]  /*275e0*/  IMAD.U32 R3, RZ, RZ, UR5 ;  /* 0x00000005ff037e24 */ /* 0x000fca000f8e00ff */
[----:B------:R-:W-:-:S04]  /*275f0*/  SHF.L.U32 R3, R3, 0x1f, RZ ;  /* 0x0000001f03037819 */ /* 0x000fc800000006ff */
[----:B------:R-:W1:Y:S02]  /*27600*/  SYNCS.PHASECHK.TRANS64.TRYWAIT P0, [R0+URZ+0x32420], R3 ;  /* 0x03242003000075a7 */ /* 0x000e64000800017f */
[----:B-1----:R-:W-:Y:S05]  /*27610*/  @!P0 BRA `(.L_x_2660) ;  /* 0x0000001000d48947 */ /* 0x002fea0003800000 */
.L_x_2714:
[----:B------:R-:W-:-:S03]  /*27620*/  UMOV UR4, 0xffffffff ;  /* 0xffffffff00047882 */ /* 0x000fc60000000000 */
[----:B------:R-:W-:Y:S05]  /*27630*/  BRA.DIV UR4, `(.L_x_2661) ;  /* 0x0000001204e07947 */ /* 0x000fea000b800000 */
[----:B--2---:R-:W2:Y:S02]  /*27640*/  S2R R2, SR_TID.X ;  /* 0x0000000000027919 */ /* 0x004ea40000002100 */
[----:B--2---:R-:W-:-:S04]  /*27650*/  SHF.R.U32.HI R2, RZ, 0x5, R2 ;  /* 0x00000005ff027819 */ /* 0x004fc80000011602 */
[----:B------:R-:W-:-:S05]  /*27660*/  LOP3.LUT R2, R2, 0x3, RZ, 0xc0, !PT ;  /* 0x0000000302027812 */ /* 0x000fca00078ec0ff */
[----:B------:R2:W3:Y:S02]  /*27670*/  SHFL.IDX PT, R14, R2, RZ, 0x1f ;  /* 0x00001fff020e7589 */ /* 0x0004e400000e0000 */
.L_x_2717:
[----:B---3--:R-:W-:Y:S01]  /*27680*/  ISETP.NE.AND P0, PT, R14, RZ, PT ;  /* 0x000000ff0e00720c */ /* 0x008fe20003f05270 */
[----:B------:R-:W-:-:S12]  /*27690*/  BSSY B0, `(.L_x_2662) ;  /* 0x0000027000007945 */ /* 0x000fd80003800000 */
[----:B------:R-:W-:Y:S05]  /*276a0*/  @P0 BRA `(.L_x_2663) ;  /* 0x0000000000940947 */ /* 0x000fea0003800000 */
[----:B------:R-:W-:-:S03]  /*276b0*/  UMOV UR4, 0xffffffff ;  /* 0xffffffff00047882 */ /* 0x000fc60000000000 */
[----:B------:R-:W-:Y:S05]  /*276c0*/  BRA.DIV UR4, `(.L_x_2664) ;  /* 0x0000001204f07947 */ /* 0x000fea000b800000 */
[----:B------:R-:W-:-:S13]  /*276d0*/  ELECT P6, URZ, PT ;  /* 0x00000000003f782f */ /* 0x000fda00038c0000 */
.L_x_2720:
[----:B------:R-:W-:Y:S05]  /*276e0*/  @!P6 BRA `(.L_x_2663) ;  /* 0x000000000084e947 */ /* 0x000fea0003800000 */
[----:B------:R-:W-:-:S06]  /*276f0*/  ULOP3.LUT UR4, UR48, 0x2, URZ, 0xfc, !UPT ;  /* 0x0000000230047892 */ /* 0x000fcc000f8efc3f */
[----:B--2---:R-:W-:-:S05]  /*27700*/  IMAD.U32 R2, RZ, RZ, UR4 ;  /* 0x00000004ff027e24 */ /* 0x004fca000f8e00ff */
[----:B------:R-:W-:-:S13]  /*27710*/  ISETP.NE.AND P2, PT, R2, 0x3, PT ;  /* 0x000000030200780c */ /* 0x000fda0003f45270 */
[----:B------:R-:W-:Y:S05]  /*27720*/  @!P2 BRA `(.L_x_2665) ;  /* 0x000000000004a947 */ /* 0x000fea0003800000 */
[----:B------:R-:W-:Y:S01]  /*27730*/  BPT.TRAP 0x1 ;  /* 0x000000040000795c */ /* 0x000fe20000300000 */
.L_x_2665:
[----:B-1----:R-:W2:Y:S04]  /*27740*/  LDL R3, [R1+0x470] ;  /* 0x0004700001037983 */ /* 0x002ea80000100800 */
        /* <DEDUP_REMOVED lines=13> */
.L_x_2721:
[----:B------:R-:W2:Y:S02]  /*27820*/  SYNCS.PHASECHK.TRANS64.TRYWAIT P0, [R7+URZ], R2 ;  /* 0x00000002070075a7 */ /* 0x000ea4000800017f */
[----:B--2---:R-:W-:Y:S05]  /*27830*/  @!P0 BRA `(.L_x_2667) ;  /* 0x0000001000c88947 */ /* 0x004fea0003800000 */
.L_x_2722:
[----:B------:R-:W-:Y:S05]  /*27840*/  @!P2 BRA `(.L_x_2668) ;  /* 0x000000000004a947 */ /* 0x000fea0003800000 */
[----:B------:R-:W-:Y:S01]  /*27850*/  BPT.TRAP 0x1 ;  /* 0x000000040000795c */ /* 0x000fe20000300000 */
.L_x_2668:
[----:B------:R-:W3:Y:S01]  /*27860*/  LDL.LU R4, [R1+0x470] ;  /* 0x0004700001047983 */ /* 0x000ee20000300800 */
[----:B------:R-:W-:-:S04]  /*27870*/  VIADD R0, R0, 0x32460 ;  /* 0x0003246000007836 */ /* 0x000fc80000000000 */
[----:B---3--:R-:W-:-:S04]  /*27880*/  IMAD R4, R4, 0x8, R0 ;  /* 0x0000000804047824 */ /* 0x008fc800078e0200 */
[----:B------:R-:W3:Y:S02]  /*27890*/  SYNCS.PHASECHK.TRANS64.TRYWAIT P0, [R4+URZ], R5 ;  /* 0x00000005040075a7 */ /* 0x000ee4000800017f */
[----:B---3--:R-:W-:Y:S05]  /*278a0*/  @!P0 BRA `(.L_x_2669) ;  /* 0x0000001000c08947 */ /* 0x008fea0003800000 */
.L_x_2723:
[----:B------:R-:W-:-:S07]  /*278b0*/  IMAD R3, R3, 0x8, R0 ;  /* 0x0000000803037824 */ /* 0x000fce00078e0200 */
.L_x_2670:
[----:B----4-:R4:W0:Y:S02]  /*278c0*/  SYNCS.PHASECHK.TRANS64.TRYWAIT P0, [R3+URZ], R2 ;  /* 0x00000002030075a7 */ /* 0x010824000800017f */
[----:B0-----:R-:W-:Y:S05]  /*278d0*/  @!P0 NANOSLEEP.SYNCS 0x989680 ;  /* 0x009896800000895d */ /* 0x001fea0003900000 */
[----:B------:R-:W0:Y:S02]  /*278e0*/  @!P0 SYNCS.PHASECHK.TRANS64 P0, [R3+URZ], R2 ;  /* 0x00000002030085a7 */ /* 0x000e24000800007f */
[----:B0-----:R-:W-:Y:S05]  /*278f0*/  @!P0 BRA `(.L_x_2670) ;  /* 0xfffffffc00f08947 */ /* 0x001fea000383ffff */
.L_x_2663:
[----:B------:R-:W-:Y:S05]  /*27900*/  BSYNC B0 ;  /* 0x0000000000007941 */ /* 0x000fea0003800000 */
.L_x_2662:
[----:B------:R-:W-:Y:S05]  /*27910*/  EXIT ;  /* 0x000000000000794d */ /* 0x000fea0003800000 */
.L_x_2464:
[----:B0-----:R-:W-:-:S04]  /*27920*/  IMAD.U32 R7, RZ, RZ, UR44 ;  /* 0x0000002cff077e24 */ /* 0x001fc8000f8e00ff */
[----:B------:R0:W1:Y:S03]  /*27930*/  SYNCS.PHASECHK.TRANS64.TRYWAIT P0, [R7+URZ+0x32400], R0 ;  /* 0x03240000070075a7 */ /* 0x000066000800017f */
[----:B-1----:R-:W-:Y:S05]  /*27940*/  @!P0 NANOSLEEP.SYNCS 0x989680 ;  /* 0x009896800000895d */ /* 0x002fea0003900000 */
[----:B------:R-:W1:Y:S02]  /*27950*/  @!P0 SYNCS.PHASECHK.TRANS64 P0, [R7+URZ+0x32400], R0 ;  /* 0x03240000070085a7 */ /* 0x000e64000800007f */
[----:B-1----:R-:W-:Y:S05]  /*27960*/  @!P0 BRA `(.L_x_2464) ;  /* 0xfffffffc00ec8947 */ /* 0x002fea000383ffff */
[----:B------:R-:W-:Y:S05]  /*27970*/  BRA `(.L_x_2671) ;  /* 0xfffffdb000347947 */ /* 0x000fea000383ffff */
.L_x_2471:
[----:B-1----:R1:W2:Y:S02]  /*27980*/  SYNCS.PHASECHK.TRANS64.TRYWAIT P0, [R20+URZ], R21 ;  /* 0x00000015140075a7 */ /* 0x0022a4000800017f */
[----:B--2---:R-:W-:Y:S05]  /*27990*/  @!P0 NANOSLEEP.SYNCS 0x989680 ;  /* 0x009896800000895d */ /* 0x004fea0003900000 */
[----:B------:R-:W2:Y:S02]  /*279a0*/  @!P0 SYNCS.PHASECHK.TRANS64 P0, [R20+URZ], R21 ;  /* 0x00000015140085a7 */ /* 0x000ea4000800007f */
[----:B--2---:R-:W-:Y:S05]  /*279b0*/  @!P0 BRA `(.L_x_2471) ;  /* 0xfffffffc00f08947 */ /* 0x004fea000383ffff */
[----:B------:R-:W-:Y:S05]  /*279c0*/  BRA `(.L_x_2470) ;  /* 0xfffffdb4003c7947 */ /* 0x000fea000383ffff */
.L_x_2473:
[----:B0-----:R-:W-:-:S04]  /*279d0*/  IMAD.U32 R8, RZ, RZ, UR44 ;  /* 0x0000002cff087e24 */ /* 0x001fc8000f8e00ff */
[----:B------:R0:W1:Y:S03]  /*279e0*/  SYNCS.PHASECHK.TRANS64.TRYWAIT P0, [R8+URZ+0x32410], R7 ;  /* 0x03241007080075a7 */ /* 0x000066000800017f */
[----:B-1----:R-:W-:Y:S05]  /*279f0*/  @!P0 NANOSLEEP.SYNCS 0x989680 ;  /* 0x009896800000895d */ /* 0x002fea0003900000 */
[----:B------:R-:W1:Y:S02]  /*27a00*/  @!P0 SYNCS.PHASECHK.TRANS64 P0, [R8+URZ+0x32410], R7 ;  /* 0x03241007080085a7 */ /* 0x000e64000800007f */
[----:B-1----:R-:W-:Y:S05]  /*27a10*/  @!P0 BRA `(.L_x_2473) ;  /* 0xfffffffc00ec8947 */ /* 0x002fea000383ffff */
[----:B------:R-:W-:Y:S05]  /*27a20*/  BRA `(.L_x_2672) ;  /* 0xfffffdb800107947 */ /* 0x000fea000383ffff */
.L_x_2480:
[----:B-1----:R1:W2:Y:S02]  /*27a30*/  SYNCS.PHASECHK.TRANS64.TRYWAIT P0, [R8+URZ], R9 ;  /* 0x00000009080075a7 */ /* 0x0022a4000800017f */
[----:B--2---:R-:W-:Y:S05]  /*27a40*/  @!P0 NANOSLEEP.SYNCS 0x989680 ;  /* 0x009896800000895d */ /* 0x004fea0003900000 */
[----:B------:R-:W2:Y:S02]  /*27a50*/  @!P0 SYNCS.PHASECHK.TRANS64 P0, [R8+URZ], R9 ;  /* 0x00000009080085a7 */ /* 0x000ea4000800007f */
[----:B--2---:R-:W-:Y:S05]  /*27a60*/  @!P0 BRA `(.L_x_2480) ;  /* 0xfffffffc00f08947 */ /* 0x004fea000383ffff */
[----:B------:R-:W-:Y:S05]  /*27a70*/  BRA `(.L_x_2479) ;  /* 0xfffffdb800547947 */ /* 0x000fea000383ffff */
.L_x_2515:
[----:B0-----:R0:W1:Y:S02]  /*27a80*/  SYNCS.PHASECHK.TRANS64.TRYWAIT P2, [R0+URZ], R3 ;  /* 0x00000003000075a7 */ /* 0x001064000804017f */
[----:B-1----:R-:W-:Y:S05]  /*27a90*/  @!P2 NANOSLEEP.SYNCS 0x989680 ;  /* 0x009896800000a95d */ /* 0x002fea0003900000 */
[----:B------:R-:W1:Y:S02]  /*27aa0*/  @!P2 SYNCS.PHASECHK.TRANS64 P2, [R0+URZ], R3 ;  /* 0x000000030000a5a7 */ /* 0x000e64000804007f */
[----:B-1----:R-:W-:Y:S05]  /*27ab0*/  @!P2 BRA `(.L_x_2515) ;  /* 0xfffffffc00f0a947 */ /* 0x002fea000383ffff */
[----:B------:R-:W-:Y:S05]  /*27ac0*/  BRA `(.L_x_2514) ;  /* 0xfffffe24004c7947 */ /* 0x000fea000383ffff */
.L_x_2522:
[----:B-1----:R1:W2:Y:S02]  /*27ad0*/  SYNCS.PHASECHK.TRANS64.TRYWAIT P2, [R4+URZ], R5 ;  /* 0x00000005040075a7 */ /* 0x0022a4000804017f */
[----:B--2---:R-:W-:Y:S05]  /*27ae0*/  @!P2 NANOSLEEP.SYNCS 0x989680 ;  /* 0x009896800000a95d */ /* 0x004fea0003900000 */
[----:B------:R-:W2:Y:S02]  /*27af0*/  @!P2 SYNCS.PHASECHK.TRANS64 P2, [R4+URZ], R5 ;  /* 0x000000050400a5a7 */ /* 0x000ea4000804007f */
[----:B--2---:R-:W-:Y:S05]  /*27b00*/  @!P2 BRA `(.L_x_2522) ;  /* 0xfffffffc00f0a947 */ /* 0x004fea000383ffff */
[----:B------:R-:W-:Y:S05]  /*27b10*/  BRA `(.L_x_2521) ;  /* 0xfffffe2800707947 */ /* 0x000fea000383ffff */
.L_x_2533:
[----:B-1----:R1:W2:Y:S02]  /*27b20*/  SYNCS.PHASECHK.TRANS64.TRYWAIT P1, [R0+URZ], R7 ;  /* 0x00000007000075a7 */ /* 0x0022a4000802017f */
[----:B--2---:R-:W-:Y:S05]  /*27b30*/  @!P1 NANOSLEEP.SYNCS 0x989680 ;  /* 0x009896800000995d */ /* 0x004fea0003900000 */
[----:B------:R-:W2:Y:S02]  /*27b40*/  @!P1 SYNCS.PHASECHK.TRANS64 P1, [R0+URZ], R7 ;  /* 0x00000007000095a7 */ /* 0x000ea4000802007f */
[----:B--2---:R-:W-:Y:S05]  /*27b50*/  @!P1 BRA `(.L_x_2533) ;  /* 0xfffffffc00f09947 */ /* 0x004fea000383ffff */
[----:B------:R-:W-:Y:S05]  /*27b60*/  BRA `(.L_x_2532) ;  /* 0xfffffec000987947 */ /* 0x000fea000383ffff */
.L_x_2540:
[----:B-1----:R1:W2:Y:S02]  /*27b70*/  SYNCS.PHASECHK.TRANS64.TRYWAIT P1, [R4+URZ], R5 ;  /* 0x00000005040075a7 */ /* 0x0022a4000802017f */
[----:B--2---:R-:W-:Y:S05]  /*27b80*/  @!P1 NANOSLEEP.SYNCS 0x989680 ;  /* 0x009896800000995d */ /* 0x004fea0003900000 */
[----:B------:R-:W2:Y:S02]  /*27b90*/  @!P1 SYNCS.PHASECHK.TRANS64 P1, [R4+URZ], R5 ;  /* 0x00000005040095a7 */ /* 0x000ea4000802007f */
[----:B--2---:R-:W-:Y:S05]  /*27ba0*/  @!P1 BRA `(.L_x_2540) ;  /* 0xfffffffc00f09947 */ /* 0x004fea000383ffff */
[----:B------:R-:W-:Y:S05]  /*27bb0*/  BRA `(.L_x_2539) ;  /* 0xfffffec400bc7947 */ /* 0x000fea000383ffff */
.L_x_2604:
[----:B------:R-:W1:Y:S01]  /*27bc0*/  S2R R5, SR_TID.X ;  /* 0x0000000000057919 */ /* 0x000e620000002100 */
[----:B------:R-:W-:Y:S01]  /*27bd0*/  BSSY B0, `(.L_x_2673) ;  /* 0x000000a000007945 */ /* 0x000fe20003800000 */
[----:B------:R-:W-:Y:S02]  /*27be0*/  IMAD.MOV.U32 R12, RZ, RZ, RZ ;  /* 0x000000ffff0c7224 */ /* 0x000fe400078e00ff */
[----:B0-----:R-:W-:Y:S02]  /*27bf0*/  IMAD.MOV.U32 R11, RZ, RZ, 0x1f ;  /* 0x0000001fff0b7424 */ /* 0x001fe400078e00ff */
[----:B------:R-:W-:Y:S01]  /*27c00*/  IMAD.MOV.U32 R15, RZ, RZ, -0x1 ;  /* 0xffffffffff0f7424 */ /* 0x000fe200078e00ff */
[----:B-1----:R-:W-:-:S04]  /*27c10*/  SHF.R.U32.HI R5, RZ, 0x5, R5 ;  /* 0x00000005ff057819 */ /* 0x002fc80000011605 */
[----:B------:R-:W-:-:S05]  /*27c20*/  LOP3.LUT R5, R5, 0x3, RZ, 0xc0, !PT ;  /* 0x0000000305057812 */ /* 0x000fca00078ec0ff */
[----:B------:R-:W-:-:S07]  /*27c30*/  IMAD.MOV.U32 R13, RZ, RZ, R5 ;  /* 0x000000ffff0d7224 */ /* 0x000fce00078e0005 */
[----:B------:R-:W-:Y:S05]  /*27c40*/  WARPSYNC.COLLECTIVE R15, `(.L_x_2674) ;  /* 0x000000000f087348 */ /* 0x000fea0003c00000 */
[----:B------:R0:W1:Y:S02]  /*27c50*/  SHFL.IDX P6, R14, R13, R12, R11 ;  /* 0x0000000c0d0e7389 */ /* 0x00006400000c000b */
[----:B01----:R-:W-:Y:S01]  /*27c60*/  ENDCOLLECTIVE ;  /* 0x000000000000791b */ /* 0x003fe20003800000 */
.L_x_2674:
[----:B------:R-:W-:Y:S05]  /*27c70*/  BSYNC B0 ;  /* 0x0000000000007941 */ /* 0x000fea0003800000 */
.L_x_2673:
[----:B------:R-:W-:Y:S05]  /*27c80*/  BRA `(.L_x_2675) ;  /* 0xffffffc800007947 */ /* 0x000fea000383ffff */
.L_x_2605:
[----:B------:R-:W-:Y:S01]  /*27c90*/  BSSY B0, `(.L_x_2676) ;  /* 0x0000006000007945 */ /* 0x000fe20003800000 */
[----:B------:R-:W-:-:S07]  /*27ca0*/  IMAD.MOV.U32 R15, RZ, RZ, -0x1 ;  /* 0xffffffffff0f7424 */ /* 0x000fce00078e00ff */
[----:B0-----:R-:W-:Y:S05]  /*27cb0*/  WARPSYNC.COLLECTIVE R15, `(.L_x_2677) ;  /* 0x000000000f0c7348 */ /* 0x001fea0003c00000 */
[----:B------:R-:W-:Y:S02]  /*27cc0*/  ELECT P6, UR62, PT ;  /* 0x00000000003e782f */ /* 0x000fe400038c0000 */
[----:B------:R-:W-:Y:S01]  /*27cd0*/  MOV R14, UR62 ;  /* 0x0000003e000e7c02 */ /* 0x000fe20008000f00 */
[----:B0-----:R-:W-:Y:S10]  /*27ce0*/  ENDCOLLECTIVE ;  /* 0x000000000000791b */ /* 0x001ff40003800000 */
.L_x_2677:
[----:B------:R-:W-:Y:S05]  /*27cf0*/  BSYNC B0 ;  /* 0x0000000000007941 */ /* 0x000fea0003800000 */
.L_x_2676:
[----:B------:R-:W-:Y:S05]  /*27d00*/  BRA `(.L_x_2678) ;  /* 0xffffffc400f07947 */ /* 0x000fea000383ffff */
.L_x_2608:
[----:B0-----:R0:W1:Y:S02]  /*27d10*/  SYNCS.PHASECHK.TRANS64.TRYWAIT P0, [R9+URZ+0x32440], R10 ;  /* 0x0324400a090075a7 */ /* 0x001064000800017f */
[----:B-1----:R-:W-:Y:S05]  /*27d20*/  @!P0 NANOSLEEP.SYNCS 0x989680 ;  /* 0x009896800000895d */ /* 0x002fea0003900000 */
[----:B------:R-:W1:Y:S02]  /*27d30*/  @!P0 SYNCS.PHASECHK.TRANS64 P0, [R9+URZ+0x32440], R10 ;  /* 0x0324400a090085a7 */ /* 0x000e64000800007f */
[----:B-1----:R-:W-:Y:S05]  /*27d40*/  @!P0 BRA `(.L_x_2608) ;  /* 0xfffffffc00f08947 */ /* 0x002fea000383ffff */
[----:B------:R-:W-:Y:S05]  /*27d50*/  BRA `(.L_x_2679) ;  /* 0xffffffc800587947 */ /* 0x000fea000383ffff */
.L_x_2612:
        /* <DEDUP_REMOVED lines=8> */
.L_x_2615:
[----:B0-----:R0:W1:Y:S02]  /*27de0*/  SYNCS.PHASECHK.TRANS64.TRYWAIT P0, [R9+URZ+0x32460], R6 ;  /* 0x03246006090075a7 */ /* 0x001064000800017f */
[----:B-1----:R-:W-:Y:S05]  /*27df0*/  @!P0 NANOSLEEP.SYNCS 0x989680 ;  /* 0x009896800000895d */ /* 0x002fea0003900000 */
[----:B------:R-:W1:Y:S02]  /*27e00*/  @!P0 SYNCS.PHASECHK.TRANS64 P0, [R9+URZ+0x32460], R6 ;  /* 0x03246006090085a7 */ /* 0x000e64000800007f */
[----:B-1----:R-:W-:Y:S05]  /*27e10*/  @!P0 BRA `(.L_x_2615) ;  /* 0xfffffffc00f08947 */ /* 0x002fea000383ffff */
[----:B------:R-:W-:Y:S05]  /*27e20*/  BRA `(.L_x_2681) ;  /* 0xffffffcc00dc7947 */ /* 0x000fea000383ffff */
.L_x_2624:
[----:B-1----:R1:W2:Y:S02]  /*27e30*/  SYNCS.PHASECHK.TRANS64.TRYWAIT P0, [R2+URZ+0x32440], R3 ;  /* 0x03244003020075a7 */ /* 0x0022a4000800017f */
[----:B--2---:R-:W-:Y:S05]  /*27e40*/  @!P0 NANOSLEEP.SYNCS 0x989680 ;  /* 0x009896800000895d */ /* 0x004fea0003900000 */
[----:B------:R-:W2:Y:S02]  /*27e50*/  @!P0 SYNCS.PHASECHK.TRANS64 P0, [R2+URZ+0x32440], R3 ;  /* 0x03244003020085a7 */ /* 0x000ea4000800007f */
[----:B--2---:R-:W-:Y:S05]  /*27e60*/  @!P0 BRA `(.L_x_2624) ;  /* 0xfffffffc00f08947 */ /* 0x004fea000383ffff */
[----:B------:R-:W-:Y:S05]  /*27e70*/  BRA `(.L_x_2682) ;  /* 0xffffffd400607947 */ /* 0x000fea000383ffff */
.L_x_2626:
[----:B--2---:R2:W3:Y:S02]  /*27e80*/  SYNCS.PHASECHK.TRANS64.TRYWAIT P0, [R2+URZ+0x32460], R3 ;  /* 0x03246003020075a7 */ /* 0x0044e4000800017f */
[----:B---3--:R-:W-:Y:S05]  /*27e90*/  @!P0 NANOSLEEP.SYNCS 0x989680 ;  /* 0x009896800000895d */ /* 0x008fea0003900000 */
[----:B------:R-:W3:Y:S02]  /*27ea0*/  @!P0 SYNCS.PHASECHK.TRANS64 P0, [R2+URZ+0x32460], R3 ;  /* 0x03246003020085a7 */ /* 0x000ee4000800007f */
[----:B---3--:R-:W-:Y:S05]  /*27eb0*/  @!P0 BRA `(.L_x_2626) ;  /* 0xfffffffc00f08947 */ /* 0x008fea000383ffff */
[----:B------:R-:W-:Y:S05]  /*27ec0*/  BRA `(.L_x_2683) ;  /* 0xffffffd400d07947 */ /* 0x000fea000383ffff */
.L_x_2631:
[----:B-1----:R1:W2:Y:S02]  /*27ed0*/  SYNCS.PHASECHK.TRANS64.TRYWAIT P0, [R2+URZ+0x32440], R3 ;  /* 0x03244003020075a7 */ /* 0x0022a4000800017f */
[----:B--2---:R-:W-:Y:S05]  /*27ee0*/  @!P0 NANOSLEEP.SYNCS 0x989680 ;  /* 0x009896800000895d */ /* 0x004fea0003900000 */
[----:B------:R-:W2:Y:S02]  /*27ef0*/  @!P0 SYNCS.PHASECHK.TRANS64 P0, [R2+URZ+0x32440], R3 ;  /* 0x03244003020085a7 */ /* 0x000ea4000800007f */
[----:B--2---:R-:W-:Y:S05]  /*27f00*/  @!P0 BRA `(.L_x_2631) ;  /* 0xfffffffc00f08947 */ /* 0x004fea000383ffff */
[----:B------:R-:W-:Y:S05]  /*27f10*/  BRA `(.L_x_2684) ;  /* 0xffffffdc00207947 */ /* 0x000fea000383ffff */
.L_x_2633:
[----:B0-----:R0:W2:Y:S02]  /*27f20*/  SYNCS.PHASECHK.TRANS64.TRYWAIT P1, [R2+URZ+0x32460], R3 ;  /* 0x03246003020075a7 */ /* 0x0010a4000802017f */
[----:B--2---:R-:W-:Y:S05]  /*27f30*/  @!P1 NANOSLEEP.SYNCS 0x989680 ;  /* 0x009896800000995d */ /* 0x004fea0003900000 */
[----:B------:R-:W2:Y:S02]  /*27f40*/  @!P1 SYNCS.PHASECHK.TRANS64 P1, [R2+URZ+0x32460], R3 ;  /* 0x03246003020095a7 */ /* 0x000ea4000802007f */
[----:B--2---:R-:W-:Y:S05]  /*27f50*/  @!P1 BRA `(.L_x_2633) ;  /* 0xfffffffc00f09947 */ /* 0x004fea000383ffff */
[----:B------:R-:W-:Y:S05]  /*27f60*/  BRA `(.L_x_2685) ;  /* 0xffffffdc008c7947 */ /* 0x000fea000383ffff */
.L_x_2638:
[----:B--2---:R2:W3:Y:S02]  /*27f70*/  SYNCS.PHASECHK.TRANS64.TRYWAIT P0, [R2+URZ+0x32440], R3 ;  /* 0x03244003020075a7 */ /* 0x0044e4000800017f */
[----:B---3--:R-:W-:Y:S05]  /*27f80*/  @!P0 NANOSLEEP.SYNCS 0x989680 ;  /* 0x009896800000895d */ /* 0x008fea0003900000 */
[----:B------:R-:W3:Y:S02]  /*27f90*/  @!P0 SYNCS.PHASECHK.TRANS64 P0, [R2+URZ+0x32440], R3 ;  /* 0x03244003020085a7 */ /* 0x000ee4000800007f */
[----:B---3--:R-:W-:Y:S05]  /*27fa0*/  @!P0 BRA `(.L_x_2638) ;  /* 0xfffffffc00f08947 */ /* 0x008fea000383ffff */
[----:B------:R-:W-:Y:S05]  /*27fb0*/  BRA `(.L_x_2686) ;  /* 0xffffffe000b47947 */ /* 0x000fea000383ffff */
.L_x_2640:
[----:B0-----:R0:W1:Y:S02]  /*27fc0*/  SYNCS.PHASECHK.TRANS64.TRYWAIT P1, [R2+URZ+0x32460], R3 ;  /* 0x03246003020075a7 */ /* 0x001064000802017f */
[----:B-1----:R-:W-:Y:S05]  /*27fd0*/  @!P1 NANOSLEEP.SYNCS 0x989680 ;  /* 0x009896800000995d */ /* 0x002fea0003900000 */
[----:B------:R-:W1:Y:S02]  /*27fe0*/  @!P1 SYNCS.PHASECHK.TRANS64 P1, [R2+URZ+0x32460], R3 ;  /* 0x03246003020095a7 */ /* 0x000e64000802007f */
[----:B-1----:R-:W-:Y:S05]  /*27ff0*/  @!P1 BRA `(.L_x_2640) ;  /* 0xfffffffc00f09947 */ /* 0x002fea000383ffff */
[----:B------:R-:W-:Y:S05]  /*28000*/  BRA `(.L_x_2687) ;  /* 0xffffffe400247947 */ /* 0x000fea000383ffff */
.L_x_2645:
[----:B------:R-:W-:Y:S01]  /*28010*/  BSSY B0, `(.L_x_2688) ;  /* 0x0000008000007945 */ /* 0x000fe20003800000 */
[----:B0-----:R-:W-:Y:S02]  /*28020*/  IMAD.MOV.U32 R13, RZ, RZ, R16 ;  /* 0x000000ffff0d7224 */ /* 0x001fe400078e0010 */
[----:B------:R-:W-:Y:S02]  /*28030*/  IMAD.MOV.U32 R12, RZ, RZ, RZ ;  /* 0x000000ffff0c7224 */ /* 0x000fe400078e00ff */
[----:B------:R-:W-:Y:S02]  /*28040*/  IMAD.MOV.U32 R11, RZ, RZ, 0x1f ;  /* 0x0000001fff0b7424 */ /* 0x000fe400078e00ff */
[----:B------:R-:W-:-:S07]  /*28050*/  IMAD.MOV.U32 R15, RZ, RZ, -0x1 ;  /* 0xffffffffff0f7424 */ /* 0x000fce00078e00ff */
[----:B-1----:R-:W-:Y:S05]  /*28060*/  WARPSYNC.COLLECTIVE R15, `(.L_x_2689) ;  /* 0x000000000f087348 */ /* 0x002fea0003c00000 */
[----:B------:R0:W2:Y:S02]  /*28070*/  SHFL.IDX P6, R14, R13, R12, R11 ;  /* 0x0000000c0d0e7389 */ /* 0x0000a400000c000b */
[----:B012---:R-:W-:Y:S01]  /*28080*/  ENDCOLLECTIVE ;  /* 0x000000000000791b */ /* 0x007fe20003800000 */
.L_x_2689:
[----:B------:R-:W-:Y:S05]  /*28090*/  BSYNC B0 ;  /* 0x0000000000007941 */ /* 0x000fea0003800000 */
.L_x_2688:
        /* <DEDUP_REMOVED lines=8> */
.L_x_2690:
[----:B------:R-:W-:Y:S01]  /*28120*/  IMAD.MOV.U32 R6, RZ, RZ, R14 ;  /* 0x000000ffff067224 */ /* 0x000fe200078e000e */
[----:B------:R-:W-:Y:S06]  /*28130*/  BRA `(.L_x_2691) ;  /* 0xffffffe800187947 */ /* 0x000fec000383ffff */
.L_x_2648:
        /* <DEDUP_REMOVED lines=8> */
.L_x_2693:
[----:B------:R-:W-:Y:S05]  /*281c0*/  BSYNC B0 ;  /* 0x0000000000007941 */ /* 0x000fea0003800000 */
.L_x_2692:
        /* <DEDUP_REMOVED lines=10> */
.L_x_2694:
        /* <DEDUP_REMOVED lines=8> */
.L_x_2695:
        /* <DEDUP_REMOVED lines=8> */
.L_x_2696:
        /* <DEDUP_REMOVED lines=8> */
.L_x_2697:
        /* <DEDUP_REMOVED lines=8> */
.L_x_2698:
[----:B------:R-:W-:Y:S05]  /*28470*/  BRA `(.L_x_2699) ;  /* 0xffffffe400dc7947 */ /* 0x000fea000383ffff */
.L_x_2653:
[----:B------:R-:W-:Y:S01]  /*28480*/  BSSY B0, `(.L_x_2700) ;  /* 0x0000008000007945 */ /* 0x000fe20003800000 */
[----:B-----5:R-:W-:Y:S02]  /*28490*/  IMAD.MOV.U32 R13, RZ, RZ, R2 ;  /* 0x000000ffff0d7224 */ /* 0x020fe400078e0002 */
[----:B------:R-:W-:Y:S02]  /*284a0*/  IMAD.MOV.U32 R12, RZ, RZ, 0x1 ;  /* 0x00000001ff0c7424 */ /* 0x000fe400078e00ff */
[----:B------:R-:W-:Y:S02]  /*284b0*/  IMAD.MOV.U32 R11, RZ, RZ, RZ ;  /* 0x000000ffff0b7224 */ /* 0x000fe400078e00ff */
[----:B------:R-:W-:-:S07]  /*284c0*/  IMAD.MOV.U32 R15, RZ, RZ, -0x1 ;  /* 0xffffffffff0f7424 */ /* 0x000fce00078e00ff */
[----:B012---:R-:W-:Y:S05]  /*284d0*/  WARPSYNC.COLLECTIVE R15, `(.L_x_2701) ;  /* 0x000000000f087348 */ /* 0x007fea0003c00000 */
[----:B------:R3:W4:Y:S02]  /*284e0*/  SHFL.UP P6, R14, R13, R12, R11 ;  /* 0x0400000c0d0e7389 */ /* 0x00072400000c000b */
[----:B01234-:R-:W-:Y:S01]  /*284f0*/  ENDCOLLECTIVE ;  /* 0x000000000000791b */ /* 0x01ffe20003800000 */
.L_x_2701:
[----:B------:R-:W-:Y:S05]  /*28500*/  BSYNC B0 ;  /* 0x0000000000007941 */ /* 0x000fea0003800000 */
.L_x_2700:
        /* <DEDUP_REMOVED lines=10> */
.L_x_2702:
        /* <DEDUP_REMOVED lines=8> */
.L_x_2703:
        /* <DEDUP_REMOVED lines=8> */
.L_x_2704:
        /* <DEDUP_REMOVED lines=8> */
.L_x_2705:
        /* <DEDUP_REMOVED lines=8> */
.L_x_2706:
[----:B------:R-:W-:Y:S05]  /*287b0*/  BRA `(.L_x_2707) ;  /* 0xffffffe400c07947 */ /* 0x000fea000383ffff */
.L_x_2655:
[----:B------:R-:W-:Y:S01]  /*287c0*/  BSSY B0, `(.L_x_2708) ;  /* 0x0000006000007945 */ /* 0x000fe20003800000 */
[----:B------:R-:W-:Y:S01]  /*287d0*/  PLOP3.LUT P6, PT, P6, PT, PT, 0x8, 0x0 ;  /* 0x000000000000781c */ /* 0x000fe200037ce170 */
[----:B------:R-:W-:-:S12]  /*287e0*/  IMAD.MOV.U32 R15, RZ, RZ, -0x1 ;  /* 0xffffffffff0f7424 */ /* 0x000fd800078e00ff */
[----:B0-----:R-:W-:Y:S05]  /*287f0*/  WARPSYNC.COLLECTIVE R15, `(.L_x_2709) ;  /* 0x000000000f087348 */ /* 0x001fea0003c00000 */
[----:B------:R-:W-:Y:S01]  /*28800*/  VOTE.ANY R14, PT, P6 ;  /* 0x00000000000e7806 */ /* 0x000fe200030e0100 */
[----:B0-----:R-:W-:Y:S06]  /*28810*/  ENDCOLLECTIVE ;  /* 0x000000000000791b */ /* 0x001fec0003800000 */
.L_x_2709:
[----:B------:R-:W-:Y:S05]  /*28820*/  BSYNC B0 ;  /* 0x0000000000007941 */ /* 0x000fea0003800000 */
.L_x_2708:
        /* <DEDUP_REMOVED lines=9> */
.L_x_2710:
[----:B------:R-:W-:Y:S01]  /*288c0*/  IMAD.MOV.U32 R17, RZ, RZ, R14 ;  /* 0x000000ffff117224 */ /* 0x000fe200078e000e */
[----:B------:R-:W-:Y:S06]  /*288d0*/  BRA `(.L_x_2711) ;  /* 0xffffffe400b07947 */ /* 0x000fec000383ffff */
.L_x_2657:
[----:B------:R-:W-:Y:S01]  /*288e0*/  BSSY B0, `(.L_x_2712) ;  /* 0x0000007000007945 */ /* 0x000fe20003800000 */
[----:B------:R-:W-:Y:S02]  /*288f0*/  IMAD.MOV.U32 R13, RZ, RZ, R3 ;  /* 0x000000ffff0d7224 */ /* 0x000fe400078e0003 */
[----:B------:R-:W-:Y:S02]  /*28900*/  IMAD.MOV.U32 R11, RZ, RZ, 0x1f ;  /* 0x0000001fff0b7424 */ /* 0x000fe400078e00ff */
[----:B------:R-:W-:-:S07]  /*28910*/  IMAD.MOV.U32 R15, RZ, RZ, -0x1 ;  /* 0xffffffffff0f7424 */ /* 0x000fce00078e00ff */
[----:B012---:R-:W-:Y:S05]  /*28920*/  WARPSYNC.COLLECTIVE R15, `(.L_x_2713) ;  /* 0x000000000f087348 */ /* 0x007fea0003c00000 */
[----:B------:R3:W4:Y:S02]  /*28930*/  SHFL.IDX P6, R14, R13, R12, R11 ;  /* 0x0000000c0d0e7389 */ /* 0x00072400000c000b */
[----:B01234-:R-:W-:Y:S01]  /*28940*/  ENDCOLLECTIVE ;  /* 0x000000000000791b */ /* 0x01ffe20003800000 */
.L_x_2713:
[----:B------:R-:W-:Y:S05]  /*28950*/  BSYNC B0 ;  /* 0x0000000000007941 */ /* 0x000fea0003800000 */
.L_x_2712:
[----:B------:R-:W-:Y:S05]  /*28960*/  BRA `(.L_x_2656) ;  /* 0xffffffe400a87947 */ /* 0x000fea000383ffff */
.L_x_2660:
[----:B-1----:R1:W3:Y:S02]  /*28970*/  SYNCS.PHASECHK.TRANS64.TRYWAIT P0, [R0+URZ+0x32420], R3 ;  /* 0x03242003000075a7 */ /* 0x0022e4000800017f */
[----:B---3--:R-:W-:Y:S05]  /*28980*/  @!P0 NANOSLEEP.SYNCS 0x989680 ;  /* 0x009896800000895d */ /* 0x008fea0003900000 */
[----:B------:R-:W3:Y:S02]  /*28990*/  @!P0 SYNCS.PHASECHK.TRANS64 P0, [R0+URZ+0x32420], R3 ;  /* 0x03242003000085a7 */ /* 0x000ee4000800007f */
[----:B---3--:R-:W-:Y:S05]  /*289a0*/  @!P0 BRA `(.L_x_2660) ;  /* 0xfffffffc00f08947 */ /* 0x008fea000383ffff */
[----:B------:R-:W-:Y:S05]  /*289b0*/  BRA `(.L_x_2714) ;  /* 0xffffffec00187947 */ /* 0x000fea000383ffff */
.L_x_2661:
[----:B--2---:R-:W2:Y:S01]  /*289c0*/  S2R R2, SR_TID.X ;  /* 0x0000000000027919 */ /* 0x004ea20000002100 */
[----:B------:R-:W-:Y:S01]  /*289d0*/  BSSY B0, `(.L_x_2715) ;  /* 0x000000a000007945 */ /* 0x000fe20003800000 */
[----:B------:R-:W-:Y:S02]  /*289e0*/  IMAD.MOV.U32 R12, RZ, RZ, RZ ;  /* 0x000000ffff0c7224 */ /* 0x000fe400078e00ff */
[----:B0-----:R-:W-:Y:S02]  /*289f0*/  IMAD.MOV.U32 R11, RZ, RZ, 0x1f ;  /* 0x0000001fff0b7424 */ /* 0x001fe400078e00ff */
[----:B------:R-:W-:Y:S01]  /*28a00*/  IMAD.MOV.U32 R15, RZ, RZ, -0x1 ;  /* 0xffffffffff0f7424 */ /* 0x000fe200078e00ff */
[----:B--2---:R-:W-:-:S04]  /*28a10*/  SHF.R.U32.HI R2, RZ, 0x5, R2 ;  /* 0x00000005ff027819 */ /* 0x004fc80000011602 */
[----:B------:R-:W-:-:S05]  /*28a20*/  LOP3.LUT R2, R2, 0x3, RZ, 0xc0, !PT ;  /* 0x0000000302027812 */ /* 0x000fca00078ec0ff */
[----:B------:R-:W-:-:S07]  /*28a30*/  IMAD.MOV.U32 R13, RZ, RZ, R2 ;  /* 0x000000ffff0d7224 */ /* 0x000fce00078e0002 */
[----:B-1----:R-:W-:Y:S05]  /*28a40*/  WARPSYNC.COLLECTIVE R15, `(.L_x_2716) ;  /* 0x000000000f087348 */ /* 0x002fea0003c00000 */
[----:B------:R0:W2:Y:S02]  /*28a50*/  SHFL.IDX P6, R14, R13, R12, R11 ;  /* 0x0000000c0d0e7389 */ /* 0x0000a400000c000b */
[----:B012---:R-:W-:Y:S01]  /*28a60*/  ENDCOLLECTIVE ;  /* 0x000000000000791b */ /* 0x007fe20003800000 */
.L_x_2716:
[----:B------:R-:W-:Y:S05]  /*28a70*/  BSYNC B0 ;  /* 0x0000000000007941 */ /* 0x000fea0003800000 */
.L_x_2715:
[----:B------:R-:W-:Y:S05]  /*28a80*/  BRA `(.L_x_2717) ;  /* 0xffffffe800fc7947 */ /* 0x000fea000383ffff */
.L_x_2664:
[----:B------:R-:W-:Y:S01]  /*28a90*/  BSSY B1, `(.L_x_2718) ;  /* 0x0000006000017945 */ /* 0x000fe20003800000 */
[----:B------:R-:W-:-:S07]  /*28aa0*/  IMAD.MOV.U32 R15, RZ, RZ, -0x1 ;  /* 0xffffffffff0f7424 */ /* 0x000fce00078e00ff */
[----:B012---:R-:W-:Y:S05]  /*28ab0*/  WARPSYNC.COLLECTIVE R15, `(.L_x_2719) ;  /* 0x000000000f0c7348 */ /* 0x007fea0003c00000 */
[----:B------:R-:W-:Y:S02]  /*28ac0*/  ELECT P6, UR62, PT ;  /* 0x00000000003e782f */ /* 0x000fe400038c0000 */
[----:B------:R-:W-:Y:S01]  /*28ad0*/  MOV R14, UR62 ;  /* 0x0000003e000e7c02 */ /* 0x000fe20008000f00 */
[----:B012---:R-:W-:Y:S10]  /*28ae0*/  ENDCOLLECTIVE ;  /* 0x000000000000791b */ /* 0x007ff40003800000 */
.L_x_2719:
[----:B------:R-:W-:Y:S05]  /*28af0*/  BSYNC B1 ;  /* 0x0000000000017941 */ /* 0x000fea0003800000 */
.L_x_2718:
[----:B------:R-:W-:Y:S05]  /*28b00*/  BRA `(.L_x_2720) ;  /* 0xffffffe800f47947 */ /* 0x000fea000383ffff */
.L_x_2666:
[----:B-1----:R1:W2:Y:S02]  /*28b10*/  SYNCS.PHASECHK.TRANS64.TRYWAIT P0, [R6+URZ], R5 ;  /* 0x00000005060075a7 */ /* 0x0022a4000800017f */
[----:B--2---:R-:W-:Y:S05]  /*28b20*/  @!P0 NANOSLEEP.SYNCS 0x989680 ;  /* 0x009896800000895d */ /* 0x004fea0003900000 */
[----:B------:R-:W2:Y:S02]  /*28b30*/  @!P0 SYNCS.PHASECHK.TRANS64 P0, [R6+URZ], R5 ;  /* 0x00000005060085a7 */ /* 0x000ea4000800007f */
[----:B--2---:R-:W-:Y:S05]  /*28b40*/  @!P0 BRA `(.L_x_2666) ;  /* 0xfffffffc00f08947 */ /* 0x004fea000383ffff */
[----:B------:R-:W-:Y:S05]  /*28b50*/  BRA `(.L_x_2721) ;  /* 0xffffffec00307947 */ /* 0x000fea000383ffff */
.L_x_2667:
[----:B--2---:R2:W3:Y:S02]  /*28b60*/  SYNCS.PHASECHK.TRANS64.TRYWAIT P0, [R7+URZ], R2 ;  /* 0x00000002070075a7 */ /* 0x0044e4000800017f */
[----:B---3--:R-:W-:Y:S05]  /*28b70*/  @!P0 NANOSLEEP.SYNCS 0x989680 ;  /* 0x009896800000895d */ /* 0x008fea0003900000 */
[----:B------:R-:W3:Y:S02]  /*28b80*/  @!P0 SYNCS.PHASECHK.TRANS64 P0, [R7+URZ], R2 ;  /* 0x00000002070085a7 */ /* 0x000ee4000800007f */
[----:B---3--:R-:W-:Y:S05]  /*28b90*/  @!P0 BRA `(.L_x_2667) ;  /* 0xfffffffc00f08947 */ /* 0x008fea000383ffff */
[----:B------:R-:W-:Y:S05]  /*28ba0*/  BRA `(.L_x_2722) ;  /* 0xffffffec00247947 */ /* 0x000fea000383ffff */
.L_x_2669:
[----:B---3--:R3:W4:Y:S02]  /*28bb0*/  SYNCS.PHASECHK.TRANS64.TRYWAIT P0, [R4+URZ], R5 ;  /* 0x00000005040075a7 */ /* 0x008724000800017f */
[----:B----4-:R-:W-:Y:S05]  /*28bc0*/  @!P0 NANOSLEEP.SYNCS 0x989680 ;  /* 0x009896800000895d */ /* 0x010fea0003900000 */
[----:B------:R-:W4:Y:S02]  /*28bd0*/  @!P0 SYNCS.PHASECHK.TRANS64 P0, [R4+URZ], R5 ;  /* 0x00000005040085a7 */ /* 0x000f24000800007f */
[----:B----4-:R-:W-:Y:S05]  /*28be0*/  @!P0 BRA `(.L_x_2669) ;  /* 0xfffffffc00f08947 */ /* 0x010fea000383ffff */
[----:B------:R-:W-:Y:S05]  /*28bf0*/  BRA `(.L_x_2723) ;  /* 0xffffffec002c7947 */ /* 0x000fea000383ffff */
        .type           $_ZN7cutlass13device_kernelIN5flash11enable_sm90INS1_16FlashAttnFwdSm90INS1_25CollectiveMainloopFwdSm90ILi2EN4cute5tupleIJNS5_1CILi1EEES8_S8_EEENS6_IJNS7_ILi128EEENS7_ILi96EEENS7_ILi64EEEEEELi256ENS_6half_tEfNS_4arch4Sm90ELb0ELb1ELb1ELb1ELb0ELb0ELb1ELb1ELb0ELb0ELb0ELb0EEENS1_21CollectiveEpilogueFwdINS6_IJSA_NS7_ILi256EEESB_EEES9_SE_SG_Li256ELb1ELb0ELb0ELb0EEENS1_36VarlenDynamicPersistentTileSchedulerILi128ELi96ELi256ELi32ELb0ELb0ELb1ELb1ELb0ELb1EEEEEEEEEvNT_6ParamsE$_ZZN5flash25CollectiveMainloopFwdSm90ILi2EN4cute5tupleIJNS1_1CILi1EEES4_S4_EEENS2_IJNS3_ILi128EEENS3_ILi96EEENS3_ILi64EEEEEELi256EN7cutlass6half_tEfNSA_4arch4Sm90ELb0ELb1ELb1ELb1ELb0ELb0ELb1ELb1ELb0ELb0ELb0ELb0EE3mmaINS_16FlashAttnFwdSm90ISE_NS_21CollectiveEpilogueFwdINS2_IJS6_NS3_ILi256EEES7_EEES5_SB_SD_Li256ELb1ELb0ELb0ELb0EEENS_36VarlenDynamicPersistentTileSchedulerILi128ELi96ELi256ELi32ELb0ELb0ELb1ELb1ELb0ELb1EEEE13SharedStorageENS1_6TensorINS1_11ArrayEngineIfLm128EEENS1_6LayoutINS2_IJNS2_IJNS3_ILi2EEEST_NS3_ILi32EEEEEES4_S4_EEENS2_IJNS2_IJS4_ST_NS3_ILi4EEEEEENS3_ILi0EEESZ_EEEEEEENS_7SoftmaxILi2ELi0EEEEEbRKNSE_6ParamsENSA_25PipelineTmaAsyncNoClusterILi2ENSA_16PipelineTmaAsyncILi2EEEEES1B_RNSA_13PipelineStateILj2EEERT0_RT1_iRiRKNS_16SeqlenInfoQKNewKILb1ELb0EEENS2_IJiiiiEEERT_ENKUliT_T0_T1_E_clIZSF_ISO_S12_S14_EbS17_S1B_S1B_S1E_S1G_S1I_iS1J_S1N_S1O_S1Q_EUlRS1R_iE1_NS3_ILb0EEENS3_ILb1EEEEEDaiS1R_S1S_S1T_,@function
        .size           $_ZN7cutlass13device_kernelIN5flash11enable_sm90INS1_16FlashAttnFwdSm90INS1_25CollectiveMainloopFwdSm90ILi2EN4cute5tupleIJNS5_1CILi1EEES8_S8_EEENS6_IJNS7_ILi128EEENS7_ILi96EEENS7_ILi64EEEEEELi256ENS_6half_tEfNS_4arch4Sm90ELb0ELb1ELb1ELb1ELb0ELb0ELb1ELb1ELb0ELb0ELb0ELb0EEENS1_21CollectiveEpilogueFwdINS6_IJSA_NS7_ILi256EEESB_EEES9_SE_SG_Li256ELb1ELb0ELb0ELb0EEENS1_36VarlenDynamicPersistentTileSchedulerILi128ELi96ELi256ELi32ELb0ELb0ELb1ELb1ELb0ELb1EEEEEEEEEvNT_6ParamsE$_ZZN5flash25CollectiveMainloopFwdSm90ILi2EN4cute5tupleIJNS1_1CILi1EEES4_S4_EEENS2_IJNS3_ILi128EEENS3_ILi96EEENS3_ILi64EEEEEELi256EN7cutlass6half_tEfNSA_4arch4Sm90ELb0ELb1ELb1ELb1ELb0ELb0ELb1ELb1ELb0ELb0ELb0ELb0EE3mmaINS_16FlashAttnFwdSm90ISE_NS_21CollectiveEpilogueFwdINS2_IJS6_NS3_ILi256EEES7_EEES5_SB_SD_Li256ELb1ELb0ELb0ELb0EEENS_36VarlenDynamicPersistentTileSchedulerILi128ELi96ELi256ELi32ELb0ELb0ELb1ELb1ELb0ELb1EEEE13SharedStorageENS1_6TensorINS1_11ArrayEngineIfLm128EEENS1_6LayoutINS2_IJNS2_IJNS3_ILi2EEEST_NS3_ILi32EEEEEES4_S4_EEENS2_IJNS2_IJS4_ST_NS3_ILi4EEEEEENS3_ILi0EEESZ_EEEEEEENS_7SoftmaxILi2ELi0EEEEEbRKNSE_6ParamsENSA_25PipelineTmaAsyncNoClusterILi2ENSA_16PipelineTmaAsyncILi2EEEEES1B_RNSA_13PipelineStateILj2EEERT0_RT1_iRiRKNS_16SeqlenInfoQKNewKILb1ELb0EEENS2_IJiiiiEEERT_ENKUliT_T0_T1_E_clIZSF_ISO_S12_S14_EbS17_S1B_S1B_S1E_S1G_S1I_iS1J_S1N_S1O_S1Q_EUlRS1R_iE1_NS3_ILb0EEENS3_ILb1EEEEEDaiS1R_S1S_S1T_,(.L_x_4725 - $_ZN7cutlass13device_kernelIN5flash11enable_sm90INS1_16FlashAttnFwdSm90INS1_25CollectiveMainloopFwdSm90ILi2EN4cute5tupleIJNS5_1CILi1EEES8_S8_EEENS6_IJNS7_ILi128EEENS7_ILi96EEENS7_ILi64EEEEEELi256ENS_6half_tEfNS_4arch4Sm90ELb0ELb1ELb1ELb1ELb0ELb0ELb1ELb1ELb0ELb0ELb0ELb0EEENS1_21CollectiveEpilogueFwdINS6_IJSA_NS7_ILi256EEESB_EEES9_SE_SG_Li256ELb1ELb0ELb0ELb0EEENS1_36VarlenDynamicPersistentTileSchedulerILi128ELi96ELi256ELi32ELb0ELb0ELb1ELb1ELb0ELb1EEEEEEEEEvNT_6ParamsE$_ZZN5flash25CollectiveMainloopFwdSm90ILi2EN4cute5tupleIJNS1_1CILi1EEES4_S4_EEENS2_IJNS3_ILi128EEENS3_ILi96EEENS3_ILi64EEEEEELi256EN7cutlass6half_tEfNSA_4arch4Sm90ELb0ELb1ELb1ELb1ELb0ELb0ELb1ELb1ELb0ELb0ELb0ELb0EE3mmaINS_16FlashAttnFwdSm90ISE_NS_21CollectiveEpilogueFwdINS2_IJS6_NS3_ILi256EEES7_EEES5_SB_SD_Li256ELb1ELb0ELb0ELb0EEENS_36VarlenDynamicPersistentTileSchedulerILi128ELi96ELi256ELi32ELb0ELb0ELb1ELb1ELb0ELb1EEEE13SharedStorageENS1_6TensorINS1_11ArrayEngineIfLm128EEENS1_6LayoutINS2_IJNS2_IJNS3_ILi2EEEST_NS3_ILi32EEEEEES4_S4_EEENS2_IJNS2_IJS4_ST_NS3_ILi4EEEEEENS3_ILi0EEESZ_EEEEEEENS_7SoftmaxILi2ELi0EEEEEbRKNSE_6ParamsENSA_25PipelineTmaAsyncNoClusterILi2ENSA_16PipelineTmaAsyncILi2EEEEES1B_RNSA_13PipelineStateILj2EEERT0_RT1_iRiRKNS_16SeqlenInfoQKNewKILb1ELb0EEENS2_IJiiiiEEERT_ENKUliT_T0_T1_E_clIZSF_ISO_S12_S14_EbS17_S1B_S1B_S1E_S1G_S1I_iS1J_S1N_S1O_S1Q_EUlRS1R_iE1_NS3_ILb0EEENS3_ILb1EEEEEDaiS1R_S1S_S1T_)
$_ZN7cutlass13device_kernelIN5flash11enable_sm90INS1_16FlashAttnFwdSm90INS1_25CollectiveMainloopFwdSm90ILi2EN4cute5tupleIJNS5_1CILi1EEES8_S8_EEENS6_IJNS7_ILi128EEENS7_ILi96EEENS7_ILi64EEEEEELi256ENS_6half_tEfNS_4arch4Sm90ELb0ELb1ELb1ELb1ELb0ELb0ELb1ELb1ELb0ELb0ELb0ELb0EEENS1_21CollectiveEpilogueFwdINS6_IJSA_NS7_ILi256EEESB_EEES9_SE_SG_Li256ELb1ELb0ELb0ELb0EEENS1_36VarlenDynamicPersistentTileSchedulerILi128ELi96ELi256ELi32ELb0ELb0ELb1ELb1ELb0ELb1EEEEEEEEEvNT_6ParamsE$_ZZN5flash25CollectiveMainloopFwdSm90ILi2EN4cute5tupleIJNS1_1CILi1EEES4_S4_EEENS2_IJNS3_ILi128EEENS3_ILi96EEENS3_ILi64EEEEEELi256EN7cutlass6half_tEfNSA_4arch4Sm90ELb0ELb1ELb1ELb1ELb0ELb0ELb1ELb1ELb0ELb0ELb0ELb0EE3mmaINS_16FlashAttnFwdSm90ISE_NS_21CollectiveEpilogueFwdINS2_IJS6_NS3_ILi256EEES7_EEES5_SB_SD_Li256ELb1ELb0ELb0ELb0EEENS_36VarlenDynamicPersistentTileSchedulerILi128ELi96ELi256ELi32ELb0ELb0ELb1ELb1ELb0ELb1EEEE13SharedStorageENS1_6TensorINS1_11ArrayEngineIfLm128EEENS1_6LayoutINS2_IJNS2_IJNS3_ILi2EEEST_NS3_ILi32EEEEEES4_S4_EEENS2_IJNS2_IJS4_ST_NS3_ILi4EEEEEENS3_ILi0EEESZ_EEEEEEENS_7SoftmaxILi2ELi0EEEEEbRKNSE_6ParamsENSA_25PipelineTmaAsyncNoClusterILi2ENSA_16PipelineTmaAsyncILi2EEEEES1B_RNSA_13PipelineStateILj2EEERT0_RT1_iRiRKNS_16SeqlenInfoQKNewKILb1ELb0EEENS2_IJiiiiEEERT_ENKUliT_T0_T1_E_clIZSF_ISO_S12_S14_EbS17_S1B_S1B_S1E_S1G_S1I_iS1J_S1N_S1O_S1Q_EUlRS1R_iE1_NS3_ILb0EEENS3_ILb1EEEEEDaiS1R_S1S_S1T_:
[----:B------:R-:W-:Y:S05]  /*28c00*/  YIELD ;  /* 0x0000000000007946 */ /* 0x000fea0003800000 */
[----:B------:R-:W-:Y:S02]  /*28c10*/  ULDC UR4, c[0x0][0x20] ;  /* 0x0000080000047ab9 */ /* 0x000fe40000000800 */
[----:B------:R-:W-:-:S05]  /*28c20*/  VIADD R0, R0, -UR4 ;  /* 0x8000000400007c36 */ /* 0x000fca0008000000 */
[----:B------:R-:W2:Y:S01]  /*28c30*/  LDL.64 R2, [R0] ;  /* 0x0000000000027983 */ /* 0x000ea20000100a00 */
[----:B------:R-:W0:Y:S02]  /*28c40*/  LDC.64 R4, c[0x0][0x208] ;  /* 0x00008200ff047b82 */ /* 0x000e240000000a00 */
[----:B0-----:R-:W-:Y:S02]  /*28c50*/  R2UR UR4, R4 ;  /* 0x00000000040472ca */ /* 0x001fe400000e0000 */
        /* <DEDUP_REMOVED lines=35> */
[----:B0-----:R1:W5:Y:S01]  /*28e90*/  LD.E R11, desc[UR6][R6.64+0x4] ;  /* 0x00000406060b7980 */ /* 0x001362000c101900 */
[----:B--2---:R-:W-:-:S04]  /*28ea0*/  LOP3.LUT R14, R14, 0x1, RZ, 0xfc, !PT ;  /* 0x000000010e0e7812 */ /* 0x004fc800078efcff */
[----:B------:R-:W-:-:S13]  /*28eb0*/  ISETP.NE.AND P1, PT, R14, 0x3, PT ;  /* 0x000000030e00780c */ /* 0x000fda0003f25270 */
[----:B-1----:R-:W-:Y:S05]  /*28ec0*/  @!P1 BRA `(.L_x_2725) ;  /* 0x0000000000049947 */ /* 0x002fea0003800000 */
[----:B------:R-:W-:Y:S01]  /*28ed0*/  BPT.TRAP 0x1 ;  /* 0x000000040000795c */ /* 0x000fe20000300000 */
.L_x_2725:
[----:B------:R-:W-:Y:S05]  /*28ee0*/  BSYNC B3 ;  /* 0x0000000000037941 */ /* 0x000fea0003800000 */
.L_x_2724:
[----:B------:R-:W-:Y:S02]  /*28ef0*/  R2UR UR4, R4 ;  /* 0x00000000040472ca */ /* 0x000fe400000e0000 */
[----:B------:R-:W-:-:S13]  /*28f00*/  R2UR UR5, R5 ;  /* 0x00000000050572ca */ /* 0x000fda00000e0000 */
[----:B------:R-:W2:Y:S01]  /*28f10*/  LD.E.64 R2, desc[UR4][R8.64+0x8] ;  /* 0x0000080408027980 */ /* 0x000ea2000c101b00 */
[----:B-----5:R-:W-:Y:S02]  /*28f20*/  SHF.L.U32 R13, R11, 0x1f, RZ ;  /* 0x0000001f0b0d7819 */ /* 0x020fe400000006ff */
[----:B--2---:R-:W-:-:S05]  /*28f30*/  MOV R3, R2 ;  /* 0x0000000200037202 */ /* 0x004fca0000000f00 */
[----:B------:R-:W-:-:S04]  /*28f40*/  IMAD R12, R12, 0x8, R3 ;  /* 0x000000080c0c7824 */ /* 0x000fc800078e0203 */
[----:B------:R0:W1:Y:S01]  /*28f50*/  SYNCS.PHASECHK.TRANS64.TRYWAIT P1, [R12+URZ], R13 ;  /* 0x0000000d0c0075a7 */ /* 0x000062000802017f */
[----:B------:R-:W2:Y:S01]  /*28f60*/  LD.E R11, desc[UR4][R8.64+0x1c] ;  /* 0x00001c04080b7980 */ /* 0x000ea2000c101900 */
[----:B------:R-:W-:Y:S02]  /*28f70*/  R2UR UR6, R4 ;  /* 0x00000000040672ca */ /* 0x000fe400000e0000 */
[----:B------:R-:W-:Y:S01]  /*28f80*/  R2UR UR7, R5 ;  /* 0x00000000050772ca */ /* 0x000fe200000e0000 */
[----:B------:R0:W5:Y:S01]  /*28f90*/  LD.E R2, desc[UR4][R6.64] ;  /* 0x0000000406027980 */ /* 0x000162000c101900 */
[----:B------:R-:W-:Y:S11]  /*28fa0*/  BSSY B3, `(.L_x_2726) ;  /* 0x0000006000037945 */ /* 0x000ff60003800000 */
[----:B------:R0:W5:Y:S01]  /*28fb0*/  LD.E R3, desc[UR6][R6.64+0x4] ;  /* 0x0000040606037980 */ /* 0x000162000c101900 */
[----:B--2---:R-:W-:-:S04]  /*28fc0*/  LOP3.LUT R11, R11, 0x1, RZ, 0xfc, !PT ;  /* 0x000000010b0b7812 */ /* 0x004fc800078efcff */
[----:B------:R-:W-:-:S13]  /*28fd0*/  ISETP.NE.AND P2, PT, R11, 0x3, PT ;  /* 0x000000030b00780c */ /* 0x000fda0003f45270 */
[----:B01----:R-:W-:Y:S05]  /*28fe0*/  @!P2 BRA `(.L_x_2727) ;  /* 0x000000000004a947 */ /* 0x003fea0003800000 */
[----:B------:R-:W-:Y:S01]  /*28ff0*/  BPT.TRAP 0x1 ;  /* 0x000000040000795c */ /* 0x000fe20000300000 */
.L_x_2727:
[----:B------:R-:W-:Y:S05]  /*29000*/  BSYNC B3 ;  /* 0x0000000000037941 */ /* 0x000fea0003800000 */
.L_x_2726:
        /* <DEDUP_REMOVED lines=8> */
[----:B------:R-:W0:Y:S02]  /*29090*/  SYNCS.PHASECHK.TRANS64.TRYWAIT P1, [R2+URZ], R3 ;  /* 0x00000003020075a7 */ /* 0x000e24000802017f */
[----:B0-----:R-:W-:Y:S05]  /*290a0*/  @!P1 BRA `(.L_x_2730) ;  /* 0x000001b400a49947 */ /* 0x001fea0003800000 */
.L_x_2729:
[----:B------:R-:W-:Y:S05]  /*290b0*/  BSYNC B3 ;  /* 0x0000000000037941 */ /* 0x000fea0003800000 */
.L_x_2728:
[----:B------:R-:W2:Y:S04]  /*290c0*/  LDL.64 R8, [R0] ;  /* 0x0000000000087983 */ /* 0x000ea80000100a00 */
[----:B------:R-:W3:Y:S01]  /*290d0*/  LDL.64 R6, [R0+0x28] ;  /* 0x0000280000067983 */ /* 0x000ee20000100a00 */
[C---:B------:R-:W-:Y:S02]  /*290e0*/  R2UR UR6, R4.reuse ;  /* 0x00000000040672ca */ /* 0x040fe400000e0000 */
[C---:B------:R-:W-:Y:S01]  /*290f0*/  R2UR UR7, R5.reuse ;  /* 0x00000000050772ca */ /* 0x040fe200000e0000 */
[----:B0----5:R-:W4:Y:S01]  /*29100*/  LDL.64 R2, [R0+0x20] ;  /* 0x0000200000027983 */ /* 0x021f220000100a00 */
        /* <DEDUP_REMOVED lines=85> */
[----:B0-----:R-:W-:Y:S05]  /*29660*/  @!P1 BRA `(.L_x_2732) ;  /* 0x0000000000049947 */ /* 0x001fea0003800000 */
[----:B------:R-:W-:Y:S01]  /*29670*/  BPT.TRAP 0x1 ;  /* 0x000000040000795c */ /* 0x000fe20000300000 */
.L_x_2732:
[----:B------:R-:W-:Y:S05]  /*29680*/  BSYNC B3 ;  /* 0x0000000000037941 */ /* 0x000fea0003800000 */
.L_x_2731:
        /* <DEDUP_REMOVED lines=17> */
.L_x_2734:
[----:B------:R-:W-:Y:S05]  /*297a0*/  BSYNC B3 ;  /* 0x0000000000037941 */ /* 0x000fea0003800000 */
.L_x_2733:
        /* <DEDUP_REMOVED lines=10> */
.L_x_2736:
[----:B------:R-:W-:Y:S05]  /*29850*/  BSYNC B3 ;  /* 0x0000000000037941 */ /* 0x000fea0003800000 */
.L_x_2735:
[----:B------:R-:W2:Y:S04]  /*29860*/  LDL.64 R12, [R0] ;  /* 0x00000000000c7983 */ /* 0x000ea80000100a00 */
[----:B------:R-:W3:Y:S01]  /*29870*/  LDL.64 R6, [R0+0x58] ;  /* 0x0000580000067983 */ /* 0x000ee20000100a00 */
[C---:B------:R-:W-:Y:S02]  /*29880*/  R2UR UR6, R4.reuse ;  /* 0x00000000040672ca */ /* 0x040fe400000e0000 */
[C---:B------:R-:W-:Y:S01]  /*29890*/  R2UR UR7, R5.reuse ;  /* 0x00000000050772ca */ /* 0x040fe200000e0000 */
[----:B------:R-:W4:Y:S01]  /*298a0*/  LDL.64 R2, [R0+0x48] ;  /* 0x0000480000027983 */ /* 0x000f220000100a00 */
[C---:B------:R-:W-:Y:S02]  /*298b0*/  R2UR UR4, R4.reuse ;  /* 0x00000000040472ca */ /* 0x040fe400000e0000 */
[C---:B------:R-:W-:Y:S01]  /*298c0*/  R2UR UR5, R5.reuse ;  /* 0x00000000050572ca */ /* 0x040fe200000e0000 */
[----:B0----5:R-:W4:Y:S08]  /*298d0*/  LDL.64 R8, [R0+0x50] ;  /* 0x0000500000087983 */ /* 0x021f300000100a00 */
[----:B--2---:R-:W2:Y:S04]  /*298e0*/  LD.E R11, desc[UR6][R12.64] ;  /* 0x000000060c0b7980 */ /* 0x004ea8000c101900 */
[----:B---3--:R-:W2:Y:S01]  /*298f0*/  LD.E.64 R6, desc[UR4][R6.64] ;  /* 0x0000000406067980 */ /* 0x008ea2000c101b00 */
[----:B------:R-:W-:Y:S05]  /*29900*/  WARPSYNC.ALL ;  /* 0x0000000000007948 */ /* 0x000fea0003800000 */
[----:B------:R-:W-:Y:S01]  /*29910*/  R2UR UR6, R4 ;  /* 0x00000000040672ca */ /* 0x000fe200000e0000 */
[----:B------:R-:W3:Y:S01]  /*29920*/  LDL.LU R18, [R1+0x470] ;  /* 0x0004700001127983 */ /* 0x000ee20000300800 */
[----:B------:R-:W-:-:S02]  /*29930*/  R2UR UR7, R5 ;  /* 0x00000000050772ca */ /* 0x000fc400000e0000 */
[----:B------:R-:W-:Y:S01]  /*29940*/  R2UR UR4, R4 ;  /* 0x00000000040472ca */ /* 0x000fe200000e0000 */
[----:B------:R-:W3:Y:S01]  /*29950*/  LDL R20, [R1+0x474] ;  /* 0x0004740001147983 */ /* 0x000ee20000100800 */
[----:B------:R-:W-:-:S03]  /*29960*/  R2UR UR5, R5 ;  /* 0x00000000050572ca */ /* 0x000fc600000e0000 */
[----:B------:R-:W3:Y:S06]  /*29970*/  LDL R19, [R1+0x478] ;  /* 0x0004780001137983 */ /* 0x000eec0000100800 */
[----:B----4-:R-:W4:Y:S04]  /*29980*/  LD.E R14, desc[UR6][R2.64] ;  /* 0x00000006020e7980 */ /* 0x010f28000c101900 */
[----:B------:R-:W3:Y:S01]  /*29990*/  LD.E.64 R12, desc[UR4][R8.64] ;  /* 0x00000004080c7980 */ /* 0x000ee2000c101b00 */
[----:B--2---:R-:W-:Y:S01]  /*299a0*/  IMAD R6, R11, 0xc00, R6 ;  /* 0x00000c000b067824 */ /* 0x004fe200078e0206 */
[----:B------:R-:W-:Y:S01]  /*299b0*/  R2UR UR7, R7 ;  /* 0x00000000070772ca */ /* 0x000fe200000e0000 */
[----:B------:R-:W-:Y:S01]  /*299c0*/  WARPGROUP.ARRIVE ;  /* 0x00000000000079c5 */ /* 0x000fe20000000000 */
        /* <DEDUP_REMOVED lines=14> */
[----:B------:R-:W-:Y:S01]  /*29ab0*/  WARPGROUP.ARRIVE ;  /* 0x00000000000079c5 */ /* 0x000fe20000000000 */
[----:B------:R-:W-:Y:S01]  /*29ac0*/  IMAD.MOV.U32 R15, RZ, RZ, R7 ;  /* 0x000000ffff0f7224 */ /* 0x000fe200078e0007 */
[----:B------:R-:W-:-:S02]  /*29ad0*/  R2UR UR8, R4 ;  /* 0x00000000040872ca */ /* 0x000fc400000e0000 */
[----:B------:R-:W-:Y:S02]  /*29ae0*/  R2UR UR6, R14 ;  /* 0x000000000e0672ca */ /* 0x000fe400000e0000 */
        /* <DEDUP_REMOVED lines=222> */
[----:B------:R-:W0:Y:S01]  /*2a8d0*/  S2R R197, SR_TID.X ;  /* 0x0000000000c57919 */ /* 0x000e220000002100 */
[----:B------:R-:W-:Y:S02]  /*2a8e0*/  R2UR UR8, R4 ;  /* 0x00000000040872ca */ /* 0x000fe400000e0000 */
[----:B------:R-:W-:Y:S02]  /*2a8f0*/  R2UR UR6, R12 ;  /* 0x000000000c0672ca */ /* 0x000fe400000e0000 */
[----:B------:R-:W-:Y:S02]  /*2a900*/  R2UR UR7, R13 ;  /* 0x000000000d0772ca */ /* 0x000fe400000e0000 */
[----:B------:R-:W-:Y:S02]  /*2a910*/  R2UR UR9, R5 ;  /* 0x00000000050972ca */ /* 0x000fe400000e0000 */
[----:B------:R-:W-:Y:S02]  /*2a920*/  LOP3.LUT R18, R18, 0xfff7ffff, RZ, 0xc0, !PT ;  /* 0xfff7ffff12127812 */ /* 0x000fe400078ec0ff */
[----:B0-----:R-:W-:Y:S01]  /*2a930*/  LOP3.LUT P2, RZ, R197, 0x7f, RZ, 0xc0, !PT ;  /* 0x0000007fc5ff7812 */ /* 0x001fe2000784c0ff */
[----:B--2---:R-:W-:-:S02]  /*2a940*/  VIADD R6, R8, 0xc06 ;  /* 0x00000c0608067836 */ /* 0x004fc40000000000 */
[----:B------:R-:W-:Y:S01]  /*2a950*/  IMAD.MOV.U32 R7, RZ, RZ, R9 ;  /* 0x000000ffff077224 */ /* 0x000fe200078e0009 */
[----:B------:R-:W-:Y:S02]  /*2a960*/  SHF.R.U32.HI R11, RZ, 0x7, R197 ;  /* 0x00000007ff0b7819 */ /* 0x000fe400000116c5 */
[----:B------:R-:W-:Y:S02]  /*2a970*/  R2UR UR4, R6 ;  /* 0x00000000060472ca */ /* 0x000fe400000e0000 */
[----:B------:R-:W-:-:S05]  /*2a980*/  R2UR UR5, R7 ;  /* 0x00000000070572ca */ /* 0x000fca00000e0000 */
[----:B------:R-:W-:-:S08]  /*2a990*/  @P2 LOP3.LUT R18, R18, 0x80000, RZ, 0xfc, !PT ;  /* 0x0008000012122812 */ /* 0x000fd000078efcff */
[----:B------:R-:W-:Y:S03]  /*2a9a0*/  HGMMA.64x96x16.F32 R24, gdesc[UR4], R24, gsb0 ;  /* 0x01600000041879f0 */ /* 0x000fe60008000818 */
[----:B------:R-:W-:Y:S02]  /*2a9b0*/  WARPGROUP.DEPBAR.LE gsb0, 0x0 ;  /* 0x00008000000079c5 */ /* 0x000fe40000010000 */
[----:B------:R0:W-:Y:S04]  /*2a9c0*/  ST.E desc[UR8][R2.64], R189 ;  /* 0x000000bd02007985 */ /* 0x0001e8000c101908 */
[----:B------:R-:W2:Y:S04]  /*2a9d0*/  @!P2 LDL.64 R6, [R0+0x18] ;  /* 0x000018000006a983 */ /* 0x000ea80000100a00 */
[----:B------:R-:W3:Y:S01]  /*2a9e0*/  @!P2 LDL.64 R8, [R0] ;  /* 0x000000000008a983 */ /* 0x000ee20000100a00 */
[----:B------:R-:W-:-:S02]  /*2a9f0*/  @!P2 R2UR UR4, R4 ;  /* 0x000000000404a2ca */ /* 0x000fc400000e0000 */
[C---:B------:R-:W-:Y:S01]  /*2aa00*/  @!P2 R2UR UR5, R5.reuse ;  /* 0x000000000505a2ca */ /* 0x040fe200000e0000 */
[----:B------:R1:W-:Y:S01]  /*2aa10*/  STL [R1+0x470], R18 ;  /* 0x0004701201007387 */ /* 0x0003e20000100800 */
[----:B------:R-:W-:Y:S02]  /*2aa20*/  @!P2 R2UR UR6, R4 ;  /* 0x000000000406a2ca */ /* 0x000fe400000e0000 */
[----:B------:R-:W-:Y:S02]  /*2aa30*/  @!P2 R2UR UR7, R5 ;  /* 0x000000000507a2ca */ /* 0x000fe400000e0000 */
[----:B------:R-:W-:-:S05]  /*2aa40*/  IADD3 R11, -R11, 0xb, RZ ;  /* 0x0000000b0b0b7810 */ /* 0x000fca0007ffe1ff */
[----:B------:R4:W-:Y:S06]  /*2aa50*/  BAR.ARV R11, 0x100 ;  /* 0x0004000b0000751d */ /* 0x0009ec0000002000 */
[----:B--2---:R-:W2:Y:S04]  /*2aa60*/  @!P2 LD.E.64 R6, desc[UR4][R6.64+0x30] ;  /* 0x000030040606a980 */ /* 0x004ea8000c101b00 */
[----:B---3--:R-:W0:Y:S01]  /*2aa70*/  @!P2 LD.E R8, desc[UR6][R8.64] ;  /* 0x000000060808a980 */ /* 0x008e22000c101900 */
[----:B--2---:R-:W-:-:S05]  /*2aa80*/  @!P2 MOV R13, R6 ;  /* 0x00000006000da202 */ /* 0x004fca0000000f00 */
[----:B0-----:R-:W-:-:S05]  /*2aa90*/  @!P2 IMAD R2, R8, 0x8, R13 ;  /* 0x000000080802a824 */ /* 0x001fca00078e020d */
[----:B------:R-:W-:-:S04]  /*2aaa0*/  @!P2 PRMT R2, RZ, 0x654, R2 ;  /* 0x00000654ff02a816 */ /* 0x000fc80000000002 */
[----:B------:R0:W-:Y:S02]  /*2aab0*/  @!P2 SYNCS.ARRIVE.TRANS64.RED.A1T0 RZ, [R2+URZ], RZ ;  /* 0x000000ff02ffa9a7 */ /* 0x0001e4000810043f */
[----:B0-----:R-:W2:Y:S01]  /*2aac0*/  LDL.64 R2, [R0+0x68] ;  /* 0x0000680000027983 */ /* 0x001ea20000100a00 */
[----:B------:R-:W-:Y:S02]  /*2aad0*/  R2UR UR4, R4 ;  /* 0x00000000040472ca */ /* 0x000fe400000e0000 */
[----:B------:R-:W-:-:S13]  /*2aae0*/  R2UR UR5, R5 ;  /* 0x00000000050572ca */ /* 0x000fda00000e0000 */
[----:B--2---:R-:W1:Y:S01]  /*2aaf0*/  LD.E.64 R2, desc[UR4][R2.64] ;  /* 0x0000000402027980 */ /* 0x004e62000c101b00 */
[C---:B------:R-:W-:Y:S02]  /*2ab00*/  R2UR UR4, R4.reuse ;  /* 0x00000000040472ca */ /* 0x040fe400000e0000 */
[C---:B------:R-:W-:Y:S01]  /*2ab10*/  R2UR UR5, R5.reuse ;  /* 0x00000000050572ca */ /* 0x040fe200000e0000 */
[----:B------:R-:W-:Y:S01]  /*2ab20*/  IMAD.MOV.U32 R23, RZ, RZ, R157 ;  /* 0x000000ffff177224 */ /* 0x000fe200078e009d */
[C---:B------:R-:W-:Y:S02]  /*2ab30*/  R2UR UR8, R4.reuse ;  /* 0x00000000040872ca */ /* 0x040fe400000e0000 */
[C---:B------:R-:W-:Y:S01]  /*2ab40*/  R2UR UR9, R5.reuse ;  /* 0x00000000050972ca */ /* 0x040fe200000e0000 */
[----:B------:R-:W-:Y:S01]  /*2ab50*/  IMAD.MOV.U32 R8, RZ, RZ, R19 ;  /* 0x000000ffff087224 */ /* 0x000fe200078e0013 */
[----:B------:R-:W-:Y:S01]  /*2ab60*/  R2UR UR12, R4 ;  /* 0x00000000040c72ca */ /* 0x000fe200000e0000 */
[----:B------:R-:W-:Y:S01]  /*2ab70*/  IMAD.MOV.U32 R9, RZ, RZ, R20 ;  /* 0x000000ffff097224 */ /* 0x000fe200078e0014 */
[----:B------:R-:W-:-:S02]  /*2ab80*/  R2UR UR13, R5 ;  /* 0x00000000050d72ca */ /* 0x000fc400000e0000 */
[----:B------:R-:W-:Y:S02]  /*2ab90*/  R2UR UR6, R4 ;  /* 0x00000000040672ca */ /* 0x000fe400000e0000 */
[----:B------:R-:W-:-:S05]  /*2aba0*/  R2UR UR7, R5 ;  /* 0x00000000050772ca */ /* 0x000fca00000e0000 */
[----:B------:R0:W2:Y:S01]  /*2abb0*/  LD.E R78, desc[UR8][R8.64] ;  /* 0x00000008084e7980 */ /* 0x0000a2000c101900 */
[C---:B------:R-:W-:Y:S02]  /*2abc0*/  R2UR UR8, R4.reuse ;  /* 0x00000000040872ca */ /* 0x040fe400000e0000 */
[C---:B------:R-:W-:Y:S02]  /*2abd0*/  R2UR UR9, R5.reuse ;  /* 0x00000000050972ca */ /* 0x040fe400000e0000 */
[C---:B------:R-:W-:Y:S02]  /*2abe0*/  R2UR UR10, R4.reuse ;  /* 0x00000000040a72ca */ /* 0x040fe400000e0000 */
[----:B------:R-:W-:Y:S01]  /*2abf0*/  R2UR UR11, R5 ;  /* 0x00000000050b72ca */ /* 0x000fe200000e0000 */
[----:B------:R-:W3:Y:S08]  /*2ac00*/  LD.E R6, desc[UR6][R22.64+0x4] ;  /* 0x0000040616067980 */ /* 0x000ef0000c101900 */
[----:B------:R-:W3:Y:S04]  /*2ac10*/  LD.E R77, desc[UR8][R22.64+0xc] ;  /* 0x00000c08164d7980 */ /* 0x000ee8000c101900 */
[----:B------:R-:W4:Y:S04]  /*2ac20*/  LD.E R79, desc[UR10][R22.64+0x14] ;  /* 0x0000140a164f7980 */ /* 0x000f28000c101900 */
[----:B-1----:R-:W2:Y:S01]  /*2ac30*/  LD.E R18, desc[UR4][R2.64] ;  /* 0x0000000402127980 */ /* 0x002ea2000c101900 */
[----:B------:R-:W-:-:S02]  /*2ac40*/  R2UR UR4, R4 ;  /* 0x00000000040472ca */ /* 0x000fc400000e0000 */
[----:B------:R-:W-:Y:S01]  /*2ac50*/  R2UR UR5, R5 ;  /* 0x00000000050572ca */ /* 0x000fe200000e0000 */
[----:B------:R-:W3:-:S12]  /*2ac60*/  LD.E R3, desc[UR12][R22.64+0x18] ;  /* 0x0000180c16037980 */ /* 0x000ed8000c101900 */
[----:B------:R-:W3:Y:S01]  /*2ac70*/  LD.E R75, desc[UR4][R22.64] ;  /* 0x00000004164b7980 */ /* 0x000ee2000c101900 */
[----:B------:R-:W-:Y:S02]  /*2ac80*/  R2UR UR4, R4 ;  /* 0x00000000040472ca */ /* 0x000fe400000e0000 */
[----:B------:R-:W-:-:S13]  /*2ac90*/  R2UR UR5, R5 ;  /* 0x00000000050572ca */ /* 0x000fda00000e0000 */
[----:B------:R-:W3:Y:S01]  /*2aca0*/  LD.E R7, desc[UR4][R22.64+0x8] ;  /* 0x0000080416077980 */ /* 0x000ee2000c101900 */
[----:B------:R-:W-:Y:S02]  /*2acb0*/  R2UR UR4, R4 ;  /* 0x00000000040472ca */ /* 0x000fe400000e0000 */
[----:B------:R-:W-:-:S13]  /*2acc0*/  R2UR UR5, R5 ;  /* 0x00000000050572ca */ /* 0x000fda00000e0000 */
[----:B------:R-:W3:Y:S01]  /*2acd0*/  LD.E R76, desc[UR4][R22.64+0x10] ;  /* 0x00001004164c7980 */ /* 0x000ee2000c101900 */
[----:B------:R-:W-:Y:S01]  /*2ace0*/  BSSY B3, `(.L_x_2738) ;  /* 0x00000a5000037945 */ /* 0x000fe20003800000 */
[----:B----4-:R-:W-:Y:S02]  /*2acf0*/  IMAD R79, R10, -0x60, R79 ;  /* 0xffffffa00a4f7824 */ /* 0x010fe400078e024f */
[-C--:B--2---:R-:W-:Y:S01]  /*2ad00*/  FMUL.FTZ R20, R49, R18.reuse ;  /* 0x0000001231147220 */ /* 0x084fe20000410000 */
[----:B------:R-:W-:-:S03]  /*2ad10*/  FMUL.FTZ R73, R43, R18 ;  /* 0x000000122b497220 */ /* 0x000fc60000410000 */
[----:B------:R1:W2:Y:S01]  /*2ad20*/  MUFU.TANH R43, R20 ;  /* 0x00000014002b7308 */ /* 0x0002a20000002400 */
[-C--:B------:R-:W-:Y:S01]  /*2ad30*/  FMUL.FTZ R32, R32, R18.reuse ;  /* 0x0000001220207220 */ /* 0x080fe20000410000 */
[----:B-1----:R-:W-:-:S06]  /*2ad40*/  FMUL.FTZ R20, R57, R18 ;  /* 0x0000001239147220 */ /* 0x002fcc0000410000 */
[----:B------:R3:W1:Y:S01]  /*2ad50*/  MUFU.TANH R84, R20 ;  /* 0x0000001400547308 */ /* 0x0006620000002400 */
[----:B------:R-:W-:Y:S01]  /*2ad60*/  FMUL.FTZ R19, R48, R18 ;  /* 0x0000001230137220 */ /* 0x000fe20000410000 */
[----:B---3--:R-:W-:-:S06]  /*2ad70*/  SHF.R.S32.HI R20, RZ, 0x1f, R75 ;  /* 0x0000001fff147819 */ /* 0x008fcc000001144b */
[----:B------:R3:W4:Y:S01]  /*2ad80*/  MUFU.TANH R80, R32 ;  /* 0x0000002000507308 */ /* 0x0007220000002400 */
[----:B------:R-:W-:Y:S01]  /*2ad90*/  LEA.HI R20, R20, R75, RZ, 0x7 ;  /* 0x0000004b14147211 */ /* 0x000fe200078f38ff */
[----:B------:R-:W-:-:S03]  /*2ada0*/  FMUL.FTZ R72, R42, R18 ;  /* 0x000000122a487220 */ /* 0x000fc60000410000 */
[----:B---3--:R-:W-:-:S03]  /*2adb0*/  LOP3.LUT R32, R20, 0xffffff80, RZ, 0xc0, !PT ;  /* 0xffffff8014207812 */ /* 0x008fc600078ec0ff */
[----:B------:R3:W0:Y:S02]  /*2adc0*/  MUFU.TANH R42, R19 ;  /* 0x00000013002a7308 */ /* 0x0006240000002400 */
[----:B------:R-:W-:Y:S02]  /*2add0*/  IMAD.IADD R32, R75, 0x1, -R32 ;  /* 0x000000014b207824 */ /* 0x000fe400078e0a20 */
[-C--:B------:R-:W-:Y:S01]  /*2ade0*/  FMUL.FTZ R21, R52, R18.reuse ;  /* 0x0000001234157220 */ /* 0x080fe20000410000 */
[----:B---3--:R-:W-:-:S04]  /*2adf0*/  FMUL.FTZ R19, R56, R18 ;  /* 0x0000001238137220 */ /* 0x008fc80000410000 */
[----:B------:R3:W1:Y:S01]  /*2ae00*/  MUFU.TANH R83, R19 ;  /* 0x0000001300537308 */ /* 0x0006620000002400 */
[----:B------:R-:W-:Y:S01]  /*2ae10*/  FMUL.FTZ R12, R31, R18 ;  /* 0x000000121f0c7220 */ /* 0x000fe20000410000 */
[----:B---3--:R-:W-:-:S06]  /*2ae20*/  SHF.R.S32.HI R19, RZ, 0x1f, R32 ;  /* 0x0000001fff137819 */ /* 0x008fcc0000011420 */
[----:B------:R3:W1:Y:S01]  /*2ae30*/  MUFU.TANH R82, R21 ;  /* 0x0000001500527308 */ /* 0x0006620000002400 */
[----:B0-----:R-:W-:Y:S01]  /*2ae40*/  FMUL.FTZ R8, R24, R18 ;  /* 0x0000001218087220 */ /* 0x001fe20000410000 */
[----:B---3--:R-:W-:-:S04]  /*2ae50*/  LEA.HI R21, R19, R32, RZ, 0x2 ;  /* 0x0000002013157211 */ /* 0x008fc800078f10ff */
[----:B------:R-:W-:Y:S01]  /*2ae60*/  LOP3.LUT R31, R21, 0x7ffffffc, RZ, 0xc0, !PT ;  /* 0x7ffffffc151f7812 */ /* 0x000fe200078ec0ff */
[----:B------:R-:W-:Y:S01]  /*2ae70*/  FMUL.FTZ R24, R34, R18 ;  /* 0x0000001222187220 */ /* 0x000fe20000410000 */
[----:B------:R-:W-:Y:S02]  /*2ae80*/  LEA.HI R19, R19, R32, RZ, 0x5 ;  /* 0x0000002013137211 */ /* 0x000fe400078f28ff */
[----:B------:R-:W-:Y:S01]  /*2ae90*/  SHF.R.S32.HI R34, RZ, 0x1f, R21 ;  /* 0x0000001fff227819 */ /* 0x000fe20000011415 */
[----:B------:R-:W-:Y:S01]  /*2aea0*/  IMAD.IADD R32, R32, 0x1, -R31 ;  /* 0x0000000120207824 */ /* 0x000fe200078e0a1f */
[----:B------:R-:W-:Y:S01]  /*2aeb0*/  SHF.R.S32.HI R31, RZ, 0x2, R21 ;  /* 0x00000002ff1f7819 */ /* 0x000fe20000011415 */
[----:B------:R-:W-:Y:S01]  /*2aec0*/  FMUL.FTZ R33, R33, R18 ;  /* 0x0000001221217220 */ /* 0x000fe20000410000 */
[----:B------:R-:W-:Y:S02]  /*2aed0*/  SHF.R.S32.HI R21, RZ, 0x5, R19 ;  /* 0x00000005ff157819 */ /* 0x000fe40000011413 */
[----:B------:R-:W-:-:S02]  /*2aee0*/  SHF.R.S32.HI R19, RZ, 0x7, R20 ;  /* 0x00000007ff137819 */ /* 0x000fc40000011414 */
[----:B------:R-:W-:Y:S01]  /*2aef0*/  LEA.HI R34, R34, R31, RZ, 0x3 ;  /* 0x0000001f22227211 */ /* 0x000fe200078f18ff */
[----:B------:R0:W3:Y:S01]  /*2af00*/  MUFU.TANH R81, R33 ;  /* 0x0000002100517308 */ /* 0x0000e20000002400 */
        /* <DEDUP_REMOVED lines=10> */
[----:B0-----:R-:W-:Y:S01]  /*2afb0*/  IMAD R33, R78, 0x8, R21 ;  /* 0x000000084e217824 */ /* 0x001fe200078e0215 */
[----:B------:R-:W-:Y:S01]  /*2afc0*/  LEA.HI R20, R20, R19, RZ, 0x1 ;  /* 0x0000001314147211 */ /* 0x000fe200078f08ff */
        /* <DEDUP_REMOVED lines=23> */
[----:B------:R-:W-:Y:S01]  /*2b140*/  LOP3.LUT R34, R34, 0xfffffff8, RZ, 0xc0, !PT ;  /* 0xfffffff822227812 */ /* 0x000fe200078ec0ff */
[----:B------:R-:W-:-:S02]  /*2b150*/  IMAD R21, R10, -0x60, R7 ;  /* 0xffffffa00a157824 */ /* 0x000fc400078e0207 */
[-C--:B------:R-:W-:Y:S01]  /*2b160*/  FMUL.FTZ R50, R71, R18.reuse ;  /* 0x0000001247327220 */ /* 0x080fe20000410000 */
[-C--:B------:R-:W-:Y:S01]  /*2b170*/  FMUL.FTZ R40, R40, R18.reuse ;  /* 0x0000001228287220 */ /* 0x080fe20000410000 */
[----:B------:R-:W-:Y:S01]  /*2b180*/  FMUL.FTZ R41, R41, R18 ;  /* 0x0000001229297220 */ /* 0x000fe20000410000 */
[----:B------:R-:W-:Y:S02]  /*2b190*/  LOP3.LUT R20, R20, 0x3fffffe, RZ, 0xc0, !PT ;  /* 0x03fffffe14147812 */ /* 0x000fe400078ec0ff */
[----:B------:R-:W-:Y:S01]  /*2b1a0*/  ISETP.GE.AND P1, PT, R3, 0x1, PT ;  /* 0x000000010300780c */ /* 0x000fe20003f26270 */
[----:B------:R-:W-:Y:S01]  /*2b1b0*/  IMAD.IADD R34, R31, 0x1, -R34 ;  /* 0x000000011f227824 */ /* 0x000fe200078e0a22 */
[----:B------:R-:W-:Y:S01]  /*2b1c0*/  IADD3 R21, -R6, 0x1, R21 ;  /* 0x0000000106157810 */ /* 0x000fe20007ffe115 */
[----:B------:R-:W0:Y:S01]  /*2b1d0*/  MUFU.TANH R8, R8 ;  /* 0x0000000800087308 */ /* 0x000e220000002400 */
[----:B------:R-:W-:Y:S01]  /*2b1e0*/  IMAD.IADD R20, R19, 0x1, -R20 ;  /* 0x0000000113147824 */ /* 0x000fe200078e0a14 */
[----:B------:R-:W-:Y:S01]  /*2b1f0*/  LOP3.LUT R18, RZ, R77, RZ, 0x33, !PT ;  /* 0x0000004dff127212 */ /* 0x000fe200078e33ff */
[----:B------:R-:W-:-:S05]  /*2b200*/  IMAD.U32 R19, R33, 0x10, R34 ;  /* 0x0000001021137824 */ /* 0x000fca00078e0022 */
[----:B------:R-:W0:Y:S01]  /*2b210*/  MUFU.TANH R13, R13 ;  /* 0x0000000d000d7308 */ /* 0x000e220000002400 */
[----:B------:R-:W-:-:S07]  /*2b220*/  IMAD R21, R32, -0x2, R21 ;  /* 0xfffffffe20157824 */ /* 0x000fce00078e0215 */
[----:B------:R-:W0:Y:S01]  /*2b230*/  MUFU.TANH R2, R2 ;  /* 0x0000000200027308 */ /* 0x000e220000002400 */
[----:B------:R-:W-:-:S07]  /*2b240*/  IMAD R54, R20, 0x40, R19 ;  /* 0x0000004014367824 */ /* 0x000fce00078e0213 */
        /* <DEDUP_REMOVED lines=12> */
[----:B------:R0:W0:Y:S08]  /*2b310*/  MUFU.TANH R39, R41 ;  /* 0x0000002900277308 */ /* 0x0000300000002400 */
        /* <DEDUP_REMOVED lines=25> */
[----:B------:R-:W-:-:S02]  /*2b4b0*/  IMAD R19, R10, -0x60, RZ ;  /* 0xffffffa00a137824 */ /* 0x000fc400078e02ff */
[C---:B------:R-:W-:Y:S02]  /*2b4c0*/  IMAD.IADD R63, R21.reuse, 0x1, R76 ;  /* 0x00000001153f7824 */ /* 0x040fe400078e024c */
[----:B------:R-:W-:Y:S02]  /*2b4d0*/  IMAD.IADD R67, R21, 0x1, R18 ;  /* 0x0000000115437824 */ /* 0x000fe400078e0212 */
[----:B------:R-:W-:Y:S02]  /*2b4e0*/  IMAD R62, R32, -0x2, R19 ;  /* 0xfffffffe203e7824 */ /* 0x000fe400078e0213 */
[--C-:B------:R-:W-:Y:S02]  /*2b4f0*/  IMAD.IADD R58, R63, 0x1, R54.reuse ;  /* 0x000000013f3a7824 */ /* 0x100fe400078e0236 */
[----:B------:R-:W-:Y:S01]  /*2b500*/  IMAD.IADD R59, R67, 0x1, R54 ;  /* 0x00000001433b7824 */ /* 0x000fe200078e0236 */
[----:B-1234-:R-:W-:Y:S06]  /*2b510*/  @!P1 BRA `(.L_x_2739) ;  /* 0x0000000000849947 */ /* 0x01efec0003800000 */
        /* <DEDUP_REMOVED lines=16> */
.L_x_2743:
[----:B------:R-:W-:Y:S05]  /*2b620*/  BSYNC B5 ;  /* 0x0000000000057941 */ /* 0x000fea0003800000 */
.L_x_2742:
[----:B------:R-:W-:Y:S01]  /*2b630*/  LOP3.LUT R18, RZ, R18, RZ, 0x33, !PT ;  /* 0x00000012ff127212 */ /* 0x000fe200078e33ff */
[----:B------:R-:W-:Y:S06]  /*2b640*/  BRA `(.L_x_2744) ;  /* 0x0000000000287947 */ /* 0x000fec0003800000 */
.L_x_2741:
        /* <DEDUP_REMOVED lines=10> */
.L_x_2744:
[----:B------:R-:W-:Y:S05]  /*2b6f0*/  BSYNC B4 ;  /* 0x0000000000047941 */ /* 0x000fea0003800000 */
.L_x_2740:
[----:B------:R-:W-:-:S05]  /*2b700*/  IMAD R18, R3, R18, R62 ;  /* 0x0000001203127224 */ /* 0x000fca00078e023e */
[----:B------:R-:W-:Y:S02]  /*2b710*/  VIMNMX R59, R59, R18, !PT ;  /* 0x000000123b3b7248 */ /* 0x000fe40007fe0100 */
[----:B------:R-:W-:-:S07]  /*2b720*/  VIADDMNMX R58, R18, R3, R58, PT ;  /* 0x00000003123a7246 */ /* 0x000fce000380013a */
.L_x_2739:
[----:B------:R-:W-:Y:S05]  /*2b730*/  BSYNC B3 ;  /* 0x0000000000037941 */ /* 0x000fea0003800000 */
.L_x_2738:
[C---:B------:R-:W-:Y:S01]  /*2b740*/  ISETP.GE.AND P2, PT, R79.reuse, 0x9, PT ;  /* 0x000000094f00780c */ /* 0x040fe20003f46270 */
[----:B------:R-:W-:Y:S01]  /*2b750*/  VIADD R54, R54, 0x8 ;  /* 0x0000000836367836 */ /* 0x000fe20000000000 */
[----:B------:R-:W-:Y:S01]  /*2b760*/  ISETP.GE.AND P1, PT, R79, 0x2, PT ;  /* 0x000000024f00780c */ /* 0x000fe20003f26270 */
[----:B------:R-:W-:Y:S01]  /*2b770*/  BSSY B3, `(.L_x_2745) ;  /* 0x0000097000037945 */ /* 0x000fe20003800000 */
[C---:B------:R-:W-:Y:S02]  /*2b780*/  ISETP.GT.AND P3, PT, R59.reuse, 0x8, !P2 ;  /* 0x000000083b00780c */ /* 0x040fe40005764270 */
[----:B------:R-:W-:Y:S02]  /*2b790*/  ISETP.GT.AND P4, PT, R59, 0x1, !P1 ;  /* 0x000000013b00780c */ /* 0x000fe40004f84270 */
[----:B------:R-:W-:Y:S02]  /*2b7a0*/  ISETP.LT.OR P3, PT, R58, 0x9, P3 ;  /* 0x000000093a00780c */ /* 0x000fe40001f61670 */
[----:B------:R-:W-:-:S02]  /*2b7b0*/  ISETP.GE.AND P5, PT, R79, 0xa, PT ;  /* 0x0000000a4f00780c */ /* 0x000fc40003fa6270 */
[----:B0-----:R-:W-:Y:S02]  /*2b7c0*/  FSEL R32, R14, -INF , !P3 ;  /* 0xff8000000e207808 */ /* 0x001fe40005800000 */
[C---:B------:R-:W-:Y:S02]  /*2b7d0*/  ISETP.LT.OR P4, PT, R58.reuse, 0x2, P4 ;  /* 0x000000023a00780c */ /* 0x040fe40002781670 */
        /* <DEDUP_REMOVED lines=127> */
.L_x_2750:
[----:B------:R-:W-:Y:S05]  /*2bfd0*/  BSYNC B5 ;  /* 0x0000000000057941 */ /* 0x000fea0003800000 */
.L_x_2749:
[----:B------:R-:W-:Y:S01]  /*2bfe0*/  LOP3.LUT R6, RZ, R6, RZ, 0x33, !PT ;  /* 0x00000006ff067212 */ /* 0x000fe200078e33ff */
[----:B------:R-:W-:Y:S06]  /*2bff0*/  BRA `(.L_x_2751) ;  /* 0x0000000000287947 */ /* 0x000fec0003800000 */
.L_x_2748:
        /* <DEDUP_REMOVED lines=10> */
.L_x_2751:
[----:B------:R-:W-:Y:S05]  /*2c0a0*/  BSYNC B4 ;  /* 0x0000000000047941 */ /* 0x000fea0003800000 */
.L_x_2747:
[----:B------:R-:W-:-:S05]  /*2c0b0*/  IMAD R6, R3, R6, R62 ;  /* 0x0000000603067224 */ /* 0x000fca00078e023e */
[----:B------:R-:W-:Y:S02]  /*2c0c0*/  VIADDMNMX R58, R6, R3, R58, PT ;  /* 0x00000003063a7246 */ /* 0x000fe4000380013a */
[----:B------:R-:W-:-:S07]  /*2c0d0*/  VIMNMX R59, R59, R6, !PT ;  /* 0x000000063b3b7248 */ /* 0x000fce0007fe0100 */
.L_x_2746:
[----:B------:R-:W-:Y:S05]  /*2c0e0*/  BSYNC B3 ;  /* 0x0000000000037941 */ /* 0x000fea0003800000 */
.L_x_2745:
        /* <DEDUP_REMOVED lines=76> */
[----:B------:R-:W-:Y:S02]  /*2c5b0*/  ISETP.LT.OR P1, PT, R58, 0x1, P1 ;  /* 0x000000013a00780c */ /* 0x000fe40000f21670 */
[----:B------:R-:W-:Y:S02]  /*2c5c0*/  ISETP.NE.AND P6, PT, R64, RZ, PT ;  /* 0x000000ff4000720c */ /* 0x000fe40003fc5270 */
[----:B------:R-:W-:Y:S02]  /*2c5d0*/  FSEL R56, R2, -INF , !P1 ;  /* 0xff80000002387808 */ /* 0x000fe40004800000 */
[----:B--2---:R-:W2:Y:S01]  /*2c5e0*/  LD.E.64 R2, desc[UR4][R6.64] ;  /* 0x0000000406027980 */ /* 0x004ea2000c101b00 */
[----:B------:R-:W-:-:S02]  /*2c5f0*/  ISETP.GT.AND P1, PT, R59, 0x49, !P2 ;  /* 0x000000493b00780c */ /* 0x000fc40005724270 */
[C---:B------:R-:W-:Y:S02]  /*2c600*/  ISETP.GT.AND P3, PT, R59.reuse, 0x50, !P3 ;  /* 0x000000503b00780c */ /* 0x040fe40005f64270 */
[C---:B------:R-:W-:Y:S02]  /*2c610*/  ISETP.GT.AND P4, PT, R59.reuse, 0x51, !P4 ;  /* 0x000000513b00780c */ /* 0x040fe40006784270 */
[C---:B------:R-:W-:Y:S02]  /*2c620*/  ISETP.GT.AND P5, PT, R59.reuse, 0x58, !P5 ;  /* 0x000000583b00780c */ /* 0x040fe40006fa4270 */
[----:B------:R-:W-:Y:S02]  /*2c630*/  ISETP.GT.AND P2, PT, R59, 0x59, !P6 ;  /* 0x000000593b00780c */ /* 0x000fe40007744270 */
[C---:B------:R-:W-:Y:S02]  /*2c640*/  ISETP.LT.OR P1, PT, R58.reuse, 0x4a, P1 ;  /* 0x0000004a3a00780c */ /* 0x040fe40000f21670 */
[----:B------:R-:W-:-:S02]  /*2c650*/  ISETP.LT.OR P3, PT, R58, 0x51, P3 ;  /* 0x000000513a00780c */ /* 0x000fc40001f61670 */
[----:B------:R-:W-:Y:S02]  /*2c660*/  FSEL R26, R26, -INF , !P1 ;  /* 0xff8000001a1a7808 */ /* 0x000fe40004800000 */
[C---:B------:R-:W-:Y:S02]  /*2c670*/  ISETP.LT.OR P4, PT, R58.reuse, 0x52, P4 ;  /* 0x000000523a00780c */ /* 0x040fe40002781670 */
[----:B------:R-:W-:Y:S02]  /*2c680*/  FSEL R27, R27, -INF , !P3 ;  /* 0xff8000001b1b7808 */ /* 0x000fe40005800000 */
[C---:B------:R-:W-:Y:S02]  /*2c690*/  ISETP.LT.OR P5, PT, R58.reuse, 0x59, P5 ;  /* 0x000000593a00780c */ /* 0x040fe40002fa1670 */
[----:B------:R-:W-:Y:S02]  /*2c6a0*/  FSEL R29, R29, -INF , !P4 ;  /* 0xff8000001d1d7808 */ /* 0x000fe40006000000 */
[----:B------:R-:W-:-:S02]  /*2c6b0*/  ISETP.LT.OR P2, PT, R58, 0x5a, P2 ;  /* 0x0000005a3a00780c */ /* 0x000fc40001741670 */
[----:B------:R-:W-:Y:S02]  /*2c6c0*/  FSEL R47, R47, -INF , !P5 ;  /* 0xff8000002f2f7808 */ /* 0x000fe40006800000 */
[----:B------:R-:W-:Y:S02]  /*2c6d0*/  R2UR UR6, R4 ;  /* 0x00000000040672ca */ /* 0x000fe400000e0000 */
[----:B------:R-:W-:Y:S02]  /*2c6e0*/  R2UR UR7, R5 ;  /* 0x00000000050772ca */ /* 0x000fe400000e0000 */
[----:B------:R-:W-:-:S11]  /*2c6f0*/  FSEL R50, R50, -INF , !P2 ;  /* 0xff80000032327808 */ /* 0x000fd60005000000 */
[----:B------:R-:W3:Y:S01]  /*2c700*/  LD.E R65, desc[UR6][R6.64+0x14] ;  /* 0x0000140606417980 */ /* 0x000ee2000c101900 */
        /* <DEDUP_REMOVED lines=48> */
[----:B------:R-:W-:-:S03]  /*2ca10*/  FMNMX.FTZ R59, R50, R59, !PT ;  /* 0x0000003b323b7209 */ /* 0x000fc60007810000 */
[----:B------:R-:W0:Y:S04]  /*2ca20*/  SHFL.BFLY PT, R9, R58, 0x2, 0x1f ;  /* 0x0c401f003a097f89 */ /* 0x000e2800000e0000 */
[----:B------:R1:W-:Y:S04]  /*2ca30*/  ST.E.64 desc[UR4][R6.64], R58 ;  /* 0x0000003a06007985 */ /* 0x0003e8000c101b04 */
[----:B------:R-:W4:Y:S01]  /*2ca40*/  LD.E R66, desc[UR6][R6.64+0x4] ;  /* 0x0000040606427980 */ /* 0x000f22000c101900 */
[----:B0-----:R-:W-:-:S03]  /*2ca50*/  FMNMX.FTZ R9, R58, R9, !PT ;  /* 0x000000093a097209 */ /* 0x001fc60007810000 */
[----:B-1----:R-:W5:Y:S04]  /*2ca60*/  LD.E R58, desc[UR4][R6.64+0x10] ;  /* 0x00001004063a7980 */ /* 0x002f68000c101900 */
[----:B------:R-:W0:Y:S02]  /*2ca70*/  SHFL.BFLY PT, R24, R9, 0x1, 0x1f ;  /* 0x0c201f0009187f89 */ /* 0x000e2400000e0000 */
[----:B0-----:R-:W-:-:S05]  /*2ca80*/  FMNMX.FTZ R61, R9, R24, !PT ;  /* 0x00000018093d7209 */ /* 0x001fca0007810000 */
[----:B------:R-:W-:Y:S04]  /*2ca90*/  ST.E desc[UR4][R6.64], R61 ;  /* 0x0000003d06007985 */ /* 0x000fe8000c101904 */
[----:B------:R-:W3:Y:S01]  /*2caa0*/  LD.E R63, desc[UR6][R6.64] ;  /* 0x00000006063f7980 */ /* 0x000ee2000c101900 */
[----:B------:R-:W-:Y:S02]  /*2cab0*/  R2UR UR8, R4 ;  /* 0x00000000040872ca */ /* 0x000fe400000e0000 */
[----:B------:R-:W-:Y:S01]  /*2cac0*/  R2UR UR9, R5 ;  /* 0x00000000050972ca */ /* 0x000fe200000e0000 */
[----:B----4-:R-:W0:Y:S02]  /*2cad0*/  SHFL.BFLY PT, R9, R66, 0x2, 0x1f ;  /* 0x0c401f0042097f89 */ /* 0x010e2400000e0000 */
[----:B0-----:R-:W-:-:S05]  /*2cae0*/  FMNMX.FTZ R24, R9, R66, !PT ;  /* 0x0000004209187209 */ /* 0x001fca0007810000 */
[----:B------:R-:W0:Y:S02]  /*2caf0*/  SHFL.BFLY PT, R9, R24, 0x1, 0x1f ;  /* 0x0c201f0018097f89 */ /* 0x000e2400000e0000 */
[----:B0-----:R-:W-:Y:S02]  /*2cb00*/  FMNMX.FTZ R59, R24, R9, !PT ;  /* 0x00000009183b7209 */ /* 0x001fe40007810000 */
[----:B---3--:R-:W-:Y:S02]  /*2cb10*/  FSETP.NEU.FTZ.AND P1, PT, R63, -INF , PT ;  /* 0xff8000003f00780b */ /* 0x008fe40003f3d000 */
[----:B------:R-:W-:Y:S02]  /*2cb20*/  FSETP.NEU.FTZ.AND P2, PT, R59, -INF , PT ;  /* 0xff8000003b00780b */ /* 0x000fe40003f5d000 */
[----:B------:R-:W-:Y:S02]  /*2cb30*/  FSEL R9, R63, RZ, P1 ;  /* 0x000000ff3f097208 */ /* 0x000fe40000800000 */
[----:B------:R-:W-:-:S03]  /*2cb40*/  FSEL R64, R59, RZ, P2 ;  /* 0x000000ff3b407208 */ /* 0x000fc60001000000 */
[----:B------:R-:W-:Y:S02]  /*2cb50*/  FADD.FTZ R9, R2, -R9 ;  /* 0x8000000902097221 */ /* 0x000fe40000010000 */
[----:B------:R-:W-:Y:S02]  /*2cb60*/  FADD.FTZ R3, R3, -R64 ;  /* 0x8000004003037221 */ /* 0x000fe40000010000 */
[----:B--2---:R-:W-:Y:S02]  /*2cb70*/  FMUL.FTZ R9, R9, R62 ;  /* 0x0000003e09097220 */ /* 0x004fe40000410000 */
[----:B------:R-:W-:-:S04]  /*2cb80*/  FMUL.FTZ R62, R62, R3 ;  /* 0x000000033e3e7220 */ /* 0x000fc80000410000 */
[----:B------:R-:W5:Y:S08]  /*2cb90*/  MUFU.EX2 R9, R9 ;  /* 0x0000000900097308 */ /* 0x000f700000000800 */
[----:B------:R-:W0:Y:S01]  /*2cba0*/  MUFU.EX2 R24, R62 ;  /* 0x0000003e00187308 */ /* 0x000e220000000800 */
[----:B------:R1:W-:Y:S01]  /*2cbb0*/  ST.E desc[UR4][R6.64+0x4], R59 ;  /* 0x0000043b06007985 */ /* 0x0003e2000c101904 */
[----:B-----5:R-:W-:Y:S01]  /*2cbc0*/  FMUL.FTZ R61, R9, R58 ;  /* 0x0000003a093d7220 */ /* 0x020fe20000410000 */
[----:B0-----:R-:W-:-:S04]  /*2cbd0*/  FMUL.FTZ R63, R24, R65 ;  /* 0x00000041183f7220 */ /* 0x001fc80000410000 */
[----:B------:R-:W-:Y:S04]  /*2cbe0*/  ST.E desc[UR6][R6.64+0x10], R61 ;  /* 0x0000103d06007985 */ /* 0x000fe8000c101906 */
[----:B------:R0:W-:Y:S04]  /*2cbf0*/  ST.E desc[UR8][R6.64+0x14], R63 ;  /* 0x0000143f06007985 */ /* 0x0001e8000c101908 */
[----:B------:R-:W2:Y:S04]  /*2cc00*/  LDL.64 R2, [R0+0x70] ;  /* 0x0000700000027983 */ /* 0x000ea80000100a00 */
[----:B--2---:R-:W0:Y:S04]  /*2cc10*/  LD.E R65, desc[UR6][R2.64+0x20] ;  /* 0x0000200602417980 */ /* 0x004e28000c101900 */
[----:B------:R-:W0:Y:S04]  /*2cc20*/  LD.E R58, desc[UR4][R2.64] ;  /* 0x00000004023a7980 */ /* 0x000e28000c101900 */
[----:B------:R-:W2:Y:S04]  /*2cc30*/  LD.E R62, desc[UR8][R2.64+0x4] ;  /* 0x00000408023e7980 */ /* 0x000ea8000c101900 */
[----:B-1----:R-:W3:Y:S04]  /*2cc40*/  LD.E R59, desc[UR4][R2.64+0x10] ;  /* 0x00001004023b7980 */ /* 0x002ee8000c101900 */
[----:B------:R-:W4:Y:S01]  /*2cc50*/  LD.E R64, desc[UR6][R2.64+0x14] ;  /* 0x0000140602407980 */ /* 0x000f22000c101900 */
[C---:B0-----:R-:W-:Y:S01]  /*2cc60*/  FMUL.FTZ R6, R58.reuse, R65 ;  /* 0x000000413a067220 */ /* 0x041fe20000410000 */
        /* <DEDUP_REMOVED lines=14> */
[-C--:B------:R-:W-:Y:S01]  /*2cd50*/  FFMA.FTZ R216, R12, R65.reuse, -R62 ;  /* 0x000000410cd87223 */ /* 0x080fe2000001083e */
[----:B------:R-:W-:-:S06]  /*2cd60*/  FFMA.FTZ R187, R15, R65, -R6 ;  /* 0x000000410fbb7223 */ /* 0x000fcc0000010806 */
[----:B------:R-:W0:Y:S01]  /*2cd70*/  MUFU.EX2 R215, R215 ;  /* 0x000000d700d77308 */ /* 0x000e220000000800 */
[----:B------:R-:W-:-:S07]  /*2cd80*/  FFMA.FTZ R15, R54, R65, -R62 ;  /* 0x00000041360f7223 */ /* 0x000fce000001083e */
[----:B------:R-:W1:Y:S01]  /*2cd90*/  MUFU.EX2 R214, R214 ;  /* 0x000000d600d67308 */ /* 0x000e620000000800 */
[-CC-:B------:R-:W-:Y:S01]  /*2cda0*/  FFMA.FTZ R34, R34, R65.reuse, -R6.reuse ;  /* 0x0000004122227223 */ /* 0x180fe20000010806 */
[----:B------:R-:W-:-:S06]  /*2cdb0*/  FFMA.FTZ R186, R14, R65, -R6 ;  /* 0x000000410eba7223 */ /* 0x000fcc0000010806 */
[----:B------:R-:W2:Y:S01]  /*2cdc0*/  MUFU.EX2 R154, R154 ;  /* 0x0000009a009a7308 */ /* 0x000ea20000000800 */
[-C--:B------:R-:W-:Y:S01]  /*2cdd0*/  FFMA.FTZ R178, R21, R65.reuse, -R6 ;  /* 0x0000004115b27223 */ /* 0x080fe20000010806 */
[----:B------:R-:W-:-:S06]  /*2cde0*/  FFMA.FTZ R14, R25, R65, -R62 ;  /* 0x00000041190e7223 */ /* 0x000fcc000001083e */
[----:B------:R-:W5:Y:S01]  /*2cdf0*/  MUFU.EX2 R155, R155 ;  /* 0x0000009b009b7308 */ /* 0x000f620000000800 */
[-CC-:B------:R-:W-:Y:S01]  /*2ce00*/  FFMA.FTZ R35, R35, R65.reuse, -R6.reuse ;  /* 0x0000004123237223 */ /* 0x180fe20000010806 */
[-CC-:B------:R-:W-:Y:S01]  /*2ce10*/  FFMA.FTZ R36, R36, R65.reuse, -R6.reuse ;  /* 0x0000004124247223 */ /* 0x180fe20000010806 */
[-CC-:B------:R-:W-:Y:S01]  /*2ce20*/  FFMA.FTZ R37, R37, R65.reuse, -R6.reuse ;  /* 0x0000004125257223 */ /* 0x180fe20000010806 */
[----:B------:R-:W-:-:S04]  /*2ce30*/  FFMA.FTZ R163, R38, R65, -R6 ;  /* 0x0000004126a37223 */ /* 0x000fc80000010806 */
[----:B------:R-:W5:Y:S01]  /*2ce40*/  MUFU.EX2 R213, R213 ;  /* 0x000000d500d57308 */ /* 0x000f620000000800 */
[-CC-:B------:R-:W-:Y:S01]  /*2ce50*/  FFMA.FTZ R162, R39, R65.reuse, -R6.reuse ;  /* 0x0000004127a27223 */ /* 0x180fe20000010806 */
[-CC-:B------:R-:W-:Y:S01]  /*2ce60*/  FFMA.FTZ R165, R40, R65.reuse, -R6.reuse ;  /* 0x0000004128a57223 */ /* 0x180fe20000010806 */
[-CC-:B------:R-:W-:Y:S01]  /*2ce70*/  FFMA.FTZ R164, R41, R65.reuse, -R6.reuse ;  /* 0x0000004129a47223 */ /* 0x180fe20000010806 */
[-CC-:B------:R-:W-:Y:S01]  /*2ce80*/  FFMA.FTZ R170, R42, R65.reuse, -R6.reuse ;  /* 0x000000412aaa7223 */ /* 0x180fe20000010806 */
[----:B------:R-:W-:-:S03]  /*2ce90*/  FFMA.FTZ R169, R43, R65, -R6 ;  /* 0x000000412ba97223 */ /* 0x000fc60000010806 */
[----:B------:R-:W5:Y:S01]  /*2cea0*/  MUFU.EX2 R216, R216 ;  /* 0x000000d800d87308 */ /* 0x000f620000000800 */
[-CC-:B------:R-:W-:Y:S01]  /*2ceb0*/  FFMA.FTZ R172, R44, R65.reuse, -R6.reuse ;  /* 0x000000412cac7223 */ /* 0x180fe20000010806 */
[-CC-:B------:R-:W-:Y:S01]  /*2cec0*/  FFMA.FTZ R171, R45, R65.reuse, -R6.reuse ;  /* 0x000000412dab7223 */ /* 0x180fe20000010806 */
[-CC-:B------:R-:W-:Y:S01]  /*2ced0*/  FFMA.FTZ R177, R20, R65.reuse, -R6.reuse ;  /* 0x0000004114b17223 */ /* 0x180fe20000010806 */
[-CC-:B------:R-:W-:Y:S01]  /*2cee0*/  FFMA.FTZ R180, R19, R65.reuse, -R6.reuse ;  /* 0x0000004113b47223 */ /* 0x180fe20000010806 */
[-CC-:B------:R-:W-:Y:S01]  /*2cef0*/  FFMA.FTZ R179, R18, R65.reuse, -R6.reuse ;  /* 0x0000004112b37223 */ /* 0x180fe20000010806 */
[-CC-:B------:R-:W-:Y:S01]  /*2cf00*/  FFMA.FTZ R185, R13, R65.reuse, -R6.reuse ;  /* 0x000000410db97223 */ /* 0x180fe20000010806 */
[-C--:B------:R-:W-:Y:S01]  /*2cf10*/  FFMA.FTZ R184, R8, R65.reuse, -R6 ;  /* 0x0000004108b87223 */ /* 0x080fe20000010806 */
[----:B------:R-:W5:Y:S01]  /*2cf20*/  MUFU.EX2 R21, R34 ;  /* 0x0000002200157308 */ /* 0x000f620000000800 */
[----:B---3--:R-:W-:Y:S01]  /*2cf30*/  FADD.FTZ R6, R152, R59 ;  /* 0x0000003b98067221 */ /* 0x008fe20000010000 */
[----:B----4-:R-:W-:Y:S01]  /*2cf40*/  FADD.FTZ R7, R153, R64 ;  /* 0x0000004099077221 */ /* 0x010fe20000010000 */
[----:B------:R-:W-:-:S05]  /*2cf50*/  FFMA.FTZ R13, R28, R65, -R62 ;  /* 0x000000411c0d7223 */ /* 0x000fca000001083e */
[----:B------:R-:W3:Y:S01]  /*2cf60*/  MUFU.EX2 R15, R15 ;  /* 0x0000000f000f7308 */ /* 0x000ee20000000800 */
[----:B0-----:R-:W-:Y:S01]  /*2cf70*/  FADD.FTZ R25, R215, R6 ;  /* 0x00000006d7197221 */ /* 0x001fe20000010000 */
[----:B-1----:R-:W-:Y:S01]  /*2cf80*/  FADD.FTZ R6, R214, R7 ;  /* 0x00000007d6067221 */ /* 0x002fe20000010000 */
[----:B------:R-:W-:-:S05]  /*2cf90*/  FFMA.FTZ R12, R30, R65, -R62 ;  /* 0x000000411e0c7223 */ /* 0x000fca000001083e */
[----:B------:R-:W0:Y:S01]  /*2cfa0*/  MUFU.EX2 R20, R35 ;  /* 0x0000002300147308 */ /* 0x000e220000000800 */
[----:B--2---:R-:W-:Y:S01]  /*2cfb0*/  FADD.FTZ R8, R154, R25 ;  /* 0x000000199a087221 */ /* 0x004fe20000010000 */
[----:B-----5:R-:W-:-:S06]  /*2cfc0*/  FADD.FTZ R7, R155, R6 ;  /* 0x000000069b077221 */ /* 0x020fcc0000010000 */
[----:B------:R-:W1:Y:S01]  /*2cfd0*/  MUFU.EX2 R14, R14 ;  /* 0x0000000e000e7308 */ /* 0x000e620000000800 */
[----:B------:R-:W-:Y:S01]  /*2cfe0*/  FFMA.FTZ R11, R72, R65, -R62 ;  /* 0x00000041480b7223 */ /* 0x000fe2000001083e */
[----:B------:R-:W-:-:S06]  /*2cff0*/  FADD.FTZ R8, R213, R8 ;  /* 0x00000008d5087221 */ /* 0x000fcc0000010000 */
[----:B------:R-:W2:Y:S01]  /*2d000*/  MUFU.EX2 R19, R36 ;  /* 0x0000002400137308 */ /* 0x000ea20000000800 */
[----:B------:R-:W-:Y:S01]  /*2d010*/  FADD.FTZ R6, R216, R7 ;  /* 0x00000007d8067221 */ /* 0x000fe20000010000 */
[----:B------:R-:W-:-:S06]  /*2d020*/  FFMA.FTZ R166, R73, R65, -R62 ;  /* 0x0000004149a67223 */ /* 0x000fcc000001083e */
[----:B------:R-:W4:Y:S01]  /*2d030*/  MUFU.EX2 R13, R13 ;  /* 0x0000000d000d7308 */ /* 0x000f220000000800 */
[----:B------:R-:W-:Y:S01]  /*2d040*/  FADD.FTZ R7, R21, R8 ;  /* 0x0000000815077221 */ /* 0x000fe20000010000 */
[----:B---3--:R-:W-:-:S06]  /*2d050*/  FADD.FTZ R25, R15, R6 ;  /* 0x000000060f197221 */ /* 0x008fcc0000010000 */
[----:B------:R-:W3:Y:S01]  /*2d060*/  MUFU.EX2 R18, R37 ;  /* 0x0000002500127308 */ /* 0x000ee20000000800 */
[----:B------:R-:W-:-:S07]  /*2d070*/  FFMA.FTZ R168, R46, R65, -R62 ;  /* 0x000000412ea87223 */ /* 0x000fce000001083e */
[----:B------:R-:W5:Y:S01]  /*2d080*/  MUFU.EX2 R12, R12 ;  /* 0x0000000c000c7308 */ /* 0x000f620000000800 */
[----:B0-----:R-:W-:Y:S01]  /*2d090*/  FADD.FTZ R6, R20, R7 ;  /* 0x0000000714067221 */ /* 0x001fe20000010000 */
[----:B-1----:R-:W-:-:S06]  /*2d0a0*/  FADD.FTZ R8, R14, R25 ;  /* 0x000000190e087221 */ /* 0x002fcc0000010000 */
[----:B------:R-:W0:Y:S01]  /*2d0b0*/  MUFU.EX2 R163, R163 ;  /* 0x000000a300a37308 */ /* 0x000e220000000800 */
[----:B------:R-:W-:-:S07]  /*2d0c0*/  FFMA.FTZ R167, R74, R65, -R62 ;  /* 0x000000414aa77223 */ /* 0x000fce000001083e */
[----:B------:R-:W1:Y:S01]  /*2d0d0*/  MUFU.EX2 R11, R11 ;  /* 0x0000000b000b7308 */ /* 0x000e620000000800 */
[----:B--2---:R-:W-:Y:S01]  /*2d0e0*/  FADD.FTZ R7, R19, R6 ;  /* 0x0000000613077221 */ /* 0x004fe20000010000 */
[----:B----4-:R-:W-:-:S06]  /*2d0f0*/  FADD.FTZ R25, R13, R8 ;  /* 0x000000080d197221 */ /* 0x010fcc0000010000 */
[----:B------:R-:W2:Y:S01]  /*2d100*/  MUFU.EX2 R162, R162 ;  /* 0x000000a200a27308 */ /* 0x000ea20000000800 */
[----:B------:R-:W-:-:S07]  /*2d110*/  FFMA.FTZ R174, R48, R65, -R62 ;  /* 0x0000004130ae7223 */ /* 0x000fce000001083e */
[----:B------:R-:W4:Y:S01]  /*2d120*/  MUFU.EX2 R166, R166 ;  /* 0x000000a600a67308 */ /* 0x000f220000000800 */
[----:B---3--:R-:W-:Y:S01]  /*2d130*/  FADD.FTZ R6, R18, R7 ;  /* 0x0000000712067221 */ /* 0x008fe20000010000 */
[----:B-----5:R-:W-:-:S06]  /*2d140*/  FADD.FTZ R8, R12, R25 ;  /* 0x000000190c087221 */ /* 0x020fcc0000010000 */
        /* <DEDUP_REMOVED lines=55> */
[----:B------:R-:W2:Y:S08]  /*2d4c0*/  MUFU.EX2 R186, R186 ;  /* 0x000000ba00ba7308 */ /* 0x000eb00000000800 */
[----:B------:R-:W4:Y:S01]  /*2d4d0*/  MUFU.EX2 R160, R160 ;  /* 0x000000a000a07308 */ /* 0x000f220000000800 */
[----:B---3--:R-:W-:Y:S01]  /*2d4e0*/  FADD.FTZ R6, R179, R6 ;  /* 0x00000006b3067221 */ /* 0x008fe20000010000 */
[----:B-----5:R-:W-:-:S06]  /*2d4f0*/  FADD.FTZ R8, R23, R8 ;  /* 0x0000000817087221 */ /* 0x020fcc0000010000 */
[----:B------:R-:W3:Y:S08]  /*2d500*/  MUFU.EX2 R185, R185 ;  /* 0x000000b900b97308 */ /* 0x000ef00000000800 */
[----:B------:R-:W5:Y:S01]  /*2d510*/  MUFU.EX2 R159, R159 ;  /* 0x0000009f009f7308 */ /* 0x000f620000000800 */
[----:B0-----:R-:W-:Y:S01]  /*2d520*/  FADD.FTZ R7, R187, R6 ;  /* 0x00000006bb077221 */ /* 0x001fe20000010000 */
[----:B-1----:R-:W-:-:S06]  /*2d530*/  FADD.FTZ R25, R161, R8 ;  /* 0x00000008a1197221 */ /* 0x002fcc0000010000 */
[----:B------:R-:W0:Y:S08]  /*2d540*/  MUFU.EX2 R184, R184 ;  /* 0x000000b800b87308 */ /* 0x000e300000000800 */
[----:B------:R-:W1:Y:S01]  /*2d550*/  MUFU.EX2 R158, R158 ;  /* 0x0000009e009e7308 */ /* 0x000e620000000800 */
[----:B--2---:R-:W-:Y:S01]  /*2d560*/  FADD.FTZ R6, R186, R7 ;  /* 0x00000007ba067221 */ /* 0x004fe20000010000 */
[----:B----4-:R-:W-:-:S03]  /*2d570*/  FADD.FTZ R8, R160, R25 ;  /* 0x00000019a0087221 */ /* 0x010fc60000010000 */
[----:B---3--:R-:W-:Y:S01]  /*2d580*/  FADD.FTZ R7, R185, R6 ;  /* 0x00000006b9077221 */ /* 0x008fe20000010000 */
[----:B-----5:R-:W-:-:S03]  /*2d590*/  FADD.FTZ R25, R159, R8 ;  /* 0x000000089f197221 */ /* 0x020fc60000010000 */
[----:B0-----:R-:W-:Y:S01]  /*2d5a0*/  FADD.FTZ R27, R184, R7 ;  /* 0x00000007b81b7221 */ /* 0x001fe20000010000 */
[----:B-1----:R-:W-:-:S04]  /*2d5b0*/  FADD.FTZ R25, R158, R25 ;  /* 0x000000199e197221 */ /* 0x002fc80000010000 */
[----:B------:R-:W-:Y:S04]  /*2d5c0*/  ST.E desc[UR4][R2.64+0x10], R27 ;  /* 0x0000101b02007985 */ /* 0x000fe8000c101904 */
[----:B------:R0:W-:Y:S04]  /*2d5d0*/  ST.E desc[UR6][R2.64+0x14], R25 ;  /* 0x0000141902007985 */ /* 0x0001e8000c101906 */
[----:B------:R-:W0:Y:S01]  /*2d5e0*/  LDL.64 R6, [R0+0x80] ;  /* 0x0000800000067983 */ /* 0x000e220000100a00 */
[----:B------:R-:W-:Y:S02]  /*2d5f0*/  R2UR UR10, R4 ;  /* 0x00000000040a72ca */ /* 0x000fe400000e0000 */
[----:B------:R-:W-:-:S02]  /*2d600*/  R2UR UR11, R5 ;  /* 0x00000000050b72ca */ /* 0x000fc400000e0000 */
[----:B------:R-:W-:Y:S02]  /*2d610*/  R2UR UR18, R4 ;  /* 0x00000000041272ca */ /* 0x000fe400000e0000 */
[----:B------:R-:W-:-:S09]  /*2d620*/  R2UR UR19, R5 ;  /* 0x00000000051372ca */ /* 0x000fd200000e0000 */
[----:B0-----:R-:W2:Y:S04]  /*2d630*/  LD.E R2, desc[UR10][R6.64+0x14] ;  /* 0x0000140a06027980 */ /* 0x001ea8000c101900 */
[----:B------:R-:W3:Y:S04]  /*2d640*/  LD.E R8, desc[UR4][R6.64] ;  /* 0x0000000406087980 */ /* 0x000ee8000c101900 */
[----:B------:R-:W4:Y:S04]  /*2d650*/  LD.E R34, desc[UR4][R6.64+0x30] ;  /* 0x0000300406227980 */ /* 0x000f28000c101900 */
        /* <DEDUP_REMOVED lines=45> */
[----:B--2---:R-:W-:-:S03]  /*2d930*/  FMUL.FTZ R29, R9, R2 ;  /* 0x00000002091d7220 */ /* 0x004fc60000410000 */
[----:B------:R-:W2:Y:S01]  /*2d940*/  LD.E R2, desc[UR18][R6.64+0x150] ;  /* 0x0001501206027980 */ /* 0x000ea2000c101900 */
[----:B---3--:R-:W-:-:S05]  /*2d950*/  FMUL.FTZ R3, R9, R8 ;  /* 0x0000000809037220 */ /* 0x008fca0000410000 */
[----:B------:R4:W-:Y:S02]  /*2d960*/  ST.E desc[UR4][R6.64], R3 ;  /* 0x0000000306007985 */ /* 0x0009e4000c101904 */
[----:B----4-:R-:W-:-:S05]  /*2d970*/  FMUL.FTZ R3, R9, R34 ;  /* 0x0000002209037220 */ /* 0x010fca0000410000 */
[----:B------:R5:W-:Y:S02]  /*2d980*/  ST.E desc[UR4][R6.64+0x30], R3 ;  /* 0x0000300306007985 */ /* 0x000be4000c101904 */
[----:B-----5:R-:W-:-:S05]  /*2d990*/  FMUL.FTZ R3, R9, R46 ;  /* 0x0000002e09037220 */ /* 0x020fca0000410000 */
[----:B------:R0:W-:Y:S02]  /*2d9a0*/  ST.E desc[UR4][R6.64+0x60], R3 ;  /* 0x0000600306007985 */ /* 0x0001e4000c101904 */
[----:B0-----:R-:W-:-:S05]  /*2d9b0*/  FMUL.FTZ R3, R9, R60 ;  /* 0x0000003c09037220 */ /* 0x001fca0000410000 */
[----:B------:R0:W-:Y:S02]  /*2d9c0*/  ST.E desc[UR4][R6.64+0x94], R3 ;  /* 0x0000940306007985 */ /* 0x0001e4000c101904 */
[----:B0-----:R-:W-:-:S05]  /*2d9d0*/  FMUL.FTZ R3, R9, R76 ;  /* 0x0000004c09037220 */ /* 0x001fca0000410000 */
[----:B------:R0:W-:Y:S02]  /*2d9e0*/  ST.E desc[UR4][R6.64+0xd4], R3 ;  /* 0x0000d40306007985 */ /* 0x0001e4000c101904 */
[----:B0-----:R-:W-:-:S05]  /*2d9f0*/  FMUL.FTZ R3, R9, R92 ;  /* 0x0000005c09037220 */ /* 0x001fca0000410000 */
[----:B------:R2:W-:Y:S02]  /*2da00*/  ST.E desc[UR4][R6.64+0x114], R3 ;  /* 0x0001140306007985 */ /* 0x0005e4000c101904 */
[C---:B--2---:R-:W-:Y:S02]  /*2da10*/  FMUL.FTZ R3, R9.reuse, R2 ;  /* 0x0000000209037220 */ /* 0x044fe40000410000 */
[----:B------:R-:W2:Y:S01]  /*2da20*/  LD.E R2, desc[UR6][R6.64+0x154] ;  /* 0x0001540606027980 */ /* 0x000ea2000c101900 */
[----:B------:R-:W-:-:S05]  /*2da30*/  FMUL.FTZ R25, R9, R26 ;  /* 0x0000001a09197220 */ /* 0x000fca0000410000 */
[----:B------:R0:W-:Y:S02]  /*2da40*/  ST.E desc[UR6][R6.64+0x4], R25 ;  /* 0x0000041906007985 */ /* 0x0001e4000c101906 */
[----:B0-----:R-:W-:-:S05]  /*2da50*/  FMUL.FTZ R25, R9, R36 ;  /* 0x0000002409197220 */ /* 0x001fca0000410000 */
        /* <DEDUP_REMOVED lines=76> */
[----:B------:R-:W-:Y:S04]  /*2df20*/  ST.E desc[UR4][R6.64+0x1d4], R27 ;  /* 0x0001d41b06007985 */ /* 0x000fe8000c101904 */
[----:B------:R0:W-:Y:S04]  /*2df30*/  ST.E desc[UR4][R6.64+0x1e0], R3 ;  /* 0x0001e00306007985 */ /* 0x0001e8000c101904 */
[----:B------:R1:W-:Y:S04]  /*2df40*/  ST.E desc[UR4][R6.64+0x1e4], R25 ;  /* 0x0001e41906007985 */ /* 0x0003e8000c101904 */
[----:B0-----:R-:W3:Y:S04]  /*2df50*/  LD.E R3, desc[UR6][R6.64+0x8] ;  /* 0x0000080606037980 */ /* 0x001ee8000c101900 */
[----:B-1----:R-:W4:Y:S01]  /*2df60*/  LD.E R25, desc[UR6][R6.64+0xc] ;  /* 0x00000c0606197980 */ /* 0x002f22000c101900 */
[C---:B------:R-:W-:Y:S01]  /*2df70*/  FMUL.FTZ R31, R9.reuse, R30 ;  /* 0x0000001e091f7220 */ /* 0x040fe20000410000 */
[----:B--2---:R-:W-:-:S02]  /*2df80*/  FMUL.FTZ R27, R9, R2 ;  /* 0x00000002091b7220 */ /* 0x004fc40000410000 */
[----:B------:R-:W2:Y:S01]  /*2df90*/  LD.E R2, desc[UR6][R6.64+0x1f4] ;  /* 0x0001f40606027980 */ /* 0x000ea2000c101900 */
[C---:B------:R-:W-:Y:S01]  /*2dfa0*/  FMUL.FTZ R33, R9.reuse, R32 ;  /* 0x0000002009217220 */ /* 0x040fe20000410000 */
[C---:B------:R-:W-:Y:S02]  /*2dfb0*/  FMUL.FTZ R35, R9.reuse, R42 ;  /* 0x0000002a09237220 */ /* 0x040fe40000410000 */
[----:B------:R0:W-:Y:S04]  /*2dfc0*/  ST.E desc[UR10][R6.64+0x14], R29 ;  /* 0x0000141d06007985 */ /* 0x0001e8000c10190a */
[----:B------:R1:W-:Y:S01]  /*2dfd0*/  ST.E desc[UR12][R6.64+0x20], R31 ;  /* 0x0000201f06007985 */ /* 0x0003e2000c10190c */
[C---:B0-----:R-:W-:Y:S01]  /*2dfe0*/  FMUL.FTZ R29, R9.reuse, R40 ;  /* 0x00000028091d7220 */ /* 0x041fe20000410000 */
[----:B-1----:R-:W-:-:S02]  /*2dff0*/  FMUL.FTZ R31, R9, R44 ;  /* 0x0000002c091f7220 */ /* 0x002fc40000410000 */
[----:B------:R0:W-:Y:S04]  /*2e000*/  ST.E desc[UR14][R6.64+0x24], R33 ;  /* 0x0000242106007985 */ /* 0x0001e8000c10190e */
[----:B------:R1:W-:Y:S04]  /*2e010*/  ST.E desc[UR10][R6.64+0x44], R29 ;  /* 0x0000441d06007985 */ /* 0x0003e8000c10190a */
[----:B------:R5:W-:Y:S04]  /*2e020*/  ST.E desc[UR16][R6.64+0x50], R35 ;  /* 0x0000502306007985 */ /* 0x000be8000c101910 */
[----:B------:R3:W-:Y:S01]  /*2e030*/  ST.E desc[UR12][R6.64+0x54], R31 ;  /* 0x0000541f06007985 */ /* 0x0007e2000c10190c */
[C---:B0-----:R-:W-:Y:S01]  /*2e040*/  FMUL.FTZ R33, R9.reuse, R54 ;  /* 0x0000003609217220 */ /* 0x041fe20000410000 */
[C---:B-1----:R-:W-:Y:S01]  /*2e050*/  FMUL.FTZ R29, R9.reuse, R52 ;  /* 0x00000034091d7220 */ /* 0x042fe20000410000 */
[C---:B-----5:R-:W-:Y:S01]  /*2e060*/  FMUL.FTZ R35, R9.reuse, R58 ;  /* 0x0000003a09237220 */ /* 0x060fe20000410000 */
[----:B---3--:R-:W-:-:S03]  /*2e070*/  FMUL.FTZ R31, R9, R56 ;  /* 0x00000038091f7220 */ /* 0x008fc60000410000 */
[----:B------:R0:W-:Y:S04]  /*2e080*/  ST.E desc[UR10][R6.64+0x74], R29 ;  /* 0x0000741d06007985 */ /* 0x0001e8000c10190a */
[----:B------:R1:W-:Y:S04]  /*2e090*/  ST.E desc[UR14][R6.64+0x80], R33 ;  /* 0x0000802106007985 */ /* 0x0003e8000c10190e */
[----:B------:R3:W-:Y:S04]  /*2e0a0*/  ST.E desc[UR12][R6.64+0x84], R31 ;  /* 0x0000841f06007985 */ /* 0x0007e8000c10190c */
[----:B------:R5:W-:Y:S01]  /*2e0b0*/  ST.E desc[UR16][R6.64+0x90], R35 ;  /* 0x0000902306007985 */ /* 0x000be2000c101910 */
[C---:B0-----:R-:W-:Y:S01]  /*2e0c0*/  FMUL.FTZ R29, R9.reuse, R66 ;  /* 0x00000042091d7220 */ /* 0x041fe20000410000 */
[C---:B-1----:R-:W-:Y:S01]  /*2e0d0*/  FMUL.FTZ R33, R9.reuse, R70 ;  /* 0x0000004609217220 */ /* 0x042fe20000410000 */
[C---:B---3--:R-:W-:Y:S01]  /*2e0e0*/  FMUL.FTZ R31, R9.reuse, R68 ;  /* 0x00000044091f7220 */ /* 0x048fe20000410000 */
[----:B-----5:R-:W-:-:S02]  /*2e0f0*/  FMUL.FTZ R35, R9, R72 ;  /* 0x0000004809237220 */ /* 0x020fc40000410000 */
[----:B------:R0:W-:Y:S01]  /*2e100*/  ST.E desc[UR10][R6.64+0xb0], R29 ;  /* 0x0000b01d06007985 */ /* 0x0001e2000c10190a */
[----:B------:R-:W-:-:S03]  /*2e110*/  FMUL.FTZ R37, R9, R74 ;  /* 0x0000004a09257220 */ /* 0x000fc60000410000 */
[----:B------:R1:W-:Y:S04]  /*2e120*/  ST.E desc[UR12][R6.64+0xb4], R31 ;  /* 0x0000b41f06007985 */ /* 0x0003e8000c10190c */
[----:B------:R3:W-:Y:S04]  /*2e130*/  ST.E desc[UR14][R6.64+0xc0], R33 ;  /* 0x0000c02106007985 */ /* 0x0007e8000c10190e */
[----:B------:R5:W-:Y:S01]  /*2e140*/  ST.E desc[UR16][R6.64+0xc4], R35 ;  /* 0x0000c42306007985 */ /* 0x000be2000c101910 */
[C---:B0-----:R-:W-:Y:S01]  /*2e150*/  FMUL.FTZ R29, R9.reuse, R82 ;  /* 0x00000052091d7220 */ /* 0x041fe20000410000 */
[C---:B-1----:R-:W-:Y:S01]  /*2e160*/  FMUL.FTZ R31, R9.reuse, R84 ;  /* 0x00000054091f7220 */ /* 0x042fe20000410000 */
[C---:B---3--:R-:W-:Y:S01]  /*2e170*/  FMUL.FTZ R33, R9.reuse, R86 ;  /* 0x0000005609217220 */ /* 0x048fe20000410000 */
[----:B-----5:R-:W-:Y:S01]  /*2e180*/  FMUL.FTZ R35, R9, R88 ;  /* 0x0000005809237220 */ /* 0x020fe20000410000 */
[----:B------:R0:W-:Y:S01]  /*2e190*/  ST.E desc[UR18][R6.64+0xd0], R37 ;  /* 0x0000d02506007985 */ /* 0x0001e2000c101912 */
[----:B------:R-:W-:-:S03]  /*2e1a0*/  FMUL.FTZ R3, R24, R3 ;  /* 0x0000000318037220 */ /* 0x000fc60000410000 */
[----:B------:R1:W-:Y:S01]  /*2e1b0*/  ST.E desc[UR10][R6.64+0xf0], R29 ;  /* 0x0000f01d06007985 */ /* 0x0003e2000c10190a */
[----:B----4-:R-:W-:-:S03]  /*2e1c0*/  FMUL.FTZ R25, R24, R25 ;  /* 0x0000001918197220 */ /* 0x010fc60000410000 */
[----:B------:R3:W-:Y:S04]  /*2e1d0*/  ST.E desc[UR12][R6.64+0xf4], R31 ;  /* 0x0000f41f06007985 */ /* 0x0007e8000c10190c */
[----:B------:R4:W-:Y:S01]  /*2e1e0*/  ST.E desc[UR14][R6.64+0x100], R33 ;  /* 0x0001002106007985 */ /* 0x0009e2000c10190e */
[----:B0-----:R-:W-:-:S03]  /*2e1f0*/  FMUL.FTZ R37, R9, R90 ;  /* 0x0000005a09257220 */ /* 0x001fc60000410000 */
[----:B------:R0:W-:Y:S01]  /*2e200*/  ST.E desc[UR16][R6.64+0x104], R35 ;  /* 0x0001042306007985 */ /* 0x0001e2000c101910 */
[C---:B-1----:R-:W-:Y:S01]  /*2e210*/  FMUL.FTZ R29, R9.reuse, R98 ;  /* 0x00000062091d7220 */ /* 0x042fe20000410000 */
[C---:B---3--:R-:W-:Y:S01]  /*2e220*/  FMUL.FTZ R31, R9.reuse, R100 ;  /* 0x00000064091f7220 */ /* 0x048fe20000410000 */
[C---:B----4-:R-:W-:Y:S01]  /*2e230*/  FMUL.FTZ R33, R9.reuse, R102 ;  /* 0x0000006609217220 */ /* 0x050fe20000410000 */
[C---:B0-----:R-:W-:Y:S01]  /*2e240*/  FMUL.FTZ R35, R9.reuse, R104 ;  /* 0x0000006809237220 */ /* 0x041fe20000410000 */
[----:B------:R0:W-:Y:S04]  /*2e250*/  ST.E desc[UR4][R6.64+0x8], R3 ;  /* 0x0000080306007985 */ /* 0x0001e8000c101904 */
[----:B------:R1:W-:Y:S04]  /*2e260*/  ST.E desc[UR4][R6.64+0xc], R25 ;  /* 0x00000c1906007985 */ /* 0x0003e8000c101904 */
[----:B0-----:R-:W3:Y:S04]  /*2e270*/  LD.E R3, desc[UR6][R6.64+0x1c] ;  /* 0x00001c0606037980 */ /* 0x001ee8000c101900 */
[----:B-1----:R-:W4:Y:S01]  /*2e280*/  LD.E R25, desc[UR6][R6.64+0x28] ;  /* 0x0000280606197980 */ /* 0x002f22000c101900 */
[----:B--2---:R-:W-:-:S05]  /*2e290*/  FMUL.FTZ R9, R9, R2 ;  /* 0x0000000209097220 */ /* 0x004fca0000410000 */
[----:B------:R0:W-:Y:S04]  /*2e2a0*/  ST.E desc[UR4][R6.64+0x1f4], R9 ;  /* 0x0001f40906007985 */ /* 0x0001e8000c101904 */
[----:B0-----:R-:W2:Y:S01]  /*2e2b0*/  LD.E R9, desc[UR6][R6.64+0x18] ;  /* 0x0000180606097980 */ /* 0x001ea2000c101900 */
[C---:B---3--:R-:W-:Y:S01]  /*2e2c0*/  FMUL.FTZ R3, R24.reuse, R3 ;  /* 0x0000000318037220 */ /* 0x048fe20000410000 */
[----:B----4-:R-:W-:-:S04]  /*2e2d0*/  FMUL.FTZ R25, R24, R25 ;  /* 0x0000001918197220 */ /* 0x010fc80000410000 */
        /* <DEDUP_REMOVED lines=42> */
[----:B0-----:R-:W2:Y:S04]  /*2e580*/  LD.E R9, desc[UR6][R6.64+0x8c] ;  /* 0x00008c0606097980 */ /* 0x001ea8000c101900 */
[----:B------:R-:W-:Y:S04]  /*2e590*/  ST.E desc[UR18][R6.64+0x110], R37 ;  /* 0x0001102506007985 */ /* 0x000fe8000c101912 */
[----:B------:R-:W-:Y:S04]  /*2e5a0*/  ST.E desc[UR10][R6.64+0x130], R29 ;  /* 0x0001301d06007985 */ /* 0x000fe8000c10190a */
[----:B------:R-:W-:Y:S04]  /*2e5b0*/  ST.E desc[UR12][R6.64+0x134], R31 ;  /* 0x0001341f06007985 */ /* 0x000fe8000c10190c */
[----:B------:R-:W-:Y:S04]  /*2e5c0*/  ST.E desc[UR14][R6.64+0x140], R33 ;  /* 0x0001402106007985 */ /* 0x000fe8000c10190e */
[----:B------:R-:W-:Y:S04]  /*2e5d0*/  ST.E desc[UR16][R6.64+0x144], R35 ;  /* 0x0001442306007985 */ /* 0x000fe8000c101910 */
[----:B------:R-:W-:Y:S01]  /*2e5e0*/  ST.E desc[UR4][R6.64+0x1f0], R27 ;  /* 0x0001f01b06007985 */ /* 0x000fe2000c101904 */
[C---:B---3--:R-:W-:Y:S01]  /*2e5f0*/  FMUL.FTZ R3, R24.reuse, R3 ;  /* 0x0000000318037220 */ /* 0x048fe20000410000 */
[----:B----4-:R-:W-:-:S04]  /*2e600*/  FMUL.FTZ R25, R24, R25 ;  /* 0x0000001918197220 */ /* 0x010fc80000410000 */
[----:B------:R-:W-:Y:S01]  /*2e610*/  ST.E desc[UR4][R6.64+0x98], R3 ;  /* 0x0000980306007985 */ /* 0x000fe2000c101904 */
[----:B--2---:R-:W-:-:S05]  /*2e620*/  FMUL.FTZ R9, R24, R9 ;  /* 0x0000000918097220 */ /* 0x004fca0000410000 */
[----:B------:R0:W-:Y:S04]  /*2e630*/  ST.E desc[UR4][R6.64+0x8c], R9 ;  /* 0x00008c0906007985 */ /* 0x0001e8000c101904 */
[----:B------:R1:W-:Y:S04]  /*2e640*/  ST.E desc[UR4][R6.64+0x9c], R25 ;  /* 0x00009c1906007985 */ /* 0x0003e8000c101904 */
[----:B0-----:R-:W2:Y:S02]  /*2e650*/  LD.E R9, desc[UR6][R6.64+0xa8] ;  /* 0x0000a80606097980 */ /* 0x001ea4000c101900 */
[----:B--2---:R-:W-:-:S05]  /*2e660*/  FMUL.FTZ R9, R24, R9 ;  /* 0x0000000918097220 */ /* 0x004fca0000410000 */
[----:B------:R0:W-:Y:S04]  /*2e670*/  ST.E desc[UR4][R6.64+0xa8], R9 ;  /* 0x0000a80906007985 */ /* 0x0001e8000c101904 */
[----:B------:R-:W2:Y:S02]  /*2e680*/  LD.E R3, desc[UR6][R6.64+0xac] ;  /* 0x0000ac0606037980 */ /* 0x000ea4000c101900 */
[----:B--2---:R-:W-:-:S05]  /*2e690*/  FMUL.FTZ R3, R24, R3 ;  /* 0x0000000318037220 */ /* 0x004fca0000410000 */
[----:B------:R2:W-:Y:S04]  /*2e6a0*/  ST.E desc[UR4][R6.64+0xac], R3 ;  /* 0x0000ac0306007985 */ /* 0x0005e8000c101904 */
[----:B-1----:R-:W3:Y:S02]  /*2e6b0*/  LD.E R25, desc[UR6][R6.64+0xb8] ;  /* 0x0000b80606197980 */ /* 0x002ee4000c101900 */
[----:B---3--:R-:W-:-:S05]  /*2e6c0*/  FMUL.FTZ R25, R24, R25 ;  /* 0x0000001918197220 */ /* 0x008fca0000410000 */
[----:B------:R1:W-:Y:S04]  /*2e6d0*/  ST.E desc[UR4][R6.64+0xb8], R25 ;  /* 0x0000b81906007985 */ /* 0x0003e8000c101904 */
[----:B0-----:R-:W3:Y:S02]  /*2e6e0*/  LD.E R9, desc[UR6][R6.64+0xbc] ;  /* 0x0000bc0606097980 */ /* 0x001ee4000c101900 */
[----:B---3--:R-:W-:-:S05]  /*2e6f0*/  FMUL.FTZ R9, R24, R9 ;  /* 0x0000000918097220 */ /* 0x008fca0000410000 */
[----:B------:R0:W-:Y:S04]  /*2e700*/  ST.E desc[UR4][R6.64+0xbc], R9 ;  /* 0x0000bc0906007985 */ /* 0x0001e8000c101904 */
[----:B--2---:R-:W2:Y:S02]  /*2e710*/  LD.E R3, desc[UR6][R6.64+0xc8] ;  /* 0x0000c80606037980 */ /* 0x004ea4000c101900 */
        /* <DEDUP_REMOVED lines=116> */
[----:B--2---:R-:W2:Y:S01]  /*2ee60*/  LD.E R3, desc[UR6][R6.64+0x1fc] ;  /* 0x0001fc0606037980 */ /* 0x004ea2000c101900 */
[----:B------:R-:W-:Y:S01]  /*2ee70*/  LEA.HI R28, R197, 0x8, RZ, 0x19 ;  /* 0x00000008c51c7811 */ /* 0x000fe200078fc8ff */
[----:B--2---:R-:W-:-:S05]  /*2ee80*/  FMUL.FTZ R29, R24, R3 ;  /* 0x00000003181d7220 */ /* 0x004fca0000410000 */
[----:B------:R2:W-:Y:S04]  /*2ee90*/  ST.E desc[UR4][R6.64+0x1fc], R29 ;  /* 0x0001fc1d06007985 */ /* 0x0005e8000c101904 */
[----:B------:R-:W3:Y:S01]  /*2eea0*/  LDL.64 R2, [R0+0x80] ;  /* 0x0000800000027983 */ /* 0x000ee20000100a00 */
[----:B------:R4:W-:Y:S06]  /*2eeb0*/  BAR.SYNC.DEFER_BLOCKING R28, 0x100 ;  /* 0x0004001c0000751d */ /* 0x0009ec0000010000 */
[----:B------:R-:W5:Y:S04]  /*2eec0*/  LDL.64 R26, [R0] ;  /* 0x00000000001a7983 */ /* 0x000f680000100a00 */
[----:B-1----:R-:W2:Y:S04]  /*2eed0*/  LDL.64 R24, [R0+0x98] ;  /* 0x0000980000187983 */ /* 0x002ea80000100a00 */
[----:B0-----:R-:W4:Y:S04]  /*2eee0*/  LDL.64 R8, [R0+0x88] ;  /* 0x0000880000087983 */ /* 0x001f280000100a00 */
[----:B---3--:R-:W3:Y:S04]  /*2eef0*/  LD.E R31, desc[UR4][R2.64] ;  /* 0x00000004021f7980 */ /* 0x008ee8000c101900 */
[----:B-----5:R-:W5:Y:S04]  /*2ef00*/  LD.E R217, desc[UR6][R26.64] ;  /* 0x000000061ad97980 */ /* 0x020f68000c101900 */
[----:B--2---:R-:W5:Y:S04]  /*2ef10*/  LD.E.64 R6, desc[UR4][R24.64] ;  /* 0x0000000418067980 */ /* 0x004f68000c101b00 */
[----:B---3--:R-:W-:Y:S04]  /*2ef20*/  ST.E desc[UR8][R2.64], R31 ;  /* 0x0000001f02007985 */ /* 0x008fe8000c101908 */
[----:B------:R-:W2:Y:S04]  /*2ef30*/  LD.E R29, desc[UR10][R2.64+0x4] ;  /* 0x0000040a021d7980 */ /* 0x000ea8000c101900 */
[----:B--2---:R0:W-:Y:S04]  /*2ef40*/  ST.E desc[UR4][R2.64+0x4], R29 ;  /* 0x0000041d02007985 */ /* 0x0041e8000c101904 */
[----:B------:R-:W2:Y:S04]  /*2ef50*/  LD.E R33, desc[UR6][R2.64+0x8] ;  /* 0x0000080602217980 */ /* 0x000ea8000c101900 */
[----:B--2---:R-:W-:Y:S04]  /*2ef60*/  ST.E desc[UR4][R2.64+0x8], R33 ;  /* 0x0000082102007985 */ /* 0x004fe8000c101904 */
[----:B------:R-:W2:Y:S04]  /*2ef70*/  LD.E R27, desc[UR6][R2.64+0xc] ;  /* 0x00000c06021b7980 */ /* 0x000ea8000c101900 */
[----:B--2---:R1:W-:Y:S04]  /*2ef80*/  ST.E desc[UR4][R2.64+0xc], R27 ;  /* 0x00000c1b02007985 */ /* 0x0043e8000c101904 */
[----:B------:R-:W2:Y:S04]  /*2ef90*/  LD.E R25, desc[UR6][R2.64+0x10] ;  /* 0x0000100602197980 */ /* 0x000ea8000c101900 */
[----:B--2---:R2:W-:Y:S04]  /*2efa0*/  ST.E desc[UR4][R2.64+0x10], R25 ;  /* 0x0000101902007985 */ /* 0x0045e8000c101904 */
[----:B0-----:R-:W3:Y:S04]  /*2efb0*/  LD.E R29, desc[UR6][R2.64+0x14] ;  /* 0x00001406021d7980 */ /* 0x001ee8000c101900 */
[----:B---3--:R0:W-:Y:S04]  /*2efc0*/  ST.E desc[UR4][R2.64+0x14], R29 ;  /* 0x0000141d02007985 */ /* 0x0081e8000c101904 */
[----:B------:R-:W3:Y:S04]  /*2efd0*/  LD.E R31, desc[UR6][R2.64+0x18] ;  /* 0x00001806021f7980 */ /* 0x000ee8000c101900 */
[----:B---3--:R3:W-:Y:S04]  /*2efe0*/  ST.E desc[UR4][R2.64+0x18], R31 ;  /* 0x0000181f02007985 */ /* 0x0087e8000c101904 */
[----:B-1----:R-:W4:Y:S04]  /*2eff0*/  LD.E R27, desc[UR6][R2.64+0x1c] ;  /* 0x00001c06021b7980 */ /* 0x002f28000c101900 */
[----:B----4-:R1:W-:Y:S04]  /*2f000*/  ST.E desc[UR4][R2.64+0x1c], R27 ;  /* 0x00001c1b02007985 */ /* 0x0103e8000c101904 */
[----:B--2---:R-:W2:Y:S04]  /*2f010*/  LD.E R25, desc[UR6][R2.64+0x20] ;  /* 0x0000200602197980 */ /* 0x004ea8000c101900 */
[----:B--2---:R2:W-:Y:S04]  /*2f020*/  ST.E desc[UR4][R2.64+0x20], R25 ;  /* 0x0000201902007985 */ /* 0x0045e8000c101904 */
[----:B0-----:R-:W4:Y:S04]  /*2f030*/  LD.E R29, desc[UR6][R2.64+0x24] ;  /* 0x00002406021d7980 */ /* 0x001f28000c101900 */
[----:B----4-:R0:W-:Y:S04]  /*2f040*/  ST.E desc[UR4][R2.64+0x24], R29 ;  /* 0x0000241d02007985 */ /* 0x0101e8000c101904 */
[----:B---3--:R-:W3:Y:S04]  /*2f050*/  LD.E R31, desc[UR6][R2.64+0x28] ;  /* 0x00002806021f7980 */ /* 0x008ee8000c101900 */
        /* <DEDUP_REMOVED lines=230> */
[----:B----4-:R-:W-:Y:S04]  /*2fec0*/  ST.E desc[UR4][R2.64+0x1f4], R29 ;  /* 0x0001f41d02007985 */ /* 0x010fe8000c101904 */
[----:B---3--:R-:W3:Y:S04]  /*2fed0*/  LD.E R31, desc[UR6][R2.64+0x1f8] ;  /* 0x0001f806021f7980 */ /* 0x008ee8000c101900 */
[----:B---3--:R-:W-:Y:S04]  /*2fee0*/  ST.E desc[UR4][R2.64+0x1f8], R31 ;  /* 0x0001f81f02007985 */ /* 0x008fe8000c101904 */
[----:B-1----:R-:W3:Y:S01]  /*2fef0*/  LD.E R27, desc[UR6][R2.64+0x1fc] ;  /* 0x0001fc06021b7980 */ /* 0x002ee2000c101900 */
        /* <DEDUP_REMOVED lines=28> */
[----:B------:R-:W-:Y:S02]  /*300c0*/  R2UR UR56, R4 ;  /* 0x00000000043872ca */ /* 0x000fe400000e0000 */
[----:B------:R-:W-:Y:S01]  /*300d0*/  R2UR UR57, R5 ;  /* 0x00000000053972ca */ /* 0x000fe200000e0000 */
[----:B---3--:R0:W-:Y:S04]  /*300e0*/  ST.E desc[UR4][R2.64+0x1fc], R27 ;  /* 0x0001fc1b02007985 */ /* 0x0081e8000c101904 */
[----:B------:R-:W3:Y:S04]  /*300f0*/  LD.E R218, desc[UR16][R8.64] ;  /* 0x0000001008da7980 */ /* 0x000ee8000c101900 */
[----:B------:R-:W4:Y:S04]  /*30100*/  LD.E R24, desc[UR18][R2.64] ;  /* 0x0000001202187980 */ /* 0x000f28000c101900 */
[----:B--2---:R-:W4:Y:S04]  /*30110*/  LD.E R25, desc[UR20][R2.64+0x4] ;  /* 0x0000041402197980 */ /* 0x004f28000c101900 */
[----:B------:R-:W4:Y:S04]  /*30120*/  LD.E R26, desc[UR22][R2.64+0x8] ;  /* 0x00000816021a7980 */ /* 0x000f28000c101900 */
[----:B0-----:R-:W4:Y:S04]  /*30130*/  LD.E R27, desc[UR24][R2.64+0xc] ;  /* 0x00000c18021b7980 */ /* 0x001f28000c101900 */
        /* <DEDUP_REMOVED lines=123> */
[----:B------:R-:W4:Y:S01]  /*308f0*/  LD.E R151, desc[UR52][R2.64+0x1fc] ;  /* 0x0001fc3402977980 */ /* 0x000f22000c101900 */
[----:B-----5:R-:W-:Y:S01]  /*30900*/  IMAD R6, R217, 0xc00, R6 ;  /* 0x00000c00d9067824 */ /* 0x020fe200078e0206 */
[----:B---3--:R-:W-:-:S02]  /*30910*/  ISETP.NE.U32.AND P1, PT, R218, RZ, PT ;  /* 0x000000ffda00720c */ /* 0x008fc40003f25070 */
        /* <DEDUP_REMOVED lines=27> */
[----:B----4-:R-:W-:-:S06]  /*30ad0*/  WARPGROUP.ARRIVE ;  /* 0x00000000000079c5 */ /* 0x010fcc0000000000 */
        /* <DEDUP_REMOVED lines=15> */
[----:B------:R-:W-:Y:S02]  /*30bd0*/  R2UR UR4, R4 ;  /* 0x00000000040472ca */ /* 0x000fe400000e0000 */
[----:B------:R-:W-:-:S13]  /*30be0*/  R2UR UR5, R5 ;  /* 0x00000000050572ca */ /* 0x000fda00000e0000 */
        /* <DEDUP_REMOVED lines=359> */
[C---:B------:R-:W-:Y:S01]  /*32260*/  R2UR UR19, R5.reuse ;  /* 0x00000000051372ca */ /* 0x040fe200000e0000 */
[----:B------:R5:W-:Y:S01]  /*32270*/  ST.E desc[UR24][R2.64+0x1f4], R149 ;  /* 0x0001f49502007985 */ /* 0x000be2000c101918 */
        /* <DEDUP_REMOVED lines=12> */
[C---:B------:R-:W-:Y:S02]  /*32340*/  R2UR UR52, R4.reuse ;  /* 0x00000000043472ca */ /* 0x040fe400000e0000 */
[----:B------:R-:W-:Y:S01]  /*32350*/  R2UR UR53, R5 ;  /* 0x00000000053572ca */ /* 0x000fe200000e0000 */
[----:B------:R5:W-:Y:S01]  /*32360*/  ST.E desc[UR6][R2.64+0x1f8], R150 ;  /* 0x0001f89602007985 */ /* 0x000be2000c101906 */
[----:B------:R-:W-:-:S03]  /*32370*/  R2UR UR60, R4 ;  /* 0x00000000043c72ca */ /* 0x000fc600000e0000 */
[----:B------:R5:W-:Y:S01]  /*32380*/  ST.E desc[UR8][R2.64+0x1fc], R151 ;  /* 0x0001fc9702007985 */ /* 0x000be2000c101908 */
[----:B------:R-:W-:-:S03]  /*32390*/  R2UR UR61, R5 ;  /* 0x00000000053d72ca */ /* 0x000fc600000e0000 */
[----:B------:R-:W-:Y:S01]  /*323a0*/  ST.E desc[UR16][R8.64], R189 ;  /* 0x000000bd08007985 */ /* 0x000fe2000c101910 */
[C---:B------:R-:W-:Y:S02]  /*323b0*/  R2UR UR58, R4.reuse ;  /* 0x00000000043a72ca */ /* 0x040fe400000e0000 */
[C---:B------:R-:W-:Y:S01]  /*323c0*/  R2UR UR59, R5.reuse ;  /* 0x00000000053b72ca */ /* 0x040fe200000e0000 */
[----:B0-----:R-:W5:Y:S01]  /*323d0*/  LD.E R24, desc[UR18][R2.64] ;  /* 0x0000001202187980 */ /* 0x001f62000c101900 */
[C---:B------:R-:W-:Y:S02]  /*323e0*/  R2UR UR56, R4.reuse ;  /* 0x00000000043872ca */ /* 0x040fe400000e0000 */
[C---:B------:R-:W-:Y:S01]  /*323f0*/  R2UR UR57, R5.reuse ;  /* 0x00000000053972ca */ /* 0x040fe200000e0000 */
[----:B-1----:R-:W5:Y:S01]  /*32400*/  LD.E R25, desc[UR20][R2.64+0x4] ;  /* 0x0000041402197980 */ /* 0x002f62000c101900 */
[C---:B------:R-:W-:Y:S02]  /*32410*/  R2UR UR4, R4.reuse ;  /* 0x00000000040472ca */ /* 0x040fe400000e0000 */
[----:B------:R-:W-:Y:S01]  /*32420*/  R2UR UR5, R5 ;  /* 0x00000000050572ca */ /* 0x000fe200000e0000 */
[----:B--2---:R-:W2:Y:S01]  /*32430*/  LD.E R26, desc[UR22][R2.64+0x8] ;  /* 0x00000816021a7980 */ /* 0x004ea2000c101900 */
[----:B------:R-:W-:-:S02]  /*32440*/  R2UR UR6, R4 ;  /* 0x00000000040672ca */ /* 0x000fc400000e0000 */
[C---:B------:R-:W-:Y:S01]  /*32450*/  R2UR UR7, R5.reuse ;  /* 0x00000000050772ca */ /* 0x040fe200000e0000 */
[----:B---3--:R-:W2:Y:S01]  /*32460*/  LD.E R27, desc[UR24][R2.64+0xc] ;  /* 0x00000c18021b7980 */ /* 0x008ea2000c101900 */
[C---:B------:R-:W-:Y:S02]  /*32470*/  R2UR UR8, R4.reuse ;  /* 0x00000000040872ca */ /* 0x040fe400000e0000 */
[C---:B------:R-:W-:Y:S01]  /*32480*/  R2UR UR9, R5.reuse ;  /* 0x00000000050972ca */ /* 0x040fe200000e0000 */
[----:B----4-:R-:W2:Y:S01]  /*32490*/  LD.E R28, desc[UR26][R2.64+0x10] ;  /* 0x0000101a021c7980 */ /* 0x010ea2000c101900 */
[C---:B------:R-:W-:Y:S02]  /*324a0*/  R2UR UR10, R4.reuse ;  /* 0x00000000040a72ca */ /* 0x040fe400000e0000 */
[----:B------:R-:W-:Y:S01]  /*324b0*/  R2UR UR11, R5 ;  /* 0x00000000050b72ca */ /* 0x000fe200000e0000 */
[----:B-----5:R-:W2:Y:S01]  /*324c0*/  LD.E R29, desc[UR28][R2.64+0x14] ;  /* 0x0000141c021d7980 */ /* 0x020ea2000c101900 */
        /* <DEDUP_REMOVED lines=387> */
[----:B------:R-:W-:Y:S02]  /*33d00*/  WARPGROUP.DEPBAR.LE gsb0, 0x0 ;  /* 0x00008000000079c5 */ /* 0x000fe40000010000 */
        /* <DEDUP_REMOVED lines=2713> */
[----:B------:R-:W-:Y:S04]  /*3e6a0*/  ST.E desc[UR6][R2.64+0x1ec], R147 ;  /* 0x0001ec9302007985 */ /* 0x000fe8000c101906 */
[----:B------:R-:W-:Y:S04]  /*3e6b0*/  ST.E desc[UR8][R2.64+0x1f0], R148 ;  /* 0x0001f09402007985 */ /* 0x000fe8000c101908 */
[----:B------:R-:W-:Y:S04]  /*3e6c0*/  ST.E desc[UR10][R2.64+0x1f4], R149 ;  /* 0x0001f49502007985 */ /* 0x000fe8000c10190a */
[----:B------:R-:W-:Y:S04]  /*3e6d0*/  ST.E desc[UR12][R2.64+0x1f8], R150 ;  /* 0x0001f89602007985 */ /* 0x000fe8000c10190c */
[----:B------:R-:W-:Y:S01]  /*3e6e0*/  ST.E desc[UR14][R2.64+0x1fc], R151 ;  /* 0x0001fc9702007985 */ /* 0x000fe2000c10190e */
        /* <DEDUP_REMOVED lines=765> */
[----:B------:R-:W2:Y:S01]  /*416c0*/  LD.E R11, desc[UR6][R2.64+0x4] ;  /* 0x00000406020b7980 */ /* 0x000ea2000c101900 */
[C---:B------:R-:W-:Y:S02]  /*416d0*/  R2UR UR4, R4.reuse ;  /* 0x00000000040472ca */ /* 0x040fe400000e0000 */
        /* <DEDUP_REMOVED lines=10> */
[----:B0-----:R-:W4:Y:S01]  /*41780*/  LD.E R9, desc[UR6][R2.64+0xc] ;  /* 0x00000c0602097980 */ /* 0x001f22000c101900 */
[C---:B------:R-:W-:Y:S02]  /*41790*/  R2UR UR4, R4.reuse ;  /* 0x00000000040472ca */ /* 0x040fe400000e0000 */
[C---:B------:R-:W-:Y:S02]  /*417a0*/  R2UR UR5, R5.reuse ;  /* 0x00000000050572ca */ /* 0x040fe400000e0000 */
[----:B------:R-:W-:Y:S02]  /*417b0*/  R2UR UR6, R4 ;  /* 0x00000000040672ca */ /* 0x000fe400000e0000 */
[----:B------:R-:W-:-:S09]  /*417c0*/  R2UR UR7, R5 ;  /* 0x00000000050772ca */ /* 0x000fd200000e0000 */
[----:B----4-:R0:W-:Y:S04]  /*417d0*/  ST.E desc[UR4][R2.64+0xc], R9 ;  /* 0x00000c0902007985 */ /* 0x0101e8000c101904 */
[----:B-1----:R-:W4:Y:S01]  /*417e0*/  LD.E R7, desc[UR6][R2.64+0x10] ;  /* 0x0000100602077980 */ /* 0x002f22000c101900 */
[C---:B------:R-:W-:Y:S02]  /*417f0*/  R2UR UR4, R4.reuse ;  /* 0x00000000040472ca */ /* 0x040fe400000e0000 */
[C---:B------:R-:W-:Y:S02]  /*41800*/  R2UR UR5, R5.reuse ;  /* 0x00000000050572ca */ /* 0x040fe400000e0000 */
[----:B------:R-:W-:Y:S02]  /*41810*/  R2UR UR6, R4 ;  /* 0x00000000040672ca */ /* 0x000fe400000e0000 */
[----:B------:R-:W-:-:S09]  /*41820*/  R2UR UR7, R5 ;  /* 0x00000000050772ca */ /* 0x000fd200000e0000 */
[----:B----4-:R1:W-:Y:S04]  /*41830*/  ST.E desc[UR4][R2.64+0x10], R7 ;  /* 0x0000100702007985 */ /* 0x0103e8000c101904 */
        /* <DEDUP_REMOVED lines=726> */
[----:B---3--:R-:W2:Y:S01]  /*445a0*/  LD.E R13, desc[UR6][R2.64+0x1f8] ;  /* 0x0001f806020d7980 */ /* 0x008ea2000c101900 */
[C---:B------:R-:W-:Y:S02]  /*445b0*/  R2UR UR4, R4.reuse ;  /* 0x00000000040472ca */ /* 0x040fe400000e0000 */
[C---:B------:R-:W-:Y:S02]  /*445c0*/  R2UR UR5, R5.reuse ;  /* 0x00000000050572ca */ /* 0x040fe400000e0000 */
[----:B------:R-:W-:Y:S02]  /*445d0*/  R2UR UR6, R4 ;  /* 0x00000000040672ca */ /* 0x000fe400000e0000 */
[----:B------:R-:W-:-:S02]  /*445e0*/  R2UR UR7, R5 ;  /* 0x00000000050772ca */ /* 0x000fc400000e0000 */
[----:B------:R-:W-:-:S07]  /*445f0*/  LOP3.LUT P6, RZ, R197, 0x7f, RZ, 0xc0, !PT ;  /* 0x0000007fc5ff7812 */ /* 0x000fce00078cc0ff */
[----:B--2---:R1:W-:Y:S04]  /*44600*/  ST.E desc[UR4][R2.64+0x1f8], R13 ;  /* 0x0001f80d02007985 */ /* 0x0043e8000c101904 */
[----:B0-----:R-:W2:Y:S01]  /*44610*/  LD.E R9, desc[UR6][R2.64+0x1fc] ;  /* 0x0001fc0602097980 */ /* 0x001ea2000c101900 */
[----:B------:R-:W-:Y:S02]  /*44620*/  R2UR UR4, R4 ;  /* 0x00000000040472ca */ /* 0x000fe400000e0000 */
[----:B------:R-:W-:-:S13]  /*44630*/  R2UR UR5, R5 ;  /* 0x00000000050572ca */ /* 0x000fda00000e0000 */
[----:B--2---:R1:W-:Y:S01]  /*44640*/  ST.E desc[UR4][R2.64+0x1fc], R9 ;  /* 0x0001fc0902007985 */ /* 0x0043e2000c101904 */
[----:B------:R-:W-:Y:S05]  /*44650*/  @P6 BRA `(.L_x_2752) ;  /* 0x0000000000306947 */ /* 0x000fea0003800000 */
[----:B-1----:R-:W2:Y:S04]  /*44660*/  LDL.64 R2, [R0+0x40] ;  /* 0x0000400000027983 */ /* 0x002ea80000100a00 */
        /* <DEDUP_REMOVED lines=11> */
.L_x_2752:
[----:B------:R-:W-:-:S04]  /*44720*/  IMAD.MOV.U32 R213, RZ, RZ, 0x0 ;  /* 0x00000000ffd57424 */ /* 0x000fc800078e00ff */
[----:B01----:R-:W-:Y:S05]  /*44730*/  RET.REL.NODEC R212 `(_ZN7cutlass13device_kernelIN5flash11enable_sm90INS1_16FlashAttnFwdSm90INS1_25CollectiveMainloopFwdSm90ILi2EN4cute5tupleIJNS5_1CILi1EEES8_S8_EEENS6_IJNS7_ILi128EEENS7_ILi96EEENS7_ILi64EEEEEELi256ENS_6half_tEfNS_4arch4Sm90ELb0ELb1ELb1ELb1ELb0ELb0ELb1ELb1ELb0ELb0ELb0ELb0EEENS1_21CollectiveEpilogueFwdINS6_IJSA_NS7_ILi256EEESB_EEES9_SE_SG_Li256ELb1ELb0ELb0ELb0EEENS1_36VarlenDynamicPersistentTileSchedulerILi128ELi96ELi256ELi32ELb0ELb0ELb1ELb1ELb0ELb1EEEEEEEEEvNT_6ParamsE) ;  /* 0xfffffbb8d4307950 */ /* 0x003fea0003c3ffff */
.L_x_2730:
[----:B0-----:R0:W1:Y:S02]  /*44740*/  SYNCS.PHASECHK.TRANS64.TRYWAIT P1, [R2+URZ], R3 ;  /* 0x00000003020075a7 */ /* 0x001064000802017f */
[----:B-1----:R-:W-:Y:S05]  /*44750*/  @!P1 NANOSLEEP.SYNCS 0x989680 ;  /* 0x009896800000995d */ /* 0x002fea0003900000 */
[----:B------:R-:W1:Y:S02]  /*44760*/  @!P1 SYNCS.PHASECHK.TRANS64 P1, [R2+URZ], R3 ;  /* 0x00000003020095a7 */ /* 0x000e64000802007f */
[----:B-1----:R-:W-:Y:S05]  /*44770*/  @!P1 BRA `(.L_x_2730) ;  /* 0xfffffffc00f09947 */ /* 0x002fea000383ffff */
[----:B------:R-:W-:Y:S05]  /*44780*/  BRA `(.L_x_2729) ;  /* 0xfffffe4800487947 */ /* 0x000fea000383ffff */
.L_x_2737:
[----:B0-----:R0:W1:Y:S02]  /*44790*/  SYNCS.PHASECHK.TRANS64.TRYWAIT P1, [R8+URZ], R9 ;  /* 0x00000009080075a7 */ /* 0x001064000802017f */
[----:B-1----:R-:W-:Y:S05]  /*447a0*/  @!P1 NANOSLEEP.SYNCS 0x989680 ;  /* 0x009896800000995d */ /* 0x002fea0003900000 */
[----:B------:R-:W1:Y:S02]  /*447b0*/  @!P1 SYNCS.PHASECHK.TRANS64 P1, [R8+URZ], R9 ;  /* 0x00000009080095a7 */ /* 0x000e64000802007f */
[----:B-1----:R-:W-:Y:S05]  /*447c0*/  @!P1 BRA `(.L_x_2737) ;  /* 0xfffffffc00f09947 */ /* 0x002fea000383ffff */
[----:B------:R-:W-:Y:S05]  /*447d0*/  BRA `(.L_x_2736) ;  /* 0xfffffe50001c7947 */ /* 0x000fea000383ffff */
.L_x_2753:
        /* <DEDUP_REMOVED lines=10> */
.L_x_4725:


//--------------------- .text._ZN7cutlass13device_kernelIN5flash11enable_sm90INS1_16FlashAttnFwdSm90INS1_25CollectiveMainloopFwdSm90ILi2EN4cute5tupleIJNS5_1CILi1EEES8_S8_EEENS6_IJNS7_ILi128EEENS7_ILi96EEENS7_ILi64EEEEEELi256ENS_6half_tEfNS_4arch4Sm90ELb0ELb1ELb1ELb1ELb0ELb1ELb1ELb1ELb0ELb0ELb0ELb0EEENS1_21CollectiveEpilogueFwdINS6_IJSA_NS7_ILi256EEESB_EEES9_SE_SG_Li256ELb1ELb0ELb0ELb0EEENS1_36VarlenDynamicPersistentTileSchedulerILi128ELi96ELi256ELi32ELb0ELb0ELb1ELb1ELb0ELb1EEEEEEEEEvNT_6ParamsE --------------------------
	.section	.text._ZN7cutlass13device_kernelIN5flash11enable_sm90INS1_16FlashAttnFwdSm90INS1_25CollectiveMainloopFwdSm90ILi2EN4cute5tupleIJNS5_1CILi1EEES8_S8_EEENS6_IJNS7_ILi128EEENS7_ILi96EEENS7_ILi64EEEEEELi256ENS_6half_tEfNS_4arch4Sm90ELb0ELb1ELb1ELb1ELb0ELb1ELb1ELb1ELb0ELb0ELb0ELb0EEENS1_21CollectiveEpilogueFwdINS6_IJSA_NS7_ILi256EEESB_EEES9_SE_SG_Li256ELb1ELb0ELb0ELb0EEENS1_36VarlenDynamicPersistentTileSchedulerILi128ELi96ELi256ELi32ELb0ELb0ELb1ELb1ELb0ELb1EEEEEEEEEvNT_6ParamsE,"ax",@progbits
	.align	128
.text._ZN7cutlass13device_kernelIN5flash11enable_sm90INS1_16FlashAttnFwdSm90INS1_25CollectiveMainloopFwdSm90ILi2EN4cute5tupleIJNS5_1CILi1EEES8_S8_EEENS6_IJNS7_ILi128EEENS7_ILi96EEENS7_ILi64EEEEEELi256ENS_6half_tEfNS_4arch4Sm90ELb0ELb1ELb1ELb1ELb0ELb1ELb1ELb1ELb0ELb0ELb0ELb0EEENS1_21CollectiveEpilogueFwdINS6_IJSA_NS7_ILi256EEESB_EEES9_SE_SG_Li256ELb1ELb0ELb0ELb0EEENS1_36VarlenDynamicPersistentTileSchedulerILi128ELi96ELi256ELi32ELb0ELb0ELb1ELb1ELb0ELb1EEEEEEEEEvNT_6ParamsE:
        .type           _ZN7cutlass13device_kernelIN5flash11enable_sm90INS1_16FlashAttnFwdSm90INS1_25CollectiveMainloopFwdSm90ILi2EN4cute5tupleIJNS5_1CILi1EEES8_S8_EEENS6_IJNS7_ILi128EEENS7_ILi96EEENS7_ILi64EEEEEELi256ENS_6half_tEfNS_4arch4Sm90ELb0ELb1ELb1ELb1ELb0ELb1ELb1ELb1ELb0ELb0ELb0ELb0EEENS1_21CollectiveEpilogueFwdINS6_IJSA_NS7_ILi256EEESB_EEES9_SE_SG_Li256ELb1ELb0ELb0ELb0EEENS1_36VarlenDynamicPersistentTileSchedulerILi128ELi96ELi256ELi32ELb0ELb0ELb1ELb1ELb0ELb1EEEEEEEEEvNT_6ParamsE,@function
        .size           _ZN7cutlass13device_kernelIN5flash11enable_sm90INS1_16FlashAttnFwdSm90INS1_25CollectiveMainloopFwdSm90ILi2EN4cute5tupleIJNS5_1CILi1EEES8_S8_EEENS6_IJNS7_ILi128EEENS7_ILi96EEENS7_ILi64EEEEEELi256ENS_6half_tEfNS_4arch4Sm90ELb0ELb1ELb1ELb1ELb0ELb1ELb1ELb1ELb0ELb0ELb0ELb0EEENS1_21CollectiveEpilogueFwdINS6_IJSA_NS7_ILi256EEESB_EEES9_SE_SG_Li256ELb1ELb0ELb0ELb0EEENS1_36VarlenDynamicPersistentTileSchedulerILi128ELi96ELi256ELi32ELb0ELb0ELb1ELb1ELb0ELb1EEEEEEEEEvNT_6ParamsE,(.L_x_4727 - _ZN7cutlass13device_kernelIN5flash11enable_sm90INS1_16FlashAttnFwdSm90INS1_25CollectiveMainloopFwdSm90ILi2EN4cute5tupleIJNS5_1CILi1EEES8_S8_EEENS6_IJNS7_ILi128EEENS7_ILi96EEENS7_ILi64EEEEEELi256ENS_6half_tEfNS_4arch4Sm90ELb0ELb1ELb1ELb1ELb0ELb1ELb1ELb1ELb0ELb0ELb0ELb0EEENS1_21CollectiveEpilogueFwdINS6_IJSA_NS7_ILi256EEESB_EEES9_SE_SG_Li256ELb1ELb0ELb0ELb0EEENS1_36VarlenDynamicPersistentTileSchedulerILi128ELi96ELi256ELi32ELb0ELb0ELb1ELb1ELb0ELb1EEEEEEEEEvNT_6ParamsE)
        .other          _ZN7cutlass13device_kernelIN5flash11enable_sm90INS1_16FlashAttnFwdSm90INS1_25CollectiveMainloopFwdSm90ILi2EN4cute5tupleIJNS5_1CILi1EEES8_S8_EEENS6_IJNS7_ILi128EEENS7_ILi96EEENS7_ILi64EEEEEELi256ENS_6half_tEfNS_4arch4Sm90ELb0ELb1ELb1ELb1ELb0ELb1ELb1ELb1ELb0ELb0ELb0ELb0EEENS1_21CollectiveEpilogueFwdINS6_IJSA_NS7_ILi256EEESB_EEES9_SE_SG_Li256ELb1ELb0ELb0ELb0EEENS1_36VarlenDynamicPersistentTileSchedulerILi128ELi96ELi256ELi32ELb0ELb0ELb1ELb1ELb0ELb1EEEEEEEEEvNT_6ParamsE,@"STO_CUDA_ENTRY STV_DEFAULT"
_ZN7cutlass13device_kernelIN5flash11enable_sm90INS1_16FlashAttnFwdSm90INS1_25CollectiveMainloopFwdSm90ILi2EN4cute5tupleIJNS5_1CILi1EEES8_S8_EEENS6_IJNS7_ILi128EEENS7_ILi96EEENS7_ILi64EEEEEELi256ENS_6half_tEfNS_4arch4Sm90ELb0ELb1ELb1ELb1ELb0ELb1ELb1ELb1ELb0ELb0ELb0ELb0EEENS1_21CollectiveEpilogueFwdINS6_IJSA_NS7_ILi256EEESB_EEES9_SE_SG_Li256ELb1ELb0ELb0ELb0EEENS1_36VarlenDynamicPersistentTileSchedulerILi128ELi96ELi256ELi32ELb0ELb0ELb1ELb1ELb0ELb1EEEEEEEEEvNT_6ParamsE:
[----:B------:R-:W0:Y:S02]  /*0000*/  LDC R1, c[0x0][0x28] ;  /* 0x00000a00ff017b82 */ /* 0x000e240000000800 */
[----:B0-----:R-:W-:-:S05]  /*0010*/  VIADD R1, R1, 0xfffffb60 ;  /* 0xfffffb6001017836 */ /* 0x001fca0000000000 */
[----:B------:R-:W-:Y:S01]  /*0020*/  R2UR UR4, R1 ;  /* 0x00000000010472ca */ /* 0x000fe200000e0000 */
[----:B------:R-:W0:Y:S01]  /*0030*/  S2R R3, SR_TID.X ;  /* 0x0000000000037919 */ /* 0x000e220000002100 */
[----:B------:R-:W-:Y:S01]  /*0040*/  ELECT P0, URZ, PT ;  /* 0x00000000003f782f */ /* 0x000fe20003800000 */
[----:B------:R-:W-:Y:S01]  /*0050*/  BSSY B0, `(.L_x_2754) ;  /* 0x000001e000007945 */ /* 0x000fe20003800000 */
[----:B------:R-:W-:Y:S01]  /*0060*/  ULDC UR49, c[0x0][0x20] ;  /* 0x0000080000317ab9 */ /* 0x000fe20000000800 */
[----:B------:R-:W-:-:S08]  /*0070*/  ULDC UR48, c[0x0][0x24] ;  /* 0x0000090000307ab9 */ /* 0x000fd00000000800 */
[----:B------:R-:W-:-:S04]  /*0080*/  UIADD3 UR49, UP0, UR4, UR49, URZ ;  /* 0x0000003104317290 */ /* 0x000fc8000ff1e03f */
[----:B------:R-:W-:Y:S01]  /*0090*/  UIADD3.X UR48, URZ, UR48, URZ, UP0, !UPT ;  /* 0x000000303f307290 */ /* 0x000fe200087fe43f */
        /* <DEDUP_REMOVED lines=25> */
.L_x_2755:
[----:B------:R-:W-:Y:S05]  /*0230*/  BSYNC B0 ;  /* 0x0000000000007941 */ /* 0x000fea0003800000 */
.L_x_2754:
        /* <DEDUP_REMOVED lines=43> */
.L_x_2756:
        /* <DEDUP_REMOVED lines=22> */
.L_x_2757:
        /* <DEDUP_REMOVED lines=18> */
.L_x_2758:
        /* <DEDUP_REMOVED lines=22> */
.L_x_2759:
        /* <DEDUP_REMOVED lines=22> */
.L_x_2760:
[----:B------:R-:W-:Y:S01]  /*0a30*/  PLOP3.LUT P0, PT, PT, PT, UP0, 0x80, 0x0 ;  /* 0x000000000000781c */ /* 0x000fe20003f0f008 */
[----:B------:R-:W-:Y:S01]  /*0a40*/  UMOV UR50, 0x1 ;  /* 0x0000000100327882 */ /* 0x000fe20000000000 */
[----:B------:R-:W-:Y:S01]  /*0a50*/  NOP ;  /* 0x0000000000007918 */ /* 0x000fe20000000000 */
[----:B------:R-:W-:Y:S01]  /*0a60*/  USEL UR50, UR50, 0x2, !UP0 ;  /* 0x0000000232327887 */ /* 0x000fe2000c000000 */
[----:B------:R-:W-:Y:S01]  /*0a70*/  BSSY B7, `(.L_x_2761) ;  /* 0x00033b8000077945 */ /* 0x000fe20003800000 */
[----:B------:R-:W-:Y:S01]  /*0a80*/  ULDC.64 UR56, c[0x0][0x208] ;  /* 0x0000820000387ab9 */ /* 0x000fe20000000a00 */
[----:B------:R-:W-:Y:S02]  /*0a90*/  IMAD.U32 R16, RZ, RZ, UR49 ;  /* 0x00000031ff107e24 */ /* 0x000fe4000f8e00ff */
[----:B------:R-:W-:Y:S01]  /*0aa0*/  IMAD.U32 R17, RZ, RZ, UR48 ;  /* 0x00000030ff117e24 */ /* 0x000fe2000f8e00ff */
[----:B0123--:R-:W-:Y:S06]  /*0ab0*/  BAR.SYNC.DEFER_BLOCKING 0x0 ;  /* 0x0000000000007b1d */ /* 0x00ffec0000010000 */
[----:B------:R-:W-:Y:S05]  /*0ac0*/  @!P0 BRA `(.L_x_2762) ;  /* 0x000002d8001c8947 */ /* 0x000fea0003800000 */
.L_x_2763:
[----:B------:R-:W-:-:S08]  /*0ad0*/  NOP ;  /* 0x0000000000007918 */ /* 0x000fd00000000000 */
[----:B------:R-:W0:Y:S02]  /*0ae0*/  USETMAXREG.TRY_ALLOC.CTAPOOL UP0, 0xf0 ;  /* 0x000000f0000079c8 */ /* 0x000e240008000600 */
[----:B0-----:R-:W-:-:S13]  /*0af0*/  PLOP3.LUT P0, PT, PT, PT, UP0, 0x80, 0x0 ;  /* 0x000000000000781c */ /* 0x001fda0003f0f008 */
[----:B------:R-:W-:Y:S05]  /*0b00*/  @!P0 BRA `(.L_x_2763) ;  /* 0xfffffffc00f08947 */ /* 0x000fea000383ffff */
[----:B------:R-:W2:Y:S01]  /*0b10*/  LDL.LU R2, [R1+0x470] ;  /* 0x0004700001027983 */ /* 0x000ea20000300800 */
[----:B------:R-:W0:Y:S01]  /*0b20*/  S2UR UR5, SR_CgaCtaId ;  /* 0x00000000000579c3 */ /* 0x000e220000008800 */
[----:B------:R-:W-:Y:S01]  /*0b30*/  UMOV UR4, 0x400 ;  /* 0x0000040000047882 */ /* 0x000fe20000000000 */
[----:B------:R-:W-:Y:S01]  /*0b40*/  UIADD3 UR40, UP0, UR49, 0x218, URZ ;  /* 0x0000021831287890 */ /* 0x000fe2000ff1e03f */
[----:B------:R-:W1:Y:S01]  /*0b50*/  S2R R0, SR_TID.X ;  /* 0x0000000000007919 */ /* 0x000e620000002100 */
[----:B------:R-:W-:Y:S02]  /*0b60*/  UIADD3 UR41, UP1, UR49, 0x224, URZ ;  /* 0x0000022431297890 */ /* 0x000fe4000ff3e03f */
[----:B------:R-:W-:Y:S01]  /*0b70*/  UIADD3.X UR42, URZ, UR48, URZ, UP0, !UPT ;  /* 0x000000303f2a7290 */ /* 0x000fe200087fe43f */
[----:B------:R-:W-:Y:S01]  /*0b80*/  STL.64 [R1+0x218], RZ ;  /* 0x000218ff01007387 */ /* 0x000fe20000100a00 */
[----:B------:R-:W-:-:S03]  /*0b90*/  UIADD3.X UR43, URZ, UR48, URZ, UP1, !UPT ;  /* 0x000000303f2b7290 */ /* 0x000fc60008ffe43f */
[----:B------:R-:W-:Y:S04]  /*0ba0*/  STL [R1+0x220], RZ ;  /* 0x000220ff01007387 */ /* 0x000fe80000100800 */
[----:B------:R-:W-:Y:S01]  /*0bb0*/  STL [R1+0x224], RZ ;  /* 0x000224ff01007387 */ /* 0x000fe20000100800 */
[----:B0-----:R-:W-:-:S06]  /*0bc0*/  ULEA UR4, UR5, UR4, 0x18 ;  /* 0x0000000405047291 */ /* 0x001fcc000f8ec03f */
[----:B------:R-:W-:Y:S01]  /*0bd0*/  IMAD.U32 R145, RZ, RZ, UR4 ;  /* 0x00000004ff917e24 */ /* 0x000fe2000f8e00ff */
[----:B------:R-:W-:Y:S06]  /*0be0*/  BAR.ARV 0x8, 0x120 ;  /* 0x0204800000007b1d */ /* 0x000fec0000002000 */
[----:B-1----:R-:W-:Y:S01]  /*0bf0*/  SHF.R.U32.HI R10, RZ, 0x7, R0 ;  /* 0x00000007ff0a7819 */ /* 0x002fe20000011600 */
[----:B------:R-:W-:-:S03]  /*0c00*/  ULDC UR4, c[0x0][0xd14] ;  /* 0x0003450000047ab9 */ /* 0x000fc60000000800 */
[----:B------:R-:W-:-:S13]  /*0c10*/  ISETP.NE.AND P0, PT, R10, 0x1, PT ;  /* 0x000000010a00780c */ /* 0x000fda0003f05270 */
[----:B------:R-:W-:Y:S08]  /*0c20*/  @!P0 BAR.ARV 0x9, 0x100 ;  /* 0x0244000000008b1d */ /* 0x000ff00000002000 */
[----:B------:R-:W-:Y:S06]  /*0c30*/  BAR.SYNC.DEFER_BLOCKING 0x5, 0x120 ;  /* 0x0144800000007b1d */ /* 0x000fec0000010000 */
[----:B------:R-:W0:Y:S02]  /*0c40*/  LDS.128 R116, [R145+0x324d0] ;  /* 0x0324d00091747984 */ /* 0x000e240000000c00 */
[----:B------:R-:W-:Y:S06]  /*0c50*/  BAR.ARV 0x4, 0x120 ;  /* 0x0104800000007b1d */ /* 0x000fec0000002000 */
[----:B--2---:R-:W-:-:S04]  /*0c60*/  LOP3.LUT R2, R2, 0xffefffff, RZ, 0xc0, !PT ;  /* 0xffefffff02027812 */ /* 0x004fc800078ec0ff */
[----:B------:R-:W-:Y:S02]  /*0c70*/  @P0 LOP3.LUT R2, R2, 0x100000, RZ, 0xfc, !PT ;  /* 0x0010000002020812 */ /* 0x000fe400078efcff */
[----:B0-----:R-:W-:-:S03]  /*0c80*/  ISETP.GE.AND P0, PT, R119, UR4, PT ;  /* 0x0000000477007c0c */ /* 0x001fc6000bf06270 */
[----:B------:R0:W-:Y:S10]  /*0c90*/  STL [R1+0x470], R2 ;  /* 0x0004700201007387 */ /* 0x0001f40000100800 */
[----:B0-----:R-:W-:Y:S05]  /*0ca0*/  @P0 BRA `(.L_x_2764) ;  /* 0x0000033800500947 */ /* 0x001fea0003800000 */
[----:B------:R-:W-:Y:S01]  /*0cb0*/  VIADD R192, R0, 0xffffff80 ;  /* 0xffffff8000c07836 */ /* 0x000fe20000000000 */
[C---:B------:R-:W-:Y:S01]  /*0cc0*/  IADD3 R180, -R10.reuse, 0xb, RZ ;  /* 0x0000000b0ab47810 */ /* 0x040fe20007ffe1ff */
[----:B------:R-:W-:Y:S02]  /*0cd0*/  VIADD R176, R10, 0x8 ;  /* 0x000000080ab07836 */ /* 0x000fe40000000000 */
[----:B------:R-:W-:Y:S01]  /*0ce0*/  IMAD.MOV.U32 R152, RZ, RZ, RZ ;  /* 0x000000ffff987224 */ /* 0x000fe200078e00ff */
[----:B------:R-:W-:Y:S01]  /*0cf0*/  SHF.R.S32.HI R3, RZ, 0x1f, R192 ;  /* 0x0000001fff037819 */ /* 0x000fe200000114c0 */
[----:B------:R-:W-:-:S03]  /*0d00*/  IMAD.MOV.U32 R155, RZ, RZ, RZ ;  /* 0x000000ffff9b7224 */ /* 0x000fc600078e00ff */
        /* <DEDUP_REMOVED lines=11> */
[----:B------:R-:W-:Y:S01]  /*0dc0*/  LEA.HI R5, R5, R212, RZ, 0x5 ;  /* 0x000000d405057211 */ /* 0x000fe200078f28ff */
[----:B------:R-:W-:Y:S01]  /*0dd0*/  IMAD.IADD R0, R213, 0x1, -R0 ;  /* 0x00000001d5007824 */ /* 0x000fe200078e0a00 */
[----:B------:R-:W-:-:S02]  /*0de0*/  SHF.R.S32.HI R4, RZ, 0x2, R2 ;  /* 0x00000002ff047819 */ /* 0x000fc40000011402 */
[----:B------:R-:W-:Y:S02]  /*0df0*/  SHF.R.S32.HI R7, RZ, 0x1f, R2 ;  /* 0x0000001fff077819 */ /* 0x000fe40000011402 */
[----:B------:R-:W-:Y:S02]  /*0e00*/  SHF.R.S32.HI R5, RZ, 0x5, R5 ;  /* 0x00000005ff057819 */ /* 0x000fe40000011405 */
[----:B------:R-:W-:Y:S02]  /*0e10*/  LEA.HI R7, R7, R4, RZ, 0x3 ;  /* 0x0000000407077211 */ /* 0x000fe400078f18ff */
[----:B------:R-:W-:Y:S02]  /*0e20*/  SHF.R.S32.HI R165, RZ, 0x5, R165 ;  /* 0x00000005ffa57819 */ /* 0x000fe400000114a5 */
[----:B------:R-:W-:-:S05]  /*0e30*/  LOP3.LUT R7, R7, 0xfffffff8, RZ, 0xc0, !PT ;  /* 0xfffffff807077812 */ /* 0x000fca00078ec0ff */
[----:B------:R-:W-:Y:S01]  /*0e40*/  IMAD.IADD R4, R4, 0x1, -R7 ;  /* 0x0000000104047824 */ /* 0x000fe200078e0a07 */
[C---:B------:R-:W-:Y:S02]  /*0e50*/  LOP3.LUT R7, R6.reuse, 0x3fffff0, RZ, 0xc0, !PT ;  /* 0x03fffff006077812 */ /* 0x040fe400078ec0ff */
[----:B------:R-:W-:Y:S01]  /*0e60*/  LEA.HI R6, R6, R9, RZ, 0x1 ;  /* 0x0000000906067211 */ /* 0x000fe200078f08ff */
[----:B------:R-:W-:Y:S01]  /*0e70*/  IMAD R5, R5, 0x10, R4 ;  /* 0x0000001005057824 */ /* 0x000fe200078e0204 */
[CC--:B------:R-:W-:Y:S02]  /*0e80*/  LEA.HI R4, R3.reuse, R192.reuse, RZ, 0x2 ;  /* 0x000000c003047211 */ /* 0x0c0fe400078f10ff */
[----:B------:R-:W-:Y:S01]  /*0e90*/  LOP3.LUT R8, R6, 0x1ffffffe, RZ, 0xc0, !PT ;  /* 0x1ffffffe06087812 */ /* 0x000fe200078ec0ff */
[----:B------:R-:W-:Y:S01]  /*0ea0*/  IMAD R182, R0, 0x40, R5 ;  /* 0x0000004000b67824 */ /* 0x000fe200078e0205 */
[----:B------:R-:W-:Y:S01]  /*0eb0*/  SHF.R.S32.HI R153, RZ, 0x2, R4 ;  /* 0x00000002ff997819 */ /* 0x000fe20000011404 */
[----:B------:R-:W-:Y:S01]  /*0ec0*/  IMAD.IADD R6, R192, 0x1, -R7 ;  /* 0x00000001c0067824 */ /* 0x000fe200078e0a07 */
[----:B------:R-:W-:Y:S01]  /*0ed0*/  LEA.HI R0, R3, R192, RZ, 0x3 ;  /* 0x000000c003007211 */ /* 0x000fe200078f18ff */
[----:B------:R-:W-:Y:S01]  /*0ee0*/  IMAD.IADD R8, R9, 0x1, -R8 ;  /* 0x0000000109087824 */ /* 0x000fe200078e0a08 */
[----:B------:R-:W-:Y:S01]  /*0ef0*/  LOP3.LUT R191, R4, 0xfffffffc, RZ, 0xc0, !PT ;  /* 0xfffffffc04bf7812 */ /* 0x000fe200078ec0ff */
[----:B------:R-:W-:Y:S01]  /*0f00*/  VIADD R154, R153, 0x40 ;  /* 0x00000040999a7836 */ /* 0x000fe20000000000 */
[----:B------:R-:W-:Y:S01]  /*0f10*/  LOP3.LUT R3, R0, 0x1ffffff8, RZ, 0xc0, !PT ;  /* 0x1ffffff800037812 */ /* 0x000fe200078ec0ff */
[----:B------:R-:W-:Y:S01]  /*0f20*/  IMAD R7, R165, 0x10, R6 ;  /* 0x00000010a5077824 */ /* 0x000fe200078e0206 */
[----:B------:R-:W-:Y:S01]  /*0f30*/  SHF.R.S32.HI R4, RZ, 0x1f, R4 ;  /* 0x0000001fff047819 */ /* 0x000fe20000011404 */
[----:B------:R-:W-:Y:S01]  /*0f40*/  IMAD.IADD R191, R192, 0x1, -R191 ;  /* 0x00000001c0bf7824 */ /* 0x000fe200078e0abf */
[----:B------:R-:W-:Y:S01]  /*0f50*/  SHF.R.S32.HI R5, RZ, 0x1f, R154 ;  /* 0x0000001fff057819 */ /* 0x000fe2000001149a */
[----:B------:R-:W-:Y:S01]  /*0f60*/  IMAD.SHL.U32 R166, R154, 0x40, RZ ;  /* 0x000000409aa67824 */ /* 0x000fe200078e00ff */
[----:B------:R-:W-:Y:S01]  /*0f70*/  SHF.R.S32.HI R162, RZ, 0x3, R0 ;  /* 0x00000003ffa27819 */ /* 0x000fe20000011400 */
[----:B------:R-:W-:Y:S01]  /*0f80*/  IMAD.IADD R3, R192, 0x1, -R3 ;  /* 0x00000001c0037824 */ /* 0x000fe200078e0a03 */
[----:B------:R-:W-:Y:S01]  /*0f90*/  LEA.HI R5, R5, R154, RZ, 0x3 ;  /* 0x0000009a05057211 */ /* 0x000fe200078f18ff */
[----:B------:R-:W-:Y:S01]  /*0fa0*/  IMAD.SHL.U32 R22, R191, 0x8, RZ ;  /* 0x00000008bf167824 */ /* 0x000fe200078e00ff */
[----:B------:R-:W-:Y:S01]  /*0fb0*/  LOP3.LUT R166, R166, 0x1c0, RZ, 0xc0, !PT ;  /* 0x000001c0a6a67812 */ /* 0x000fe200078ec0ff */
[----:B------:R-:W-:Y:S01]  /*0fc0*/  IMAD.SHL.U32 R160, R3, 0x8, RZ ;  /* 0x0000000803a07824 */ /* 0x000fe200078e00ff */
[----:B------:R-:W-:Y:S01]  /*0fd0*/  LEA.HI R4, R4, R153, RZ, 0x3 ;  /* 0x0000009904047211 */ /* 0x000fe200078f18ff */
[----:B------:R-:W-:Y:S01]  /*0fe0*/  IMAD.SHL.U32 R5, R5, 0x40, RZ ;  /* 0x0000004005057824 */ /* 0x000fe200078e00ff */
[----:B------:R-:W-:-:S02]  /*0ff0*/  LOP3.LUT R3, R2, 0x7ffffffc, RZ, 0xc0, !PT ;  /* 0x7ffffffc02037812 */ /* 0x000fc400078ec0ff */
[----:B------:R-:W-:Y:S02]  /*1000*/  SHF.R.U32.HI R167, RZ, 0x3, R166 ;  /* 0x00000003ffa77819 */ /* 0x000fe400000116a6 */
[----:B------:R-:W-:Y:S02]  /*1010*/  LOP3.LUT R0, R166, 0x38, R22, 0xf8, !PT ;  /* 0x00000038a6007812 */ /* 0x000fe400078ef816 */
[----:B------:R-:W-:Y:S02]  /*1020*/  LOP3.LUT R168, R5, 0xfffffe00, RZ, 0xc0, !PT ;  /* 0xfffffe0005a87812 */ /* 0x000fe400078ec0ff */
[----:B------:R-:W-:Y:S02]  /*1030*/  LEA R7, R7, R8, 0x3 ;  /* 0x0000000807077211 */ /* 0x000fe400078e18ff */
[----:B------:R-:W-:Y:S02]  /*1040*/  LOP3.LUT R4, R4, 0xfffffff8, RZ, 0xc0, !PT ;  /* 0xfffffff804047812 */ /* 0x000fe400078ec0ff */
[----:B------:R-:W-:Y:S01]  /*1050*/  IADD3 R3, R212, -R3, RZ ;  /* 0x80000003d4037210 */ /* 0x000fe20007ffe0ff */
[----:B------:R-:W-:Y:S01]  /*1060*/  IMAD.SHL.U32 R214, R7, 0x8, RZ ;  /* 0x0000000807d67824 */ /* 0x000fe200078e00ff */
[----:B------:R-:W-:Y:S01]  /*1070*/  LOP3.LUT R0, R168, R0, R167, 0xf6, !PT ;  /* 0x00000000a8007212 */ /* 0x000fe200078ef6a7 */
[----:B------:R-:W-:Y:S01]  /*1080*/  IMAD.IADD R179, R153, 0x1, -R4 ;  /* 0x0000000199b37824 */ /* 0x000fe200078e0a04 */
[----:B------:R-:W-:Y:S01]  /*1090*/  SHF.R.S32.HI R161, RZ, 0x1f, R153 ;  /* 0x0000001fffa17819 */ /* 0x000fe20000011499 */
[----:B------:R-:W-:Y:S01]  /*10a0*/  IMAD.SHL.U32 R183, R3, 0x2, RZ ;  /* 0x0000000203b77824 */ /* 0x000fe200078e00ff */
[----:B------:R-:W-:Y:S01]  /*10b0*/  SHF.R.S32.HI R169, RZ, 0x1f, R154 ;  /* 0x0000001fffa97819 */ /* 0x000fe2000001149a */
[----:B------:R-:W-:Y:S01]  /*10c0*/  IMAD R210, R0, 0x2, R145 ;  /* 0x0000000200d27824 */ /* 0x000fe200078e0291 */
[----:B------:R-:W-:-:S07]  /*10d0*/  SHF.R.S32.HI R23, RZ, 0x1f, R22 ;  /* 0x0000001fff177819 */ /* 0x000fce0000011416 */
.L_x_2986:
[----:B------:R-:W-:Y:S05]  /*10e0*/  YIELD ;  /* 0x0000000000007946 */ /* 0x000fea0003800000 */
[----:B------:R-:W-:Y:S01]  /*10f0*/  ULDC.64 UR4, c[0x0][0xb20] ;  /* 0x0002c80000047ab9 */ /* 0x000fe20000000a00 */
[----:B0---4-:R-:W0:Y:S01]  /*1100*/  LDC.64 R4, c[0x0][0xb00] ;  /* 0x0002c000ff047b82 */ /* 0x011e220000000a00 */
[----:B------:R-:W-:Y:S01]  /*1110*/  ISETP.NE.U32.AND P1, PT, RZ, UR4, PT ;  /* 0x00000004ff007c0c */ /* 0x000fe2000bf25070 */
[----:B--2--5:R-:W-:Y:S02]  /*1120*/  IMAD.MOV.U32 R11, RZ, RZ, RZ ;  /* 0x000000ffff0b7224 */ /* 0x024fe400078e00ff */
[----:B-1----:R-:W-:Y:S01]  /*1130*/  IMAD.MOV.U32 R27, RZ, RZ, RZ ;  /* 0x000000ffff1b7224 */ /* 0x002fe200078e00ff */
        /* <DEDUP_REMOVED lines=8> */
[----:B0-----:R-:W-:-:S06]  /*11c0*/  IMAD.WIDE R8, R119, 0x4, R4 ;  /* 0x0000000477087825 */ /* 0x001fcc00078e0204 */
        /* <DEDUP_REMOVED lines=28> */
.L_x_2765:
[----:B------:R-:W-:Y:S01]  /*1390*/  ULDC.64 UR4, c[0x0][0xb18] ;  /* 0x0002c60000047ab9 */ /* 0x000fe20000000a00 */
[----:B------:R-:W-:Y:S01]  /*13a0*/  IMAD.MOV.U32 R177, RZ, RZ, R117 ;  /* 0x000000ffffb17224 */ /* 0x000fe200078e0075 */
[----:B------:R-:W-:Y:S01]  /*13b0*/  ISETP.NE.U32.AND P1, PT, RZ, UR4, PT ;  /* 0x00000004ff007c0c */ /* 0x000fe2000bf25070 */
[----:B------:R-:W-:Y:S02]  /*13c0*/  IMAD.MOV.U32 R170, RZ, RZ, R118 ;  /* 0x000000ffffaa7224 */ /* 0x000fe400078e0076 */
[----:B------:R-:W-:Y:S01]  /*13d0*/  IMAD.MOV.U32 R171, RZ, RZ, R119 ;  /* 0x000000ffffab7224 */ /* 0x000fe200078e0077 */
[----:B------:R-:W-:-:S13]  /*13e0*/  ISETP.NE.AND.EX P1, PT, RZ, UR5, PT, P1 ;  /* 0x00000005ff007c0c */ /* 0x000fda000bf25310 */
[----:B------:R-:W-:Y:S05]  /*13f0*/  @!P1 BRA `(.L_x_2766) ;  /* 0x0000000000109947 */ /* 0x000fea0003800000 */
[----:B------:R-:W0:Y:S02]  /*1400*/  LDC.64 R2, c[0x0][0xb18] ;  /* 0x0002c600ff027b82 */ /* 0x000e240000000a00 */
[----:B0-----:R-:W-:-:S05]  /*1410*/  IMAD.WIDE R2, R119, 0x4, R2 ;  /* 0x0000000477027825 */ /* 0x001fca00078e0202 */
[----:B------:R0:W5:Y:S01]  /*1420*/  LDG.E R26, desc[UR56][R2.64] ;  /* 0x00000038021a7981 */ /* 0x000162000c1e1900 */
[----:B------:R-:W-:Y:S05]  /*1430*/  BRA `(.L_x_2767) ;  /* 0x0000000000107947 */ /* 0x000fea0003800000 */
.L_x_2766:
[----:B------:R-:W-:Y:S05]  /*1440*/  @!P0 BRA `(.L_x_2767) ;  /* 0x00000000000c8947 */ /* 0x000fea0003800000 */
[----:B------:R-:W2:Y:S04]  /*1450*/  LDG.E R3, desc[UR56][R8.64] ;  /* 0x0000003808037981 */ /* 0x000ea8000c1e1900 */
[----:B------:R-:W2:Y:S02]  /*1460*/  LDG.E R26, desc[UR56][R8.64+0x4] ;  /* 0x00000438081a7981 */ /* 0x000ea4000c1e1900 */
[----:B--2---:R-:W-:-:S07]  /*1470*/  IADD3 R26, -R3, R26, RZ ;  /* 0x0000001a031a7210 */ /* 0x004fce0007ffe1ff */
.L_x_2767:
        /* <DEDUP_REMOVED lines=38> */
.L_x_2770:
[----:B------:R-:W-:-:S13]  /*16e0*/  ISETP.NE.AND P0, PT, R9, 0x1, PT ;  /* 0x000000010900780c */ /* 0x000fda0003f05270 */
[----:B------:R-:W0:Y:S02]  /*16f0*/  @P0 LDC.64 R4, c[0x0][0xae0] ;  /* 0x0002b800ff040b82 */ /* 0x000e240000000a00 */
[----:B0-----:R-:W-:-:S05]  /*1700*/  @P0 IMAD.HI.U32 R4, R2, R4, RZ ;  /* 0x0000000402040227 */ /* 0x001fca00078e00ff */
[----:B------:R-:W-:-:S07]  /*1710*/  @P0 SHF.R.U32.HI R2, RZ, R5, R4 ;  /* 0x00000005ff020219 */ /* 0x000fce0000011604 */
.L_x_2771:
[----:B------:R-:W-:Y:S05]  /*1720*/  BSYNC B0 ;  /* 0x0000000000007941 */ /* 0x000fea0003800000 */
.L_x_2769:
[----:B------:R-:W-:-:S05]  /*1730*/  IMAD R3, R2, R9, R9 ;  /* 0x0000000902037224 */ /* 0x000fca00078e0209 */
[----:B------:R-:W-:-:S07]  /*1740*/  VIMNMX R0, R0, R3, PT ;  /* 0x0000000300007248 */ /* 0x000fce0003fe0100 */
.L_x_2768:
        /* <DEDUP_REMOVED lines=15> */
.L_x_2774:
[----:B------:R-:W-:Y:S01]  /*1840*/  ISETP.NE.AND P0, PT, R9, 0x1, PT ;  /* 0x000000010900780c */ /* 0x000fe20003f05270 */
[----:B------:R-:W-:-:S12]  /*1850*/  IMAD.MOV.U32 R4, RZ, RZ, R19 ;  /* 0x000000ffff047224 */ /* 0x000fd800078e0013 */
[----:B------:R-:W0:Y:S02]  /*1860*/  @P0 LDC.64 R6, c[0x0][0xae0] ;  /* 0x0002b800ff060b82 */ /* 0x000e240000000a00 */
[----:B0-----:R-:W-:-:S05]  /*1870*/  @P0 IMAD.HI.U32 R6, R19, R6, RZ ;  /* 0x0000000613060227 */ /* 0x001fca00078e00ff */
[----:B------:R-:W-:-:S07]  /*1880*/  @P0 SHF.R.U32.HI R4, RZ, R7, R6 ;  /* 0x00000007ff040219 */ /* 0x000fce0000011606 */
.L_x_2775:
[----:B------:R-:W-:Y:S05]  /*1890*/  BSYNC B0 ;  /* 0x0000000000007941 */ /* 0x000fea0003800000 */
.L_x_2773:
[----:B------:R-:W-:-:S05]  /*18a0*/  IMAD R3, R4, R9, RZ ;  /* 0x0000000904037224 */ /* 0x000fca00078e02ff */
[----:B------:R-:W-:-:S07]  /*18b0*/  VIMNMX R2, R2, R3, !PT ;  /* 0x0000000302027248 */ /* 0x000fce0007fe0100 */
.L_x_2772:
[----:B------:R-:W-:Y:S01]  /*18c0*/  IADD3 R0, R0, 0x5f, RZ ;  /* 0x0000005f00007810 */ /* 0x000fe20007ffe0ff */
        /* <DEDUP_REMOVED lines=11> */
[----:B------:R-:W-:-:S03]  /*1980*/  VIMNMX R0, R3, R40, PT ;  /* 0x0000002803007248 */ /* 0x000fc60003fe0100 */
[----:B------:R-:W-:Y:S01]  /*1990*/  IMAD.WIDE.U32 R2, R5, -0x55555555, RZ ;  /* 0xaaaaaaab05027825 */ /* 0x000fe200078e00ff */
[----:B------:R-:W-:-:S04]  /*19a0*/  ISETP.GT.AND P0, PT, R0, R5, PT ;  /* 0x000000050000720c */ /* 0x000fc80003f04270 */
[----:B------:R-:W-:-:S05]  /*19b0*/  SHF.R.U32.HI R24, RZ, 0x6, R3 ;  /* 0x00000006ff187819 */ /* 0x000fca0000011603 */
[----:B------:R-:W-:-:S04]  /*19c0*/  IMAD.MOV.U32 R59, RZ, RZ, R24 ;  /* 0x000000ffff3b7224 */ /* 0x000fc800078e0018 */
        /* <DEDUP_REMOVED lines=27> */
.L_x_2778:
[----:B------:R-:W-:Y:S05]  /*1b80*/  BSYNC B6 ;  /* 0x0000000000067941 */ /* 0x000fea0003800000 */
.L_x_2777:
[----:B------:R-:W-:Y:S01]  /*1b90*/  IADD3 R58, R145, 0x400, RZ ;  /* 0x00000400913a7810 */ /* 0x000fe20007ffe0ff */
[----:B------:R-:W-:Y:S03]  /*1ba0*/  BSSY B6, `(.L_x_2779) ;  /* 0x0000013000067945 */ /* 0x000fe60003800000 */
        /* <DEDUP_REMOVED lines=18> */
.L_x_2780:
[----:B------:R-:W-:Y:S05]  /*1cd0*/  BSYNC B6 ;  /* 0x0000000000067941 */ /* 0x000fea0003800000 */
.L_x_2779:
        /* <DEDUP_REMOVED lines=9> */
[C---:B------:R-:W-:Y:S02]  /*1d70*/  IADD3 R95, R22.reuse, 0x20, RZ ;  /* 0x00000020165f7810 */ /* 0x040fe40007ffe0ff */
[----:B------:R-:W3:Y:S08]  /*1d80*/  LDC.64 R44, c[0x0][0x3e8] ;  /* 0x0000fa00ff2c7b82 */ /* 0x000ef00000000a00 */
[----:B------:R-:W4:Y:S01]  /*1d90*/  @P0 LDC.64 R2, c[0x0][0xaf0] ;  /* 0x0002bc00ff020b82 */ /* 0x000f220000000a00 */
[----:B------:R-:W-:-:S02]  /*1da0*/  VIADD R94, R22, 0x40 ;  /* 0x00000040165e7836 */ /* 0x000fc40000000000 */
[----:B------:R-:W-:-:S05]  /*1db0*/  VIADD R92, R22, 0x60 ;  /* 0x00000060165c7836 */ /* 0x000fca0000000000 */
[----:B------:R-:W1:Y:S01]  /*1dc0*/  LDC R31, c[0x0][0x3d4] ;  /* 0x0000f500ff1f7b82 */ /* 0x000e620000000800 */
[----:B------:R-:W-:-:S07]  /*1dd0*/  VIADD R90, R22, 0x80 ;  /* 0x00000080165a7836 */ /* 0x000fce0000000000 */
[----:B------:R-:W1:Y:S01]  /*1de0*/  LDC.64 R32, c[0x0][0x3d8] ;  /* 0x0000f600ff207b82 */ /* 0x000e620000000a00 */
[----:B----4-:R-:W-:-:S05]  /*1df0*/  @P0 IMAD.WIDE R2, R119, 0x4, R2 ;  /* 0x0000000477020825 */ /* 0x010fca00078e0202 */
[----:B------:R4:W4:Y:S01]  /*1e00*/  @P0 LDG.E R119, desc[UR56][R2.64] ;  /* 0x0000003802770981 */ /* 0x000922000c1e1900 */
[----:B0-----:R-:W-:Y:S01]  /*1e10*/  ISETP.NE.AND P0, PT, R0, 0x1, PT ;  /* 0x000000010000780c */ /* 0x001fe20003f05270 */
[----:B------:R-:W-:Y:S01]  /*1e20*/  VIADD R88, R22, 0xa0 ;  /* 0x000000a016587836 */ /* 0x000fe20000000000 */
[----:B------:R-:W-:Y:S01]  /*1e30*/  SHF.R.S32.HI R14, RZ, 0x1f, R12 ;  /* 0x0000001fff0e7819 */ /* 0x000fe2000001140c */
[----:B------:R-:W-:Y:S01]  /*1e40*/  IMAD.SHL.U32 R54, R191, 0x4, RZ ;  /* 0x00000004bf367824 */ /* 0x000fe200078e00ff */
[----:B--2---:R-:W-:Y:S01]  /*1e50*/  SHF.R.U32.HI R20, RZ, 0x7, R20 ;  /* 0x00000007ff147819 */ /* 0x004fe20000011614 */
[----:B------:R-:W-:Y:S01]  /*1e60*/  IMAD.SHL.U32 R83, R179, 0x40, RZ ;  /* 0x00000040b3537824 */ /* 0x000fe200078e00ff */
[----:B---3--:R-:W-:Y:S01]  /*1e70*/  SHF.L.U64.HI R87, R44, 0x6, R45 ;  /* 0x000000062c577819 */ /* 0x008fe2000001022d */
[-C--:B-1----:R-:W-:Y:S01]  /*1e80*/  IMAD R4, R14, R50.reuse, RZ ;  /* 0x000000320e047224 */ /* 0x082fe200078e02ff */
[----:B------:R-:W-:Y:S01]  /*1e90*/  ISETP.NE.AND P6, PT, R20, 0x1, PT ;  /* 0x000000011400780c */ /* 0x000fe20003fc5270 */
[----:B----4-:R-:W-:Y:S01]  /*1ea0*/  IMAD.WIDE.U32 R2, R12, R50, RZ ;  /* 0x000000320c027225 */ /* 0x010fe200078e00ff */
[----:B------:R-:W-:-:S02]  /*1eb0*/  SHF.R.S32.HI R55, RZ, 0x1f, R54 ;  /* 0x0000001fff377819 */ /* 0x000fc40000011436 */
[----:B------:R-:W-:Y:S01]  /*1ec0*/  LOP3.LUT R83, R83, 0x1c0, RZ, 0xc0, !PT ;  /* 0x000001c053537812 */ /* 0x000fe200078ec0ff */
[----:B------:R-:W0:Y:S01]  /*1ed0*/  @P0 LDC R5, c[0x0][0x42c] ;  /* 0x00010b00ff050b82 */ /* 0x000e220000000800 */
[----:B------:R-:W-:Y:S01]  /*1ee0*/  IMAD.MOV.U32 R78, RZ, RZ, 0x20 ;  /* 0x00000020ff4e7424 */ /* 0x000fe200078e00ff */
[----:B------:R-:W-:Y:S01]  /*1ef0*/  SHF.L.U64.HI R84, R50, 0x6, R51 ;  /* 0x0000000632547819 */ /* 0x000fe20000010233 */
[----:B------:R-:W-:Y:S01]  /*1f00*/  IMAD R73, R45, 0x60, RZ ;  /* 0x000000602d497824 */ /* 0x000fe200078e02ff */
[----:B------:R-:W-:Y:S01]  /*1f10*/  SHF.R.U32.HI R79, RZ, 0x3, R83 ;  /* 0x00000003ff4f7819 */ /* 0x000fe20000011653 */
[----:B------:R-:W-:Y:S01]  /*1f20*/  IMAD.SHL.U32 R85, R44, 0x40, RZ ;  /* 0x000000402c557824 */ /* 0x000fe200078e00ff */
[----:B------:R-:W-:Y:S01]  /*1f30*/  SHF.L.U64.HI R80, R32, 0x6, R33 ;  /* 0x0000000620507819 */ /* 0x000fe20000010221 */
[----:B------:R-:W-:Y:S01]  /*1f40*/  IMAD.SHL.U32 R82, R50, 0x40, RZ ;  /* 0x0000004032527824 */ /* 0x000fe200078e00ff */
[----:B------:R-:W1:Y:S01]  /*1f50*/  @P0 LDC R7, c[0x0][0x430] ;  /* 0x00010c00ff070b82 */ /* 0x000e620000000800 */
[----:B------:R-:W-:-:S02]  /*1f60*/  IMAD.U32 R77, RZ, RZ, UR50 ;  /* 0x00000032ff4d7e24 */ /* 0x000fc4000f8e00ff */
[----:B------:R-:W-:Y:S02]  /*1f70*/  IMAD.SHL.U32 R81, R32, 0x40, RZ ;  /* 0x0000004020517824 */ /* 0x000fe400078e00ff */
[----:B------:R-:W-:Y:S01]  /*1f80*/  IMAD.SHL.U32 R76, R31, 0x2, RZ ;  /* 0x000000021f4c7824 */ /* 0x000fe200078e00ff */
[----:B------:R-:W-:Y:S01]  /*1f90*/  LOP3.LUT R77, R77, 0x1, RZ, 0xfc, !PT ;  /* 0x000000014d4d7812 */ /* 0x000fe200078efcff */
        /* <DEDUP_REMOVED lines=10> */
[----:B------:R-:W-:Y:S02]  /*2040*/  IMAD R5, R6, UR4, RZ ;  /* 0x0000000406057c24 */ /* 0x000fe4000f8e02ff */
[----:B------:R-:W-:Y:S02]  /*2050*/  VIADD R7, R22, 0xc0 ;  /* 0x000000c016077836 */ /* 0x000fe40000000000 */
        /* <DEDUP_REMOVED lines=14> */
[----:B------:R-:W-:Y:S02]  /*2140*/  ISETP.GE.AND P1, PT, R95, UR4, PT ;  /* 0x000000045f007c0c */ /* 0x000fe4000bf26270 */
        /* <DEDUP_REMOVED lines=9> */
[----:B------:R-:W-:Y:S02]  /*21e0*/  SEL R0, RZ, 0x1, P0 ;  /* 0x00000001ff007807 */ /* 0x000fe40000000000 */
[----:B------:R-:W-:-:S02]  /*21f0*/  ISETP.GE.AND P0, PT, R94, UR4, PT ;  /* 0x000000045e007c0c */ /* 0x000fc4000bf06270 */
[----:B------:R-:W-:Y:S02]  /*2200*/  ISETP.GE.AND P3, PT, R4, UR4, PT ;  /* 0x0000000404007c0c */ /* 0x000fe4000bf66270 */
[----:B------:R-:W-:Y:S02]  /*2210*/  LOP3.LUT R0, R5, 0x2, R0, 0xe2, !PT ;  /* 0x0000000205007812 */ /* 0x000fe400078ee200 */
[----:B------:R-:W-:Y:S01]  /*2220*/  ISETP.GE.AND P2, PT, R7, UR4, PT ;  /* 0x0000000407007c0c */ /* 0x000fe2000bf46270 */
[C---:B------:R-:W-:Y:S01]  /*2230*/  IMAD R7, R118.reuse, UR7, R3 ;  /* 0x0000000776077c24 */ /* 0x040fe2000f8e0203 */
[----:B------:R-:W-:Y:S01]  /*2240*/  SEL R5, RZ, 0x4, P0 ;  /* 0x00000004ff057807 */ /* 0x000fe20000000000 */
[----:B------:R-:W-:Y:S01]  /*2250*/  IMAD.WIDE.U32 R2, R118, UR6, R22 ;  /* 0x0000000676027c25 */ /* 0x000fe2000f8e0016 */
[----:B------:R-:W-:Y:S02]  /*2260*/  SEL R4, RZ, 0x8, P1 ;  /* 0x00000008ff047807 */ /* 0x000fe40000800000 */
[----:B------:R-:W-:Y:S01]  /*2270*/  ISETP.GE.AND P0, PT, R90, UR4, PT ;  /* 0x000000045a007c0c */ /* 0x000fe2000bf06270 */
[----:B------:R-:W-:Y:S01]  /*2280*/  IMAD.IADD R3, R3, 0x1, R7 ;  /* 0x0000000103037824 */ /* 0x000fe200078e0207 */
[----:B------:R-:W-:Y:S01]  /*2290*/  ISETP.GE.AND P1, PT, R88, UR4, PT ;  /* 0x0000000458007c0c */ /* 0x000fe2000bf26270 */
[----:B------:R-:W-:Y:S01]  /*22a0*/  ULDC.64 UR4, c[0x0][0x328] ;  /* 0x0000ca0000047ab9 */ /* 0x000fe20000000a00 */
[----:B------:R-:W-:Y:S01]  /*22b0*/  LOP3.LUT R0, R4, R0, R5, 0xfe, !PT ;  /* 0x0000000004007212 */ /* 0x000fe200078efe05 */
[----:B------:R-:W-:Y:S01]  /*22c0*/  IMAD R6, R8, UR4, RZ ;  /* 0x0000000408067c24 */ /* 0x000fe2000f8e02ff */
[----:B------:R-:W-:Y:S01]  /*22d0*/  SEL R5, RZ, 0x10, P0 ;  /* 0x00000010ff057807 */ /* 0x000fe20000000000 */
[----:B------:R-:W-:Y:S01]  /*22e0*/  IMAD.WIDE.U32 R8, R153, R44, R22 ;  /* 0x0000002c99087225 */ /* 0x000fe200078e0016 */
[----:B------:R-:W-:-:S02]  /*22f0*/  SEL R4, RZ, 0x20, P1 ;  /* 0x00000020ff047807 */ /* 0x000fc40000800000 */
[----:B------:R-:W-:Y:S01]  /*2300*/  ISETP.GE.AND P0, PT, R22, R31, PT ;  /* 0x0000001f1600720c */ /* 0x000fe20003f06270 */
[C---:B------:R-:W-:Y:S01]  /*2310*/  IMAD R61, R53.reuse, UR5, R6 ;  /* 0x00000005353d7c24 */ /* 0x040fe2000f8e0206 */
[----:B------:R-:W-:Y:S01]  /*2320*/  LOP3.LUT R5, R4, R0, R5, 0xfe, !PT ;  /* 0x0000000004057212 */ /* 0x000fe200078efe05 */
[----:B------:R-:W-:Y:S01]  /*2330*/  IMAD.WIDE.U32 R52, R53, UR4, R2 ;  /* 0x0000000435347c25 */ /* 0x000fe2000f8e0002 */
[----:B------:R-:W-:Y:S01]  /*2340*/  SEL R0, RZ, 0x40, P2 ;  /* 0x00000040ff007807 */ /* 0x000fe20001000000 */
[----:B------:R-:W-:Y:S01]  /*2350*/  ULDC UR4, c[0x0][0x2e4] ;  /* 0x0000b90000047ab9 */ /* 0x000fe20000000800 */
[----:B------:R-:W-:Y:S01]  /*2360*/  SEL R13, R31, RZ, P0 ;  /* 0x000000ff1f0d7207 */ /* 0x000fe20000000000 */
[----:B------:R-:W-:Y:S01]  /*2370*/  IMAD R2, R161, R44, RZ ;  /* 0x0000002ca1027224 */ /* 0x000fe200078e02ff */
[----:B------:R-:W-:Y:S01]  /*2380*/  LOP3.LUT R11, R5, R0, RZ, 0xfc, !PT ;  /* 0x00000000050b7212 */ /* 0x000fe200078efcff */
[----:B------:R-:W-:Y:S01]  /*2390*/  IMAD.WIDE.U32 R4, R153, R44, R54 ;  /* 0x0000002c99047225 */ /* 0x000fe200078e0036 */
[----:B------:R-:W-:-:S02]  /*23a0*/  LOP3.LUT P1, RZ, R179, 0x4, RZ, 0xc0, !PT ;  /* 0x00000004b3ff7812 */ /* 0x000fc4000782c0ff */
[----:B------:R-:W-:Y:S01]  /*23b0*/  SEL R60, RZ, 0xffffff80, P3 ;  /* 0xffffff80ff3c7807 */ /* 0x000fe20001800000 */
[----:B------:R-:W-:Y:S01]  /*23c0*/  IMAD R21, R153, R45, R2 ;  /* 0x0000002d99157224 */ /* 0x000fe200078e0202 */
[----:B------:R-:W-:Y:S01]  /*23d0*/  SEL R78, R78, 0xffffffe0, !P1 ;  /* 0xffffffe04e4e7807 */ /* 0x000fe20004800000 */
[-C--:B------:R-:W-:Y:S01]  /*23e0*/  IMAD R0, R161, R32.reuse, RZ ;  /* 0x00000020a1007224 */ /* 0x080fe200078e02ff */
[----:B------:R-:W-:Y:S01]  /*23f0*/  ISETP.GE.AND P1, PT, R22, UR4, PT ;  /* 0x0000000416007c0c */ /* 0x000fe2000bf26270 */
[----:B------:R-:W-:Y:S01]  /*2400*/  IMAD.IADD R5, R5, 0x1, R21 ;  /* 0x0000000105057824 */ /* 0x000fe200078e0215 */
[----:B------:R-:W-:Y:S01]  /*2410*/  LOP3.LUT R60, R11, 0x80, R60, 0xc8, !PT ;  /* 0x000000800b3c7812 */ /* 0x000fe200078ec83c */
[----:B------:R-:W-:-:S04]  /*2420*/  IMAD.WIDE.U32 R6, R153, R32, R22 ;  /* 0x0000002099067225 */ /* 0x000fc800078e0016 */
[C---:B------:R-:W-:Y:S02]  /*2430*/  IMAD R15, R153.reuse, R33, R0 ;  /* 0x00000021990f7224 */ /* 0x040fe400078e0200 */
[----:B------:R-:W-:-:S03]  /*2440*/  IMAD.WIDE.U32 R2, R153, R32, R54 ;  /* 0x0000002099027225 */ /* 0x000fc600078e0036 */
[----:B------:R-:W-:Y:S01]  /*2450*/  IADD3 R7, R15, R7, RZ ;  /* 0x000000070f077210 */ /* 0x000fe20007ffe0ff */
[----:B------:R-:W-:Y:S02]  /*2460*/  IMAD.IADD R13, R22, 0x1, R13 ;  /* 0x00000001160d7824 */ /* 0x000fe400078e020d */
[----:B-----5:R-:W-:Y:S01]  /*2470*/  IMAD.WIDE.U32 R46, R41, R44, R4 ;  /* 0x0000002c292e7225 */ /* 0x020fe200078e0004 */
[----:B------:R-:W-:Y:S02]  /*2480*/  LOP3.LUT R4, R83, 0x18, R22, 0xf8, !PT ;  /* 0x0000001853047812 */ /* 0x000fe400078ef816 */
[----:B------:R-:W-:Y:S01]  /*2490*/  SHF.R.S32.HI R0, RZ, 0x1f, R13 ;  /* 0x0000001fff007819 */ /* 0x000fe2000001140d */
[----:B------:R-:W-:Y:S01]  /*24a0*/  IMAD.IADD R3, R3, 0x1, R15 ;  /* 0x0000000103037824 */ /* 0x000fe200078e020f */
[----:B------:R-:W-:Y:S01]  /*24b0*/  SHF.R.S32.HI R15, RZ, 0x1f, R41 ;  /* 0x0000001fff0f7819 */ /* 0x000fe20000011429 */
[----:B------:R-:W-:Y:S01]  /*24c0*/  IMAD.IADD R9, R21, 0x1, R9 ;  /* 0x0000000115097824 */ /* 0x000fe200078e0209 */
[----:B------:R-:W-:Y:S01]  /*24d0*/  LOP3.LUT R4, R4, R79, RZ, 0x3c, !PT ;  /* 0x0000004f04047212 */ /* 0x000fe200078e3cff */
[----:B------:R-:W-:Y:S01]  /*24e0*/  IMAD.WIDE.U32 R26, R41, R32, R2 ;  /* 0x00000020291a7225 */ /* 0x000fe200078e0002 */
[----:B------:R-:W-:-:S02]  /*24f0*/  LEA.HI R0, R0, R13, RZ, 0x3 ;  /* 0x0000000d00007211 */ /* 0x000fc400078f18ff */
[----:B------:R-:W-:Y:S01]  /*2500*/  IADD3 R2, P2, R153, R12, RZ ;  /* 0x0000000c99027210 */ /* 0x000fe20007f5e0ff */
[----:B------:R-:W-:Y:S01]  /*2510*/  IMAD R10, R15, R44, RZ ;  /* 0x0000002c0f0a7224 */ /* 0x000fe200078e02ff */
[----:B------:R-:W-:Y:S01]  /*2520*/  SHF.R.S32.HI R68, RZ, 0x3, R0 ;  /* 0x00000003ff447819 */ /* 0x000fe20000011400 */
[----:B------:R-:W-:Y:S01]  /*2530*/  IMAD R75, R165, 0x200, R4 ;  /* 0x00000200a54b7824 */ /* 0x000fe200078e0204 */
[----:B------:R-:W-:Y:S01]  /*2540*/  LOP3.LUT R4, R83, 0x38, R0, 0xf8, !PT ;  /* 0x0000003853047812 */ /* 0x000fe200078ef800 */
[----:B------:R-:W-:Y:S01]  /*2550*/  IMAD R29, R41, R45, R10 ;  /* 0x0000002d291d7224 */ /* 0x000fe200078e020a */
[----:B------:R-:W-:Y:S01]  /*2560*/  LOP3.LUT R67, R0, 0xfffffff8, RZ, 0xc0, !PT ;  /* 0xfffffff800437812 */ /* 0x000fe200078ec0ff */
[----:B------:R-:W-:Y:S01]  /*2570*/  IMAD R10, R15, R32, RZ ;  /* 0x000000200f0a7224 */ /* 0x000fe200078e02ff */
[----:B------:R-:W-:Y:S01]  /*2580*/  LOP3.LUT R0, R166, 0x38, R0, 0xf8, !PT ;  /* 0x00000038a6007812 */ /* 0x000fe200078ef800 */
[----:B------:R-:W-:Y:S01]  /*2590*/  IMAD.WIDE.U32 R48, R41, R44, R8 ;  /* 0x0000002c29307225 */ /* 0x000fe200078e0008 */
[----:B------:R-:W-:-:S02]  /*25a0*/  LOP3.LUT R4, R4, R79, RZ, 0x3c, !PT ;  /* 0x0000004f04047212 */ /* 0x000fc400078e3cff */
[----:B------:R-:W-:Y:S01]  /*25b0*/  LOP3.LUT R63, R0, R167, RZ, 0x3c, !PT ;  /* 0x000000a7003f7212 */ /* 0x000fe200078e3cff */
[----:B------:R-:W-:Y:S01]  /*25c0*/  IMAD R13, R51, 0x60, RZ ;  /* 0x00000060330d7824 */ /* 0x000fe200078e02ff */
[----:B------:R-:W-:Y:S01]  /*25d0*/  SHF.R.S32.HI R62, RZ, 0x1f, R67 ;  /* 0x0000001fff3e7819 */ /* 0x000fe20000011443 */
[----:B------:R-:W-:Y:S01]  /*25e0*/  IMAD.WIDE.U32 R44, R44, 0x60, RZ ;  /* 0x000000602c2c7825 */ /* 0x000fe200078e00ff */
[----:B------:R-:W-:-:S03]  /*25f0*/  LOP3.LUT R0, R11, 0x40, RZ, 0xc0, !PT ;  /* 0x000000400b007812 */ /* 0x000fc600078ec0ff */
[----:B------:R-:W-:Y:S01]  /*2600*/  IMAD.WIDE.U32 R50, R50, 0x60, RZ ;  /* 0x0000006032327825 */ /* 0x000fe200078e00ff */
[----:B------:R-:W-:-:S03]  /*2610*/  IADD3 R73, R45, R73, RZ ;  /* 0x000000492d497210 */ /* 0x000fc60007ffe0ff */
[----:B------:R-:W-:Y:S02]  /*2620*/  IMAD R5, R41, R33, R10 ;  /* 0x0000002129057224 */ /* 0x000fe400078e020a */
[----:B------:R-:W-:Y:S02]  /*2630*/  IMAD R9, R33, 0x60, RZ ;  /* 0x0000006021097824 */ /* 0x000fe400078e02ff */
[----:B------:R-:W-:-:S04]  /*2640*/  IMAD.WIDE.U32 R42, R41, R32, R6 ;  /* 0x00000020292a7225 */ /* 0x000fc800078e0006 */
        /* <DEDUP_REMOVED lines=13> */
.L_x_2828:
        /* <DEDUP_REMOVED lines=19> */
[----:B------:R-:W-:Y:S01]  /*2850*/  LEA.HI.X R15, R6, R99, R7, 0x1, P5 ;  /* 0x00000063060f7211 */ /* 0x000fe200028f0c07 */
[----:B------:R-:W-:Y:S01]  /*2860*/  IMAD R7, R152, 0x1800, R71 ;  /* 0x0000180098077824 */ /* 0x000fe200078e0247 */
[----:B------:R-:W-:-:S02]  /*2870*/  ISETP.GT.AND P4, PT, R59, R24, PT ;  /* 0x000000183b00720c */ /* 0x000fc40003f84270 */
[----:B------:R-:W-:Y:S01]  /*2880*/  LEA R104, R5, R18, 0x1 ;  /* 0x0000001205687211 */ /* 0x000fe200078e08ff */
[----:B------:R-:W-:Y:S01]  /*2890*/  IMAD R102, R7, 0x2, R18 ;  /* 0x0000000207667824 */ /* 0x000fe200078e0212 */
[----:B------:R-:W-:-:S05]  /*28a0*/  P2R R96, PR, RZ, 0x10 ;  /* 0x00000010ff607803 */ /* 0x000fca0000000000 */
        /* <DEDUP_REMOVED lines=43> */
.L_x_2785:
[----:B------:R-:W-:Y:S05]  /*2b60*/  BSYNC B1 ;  /* 0x0000000000017941 */ /* 0x000fea0003800000 */
.L_x_2784:
        /* <DEDUP_REMOVED lines=29> */
.L_x_2787:
[----:B------:R-:W-:Y:S05]  /*2d40*/  BSYNC B1 ;  /* 0x0000000000017941 */ /* 0x000fea0003800000 */
.L_x_2786:
        /* <DEDUP_REMOVED lines=27> */
.L_x_2788:
[----:B------:R-:W-:Y:S01]  /*2f00*/  IMAD R86, R152, 0x8, R145 ;  /* 0x0000000898567824 */ /* 0x000fe200078e0291 */
[----:B------:R-:W-:Y:S01]  /*2f10*/  SHF.L.U32 R107, R155, 0x1f, RZ ;  /* 0x0000001f9b6b7819 */ /* 0x000fe200000006ff */
[----:B------:R-:W-:Y:S03]  /*2f20*/  BSSY B1, `(.L_x_2789) ;  /* 0x0000003000017945 */ /* 0x000fe60003800000 */
[----:B------:R-:W0:Y:S02]  /*2f30*/  SYNCS.PHASECHK.TRANS64.TRYWAIT P6, [R86+URZ+0x32490], R107 ;  /* 0x0324906b560075a7 */ /* 0x000e2400080c017f */
[----:B0-----:R-:W-:Y:S05]  /*2f40*/  @!P6 BRA `(.L_x_2790) ;  /* 0x0000031400b0e947 */ /* 0x001fea0003800000 */
.L_x_3104:
[----:B------:R-:W-:Y:S05]  /*2f50*/  BSYNC B1 ;  /* 0x0000000000017941 */ /* 0x000fea0003800000 */
.L_x_2789:
        /* <DEDUP_REMOVED lines=49> */
.L_x_2796:
[----:B------:R-:W-:Y:S05]  /*3270*/  BSYNC B3 ;  /* 0x0000000000037941 */ /* 0x000fea0003800000 */
.L_x_2795:
[----:B--2---:R1:W-:Y:S02]  /*3280*/  STG.E.128 desc[UR56][R14.64], R4 ;  /* 0x000000040e007986 */ /* 0x0043e4000c101d38 */
.L_x_2794:
[----:B------:R-:W-:Y:S05]  /*3290*/  BSYNC B2 ;  /* 0x0000000000027941 */ /* 0x000fea0003800000 */
.L_x_2793:
[----:B------:R-:W-:Y:S05]  /*32a0*/  @P2 BRA `(.L_x_2792) ;  /* 0x0000000000c02947 */ /* 0x000fea0003800000 */
[----:B-1----:R1:W2:Y:S01]  /*32b0*/  LDS.128 R4, [R102] ;  /* 0x0000000066047984 */ /* 0x0022a20000000c00 */
[----:B------:R-:W-:Y:S01]  /*32c0*/  IADD3 R36, R54, 0x10, RZ ;  /* 0x0000001036247810 */ /* 0x000fe20007ffe0ff */
[----:B------:R-:W-:Y:S03]  /*32d0*/  BSSY B2, `(.L_x_2797) ;  /* 0x000002c000027945 */ /* 0x000fe60003800000 */
        /* <DEDUP_REMOVED lines=43> */
.L_x_2798:
[----:B------:R-:W-:Y:S05]  /*3590*/  BSYNC B2 ;  /* 0x0000000000027941 */ /* 0x000fea0003800000 */
.L_x_2797:
[----:B--2---:R2:W-:Y:S02]  /*35a0*/  STG.E.128 desc[UR56][R14.64+0x40], R4 ;  /* 0x000040040e007986 */ /* 0x0045e4000c101d38 */
.L_x_2792:
[----:B------:R-:W-:Y:S05]  /*35b0*/  BSYNC B1 ;  /* 0x0000000000017941 */ /* 0x000fea0003800000 */
.L_x_2791:
        /* <DEDUP_REMOVED lines=48> */
.L_x_2803:
[----:B------:R-:W-:Y:S05]  /*38c0*/  BSYNC B2 ;  /* 0x0000000000027941 */ /* 0x000fea0003800000 */
.L_x_2802:
[----:B--2---:R3:W-:Y:S02]  /*38d0*/  STG.E.128 desc[UR56][R12.64], R4 ;  /* 0x000000040c007986 */ /* 0x0047e4000c101d38 */
.L_x_2801:
[----:B------:R-:W-:Y:S05]  /*38e0*/  BSYNC B1 ;  /* 0x0000000000017941 */ /* 0x000fea0003800000 */
.L_x_2800:
        /* <DEDUP_REMOVED lines=47> */
.L_x_2805:
[----:B------:R-:W-:Y:S05]  /*3be0*/  BSYNC B1 ;  /* 0x0000000000017941 */ /* 0x000fea0003800000 */
.L_x_2804:
[----:B--2---:R4:W-:Y:S01]  /*3bf0*/  STG.E.128 desc[UR56][R12.64+0x40], R4 ;  /* 0x000040040c007986 */ /* 0x0049e2000c101d38 */
[----:B------:R-:W-:Y:S05]  /*3c00*/  BRA `(.L_x_2799) ;  /* 0x00000014005c7947 */ /* 0x000fea0003800000 */
.L_x_2783:
        /* <DEDUP_REMOVED lines=39> */
[----:B------:R-:W-:Y:S02]  /*3e80*/  IMAD.MOV.U32 R33, RZ, RZ, R15 ;  /* 0x000000ffff217224 */ /* 0x000fe400078e000f */
[----:B---3--:R-:W-:Y:S02]  /*3e90*/  IMAD.MOV.U32 R35, RZ, RZ, R13 ;  /* 0x000000ffff237224 */ /* 0x008fe400078e000d */
        /* <DEDUP_REMOVED lines=27> */
.L_x_2806:
        /* <DEDUP_REMOVED lines=9> */
.L_x_3105:
[----:B------:R-:W-:Y:S05]  /*40e0*/  BSYNC B1 ;  /* 0x0000000000017941 */ /* 0x000fea0003800000 */
.L_x_2807:
        /* <DEDUP_REMOVED lines=40> */
[----:B------:R-:W-:Y:S02]  /*4370*/  HADD2.F32 R14, -RZ, R120.H0_H0 ;  /* 0x20000078ff0e7230 */ /* 0x000fe40000004100 */
[C---:B------:R-:W-:Y:S01]  /*4380*/  FMUL.FTZ R120, R12.reuse, R15 ;  /* 0x0000000f0c787220 */ /* 0x040fe20000410000 */
[----:B------:R-:W-:Y:S02]  /*4390*/  HADD2.F32 R28, -RZ, R119.H0_H0 ;  /* 0x20000077ff1c7230 */ /* 0x000fe40000004100 */
[-C--:B------:R-:W-:Y:S01]  /*43a0*/  FMUL.FTZ R122, R37, R30.reuse ;  /* 0x0000001e257a7220 */ /* 0x080fe20000410000 */
[----:B------:R-:W-:Y:S01]  /*43b0*/  FMUL.FTZ R30, R33, R30 ;  /* 0x0000001e211e7220 */ /* 0x000fe20000410000 */
[-C--:B------:R-:W-:Y:S01]  /*43c0*/  FFMA.FTZ R119, R12, R14.reuse, -R29 ;  /* 0x0000000e0c777223 */ /* 0x080fe2000001081d */
[----:B------:R-:W-:Y:S01]  /*43d0*/  FFMA.FTZ R120, R13, R14, R120 ;  /* 0x0000000e0d787223 */ /* 0x000fe20000010078 */
[----:B------:R-:W-:-:S02]  /*43e0*/  HADD2.F32 R13, -RZ, R39.H0_H0 ;  /* 0x20000027ff0d7230 */ /* 0x000fc40000004100 */
[-C--:B------:R-:W-:Y:S01]  /*43f0*/  FFMA.FTZ R37, R37, R28.reuse, R30 ;  /* 0x0000001c25257223 */ /* 0x080fe2000001001e */
[----:B------:R-:W-:Y:S02]  /*4400*/  HADD2.F32 R12, -RZ, R35.H0_H0 ;  /* 0x20000023ff0c7230 */ /* 0x000fe40000004100 */
[----:B------:R-:W-:Y:S01]  /*4410*/  FFMA.FTZ R122, R33, R28, -R122 ;  /* 0x0000001c217a7223 */ /* 0x000fe2000001087a */
[----:B------:R-:W-:Y:S02]  /*4420*/  HADD2.F32 R15, -RZ, R123.H1_H1 ;  /* 0x3000007bff0f7230 */ /* 0x000fe40000004100 */
[----:B------:R-:W-:Y:S01]  /*4430*/  HADD2.F32 R39, -RZ, R39.H1_H1 ;  /* 0x30000027ff277230 */ /* 0x000fe20000004100 */
[----:B------:R-:W-:Y:S01]  /*4440*/  F2FP.F16.F32.PACK_AB R37, R37, R120 ;  /* 0x000000782525723e */ /* 0x000fe200000000ff */
[----:B------:R-:W-:Y:S02]  /*4450*/  HADD2.F32 R30, -RZ, R31.H0_H0 ;  /* 0x2000001fff1e7230 */ /* 0x000fe40000004100 */
[----:B------:R-:W-:Y:S01]  /*4460*/  FMUL.FTZ R124, R12, R15 ;  /* 0x0000000f0c7c7220 */ /* 0x000fe20000410000 */
[----:B------:R-:W-:-:S02]  /*4470*/  HADD2.F32 R35, -RZ, R35.H1_H1 ;  /* 0x30000023ff237230 */ /* 0x000fc40000004100 */
[----:B------:R-:W-:Y:S01]  /*4480*/  FMUL.FTZ R29, R13, R15 ;  /* 0x0000000f0d1d7220 */ /* 0x000fe20000410000 */
[----:B------:R-:W-:Y:S02]  /*4490*/  HADD2.F32 R14, -RZ, R123.H0_H0 ;  /* 0x2000007bff0e7230 */ /* 0x000fe40000004100 */
[-C--:B------:R-:W-:Y:S01]  /*44a0*/  FMUL.FTZ R126, R39, R30.reuse ;  /* 0x0000001e277e7220 */ /* 0x080fe20000410000 */
[----:B------:R-:W-:Y:S02]  /*44b0*/  HADD2.F32 R28, -RZ, R121.H0_H0 ;  /* 0x20000079ff1c7230 */ /* 0x000fe40000004100 */
[----:B------:R-:W-:Y:S01]  /*44c0*/  FMUL.FTZ R128, R35, R30 ;  /* 0x0000001e23807220 */ /* 0x000fe20000410000 */
[----:B------:R-:W-:Y:S02]  /*44d0*/  HADD2.F32 R15, -RZ, R130.H0_H0 ;  /* 0x20000082ff0f7230 */ /* 0x000fe40000004100 */
[-C--:B------:R-:W-:Y:S01]  /*44e0*/  FFMA.FTZ R124, R13, R14.reuse, R124 ;  /* 0x0000000e0d7c7223 */ /* 0x080fe2000001007c */
[----:B------:R-:W-:Y:S01]  /*44f0*/  FFMA.FTZ R30, R12, R14, -R29 ;  /* 0x0000000e0c1e7223 */ /* 0x000fe2000001081d */
[-C--:B------:R-:W-:Y:S01]  /*4500*/  FFMA.FTZ R121, R35, R28.reuse, -R126 ;  /* 0x0000001c23797223 */ /* 0x080fe2000001087e */
[----:B------:R-:W-:Y:S01]  /*4510*/  FFMA.FTZ R123, R39, R28, R128 ;  /* 0x0000001c277b7223 */ /* 0x000fe20000010080 */
[----:B------:R-:W-:Y:S01]  /*4520*/  HADD2.F32 R28, -RZ, R131.H1_H1 ;  /* 0x30000083ff1c7230 */ /* 0x000fe20000004100 */
[----:B------:R-:W-:Y:S01]  /*4530*/  F2FP.F16.F32.PACK_AB R119, R122, R119 ;  /* 0x000000777a77723e */ /* 0x000fe200000000ff */
[----:B------:R-:W-:Y:S01]  /*4540*/  HADD2.F32 R13, -RZ, R36.H0_H0 ;  /* 0x20000024ff0d7230 */ /* 0x000fe20000004100 */
[----:B------:R-:W-:Y:S01]  /*4550*/  F2FP.F16.F32.PACK_AB R30, R121, R30 ;  /* 0x0000001e791e723e */ /* 0x000fe200000000ff */
[----:B------:R-:W-:-:S02]  /*4560*/  HADD2.F32 R29, -RZ, R127.H0_H0 ;  /* 0x2000007fff1d7230 */ /* 0x000fc40000004100 */
[----:B------:R-:W-:Y:S02]  /*4570*/  HADD2.F32 R12, -RZ, R32.H0_H0 ;  /* 0x20000020ff0c7230 */ /* 0x000fe40000004100 */
[-C--:B------:R-:W-:Y:S01]  /*4580*/  FMUL.FTZ R31, R13, R28.reuse ;  /* 0x0000001c0d1f7220 */ /* 0x080fe20000410000 */
[----:B------:R-:W-:Y:S02]  /*4590*/  HADD2.F32 R36, -RZ, R36.H1_H1 ;  /* 0x30000024ff247230 */ /* 0x000fe40000004100 */
[----:B------:R-:W-:Y:S02]  /*45a0*/  HADD2.F32 R32, -RZ, R32.H1_H1 ;  /* 0x30000020ff207230 */ /* 0x000fe40000004100 */
[----:B------:R-:W-:Y:S01]  /*45b0*/  FMUL.FTZ R28, R12, R28 ;  /* 0x0000001c0c1c7220 */ /* 0x000fe20000410000 */
[----:B------:R-:W-:Y:S02]  /*45c0*/  HADD2.F32 R14, -RZ, R131.H0_H0 ;  /* 0x20000083ff0e7230 */ /* 0x000fe40000004100 */
[-C--:B------:R-:W-:Y:S01]  /*45d0*/  FMUL.FTZ R33, R36, R29.reuse ;  /* 0x0000001d24217220 */ /* 0x080fe20000410000 */
[----:B------:R-:W-:-:S02]  /*45e0*/  FMUL.FTZ R29, R32, R29 ;  /* 0x0000001d201d7220 */ /* 0x000fc40000410000 */
[-C--:B------:R-:W-:Y:S01]  /*45f0*/  FFMA.FTZ R31, R12, R14.reuse, -R31 ;  /* 0x0000000e0c1f7223 */ /* 0x080fe2000001081f */
[----:B------:R-:W-:Y:S01]  /*4600*/  FFMA.FTZ R28, R13, R14, R28 ;  /* 0x0000000e0d1c7223 */ /* 0x000fe2000001001c */
[-C--:B------:R-:W-:Y:S01]  /*4610*/  FFMA.FTZ R32, R32, R15.reuse, -R33 ;  /* 0x0000000f20207223 */ /* 0x080fe20000010821 */
[----:B------:R-:W-:Y:S01]  /*4620*/  FFMA.FTZ R33, R36, R15, R29 ;  /* 0x0000000f24217223 */ /* 0x000fe2000001001d */
[----:B------:R-:W-:Y:S02]  /*4630*/  HADD2.F32 R14, -RZ, R118.H0_H0 ;  /* 0x20000076ff0e7230 */ /* 0x000fe40000004100 */
        /* <DEDUP_REMOVED lines=22> */
.L_x_2812:
[----:B------:R-:W-:Y:S05]  /*47a0*/  BSYNC B2 ;  /* 0x0000000000027941 */ /* 0x000fea0003800000 */
.L_x_2811:
[----:B------:R-:W-:Y:S02]  /*47b0*/  ISETP.GE.AND P5, PT, R115, R109, PT ;  /* 0x0000006d7300720c */ /* 0x000fe40003fa6270 */
[----:B------:R-:W-:-:S11]  /*47c0*/  P2R R13, PR, RZ, 0x1 ;  /* 0x00000001ff0d7803 */ /* 0x000fd60000000000 */
[--C-:B------:R-:W-:Y:S02]  /*47d0*/  @!P5 SHF.R.S32.HI R12, RZ, 0x1f, R115.reuse ;  /* 0x0000001fff0cd819 */ /* 0x100fe40000011473 */
[----:B------:R-:W-:-:S04]  /*47e0*/  @!P5 IADD3 R104, P0, P6, R56, R104, R115 ;  /* 0x000000683868d210 */ /* 0x000fc80007e1e073 */
[----:B------:R-:W-:Y:S02]  /*47f0*/  @!P5 IADD3.X R116, R93, R116, R12, P0, P6 ;  /* 0x000000745d74d210 */ /* 0x000fe400007ec40c */
[CC--:B------:R-:W-:Y:S02]  /*4800*/  LEA R12, P6, R112.reuse, R98.reuse, 0x1 ;  /* 0x00000062700c7211 */ /* 0x0c0fe400078c08ff */
[----:B------:R-:W-:Y:S02]  /*4810*/  ISETP.NE.AND P0, PT, R13, RZ, PT ;  /* 0x000000ff0d00720c */ /* 0x000fe40003f05270 */
[----:B------:R-:W-:Y:S02]  /*4820*/  LEA.HI.X R13, R112, R99, R114, 0x1, P6 ;  /* 0x00000063700d7211 */ /* 0x000fe400030f0c72 */
[----:B------:R-:W-:-:S03]  /*4830*/  @!P5 LEA R14, P6, R104, R98, 0x1 ;  /* 0x00000062680ed211 */ /* 0x000fc600078c08ff */
[----:B-1----:R1:W-:Y:S01]  /*4840*/  STG.E.128 desc[UR56][R12.64], R32 ;  /* 0x000000200c007986 */ /* 0x0023e2000c101d38 */
[----:B------:R-:W-:-:S05]  /*4850*/  @!P5 LEA.HI.X R15, R104, R99, R116, 0x1, P6 ;  /* 0x00000063680fd211 */ /* 0x000fca00030f0c74 */
[----:B--2---:R1:W-:Y:S04]  /*4860*/  @!P5 STG.E.128 desc[UR56][R14.64], R36 ;  /* 0x000000240e00d986 */ /* 0x0043e8000c101d38 */
.L_x_2810:
[----:B------:R-:W-:Y:S05]  /*4870*/  BSYNC B1 ;  /* 0x0000000000017941 */ /* 0x000fea0003800000 */
.L_x_2809:
        /* <DEDUP_REMOVED lines=17> */
[----:B------:R-:W-:Y:S01]  /*4990*/  LOP3.LUT R13, R12, R167, RZ, 0x3c, !PT ;  /* 0x000000a70c0d7212 */ /* 0x000fe200078e3cff */
[----:B------:R-:W-:-:S04]  /*49a0*/  IMAD R12, R152, 0x1800, R63 ;  /* 0x00001800980c7824 */ /* 0x000fc800078e023f */
[----:B------:R-:W-:Y:S02]  /*49b0*/  IMAD.IADD R13, R168, 0x1, R13 ;  /* 0x00000001a80d7824 */ /* 0x000fe400078e020d */
        /* <DEDUP_REMOVED lines=85> */
[----:B------:R-:W-:Y:S02]  /*4f10*/  F2FP.F16.F32.PACK_AB R14, R14, R15 ;  /* 0x0000000f0e0e723e */ /* 0x000fe400000000ff */
[----:B------:R-:W-:Y:S02]  /*4f20*/  F2FP.F16.F32.PACK_AB R30, R9, R110 ;  /* 0x0000006e091e723e */ /* 0x000fe400000000ff */
[----:B------:R-:W-:-:S07]  /*4f30*/  MOV R15, R10 ;  /* 0x0000000a000f7202 */ /* 0x000fce0000000f00 */
.L_x_2814:
[----:B------:R-:W-:Y:S05]  /*4f40*/  BSYNC B1 ;  /* 0x0000000000017941 */ /* 0x000fea0003800000 */
.L_x_2813:
        /* <DEDUP_REMOVED lines=10> */
.L_x_2782:
[----:B------:R-:W-:-:S13]  /*4ff0*/  ISETP.NE.AND P3, PT, R77, 0x3, PT ;  /* 0x000000034d00780c */ /* 0x000fda0003f65270 */
[----:B------:R-:W-:Y:S05]  /*5000*/  @!P3 BRA `(.L_x_2815) ;  /* 0x000000000004b947 */ /* 0x000fea0003800000 */
[----:B------:R-:W-:Y:S01]  /*5010*/  BPT.TRAP 0x1 ;  /* 0x000000040000795c */ /* 0x000fe20000300000 */
.L_x_2815:
[----:B------:R-:W-:Y:S01]  /*5020*/  IMAD R86, R152, 0x8, R145 ;  /* 0x0000000898567824 */ /* 0x000fe200078e0291 */
[----:B------:R-:W-:Y:S01]  /*5030*/  SHF.L.U32 R107, R155, 0x1f, RZ ;  /* 0x0000001f9b6b7819 */ /* 0x000fe200000006ff */
[----:B------:R-:W-:Y:S01]  /*5040*/  IMAD R97, R59, -0x60, R40 ;  /* 0xffffffa03b617824 */ /* 0x000fe200078e0228 */
[----:B------:R-:W-:Y:S02]  /*5050*/  BSSY B1, `(.L_x_2816) ;  /* 0x0000004000017945 */ /* 0x000fe40003800000 */
[----:B------:R-:W0:Y:S02]  /*5060*/  SYNCS.PHASECHK.TRANS64.TRYWAIT P4, [R86+URZ+0x32490], R107 ;  /* 0x0324906b560075a7 */ /* 0x000e24000808017f */
[----:B------:R-:W-:Y:S01]  /*5070*/  VIMNMX R97, R97, 0x60, PT ;  /* 0x0000006061617848 */ /* 0x000fe20003fe0100 */
[----:B0-----:R-:W-:Y:S06]  /*5080*/  @!P4 BRA `(.L_x_2817) ;  /* 0x000002f40088c947 */ /* 0x001fec0003800000 */
.L_x_3106:
[----:B------:R-:W-:Y:S05]  /*5090*/  BSYNC B1 ;  /* 0x0000000000017941 */ /* 0x000fea0003800000 */
.L_x_2816:
        /* <DEDUP_REMOVED lines=8> */
.L_x_2819:
[----:B------:R-:W-:Y:S05]  /*5120*/  BSYNC B1 ;  /* 0x0000000000017941 */ /* 0x000fea0003800000 */
.L_x_2818:
[----:B------:R-:W-:Y:S05]  /*5130*/  @P4 BRA `(.L_x_2799) ;  /* 0x0000000000104947 */ /* 0x000fea0003800000 */
[----:B-1----:R-:W1:Y:S04]  /*5140*/  @!P1 LDS.128 R4, [R104+0x2000] ;  /* 0x0020000068049984 */ /* 0x002e680000000c00 */
[----:B------:R-:W2:Y:S04]  /*5150*/  @!P2 LDS.128 R8, [R102+0x2000] ;  /* 0x002000006608a984 */ /* 0x000ea80000000c00 */
[----:B-1----:R1:W-:Y:S04]  /*5160*/  @!P1 STG.E.128 desc[UR56][R12.64], R4 ;  /* 0x000000040c009986 */ /* 0x0023e8000c101d38 */
[----:B--2---:R1:W-:Y:S02]  /*5170*/  @!P2 STG.E.128 desc[UR56][R12.64+0x40], R8 ;  /* 0x000040080c00a986 */ /* 0x0043e4000c101d38 */
.L_x_2799:
[----:B------:R-:W-:Y:S05]  /*5180*/  BSYNC B0 ;  /* 0x0000000000007941 */ /* 0x000fea0003800000 */
.L_x_2781:
        /* <DEDUP_REMOVED lines=17> */
.L_x_2821:
[----:B------:R-:W-:Y:S05]  /*52a0*/  BSYNC B0 ;  /* 0x0000000000007941 */ /* 0x000fea0003800000 */
.L_x_2820:
[----:B------:R-:W2:Y:S01]  /*52b0*/  SYNCS.PHASECHK.TRANS64.TRYWAIT P3, [R86+URZ+0x324b0], R107 ;  /* 0x0324b06b560075a7 */ /* 0x000ea2000806017f */
[----:B------:R-:W-:Y:S01]  /*52c0*/  ULDC UR44, c[0x0][0x310] ;  /* 0x0000c400002c7ab9 */ /* 0x000fe20000000800 */
[----:B------:R-:W-:Y:S01]  /*52d0*/  ULDC.64 UR38, c[0x0][0x318] ;  /* 0x0000c60000267ab9 */ /* 0x000fe20000000a00 */
[----:B------:R-:W-:Y:S01]  /*52e0*/  ULDC.64 UR36, c[0x0][0x308] ;  /* 0x0000c20000247ab9 */ /* 0x000fe20000000a00 */
[----:B------:R-:W-:Y:S01]  /*52f0*/  BSSY B0, `(.L_x_2822) ;  /* 0x0000003000007945 */ /* 0x000fe20003800000 */
[----:B------:R-:W-:-:S03]  /*5300*/  IMAD R5, R152, 0x6000, R75 ;  /* 0x0000600098057824 */ /* 0x000fc600078e024b */
[----:B--2---:R-:W-:Y:S05]  /*5310*/  @!P3 BRA `(.L_x_2823) ;  /* 0x000002f000f8b947 */ /* 0x004fea0003800000 */
.L_x_3107:
[----:B------:R-:W-:Y:S05]  /*5320*/  BSYNC B0 ;  /* 0x0000000000007941 */ /* 0x000fea0003800000 */
.L_x_2822:
        /* <DEDUP_REMOVED lines=39> */
.L_x_2825:
[----:B------:R-:W-:Y:S05]  /*55a0*/  BSYNC B0 ;  /* 0x0000000000007941 */ /* 0x000fea0003800000 */
.L_x_2824:
        /* <DEDUP_REMOVED lines=10> */
[----:B------:R-:W-:-:S03]  /*5650*/  LEA R32, P3, R4, UR36, 0x1 ;  /* 0x0000002404207c11 */ /* 0x000fc6000f8608ff */
[----:B------:R-:W-:-:S05]  /*5660*/  IMAD.IADD R5, R5, 0x1, R7 ;  /* 0x0000000105057824 */ /* 0x000fca00078e0207 */
        /* <DEDUP_REMOVED lines=25> */
.L_x_2827:
[----:B------:R-:W-:Y:S05]  /*5800*/  BSYNC B0 ;  /* 0x0000000000007941 */ /* 0x000fea0003800000 */
.L_x_2826:
        /* <DEDUP_REMOVED lines=8> */
[----:B------:R-:W-:Y:S01]  /*5890*/  VIADD R152, R152, 0x1 ;  /* 0x0000000198987836 */ /* 0x000fe20000000000 */
[----:B0-2---:R-:W-:-:S04]  /*58a0*/  @!P4 IADD3 R86, R86, 0x324c0, RZ ;  /* 0x000324c05656c810 */ /* 0x005fc80007ffe0ff */
        /* <DEDUP_REMOVED lines=12> */
.L_x_2776:
[----:B------:R-:W1:Y:S01]  /*5970*/  S2R R0, SR_TID.X ;  /* 0x0000000000007919 */ /* 0x000e620000002100 */
[----:B------:R-:W2:Y:S01]  /*5980*/  LDC R12, c[0x0][0xa80] ;  /* 0x0002a000ff0c7b82 */ /* 0x000ea20000000800 */
[----:B------:R-:W-:Y:S02]  /*5990*/  IMAD.MOV.U32 R5, RZ, RZ, 0x100 ;  /* 0x00000100ff057424 */ /* 0x000fe400078e00ff */
[----:B------:R-:W-:Y:S01]  /*59a0*/  IMAD.MOV.U32 R6, RZ, RZ, 0x1 ;  /* 0x00000001ff067424 */ /* 0x000fe200078e00ff */
[----:B------:R-:W-:Y:S01]  /*59b0*/  STL [R1+0x70], R117 ;  /* 0x0000707501007387 */ /* 0x000fe20000100800 */
[----:B------:R-:W-:Y:S02]  /*59c0*/  IMAD.MOV.U32 R7, RZ, RZ, RZ ;  /* 0x000000ffff077224 */ /* 0x000fe400078e00ff */
[----:B------:R-:W-:Y:S01]  /*59d0*/  IMAD.MOV.U32 R14, RZ, RZ, 0x1 ;  /* 0x00000001ff0e7424 */ /* 0x000fe200078e00ff */
[----:B------:R-:W-:Y:S01]  /*59e0*/  STL.128 [R1+0x230], RZ ;  /* 0x000230ff01007387 */ /* 0x000fe20000100c00 */
[----:B------:R-:W-:-:S02]  /*59f0*/  IMAD.MOV.U32 R15, RZ, RZ, RZ ;  /* 0x000000ffff0f7224 */ /* 0x000fc400078e00ff */
[----:B------:R-:W-:Y:S01]  /*5a00*/  IMAD.U32 R3, RZ, RZ, UR50 ;  /* 0x00000032ff037e24 */ /* 0x000fe2000f8e00ff */
[----:B------:R-:W-:Y:S01]  /*5a10*/  STL.128 [R1+0x240], RZ ;  /* 0x000240ff01007387 */ /* 0x000fe20000100c00 */
[----:B---34-:R-:W-:Y:S02]  /*5a20*/  IMAD.MOV.U32 R28, RZ, RZ, 0xc000 ;  /* 0x0000c000ff1c7424 */ /* 0x018fe400078e00ff */
[----:B------:R-:W-:Y:S01]  /*5a30*/  IMAD.U32 R29, RZ, RZ, UR50 ;  /* 0x00000032ff1d7e24 */ /* 0x000fe2000f8e00ff */
[----:B------:R-:W-:Y:S01]  /*5a40*/  STL.64 [R1+0x60], R14 ;  /* 0x0000600e01007387 */ /* 0x000fe20000100a00 */
[----:B------:R-:W-:Y:S02]  /*5a50*/  IMAD.MOV.U32 R31, RZ, RZ, 0x100 ;  /* 0x00000100ff1f7424 */ /* 0x000fe400078e00ff */
[----:B------:R-:W-:Y:S01]  /*5a60*/  IMAD.U32 R32, RZ, RZ, UR49 ;  /* 0x00000031ff207e24 */ /* 0x000fe2000f8e00ff */
[----:B------:R-:W-:Y:S01]  /*5a70*/  STL.128 [R1+0x260], RZ ;  /* 0x000260ff01007387 */ /* 0x000fe20000100c00 */
[----:B------:R-:W-:-:S03]  /*5a80*/  IMAD.U32 R18, RZ, RZ, UR49 ;  /* 0x00000031ff127e24 */ /* 0x000fc6000f8e00ff */
[----:B--2---:R-:W-:Y:S04]  /*5a90*/  STL [R1+0x250], R12 ;  /* 0x0002500c01007387 */ /* 0x004fe80000100800 */
[----:B------:R-:W-:Y:S01]  /*5aa0*/  STL.128 [R1+0x270], RZ ;  /* 0x000270ff01007387 */ /* 0x000fe20000100c00 */
[----:B-1----:R-:W-:-:S03]  /*5ab0*/  LOP3.LUT R2, R0, 0x7f, RZ, 0xc0, !PT ;  /* 0x0000007f00027812 */ /* 0x002fc600078ec0ff */
[----:B------:R-:W-:Y:S01]  /*5ac0*/  STL.128 [R1+0x280], RZ ;  /* 0x000280ff01007387 */ /* 0x000fe20000100c00 */
[----:B------:R-:W-:Y:S01]  /*5ad0*/  ISETP.NE.AND P1, PT, R2, RZ, PT ;  /* 0x000000ff0200720c */ /* 0x000fe20003f25270 */
[----:B------:R-:W1:Y:S01]  /*5ae0*/  S2R R0, SR_SWINHI ;  /* 0x0000000000007919 */ /* 0x000e620000002f00 */
[----:B------:R-:W-:Y:S02]  /*5af0*/  IMAD.MOV.U32 R2, RZ, RZ, 0x3000 ;  /* 0x00003000ff027424 */ /* 0x000fe400078e00ff */
[----:B------:R-:W-:Y:S01]  /*5b00*/  SEL R4, RZ, 0x1, P1 ;  /* 0x00000001ff047807 */ /* 0x000fe20000800000 */
[----:B------:R-:W-:Y:S04]  /*5b10*/  STL.128 [R1+0x290], RZ ;  /* 0x000290ff01007387 */ /* 0x000fe80000100c00 */
[----:B------:R2:W-:Y:S01]  /*5b20*/  STL.128 [R1+0x20], R4 ;  /* 0x0000200401007387 */ /* 0x0005e20000100c00 */
[----:B------:R-:W-:-:S03]  /*5b30*/  IMAD.MOV.U32 R30, RZ, RZ, R4 ;  /* 0x000000ffff1e7224 */ /* 0x000fc600078e0004 */
[----:B------:R-:W-:Y:S04]  /*5b40*/  STL.128 [R1+0x2a0], RZ ;  /* 0x0002a0ff01007387 */ /* 0x000fe80000100c00 */
[----:B------:R-:W-:Y:S04]  /*5b50*/  STL.128 [R1+0x2b0], RZ ;  /* 0x0002b0ff01007387 */ /* 0x000fe80000100c00 */
[----:B------:R-:W-:Y:S04]  /*5b60*/  STL.128 [R1+0x2c0], RZ ;  /* 0x0002c0ff01007387 */ /* 0x000fe80000100c00 */
[----:B------:R-:W-:Y:S04]  /*5b70*/  STL.128 [R1+0x2d0], RZ ;  /* 0x0002d0ff01007387 */ /* 0x000fe80000100c00 */
[----:B------:R-:W-:Y:S01]  /*5b80*/  STL.128 [R1+0x2e0], RZ ;  /* 0x0002e0ff01007387 */ /* 0x000fe20000100c00 */
[----:B------:R-:W-:-:S02]  /*5b90*/  MOV R26, R145 ;  /* 0x00000091001a7202 */ /* 0x000fc40000000f00 */
[----:B-1----:R-:W-:Y:S01]  /*5ba0*/  MOV R27, R0 ;  /* 0x00000000001b7202 */ /* 0x002fe20000000f00 */
[----:B------:R-:W-:Y:S01]  /*5bb0*/  STL.128 [R1+0x2f0], RZ ;  /* 0x0002f0ff01007387 */ /* 0x000fe20000100c00 */
[----:B------:R-:W-:-:S03]  /*5bc0*/  IADD3 R0, P3, R26, 0x32450, RZ ;  /* 0x000324501a007810 */ /* 0x000fc60007f7e0ff */
[----:B------:R-:W-:Y:S01]  /*5bd0*/  STL.128 [R1+0x300], RZ ;  /* 0x000300ff01007387 */ /* 0x000fe20000100c00 */
[C---:B------:R-:W-:Y:S02]  /*5be0*/  IADD3 R10, P4, R26.reuse, 0x32460, RZ ;  /* 0x000324601a0a7810 */ /* 0x040fe40007f9e0ff */
[----:B------:R-:W-:Y:S01]  /*5bf0*/  IADD3 R8, P1, R26, 0x32430, RZ ;  /* 0x000324301a087810 */ /* 0x000fe20007f3e0ff */
[----:B--2---:R-:W-:Y:S01]  /*5c00*/  IMAD.MOV.U32 R4, RZ, RZ, R0 ;  /* 0x000000ffff047224 */ /* 0x004fe200078e0000 */
[----:B------:R-:W-:Y:S01]  /*5c10*/  IADD3.X R5, RZ, R27, RZ, P3, !PT ;  /* 0x0000001bff057210 */ /* 0x000fe20001ffe4ff */
[--C-:B------:R-:W-:Y:S01]  /*5c20*/  IMAD.X R7, RZ, RZ, R27.reuse, P4 ;  /* 0x000000ffff077224 */ /* 0x100fe200020e061b */
[----:B------:R-:W-:Y:S01]  /*5c30*/  STL.128 [R1+0x310], RZ ;  /* 0x000310ff01007387 */ /* 0x000fe20000100c00 */
[----:B------:R-:W-:Y:S01]  /*5c40*/  IMAD.MOV.U32 R6, RZ, RZ, R10 ;  /* 0x000000ffff067224 */ /* 0x000fe200078e000a */
[----:B------:R-:W-:Y:S01]  /*5c50*/  IADD3 R18, P3, R18, 0x260, RZ ;  /* 0x0000026012127810 */ /* 0x000fe20007f7e0ff */
[----:B------:R-:W-:Y:S01]  /*5c60*/  IMAD.X R9, RZ, RZ, R27, P1 ;  /* 0x000000ffff097224 */ /* 0x000fe200008e061b */
[----:B------:R-:W-:Y:S04]  /*5c70*/  STL.128 [R1+0x320], RZ ;  /* 0x000320ff01007387 */ /* 0x000fe80000100c00 */
[----:B------:R1:W-:Y:S04]  /*5c80*/  STL.128 [R1+0x40], R4 ;  /* 0x0000400401007387 */ /* 0x0003e80000100c00 */
[----:B------:R-:W-:Y:S04]  /*5c90*/  STL.64 [R1+0x68], R6 ;  /* 0x0000680601007387 */ /* 0x000fe80000100a00 */
[----:B------:R-:W-:Y:S04]  /*5ca0*/  STL.64 [R1+0x8], R8 ;  /* 0x0000080801007387 */ /* 0x000fe80000100a00 */
[----:B------:R-:W-:Y:S01]  /*5cb0*/  STL.128 [R1+0x330], RZ ;  /* 0x000330ff01007387 */ /* 0x000fe20000100c00 */
[----:B-1----:R-:W1:Y:S03]  /*5cc0*/  LDC.64 R4, c[0x0][0xad8] ;  /* 0x0002b600ff047b82 */ /* 0x002e660000000a00 */
[----:B------:R-:W-:Y:S04]  /*5cd0*/  STL.128 [R1+0x340], RZ ;  /* 0x000340ff01007387 */ /* 0x000fe80000100c00 */
[----:B------:R-:W-:Y:S04]  /*5ce0*/  STL.128 [R1+0x350], RZ ;  /* 0x000350ff01007387 */ /* 0x000fe80000100c00 */
[----:B------:R-:W-:Y:S04]  /*5cf0*/  STL.128 [R1+0x360], RZ ;  /* 0x000360ff01007387 */ /* 0x000fe80000100c00 */
[----:B------:R-:W-:Y:S04]  /*5d00*/  STL.128 [R1+0x370], RZ ;  /* 0x000370ff01007387 */ /* 0x000fe80000100c00 */
[----:B------:R-:W-:Y:S04]  /*5d10*/  STL.128 [R1+0x380], RZ ;  /* 0x000380ff01007387 */ /* 0x000fe80000100c00 */
[----:B------:R-:W-:Y:S01]  /*5d20*/  STL.128 [R1+0x390], RZ ;  /* 0x000390ff01007387 */ /* 0x000fe20000100c00 */
[----:B-1----:R-:W-:-:S03]  /*5d30*/  ISETP.GE.AND P1, PT, R5, 0x1, PT ;  /* 0x000000010500780c */ /* 0x002fc60003f26270 */
[----:B------:R-:W-:Y:S01]  /*5d40*/  STL.128 [R1+0x3a0], RZ ;  /* 0x0003a0ff01007387 */ /* 0x000fe20000100c00 */
[----:B------:R-:W-:-:S03]  /*5d50*/  IMAD.IADD R0, R25, 0x1, R4 ;  /* 0x0000000119007824 */ /* 0x000fc600078e0204 */
[----:B------:R-:W-:Y:S04]  /*5d60*/  STL.128 [R1+0x3b0], RZ ;  /* 0x0003b0ff01007387 */ /* 0x000fe80000100c00 */
        /* <DEDUP_REMOVED lines=10> */
[----:B------:R-:W-:Y:S04]  /*5e10*/  STL.64 [R1], RZ ;  /* 0x000000ff01007387 */ /* 0x000fe80000100a00 */
[----:B------:R-:W-:Y:S04]  /*5e20*/  STL.64 [R1+0x38], RZ ;  /* 0x000038ff01007387 */ /* 0x000fe80000100a00 */
[----:B------:R1:W-:Y:S04]  /*5e30*/  STL.64 [R1+0x18], R2 ;  /* 0x0000180201007387 */ /* 0x0003e80000100a00 */
[----:B------:R2:W-:Y:S01]  /*5e40*/  STL.128 [R1+0x50], R28 ;  /* 0x0000501c01007387 */ /* 0x0005e20000100c00 */
[----:B-1----:R-:W-:-:S05]  /*5e50*/  IADD3 R2, P2, R26, 0x32440, RZ ;  /* 0x000324401a027810 */ /* 0x002fca0007f5e0ff */
[----:B------:R-:W-:Y:S01]  /*5e60*/  IMAD.X R3, RZ, RZ, R27, P2 ;  /* 0x000000ffff037224 */ /* 0x000fe200010e061b */
[----:B------:R-:W-:Y:S01]  /*5e70*/  IADD3 R32, P2, R32, 0x230, RZ ;  /* 0x0000023020207810 */ /* 0x000fe20007f5e0ff */
[----:B--2---:R-:W-:-:S03]  /*5e80*/  IMAD.U32 R30, RZ, RZ, UR49 ;  /* 0x00000031ff1e7e24 */ /* 0x004fc6000f8e00ff */
[----:B------:R-:W-:Y:S02]  /*5e90*/  STL.64 [R1+0x10], R2 ;  /* 0x0000100201007387 */ /* 0x000fe40000100a00 */
[----:B------:R-:W-:Y:S02]  /*5ea0*/  IADD3 R30, P4, R30, 0x38, RZ ;  /* 0x000000381e1e7810 */ /* 0x000fe40007f9e0ff */
[----:B------:R1:W-:Y:S02]  /*5eb0*/  STL.64 [R1+0x30], R2 ;  /* 0x0000300201007387 */ /* 0x0003e40000100a00 */
[----:B-1----:R-:W-:-:S05]  /*5ec0*/  IMAD.U32 R2, RZ, RZ, UR49 ;  /* 0x00000031ff027e24 */ /* 0x002fca000f8e00ff */
[----:B------:R-:W-:Y:S01]  /*5ed0*/  IADD3 R2, P5, R2, 0x70, RZ ;  /* 0x0000007002027810 */ /* 0x000fe20007fbe0ff */
[----:B------:R-:W-:-:S12]  /*5ee0*/  @P0 BRA `(.L_x_2829) ;  /* 0x00000000000c0947 */ /* 0x000fd80003800000 */
[----:B------:R-:W1:Y:S01]  /*5ef0*/  FENCE.VIEW.ASYNC.G ;  /* 0x00000000000073c6 */ /* 0x000e620000000100 */
[----:B------:R-:W-:Y:S05]  /*5f00*/  WARPSYNC.ALL ;  /* 0x0000000000007948 */ /* 0x000fea0003800000 */
[----:B-1----:R-:W-:Y:S06]  /*5f10*/  BAR.ARV 0xc, 0x120 ;  /* 0x0304800000007b1d */ /* 0x002fec0000002000 */
.L_x_2829:
[----:B------:R-:W-:Y:S01]  /*5f20*/  IMAD.X R39, RZ, RZ, UR48, P2 ;  /* 0x00000030ff277e24 */ /* 0x000fe200090e06ff */
[----:B------:R-:W-:Y:S01]  /*5f30*/  IADD3.X R31, RZ, UR48, RZ, P4, !PT ;  /* 0x00000030ff1f7c10 */ /* 0x000fe2000a7fe4ff */
[----:B------:R-:W-:Y:S02]  /*5f40*/  IMAD.X R37, RZ, RZ, UR48, P3 ;  /* 0x00000030ff257e24 */ /* 0x000fe400098e06ff */
[----:B------:R-:W-:Y:S01]  /*5f50*/  IMAD.X R73, RZ, RZ, UR48, P5 ;  /* 0x00000030ff497e24 */ /* 0x000fe2000a8e06ff */
        /* <DEDUP_REMOVED lines=12> */
.L_x_2832:
[----:B------:R-:W-:-:S13]  /*6020*/  ISETP.NE.AND P0, PT, R5, 0x1, PT ;  /* 0x000000010500780c */ /* 0x000fda0003f05270 */
[----:B------:R-:W1:Y:S02]  /*6030*/  @P0 LDC.64 R6, c[0x0][0xae0] ;  /* 0x0002b800ff060b82 */ /* 0x000e640000000a00 */
[----:B-1----:R-:W-:-:S05]  /*6040*/  @P0 IMAD.HI.U32 R4, R3, R6, RZ ;  /* 0x0000000603040227 */ /* 0x002fca00078e00ff */
[----:B------:R-:W-:-:S07]  /*6050*/  @P0 SHF.R.U32.HI R3, RZ, R7, R4 ;  /* 0x00000007ff030219 */ /* 0x000fce0000011604 */
.L_x_2833:
[----:B------:R-:W-:Y:S05]  /*6060*/  BSYNC B0 ;  /* 0x0000000000007941 */ /* 0x000fea0003800000 */
.L_x_2831:
[----:B------:R-:W-:-:S05]  /*6070*/  IMAD R3, R3, R5, R5 ;  /* 0x0000000503037224 */ /* 0x000fca00078e0205 */
[----:B------:R-:W-:-:S07]  /*6080*/  VIMNMX R0, R0, R3, PT ;  /* 0x0000000300007248 */ /* 0x000fce0003fe0100 */
.L_x_2830:
        /* <DEDUP_REMOVED lines=18> */
.L_x_2836:
[----:B------:R-:W-:-:S13]  /*61b0*/  ISETP.NE.AND P0, PT, R5, 0x1, PT ;  /* 0x000000010500780c */ /* 0x000fda0003f05270 */
[----:B------:R-:W1:Y:S02]  /*61c0*/  @P0 LDC.64 R6, c[0x0][0xae0] ;  /* 0x0002b800ff060b82 */ /* 0x000e640000000a00 */
[----:B-1----:R-:W-:-:S05]  /*61d0*/  @P0 IMAD.HI.U32 R6, R19, R6, RZ ;  /* 0x0000000613060227 */ /* 0x002fca00078e00ff */
[----:B------:R-:W-:-:S07]  /*61e0*/  @P0 SHF.R.U32.HI R19, RZ, R7, R6 ;  /* 0x00000007ff130219 */ /* 0x000fce0000011606 */
.L_x_2837:
[----:B------:R-:W-:Y:S05]  /*61f0*/  BSYNC B0 ;  /* 0x0000000000007941 */ /* 0x000fea0003800000 */
.L_x_2835:
[----:B------:R-:W-:-:S05]  /*6200*/  IMAD R5, R19, R5, RZ ;  /* 0x0000000513057224 */ /* 0x000fca00078e02ff */
[----:B------:R-:W-:-:S07]  /*6210*/  VIMNMX R0, R0, R5, !PT ;  /* 0x0000000500007248 */ /* 0x000fce0007fe0100 */
.L_x_2834:
[----:B------:R-:W-:Y:S01]  /*6220*/  IMAD.HI R0, R0, 0x2aaaaaab, RZ ;  /* 0x2aaaaaab00007827 */ /* 0x000fe200078e02ff */
[----:B------:R-:W-:-:S04]  /*6230*/  PLOP3.LUT P0, PT, PT, PT, PT, 0x80, 0x0 ;  /* 0x000000000000781c */ /* 0x000fc80003f0f070 */
[----:B------:R-:W-:-:S04]  /*6240*/  SHF.R.U32.HI R3, RZ, 0x1f, R0 ;  /* 0x0000001fff037819 */ /* 0x000fc80000011600 */
[----:B------:R-:W-:-:S04]  /*6250*/  LEA.HI.SX32 R3, R0, R3, 0x1c ;  /* 0x0000000300037211 */ /* 0x000fc800078fe2ff */
[----:B------:R-:W-:-:S04]  /*6260*/  VIMNMX R164, RZ, R3, !PT ;  /* 0x00000003ffa47248 */ /* 0x000fc80007fe0100 */
[----:B------:R-:W-:-:S13]  /*6270*/  ISETP.GT.AND P1, PT, R178, R164, PT ;  /* 0x000000a4b200720c */ /* 0x000fda0003f24270 */
[----:B------:R-:W-:Y:S05]  /*6280*/  @!P1 BRA `(.L_x_2838) ;  /* 0x0000025400409947 */ /* 0x000fea0003800000 */
[----:B------:R1:W-:Y:S01]  /*6290*/  STL.64 [R1+0x78], RZ ;  /* 0x000078ff01007387 */ /* 0x0003e20000100a00 */
[----:B------:R-:W-:Y:S01]  /*62a0*/  IMAD.U32 R52, RZ, RZ, UR49 ;  /* 0x00000031ff347e24 */ /* 0x000fe2000f8e00ff */
[----:B------:R-:W-:Y:S01]  /*62b0*/  MOV R63, UR49 ;  /* 0x00000031003f7c02 */ /* 0x000fe20008000f00 */
[----:B------:R-:W-:Y:S01]  /*62c0*/  IMAD.U32 R58, RZ, RZ, UR49 ;  /* 0x00000031ff3a7e24 */ /* 0x000fe2000f8e00ff */
[----:B------:R-:W-:Y:S01]  /*62d0*/  UMOV UR4, 0xffffffff ;  /* 0xffffffff00047882 */ /* 0x000fe20000000000 */
[----:B------:R-:W-:Y:S01]  /*62e0*/  IMAD.U32 R28, RZ, RZ, UR49 ;  /* 0x00000031ff1c7e24 */ /* 0x000fe2000f8e00ff */
[----:B------:R-:W-:Y:S01]  /*62f0*/  IADD3 R52, P1, R52, 0x118, RZ ;  /* 0x0000011834347810 */ /* 0x000fe20007f3e0ff */
        /* <DEDUP_REMOVED lines=10> */
[----:B------:R-:W-:Y:S01]  /*63a0*/  IMAD.X R33, RZ, RZ, UR48, P1 ;  /* 0x00000030ff217e24 */ /* 0x000fe200088e06ff */
[----:B------:R-:W-:Y:S01]  /*63b0*/  IADD3 R54, P1, R54, 0x88, RZ ;  /* 0x0000008836367810 */ /* 0x000fe20007f3e0ff */
[----:B------:R-:W-:Y:S01]  /*63c0*/  IMAD.X R57, RZ, RZ, UR48, P5 ;  /* 0x00000030ff397e24 */ /* 0x000fe2000a8e06ff */
[----:B------:R-:W-:Y:S01]  /*63d0*/  IADD3 R63, P5, R63, 0x80, RZ ;  /* 0x000000803f3f7810 */ /* 0x000fe20007fbe0ff */
[----:B------:R-:W-:Y:S01]  /*63e0*/  IMAD.X R29, RZ, RZ, UR48, P4 ;  /* 0x00000030ff1d7e24 */ /* 0x000fe2000a0e06ff */
[----:B------:R-:W-:Y:S01]  /*63f0*/  IADD3 R24, P4, R24, 0x78, RZ ;  /* 0x0000007818187810 */ /* 0x000fe20007f9e0ff */
[----:B------:R-:W-:-:S02]  /*6400*/  IMAD.X R62, RZ, RZ, UR48, P0 ;  /* 0x00000030ff3e7e24 */ /* 0x000fc400080e06ff */
[----:B------:R-:W-:Y:S02]  /*6410*/  IMAD.X R56, RZ, RZ, UR48, P3 ;  /* 0x00000030ff387e24 */ /* 0x000fe400098e06ff */
[----:B------:R-:W-:Y:S02]  /*6420*/  IMAD.X R60, RZ, RZ, UR48, P2 ;  /* 0x00000030ff3c7e24 */ /* 0x000fe400090e06ff */
[----:B------:R-:W-:Y:S02]  /*6430*/  IMAD.X R55, RZ, RZ, UR48, P1 ;  /* 0x00000030ff377e24 */ /* 0x000fe400088e06ff */
[----:B------:R-:W-:Y:S02]  /*6440*/  IMAD.X R64, RZ, RZ, UR48, P5 ;  /* 0x00000030ff407e24 */ /* 0x000fe4000a8e06ff */
[----:B------:R-:W-:Y:S01]  /*6450*/  IMAD.X R25, RZ, RZ, UR48, P4 ;  /* 0x00000030ff197e24 */ /* 0x000fe2000a0e06ff */
[----:B-1----:R-:W-:Y:S06]  /*6460*/  BRA.DIV UR4, `(.L_x_2839) ;  /* 0x000002e204b87947 */ /* 0x002fec000b800000 */
[----:B------:R1:W2:Y:S02]  /*6470*/  SHFL.IDX PT, R14, R213, RZ, 0x1f ;  /* 0x00001fffd50e7589 */ /* 0x0002a400000e0000 */
.L_x_3110:
[----:B--2---:R-:W-:Y:S01]  /*6480*/  LEA.HI R0, R14, R14, RZ, 0x1 ;  /* 0x0000000e0e007211 */ /* 0x004fe200078f08ff */
[C---:B------:R-:W-:Y:S01]  /*6490*/  VIADD R43, R145.reuse, 0x18400 ;  /* 0x00018400912b7836 */ /* 0x040fe20000000000 */
[----:B------:R-:W-:Y:S01]  /*64a0*/  STL.128 [R1+0xb0], RZ ;  /* 0x0000b0ff01007387 */ /* 0x000fe20000100c00 */
[C---:B------:R-:W-:Y:S01]  /*64b0*/  VIADD R8, R145.reuse, 0x400 ;  /* 0x0000040091087836 */ /* 0x040fe20000000000 */
[----:B------:R-:W-:Y:S01]  /*64c0*/  LOP3.LUT R3, R0, 0x7fffe, RZ, 0xc0, !PT ;  /* 0x0007fffe00037812 */ /* 0x000fe200078ec0ff */
[----:B------:R-:W-:Y:S01]  /*64d0*/  IMAD.MOV.U32 R4, RZ, RZ, 0x1 ;  /* 0x00000001ff047424 */ /* 0x000fe200078e00ff */
[----:B------:R-:W-:Y:S01]  /*64e0*/  STL.128 [R1+0xc0], RZ ;  /* 0x0000c0ff01007387 */ /* 0x000fe20000100c00 */
[----:B------:R-:W-:Y:S01]  /*64f0*/  IMAD.MOV.U32 R5, RZ, RZ, RZ ;  /* 0x000000ffff057224 */ /* 0x000fe200078e00ff */
[----:B------:R-:W-:Y:S01]  /*6500*/  IADD3 R0, R14, -R3, RZ ;  /* 0x800000030e007210 */ /* 0x000fe20007ffe0ff */
[----:B------:R-:W-:Y:S01]  /*6510*/  VIADD R3, R145, 0x1c400 ;  /* 0x0001c40091037836 */ /* 0x000fe20000000000 */
[----:B------:R-:W-:Y:S01]  /*6520*/  SHF.R.U32.HI R8, RZ, 0x4, R8 ;  /* 0x00000004ff087819 */ /* 0x000fe20000011608 */
[----:B------:R-:W-:Y:S01]  /*6530*/  IMAD.MOV.U32 R6, RZ, RZ, 0x1 ;  /* 0x00000001ff067424 */ /* 0x000fe200078e00ff */
[----:B------:R-:W-:Y:S01]  /*6540*/  STL.128 [R1+0xd0], RZ ;  /* 0x0000d0ff01007387 */ /* 0x000fe20000100c00 */
[----:B------:R-:W-:Y:S01]  /*6550*/  IMAD R0, R0, 0x2000, R43 ;  /* 0x0000200000007824 */ /* 0x000fe200078e022b */
[----:B------:R-:W-:Y:S01]  /*6560*/  SHF.R.U32.HI R3, RZ, 0x4, R3 ;  /* 0x00000004ff037819 */ /* 0x000fe20000011603 */
[----:B------:R-:W-:Y:S01]  /*6570*/  IMAD.MOV.U32 R7, RZ, RZ, RZ ;  /* 0x000000ffff077224 */ /* 0x000fe200078e00ff */
[----:B------:R-:W-:Y:S01]  /*6580*/  LOP3.LUT R8, R8, 0x3fff, RZ, 0xc0, !PT ;  /* 0x00003fff08087812 */ /* 0x000fe200078ec0ff */
[----:B------:R-:W-:Y:S01]  /*6590*/  VIADD R9, R0, 0xa000 ;  /* 0x0000a00000097836 */ /* 0x000fe20000000000 */
[----:B------:R-:W-:Y:S01]  /*65a0*/  LOP3.LUT R3, R3, 0x3fff, RZ, 0xc0, !PT ;  /* 0x00003fff03037812 */ /* 0x000fe200078ec0ff */
[----:B------:R-:W-:Y:S01]  /*65b0*/  IMAD.MOV.U32 R12, RZ, RZ, 0x1 ;  /* 0x00000001ff0c7424 */ /* 0x000fe200078e00ff */
[----:B------:R-:W-:Y:S01]  /*65c0*/  SHF.R.U32.HI R0, RZ, 0x4, R0 ;  /* 0x00000004ff007819 */ /* 0x000fe20000011600 */
[----:B------:R-:W-:Y:S01]  /*65d0*/  IMAD.MOV.U32 R13, RZ, RZ, RZ ;  /* 0x000000ffff0d7224 */ /* 0x000fe200078e00ff */
[----:B------:R-:W-:Y:S01]  /*65e0*/  SHF.R.U32.HI R9, RZ, 0x4, R9 ;  /* 0x00000004ff097819 */ /* 0x000fe20000011609 */
[----:B------:R2:W-:Y:S01]  /*65f0*/  STL.128 [R1+0x80], R4 ;  /* 0x0000800401007387 */ /* 0x0005e20000100c00 */
[----:B------:R-:W-:Y:S01]  /*6600*/  LOP3.LUT R3, R3, 0x10000, RZ, 0xfc, !PT ;  /* 0x0001000003037812 */ /* 0x000fe200078efcff */
[----:B------:R-:W-:Y:S01]  /*6610*/  IMAD.MOV.U32 R11, RZ, RZ, 0x40000040 ;  /* 0x40000040ff0b7424 */ /* 0x000fe200078e00ff */
[----:B------:R-:W-:Y:S01]  /*6620*/  LOP3.LUT R9, R9, 0x3fff, RZ, 0xc0, !PT ;  /* 0x00003fff09097812 */ /* 0x000fe200078ec0ff */
[----:B------:R3:W-:Y:S01]  /*6630*/  STL.64 [R1+0x90], R12 ;  /* 0x0000900c01007387 */ /* 0x0007e20000100a00 */
[----:B------:R-:W-:Y:S01]  /*6640*/  LOP3.LUT R0, R0, 0x3fff, RZ, 0xc0, !PT ;  /* 0x00003fff00007812 */ /* 0x000fe200078ec0ff */
[----:B------:R-:W-:Y:S01]  /*6650*/  IMAD.U32 R34, RZ, RZ, UR49 ;  /* 0x00000031ff227e24 */ /* 0x000fe2000f8e00ff */
[----:B------:R-:W-:Y:S01]  /*6660*/  LOP3.LUT R10, R8, 0x10000, RZ, 0xfc, !PT ;  /* 0x00010000080a7812 */ /* 0x000fe200078efcff */
[----:B------:R4:W-:Y:S01]  /*6670*/  STL.128 [R1+0xe0], RZ ;  /* 0x0000e0ff01007387 */ /* 0x0009e20000100c00 */
[----:B------:R-:W-:Y:S01]  /*6680*/  LOP3.LUT P0, RZ, R43, 0x1bf, RZ, 0xc0, !PT ;  /* 0x000001bf2bff7812 */ /* 0x000fe2000780c0ff */
[----:B------:R-:W-:Y:S01]  /*6690*/  BSSY B6, `(.L_x_2840) ;  /* 0x0000021000067945 */ /* 0x000fe20003800000 */
[----:B------:R-:W-:Y:S01]  /*66a0*/  IADD3 R34, P1, R34, 0xb0, RZ ;  /* 0x000000b022227810 */ /* 0x000fe20007f3e0ff */
[----:B------:R4:W-:Y:S01]  /*66b0*/  STL.128 [R1+0xf0], RZ ;  /* 0x0000f0ff01007387 */ /* 0x0009e20000100c00 */
[----:B--2---:R-:W-:Y:S01]  /*66c0*/  LOP3.LUT R6, R8, 0x3000000, RZ, 0xfc, !PT ;  /* 0x0300000008067812 */ /* 0x004fe200078efcff */
[----:B------:R-:W-:Y:S01]  /*66d0*/  IMAD.MOV.U32 R4, RZ, RZ, R3 ;  /* 0x000000ffff047224 */ /* 0x000fe200078e0003 */
[----:B------:R-:W-:Y:S01]  /*66e0*/  LOP3.LUT R8, R9, 0x10000, RZ, 0xfc, !PT ;  /* 0x0001000009087812 */ /* 0x000fe200078efcff */
[----:B------:R-:W-:Y:S01]  /*66f0*/  IMAD.MOV.U32 R5, RZ, RZ, 0x40000040 ;  /* 0x40000040ff057424 */ /* 0x000fe200078e00ff */
[----:B---3--:R-:W-:Y:S01]  /*6700*/  LOP3.LUT R12, R0, 0x10000, RZ, 0xfc, !PT ;  /* 0x00010000000c7812 */ /* 0x008fe200078efcff */
[----:B------:R-:W-:Y:S01]  /*6710*/  IMAD.MOV.U32 R7, RZ, RZ, 0x40000040 ;  /* 0x40000040ff077424 */ /* 0x000fe200078e00ff */
[----:B------:R-:W-:Y:S01]  /*6720*/  MOV R13, 0x40000040 ;  /* 0x40000040000d7802 */ /* 0x000fe20000000f00 */
[----:B------:R-:W-:Y:S01]  /*6730*/  IMAD.MOV.U32 R9, RZ, RZ, 0x40000040 ;  /* 0x40000040ff097424 */ /* 0x000fe200078e00ff */
[----:B------:R4:W-:Y:S01]  /*6740*/  STL.128 [R1+0x100], RZ ;  /* 0x000100ff01007387 */ /* 0x0009e20000100c00 */
[----:B------:R-:W-:-:S03]  /*6750*/  IMAD.X R35, RZ, RZ, UR48, P1 ;  /* 0x00000030ff237e24 */ /* 0x000fc600088e06ff */
[----:B------:R4:W-:Y:S04]  /*6760*/  STL.128 [R1+0xa0], R4 ;  /* 0x0000a00401007387 */ /* 0x0009e80000100c00 */
[----:B------:R4:W-:Y:S04]  /*6770*/  STL.64 [R1+0x98], R12 ;  /* 0x0000980c01007387 */ /* 0x0009e80000100a00 */
[----:B------:R4:W-:Y:S01]  /*6780*/  STL.128 [R1+0x110], R8 ;  /* 0x0001100801007387 */ /* 0x0009e20000100c00 */
[----:B------:R-:W-:Y:S05]  /*6790*/  @!P0 BRA `(.L_x_2841) ;  /* 0x0000000000408947 */ /* 0x000fea0003800000 */
[----:B------:R-:W-:Y:S01]  /*67a0*/  MOV R0, 0x0 ;  /* 0x0000000000007802 */ /* 0x000fe20000000f00 */
[----:B------:R-:W-:Y:S01]  /*67b0*/  ULDC.64 UR4, c[0x4][0x90] ;  /* 0x0100240000047ab9 */ /* 0x000fe20000000a00 */
[----:B------:R-:W-:Y:S01]  /*67c0*/  ULDC.64 UR6, c[0x4][0x98] ;  /* 0x0100260000067ab9 */ /* 0x000fe20000000a00 */
[----:B----4-:R-:W-:Y:S01]  /*67d0*/  IMAD.U32 R4, RZ, RZ, UR4 ;  /* 0x00000004ff047e24 */ /* 0x010fe2000f8e00ff */
[----:B------:R2:W3:Y:S01]  /*67e0*/  LDC.64 R14, c[0x4][R0] ;  /* 0x01000000000e7b82 */ /* 0x0004e20000000a00 */
        /* <DEDUP_REMOVED lines=8> */
[----:B--2---:R-:W-:-:S07]  /*6870*/  IMAD.MOV.U32 R12, RZ, RZ, 0x1 ;  /* 0x00000001ff0c7424 */ /* 0x004fce00078e00ff */
[----:B------:R-:W-:-:S07]  /*6880*/  LEPC R20, `(.L_x_2841) ;  /* 0x000000001014794e */ /* 0x000fce0000000000 */
[----:B01-3-5:R-:W-:Y:S05]  /*6890*/  CALL.ABS.NOINC R14 ;  /* 0x000000000e007343 */ /* 0x02bfea0003c00000 */
.L_x_2841:
[----:B------:R-:W-:Y:S05]  /*68a0*/  BSYNC B6 ;  /* 0x0000000000067941 */ /* 0x000fea0003800000 */
.L_x_2840:
[----:B------:R-:W2:Y:S01]  /*68b0*/  S2R R19, SR_TID.X ;  /* 0x0000000000137919 */ /* 0x000ea20000002100 */
[----:B----4-:R-:W3:Y:S01]  /*68c0*/  LDC.64 R10, c[0x0][0xad8] ;  /* 0x0002b600ff0a7b82 */ /* 0x010ee20000000a00 */
[----:B------:R-:W-:Y:S01]  /*68d0*/  UIADD3 UR5, UP0, UR49, 0x120, URZ ;  /* 0x0000012031057890 */ /* 0x000fe2000ff1e03f */
[----:B------:R-:W-:Y:S01]  /*68e0*/  IMAD.MOV.U32 R8, RZ, RZ, RZ ;  /* 0x000000ffff087224 */ /* 0x000fe200078e00ff */
[----:B------:R4:W-:Y:S01]  /*68f0*/  STL.64 [R1+0x130], R24 ;  /* 0x0001301801007387 */ /* 0x0009e20000100a00 */
[----:B------:R-:W-:Y:S01]  /*6900*/  IMAD.U32 R72, RZ, RZ, UR49 ;  /* 0x00000031ff487e24 */ /* 0x000fe2000f8e00ff */
[----:B------:R-:W-:Y:S01]  /*6910*/  UIADD3.X UR6, URZ, UR48, URZ, UP0, !UPT ;  /* 0x000000303f067290 */ /* 0x000fe200087fe43f */
[----:B------:R-:W-:Y:S01]  /*6920*/  IMAD.U32 R36, RZ, RZ, UR49 ;  /* 0x00000031ff247e24 */ /* 0x000fe2000f8e00ff */
[----:B------:R-:W-:Y:S01]  /*6930*/  UIADD3 UR4, UP0, UR49, 0x16c, URZ ;  /* 0x0000016c31047890 */ /* 0x000fe2000ff1e03f */
[----:B------:R-:W0:Y:S01]  /*6940*/  LDC.64 R44, c[0x0][0xae0] ;  /* 0x0002b800ff2c7b82 */ /* 0x000e220000000a00 */
[----:B------:R-:W-:Y:S01]  /*6950*/  IMAD.U32 R12, RZ, RZ, UR5 ;  /* 0x00000005ff0c7e24 */ /* 0x000fe2000f8e00ff */
[----:B------:R4:W-:Y:S01]  /*6960*/  STL.64 [R1+0x120], R182 ;  /* 0x000120b601007387 */ /* 0x0009e20000100a00 */
[----:B------:R-:W-:Y:S01]  /*6970*/  UIADD3.X UR5, URZ, UR48, URZ, UP0, !UPT ;  /* 0x000000303f057290 */ /* 0x000fe200087fe43f */
[----:B------:R-:W-:Y:S01]  /*6980*/  IMAD.U32 R13, RZ, RZ, UR6 ;  /* 0x00000006ff0d7e24 */ /* 0x000fe2000f8e00ff */
[----:B------:R-:W-:Y:S01]  /*6990*/  MOV R38, UR49 ;  /* 0x0000003100267c02 */ /* 0x000fe20008000f00 */
[----:B------:R-:W-:Y:S01]  /*69a0*/  IMAD.U32 R14, RZ, RZ, UR4 ;  /* 0x00000004ff0e7e24 */ /* 0x000fe2000f8e00ff */
[----:B------:R4:W-:Y:S01]  /*69b0*/  STL.U8 [R1+0x138], RZ ;  /* 0x000138ff01007387 */ /* 0x0009e20000100000 */
[----:B------:R-:W1:Y:S01]  /*69c0*/  LDC.64 R20, c[0x0][0xad0] ;  /* 0x0002b400ff147b82 */ /* 0x000e620000000a00 */
[----:B------:R-:W-:Y:S01]  /*69d0*/  IMAD.U32 R15, RZ, RZ, UR5 ;  /* 0x00000005ff0f7e24 */ /* 0x000fe2000f8e00ff */
[----:B------:R-:W-:Y:S01]  /*69e0*/  ULDC UR4, c[0x0][0x3d4] ;  /* 0x0000f50000047ab9 */ /* 0x000fe20000000800 */
[----:B------:R4:W-:Y:S01]  /*69f0*/  STL.64 [R1+0x128], R12 ;  /* 0x0001280c01007387 */ /* 0x0009e20000100a00 */
[----:B------:R-:W-:-:S02]  /*6a00*/  ISETP.LT.AND P0, PT, RZ, UR4, PT ;  /* 0x00000004ff007c0c */ /* 0x000fc4000bf01270 */
[----:B------:R-:W-:Y:S01]  /*6a10*/  IADD3 R38, P1, R38, 0x170, RZ ;  /* 0x0000017026267810 */ /* 0x000fe20007f3e0ff */
[----:B------:R4:W-:Y:S01]  /*6a20*/  STL.64 [R1+0x170], R14 ;  /* 0x0001700e01007387 */ /* 0x0009e20000100a00 */
[----:B------:R-:W4:Y:S01]  /*6a30*/  LDC R6, c[0x0][0x430] ;  /* 0x00010c00ff067b82 */ /* 0x000f220000000800 */
[----:B---3--:R-:W-:Y:S01]  /*6a40*/  IMAD.MOV.U32 R159, RZ, RZ, R10 ;  /* 0x000000ffff9f7224 */ /* 0x008fe200078e000a */
[----:B------:R-:W-:Y:S01]  /*6a50*/  IADD3 R72, P2, R72, 0x13c, RZ ;  /* 0x0000013c48487810 */ /* 0x000fe20007f5e0ff */
[----:B------:R-:W-:Y:S01]  /*6a60*/  IMAD.MOV.U32 R9, RZ, RZ, R11 ;  /* 0x000000ffff097224 */ /* 0x000fe200078e000b */
[----:B------:R-:W-:Y:S01]  /*6a70*/  IADD3 R36, P4, R36, 0x128, RZ ;  /* 0x0000012824247810 */ /* 0x000fe20007f9e0ff */
[----:B------:R-:W-:Y:S02]  /*6a80*/  IMAD.X R67, RZ, RZ, UR48, P1 ;  /* 0x00000030ff437e24 */ /* 0x000fe400088e06ff */
[----:B--2---:R-:W-:Y:S01]  /*6a90*/  VIADD R192, R19, 0xffffff80 ;  /* 0xffffff8013c07836 */ /* 0x004fe20000000000 */
[----:B------:R-:W4:Y:S01]  /*6aa0*/  LDC.64 R4, c[0x0][0x428] ;  /* 0x00010a00ff047b82 */ /* 0x000f220000000a00 */
[----:B0-----:R-:W-:-:S02]  /*6ab0*/  IMAD.MOV.U32 R10, RZ, RZ, R44 ;  /* 0x000000ffff0a7224 */ /* 0x001fc400078e002c */
[----:B------:R-:W-:Y:S01]  /*6ac0*/  IMAD.MOV.U32 R11, RZ, RZ, R45 ;  /* 0x000000ffff0b7224 */ /* 0x000fe200078e002d */
[----:B------:R0:W-:Y:S01]  /*6ad0*/  STL [R1+0x13c], R192 ;  /* 0x00013cc001007387 */ /* 0x0001e20000100800 */
[----:B------:R-:W-:Y:S02]  /*6ae0*/  IMAD.U32 R19, RZ, RZ, UR49 ;  /* 0x00000031ff137e24 */ /* 0x000fe4000f8e00ff */
[----:B------:R-:W-:Y:S01]  /*6af0*/  IMAD.X R75, RZ, RZ, UR48, P2 ;  /* 0x00000030ff4b7e24 */ /* 0x000fe200090e06ff */
[----:B------:R0:W-:Y:S01]  /*6b00*/  STL.128 [R1+0x150], R8 ;  /* 0x0001500801007387 */ /* 0x0001e20000100c00 */
[----:B-1----:R-:W-:Y:S01]  /*6b10*/  IMAD.MOV.U32 R158, RZ, RZ, R21 ;  /* 0x000000ffff9e7224 */ /* 0x002fe200078e0015 */
[----:B------:R-:W-:Y:S01]  /*6b20*/  IADD3 R19, P3, R19, 0x138, RZ ;  /* 0x0000013813137810 */ /* 0x000fe20007f7e0ff */
[----:B------:R-:W-:Y:S02]  /*6b30*/  IMAD.MOV.U32 R7, RZ, RZ, R20 ;  /* 0x000000ffff077224 */ /* 0x000fe400078e0014 */
[----:B------:R-:W-:Y:S01]  /*6b40*/  IMAD.X R65, RZ, RZ, UR48, P4 ;  /* 0x00000030ff417e24 */ /* 0x000fe2000a0e06ff */
[----:B------:R0:W-:Y:S01]  /*6b50*/  STL.128 [R1+0x140], R156 ;  /* 0x0001409c01007387 */ /* 0x0001e20000100c00 */
[----:B------:R-:W-:-:S03]  /*6b60*/  IMAD.X R66, RZ, RZ, UR48, P3 ;  /* 0x00000030ff427e24 */ /* 0x000fc600098e06ff */
[----:B----4-:R0:W-:Y:S01]  /*6b70*/  STL.128 [R1+0x160], R4 ;  /* 0x0001600401007387 */ /* 0x0101e20000100c00 */
[----:B------:R-:W-:Y:S05]  /*6b80*/  @P0 BRA `(.L_x_2842) ;  /* 0x0000000000400947 */ /* 0x000fea0003800000 */
[----:B------:R-:W2:Y:S02]  /*6b90*/  LDL R3, [R1+0x224] ;  /* 0x0002240001037983 */ /* 0x000ea40000100800 */
[----:B--2---:R-:W-:-:S04]  /*6ba0*/  LEA.HI R0, R3, R3, RZ, 0x1 ;  /* 0x0000000303007211 */ /* 0x004fc800078f08ff */
        /* <DEDUP_REMOVED lines=8> */
.L_x_2845:
[----:B--2---:R2:W3:Y:S02]  /*6c30*/  SYNCS.PHASECHK.TRANS64.TRYWAIT P0, [R145+URZ+0x32400], R0 ;  /* 0x03240000910075a7 */ /* 0x0044e4000800017f */
[----:B---3--:R-:W-:Y:S05]  /*6c40*/  @!P0 NANOSLEEP.SYNCS 0x989680 ;  /* 0x009896800000895d */ /* 0x008fea0003900000 */
[----:B------:R-:W3:Y:S02]  /*6c50*/  @!P0 SYNCS.PHASECHK.TRANS64 P0, [R145+URZ+0x32400], R0 ;  /* 0x03240000910085a7 */ /* 0x000ee4000800007f */
[----:B---3--:R-:W-:Y:S05]  /*6c60*/  @!P0 BRA `(.L_x_2845) ;  /* 0xfffffffc00f08947 */ /* 0x008fea000383ffff */
.L_x_2844:
[----:B------:R-:W-:Y:S05]  /*6c70*/  BSYNC B0 ;  /* 0x0000000000007941 */ /* 0x000fea0003800000 */
.L_x_2843:
[----:B------:R-:W-:Y:S05]  /*6c80*/  BRA `(.L_x_2846) ;  /* 0x0000002c00887947 */ /* 0x000fea0003800000 */
.L_x_2842:
[----:B------:R-:W1:Y:S01]  /*6c90*/  LDC.64 R12, c[0x0][0x3d8] ;  /* 0x0000f600ff0c7b82 */ /* 0x000e620000000a00 */
[----:B-----5:R-:W-:Y:S01]  /*6ca0*/  SHF.R.S32.HI R3, RZ, 0x1f, R41 ;  /* 0x0000001fff037819 */ /* 0x020fe20000011429 */
[----:B------:R-:W-:Y:S01]  /*6cb0*/  IMAD.SHL.U32 R24, R191, 0x4, RZ ;  /* 0x00000004bf187824 */ /* 0x000fe200078e00ff */
[----:B------:R-:W-:Y:S01]  /*6cc0*/  LOP3.LUT P0, RZ, R43, 0x3ff, RZ, 0xc0, !PT ;  /* 0x000003ff2bff7812 */ /* 0x000fe2000780c0ff */
[----:B0-----:R-:W-:Y:S01]  /*6cd0*/  IMAD.MOV.U32 R4, RZ, RZ, R22 ;  /* 0x000000ffff047224 */ /* 0x001fe200078e0016 */
[----:B------:R-:W-:Y:S01]  /*6ce0*/  BSSY B6, `(.L_x_2847) ;  /* 0x0000031000067945 */ /* 0x000fe20003800000 */
[----:B------:R-:W-:Y:S01]  /*6cf0*/  IMAD.MOV.U32 R5, RZ, RZ, R23 ;  /* 0x000000ffff057224 */ /* 0x000fe200078e0017 */
[----:B------:R-:W-:Y:S01]  /*6d00*/  SHF.R.S32.HI R25, RZ, 0x1f, R24 ;  /* 0x0000001fff197819 */ /* 0x000fe20000011418 */
[----:B------:R-:W0:Y:S01]  /*6d10*/  LDC.64 R14, c[0x0][0x3e8] ;  /* 0x0000fa00ff0e7b82 */ /* 0x000e220000000a00 */
[-C--:B-1----:R-:W-:Y:S01]  /*6d20*/  IMAD R0, R3, R12.reuse, RZ ;  /* 0x0000000c03007224 */ /* 0x082fe200078e02ff */
[----:B------:R-:W-:Y:S01]  /*6d30*/  SHF.L.U64.HI R82, R12, 0x6, R13 ;  /* 0x000000060c527819 */ /* 0x000fe2000001020d */
[----:B------:R-:W-:-:S04]  /*6d40*/  IMAD.WIDE.U32 R42, R41, R12, RZ ;  /* 0x0000000c292a7225 */ /* 0x000fc800078e00ff */
[----:B------:R-:W-:Y:S01]  /*6d50*/  IMAD.WIDE.U32 R8, R153, R12, R4 ;  /* 0x0000000c99087225 */ /* 0x000fe200078e0004 */
[----:B0-----:R-:W-:-:S03]  /*6d60*/  SHF.L.U64.HI R85, R14, 0x6, R15 ;  /* 0x000000060e557819 */ /* 0x001fc6000001020f */
[----:B------:R-:W-:Y:S01]  /*6d70*/  IMAD R6, R3, R14, RZ ;  /* 0x0000000e03067224 */ /* 0x000fe200078e02ff */
[----:B------:R-:W-:Y:S01]  /*6d80*/  IADD3 R44, P3, R8, R42, RZ ;  /* 0x0000002a082c7210 */ /* 0x000fe20007f7e0ff */
[----:B------:R-:W-:-:S04]  /*6d90*/  IMAD.WIDE.U32 R10, R153, R14, R4 ;  /* 0x0000000e990a7225 */ /* 0x000fc800078e0004 */
[C---:B------:R-:W-:Y:S02]  /*6da0*/  IMAD R45, R41.reuse, R13, R0 ;  /* 0x0000000d292d7224 */ /* 0x040fe400078e0200 */
[----:B------:R-:W-:Y:S02]  /*6db0*/  IMAD R47, R41, R15, R6 ;  /* 0x0000000f292f7224 */ /* 0x000fe400078e0206 */
[C---:B------:R-:W-:Y:S02]  /*6dc0*/  IMAD R20, R161.reuse, R12, RZ ;  /* 0x0000000ca1147224 */ /* 0x040fe400078e02ff */
[-C--:B------:R-:W-:Y:S02]  /*6dd0*/  IMAD R46, R161, R14.reuse, RZ ;  /* 0x0000000ea12e7224 */ /* 0x080fe400078e02ff */
[----:B------:R-:W-:-:S04]  /*6de0*/  IMAD.WIDE.U32 R40, R41, R14, RZ ;  /* 0x0000000e29287225 */ /* 0x000fc800078e00ff */
[--C-:B------:R-:W-:Y:S01]  /*6df0*/  IMAD.WIDE.U32 R4, R153, R12, R24.reuse ;  /* 0x0000000c99047225 */ /* 0x100fe200078e0018 */
[----:B------:R-:W-:Y:S02]  /*6e00*/  IADD3 R51, P4, R10, R40, RZ ;  /* 0x000000280a337210 */ /* 0x000fe40007f9e0ff */
[----:B------:R-:W-:Y:S01]  /*6e10*/  IADD3 R47, R47, R41, RZ ;  /* 0x000000292f2f7210 */ /* 0x000fe20007ffe0ff */
[----:B------:R-:W-:Y:S01]  /*6e20*/  IMAD.WIDE.U32 R6, R153, R14, R24 ;  /* 0x0000000e99067225 */ /* 0x000fe200078e0018 */
[----:B------:R-:W-:-:S03]  /*6e30*/  IADD3 R80, P1, R4, R42, RZ ;  /* 0x0000002a04507210 */ /* 0x000fc60007f3e0ff */
[C---:B------:R-:W-:Y:S01]  /*6e40*/  IMAD R20, R153.reuse, R13, R20 ;  /* 0x0000000d99147224 */ /* 0x040fe200078e0214 */
[----:B------:R-:W-:Y:S01]  /*6e50*/  IADD3 R81, P2, R6, R40, RZ ;  /* 0x0000002806517210 */ /* 0x000fe20007f5e0ff */
[----:B------:R-:W-:Y:S02]  /*6e60*/  IMAD R46, R153, R15, R46 ;  /* 0x0000000f992e7224 */ /* 0x000fe400078e022e */
[----:B------:R-:W-:Y:S02]  /*6e70*/  IMAD.IADD R45, R45, 0x1, R43 ;  /* 0x000000012d2d7824 */ /* 0x000fe400078e022b */
[----:B------:R-:W-:Y:S01]  /*6e80*/  IMAD.SHL.U32 R84, R12, 0x40, RZ ;  /* 0x000000400c547824 */ /* 0x000fe200078e00ff */
[----:B------:R-:W-:Y:S01]  /*6e90*/  IADD3.X R69, R47, R46, R11, P4, !PT ;  /* 0x0000002e2f457210 */ /* 0x000fe200027fe40b */
[----:B------:R-:W-:Y:S01]  /*6ea0*/  IMAD.SHL.U32 R86, R14, 0x40, RZ ;  /* 0x000000400e567824 */ /* 0x000fe200078e00ff */
[C---:B------:R-:W-:Y:S02]  /*6eb0*/  IADD3.X R49, R45.reuse, R20, R9, P3, !PT ;  /* 0x000000142d317210 */ /* 0x040fe40001ffe409 */
[----:B------:R-:W-:-:S02]  /*6ec0*/  IADD3.X R79, R45, R5, R20, P1, !PT ;  /* 0x000000052d4f7210 */ /* 0x000fc40000ffe414 */
[----:B------:R-:W-:Y:S01]  /*6ed0*/  IADD3.X R83, R47, R7, R46, P2, !PT ;  /* 0x000000072f537210 */ /* 0x000fe200017fe42e */
[----:B------:R-:W-:Y:S06]  /*6ee0*/  @!P0 BRA `(.L_x_2848) ;  /* 0x0000000000408947 */ /* 0x000fec0003800000 */
        /* <DEDUP_REMOVED lines=16> */
.L_x_2848:
[----:B------:R-:W-:Y:S05]  /*6ff0*/  BSYNC B6 ;  /* 0x0000000000067941 */ /* 0x000fea0003800000 */
.L_x_2847:
[----:B------:R-:W2:Y:S01]  /*7000*/  LDL R15, [R1+0x70] ;  /* 0x00007000010f7983 */ /* 0x000ea20000100800 */
[----:B------:R-:W0:Y:S01]  /*7010*/  LDC.64 R6, c[0x0][0x3d8] ;  /* 0x0000f600ff067b82 */ /* 0x000e220000000a00 */
[----:B------:R-:W-:Y:S01]  /*7020*/  ULDC.U8 UR4, c[0x0][0x3f0] ;  /* 0x0000fc0000047ab9 */ /* 0x000fe20000000000 */
[----:B------:R-:W-:Y:S01]  /*7030*/  BSSY B0, `(.L_x_2849) ;  /* 0x000029f000007945 */ /* 0x000fe20003800000 */
[----:B------:R-:W-:-:S05]  /*7040*/  ISETP.NE.AND P0, PT, RZ, UR4, PT ;  /* 0x00000004ff007c0c */ /* 0x000fca000bf05270 */
[----:B------:R-:W1:Y:S01]  /*7050*/  LDC.64 R4, c[0x0][0x3e8] ;  /* 0x0000fa00ff047b82 */ /* 0x000e620000000a00 */
[----:B--2---:R-:W-:Y:S01]  /*7060*/  SHF.R.S32.HI R3, RZ, 0x1f, R15 ;  /* 0x0000001fff037819 */ /* 0x004fe2000001140f */
[----:B0-----:R-:W-:-:S04]  /*7070*/  IMAD.WIDE.U32 R8, R15, R6, RZ ;  /* 0x000000060f087225 */ /* 0x001fc800078e00ff */
[C---:B------:R-:W-:Y:S02]  /*7080*/  IMAD R0, R3.reuse, R6, RZ ;  /* 0x0000000603007224 */ /* 0x040fe400078e02ff */
[-C--:B-1----:R-:W-:Y:S02]  /*7090*/  IMAD R12, R3, R4.reuse, RZ ;  /* 0x00000004030c7224 */ /* 0x082fe400078e02ff */
[C---:B------:R-:W-:Y:S02]  /*70a0*/  IMAD R3, R15.reuse, R7, R0 ;  /* 0x000000070f037224 */ /* 0x040fe400078e0200 */
[----:B------:R-:W-:-:S04]  /*70b0*/  IMAD.WIDE.U32 R10, R15, R4, RZ ;  /* 0x000000040f0a7225 */ /* 0x000fc800078e00ff */
[----:B------:R-:W-:Y:S02]  /*70c0*/  IMAD R13, R15, R5, R12 ;  /* 0x000000050f0d7224 */ /* 0x000fe400078e020c */
[----:B------:R-:W-:Y:S02]  /*70d0*/  IMAD.IADD R3, R9, 0x1, R3 ;  /* 0x0000000109037824 */ /* 0x000fe400078e0203 */
[----:B------:R-:W-:Y:S01]  /*70e0*/  IMAD R0, R15, -0x80, R156 ;  /* 0xffffff800f007824 */ /* 0x000fe200078e029c */
[----:B------:R-:W-:Y:S01]  /*70f0*/  IADD3 R13, R11, R13, RZ ;  /* 0x0000000d0b0d7210 */ /* 0x000fe20007ffe0ff */
[C---:B------:R-:W-:Y:S01]  /*7100*/  IMAD.SHL.U32 R77, R8.reuse, 0x80, RZ ;  /* 0x00000080084d7824 */ /* 0x040fe200078e00ff */
[----:B------:R-:W-:Y:S01]  /*7110*/  SHF.L.U64.HI R78, R8, 0x7, R3 ;  /* 0x00000007084e7819 */ /* 0x000fe20000010203 */
[C---:B------:R-:W-:Y:S01]  /*7120*/  IMAD.SHL.U32 R74, R10.reuse, 0x80, RZ ;  /* 0x000000800a4a7824 */ /* 0x040fe200078e00ff */
[----:B------:R-:W-:Y:S02]  /*7130*/  SHF.L.U64.HI R76, R10, 0x7, R13 ;  /* 0x000000070a4c7819 */ /* 0x000fe4000001020d */
[----:B------:R-:W-:Y:S01]  /*7140*/  VIMNMX R9, R0, 0x80, PT ;  /* 0x0000008000097848 */ /* 0x000fe20003fe0100 */
[----:B------:R-:W-:Y:S06]  /*7150*/  @!P0 BRA `(.L_x_2850) ;  /* 0x0000001400648947 */ /* 0x000fec0003800000 */
[----:B------:R0:W5:Y:S01]  /*7160*/  LDL R70, [R1+0x224] ;  /* 0x0002240001467983 */ /* 0x0001620000100800 */
        /* <DEDUP_REMOVED lines=9> */
[----:B------:R-:W-:Y:S01]  /*7200*/  CS2R R40, SRZ ;  /* 0x0000000000287805 */ /* 0x000fe2000001ff00 */
[----:B------:R-:W-:Y:S01]  /*7210*/  IMAD.MOV.U32 R13, RZ, RZ, R47 ;  /* 0x000000ffff0d7224 */ /* 0x000fe200078e002f */
        /* <DEDUP_REMOVED lines=9> */
[----:B-1----:R-:W-:-:S05]  /*72b0*/  @P2 IMAD.HI.U32 R3, R0, R3, RZ ;  /* 0x0000000300032227 */ /* 0x002fca00078e00ff */
[----:B--2---:R-:W-:Y:S02]  /*72c0*/  @P2 SHF.R.U32.HI R0, RZ, R8, R3 ;  /* 0x00000008ff002219 */ /* 0x004fe40000011603 */
[----:B------:R-:W-:Y:S02]  /*72d0*/  CS2R R8, SRZ ;  /* 0x0000000000087805 */ /* 0x000fe4000001ff00 */
[----:B------:R-:W-:Y:S01]  /*72e0*/  SHF.R.S32.HI R71, RZ, 0x1f, R0 ;  /* 0x0000001fff477819 */ /* 0x000fe20000011400 */
[----:B0-----:R-:W-:Y:S06]  /*72f0*/  @P1 BRA `(.L_x_2852) ;  /* 0x0000000000581947 */ /* 0x001fec0003800000 */
[----:B------:R-:W-:Y:S01]  /*7300*/  VIADD R14, R24, 0x10 ;  /* 0x00000010180e7836 */ /* 0x000fe20000000000 */
[----:B------:R-:W-:Y:S01]  /*7310*/  IADD3 R15, P3, R77, R80, RZ ;  /* 0x000000504d0f7210 */ /* 0x000fe20007f7e0ff */
[----:B------:R-:W-:Y:S01]  /*7320*/  ULDC UR4, c[0x0][0x3d4] ;  /* 0x0000f50000047ab9 */ /* 0x000fe20000000800 */
[----:B------:R-:W-:Y:S01]  /*7330*/  IADD3 R3, P4, R74, R81, RZ ;  /* 0x000000514a037210 */ /* 0x000fe20007f9e0ff */
[----:B------:R-:W-:Y:S01]  /*7340*/  ULDC.64 UR6, c[0x0][0x3c8] ;  /* 0x0000f20000067ab9 */ /* 0x000fe20000000a00 */
[----:B------:R-:W-:Y:S01]  /*7350*/  ISETP.GE.AND P1, PT, R14, UR4, PT ;  /* 0x000000040e007c0c */ /* 0x000fe2000bf26270 */
[----:B------:R-:W-:Y:S01]  /*7360*/  ULDC.64 UR8, c[0x0][0x3e0] ;  /* 0x0000f80000087ab9 */ /* 0x000fe20000000a00 */
[----:B------:R-:W-:Y:S01]  /*7370*/  ISETP.GE.AND P2, PT, R24, UR4, PT ;  /* 0x0000000418007c0c */ /* 0x000fe2000bf46270 */
[----:B------:R-:W-:Y:S01]  /*7380*/  IMAD.X R46, R78, 0x1, R79, P3 ;  /* 0x000000014e2e7824 */ /* 0x000fe200018e064f */
[----:B------:R-:W-:Y:S01]  /*7390*/  LEA R14, P3, R15, UR6, 0x1 ;  /* 0x000000060f0e7c11 */ /* 0x000fe2000f8608ff */
[----:B------:R-:W-:Y:S01]  /*73a0*/  IMAD.X R44, R76, 0x1, R83, P4 ;  /* 0x000000014c2c7824 */ /* 0x000fe200020e0653 */
[----:B------:R-:W-:-:S02]  /*73b0*/  LEA R68, P4, R3, UR8, 0x1 ;  /* 0x0000000803447c11 */ /* 0x000fc4000f8808ff */
[----:B------:R-:W-:Y:S02]  /*73c0*/  CS2R R48, SRZ ;  /* 0x0000000000307805 */ /* 0x000fe4000001ff00 */
[----:B------:R-:W-:Y:S02]  /*73d0*/  LEA.HI.X R15, R15, UR7, R46, 0x1, P3 ;  /* 0x000000070f0f7c11 */ /* 0x000fe400098f0c2e */
[----:B------:R-:W-:Y:S02]  /*73e0*/  CS2R R50, SRZ ;  /* 0x0000000000327805 */ /* 0x000fe4000001ff00 */
[----:B------:R-:W-:Y:S02]  /*73f0*/  LEA.HI.X R69, R3, UR9, R44, 0x1, P4 ;  /* 0x0000000903457c11 */ /* 0x000fe4000a0f0c2c */
[----:B------:R-:W-:Y:S02]  /*7400*/  CS2R R44, SRZ ;  /* 0x00000000002c7805 */ /* 0x000fe4000001ff00 */
[----:B------:R-:W-:Y:S01]  /*7410*/  CS2R R46, SRZ ;  /* 0x00000000002e7805 */ /* 0x000fe2000001ff00 */
[----:B------:R0:W5:Y:S04]  /*7420*/  @!P2 LDG.E.64 R48, desc[UR56][R14.64] ;  /* 0x000000380e30a981 */ /* 0x000168000c1e1b00 */
[----:B------:R0:W5:Y:S04]  /*7430*/  @!P1 LDG.E.64 R44, desc[UR56][R14.64+0x20] ;  /* 0x000020380e2c9981 */ /* 0x000168000c1e1b00 */
[----:B------:R0:W5:Y:S04]  /*7440*/  @!P2 LDG.E.64 R50, desc[UR56][R68.64] ;  /* 0x000000384432a981 */ /* 0x000168000c1e1b00 */
[----:B------:R0:W5:Y:S02]  /*7450*/  @!P1 LDG.E.64 R46, desc[UR56][R68.64+0x20] ;  /* 0x00002038442e9981 */ /* 0x000164000c1e1b00 */
.L_x_2852:
[----:B------:R-:W-:Y:S05]  /*7460*/  BSYNC B1 ;  /* 0x0000000000017941 */ /* 0x000fea0003800000 */
.L_x_2851:
[----:B------:R-:W-:Y:S04]  /*7470*/  BSSY B1, `(.L_x_2853) ;  /* 0x0000018000017945 */ /* 0x000fe80003800000 */
[----:B------:R-:W-:Y:S05]  /*7480*/  @P0 BRA `(.L_x_2854) ;  /* 0x0000000000580947 */ /* 0x000fea0003800000 */
[----:B------:R-:W-:Y:S01]  /*7490*/  IADD3 R3, P2, P3, R81, R86, R74 ;  /* 0x0000005651037210 */ /* 0x000fe20007b5e04a */
[----:B0-----:R-:W-:Y:S01]  /*74a0*/  VIADD R14, R24, 0x10 ;  /* 0x00000010180e7836 */ /* 0x001fe20000000000 */
        /* <DEDUP_REMOVED lines=11> */
[----:B------:R-:W-:Y:S02]  /*7560*/  LEA R68, P1, R3, UR4, 0x1 ;  /* 0x0000000403447c11 */ /* 0x000fe4000f8208ff */
[----:B------:R-:W-:Y:S02]  /*7570*/  LEA.HI.X R15, R9, UR7, R20, 0x1, P0 ;  /* 0x00000007090f7c11 */ /* 0x000fe400080f0c14 */
[----:B------:R-:W-:Y:S02]  /*7580*/  CS2R R20, SRZ ;  /* 0x0000000000147805 */ /* 0x000fe4000001ff00 */
[----:B------:R-:W-:-:S02]  /*7590*/  LEA.HI.X R69, R3, UR5, R8, 0x1, P1 ;  /* 0x0000000503457c11 */ /* 0x000fc400088f0c08 */
[----:B------:R-:W-:Y:S01]  /*75a0*/  CS2R R8, SRZ ;  /* 0x0000000000087805 */ /* 0x000fe2000001ff00 */
[----:B------:R1:W5:Y:S05]  /*75b0*/  @!P2 LDG.E.64 R40, desc[UR56][R14.64] ;  /* 0x000000380e28a981 */ /* 0x00036a000c1e1b00 */
[----:B------:R1:W5:Y:S04]  /*75c0*/  @!P3 LDG.E.64 R8, desc[UR56][R14.64+0x20] ;  /* 0x000020380e08b981 */ /* 0x000368000c1e1b00 */
[----:B------:R1:W5:Y:S04]  /*75d0*/  @!P2 LDG.E.64 R42, desc[UR56][R68.64] ;  /* 0x00000038442aa981 */ /* 0x000368000c1e1b00 */
[----:B------:R1:W5:Y:S02]  /*75e0*/  @!P3 LDG.E.64 R20, desc[UR56][R68.64+0x20] ;  /* 0x000020384414b981 */ /* 0x000364000c1e1b00 */
.L_x_2854:
[----:B------:R-:W-:Y:S05]  /*75f0*/  BSYNC B1 ;  /* 0x0000000000017941 */ /* 0x000fea0003800000 */
.L_x_2853:
[----:B------:R-:W-:Y:S01]  /*7600*/  IMAD.WIDE.U32 R10, R0, R6, R10 ;  /* 0x00000006000a7225 */ /* 0x000fe200078e000a */
[----:B-----5:R-:W-:Y:S01]  /*7610*/  LEA.HI R3, R70, R70, RZ, 0x1 ;  /* 0x0000004646037211 */ /* 0x020fe200078f08ff */
[----:B------:R-:W-:Y:S01]  /*7620*/  ULDC.64 UR4, c[0x0][0x3c8] ;  /* 0x0000f20000047ab9 */ /* 0x000fe20000000a00 */
[----:B------:R-:W-:Y:S01]  /*7630*/  ULDC.64 UR6, c[0x0][0x3e0] ;  /* 0x0000f80000067ab9 */ /* 0x000fe20000000a00 */
[----:B------:R-:W-:Y:S01]  /*7640*/  IMAD R6, R71, R6, RZ ;  /* 0x0000000647067224 */ /* 0x000fe200078e02ff */
[----:B------:R-:W-:Y:S01]  /*7650*/  LOP3.LUT R3, R3, 0xfffffffe, RZ, 0xc0, !PT ;  /* 0xfffffffe03037812 */ /* 0x000fe200078ec0ff */
[-C--:B------:R-:W-:Y:S02]  /*7660*/  IMAD R71, R71, R4.reuse, RZ ;  /* 0x0000000447477224 */ /* 0x080fe400078e02ff */
[----:B------:R-:W-:Y:S01]  /*7670*/  IMAD R7, R0, R7, R6 ;  /* 0x0000000700077224 */ /* 0x000fe200078e0206 */
[----:B------:R-:W-:Y:S01]  /*7680*/  IADD3 R3, R70, -R3, RZ ;  /* 0x8000000346037210 */ /* 0x000fe20007ffe0ff */
[----:B------:R-:W-:Y:S01]  /*7690*/  IMAD.WIDE.U32 R12, R0, R4, R12 ;  /* 0x00000004000c7225 */ /* 0x000fe200078e000c */
[----:B------:R-:W-:Y:S01]  /*76a0*/  LEA R4, P0, R10, UR4, 0x1 ;  /* 0x000000040a047c11 */ /* 0x000fe2000f8008ff */
[----:B------:R-:W-:Y:S01]  /*76b0*/  UMOV UR4, 0xffffffff ;  /* 0xffffffff00047882 */ /* 0x000fe20000000000 */
[----:B------:R-:W-:Y:S01]  /*76c0*/  SHF.L.U32 R6, R3, 0x1f, RZ ;  /* 0x0000001f03067819 */ /* 0x000fe200000006ff */
[----:B------:R-:W-:Y:S01]  /*76d0*/  IMAD R71, R0, R5, R71 ;  /* 0x0000000500477224 */ /* 0x000fe200078e0247 */
[----:B------:R-:W-:Y:S01]  /*76e0*/  LEA R0, P1, R12, UR6, 0x1 ;  /* 0x000000060c007c11 */ /* 0x000fe2000f8208ff */
[----:B------:R-:W-:-:S02]  /*76f0*/  IMAD.IADD R5, R11, 0x1, R7 ;  /* 0x000000010b057824 */ /* 0x000fc400078e0207 */
[----:B------:R-:W-:-:S03]  /*7700*/  IMAD.IADD R7, R13, 0x1, R71 ;  /* 0x000000010d077824 */ /* 0x000fc600078e0247 */
[----:B------:R-:W-:Y:S02]  /*7710*/  LEA.HI.X R5, R10, UR5, R5, 0x1, P0 ;  /* 0x000000050a057c11 */ /* 0x000fe400080f0c05 */
[----:B------:R-:W-:Y:S01]  /*7720*/  LEA.HI.X R3, R12, UR7, R7, 0x1, P1 ;  /* 0x000000070c037c11 */ /* 0x000fe200088f0c07 */
[----:B------:R-:W-:Y:S06]  /*7730*/  BRA.DIV UR4, `(.L_x_2855) ;  /* 0x000002d2042c7947 */ /* 0x000fec000b800000 */
.L_x_3113:
[----:B------:R-:W-:-:S03]  /*7740*/  UMOV UR4, 0xffffffff ;  /* 0xffffffff00047882 */ /* 0x000fc60000000000 */
[----:B------:R-:W-:Y:S05]  /*7750*/  BRA.DIV UR4, `(.L_x_2856) ;  /* 0x000002d2044c7947 */ /* 0x000fea000b800000 */
.L_x_3116:
[----:B------:R-:W-:-:S03]  /*7760*/  UMOV UR4, 0xffffffff ;  /* 0xffffffff00047882 */ /* 0x000fc60000000000 */
[----:B------:R-:W-:Y:S05]  /*7770*/  BRA.DIV UR4, `(.L_x_2857) ;  /* 0x000002d2046c7947 */ /* 0x000fea000b800000 */
.L_x_3119:
[----:B------:R-:W-:-:S03]  /*7780*/  UMOV UR4, 0xffffffff ;  /* 0xffffffff00047882 */ /* 0x000fc60000000000 */
[----:B------:R-:W-:Y:S05]  /*7790*/  BRA.DIV UR4, `(.L_x_2858) ;  /* 0x000002d2048c7947 */ /* 0x000fea000b800000 */
.L_x_3122:
[----:B------:R-:W-:-:S03]  /*77a0*/  UMOV UR4, 0xffffffff ;  /* 0xffffffff00047882 */ /* 0x000fc60000000000 */
[----:B------:R-:W-:Y:S05]  /*77b0*/  BRA.DIV UR4, `(.L_x_2859) ;  /* 0x000002d204ac7947 */ /* 0x000fea000b800000 */
.L_x_3125:
[----:B------:R-:W-:-:S03]  /*77c0*/  UMOV UR4, 0xffffffff ;  /* 0xffffffff00047882 */ /* 0x000fc60000000000 */
[----:B------:R-:W-:Y:S05]  /*77d0*/  BRA.DIV UR4, `(.L_x_2860) ;  /* 0x000002d204cc7947 */ /* 0x000fea000b800000 */
.L_x_3128:
[----:B------:R-:W-:-:S03]  /*77e0*/  UMOV UR4, 0xffffffff ;  /* 0xffffffff00047882 */ /* 0x000fc60000000000 */
[----:B------:R-:W-:Y:S05]  /*77f0*/  BRA.DIV UR4, `(.L_x_2861) ;  /* 0x000002d204ec7947 */ /* 0x000fea000b800000 */
.L_x_3131:
[----:B------:R-:W-:-:S03]  /*7800*/  UMOV UR4, 0xffffffff ;  /* 0xffffffff00047882 */ /* 0x000fc60000000000 */
[----:B------:R-:W-:Y:S05]  /*7810*/  BRA.DIV UR4, `(.L_x_2862) ;  /* 0x000002d6040c7947 */ /* 0x000fea000b800000 */
.L_x_3134:
[----:B------:R-:W2:Y:S01]  /*7820*/  SYNCS.PHASECHK.TRANS64.TRYWAIT P0, [R145+URZ+0x32400], R6 ;  /* 0x03240006910075a7 */ /* 0x000ea2000800017f */
[----:B------:R-:W-:Y:S04]  /*7830*/  BSSY B1, `(.L_x_2863) ;  /* 0x0000002000017945 */ /* 0x000fe80003800000 */
[----:B--2---:R-:W-:Y:S05]  /*7840*/  @!P0 BRA `(.L_x_2864) ;  /* 0x000002d400288947 */ /* 0x004fea0003800000 */
.L_x_3135:
[----:B------:R-:W-:Y:S05]  /*7850*/  BSYNC B1 ;  /* 0x0000000000017941 */ /* 0x000fea0003800000 */
.L_x_2863:
[----:B------:R-:W3:Y:S01]  /*7860*/  LDL R5, [R1+0x70] ;  /* 0x0000700001057983 */ /* 0x000ee20000100800 */
[C---:B------:R-:W-:Y:S01]  /*7870*/  IMAD.SHL.U32 R0, R179.reuse, 0x40, RZ ;  /* 0x00000040b3007824 */ /* 0x040fe200078e00ff */
[----:B------:R-:W-:Y:S01]  /*7880*/  LOP3.LUT P0, RZ, R179, 0x4, RZ, 0xc0, !PT ;  /* 0x00000004b3ff7812 */ /* 0x000fe2000780c0ff */
[----:B------:R-:W-:Y:S01]  /*7890*/  IMAD.MOV.U32 R4, RZ, RZ, R44 ;  /* 0x000000ffff047224 */ /* 0x000fe200078e002c */
[----:B------:R-:W-:Y:S01]  /*78a0*/  BSSY B1, `(.L_x_2865) ;  /* 0x0000085000017945 */ /* 0x000fe20003800000 */
[----:B--2---:R-:W-:Y:S01]  /*78b0*/  IMAD.MOV.U32 R6, RZ, RZ, R49 ;  /* 0x000000ffff067224 */ /* 0x004fe200078e0031 */
[----:B------:R-:W-:Y:S01]  /*78c0*/  LOP3.LUT R3, R0, 0x1c0, RZ, 0xc0, !PT ;  /* 0x000001c000037812 */ /* 0x000fe200078ec0ff */
[----:B------:R-:W-:-:S03]  /*78d0*/  IMAD.MOV.U32 R7, RZ, RZ, R46 ;  /* 0x000000ffff077224 */ /* 0x000fc600078e002e */
[----:B------:R-:W-:Y:S02]  /*78e0*/  LOP3.LUT R0, R3, 0x18, R22, 0xf8, !PT ;  /* 0x0000001803007812 */ /* 0x000fe400078ef816 */
[----:B------:R-:W-:Y:S02]  /*78f0*/  SHF.R.U32.HI R3, RZ, 0x3, R3 ;  /* 0x00000003ff037819 */ /* 0x000fe40000011603 */
[----:B------:R-:W-:Y:S01]  /*7900*/  PRMT R78, R6, 0x5410, R7 ;  /* 0x00005410064e7816 */ /* 0x000fe20000000007 */
[----:B------:R-:W-:Y:S01]  /*7910*/  IMAD.MOV.U32 R6, RZ, RZ, R50 ;  /* 0x000000ffff067224 */ /* 0x000fe200078e0032 */
[----:B------:R-:W-:Y:S01]  /*7920*/  LOP3.LUT R0, R0, R3, RZ, 0x3c, !PT ;  /* 0x0000000300007212 */ /* 0x000fe200078e3cff */
[----:B------:R-:W-:Y:S01]  /*7930*/  IMAD.MOV.U32 R3, RZ, RZ, R45 ;  /* 0x000000ffff037224 */ /* 0x000fe200078e002d */
[----:B------:R-:W-:-:S03]  /*7940*/  MOV R7, R51 ;  /* 0x0000003300077202 */ /* 0x000fc60000000f00 */
[----:B------:R-:W-:Y:S01]  /*7950*/  IMAD R0, R165, 0x200, R0 ;  /* 0x00000200a5007824 */ /* 0x000fe200078e0200 */
[----:B------:R-:W-:-:S03]  /*7960*/  PRMT R11, R11, 0x5410, R3 ;  /* 0x000054100b0b7816 */ /* 0x000fc60000000003 */
[----:B------:R-:W-:Y:S01]  /*7970*/  IMAD R145, R0, 0x2, R145 ;  /* 0x0000000200917824 */ /* 0x000fe200078e0291 */
[----:B------:R-:W-:Y:S01]  /*7980*/  PRMT R0, R4, 0x7610, R0 ;  /* 0x0000761004007816 */ /* 0x000fe20000000000 */
[----:B------:R-:W-:Y:S02]  /*7990*/  IMAD.MOV.U32 R4, RZ, RZ, R48 ;  /* 0x000000ffff047224 */ /* 0x000fe400078e0030 */
[C---:B------:R-:W-:Y:S02]  /*79a0*/  VIADD R10, R145.reuse, 0x18400 ;  /* 0x00018400910a7836 */ /* 0x040fe40000000000 */
[----:B------:R-:W-:Y:S01]  /*79b0*/  VIADD R3, R145, 0x18440 ;  /* 0x0001844091037836 */ /* 0x000fe20000000000 */
[----:B------:R-:W-:Y:S01]  /*79c0*/  PRMT R12, R4, 0x7610, R12 ;  /* 0x00007610040c7816 */ /* 0x000fe2000000000c */
[----:B------:R-:W-:Y:S02]  /*79d0*/  IMAD.MOV.U32 R4, RZ, RZ, R47 ;  /* 0x000000ffff047224 */ /* 0x000fe400078e002f */
[----:B------:R-:W-:Y:S01]  /*79e0*/  @P0 VIADD R3, R10, 0xffffffc0 ;  /* 0xffffffc00a030836 */ /* 0x000fe20000000000 */
[----:B------:R-:W-:Y:S01]  /*79f0*/  PRMT R12, R12, 0x5410, R6 ;  /* 0x000054100c0c7816 */ /* 0x000fe20000000006 */
[----:B------:R-:W-:Y:S01]  /*7a00*/  IMAD.MOV.U32 R6, RZ, RZ, R9 ;  /* 0x000000ffff067224 */ /* 0x000fe200078e0009 */
[----:B------:R-:W-:Y:S01]  /*7a10*/  PRMT R79, R4, 0x5410, R7 ;  /* 0x00005410044f7816 */ /* 0x000fe20000000007 */
[----:B------:R-:W-:-:S02]  /*7a20*/  IMAD.MOV.U32 R4, RZ, RZ, R8 ;  /* 0x000000ffff047224 */ /* 0x000fc400078e0008 */
[----:B------:R-:W-:Y:S01]  /*7a30*/  IMAD.MOV.U32 R7, RZ, RZ, R40 ;  /* 0x000000ffff077224 */ /* 0x000fe200078e0028 */
[----:B------:R-:W-:Y:S01]  /*7a40*/  PRMT R0, R0, 0x5410, R6 ;  /* 0x0000541000007816 */ /* 0x000fe20000000006 */
[----:B------:R-:W-:Y:S01]  /*7a50*/  IMAD.MOV.U32 R6, RZ, RZ, R42 ;  /* 0x000000ffff067224 */ /* 0x000fe200078e002a */
[----:B------:R-:W-:Y:S01]  /*7a60*/  PRMT R10, R10, 0x5410, R4 ;  /* 0x000054100a0a7816 */ /* 0x000fe20000000004 */
[----:B------:R-:W-:-:S05]  /*7a70*/  IMAD.MOV.U32 R4, RZ, RZ, R41 ;  /* 0x000000ffff047224 */ /* 0x000fca00078e0029 */
[----:B------:R-:W-:Y:S01]  /*7a80*/  PRMT R80, R7, 0x5410, R4 ;  /* 0x0000541007507816 */ /* 0x000fe20000000004 */
[----:B------:R-:W-:Y:S02]  /*7a90*/  IMAD.MOV.U32 R4, RZ, RZ, R20 ;  /* 0x000000ffff047224 */ /* 0x000fe400078e0014 */
[----:B------:R-:W-:-:S03]  /*7aa0*/  IMAD.MOV.U32 R7, RZ, RZ, R43 ;  /* 0x000000ffff077224 */ /* 0x000fc600078e002b */
[----:B------:R-:W-:Y:S02]  /*7ab0*/  PRMT R11, R4, 0x7610, R11 ;  /* 0x00007610040b7816 */ /* 0x000fe4000000000b */
[----:B------:R-:W-:Y:S01]  /*7ac0*/  PRMT R81, R6, 0x5410, R7 ;  /* 0x0000541006517816 */ /* 0x000fe20000000007 */
[----:B---3--:R-:W-:-:S05]  /*7ad0*/  IMAD R5, R5, -0x80, R156 ;  /* 0xffffff8005057824 */ /* 0x008fca00078e029c */
[----:B------:R-:W-:Y:S01]  /*7ae0*/  VIMNMX R77, R5, 0x80, PT ;  /* 0x00000080054d7848 */ /* 0x000fe20003fe0100 */
[----:B------:R-:W-:-:S03]  /*7af0*/  IMAD.MOV.U32 R5, RZ, RZ, R21 ;  /* 0x000000ffff057224 */ /* 0x000fc600078e0015 */
[----:B------:R-:W-:Y:S02]  /*7b00*/  ISETP.GE.AND P0, PT, R153, R77, PT ;  /* 0x0000004d9900720c */ /* 0x000fe40003f06270 */
[----:B------:R-:W-:-:S11]  /*7b10*/  PRMT R10, R5, 0x7610, R10 ;  /* 0x00007610050a7816 */ /* 0x000fd6000000000a */
[----:B------:R-:W-:Y:S05]  /*7b20*/  @P0 BRA `(.L_x_2866) ;  /* 0x0000000400700947 */ /* 0x000fea0003800000 */
[----:B------:R-:W2:Y:S01]  /*7b30*/  LDC R5, c[0x0][0x3d4] ;  /* 0x0000f500ff057b82 */ /* 0x000ea20000000800 */
[C---:B------:R-:W-:Y:S01]  /*7b40*/  VIADD R4, R24.reuse, 0x10 ;  /* 0x0000001018047836 */ /* 0x040fe20000000000 */
[----:B------:R-:W-:Y:S01]  /*7b50*/  BSSY B2, `(.L_x_2867) ;  /* 0x000002e000027945 */ /* 0x000fe20003800000 */
[----:B--2---:R-:W-:-:S03]  /*7b60*/  ISETP.GE.AND P0, PT, R24, R5, PT ;  /* 0x000000051800720c */ /* 0x004fc60003f06270 */
[----:B------:R-:W-:-:S10]  /*7b70*/  ISETP.GE.AND P1, PT, R4, R5, PT ;  /* 0x000000050400720c */ /* 0x000fd40003f26270 */
[----:B------:R-:W-:Y:S05]  /*7b80*/  @P0 BRA `(.L_x_2868) ;  /* 0x0000000000a80947 */ /* 0x000fea0003800000 */
[----:B------:R-:W0:Y:S01]  /*7b90*/  LDS.128 R4, [R145+0x18400] ;  /* 0x0184000091047984 */ /* 0x000e220000000c00 */
[--C-:B------:R-:W-:Y:S01]  /*7ba0*/  SHF.R.U64 R76, R48, 0x10, R49.reuse ;  /* 0x00000010304c7819 */ /* 0x100fe20000001231 */
[--C-:B------:R-:W-:Y:S01]  /*7bb0*/  HADD2.F32 R48, -RZ, R12.reuse.H0_H0 ;  /* 0x2000000cff307230 */ /* 0x100fe20000004100 */
[----:B------:R-:W-:Y:S02]  /*7bc0*/  SHF.R.U32.HI R49, RZ, 0x10, R49 ;  /* 0x00000010ff317819 */ /* 0x000fe40000011631 */
[--C-:B------:R-:W-:Y:S01]  /*7bd0*/  SHF.R.U64 R71, R50, 0x10, R51.reuse ;  /* 0x0000001032477819 */ /* 0x100fe20000001233 */
[----:B------:R-:W-:Y:S01]  /*7be0*/  HADD2.F32 R50, -RZ, R12.H1_H1 ;  /* 0x3000000cff327230 */ /* 0x000fe20000004100 */
[----:B------:R-:W-:Y:S01]  /*7bf0*/  SHF.R.U32.HI R51, RZ, 0x10, R51 ;  /* 0x00000010ff337819 */ /* 0x000fe20000011633 */
[----:B------:R-:W-:-:S04]  /*7c00*/  HADD2.F32 R49, -RZ, R49.H0_H0 ;  /* 0x20000031ff317230 */ /* 0x000fc80000004100 */
[----:B------:R-:W-:Y:S02]  /*7c10*/  HADD2.F32 R51, -RZ, R51.H0_H0 ;  /* 0x20000033ff337230 */ /* 0x000fe40000004100 */
[--C-:B01----:R-:W-:Y:S02]  /*7c20*/  HADD2.F32 R14, -RZ, R7.reuse.H0_H0 ;  /* 0x20000007ff0e7230 */ /* 0x103fe40000004100 */
        /* <DEDUP_REMOVED lines=13> */
[----:B------:R-:W-:Y:S02]  /*7d00*/  HADD2.F32 R48, -RZ, R79.H1_H1 ;  /* 0x3000004fff307230 */ /* 0x000fe40000004100 */
[----:B------:R-:W-:Y:S01]  /*7d10*/  FFMA.FTZ R49, R7, R50, R70 ;  /* 0x0000003207317223 */ /* 0x000fe20000010046 */
[----:B------:R-:W-:-:S02]  /*7d20*/  HADD2.F32 R5, -RZ, R5.H1_H1 ;  /* 0x30000005ff057230 */ /* 0x000fc40000004100 */
[----:B------:R-:W-:Y:S02]  /*7d30*/  HADD2.F32 R14, -RZ, R78.H0_H0 ;  /* 0x2000004eff0e7230 */ /* 0x000fe40000004100 */
        /* <DEDUP_REMOVED lines=15> */
.L_x_2868:
[----:B------:R-:W-:Y:S05]  /*7e30*/  BSYNC B2 ;  /* 0x0000000000027941 */ /* 0x000fea0003800000 */
.L_x_2867:
[----:B------:R-:W-:Y:S05]  /*7e40*/  @P1 BRA `(.L_x_2866) ;  /* 0x0000000000a81947 */ /* 0x000fea0003800000 */
[----:B--2---:R-:W2:Y:S01]  /*7e50*/  LDS.128 R4, [R3] ;  /* 0x0000000003047984 */ /* 0x004ea20000000c00 */
[--C-:B01----:R-:W-:Y:S01]  /*7e60*/  SHF.R.U64 R69, R44, 0x10, R45.reuse ;  /* 0x000000102c457819 */ /* 0x103fe2000000122d */
[----:B------:R-:W-:Y:S01]  /*7e70*/  HADD2.F32 R44, -RZ, R0.H0_H0 ;  /* 0x20000000ff2c7230 */ /* 0x000fe20000004100 */
[----:B------:R-:W-:Y:S02]  /*7e80*/  SHF.R.U32.HI R45, RZ, 0x10, R45 ;  /* 0x00000010ff2d7819 */ /* 0x000fe4000001162d */
[--C-:B------:R-:W-:Y:S01]  /*7e90*/  SHF.R.U64 R51, R46, 0x10, R47.reuse ;  /* 0x000000102e337819 */ /* 0x100fe2000000122f */
[----:B------:R-:W-:Y:S01]  /*7ea0*/  HADD2.F32 R46, -RZ, R78.H1_H1 ;  /* 0x3000004eff2e7230 */ /* 0x000fe20000004100 */
[----:B------:R-:W-:Y:S01]  /*7eb0*/  SHF.R.U32.HI R47, RZ, 0x10, R47 ;  /* 0x00000010ff2f7819 */ /* 0x000fe2000001162f */
[----:B------:R-:W-:-:S04]  /*7ec0*/  HADD2.F32 R45, -RZ, R45.H0_H0 ;  /* 0x2000002dff2d7230 */ /* 0x000fc80000004100 */
[----:B------:R-:W-:Y:S02]  /*7ed0*/  HADD2.F32 R47, -RZ, R47.H0_H0 ;  /* 0x2000002fff2f7230 */ /* 0x000fe40000004100 */
[--C-:B--2---:R-:W-:Y:S02]  /*7ee0*/  HADD2.F32 R14, -RZ, R7.reuse.H0_H0 ;  /* 0x20000007ff0e7230 */ /* 0x104fe40000004100 */
        /* <DEDUP_REMOVED lines=32> */
.L_x_2866:
[----:B------:R-:W-:Y:S05]  /*80f0*/  BSYNC B1 ;  /* 0x0000000000017941 */ /* 0x000fea0003800000 */
.L_x_2865:
[----:B------:R-:W-:-:S13]  /*8100*/  ISETP.GE.AND P0, PT, R154, R77, PT ;  /* 0x0000004d9a00720c */ /* 0x000fda0003f06270 */
[----:B------:R-:W-:Y:S05]  /*8110*/  @P0 BRA `(.L_x_2869) ;  /* 0x0000001800400947 */ /* 0x000fea0003800000 */
[----:B--23--:R-:W2:Y:S01]  /*8120*/  LDC R5, c[0x0][0x3d4] ;  /* 0x0000f500ff057b82 */ /* 0x00cea20000000800 */
[C---:B------:R-:W-:Y:S01]  /*8130*/  IADD3 R4, R24.reuse, 0x10, RZ ;  /* 0x0000001018047810 */ /* 0x040fe20007ffe0ff */
[----:B------:R-:W-:Y:S01]  /*8140*/  BSSY B1, `(.L_x_2870) ;  /* 0x000002e000017945 */ /* 0x000fe20003800000 */
[-C--:B--2---:R-:W-:Y:S02]  /*8150*/  ISETP.GE.AND P0, PT, R24, R5.reuse, PT ;  /* 0x000000051800720c */ /* 0x084fe40003f06270 */
[----:B------:R-:W-:-:S11]  /*8160*/  ISETP.GE.AND P1, PT, R4, R5, PT ;  /* 0x000000050400720c */ /* 0x000fd60003f26270 */
[----:B------:R-:W-:Y:S05]  /*8170*/  @P0 BRA `(.L_x_2871) ;  /* 0x0000000000a80947 */ /* 0x000fea0003800000 */
[----:B------:R-:W0:Y:S01]  /*8180*/  LDS.128 R4, [R145+0x1a400] ;  /* 0x01a4000091047984 */ /* 0x000e220000000c00 */
[--C-:B------:R-:W-:Y:S01]  /*8190*/  SHF.R.U32.HI R25, RZ, 0x10, R41.reuse ;  /* 0x00000010ff197819 */ /* 0x100fe20000011629 */
[----:B------:R-:W-:Y:S01]  /*81a0*/  HADD2.F32 R24, -RZ, R80.H0_H0 ;  /* 0x20000050ff187230 */ /* 0x000fe20000004100 */
[----:B------:R-:W-:Y:S01]  /*81b0*/  SHF.R.U64 R47, R40, 0x10, R41 ;  /* 0x00000010282f7819 */ /* 0x000fe20000001229 */
[----:B------:R-:W-:Y:S01]  /*81c0*/  HADD2.F32 R40, -RZ, R81.H0_H0 ;  /* 0x20000051ff287230 */ /* 0x000fe20000004100 */
[--C-:B------:R-:W-:Y:S01]  /*81d0*/  SHF.R.U32.HI R41, RZ, 0x10, R43.reuse ;  /* 0x00000010ff297819 */ /* 0x100fe2000001162b */
[----:B------:R-:W-:Y:S01]  /*81e0*/  HADD2.F32 R25, -RZ, R25.H0_H0 ;  /* 0x20000019ff197230 */ /* 0x000fe20000004100 */
[----:B------:R-:W-:-:S03]  /*81f0*/  SHF.R.U64 R45, R42, 0x10, R43 ;  /* 0x000000102a2d7819 */ /* 0x000fc6000000122b */
        /* <DEDUP_REMOVED lines=34> */
.L_x_2871:
[----:B------:R-:W-:Y:S05]  /*8420*/  BSYNC B1 ;  /* 0x0000000000017941 */ /* 0x000fea0003800000 */
.L_x_2870:
[----:B------:R-:W-:Y:S05]  /*8430*/  @P1 BRA `(.L_x_2869) ;  /* 0x0000001400781947 */ /* 0x000fea0003800000 */
[----:B--2---:R-:W2:Y:S01]  /*8440*/  LDS.128 R4, [R3+0x2000] ;  /* 0x0020000003047984 */ /* 0x004ea20000000c00 */
[--C-:B------:R-:W-:Y:S01]  /*8450*/  SHF.R.U64 R25, R20, 0x10, R21.reuse ;  /* 0x0000001014197819 */ /* 0x100fe20000001215 */
[----:B01----:R-:W-:Y:S01]  /*8460*/  HADD2.F32 R15, -RZ, R11.H0_H0 ;  /* 0x2000000bff0f7230 */ /* 0x003fe20000004100 */
[----:B------:R-:W-:Y:S01]  /*8470*/  SHF.R.U32.HI R20, RZ, 0x10, R21 ;  /* 0x00000010ff147819 */ /* 0x000fe20000011615 */
[----:B------:R-:W-:Y:S01]  /*8480*/  HADD2.F32 R13, -RZ, R10.H1_H1 ;  /* 0x3000000aff0d7230 */ /* 0x000fe20000004100 */
[--C-:B------:R-:W-:Y:S02]  /*8490*/  SHF.R.U32.HI R14, RZ, 0x10, R9.reuse ;  /* 0x00000010ff0e7819 */ /* 0x100fe40000011609 */
[----:B------:R-:W-:Y:S01]  /*84a0*/  SHF.R.U64 R40, R8, 0x10, R9 ;  /* 0x0000001008287819 */ /* 0x000fe20000001209 */
[----:B------:R-:W-:Y:S02]  /*84b0*/  HADD2.F32 R20, -RZ, R20.H0_H0 ;  /* 0x20000014ff147230 */ /* 0x000fe40000004100 */
[----:B------:R-:W-:-:S02]  /*84c0*/  HADD2.F32 R14, -RZ, R14.H0_H0 ;  /* 0x2000000eff0e7230 */ /* 0x000fc40000004100 */
[--C-:B--2---:R-:W-:Y:S02]  /*84d0*/  HADD2.F32 R12, -RZ, R7.reuse.H1_H1 ;  /* 0x30000007ff0c7230 */ /* 0x104fe40000004100 */
[----:B------:R-:W-:Y:S02]  /*84e0*/  HADD2.F32 R11, -RZ, R7.H0_H0 ;  /* 0x20000007ff0b7230 */ /* 0x000fe40000004100 */
[--C-:B------:R-:W-:Y:S02]  /*84f0*/  HADD2.F32 R7, -RZ, R4.reuse.H0_H0 ;  /* 0x20000004ff077230 */ /* 0x100fe40000004100 */
[C---:B------:R-:W-:Y:S01]  /*8500*/  FMUL.FTZ R24, R12.reuse, R20 ;  /* 0x000000140c187220 */ /* 0x040fe20000410000 */
[----:B------:R-:W-:Y:S02]  /*8510*/  HADD2.F32 R4, -RZ, R4.H1_H1 ;  /* 0x30000004ff047230 */ /* 0x000fe40000004100 */
[----:B------:R-:W-:Y:S01]  /*8520*/  FMUL.FTZ R21, R12, R14 ;  /* 0x0000000e0c157220 */ /* 0x000fe20000410000 */
[----:B------:R-:W-:-:S02]  /*8530*/  HADD2.F32 R8, -RZ, R6.H0_H0 ;  /* 0x20000006ff087230 */ /* 0x000fc40000004100 */
[C---:B------:R-:W-:Y:S01]  /*8540*/  FFMA.FTZ R24, R11.reuse, R14, -R24 ;  /* 0x0000000e0b187223 */ /* 0x040fe20000010818 */
[----:B------:R-:W-:Y:S02]  /*8550*/  HADD2.F32 R9, -RZ, R6.H1_H1 ;  /* 0x30000006ff097230 */ /* 0x000fe40000004100 */
[C---:B------:R-:W-:Y:S01]  /*8560*/  FMUL.FTZ R12, R4.reuse, R15 ;  /* 0x0000000f040c7220 */ /* 0x040fe20000410000 */
[----:B------:R-:W-:Y:S01]  /*8570*/  FFMA.FTZ R21, R11, R20, R21 ;  /* 0x000000140b157223 */ /* 0x000fe20000010015 */
[-C--:B------:R-:W-:Y:S01]  /*8580*/  FMUL.FTZ R14, R4, R13.reuse ;  /* 0x0000000d040e7220 */ /* 0x080fe20000410000 */
[----:B------:R-:W-:Y:S02]  /*8590*/  HADD2.F32 R6, -RZ, R5.H0_H0 ;  /* 0x20000005ff067230 */ /* 0x000fe40000004100 */
[C---:B------:R-:W-:Y:S01]  /*85a0*/  FFMA.FTZ R12, R7.reuse, R13, -R12 ;  /* 0x0000000d070c7223 */ /* 0x040fe2000001080c */
[----:B------:R-:W-:Y:S02]  /*85b0*/  HADD2.F32 R11, -RZ, R10.H0_H0 ;  /* 0x2000000aff0b7230 */ /* 0x000fe40000004100 */
[----:B------:R-:W-:Y:S01]  /*85c0*/  FFMA.FTZ R15, R7, R15, R14 ;  /* 0x0000000f070f7223 */ /* 0x000fe2000001000e */
[----:B------:R-:W-:-:S02]  /*85d0*/  HADD2.F32 R4, -RZ, R0.H1_H1 ;  /* 0x30000000ff047230 */ /* 0x000fc40000004100 */
[----:B------:R-:W-:Y:S02]  /*85e0*/  HADD2.F32 R5, -RZ, R5.H1_H1 ;  /* 0x30000005ff057230 */ /* 0x000fe40000004100 */
[CC--:B------:R-:W-:Y:S01]  /*85f0*/  FMUL.FTZ R13, R9.reuse, R11.reuse ;  /* 0x0000000b090d7220 */ /* 0x0c0fe20000410000 */
[----:B------:R-:W-:Y:S02]  /*8600*/  HADD2.F32 R10, -RZ, R25.H0_H0 ;  /* 0x20000019ff0a7230 */ /* 0x000fe40000004100 */
[-C--:B------:R-:W-:Y:S01]  /*8610*/  FMUL.FTZ R14, R9, R4.reuse ;  /* 0x00000004090e7220 */ /* 0x080fe20000410000 */
[----:B------:R-:W-:Y:S02]  /*8620*/  HADD2.F32 R0, -RZ, R40.H0_H0 ;  /* 0x20000028ff007230 */ /* 0x000fe40000004100 */
[C---:B------:R-:W-:Y:S01]  /*8630*/  FFMA.FTZ R13, R8.reuse, R4, -R13 ;  /* 0x00000004080d7223 */ /* 0x040fe2000001080d */
[----:B------:R-:W-:Y:S01]  /*8640*/  F2FP.F16.F32.PACK_AB R4, R15, R12 ;  /* 0x0000000c0f04723e */ /* 0x000fe200000000ff */
[C---:B------:R-:W-:Y:S01]  /*8650*/  FMUL.FTZ R7, R5.reuse, R10 ;  /* 0x0000000a05077220 */ /* 0x040fe20000410000 */
[----:B------:R-:W-:Y:S01]  /*8660*/  FFMA.FTZ R14, R8, R11, R14 ;  /* 0x0000000b080e7223 */ /* 0x000fe2000001000e */
[----:B------:R-:W-:-:S02]  /*8670*/  FMUL.FTZ R9, R5, R0 ;  /* 0x0000000005097220 */ /* 0x000fc40000410000 */
[C---:B------:R-:W-:Y:S01]  /*8680*/  FFMA.FTZ R5, R6.reuse, R0, -R7 ;  /* 0x0000000006057223 */ /* 0x040fe20000010807 */
[----:B------:R-:W-:Y:S01]  /*8690*/  F2FP.F16.F32.PACK_AB R7, R21, R24 ;  /* 0x000000181507723e */ /* 0x000fe200000000ff */
[----:B------:R-:W-:Y:S01]  /*86a0*/  FFMA.FTZ R10, R6, R10, R9 ;  /* 0x0000000a060a7223 */ /* 0x000fe20000010009 */
[----:B------:R-:W-:-:S04]  /*86b0*/  F2FP.F16.F32.PACK_AB R6, R14, R13 ;  /* 0x0000000d0e06723e */ /* 0x000fc800000000ff */
[----:B------:R-:W-:-:S05]  /*86c0*/  F2FP.F16.F32.PACK_AB R5, R10, R5 ;  /* 0x000000050a05723e */ /* 0x000fca00000000ff */
[----:B------:R4:W-:Y:S01]  /*86d0*/  STS.128 [R3+0x2000], R4 ;  /* 0x0020000403007388 */ /* 0x0009e20000000c00 */
[----:B------:R-:W-:Y:S05]  /*86e0*/  BRA `(.L_x_2869) ;  /* 0x0000001000cc7947 */ /* 0x000fea0003800000 */
.L_x_2850:
[----:B------:R0:W5:Y:S01]  /*86f0*/  LDL R20, [R1+0x224] ;  /* 0x0002240001147983 */ /* 0x0001620000100800 */
[----:B------:R-:W1:Y:S01]  /*8700*/  LDC R0, c[0x0][0x428] ;  /* 0x00010a00ff007b82 */ /* 0x000e620000000800 */
[----:B------:R-:W-:Y:S01]  /*8710*/  IMAD.MOV.U32 R11, RZ, RZ, R47 ;  /* 0x000000ffff0b7224 */ /* 0x000fe200078e002f */
[----:B------:R-:W-:Y:S01]  /*8720*/  ULDC.64 UR4, c[0x0][0x3c8] ;  /* 0x0000f20000047ab9 */ /* 0x000fe20000000a00 */
[----:B------:R-:W-:Y:S01]  /*8730*/  IMAD.MOV.U32 R10, RZ, RZ, R40 ;  /* 0x000000ffff0a7224 */ /* 0x000fe200078e0028 */
[----:B------:R-:W-:Y:S01]  /*8740*/  ULDC.64 UR6, c[0x0][0x3e0] ;  /* 0x0000f80000067ab9 */ /* 0x000fe20000000a00 */
[----:B------:R-:W-:-:S03]  /*8750*/  IMAD.MOV.U32 R43, RZ, RZ, R45 ;  /* 0x000000ffff2b7224 */ /* 0x000fc600078e002d */
[----:B------:R-:W2:Y:S01]  /*8760*/  LDC R21, c[0x0][0x3d4] ;  /* 0x0000f500ff157b82 */ /* 0x000ea20000000800 */
[----:B-1----:R-:W-:Y:S01]  /*8770*/  ISETP.NE.AND P3, PT, R0, 0x1, PT ;  /* 0x000000010000780c */ /* 0x002fe20003f65270 */
[----:B------:R-:W-:-:S04]  /*8780*/  IMAD R0, R15, 0x80, R153 ;  /* 0x000000800f007824 */ /* 0x000fc800078e0299 */
[----:B------:R-:W-:Y:S01]  /*8790*/  IMAD R0, R191, 0x40, R0 ;  /* 0x00000040bf007824 */ /* 0x000fe200078e0200 */
[----:B--2---:R-:W-:-:S04]  /*87a0*/  ISETP.GE.AND P0, PT, R22, R21, PT ;  /* 0x000000151600720c */ /* 0x004fc80003f06270 */
[----:B------:R-:W-:-:S03]  /*87b0*/  ISETP.GE.OR P1, PT, R154, R9, P0 ;  /* 0x000000099a00720c */ /* 0x000fc60000726670 */
[----:B------:R-:W1:Y:S01]  /*87c0*/  @P3 LDC R3, c[0x0][0x42c] ;  /* 0x00010b00ff033b82 */ /* 0x000e620000000800 */
[----:B------:R-:W-:-:S07]  /*87d0*/  ISETP.GE.OR P2, PT, R153, R9, P0 ;  /* 0x000000099900720c */ /* 0x000fce0000746670 */
[----:B------:R-:W2:Y:S06]  /*87e0*/  @P3 LDC R8, c[0x0][0x430] ;  /* 0x00010c00ff083b82 */ /* 0x000eac0000000800 */
[----:B------:R-:W-:Y:S02]  /*87f0*/  @!P2 IADD3 R14, P5, R77, R44, RZ ;  /* 0x0000002c4d0ea210 */ /* 0x000fe40007fbe0ff */
[----:B------:R-:W3:Y:S03]  /*8800*/  @!P1 LDC.64 R70, c[0x0][0x3c8] ;  /* 0x0000f200ff469b82 */ /* 0x000ee60000000a00 */
[----:B------:R-:W-:Y:S01]  /*8810*/  @!P2 IMAD.X R15, R78, 0x1, R49, P5 ;  /* 0x000000014e0fa824 */ /* 0x000fe200028e0631 */
[----:B------:R-:W-:Y:S01]  /*8820*/  @!P2 IADD3 R12, P5, R74, R51, RZ ;  /* 0x000000334a0ca210 */ /* 0x000fe20007fbe0ff */
[----:B-1----:R-:W-:-:S03]  /*8830*/  @P3 IMAD.HI.U32 R3, R0, R3, RZ ;  /* 0x0000000300033227 */ /* 0x002fc600078e00ff */
[----:B------:R-:W1:Y:S01]  /*8840*/  @!P1 LDC.64 R80, c[0x0][0x3e0] ;  /* 0x0000f800ff509b82 */ /* 0x000e620000000a00 */
[----:B------:R-:W-:Y:S01]  /*8850*/  @!P2 IMAD.X R13, R76, 0x1, R69, P5 ;  /* 0x000000014c0da824 */ /* 0x000fe200028e0645 */
[----:B--2---:R-:W-:Y:S02]  /*8860*/  @P3 SHF.R.U32.HI R0, RZ, R8, R3 ;  /* 0x00000008ff003219 */ /* 0x004fe40000011603 */
[----:B------:R-:W-:Y:S02]  /*8870*/  @!P1 IADD3 R47, P3, P4, R44, R84, R77 ;  /* 0x000000542c2f9210 */ /* 0x000fe40007c7e04d */
[----:B------:R-:W-:Y:S01]  /*8880*/  SHF.R.S32.HI R3, RZ, 0x1f, R0 ;  /* 0x0000001fff037819 */ /* 0x000fe20000011400 */
[----:B------:R-:W-:Y:S01]  /*8890*/  IMAD.WIDE.U32 R8, R0, R6, R42 ;  /* 0x0000000600087225 */ /* 0x000fe200078e002a */
[----:B------:R-:W-:Y:S02]  /*88a0*/  @!P1 IADD3.X R50, R49, R82, R78, P3, P4 ;  /* 0x0000005231329210 */ /* 0x000fe40001fe844e */
[----:B------:R-:W-:Y:S01]  /*88b0*/  @!P1 IADD3 R40, P3, P4, R51, R86, R74 ;  /* 0x0000005633289210 */ /* 0x000fe20007c7e04a */
[----:B------:R-:W-:-:S02]  /*88c0*/  IMAD R25, R3, R6, RZ ;  /* 0x0000000603197224 */ /* 0x000fc400078e02ff */
[-C--:B------:R-:W-:Y:S01]  /*88d0*/  IMAD.WIDE.U32 R10, R0, R4.reuse, R10 ;  /* 0x00000004000a7225 */ /* 0x080fe200078e000a */
[----:B------:R-:W-:Y:S02]  /*88e0*/  @!P1 IADD3.X R41, R69, R85, R76, P3, P4 ;  /* 0x0000005545299210 */ /* 0x000fe40001fe844c */
[----:B------:R-:W-:Y:S01]  /*88f0*/  @!P2 LEA R24, P3, R14, UR4, 0x1 ;  /* 0x000000040e18ac11 */ /* 0x000fe2000f8608ff */
[----:B------:R-:W-:Y:S01]  /*8900*/  IMAD R7, R0, R7, R25 ;  /* 0x0000000700077224 */ /* 0x000fe200078e0219 */
[----:B------:R-:W-:Y:S01]  /*8910*/  LEA R6, P4, R8, UR4, 0x1 ;  /* 0x0000000408067c11 */ /* 0x000fe2000f8808ff */
[----:B------:R-:W-:Y:S01]  /*8920*/  UMOV UR4, 0xffffffff ;  /* 0xffffffff00047882 */ /* 0x000fe20000000000 */
[----:B------:R-:W-:Y:S01]  /*8930*/  @!P2 LEA.HI.X R25, R14, UR5, R15, 0x1, P3 ;  /* 0x000000050e19ac11 */ /* 0x000fe200098f0c0f */
[----:B------:R-:W-:Y:S01]  /*8940*/  IMAD R14, R3, R4, RZ ;  /* 0x00000004030e7224 */ /* 0x000fe200078e02ff */
[----:B------:R-:W-:Y:S01]  /*8950*/  @!P2 LEA R44, P3, R12, UR6, 0x1 ;  /* 0x000000060c2cac11 */ /* 0x000fe2000f8608ff */
[----:B------:R-:W-:-:S02]  /*8960*/  IMAD.IADD R3, R9, 0x1, R7 ;  /* 0x0000000109037824 */ /* 0x000fc400078e0207 */
[----:B------:R-:W-:Y:S01]  /*8970*/  IMAD R5, R0, R5, R14 ;  /* 0x0000000500057224 */ /* 0x000fe200078e020e */
[----:B------:R-:W-:Y:S02]  /*8980*/  LEA R0, P5, R10, UR6, 0x1 ;  /* 0x000000060a007c11 */ /* 0x000fe4000f8a08ff */
[----:B------:R-:W-:Y:S01]  /*8990*/  LEA.HI.X R4, R8, UR5, R3, 0x1, P4 ;  /* 0x0000000508047c11 */ /* 0x000fe2000a0f0c03 */
[----:B------:R-:W-:Y:S01]  /*89a0*/  IMAD.IADD R3, R11, 0x1, R5 ;  /* 0x000000010b037824 */ /* 0x000fe200078e0205 */
[----:B------:R-:W-:Y:S02]  /*89b0*/  @!P2 LEA.HI.X R45, R12, UR7, R13, 0x1, P3 ;  /* 0x000000070c2dac11 */ /* 0x000fe400098f0c0d */
[----:B---3--:R-:W-:Y:S02]  /*89c0*/  @!P1 LEA R46, P3, R47, R70, 0x1 ;  /* 0x000000462f2e9211 */ /* 0x008fe400078608ff */
[----:B------:R-:W-:Y:S02]  /*89d0*/  LEA.HI.X R3, R10, UR7, R3, 0x1, P5 ;  /* 0x000000070a037c11 */ /* 0x000fe4000a8f0c03 */
[----:B-1----:R-:W-:Y:S01]  /*89e0*/  @!P1 LEA R48, P4, R40, R80, 0x1 ;  /* 0x0000005028309211 */ /* 0x002fe200078808ff */
[----:B0-----:R-:W-:-:S12]  /*89f0*/  BRA.DIV UR4, `(.L_x_2872) ;  /* 0x000002c204d07947 */ /* 0x001fd8000b800000 */
.L_x_3138:
[----:B------:R-:W-:-:S03]  /*8a00*/  UMOV UR4, 0xffffffff ;  /* 0xffffffff00047882 */ /* 0x000fc60000000000 */
[----:B------:R-:W-:Y:S05]  /*8a10*/  BRA.DIV UR4, `(.L_x_2873) ;  /* 0x000002c204f07947 */ /* 0x000fea000b800000 */
.L_x_3141:
[----:B------:R-:W-:-:S03]  /*8a20*/  UMOV UR4, 0xffffffff ;  /* 0xffffffff00047882 */ /* 0x000fc60000000000 */
[----:B------:R-:W-:Y:S05]  /*8a30*/  BRA.DIV UR4, `(.L_x_2874) ;  /* 0x000002c604107947 */ /* 0x000fea000b800000 */
.L_x_3144:
[----:B------:R-:W-:-:S03]  /*8a40*/  UMOV UR4, 0xffffffff ;  /* 0xffffffff00047882 */ /* 0x000fc60000000000 */
[----:B------:R-:W-:Y:S05]  /*8a50*/  BRA.DIV UR4, `(.L_x_2875) ;  /* 0x000002c604307947 */ /* 0x000fea000b800000 */
.L_x_3147:
[----:B------:R-:W-:-:S03]  /*8a60*/  UMOV UR4, 0xffffffff ;  /* 0xffffffff00047882 */ /* 0x000fc60000000000 */
[----:B------:R-:W-:Y:S05]  /*8a70*/  BRA.DIV UR4, `(.L_x_2876) ;  /* 0x000002c604507947 */ /* 0x000fea000b800000 */
.L_x_3150:
[----:B------:R-:W-:-:S03]  /*8a80*/  UMOV UR4, 0xffffffff ;  /* 0xffffffff00047882 */ /* 0x000fc60000000000 */
[----:B------:R-:W-:Y:S05]  /*8a90*/  BRA.DIV UR4, `(.L_x_2877) ;  /* 0x000002c604707947 */ /* 0x000fea000b800000 */
.L_x_3153:
[----:B------:R-:W-:-:S03]  /*8aa0*/  UMOV UR4, 0xffffffff ;  /* 0xffffffff00047882 */ /* 0x000fc60000000000 */
[----:B------:R-:W-:Y:S05]  /*8ab0*/  BRA.DIV UR4, `(.L_x_2878) ;  /* 0x000002c604907947 */ /* 0x000fea000b800000 */
.L_x_3156:
[----:B------:R-:W-:-:S03]  /*8ac0*/  UMOV UR4, 0xffffffff ;  /* 0xffffffff00047882 */ /* 0x000fc60000000000 */
[----:B------:R-:W-:Y:S05]  /*8ad0*/  BRA.DIV UR4, `(.L_x_2879) ;  /* 0x000002c604b07947 */ /* 0x000fea000b800000 */
.L_x_3159:
[----:B-----5:R-:W-:Y:S02]  /*8ae0*/  LEA.HI R0, R20, R20, RZ, 0x1 ;  /* 0x0000001414007211 */ /* 0x020fe400078f08ff */
[----:B------:R-:W-:Y:S02]  /*8af0*/  CS2R R12, SRZ ;  /* 0x00000000000c7805 */ /* 0x000fe4000001ff00 */
[----:B------:R-:W-:Y:S02]  /*8b00*/  @!P1 LEA.HI.X R49, R40, R81, R41, 0x1, P4 ;  /* 0x0000005128319211 */ /* 0x000fe400020f0c29 */
[----:B------:R-:W-:Y:S02]  /*8b10*/  CS2R R14, SRZ ;  /* 0x00000000000e7805 */ /* 0x000fe4000001ff00 */
[----:B------:R-:W-:Y:S02]  /*8b20*/  LOP3.LUT R3, R0, 0xfffffffe, RZ, 0xc0, !PT ;  /* 0xfffffffe00037812 */ /* 0x000fe400078ec0ff */
[----:B------:R-:W-:-:S02]  /*8b30*/  CS2R R40, SRZ ;  /* 0x0000000000287805 */ /* 0x000fc4000001ff00 */
[----:B------:R-:W-:Y:S02]  /*8b40*/  CS2R R42, SRZ ;  /* 0x00000000002a7805 */ /* 0x000fe4000001ff00 */
[----:B------:R-:W-:Y:S02]  /*8b50*/  CS2R R4, SRZ ;  /* 0x0000000000047805 */ /* 0x000fe4000001ff00 */
[----:B------:R-:W-:Y:S01]  /*8b60*/  @!P1 LEA.HI.X R47, R47, R71, R50, 0x1, P3 ;  /* 0x000000472f2f9211 */ /* 0x000fe200018f0c32 */
[----:B------:R-:W-:Y:S01]  /*8b70*/  IMAD.IADD R3, R20, 0x1, -R3 ;  /* 0x0000000114037824 */ /* 0x000fe200078e0a03 */
[----:B------:R-:W-:Y:S02]  /*8b80*/  CS2R R6, SRZ ;  /* 0x0000000000067805 */ /* 0x000fe4000001ff00 */
[----:B------:R-:W-:Y:S02]  /*8b90*/  CS2R R8, SRZ ;  /* 0x0000000000087805 */ /* 0x000fe4000001ff00 */
[----:B------:R-:W-:Y:S01]  /*8ba0*/  CS2R R10, SRZ ;  /* 0x00000000000a7805 */ /* 0x000fe2000001ff00 */
[----:B------:R0:W5:Y:S01]  /*8bb0*/  @!P2 LDG.E.128 R12, desc[UR56][R24.64] ;  /* 0x00000038180ca981 */ /* 0x000162000c1e1d00 */
[----:B------:R-:W-:-:S03]  /*8bc0*/  SHF.L.U32 R0, R3, 0x1f, RZ ;  /* 0x0000001f03007819 */ /* 0x000fc600000006ff */
[----:B------:R0:W5:Y:S04]  /*8bd0*/  @!P2 LDG.E.128 R40, desc[UR56][R44.64] ;  /* 0x000000382c28a981 */ /* 0x000168000c1e1d00 */
[----:B------:R0:W5:Y:S04]  /*8be0*/  @!P1 LDG.E.128 R4, desc[UR56][R46.64] ;  /* 0x000000382e049981 */ /* 0x000168000c1e1d00 */
[----:B------:R0:W5:Y:S01]  /*8bf0*/  @!P1 LDG.E.128 R8, desc[UR56][R48.64] ;  /* 0x0000003830089981 */ /* 0x000162000c1e1d00 */
[----:B------:R-:W1:Y:S01]  /*8c00*/  SYNCS.PHASECHK.TRANS64.TRYWAIT P1, [R145+URZ+0x32400], R0 ;  /* 0x03240000910075a7 */ /* 0x000e62000802017f */
[----:B------:R-:W-:Y:S04]  /*8c10*/  BSSY B1, `(.L_x_2880) ;  /* 0x0000002000017945 */ /* 0x000fe80003800000 */
[----:B01----:R-:W-:Y:S05]  /*8c20*/  @!P1 BRA `(.L_x_2881) ;  /* 0x000002c400849947 */ /* 0x003fea0003800000 */
.L_x_3160:
[----:B------:R-:W-:Y:S05]  /*8c30*/  BSYNC B1 ;  /* 0x0000000000017941 */ /* 0x000fea0003800000 */
.L_x_2880:
[----:B------:R-:W2:Y:S01]  /*8c40*/  LDL R45, [R1+0x70] ;  /* 0x00007000012d7983 */ /* 0x000ea20000100800 */
[----:B0----5:R-:W-:Y:S01]  /*8c50*/  IMAD.MOV.U32 R0, RZ, RZ, R12 ;  /* 0x000000ffff007224 */ /* 0x021fe200078e000c */
[----:B------:R-:W-:Y:S01]  /*8c60*/  MOV R20, R14 ;  /* 0x0000000e00147202 */ /* 0x000fe20000000f00 */
[----:B------:R-:W-:Y:S01]  /*8c70*/  IMAD.MOV.U32 R3, RZ, RZ, R13 ;  /* 0x000000ffff037224 */ /* 0x000fe200078e000d */
[----:B------:R-:W-:Y:S01]  /*8c80*/  BSSY B1, `(.L_x_2882) ;  /* 0x000007f000017945 */ /* 0x000fe20003800000 */
[----:B------:R-:W-:Y:S01]  /*8c90*/  IMAD.MOV.U32 R24, RZ, RZ, R41 ;  /* 0x000000ffff187224 */ /* 0x000fe200078e0029 */
[----:B------:R-:W-:Y:S01]  /*8ca0*/  MOV R88, R10 ;  /* 0x0000000a00587202 */ /* 0x000fe20000000f00 */
[----:B------:R-:W-:Y:S01]  /*8cb0*/  IMAD.MOV.U32 R44, RZ, RZ, R15 ;  /* 0x000000ffff2c7224 */ /* 0x000fe200078e000f */
[--C-:B------:R-:W-:Y:S01]  /*8cc0*/  PRMT R0, R0, 0x5410, R3.reuse ;  /* 0x0000541000007816 */ /* 0x100fe20000000003 */
        /* <DEDUP_REMOVED lines=16> */
[----:B------:R-:W-:Y:S01]  /*8dd0*/  IMAD.IADD R21, R22, 0x1, R21 ;  /* 0x0000000116157824 */ /* 0x000fe200078e0215 */
[----:B------:R-:W-:Y:S01]  /*8de0*/  PRMT R86, R86, 0x5410, R44 ;  /* 0x0000541056567816 */ /* 0x000fe2000000002c */
[----:B------:R-:W-:Y:S01]  /*8df0*/  IMAD.MOV.U32 R89, RZ, RZ, R11 ;  /* 0x000000ffff597224 */ /* 0x000fe200078e000b */
[----:B------:R-:W-:Y:S01]  /*8e00*/  PRMT R20, R20, 0x5410, R25 ;  /* 0x0000541014147816 */ /* 0x000fe20000000019 */
[----:B------:R-:W-:Y:S01]  /*8e10*/  IMAD.MOV.U32 R25, RZ, RZ, R8 ;  /* 0x000000ffff197224 */ /* 0x000fe200078e0008 */
[----:B------:R-:W-:-:S04]  /*8e20*/  LOP3.LUT R21, R21, 0x38, RZ, 0xc0, !PT ;  /* 0x0000003815157812 */ /* 0x000fc800078ec0ff */
[----:B------:R-:W-:Y:S01]  /*8e30*/  PRMT R24, R25, 0x7610, R24 ;  /* 0x0000761019187816 */ /* 0x000fe20000000018 */
[----:B--2---:R-:W-:-:S05]  /*8e40*/  IMAD R45, R45, -0x80, R156 ;  /* 0xffffff802d2d7824 */ /* 0x004fca00078e029c */
[----:B------:R-:W-:-:S04]  /*8e50*/  VIMNMX R45, R45, 0x80, PT ;  /* 0x000000802d2d7848 */ /* 0x000fc80003fe0100 */
[-C--:B------:R-:W-:Y:S02]  /*8e60*/  ISETP.GE.OR P1, PT, R153, R45.reuse, P0 ;  /* 0x0000002d9900720c */ /* 0x080fe40000726670 */
[----:B------:R-:W-:-:S11]  /*8e70*/  ISETP.GE.OR P0, PT, R154, R45, P0 ;  /* 0x0000002d9a00720c */ /* 0x000fd60000706670 */
[----:B------:R-:W-:Y:S05]  /*8e80*/  @P1 BRA `(.L_x_2883) ;  /* 0x0000000400781947 */ /* 0x000fea0003800000 */
[----:B------:R-:W-:Y:S01]  /*8e90*/  IMAD.SHL.U32 R25, R179, 0x40, RZ ;  /* 0x00000040b3197824 */ /* 0x000fe200078e00ff */
[--C-:B------:R-:W-:Y:S01]  /*8ea0*/  SHF.R.U64 R83, R40, 0x10, R41.reuse ;  /* 0x0000001028537819 */ /* 0x100fe20000001229 */
[----:B------:R-:W-:Y:S01]  /*8eb0*/  HADD2.F32 R68, -RZ, R68.H0_H0 ;  /* 0x20000044ff447230 */ /* 0x000fe20000004100 */
[----:B------:R-:W-:Y:S02]  /*8ec0*/  SHF.R.U32.HI R70, RZ, 0x10, R41 ;  /* 0x00000010ff467819 */ /* 0x000fe40000011629 */
[----:B------:R-:W-:Y:S02]  /*8ed0*/  LOP3.LUT R48, R25, 0x1c0, RZ, 0xc0, !PT ;  /* 0x000001c019307812 */ /* 0x000fe400078ec0ff */
[----:B------:R-:W-:Y:S01]  /*8ee0*/  SHF.R.U64 R71, R42, 0x10, R43 ;  /* 0x000000102a477819 */ /* 0x000fe2000000122b */
[----:B------:R-:W-:Y:S01]  /*8ef0*/  HADD2.F32 R70, -RZ, R70.H0_H0 ;  /* 0x20000046ff467230 */ /* 0x000fe20000004100 */
[----:B------:R-:W-:Y:S02]  /*8f00*/  SHF.R.U32.HI R46, RZ, 0x3, R48 ;  /* 0x00000003ff2e7819 */ /* 0x000fe40000011630 */
[----:B------:R-:W-:-:S02]  /*8f10*/  LOP3.LUT R25, R48, 0x38, R22, 0xf8, !PT ;  /* 0x0000003830197812 */ /* 0x000fc400078ef816 */
[----:B------:R-:W-:Y:S02]  /*8f20*/  LOP3.LUT R48, R46, R21, R48, 0x1e, !PT ;  /* 0x000000152e307212 */ /* 0x000fe400078e1e30 */
[----:B------:R-:W-:Y:S02]  /*8f30*/  LOP3.LUT R44, R25, R46, RZ, 0x3c, !PT ;  /* 0x0000002e192c7212 */ /* 0x000fe400078e3cff */
[----:B------:R-:W-:Y:S01]  /*8f40*/  SHF.R.U32.HI R69, RZ, 0x10, R43 ;  /* 0x00000010ff457819 */ /* 0x000fe2000001162b */
[C---:B------:R-:W-:Y:S01]  /*8f50*/  IMAD R48, R165.reuse, 0x200, R48 ;  /* 0x00000200a5307824 */ /* 0x040fe200078e0230 */
[--C-:B------:R-:W-:Y:S01]  /*8f60*/  SHF.R.U64 R85, R12, 0x10, R13.reuse ;  /* 0x000000100c557819 */ /* 0x100fe2000000120d */
[----:B------:R-:W-:Y:S01]  /*8f70*/  IMAD R44, R165, 0x200, R44 ;  /* 0x00000200a52c7824 */ /* 0x000fe200078e022c */
[----:B------:R-:W-:Y:S01]  /*8f80*/  SHF.R.U32.HI R78, RZ, 0x10, R13 ;  /* 0x00000010ff4e7819 */ /* 0x000fe2000001160d */
[----:B------:R-:W-:Y:S01]  /*8f90*/  IMAD R82, R48, 0x2, R145 ;  /* 0x0000000230527824 */ /* 0x000fe200078e0291 */
[----:B------:R-:W-:Y:S01]  /*8fa0*/  SHF.R.U64 R84, R14, 0x10, R15 ;  /* 0x000000100e547819 */ /* 0x000fe2000000120f */
[----:B------:R-:W-:Y:S01]  /*8fb0*/  IMAD R81, R44, 0x2, R145 ;  /* 0x000000022c517824 */ /* 0x000fe200078e0291 */
[----:B------:R-:W-:Y:S01]  /*8fc0*/  SHF.R.U32.HI R77, RZ, 0x10, R15 ;  /* 0x00000010ff4d7819 */ /* 0x000fe2000001160f */
[--C-:B------:R-:W-:Y:S01]  /*8fd0*/  HADD2.F32 R43, -RZ, R0.reuse.H1_H1 ;  /* 0x30000000ff2b7230 */ /* 0x100fe20000004100 */
[----:B------:R-:W0:Y:S01]  /*8fe0*/  LDS.128 R48, [R82+0x18400] ;  /* 0x0184000052307984 */ /* 0x000e220000000c00 */
[----:B------:R-:W-:-:S03]  /*8ff0*/  HADD2.F32 R0, -RZ, R0.H0_H0 ;  /* 0x20000000ff007230 */ /* 0x000fc60000004100 */
[----:B------:R-:W1:Y:S01]  /*9000*/  LDS.128 R44, [R81+0x18400] ;  /* 0x01840000512c7984 */ /* 0x000e620000000c00 */
[--C-:B0-----:R-:W-:Y:S02]  /*9010*/  HADD2.F32 R40, -RZ, R49.reuse.H0_H0 ;  /* 0x20000031ff287230 */ /* 0x101fe40000004100 */
[----:B------:R-:W-:Y:S02]  /*9020*/  HADD2.F32 R49, -RZ, R49.H1_H1 ;  /* 0x30000031ff317230 */ /* 0x000fe40000004100 */
[--C-:B-1----:R-:W-:Y:S02]  /*9030*/  HADD2.F32 R13, -RZ, R45.reuse.H0_H0 ;  /* 0x2000002dff0d7230 */ /* 0x102fe40000004100 */
[C---:B------:R-:W-:Y:S01]  /*9040*/  FMUL.FTZ R74, R40.reuse, R68 ;  /* 0x00000044284a7220 */ /* 0x040fe20000410000 */
[----:B------:R-:W-:Y:S01]  /*9050*/  FMUL.FTZ R76, R40, R43 ;  /* 0x0000002b284c7220 */ /* 0x000fe20000410000 */
[----:B------:R-:W-:Y:S02]  /*9060*/  HADD2.F32 R40, -RZ, R78.H0_H0 ;  /* 0x2000004eff287230 */ /* 0x000fe40000004100 */
[----:B------:R-:W-:Y:S01]  /*9070*/  FMUL.FTZ R78, R49, R70 ;  /* 0x00000046314e7220 */ /* 0x000fe20000410000 */
[----:B------:R-:W-:-:S02]  /*9080*/  HADD2.F32 R45, -RZ, R45.H1_H1 ;  /* 0x3000002dff2d7230 */ /* 0x000fc40000004100 */
[C---:B------:R-:W-:Y:S01]  /*9090*/  FFMA.FTZ R74, R13.reuse, R43, -R74 ;  /* 0x0000002b0d4a7223 */ /* 0x040fe2000001084a */
[----:B------:R-:W-:Y:S02]  /*90a0*/  HADD2.F32 R42, -RZ, R51.H0_H0 ;  /* 0x20000033ff2a7230 */ /* 0x000fe40000004100 */
[----:B------:R-:W-:Y:S01]  /*90b0*/  FFMA.FTZ R76, R13, R68, R76 ;  /* 0x000000440d4c7223 */ /* 0x000fe2000001004c */
[--C-:B------:R-:W-:Y:S02]  /*90c0*/  HADD2.F32 R43, -RZ, R79.reuse.H0_H0 ;  /* 0x2000004fff2b7230 */ /* 0x100fe40000004100 */
[-C--:B------:R-:W-:Y:S01]  /*90d0*/  FMUL.FTZ R80, R49, R40.reuse ;  /* 0x0000002831507220 */ /* 0x080fe20000410000 */
[----:B------:R-:W-:Y:S02]  /*90e0*/  HADD2.F32 R13, -RZ, R79.H1_H1 ;  /* 0x3000004fff0d7230 */ /* 0x000fe40000004100 */
[----:B------:R-:W-:Y:S01]  /*90f0*/  FFMA.FTZ R49, R45, R40, -R78 ;  /* 0x000000282d317223 */ /* 0x000fe2000001084e */
[----:B------:R-:W-:-:S02]  /*9100*/  HADD2.F32 R15, -RZ, R47.H0_H0 ;  /* 0x2000002fff0f7230 */ /* 0x000fc40000004100 */
[C---:B------:R-:W-:Y:S01]  /*9110*/  FMUL.FTZ R40, R42.reuse, R43 ;  /* 0x0000002b2a287220 */ /* 0x040fe20000410000 */
[----:B------:R-:W-:Y:S02]  /*9120*/  HADD2.F32 R51, -RZ, R51.H1_H1 ;  /* 0x30000033ff337230 */ /* 0x000fe40000004100 */
[-C--:B------:R-:W-:Y:S01]  /*9130*/  FMUL.FTZ R42, R42, R13.reuse ;  /* 0x0000000d2a2a7220 */ /* 0x080fe20000410000 */
[----:B------:R-:W-:Y:S02]  /*9140*/  HADD2.F32 R68, -RZ, R69.H0_H0 ;  /* 0x20000045ff447230 */ /* 0x000fe40000004100 */
[----:B------:R-:W-:Y:S01]  /*9150*/  FFMA.FTZ R69, R45, R70, R80 ;  /* 0x000000462d457223 */ /* 0x000fe20000010050 */
[C---:B------:R-:W-:Y:S01]  /*9160*/  FFMA.FTZ R70, R15.reuse, R13, -R40 ;  /* 0x0000000d0f467223 */ /* 0x040fe20000010828 */
[----:B------:R-:W-:Y:S02]  /*9170*/  HADD2.F32 R40, -RZ, R77.H0_H0 ;  /* 0x2000004dff287230 */ /* 0x000fe40000004100 */
[----:B------:R-:W-:Y:S01]  /*9180*/  FFMA.FTZ R77, R15, R43, R42 ;  /* 0x0000002b0f4d7223 */ /* 0x000fe2000001002a */
[----:B------:R-:W-:-:S02]  /*9190*/  HADD2.F32 R47, -RZ, R47.H1_H1 ;  /* 0x3000002fff2f7230 */ /* 0x000fc40000004100 */
[C---:B------:R-:W-:Y:S01]  /*91a0*/  FMUL.FTZ R42, R51.reuse, R68 ;  /* 0x00000044332a7220 */ /* 0x040fe20000410000 */
[----:B------:R-:W-:Y:S02]  /*91b0*/  HADD2.F32 R25, -RZ, R48.H0_H0 ;  /* 0x20000030ff197230 */ /* 0x000fe40000004100 */
[-C--:B------:R-:W-:Y:S01]  /*91c0*/  FMUL.FTZ R78, R51, R40.reuse ;  /* 0x00000028334e7220 */ /* 0x080fe20000410000 */
[----:B------:R-:W-:Y:S02]  /*91d0*/  HADD2.F32 R15, -RZ, R24.H1_H1 ;  /* 0x30000018ff0f7230 */ /* 0x000fe40000004100 */
[----:B------:R-:W-:Y:S01]  /*91e0*/  FFMA.FTZ R79, R47, R40, -R42 ;  /* 0x000000282f4f7223 */ /* 0x000fe2000001082a */
[----:B------:R-:W-:Y:S02]  /*91f0*/  HADD2.F32 R41, -RZ, R50.H0_H0 ;  /* 0x20000032ff297230 */ /* 0x000fe40000004100 */
[----:B------:R-:W-:Y:S01]  /*9200*/  FMUL.FTZ R42, R25, R0 ;  /* 0x00000000192a7220 */ /* 0x000fe20000410000 */
[----:B------:R-:W-:-:S02]  /*9210*/  HADD2.F32 R40, -RZ, R86.H0_H0 ;  /* 0x20000056ff287230 */ /* 0x000fc40000004100 */
[----:B------:R-:W-:Y:S01]  /*9220*/  FMUL.FTZ R43, R25, R15 ;  /* 0x0000000f192b7220 */ /* 0x000fe20000410000 */
[----:B------:R-:W-:Y:S02]  /*9230*/  HADD2.F32 R12, -RZ, R44.H0_H0 ;  /* 0x2000002cff0c7230 */ /* 0x000fe40000004100 */
[----:B------:R-:W-:Y:S01]  /*9240*/  FFMA.FTZ R78, R47, R68, R78 ;  /* 0x000000442f4e7223 */ /* 0x000fe2000001004e */
[----:B------:R-:W-:Y:S02]  /*9250*/  HADD2.F32 R14, -RZ, R46.H0_H0 ;  /* 0x2000002eff0e7230 */ /* 0x000fe40000004100 */
[----:B------:R-:W-:Y:S01]  /*9260*/  FMUL.FTZ R25, R41, R40 ;  /* 0x0000002829197220 */ /* 0x000fe20000410000 */
[----:B------:R-:W-:Y:S02]  /*9270*/  HADD2.F32 R13, -RZ, R3.H0_H0 ;  /* 0x20000003ff0d7230 */ /* 0x000fe40000004100 */
[----:B------:R-:W-:Y:S01]  /*9280*/  FFMA.FTZ R0, R12, R0, -R43 ;  /* 0x000000000c007223 */ /* 0x000fe2000001082b */
[----:B------:R-:W-:-:S02]  /*9290*/  HADD2.F32 R48, -RZ, R48.H1_H1 ;  /* 0x30000030ff307230 */ /* 0x000fc40000004100 */
[----:B------:R-:W-:Y:S01]  /*92a0*/  FFMA.FTZ R42, R12, R15, R42 ;  /* 0x0000000f0c2a7223 */ /* 0x000fe2000001002a */
[----:B------:R-:W-:Y:S02]  /*92b0*/  HADD2.F32 R50, -RZ, R50.H1_H1 ;  /* 0x30000032ff327230 */ /* 0x000fe40000004100 */
[CC--:B------:R-:W-:Y:S01]  /*92c0*/  FFMA.FTZ R47, R14.reuse, R13.reuse, -R25 ;  /* 0x0000000d0e2f7223 */ /* 0x0c0fe20000010819 */
[----:B------:R-:W-:Y:S01]  /*92d0*/  FMUL.FTZ R43, R41, R13 ;  /* 0x0000000d292b7220 */ /* 0x000fe20000410000 */
[----:B------:R-:W-:Y:S02]  /*92e0*/  HADD2.F32 R25, -RZ, R83.H0_H0 ;  /* 0x20000053ff197230 */ /* 0x000fe40000004100 */
[----:B------:R-:W-:Y:S02]  /*92f0*/  HADD2.F32 R13, -RZ, R85.H0_H0 ;  /* 0x20000055ff0d7230 */ /* 0x000fe40000004100 */
[----:B------:R-:W-:Y:S01]  /*9300*/  FFMA.FTZ R51, R14, R40, R43 ;  /* 0x000000280e337223 */ /* 0x000fe2000001002b */
[----:B------:R-:W-:-:S02]  /*9310*/  HADD2.F32 R41, -RZ, R71.H0_H0 ;  /* 0x20000047ff297230 */ /* 0x000fc40000004100 */
[C---:B------:R-:W-:Y:S01]  /*9320*/  FMUL.FTZ R43, R48.reuse, R25 ;  /* 0x00000019302b7220 */ /* 0x040fe20000410000 */
[----:B------:R-:W-:Y:S02]  /*9330*/  HADD2.F32 R15, -RZ, R84.H0_H0 ;  /* 0x20000054ff0f7230 */ /* 0x000fe40000004100 */
[----:B------:R-:W-:Y:S01]  /*9340*/  FMUL.FTZ R48, R48, R13 ;  /* 0x0000000d30307220 */ /* 0x000fe20000410000 */
[----:B------:R-:W-:Y:S02]  /*9350*/  HADD2.F32 R44, -RZ, R44.H1_H1 ;  /* 0x3000002cff2c7230 */ /* 0x000fe40000004100 */
[C---:B------:R-:W-:Y:S01]  /*9360*/  FMUL.FTZ R71, R50.reuse, R41 ;  /* 0x0000002932477220 */ /* 0x040fe20000410000 */
        /* <DEDUP_REMOVED lines=11> */
[----:B------:R-:W-:Y:S02]  /*9420*/  F2FP.F16.F32.PACK_AB R41, R69, R76 ;  /* 0x0000004c4529723e */ /* 0x000fe400000000ff */
[----:B------:R-:W-:Y:S01]  /*9430*/  F2FP.F16.F32.PACK_AB R43, R78, R77 ;  /* 0x0000004d4e2b723e */ /* 0x000fe200000000ff */
[----:B------:R0:W-:Y:S01]  /*9440*/  STS.128 [R81+0x18400], R12 ;  /* 0x0184000c51007388 */ /* 0x0001e20000000c00 */
[----:B------:R-:W-:-:S05]  /*9450*/  F2FP.F16.F32.PACK_AB R42, R50, R51 ;  /* 0x00000033322a723e */ /* 0x000fca00000000ff */
[----:B------:R0:W-:Y:S02]  /*9460*/  STS.128 [R82+0x18400], R40 ;  /* 0x0184002852007388 */ /* 0x0001e40000000c00 */
.L_x_2883:
[----:B------:R-:W-:Y:S05]  /*9470*/  BSYNC B1 ;  /* 0x0000000000017941 */ /* 0x000fea0003800000 */
.L_x_2882:
[----:B------:R-:W-:Y:S02]  /*9480*/  PRMT R3, R88, 0x7610, R3 ;  /* 0x0000761058037816 */ /* 0x000fe40000000003 */
[----:B------:R-:W-:Y:S01]  /*9490*/  PRMT R74, R89, 0x7610, R74 ;  /* 0x00007610594a7816 */ /* 0x000fe2000000004a */
[----:B------:R-:W-:Y:S06]  /*94a0*/  @P0 BRA `(.L_x_2869) ;  /* 0x00000004005c0947 */ /* 0x000fec0003800000 */
[----:B------:R-:W-:Y:S01]  /*94b0*/  LOP3.LUT R21, R167, R21, R166, 0x1e, !PT ;  /* 0x00000015a7157212 */ /* 0x000fe200078e1ea6 */
[----:B0-----:R-:W0:Y:S01]  /*94c0*/  LDS.128 R12, [R210+0x18400] ;  /* 0x01840000d20c7984 */ /* 0x001e220000000c00 */
[--C-:B------:R-:W-:Y:S01]  /*94d0*/  SHF.R.U64 R51, R8, 0x10, R9.reuse ;  /* 0x0000001008337819 */ /* 0x100fe20000001209 */
[----:B------:R-:W-:Y:S01]  /*94e0*/  HADD2.F32 R46, -RZ, R86.H1_H1 ;  /* 0x30000056ff2e7230 */ /* 0x000fe20000004100 */
[----:B------:R-:W-:Y:S01]  /*94f0*/  SHF.R.U32.HI R48, RZ, 0x10, R9 ;  /* 0x00000010ff307819 */ /* 0x000fe20000011609 */
[----:B------:R-:W-:Y:S01]  /*9500*/  IMAD.IADD R0, R168, 0x1, R21 ;  /* 0x00000001a8007824 */ /* 0x000fe200078e0215 */
[--C-:B------:R-:W-:Y:S01]  /*9510*/  SHF.R.U64 R71, R4, 0x10, R5.reuse ;  /* 0x0000001004477819 */ /* 0x100fe20000001205 */
[----:B------:R-:W-:Y:S01]  /*9520*/  HADD2.F32 R44, -RZ, R87.H0_H0 ;  /* 0x20000057ff2c7230 */ /* 0x000fe20000004100 */
[----:B------:R-:W-:Y:S01]  /*9530*/  SHF.R.U32.HI R21, RZ, 0x10, R5 ;  /* 0x00000010ff157819 */ /* 0x000fe20000011605 */
[----:B------:R-:W-:Y:S01]  /*9540*/  IMAD R0, R0, 0x2, R145 ;  /* 0x0000000200007824 */ /* 0x000fe200078e0291 */
[--C-:B------:R-:W-:Y:S01]  /*9550*/  SHF.R.U64 R49, R10, 0x10, R11.reuse ;  /* 0x000000100a317819 */ /* 0x100fe2000000120b */
[----:B------:R-:W-:Y:S01]  /*9560*/  HADD2.F32 R48, -RZ, R48.H0_H0 ;  /* 0x20000030ff307230 */ /* 0x000fe20000004100 */
[----:B------:R-:W-:-:S02]  /*9570*/  SHF.R.U32.HI R47, RZ, 0x10, R11 ;  /* 0x00000010ff2f7819 */ /* 0x000fc4000001160b */
[----:B------:R-:W1:Y:S01]  /*9580*/  LDS.128 R40, [R0+0x18400] ;  /* 0x0184000000287984 */ /* 0x000e620000000c00 */
[--C-:B------:R-:W-:Y:S02]  /*9590*/  SHF.R.U32.HI R69, RZ, 0x10, R7.reuse ;  /* 0x00000010ff457819 */ /* 0x100fe40000011607 */
[----:B------:R-:W-:Y:S01]  /*95a0*/  SHF.R.U64 R70, R6, 0x10, R7 ;  /* 0x0000001006467819 */ /* 0x000fe20000001207 */
[--C-:B0-----:R-:W-:Y:S02]  /*95b0*/  HADD2.F32 R5, -RZ, R13.reuse.H0_H0 ;  /* 0x2000000dff057230 */ /* 0x101fe40000004100 */
[----:B------:R-:W-:Y:S02]  /*95c0*/  HADD2.F32 R4, -RZ, R12.H0_H0 ;  /* 0x2000000cff047230 */ /* 0x000fe40000004100 */
[----:B------:R-:W-:Y:S02]  /*95d0*/  HADD2.F32 R13, -RZ, R13.H1_H1 ;  /* 0x3000000dff0d7230 */ /* 0x000fe40000004100 */
[----:B------:R-:W-:-:S02]  /*95e0*/  HADD2.F32 R6, -RZ, R14.H0_H0 ;  /* 0x2000000eff067230 */ /* 0x000fc40000004100 */
[--C-:B------:R-:W-:Y:S02]  /*95f0*/  HADD2.F32 R7, -RZ, R15.reuse.H0_H0 ;  /* 0x2000000fff077230 */ /* 0x100fe40000004100 */
[----:B------:R-:W-:Y:S02]  /*9600*/  HADD2.F32 R15, -RZ, R15.H1_H1 ;  /* 0x3000000fff0f7230 */ /* 0x000fe40000004100 */
[----:B------:R-:W-:Y:S02]  /*9610*/  HADD2.F32 R12, -RZ, R12.H1_H1 ;  /* 0x3000000cff0c7230 */ /* 0x000fe40000004100 */
[--C-:B-1----:R-:W-:Y:S02]  /*9620*/  HADD2.F32 R9, -RZ, R41.reuse.H0_H0 ;  /* 0x20000029ff097230 */ /* 0x102fe40000004100 */
[----:B------:R-:W-:Y:S02]  /*9630*/  HADD2.F32 R8, -RZ, R40.H0_H0 ;  /* 0x20000028ff087230 */ /* 0x000fe40000004100 */
[----:B------:R-:W-:-:S02]  /*9640*/  HADD2.F32 R41, -RZ, R41.H1_H1 ;  /* 0x30000029ff297230 */ /* 0x000fc40000004100 */
[C---:B------:R-:W-:Y:S01]  /*9650*/  FMUL.FTZ R50, R9.reuse, R46 ;  /* 0x0000002e09327220 */ /* 0x040fe20000410000 */
[-C--:B------:R-:W-:Y:S01]  /*9660*/  FMUL.FTZ R68, R9, R44.reuse ;  /* 0x0000002c09447220 */ /* 0x080fe20000410000 */
[----:B------:R-:W-:Y:S02]  /*9670*/  HADD2.F32 R9, -RZ, R24.H0_H0 ;  /* 0x20000018ff097230 */ /* 0x000fe40000004100 */
[C---:B------:R-:W-:Y:S01]  /*9680*/  FFMA.FTZ R50, R5.reuse, R44, -R50 ;  /* 0x0000002c05327223 */ /* 0x040fe20000010832 */
[----:B------:R-:W-:Y:S02]  /*9690*/  HADD2.F32 R44, -RZ, R21.H0_H0 ;  /* 0x20000015ff2c7230 */ /* 0x000fe40000004100 */
[----:B------:R-:W-:Y:S01]  /*96a0*/  FFMA.FTZ R68, R5, R46, R68 ;  /* 0x0000002e05447223 */ /* 0x000fe20000010044 */
[----:B------:R-:W-:Y:S02]  /*96b0*/  HADD2.F32 R5, -RZ, R20.H1_H1 ;  /* 0x30000014ff057230 */ /* 0x000fe40000004100 */
[----:B------:R-:W-:Y:S01]  /*96c0*/  FMUL.FTZ R25, R8, R9 ;  /* 0x0000000908197220 */ /* 0x000fe20000410000 */
[C---:B------:R-:W-:Y:S01]  /*96d0*/  FMUL.FTZ R24, R41.reuse, R48 ;  /* 0x0000003029187220 */ /* 0x040fe20000410000 */
[----:B------:R-:W-:Y:S01]  /*96e0*/  FMUL.FTZ R46, R41, R44 ;  /* 0x0000002c292e7220 */ /* 0x000fe20000410000 */
[----:B------:R-:W-:-:S02]  /*96f0*/  HADD2.F32 R10, -RZ, R42.H0_H0 ;  /* 0x2000002aff0a7230 */ /* 0x000fc40000004100 */
[-C--:B------:R-:W-:Y:S01]  /*9700*/  FMUL.FTZ R8, R8, R5.reuse ;  /* 0x0000000508087220 */ /* 0x080fe20000410000 */
[C---:B------:R-:W-:Y:S01]  /*9710*/  FFMA.FTZ R25, R4.reuse, R5, -R25 ;  /* 0x0000000504197223 */ /* 0x040fe20000010819 */
[C---:B------:R-:W-:Y:S01]  /*9720*/  FFMA.FTZ R41, R13.reuse, R44, -R24 ;  /* 0x0000002c0d297223 */ /* 0x040fe20000010818 */
[----:B------:R-:W-:Y:S01]  /*9730*/  FFMA.FTZ R45, R13, R48, R46 ;  /* 0x000000300d2d7223 */ /* 0x000fe2000001002e */
[----:B------:R-:W-:Y:S02]  /*9740*/  HADD2.F32 R5, -RZ, R20.H0_H0 ;  /* 0x20000014ff057230 */ /* 0x000fe40000004100 */
[----:B------:R-:W-:Y:S01]  /*9750*/  FFMA.FTZ R13, R4, R9, R8 ;  /* 0x00000009040d7223 */ /* 0x000fe20000010008 */
[----:B------:R-:W-:Y:S02]  /*9760*/  HADD2.F32 R11, -RZ, R43.H0_H0 ;  /* 0x2000002bff0b7230 */ /* 0x000fe40000004100 */
[----:B------:R-:W-:Y:S02]  /*9770*/  HADD2.F32 R21, -RZ, R3.H0_H0 ;  /* 0x20000003ff157230 */ /* 0x000fe40000004100 */
[----:B------:R-:W-:-:S02]  /*9780*/  HADD2.F32 R20, -RZ, R74.H0_H0 ;  /* 0x2000004aff147230 */ /* 0x000fc40000004100 */
[----:B------:R-:W-:Y:S02]  /*9790*/  HADD2.F32 R4, -RZ, R3.H1_H1 ;  /* 0x30000003ff047230 */ /* 0x000fe40000004100 */
[C---:B------:R-:W-:Y:S01]  /*97a0*/  FMUL.FTZ R9, R10.reuse, R21 ;  /* 0x000000150a097220 */ /* 0x040fe20000410000 */
[-C--:B------:R-:W-:Y:S01]  /*97b0*/  FMUL.FTZ R3, R10, R5.reuse ;  /* 0x000000050a037220 */ /* 0x080fe20000410000 */
[C---:B------:R-:W-:Y:S01]  /*97c0*/  FMUL.FTZ R44, R11.reuse, R20 ;  /* 0x000000140b2c7220 */ /* 0x040fe20000410000 */
[----:B------:R-:W-:Y:S02]  /*97d0*/  HADD2.F32 R43, -RZ, R43.H1_H1 ;  /* 0x3000002bff2b7230 */ /* 0x000fe40000004100 */
[----:B------:R-:W-:Y:S01]  /*97e0*/  FMUL.FTZ R11, R11, R4 ;  /* 0x000000040b0b7220 */ /* 0x000fe20000410000 */
[----:B------:R-:W-:Y:S02]  /*97f0*/  HADD2.F32 R10, -RZ, R47.H0_H0 ;  /* 0x2000002fff0a7230 */ /* 0x000fe40000004100 */
[----:B------:R-:W-:Y:S01]  /*9800*/  FFMA.FTZ R24, R6, R5, -R9 ;  /* 0x0000000506187223 */ /* 0x000fe20000010809 */
[----:B------:R-:W-:-:S02]  /*9810*/  HADD2.F32 R8, -RZ, R69.H0_H0 ;  /* 0x20000045ff087230 */ /* 0x000fc40000004100 */
[----:B------:R-:W-:Y:S01]  /*9820*/  FFMA.FTZ R21, R6, R21, R3 ;  /* 0x0000001506157223 */ /* 0x000fe20000010003 */
[C---:B------:R-:W-:Y:S01]  /*9830*/  FFMA.FTZ R44, R7.reuse, R4, -R44 ;  /* 0x00000004072c7223 */ /* 0x040fe2000001082c */
[----:B------:R-:W-:Y:S01]  /*9840*/  FFMA.FTZ R20, R7, R20, R11 ;  /* 0x0000001407147223 */ /* 0x000fe2000001000b */
[----:B------:R-:W-:Y:S02]  /*9850*/  HADD2.F32 R40, -RZ, R40.H1_H1 ;  /* 0x30000028ff287230 */ /* 0x000fe40000004100 */
[C---:B------:R-:W-:Y:S01]  /*9860*/  FMUL.FTZ R6, R43.reuse, R10 ;  /* 0x0000000a2b067220 */ /* 0x040fe20000410000 */
[----:B------:R-:W-:Y:S02]  /*9870*/  HADD2.F32 R42, -RZ, R42.H1_H1 ;  /* 0x3000002aff2a7230 */ /* 0x000fe40000004100 */
[-C--:B------:R-:W-:Y:S01]  /*9880*/  FMUL.FTZ R4, R43, R8.reuse ;  /* 0x000000082b047220 */ /* 0x080fe20000410000 */
[----:B------:R-:W-:Y:S02]  /*9890*/  HADD2.F32 R7, -RZ, R51.H0_H0 ;  /* 0x20000033ff077230 */ /* 0x000fe40000004100 */
[----:B------:R-:W-:Y:S01]  /*98a0*/  FFMA.FTZ R43, R15, R8, -R6 ;  /* 0x000000080f2b7223 */ /* 0x000fe20000010806 */
[----:B------:R-:W-:-:S02]  /*98b0*/  HADD2.F32 R9, -RZ, R49.H0_H0 ;  /* 0x20000031ff097230 */ /* 0x000fc40000004100 */
[----:B------:R-:W-:Y:S01]  /*98c0*/  FFMA.FTZ R47, R15, R10, R4 ;  /* 0x0000000a0f2f7223 */ /* 0x000fe20000010004 */
[----:B------:R-:W-:Y:S02]  /*98d0*/  HADD2.F32 R3, -RZ, R71.H0_H0 ;  /* 0x20000047ff037230 */ /* 0x000fe40000004100 */
[----:B------:R-:W-:Y:S01]  /*98e0*/  FMUL.FTZ R11, R40, R7 ;  /* 0x00000007280b7220 */ /* 0x000fe20000410000 */
[----:B------:R-:W-:Y:S02]  /*98f0*/  HADD2.F32 R5, -RZ, R70.H0_H0 ;  /* 0x20000046ff057230 */ /* 0x000fe40000004100 */
[----:B------:R-:W-:Y:S01]  /*9900*/  FMUL.FTZ R15, R42, R9 ;  /* 0x000000092a0f7220 */ /* 0x000fe20000410000 */
[----:B------:R-:W-:Y:S02]  /*9910*/  HADD2.F32 R14, -RZ, R14.H1_H1 ;  /* 0x3000000eff0e7230 */ /* 0x000fe40000004100 */
[-C--:B------:R-:W-:Y:S01]  /*9920*/  FMUL.FTZ R40, R40, R3.reuse ;  /* 0x0000000328287220 */ /* 0x080fe20000410000 */
[----:B------:R-:W-:Y:S01]  /*9930*/  FFMA.FTZ R4, R12, R3, -R11 ;  /* 0x000000030c047223 */ /* 0x000fe2000001080b */
[-C--:B------:R-:W-:Y:S01]  /*9940*/  FMUL.FTZ R42, R42, R5.reuse ;  /* 0x000000052a2a7220 */ /* 0x080fe20000410000 */
[----:B------:R-:W-:Y:S01]  /*9950*/  F2FP.F16.F32.PACK_AB R11, R47, R20 ;  /* 0x000000142f0b723e */ /* 0x000fe200000000ff */
        /* <DEDUP_REMOVED lines=12> */
.L_x_2869:
[----:B------:R-:W-:Y:S05]  /*9a20*/  BSYNC B0 ;  /* 0x0000000000007941 */ /* 0x000fea0003800000 */
.L_x_2849:
        /* <DEDUP_REMOVED lines=8> */
.L_x_2846:
[----:B0-234-:R-:W-:Y:S01]  /*9ab0*/  IMAD.MOV.U32 R4, RZ, RZ, R63 ;  /* 0x000000ffff047224 */ /* 0x01dfe200078e003f */
[----:B------:R-:W-:Y:S05]  /*9ac0*/  WARPSYNC.ALL ;  /* 0x0000000000007948 */ /* 0x000fea0003800000 */
[----:B------:R-:W-:Y:S01]  /*9ad0*/  IMAD.MOV.U32 R5, RZ, RZ, R64 ;  /* 0x000000ffff057224 */ /* 0x000fe200078e0040 */
[----:B------:R-:W-:Y:S01]  /*9ae0*/  UIADD3 UR4, UP0, UR49, 0x460, URZ ;  /* 0x0000046031047890 */ /* 0x000fe2000ff1e03f */
[----:B------:R-:W-:Y:S01]  /*9af0*/  IMAD.MOV.U32 R6, RZ, RZ, R19 ;  /* 0x000000ffff067224 */ /* 0x000fe200078e0013 */
[----:B------:R0:W-:Y:S01]  /*9b00*/  STL.64 [R1+0x210], R28 ;  /* 0x0002101c01007387 */ /* 0x0001e20000100a00 */
[----:B------:R-:W-:Y:S01]  /*9b10*/  IMAD.MOV.U32 R7, RZ, RZ, R66 ;  /* 0x000000ffff077224 */ /* 0x000fe200078e0042 */
[----:B------:R-:W-:Y:S01]  /*9b20*/  UIADD3.X UR5, URZ, UR48, URZ, UP0, !UPT ;  /* 0x000000303f057290 */ /* 0x000fe200087fe43f */
[----:B------:R-:W-:Y:S01]  /*9b30*/  IMAD.MOV.U32 R8, RZ, RZ, R59 ;  /* 0x000000ffff087224 */ /* 0x000fe200078e003b */
[----:B------:R-:W-:Y:S01]  /*9b40*/  MOV R24, R61 ;  /* 0x0000003d00187202 */ /* 0x000fe20000000f00 */
[----:B------:R-:W-:Y:S01]  /*9b50*/  IMAD.MOV.U32 R9, RZ, RZ, R60 ;  /* 0x000000ffff097224 */ /* 0x000fe200078e003c */
[----:B------:R2:W-:Y:S01]  /*9b60*/  STL.128 [R1+0x180], R4 ;  /* 0x0001800401007387 */ /* 0x0005e20000100c00 */
[----:B------:R-:W-:Y:S01]  /*9b70*/  IMAD.MOV.U32 R10, RZ, RZ, R58 ;  /* 0x000000ffff0a7224 */ /* 0x000fe200078e003a */
[----:B------:R-:W-:Y:S01]  /*9b80*/  BSSY B0, `(.L_x_2884) ;  /* 0x0000029000007945 */ /* 0x000fe20003800000 */
[----:B------:R-:W-:Y:S01]  /*9b90*/  IMAD.MOV.U32 R11, RZ, RZ, R57 ;  /* 0x000000ffff0b7224 */ /* 0x000fe200078e0039 */
[----:B------:R-:W-:Y:S01]  /*9ba0*/  MOV R216, 0x9e10 ;  /* 0x00009e1000d87802 */ /* 0x000fe20000000f00 */
[----:B-1----:R-:W-:-:S02]  /*9bb0*/  IMAD.U32 R0, RZ, RZ, UR41 ;  /* 0x00000029ff007e24 */ /* 0x002fc4000f8e00ff */
[----:B------:R-:W-:Y:S01]  /*9bc0*/  IMAD.U32 R3, RZ, RZ, UR43 ;  /* 0x0000002bff037e24 */ /* 0x000fe2000f8e00ff */
[----:B------:R1:W-:Y:S01]  /*9bd0*/  STL.128 [R1+0x1c0], R8 ;  /* 0x0001c00801007387 */ /* 0x0003e20000100c00 */
[----:B------:R-:W-:Y:S02]  /*9be0*/  IMAD.MOV.U32 R25, RZ, RZ, R62 ;  /* 0x000000ffff197224 */ /* 0x000fe400078e003e */
[----:B------:R-:W-:Y:S02]  /*9bf0*/  IMAD.MOV.U32 R19, RZ, RZ, R56 ;  /* 0x000000ffff137224 */ /* 0x000fe400078e0038 */
[----:B0-----:R-:W-:Y:S01]  /*9c00*/  IMAD.MOV.U32 R28, RZ, RZ, R0 ;  /* 0x000000ffff1c7224 */ /* 0x001fe200078e0000 */
[----:B------:R-:W-:Y:S01]  /*9c10*/  STL.128 [R1+0x1a0], R24 ;  /* 0x0001a01801007387 */ /* 0x000fe20000100c00 */
[----:B------:R-:W-:Y:S02]  /*9c20*/  IMAD.MOV.U32 R29, RZ, RZ, R3 ;  /* 0x000000ffff1d7224 */ /* 0x000fe400078e0003 */
[----:B--2---:R-:W-:-:S02]  /*9c30*/  IMAD.MOV.U32 R4, RZ, RZ, R38 ;  /* 0x000000ffff047224 */ /* 0x004fc400078e0026 */
[----:B------:R-:W-:Y:S01]  /*9c40*/  IMAD.MOV.U32 R5, RZ, RZ, R67 ;  /* 0x000000ffff057224 */ /* 0x000fe200078e0043 */
[----:B------:R-:W-:Y:S01]  /*9c50*/  STL.128 [R1+0x1b0], R28 ;  /* 0x0001b01c01007387 */ /* 0x000fe20000100c00 */
[----:B------:R-:W-:Y:S02]  /*9c60*/  IMAD.MOV.U32 R6, RZ, RZ, R32 ;  /* 0x000000ffff067224 */ /* 0x000fe400078e0020 */
[----:B------:R-:W-:Y:S02]  /*9c70*/  IMAD.MOV.U32 R7, RZ, RZ, R39 ;  /* 0x000000ffff077224 */ /* 0x000fe400078e0027 */
[----:B-1----:R-:W-:Y:S01]  /*9c80*/  IMAD.MOV.U32 R8, RZ, RZ, R54 ;  /* 0x000000ffff087224 */ /* 0x002fe200078e0036 */
[----:B------:R-:W-:Y:S01]  /*9c90*/  MOV R54, UR4 ;  /* 0x0000000400367c02 */ /* 0x000fe20008000f00 */
[----:B------:R-:W-:Y:S01]  /*9ca0*/  IMAD.MOV.U32 R9, RZ, RZ, R55 ;  /* 0x000000ffff097224 */ /* 0x000fe200078e0037 */
[----:B------:R0:W-:Y:S01]  /*9cb0*/  STL.128 [R1+0x1e0], R4 ;  /* 0x0001e00401007387 */ /* 0x0001e20000100c00 */
[----:B------:R-:W-:-:S02]  /*9cc0*/  IMAD.MOV.U32 R10, RZ, RZ, R34 ;  /* 0x000000ffff0a7224 */ /* 0x000fc400078e0022 */
[----:B------:R-:W-:Y:S02]  /*9cd0*/  IMAD.MOV.U32 R11, RZ, RZ, R35 ;  /* 0x000000ffff0b7224 */ /* 0x000fe400078e0023 */
[----:B------:R-:W-:Y:S02]  /*9ce0*/  IMAD.U32 R55, RZ, RZ, UR5 ;  /* 0x00000005ff377e24 */ /* 0x000fe4000f8e00ff */
[----:B------:R-:W-:Y:S01]  /*9cf0*/  IMAD.U32 R3, RZ, RZ, UR49 ;  /* 0x00000031ff037e24 */ /* 0x000fe2000f8e00ff */
[----:B------:R-:W-:Y:S01]  /*9d00*/  STL.128 [R1+0x200], R8 ;  /* 0x0002000801007387 */ /* 0x000fe20000100c00 */
[----:B------:R-:W-:Y:S02]  /*9d10*/  VIADD R0, R178, 0xffffffff ;  /* 0xffffffffb2007836 */ /* 0x000fe40000000000 */
[----:B------:R-:W-:Y:S02]  /*9d20*/  VIADD R3, R3, 0x178 ;  /* 0x0000017803037836 */ /* 0x000fe40000000000 */
[----:B0-----:R-:W-:Y:S01]  /*9d30*/  IMAD.MOV.U32 R4, RZ, RZ, R36 ;  /* 0x000000ffff047224 */ /* 0x001fe200078e0024 */
[----:B------:R-:W-:Y:S01]  /*9d40*/  MOV R7, R37 ;  /* 0x0000002500077202 */ /* 0x000fe20000000f00 */
[----:B------:R-:W-:-:S02]  /*9d50*/  IMAD.MOV.U32 R5, RZ, RZ, R65 ;  /* 0x000000ffff057224 */ /* 0x000fc400078e0041 */
[----:B------:R-:W-:Y:S02]  /*9d60*/  IMAD.MOV.U32 R6, RZ, RZ, R18 ;  /* 0x000000ffff067224 */ /* 0x000fe400078e0012 */
[----:B------:R-:W-:Y:S02]  /*9d70*/  IMAD.MOV.U32 R18, RZ, RZ, R53 ;  /* 0x000000ffff127224 */ /* 0x000fe400078e0035 */
[----:B------:R-:W-:Y:S01]  /*9d80*/  IMAD.MOV.U32 R53, RZ, RZ, R33 ;  /* 0x000000ffff357224 */ /* 0x000fe200078e0021 */
[----:B------:R0:W-:Y:S04]  /*9d90*/  STL.128 [R1+0x1f0], R4 ;  /* 0x0001f00401007387 */ /* 0x0001e80000100c00 */
[----:B------:R1:W-:Y:S04]  /*9da0*/  STL.128 [R1+0x190], R16 ;  /* 0x0001901001007387 */ /* 0x0003e80000100c00 */
[----:B------:R1:W-:Y:S01]  /*9db0*/  STL.128 [R1+0x1d0], R52 ;  /* 0x0001d03401007387 */ /* 0x0003e20000100c00 */
[----:B0-----:R-:W-:-:S02]  /*9dc0*/  IMAD.U32 R4, RZ, RZ, UR40 ;  /* 0x00000028ff047e24 */ /* 0x001fc4000f8e00ff */
[----:B------:R-:W-:-:S05]  /*9dd0*/  IMAD.U32 R5, RZ, RZ, UR42 ;  /* 0x0000002aff057e24 */ /* 0x000fca000f8e00ff */
[----:B------:R1:W-:Y:S01]  /*9de0*/  STL.64 [R1+0x178], R4 ;  /* 0x0001780401007387 */ /* 0x0003e20000100a00 */
[----:B------:R1:W-:Y:S06]  /*9df0*/  BAR.SYNC.DEFER_BLOCKING R176, 0x100 ;  /* 0x000400b00000751d */ /* 0x0003ec0000010000 */
[----:B-1---5:R-:W-:Y:S05]  /*9e00*/  CALL.REL.NOINC `($_ZN7cutlass13device_kernelIN5flash11enable_sm90INS1_16FlashAttnFwdSm90INS1_25CollectiveMainloopFwdSm90ILi2EN4cute5tupleIJNS5_1CILi1EEES8_S8_EEENS6_IJNS7_ILi128EEENS7_ILi96EEENS7_ILi64EEEEEELi256ENS_6half_tEfNS_4arch4Sm90ELb0ELb1ELb1ELb1ELb0ELb1ELb1ELb1ELb0ELb0ELb0ELb0EEENS1_21CollectiveEpilogueFwdINS6_IJSA_NS7_ILi256EEESB_EEES9_SE_SG_Li256ELb1ELb0ELb0ELb0EEENS1_36VarlenDynamicPersistentTileSchedulerILi128ELi96ELi256ELi32ELb0ELb0ELb1ELb1ELb0ELb1EEEEEEEEEvNT_6ParamsE$_ZZN5flash25CollectiveMainloopFwdSm90ILi2EN4cute5tupleIJNS1_1CILi1EEES4_S4_EEENS2_IJNS3_ILi128EEENS3_ILi96EEENS3_ILi64EEEEEELi256EN7cutlass6half_tEfNSA_4arch4Sm90ELb0ELb1ELb1ELb1ELb0ELb1ELb1ELb1ELb0ELb0ELb0ELb0EE3mmaINS_16FlashAttnFwdSm90ISE_NS_21CollectiveEpilogueFwdINS2_IJS6_NS3_ILi256EEES7_EEES5_SB_SD_Li256ELb1ELb0ELb0ELb0EEENS_36VarlenDynamicPersistentTileSchedulerILi128ELi96ELi256ELi32ELb0ELb0ELb1ELb1ELb0ELb1EEEE13SharedStorageENS1_6TensorINS1_11ArrayEngineIfLm128EEENS1_6LayoutINS2_IJNS2_IJNS3_ILi2EEEST_NS3_ILi32EEEEEES4_S4_EEENS2_IJNS2_IJS4_ST_NS3_ILi4EEEEEENS3_ILi0EEESZ_EEEEEEENS_7SoftmaxILi2ELi0EEEEEbRKNSE_6ParamsENSA_25PipelineTmaAsyncNoClusterILi2ENSA_16PipelineTmaAsyncILi2EEEEES1B_RNSA_13PipelineStateILj2EEERT0_RT1_iRiRKNS_16SeqlenInfoQKNewKILb1ELb1EEENS2_IJiiiiEEERT_ENKUliT_T0_T1_E_clIZSF_ISO_S12_S14_EbS17_S1B_S1B_S1E_S1G_S1I_iS1J_S1N_S1O_S1Q_EUlRS1R_iE0_NS3_ILb1EEES1Y_EEDaiS1R_S1S_S1T_) ;  /* 0x000002c800647944 */ /* 0x022fea0003c00000 */
[----:B------:R-:W-:Y:S05]  /*9e10*/  BSYNC B0 ;  /* 0x0000000000007941 */ /* 0x000fea0003800000 */
.L_x_2884:
[----:B------:R-:W2:Y:S01]  /*9e20*/  LDL R2, [R1+0x70] ;  /* 0x0000700001027983 */ /* 0x000ea20000100800 */
[----:B------:R-:W0:Y:S01]  /*9e30*/  LDC.64 R6, c[0x0][0xad8] ;  /* 0x0002b600ff067b82 */ /* 0x000e220000000a00 */
[----:B------:R-:W-:Y:S01]  /*9e40*/  VIADD R0, R178, 0xfffffffe ;  /* 0xfffffffeb2007836 */ /* 0x000fe20000000000 */
[----:B0-----:R-:W-:Y:S01]  /*9e50*/  ISETP.GE.AND P0, PT, R7, 0x1, PT ;  /* 0x000000010700780c */ /* 0x001fe20003f06270 */
[----:B--2---:R-:W-:-:S05]  /*9e60*/  IMAD.SHL.U32 R2, R2, 0x80, RZ ;  /* 0x0000008002027824 */ /* 0x004fca00078e00ff */
[----:B------:R-:W-:-:S05]  /*9e70*/  IADD3 R5, R2, R157, -R156 ;  /* 0x0000009d02057210 */ /* 0x000fca0007ffe89c */
[----:B------:R-:W-:Y:S02]  /*9e80*/  IMAD.IADD R3, R5, 0x1, R6 ;  /* 0x0000000105037824 */ /* 0x000fe400078e0206 */
[----:B------:R-:W-:Y:S05]  /*9e90*/  @!P0 BRA `(.L_x_2885) ;  /* 0x0000000000488947 */ /* 0x000fea0003800000 */
        /* <DEDUP_REMOVED lines=11> */
.L_x_2887:
[----:B------:R-:W-:-:S13]  /*9f50*/  ISETP.NE.AND P0, PT, R7, 0x1, PT ;  /* 0x000000010700780c */ /* 0x000fda0003f05270 */
[----:B------:R-:W0:Y:S02]  /*9f60*/  @P0 LDC.64 R8, c[0x0][0xae0] ;  /* 0x0002b800ff080b82 */ /* 0x000e240000000a00 */
[----:B0-----:R-:W-:-:S05]  /*9f70*/  @P0 IMAD.HI.U32 R6, R4, R8, RZ ;  /* 0x0000000804060227 */ /* 0x001fca00078e00ff */
[----:B------:R-:W-:-:S07]  /*9f80*/  @P0 SHF.R.U32.HI R4, RZ, R9, R6 ;  /* 0x00000009ff040219 */ /* 0x000fce0000011606 */
.L_x_2888:
[----:B------:R-:W-:Y:S05]  /*9f90*/  BSYNC B0 ;  /* 0x0000000000007941 */ /* 0x000fea0003800000 */
.L_x_2886:
[----:B------:R-:W-:-:S05]  /*9fa0*/  IMAD R4, R4, R7, R7 ;  /* 0x0000000704047224 */ /* 0x000fca00078e0207 */
[----:B------:R-:W-:-:S07]  /*9fb0*/  VIMNMX R3, R3, R4, PT ;  /* 0x0000000403037248 */ /* 0x000fce0003fe0100 */
.L_x_2885:
[----:B------:R-:W-:-:S05]  /*9fc0*/  IMAD.HI R3, R3, 0x2aaaaaab, RZ ;  /* 0x2aaaaaab03037827 */ /* 0x000fca00078e02ff */
[----:B------:R-:W-:-:S04]  /*9fd0*/  SHF.R.U32.HI R4, RZ, 0x1f, R3 ;  /* 0x0000001fff047819 */ /* 0x000fc80000011603 */
[----:B------:R-:W-:-:S04]  /*9fe0*/  LEA.HI.SX32 R3, R3, R4, 0x1c ;  /* 0x0000000403037211 */ /* 0x000fc800078fe2ff */
[----:B------:R-:W-:-:S04]  /*9ff0*/  VIMNMX R3, R164, R3, !PT ;  /* 0x00000003a4037248 */ /* 0x000fc80007fe0100 */
[----:B------:R-:W-:-:S13]  /*a000*/  ISETP.GE.AND P0, PT, R0, R3, PT ;  /* 0x000000030000720c */ /* 0x000fda0003f06270 */
[----:B------:R-:W-:Y:S05]  /*a010*/  @!P0 BRA `(.L_x_2889) ;  /* 0x000000b000408947 */ /* 0x000fea0003800000 */
.L_x_2916:
        /* <DEDUP_REMOVED lines=16> */
[----:B-1----:R-:W-:-:S02]  /*a120*/  @!P0 MOV R5, RZ ;  /* 0x000000ff00058202 */ /* 0x002fc40000000f00 */
[----:B--2---:R-:W-:-:S04]  /*a130*/  LOP3.LUT R2, R2, 0x1, RZ, 0xfc, !PT ;  /* 0x0000000102027812 */ /* 0x004fc800078efcff */
[----:B------:R-:W-:-:S13]  /*a140*/  ISETP.NE.AND P1, PT, R2, 0x3, PT ;  /* 0x000000030200780c */ /* 0x000fda0003f25270 */
[----:B0-----:R-:W-:Y:S05]  /*a150*/  @!P1 BRA `(.L_x_2891) ;  /* 0x0000000000049947 */ /* 0x001fea0003800000 */
[----:B------:R-:W-:Y:S01]  /*a160*/  BPT.TRAP 0x1 ;  /* 0x000000040000795c */ /* 0x000fe20000300000 */
.L_x_2891:
[----:B------:R-:W-:Y:S05]  /*a170*/  BSYNC B0 ;  /* 0x0000000000007941 */ /* 0x000fea0003800000 */
.L_x_2890:
        /* <DEDUP_REMOVED lines=13> */
.L_x_2893:
[----:B------:R-:W-:Y:S05]  /*a250*/  BSYNC B0 ;  /* 0x0000000000007941 */ /* 0x000fea0003800000 */
.L_x_2892:
        /* <DEDUP_REMOVED lines=8> */
.L_x_2895:
[----:B------:R-:W-:Y:S05]  /*a2e0*/  BSYNC B0 ;  /* 0x0000000000007941 */ /* 0x000fea0003800000 */
.L_x_2894:
[----:B------:R-:W2:Y:S04]  /*a2f0*/  LD.E R5, desc[UR56][R16.64+0x218] ;  /* 0x0002183810057980 */ /* 0x000ea8000c101900 */
[----:B------:R-:W2:Y:S01]  /*a300*/  LDL.64 R8, [R1+0xa0] ;  /* 0x0000a00001087983 */ /* 0x000ea20000100a00 */
[----:B------:R-:W-:Y:S05]  /*a310*/  WARPSYNC.ALL ;  /* 0x0000000000007948 */ /* 0x000fea0003800000 */
[----:B------:R-:W3:Y:S04]  /*a320*/  LDL.64 R14, [R1+0x98] ;  /* 0x00009800010e7983 */ /* 0x000ee80000100a00 */
[----:B0----5:R-:W4:Y:S04]  /*a330*/  LDL.64 R6, [R1+0x98] ;  /* 0x0000980001067983 */ /* 0x021f280000100a00 */
        /* <DEDUP_REMOVED lines=15> */
[----:B------:R-:W-:Y:S02]  /*a430*/  R2UR UR5, R15 ;  /* 0x000000000f0572ca */ /* 0x000fe400000e0000 */
[----:B------:R-:W3:Y:S11]  /*a440*/  LDL R15, [R1+0x54] ;  /* 0x00005400010f7983 */ /* 0x000ef60000100800 */
[----:B------:R-:W-:Y:S01]  /*a450*/  HGMMA.64x96x16.F32 R24, gdesc[UR4], RZ, !UPT, gsb0 ;  /* 0x01600000041879f0 */ /* 0x000fe2000c0008ff */
[----:B----4-:R-:W-:Y:S01]  /*a460*/  VIADD R6, R6, 0x2 ;  /* 0x0000000206067836 */ /* 0x010fe20000000000 */
[----:B------:R-:W-:-:S02]  /*a470*/  R2UR UR6, R8 ;  /* 0x00000000080672ca */ /* 0x000fc400000e0000 */
[----:B------:R-:W-:Y:S02]  /*a480*/  R2UR UR7, R9 ;  /* 0x00000000090772ca */ /* 0x000fe400000e0000 */
[----:B------:R-:W-:Y:S02]  /*a490*/  R2UR UR4, R6 ;  /* 0x00000000060472ca */ /* 0x000fe400000e0000 */
[----:B------:R-:W-:Y:S01]  /*a4a0*/  R2UR UR5, R7 ;  /* 0x00000000070572ca */ /* 0x000fe200000e0000 */
[----:B------:R-:W-:Y:S02]  /*a4b0*/  VIADD R10, R10, 0x4 ;  /* 0x000000040a0a7836 */ /* 0x000fe40000000000 */
[----:B------:R-:W-:Y:S02]  /*a4c0*/  VIADD R6, R4, 0x4 ;  /* 0x0000000404067836 */ /* 0x000fe40000000000 */
[----:B------:R-:W-:Y:S01]  /*a4d0*/  IMAD.MOV.U32 R7, RZ, RZ, R9 ;  /* 0x000000ffff077224 */ /* 0x000fe200078e0009 */
[----:B------:R-:W-:-:S02]  /*a4e0*/  WARPGROUP.DEPBAR.LE gsb0, 0x0 ;  /* 0x00008000000079c5 */ /* 0x000fc40000010000 */
        /* <DEDUP_REMOVED lines=25> */
[----:B0-----:R-:W-:Y:S05]  /*a680*/  @!P1 BRA `(.L_x_2898) ;  /* 0x0000000000049947 */ /* 0x001fea0003800000 */
[----:B------:R-:W-:Y:S01]  /*a690*/  BPT.TRAP 0x1 ;  /* 0x000000040000795c */ /* 0x000fe20000300000 */
.L_x_2898:
[----:B------:R-:W-:Y:S05]  /*a6a0*/  BSYNC B0 ;  /* 0x0000000000007941 */ /* 0x000fea0003800000 */
.L_x_2897:
[----:B------:R-:W2:Y:S01]  /*a6b0*/  LDL.64 R6, [R1+0x40] ;  /* 0x0000400001067983 */ /* 0x000ea20000100a00 */
[----:B-----5:R-:W-:Y:S02]  /*a6c0*/  SHF.L.U32 R14, R14, 0x1f, RZ ;  /* 0x0000001f0e0e7819 */ /* 0x020fe400000006ff */
[----:B--2---:R-:W-:-:S04]  /*a6d0*/  MOV R7, R6 ;  /* 0x0000000600077202 */ /* 0x004fc80000000f00 */
[----:B------:R-:W-:-:S04]  /*a6e0*/  LEA R5, R5, R7, 0x3 ;  /* 0x0000000705057211 */ /* 0x000fc800078e18ff */
[----:B------:R0:W1:Y:S01]  /*a6f0*/  SYNCS.PHASECHK.TRANS64.TRYWAIT P0, [R5+URZ], R14 ;  /* 0x0000000e050075a7 */ /* 0x000062000800017f */
[----:B------:R0:W5:Y:S04]  /*a700*/  LD.E R4, desc[UR56][R16.64+0x218] ;  /* 0x0002183810047980 */ /* 0x000168000c101900 */
[----:B------:R0:W5:Y:S01]  /*a710*/  LD.E R6, desc[UR56][R16.64+0x21c] ;  /* 0x00021c3810067980 */ /* 0x000162000c101900 */
[----:B------:R-:W-:Y:S04]  /*a720*/  BSSY B0, `(.L_x_2899) ;  /* 0x0000003000007945 */ /* 0x000fe80003800000 */
[----:B------:R-:W-:Y:S05]  /*a730*/  @!P1 BRA `(.L_x_2900) ;  /* 0x0000000000049947 */ /* 0x000fea0003800000 */
[----:B------:R-:W-:Y:S01]  /*a740*/  BPT.TRAP 0x1 ;  /* 0x000000040000795c */ /* 0x000fe20000300000 */
.L_x_2900:
[----:B------:R-:W-:Y:S05]  /*a750*/  BSYNC B0 ;  /* 0x0000000000007941 */ /* 0x000fea0003800000 */
.L_x_2899:
[----:B------:R-:W-:Y:S04]  /*a760*/  BSSY B0, `(.L_x_2901) ;  /* 0x0000006000007945 */ /* 0x000fe80003800000 */
[----:B-1----:R-:W-:Y:S05]  /*a770*/  @P0 BRA `(.L_x_2902) ;  /* 0x0000000000100947 */ /* 0x002fea0003800000 */
[----:B-----5:R-:W-:Y:S01]  /*a780*/  IMAD R4, R4, 0x8, R7 ;  /* 0x0000000804047824 */ /* 0x020fe200078e0207 */
[----:B0-----:R-:W-:-:S04]  /*a790*/  SHF.L.U32 R5, R6, 0x1f, RZ ;  /* 0x0000001f06057819 */ /* 0x001fc800000006ff */
[----:B------:R-:W0:Y:S02]  /*a7a0*/  SYNCS.PHASECHK.TRANS64.TRYWAIT P0, [R4+URZ], R5 ;  /* 0x00000005040075a7 */ /* 0x000e24000800017f */
[----:B0-----:R-:W-:Y:S05]  /*a7b0*/  @!P0 BRA `(.L_x_2903) ;  /* 0x000002a800c88947 */ /* 0x001fea0003800000 */
.L_x_2902:
[----:B------:R-:W-:Y:S05]  /*a7c0*/  BSYNC B0 ;  /* 0x0000000000007941 */ /* 0x000fea0003800000 */
.L_x_2901:
[----:B------:R-:W2:Y:S04]  /*a7d0*/  LDL R7, [R1+0x90] ;  /* 0x0000900001077983 */ /* 0x000ea80000100800 */
[----:B------:R-:W3:Y:S04]  /*a7e0*/  LD.E R15, desc[UR56][R16.64+0x218] ;  /* 0x00021838100f7980 */ /* 0x000ee8000c101900 */
[----:B------:R-:W3:Y:S04]  /*a7f0*/  LDL.64 R20, [R1+0x118] ;  /* 0x0001180001147983 */ /* 0x000ee80000100a00 */
[----:B0----5:R-:W4:Y:S04]  /*a800*/  LDL.64 R4, [R1+0x110] ;  /* 0x0001100001047983 */ /* 0x021f280000100a00 */
[----:B------:R-:W4:Y:S04]  /*a810*/  LDL.64 R8, [R1+0x110] ;  /* 0x0001100001087983 */ /* 0x000f280000100a00 */
[----:B------:R-:W4:Y:S04]  /*a820*/  LDL.64 R10, [R1+0x110] ;  /* 0x00011000010a7983 */ /* 0x000f280000100a00 */
[----:B------:R-:W4:Y:S01]  /*a830*/  LDL.64 R12, [R1+0x110] ;  /* 0x00011000010c7983 */ /* 0x000f220000100a00 */
[----:B------:R-:W-:Y:S05]  /*a840*/  WARPSYNC.ALL ;  /* 0x0000000000007948 */ /* 0x000fea0003800000 */
[----:B------:R-:W-:Y:S01]  /*a850*/  WARPGROUP.ARRIVE ;  /* 0x00000000000079c5 */ /* 0x000fe20000000000 */
[----:B--2---:R-:W-:Y:S01]  /*a860*/  ISETP.NE.U32.AND P0, PT, R7, RZ, PT ;  /* 0x000000ff0700720c */ /* 0x004fe20003f05070 */
[----:B---3--:R-:W-:-:S02]  /*a870*/  IMAD R6, R15, 0xc00, R20 ;  /* 0x00000c000f067824 */ /* 0x008fc400078e0214 */
[----:B------:R-:W-:Y:S01]  /*a880*/  IMAD.MOV.U32 R7, RZ, RZ, R21 ;  /* 0x000000ffff077224 */ /* 0x000fe200078e0015 */
[----:B------:R-:W2:Y:S01]  /*a890*/  LDL.64 R14, [R1+0x110] ;  /* 0x00011000010e7983 */ /* 0x000ea20000100a00 */
[----:B----4-:R-:W-:Y:S02]  /*a8a0*/  R2UR UR4, R4 ;  /* 0x00000000040472ca */ /* 0x010fe400000e0000 */
[----:B------:R-:W-:Y:S02]  /*a8b0*/  R2UR UR6, R6 ;  /* 0x00000000060672ca */ /* 0x000fe400000e0000 */
[----:B------:R-:W-:Y:S02]  /*a8c0*/  R2UR UR7, R7 ;  /* 0x00000000070772ca */ /* 0x000fe400000e0000 */
[----:B------:R-:W-:Y:S02]  /*a8d0*/  R2UR UR5, R5 ;  /* 0x00000000050572ca */ /* 0x000fe400000e0000 */
[----:B------:R-:W-:-:S11]  /*a8e0*/  VOTEU.ANY UP0, P0 ;  /* 0x00000000003f7886 */ /* 0x000fd60000000100 */
        /* <DEDUP_REMOVED lines=34> */
[----:B--2---:R-:W-:Y:S01]  /*ab10*/  VIADD R14, R14, 0x400 ;  /* 0x000004000e0e7836 */ /* 0x004fe20000000000 */
[----:B------:R-:W-:Y:S01]  /*ab20*/  IADD3 R4, R6, 0x300, RZ ;  /* 0x0000030006047810 */ /* 0x000fe20007ffe0ff */
[----:B------:R-:W-:Y:S01]  /*ab30*/  IMAD.MOV.U32 R5, RZ, RZ, R21 ;  /* 0x000000ffff057224 */ /* 0x000fe200078e0015 */
[----:B------:R-:W-:Y:S02]  /*ab40*/  R2UR UR5, R15 ;  /* 0x000000000f0572ca */ /* 0x000fe400000e0000 */
[----:B------:R-:W-:Y:S02]  /*ab50*/  R2UR UR6, R4 ;  /* 0x00000000040672ca */ /* 0x000fe400000e0000 */
[----:B------:R-:W-:Y:S02]  /*ab60*/  R2UR UR7, R5 ;  /* 0x00000000050772ca */ /* 0x000fe400000e0000 */
[----:B------:R-:W-:-:S02]  /*ab70*/  R2UR UR4, R14 ;  /* 0x000000000e0472ca */ /* 0x000fc400000e0000 */
[----:B------:R-:W2:Y:S01]  /*ab80*/  LDL.64 R14, [R1+0x110] ;  /* 0x00011000010e7983 */ /* 0x000ea20000100a00 */
[----:B---3--:R-:W-:Y:S01]  /*ab90*/  VIADD R8, R8, 0x402 ;  /* 0x0000040208087836 */ /* 0x008fe20000000000 */
[----:B------:R-:W-:Y:S02]  /*aba0*/  WARPGROUP.DEPBAR.LE gsb0, 0x0 ;  /* 0x00008000000079c5 */ /* 0x000fe40000010000 */
[----:B------:R-:W-:-:S07]  /*abb0*/  WARPGROUP.ARRIVE ;  /* 0x00000000000079c5 */ /* 0x000fce0000000000 */
[----:B------:R-:W-:Y:S01]  /*abc0*/  HGMMA.64x96x16.F32 R24, gdesc[UR4], R24, gsb0 ;  /* 0x01600000041879f0 */ /* 0x000fe20008000818 */
[----:B------:R-:W-:Y:S02]  /*abd0*/  VIADD R4, R6, 0x302 ;  /* 0x0000030206047836 */ /* 0x000fe40000000000 */
[----:B------:R-:W-:Y:S01]  /*abe0*/  IMAD.MOV.U32 R5, RZ, RZ, R21 ;  /* 0x000000ffff057224 */ /* 0x000fe200078e0015 */
[----:B------:R-:W-:Y:S02]  /*abf0*/  R2UR UR4, R8 ;  /* 0x00000000080472ca */ /* 0x000fe400000e0000 */
[----:B------:R-:W-:Y:S02]  /*ac00*/  R2UR UR6, R4 ;  /* 0x00000000040672ca */ /* 0x000fe400000e0000 */
[----:B------:R-:W-:Y:S02]  /*ac10*/  R2UR UR7, R5 ;  /* 0x00000000050772ca */ /* 0x000fe400000e0000 */
[----:B------:R-:W-:-:S02]  /*ac20*/  R2UR UR5, R9 ;  /* 0x00000000090572ca */ /* 0x000fc400000e0000 */
[----:B------:R-:W3:Y:S01]  /*ac30*/  LDL.64 R8, [R1+0x110] ;  /* 0x0001100001087983 */ /* 0x000ee20000100a00 */
[----:B----4-:R-:W-:Y:S01]  /*ac40*/  VIADD R10, R10, 0x404 ;  /* 0x000004040a0a7836 */ /* 0x010fe20000000000 */
        /* <DEDUP_REMOVED lines=9> */
[----:B------:R-:W4:Y:S01]  /*ace0*/  LDL.64 R10, [R1+0x110] ;  /* 0x00011000010a7983 */ /* 0x000f220000100a00 */
[----:B------:R-:W-:Y:S01]  /*acf0*/  VIADD R12, R12, 0x406 ;  /* 0x000004060c0c7836 */ /* 0x000fe20000000000 */
        /* <DEDUP_REMOVED lines=10> */
[----:B--2---:R-:W-:Y:S01]  /*ada0*/  VIADD R14, R14, 0x800 ;  /* 0x000008000e0e7836 */ /* 0x004fe20000000000 */
[----:B------:R-:W-:Y:S02]  /*adb0*/  WARPGROUP.DEPBAR.LE gsb0, 0x0 ;  /* 0x00008000000079c5 */ /* 0x000fe40000010000 */
[----:B------:R-:W-:-:S07]  /*adc0*/  WARPGROUP.ARRIVE ;  /* 0x00000000000079c5 */ /* 0x000fce0000000000 */
[----:B------:R-:W-:Y:S01]  /*add0*/  HGMMA.64x96x16.F32 R24, gdesc[UR4], R24, gsb0 ;  /* 0x01600000041879f0 */ /* 0x000fe20008000818 */
[----:B------:R-:W-:Y:S01]  /*ade0*/  IMAD.MOV.U32 R5, RZ, RZ, R21 ;  /* 0x000000ffff057224 */ /* 0x000fe200078e0015 */
[----:B------:R-:W-:Y:S02]  /*adf0*/  IADD3 R4, R6, 0x600, RZ ;  /* 0x0000060006047810 */ /* 0x000fe40007ffe0ff */
        /* <DEDUP_REMOVED lines=78> */
[----:B------:R-:W0:Y:S01]  /*b2e0*/  S2R R72, SR_TID.X ;  /* 0x0000000000487919 */ /* 0x000e220000002100 */
[----:B------:R1:W-:Y:S04]  /*b2f0*/  STL [R1+0x90], R2 ;  /* 0x0000900201007387 */ /* 0x0003e80000100800 */
[----:B------:R1:W-:Y:S01]  /*b300*/  STL [R1+0x90], R2 ;  /* 0x0000900201007387 */ /* 0x0003e20000100800 */
[----:B------:R-:W-:-:S02]  /*b310*/  WARPGROUP.DEPBAR.LE gsb0, 0x0 ;  /* 0x00008000000079c5 */ /* 0x000fc40000010000 */
[----:B------:R-:W-:-:S06]  /*b320*/  WARPGROUP.ARRIVE ;  /* 0x00000000000079c5 */ /* 0x000fcc0000000000 */
[----:B------:R-:W-:Y:S01]  /*b330*/  HGMMA.64x96x16.F32 R24, gdesc[UR4], R24, gsb0 ;  /* 0x01600000041879f0 */ /* 0x000fe20008000818 */
[----:B0-----:R-:W-:Y:S01]  /*b340*/  LOP3.LUT R72, R72, 0x7f, RZ, 0xc0, !PT ;  /* 0x0000007f48487812 */ /* 0x001fe200078ec0ff */
[----:B------:R1:W-:Y:S03]  /*b350*/  STL [R1+0x90], R2 ;  /* 0x0000900201007387 */ /* 0x0003e60000100800 */
[----:B------:R-:W-:Y:S01]  /*b360*/  ISETP.NE.AND P0, PT, R72, RZ, PT ;  /* 0x000000ff4800720c */ /* 0x000fe20003f05270 */
        /* <DEDUP_REMOVED lines=22> */
[----:B------:R-:W3:Y:S04]  /*b4d0*/  LDL R15, [R1+0x13c] ;  /* 0x00013c00010f7983 */ /* 0x000ee80000100800 */
[----:B0-----:R-:W4:Y:S04]  /*b4e0*/  LDL.128 R4, [R1+0x140] ;  /* 0x0001400001047983 */ /* 0x001f280000100c00 */
[----:B------:R-:W4:Y:S04]  /*b4f0*/  LDL R72, [R1+0x70] ;  /* 0x0000700001487983 */ /* 0x000f280000100800 */
[----:B------:R-:W3:Y:S04]  /*b500*/  LDL.128 R8, [R1+0x150] ;  /* 0x0001500001087983 */ /* 0x000ee80000100c00 */
[----:B--2---:R-:W2:Y:S01]  /*b510*/  LD.E R20, desc[UR56][R20.64] ;  /* 0x0000003814147980 */ /* 0x004ea2000c101900 */
[----:B------:R-:W-:Y:S01]  /*b520*/  BSSY B0, `(.L_x_2904) ;  /* 0x0000095000007945 */ /* 0x000fe20003800000 */
[----:B---3--:R-:W-:Y:S01]  /*b530*/  ISETP.GE.AND P1, PT, R9, 0x1, PT ;  /* 0x000000010900780c */ /* 0x008fe20003f26270 */
[-C--:B--2---:R-:W-:Y:S01]  /*b540*/  FMUL.FTZ R21, R34, R20.reuse ;  /* 0x0000001422157220 */ /* 0x084fe20000410000 */
[----:B------:R-:W-:Y:S01]  /*b550*/  FMUL.FTZ R37, R37, R20 ;  /* 0x0000001425257220 */ /* 0x000fe20000410000 */
[----:B------:R-:W-:-:S03]  /*b560*/  SHF.R.S32.HI R34, RZ, 0x1f, R15 ;  /* 0x0000001fff227819 */ /* 0x000fc6000001140f */
[----:B------:R0:W2:Y:S02]  /*b570*/  MUFU.TANH R76, R37 ;  /* 0x00000025004c7308 */ /* 0x0000a40000002400 */
[----:B0-----:R-:W-:-:S04]  /*b580*/  LEA.HI R37, R34, R15, RZ, 0x7 ;  /* 0x0000000f22257211 */ /* 0x001fc800078f38ff */
[----:B------:R-:W-:Y:S01]  /*b590*/  LOP3.LUT R34, R37, 0xffffff80, RZ, 0xc0, !PT ;  /* 0xffffff8025227812 */ /* 0x000fe200078ec0ff */
[----:B------:R-:W-:-:S03]  /*b5a0*/  FMUL.FTZ R13, R27, R20 ;  /* 0x000000141b0d7220 */ /* 0x000fc60000410000 */
[----:B------:R-:W-:Y:S01]  /*b5b0*/  IADD3 R34, R15, -R34, RZ ;  /* 0x800000220f227210 */ /* 0x000fe20007ffe0ff */
[-C--:B------:R-:W-:Y:S01]  /*b5c0*/  FMUL.FTZ R27, R39, R20.reuse ;  /* 0x00000014271b7220 */ /* 0x080fe20000410000 */
[-C--:B------:R-:W-:Y:S02]  /*b5d0*/  FMUL.FTZ R41, R41, R20.reuse ;  /* 0x0000001429297220 */ /* 0x080fe40000410000 */
[----:B------:R-:W-:Y:S01]  /*b5e0*/  SHF.R.S32.HI R39, RZ, 0x1f, R34 ;  /* 0x0000001fff277819 */ /* 0x000fe20000011422 */
[-C--:B------:R-:W-:Y:S01]  /*b5f0*/  FMUL.FTZ R36, R36, R20.reuse ;  /* 0x0000001424247220 */ /* 0x080fe20000410000 */
[----:B------:R0:W3:Y:S01]  /*b600*/  MUFU.TANH R80, R41 ;  /* 0x0000002900507308 */ /* 0x0000e20000002400 */
[-C--:B------:R-:W-:Y:S01]  /*b610*/  FMUL.FTZ R12, R26, R20.reuse ;  /* 0x000000141a0c7220 */ /* 0x080fe20000410000 */
[-C--:B------:R-:W-:Y:S01]  /*b620*/  FMUL.FTZ R26, R38, R20.reuse ;  /* 0x00000014261a7220 */ /* 0x080fe20000410000 */
[----:B------:R-:W-:Y:S01]  /*b630*/  FMUL.FTZ R38, R42, R20 ;  /* 0x000000142a267220 */ /* 0x000fe20000410000 */
[----:B0-----:R-:W-:-:S04]  /*b640*/  LEA.HI R41, R39, R34, RZ, 0x2 ;  /* 0x0000002227297211 */ /* 0x001fc800078f10ff */
[----:B------:R0:W1:Y:S01]  /*b650*/  MUFU.TANH R73, R36 ;  /* 0x0000002400497308 */ /* 0x0000620000002400 */
[--C-:B------:R-:W-:Y:S01]  /*b660*/  SHF.R.S32.HI R42, RZ, 0x2, R41.reuse ;  /* 0x00000002ff2a7819 */ /* 0x100fe20000011429 */
[-C--:B0-----:R-:W-:Y:S01]  /*b670*/  FMUL.FTZ R36, R43, R20.reuse ;  /* 0x000000142b247220 */ /* 0x081fe20000410000 */
[----:B------:R-:W-:Y:S01]  /*b680*/  SHF.R.S32.HI R43, RZ, 0x1f, R41 ;  /* 0x0000001fff2b7819 */ /* 0x000fe20000011429 */
[----:B------:R-:W-:-:S03]  /*b690*/  FMUL.FTZ R40, R40, R20 ;  /* 0x0000001428287220 */ /* 0x000fc60000410000 */
[----:B------:R-:W-:Y:S01]  /*b6a0*/  LEA.HI R43, R43, R42, RZ, 0x3 ;  /* 0x0000002a2b2b7211 */ /* 0x000fe200078f18ff */
[----:B------:R0:W1:Y:S01]  /*b6b0*/  MUFU.TANH R78, R40 ;  /* 0x00000028004e7308 */ /* 0x0000620000002400 */
[----:B------:R-:W-:Y:S02]  /*b6c0*/  LEA.HI R39, R39, R34, RZ, 0x5 ;  /* 0x0000002227277211 */ /* 0x000fe400078f28ff */
[----:B------:R-:W-:Y:S01]  /*b6d0*/  LOP3.LUT R43, R43, 0xfffffff8, RZ, 0xc0, !PT ;  /* 0xfffffff82b2b7812 */ /* 0x000fe200078ec0ff */
[-C--:B------:R-:W-:Y:S01]  /*b6e0*/  FMUL.FTZ R29, R29, R20.reuse ;  /* 0x000000141d1d7220 */ /* 0x080fe20000410000 */
[----:B------:R-:W-:Y:S02]  /*b6f0*/  LOP3.LUT R41, R41, 0x7ffffffc, RZ, 0xc0, !PT ;  /* 0x7ffffffc29297812 */ /* 0x000fe400078ec0ff */
[----:B0-----:R-:W-:Y:S01]  /*b700*/  SHF.R.S32.HI R40, RZ, 0x7, R37 ;  /* 0x00000007ff287819 */ /* 0x001fe20000011425 */
[----:B------:R-:W-:Y:S02]  /*b710*/  IMAD.IADD R42, R42, 0x1, -R43 ;  /* 0x000000012a2a7824 */ /* 0x000fe400078e0a2b */
[-C--:B------:R-:W-:Y:S01]  /*b720*/  FMUL.FTZ R32, R32, R20.reuse ;  /* 0x0000001420207220 */ /* 0x080fe20000410000 */
[-C--:B------:R-:W-:Y:S01]  /*b730*/  FMUL.FTZ R33, R33, R20.reuse ;  /* 0x0000001421217220 */ /* 0x080fe20000410000 */
[----:B------:R-:W-:Y:S01]  /*b740*/  FMUL.FTZ R45, R45, R20 ;  /* 0x000000142d2d7220 */ /* 0x000fe20000410000 */
[----:B------:R-:W-:-:S02]  /*b750*/  LEA.HI R37, R37, R40, RZ, 0x1 ;  /* 0x0000002825257211 */ /* 0x000fc400078f08ff */
[----:B------:R-:W-:Y:S01]  /*b760*/  SHF.R.S32.HI R43, RZ, 0x5, R39 ;  /* 0x00000005ff2b7819 */ /* 0x000fe20000011427 */
[-C--:B------:R-:W-:Y:S01]  /*b770*/  FMUL.FTZ R14, R24, R20.reuse ;  /* 0x00000014180e7220 */ /* 0x080fe20000410000 */
[----:B------:R0:W1:Y:S01]  /*b780*/  MUFU.TANH R79, R29 ;  /* 0x0000001d004f7308 */ /* 0x0000620000002400 */
[-C--:B------:R-:W-:Y:S01]  /*b790*/  FMUL.FTZ R18, R30, R20.reuse ;  /* 0x000000141e127220 */ /* 0x080fe20000410000 */
[-C--:B------:R-:W-:Y:S01]  /*b7a0*/  FMUL.FTZ R19, R31, R20.reuse ;  /* 0x000000141f137220 */ /* 0x080fe20000410000 */
[-C--:B------:R-:W-:Y:S01]  /*b7b0*/  FMUL.FTZ R24, R35, R20.reuse ;  /* 0x0000001423187220 */ /* 0x080fe20000410000 */
[----:B------:R-:W-:Y:S01]  /*b7c0*/  IMAD.IADD R41, R34, 0x1, -R41 ;  /* 0x0000000122297824 */ /* 0x000fe200078e0a29 */
[----:B------:R-:W-:Y:S01]  /*b7d0*/  LOP3.LUT R39, R37, 0x3fffffe, RZ, 0xc0, !PT ;  /* 0x03fffffe25277812 */ /* 0x000fe200078ec0ff */
[-C--:B------:R-:W-:Y:S01]  /*b7e0*/  FMUL.FTZ R25, R25, R20.reuse ;  /* 0x0000001419197220 */ /* 0x080fe20000410000 */
[-C--:B------:R-:W-:Y:S01]  /*b7f0*/  FMUL.FTZ R28, R28, R20.reuse ;  /* 0x000000141c1c7220 */ /* 0x080fe20000410000 */
[----:B------:R4:W1:Y:S01]  /*b800*/  MUFU.TANH R77, R32 ;  /* 0x00000020004d7308 */ /* 0x0008620000002400 */
[-C--:B------:R-:W-:Y:S01]  /*b810*/  FMUL.FTZ R44, R44, R20.reuse ;  /* 0x000000142c2c7220 */ /* 0x080fe20000410000 */
[-C--:B------:R-:W-:Y:S01]  /*b820*/  FMUL.FTZ R31, R46, R20.reuse ;  /* 0x000000142e1f7220 */ /* 0x080fe20000410000 */
[-C--:B0-----:R-:W-:Y:S01]  /*b830*/  FMUL.FTZ R29, R47, R20.reuse ;  /* 0x000000142f1d7220 */ /* 0x081fe20000410000 */
        /* <DEDUP_REMOVED lines=13> */
[-C--:B----4-:R-:W-:Y:S01]  /*b910*/  FMUL.FTZ R32, R63, R20.reuse ;  /* 0x000000143f207220 */ /* 0x090fe20000410000 */
[-C--:B------:R-:W-:Y:S01]  /*b920*/  FMUL.FTZ R64, R64, R20.reuse ;  /* 0x0000001440407220 */ /* 0x080fe20000410000 */
[-C--:B0-----:R-:W-:Y:S01]  /*b930*/  FMUL.FTZ R33, R66, R20.reuse ;  /* 0x0000001442217220 */ /* 0x081fe20000410000 */
[-C--:B------:R-:W-:Y:S01]  /*b940*/  FMUL.FTZ R15, R67, R20.reuse ;  /* 0x00000014430f7220 */ /* 0x080fe20000410000 */
[-C--:B------:R-:W-:Y:S01]  /*b950*/  FMUL.FTZ R68, R68, R20.reuse ;  /* 0x0000001444447220 */ /* 0x080fe20000410000 */
[----:B------:R-:W-:Y:S01]  /*b960*/  FMUL.FTZ R34, R70, R20 ;  /* 0x0000001446227220 */ /* 0x000fe20000410000 */
[----:B------:R-:W-:-:S02]  /*b970*/  IMAD R43, R72, 0x8, R43 ;  /* 0x00000008482b7824 */ /* 0x000fc400078e022b */
[-C--:B------:R-:W-:Y:S01]  /*b980*/  FMUL.FTZ R37, R71, R20.reuse ;  /* 0x0000001447257220 */ /* 0x080fe20000410000 */
[----:B--2---:R-:W-:Y:S02]  /*b990*/  IMAD R45, R0, -0x60, R5 ;  /* 0xffffffa0002d7824 */ /* 0x004fe400078e0205 */
        /* <DEDUP_REMOVED lines=9> */
[----:B------:R-:W0:Y:S03]  /*ba30*/  MUFU.TANH R14, R14 ;  /* 0x0000000e000e7308 */ /* 0x000e260000002400 */
[----:B------:R-:W-:Y:S01]  /*ba40*/  IMAD R42, R39, 0x40, R42 ;  /* 0x00000040272a7824 */ /* 0x000fe200078e022a */
[----:B------:R-:W-:-:S04]  /*ba50*/  LOP3.LUT R39, RZ, R6, RZ, 0x33, !PT ;  /* 0x00000006ff277212 */ /* 0x000fc800078e33ff */
[----:B------:R-:W2:Y:S01]  /*ba60*/  MUFU.TANH R25, R25 ;  /* 0x0000001900197308 */ /* 0x000ea20000002400 */
[----:B------:R-:W-:-:S07]  /*ba70*/  IMAD R20, R41, -0x2, R20 ;  /* 0xfffffffe29147824 */ /* 0x000fce00078e0214 */
[----:B------:R-:W4:Y:S01]  /*ba80*/  MUFU.TANH R12, R12 ;  /* 0x0000000c000c7308 */ /* 0x000f220000002400 */
        /* <DEDUP_REMOVED lines=22> */
[----:B------:R-:W0:Y:S08]  /*bbf0*/  MUFU.TANH R56, R56 ;  /* 0x0000003800387308 */ /* 0x000e300000002400 */
[----:B------:R0:W0:Y:S08]  /*bc00*/  MUFU.TANH R51, R57 ;  /* 0x0000003900337308 */ /* 0x0000300000002400 */
[----:B------:R-:W0:Y:S08]  /*bc10*/  MUFU.TANH R58, R58 ;  /* 0x0000003a003a7308 */ /* 0x000e300000002400 */
[----:B------:R0:W0:Y:S08]  /*bc20*/  MUFU.TANH R85, R59 ;  /* 0x0000003b00557308 */ /* 0x0000300000002400 */
[----:B------:R-:W0:Y:S08]  /*bc30*/  MUFU.TANH R60, R60 ;  /* 0x0000003c003c7308 */ /* 0x000e300000002400 */
[----:B------:R0:W0:Y:S08]  /*bc40*/  MUFU.TANH R47, R61 ;  /* 0x0000003d002f7308 */ /* 0x0000300000002400 */
[----:B------:R-:W0:Y:S08]  /*bc50*/  MUFU.TANH R62, R62 ;  /* 0x0000003e003e7308 */ /* 0x000e300000002400 */
[----:B------:R-:W0:Y:S08]  /*bc60*/  MUFU.TANH R32, R32 ;  /* 0x0000002000207308 */ /* 0x000e300000002400 */
[----:B------:R-:W0:Y:S08]  /*bc70*/  MUFU.TANH R64, R64 ;  /* 0x0000004000407308 */ /* 0x000e300000002400 */
[----:B------:R0:W0:Y:S08]  /*bc80*/  MUFU.TANH R46, R65 ;  /* 0x00000041002e7308 */ /* 0x0000300000002400 */
[----:B------:R-:W0:Y:S08]  /*bc90*/  MUFU.TANH R33, R33 ;  /* 0x0000002100217308 */ /* 0x000e300000002400 */
[----:B------:R-:W0:Y:S08]  /*bca0*/  MUFU.TANH R15, R15 ;  /* 0x0000000f000f7308 */ /* 0x000e300000002400 */
[----:B------:R-:W0:Y:S08]  /*bcb0*/  MUFU.TANH R68, R68 ;  /* 0x0000004400447308 */ /* 0x000e300000002400 */
[----:B------:R0:W0:Y:S08]  /*bcc0*/  MUFU.TANH R50, R69 ;  /* 0x0000004500327308 */ /* 0x0000300000002400 */
[----:B------:R-:W0:Y:S08]  /*bcd0*/  MUFU.TANH R34, R34 ;  /* 0x0000002200227308 */ /* 0x000e300000002400 */
[----:B------:R-:W0:Y:S01]  /*bce0*/  MUFU.TANH R37, R37 ;  /* 0x0000002500257308 */ /* 0x000e220000002400 */
[----:B------:R-:W-:-:S02]  /*bcf0*/  IMAD.IADD R87, R20, 0x1, R7 ;  /* 0x0000000114577824 */ /* 0x000fc400078e0207 */
[----:B------:R-:W-:Y:S02]  /*bd00*/  IMAD.IADD R89, R20, 0x1, R39 ;  /* 0x0000000114597824 */ /* 0x000fe400078e0227 */
[----:B------:R-:W-:Y:S02]  /*bd10*/  IMAD R54, R41, -0x2, R6 ;  /* 0xfffffffe29367824 */ /* 0x000fe400078e0206 */
[----:B------:R-:W-:Y:S02]  /*bd20*/  IMAD R40, R0, -0x60, R8 ;  /* 0xffffffa000287824 */ /* 0x000fe400078e0208 */
[--C-:B------:R-:W-:Y:S02]  /*bd30*/  IMAD.IADD R6, R87, 0x1, R42.reuse ;  /* 0x0000000157067824 */ /* 0x100fe400078e022a */
[----:B------:R-:W-:Y:S01]  /*bd40*/  IMAD.IADD R7, R89, 0x1, R42 ;  /* 0x0000000159077824 */ /* 0x000fe200078e022a */
[----:B-1234-:R-:W-:Y:S06]  /*bd50*/  @!P1 BRA `(.L_x_2905) ;  /* 0x0000000000449947 */ /* 0x01efec0003800000 */
[----:B------:R-:W-:Y:S01]  /*bd60*/  IADD3 R8, R42, R5, -R4 ;  /* 0x000000052a087210 */ /* 0x000fe20007ffe804 */
[----:B------:R-:W-:Y:S03]  /*bd70*/  BSSY B1, `(.L_x_2906) ;  /* 0x000000c000017945 */ /* 0x000fe60003800000 */
[----:B------:R-:W-:-:S13]  /*bd80*/  ISETP.GT.AND P1, PT, R8, -0x1, PT ;  /* 0xffffffff0800780c */ /* 0x000fda0003f24270 */
[----:B------:R-:W-:Y:S05]  /*bd90*/  @P1 BRA `(.L_x_2907) ;  /* 0x0000000000181947 */ /* 0x000fea0003800000 */
[----:B------:R-:W-:Y:S02]  /*bda0*/  ISETP.NE.AND P1, PT, R9, 0x1, PT ;  /* 0x000000010900780c */ /* 0x000fe40003f25270 */
[----:B------:R-:W-:-:S11]  /*bdb0*/  LOP3.LUT R39, RZ, R8, RZ, 0x33, !PT ;  /* 0x00000008ff277212 */ /* 0x000fd600078e33ff */
[----:B------:R-:W-:-:S05]  /*bdc0*/  @P1 IMAD.HI.U32 R8, R39, R10, RZ ;  /* 0x0000000a27081227 */ /* 0x000fca00078e00ff */
[----:B------:R-:W-:-:S04]  /*bdd0*/  @P1 SHF.R.U32.HI R39, RZ, R11, R8 ;  /* 0x0000000bff271219 */ /* 0x000fc80000011608 */
[----:B------:R-:W-:Y:S01]  /*bde0*/  LOP3.LUT R8, RZ, R39, RZ, 0x33, !PT ;  /* 0x00000027ff087212 */ /* 0x000fe200078e33ff */
[----:B------:R-:W-:Y:S06]  /*bdf0*/  BRA `(.L_x_2908) ;  /* 0x00000000000c7947 */ /* 0x000fec0003800000 */
.L_x_2907:
[----:B------:R-:W-:-:S13]  /*be00*/  ISETP.NE.AND P1, PT, R9, 0x1, PT ;  /* 0x000000010900780c */ /* 0x000fda0003f25270 */
[----:B------:R-:W-:-:S05]  /*be10*/  @P1 IMAD.HI.U32 R20, R8, R10, RZ ;  /* 0x0000000a08141227 */ /* 0x000fca00078e00ff */
[----:B------:R-:W-:-:S07]  /*be20*/  @P1 SHF.R.U32.HI R8, RZ, R11, R20 ;  /* 0x0000000bff081219 */ /* 0x000fce0000011614 */
.L_x_2908:
[----:B------:R-:W-:Y:S05]  /*be30*/  BSYNC B1 ;  /* 0x0000000000017941 */ /* 0x000fea0003800000 */
.L_x_2906:
[----:B------:R-:W-:-:S05]  /*be40*/  IMAD R8, R8, R9, R54 ;  /* 0x0000000908087224 */ /* 0x000fca00078e0236 */
[----:B------:R-:W-:Y:S02]  /*be50*/  VIMNMX R7, R7, R8, !PT ;  /* 0x0000000807077248 */ /* 0x000fe40007fe0100 */
[----:B------:R-:W-:-:S07]  /*be60*/  VIADDMNMX R6, R8, R9, R6, PT ;  /* 0x0000000908067246 */ /* 0x000fce0003800106 */
.L_x_2905:
[----:B------:R-:W-:Y:S05]  /*be70*/  BSYNC B0 ;  /* 0x0000000000007941 */ /* 0x000fea0003800000 */
.L_x_2904:
[----:B------:R-:W-:Y:S01]  /*be80*/  ISETP.GE.AND P1, PT, R40, 0x9, PT ;  /* 0x000000092800780c */ /* 0x000fe20003f26270 */
[----:B------:R-:W-:Y:S01]  /*be90*/  VIADD R42, R42, 0x8 ;  /* 0x000000082a2a7836 */ /* 0x000fe20000000000 */
[----:B------:R-:W-:Y:S01]  /*bea0*/  ISETP.GE.AND P2, PT, R40, 0x2, PT ;  /* 0x000000022800780c */ /* 0x000fe20003f46270 */
[----:B------:R-:W-:Y:S01]  /*beb0*/  BSSY B0, `(.L_x_2909) ;  /* 0x0000087000007945 */ /* 0x000fe20003800000 */
[----:B------:R-:W-:Y:S02]  /*bec0*/  P2R R20, PR, RZ, 0x2 ;  /* 0x00000002ff147803 */ /* 0x000fe40000000000 */
[----:B------:R-:W-:Y:S02]  /*bed0*/  ISETP.GT.AND P1, PT, R7, 0x8, !P1 ;  /* 0x000000080700780c */ /* 0x000fe40004f24270 */
[----:B------:R-:W-:Y:S02]  /*bee0*/  P2R R8, PR, RZ, 0x4 ;  /* 0x00000004ff087803 */ /* 0x000fe40000000000 */
[----:B------:R-:W-:-:S02]  /*bef0*/  ISETP.LT.OR P1, PT, R6, 0x9, P1 ;  /* 0x000000090600780c */ /* 0x000fc40000f21670 */
[C---:B------:R-:W-:Y:S02]  /*bf00*/  ISETP.GT.AND P2, PT, R7.reuse, 0x1, !P2 ;  /* 0x000000010700780c */ /* 0x040fe40005744270 */
[----:B------:R-:W-:Y:S02]  /*bf10*/  ISETP.GE.AND P3, PT, R40, 0xa, PT ;  /* 0x0000000a2800780c */ /* 0x000fe40003f66270 */
[----:B0-----:R-:W-:Y:S02]  /*bf20*/  FSEL R81, R28, -INF , !P1 ;  /* 0xff8000001c517808 */ /* 0x001fe40004800000 */
[----:B------:R-:W-:Y:S02]  /*bf30*/  ISETP.LT.OR P2, PT, R6, 0x2, P2 ;  /* 0x000000020600780c */ /* 0x000fe40001741670 */
[----:B------:R-:W-:Y:S02]  /*bf40*/  ISETP.GT.AND P1, PT, R7, 0x9, !P3 ;  /* 0x000000090700780c */ /* 0x000fe40005f24270 */
[----:B------:R-:W-:-:S02]  /*bf50*/  FSEL R83, R25, -INF , !P2 ;  /* 0xff80000019537808 */ /* 0x000fc40005000000 */
        /* <DEDUP_REMOVED lines=18> */
[C---:B------:R-:W-:Y:S02]  /*c080*/  ISETP.GT.AND P1, PT, R7.reuse, 0x19, !P2 ;  /* 0x000000190700780c */ /* 0x040fe40005724270 */
        /* <DEDUP_REMOVED lines=57> */
[----:B------:R-:W-:Y:S02]  /*c420*/  P2R R25, PR, RZ, 0x8 ;  /* 0x00000008ff197803 */ /* 0x000fe40000000000 */
[----:B------:R-:W-:-:S02]  /*c430*/  FSEL R49, R60, -INF , !P1 ;  /* 0xff8000003c317808 */ /* 0x000fc40004800000 */
        /* <DEDUP_REMOVED lines=19> */
[----:B------:R-:W-:Y:S02]  /*c570*/  FSEL R91, R14, -INF , !P6 ;  /* 0xff8000000e5b7808 */ /* 0x000fe40007000000 */
[----:B------:R-:W-:-:S04]  /*c580*/  ISETP.GE.AND P6, PT, R40, 0x5a, PT ;  /* 0x0000005a2800780c */ /* 0x000fc80003fc6270 */
[----:B------:R-:W-:Y:S02]  /*c590*/  P2R R14, PR, RZ, 0x40 ;  /* 0x00000040ff0e7803 */ /* 0x000fe40000000000 */
[----:B------:R-:W-:Y:S01]  /*c5a0*/  ISETP.GT.AND P6, PT, R7, 0x59, !P6 ;  /* 0x000000590700780c */ /* 0x000fe200077c4270 */
[----:B------:R-:W-:-:S03]  /*c5b0*/  IMAD.IADD R7, R89, 0x1, R42 ;  /* 0x0000000159077824 */ /* 0x000fc600078e022a */
[----:B------:R-:W-:Y:S02]  /*c5c0*/  ISETP.LT.OR P6, PT, R6, 0x5a, P6 ;  /* 0x0000005a0600780c */ /* 0x000fe400037c1670 */
[----:B------:R-:W-:Y:S02]  /*c5d0*/  IADD3 R6, R87, R42, RZ ;  /* 0x0000002a57067210 */ /* 0x000fe40007ffe0ff */
[----:B------:R-:W-:Y:S02]  /*c5e0*/  FSEL R39, R50, -INF , !P6 ;  /* 0xff80000032277808 */ /* 0x000fe40007000000 */
[----:B------:R-:W-:-:S13]  /*c5f0*/  ISETP.GE.AND P6, PT, R9, 0x1, PT ;  /* 0x000000010900780c */ /* 0x000fda0003fc6270 */
[----:B------:R-:W-:Y:S05]  /*c600*/  @!P6 BRA `(.L_x_2910) ;  /* 0x000000000044e947 */ /* 0x000fea0003800000 */
        /* <DEDUP_REMOVED lines=10> */
.L_x_2912:
[----:B------:R-:W-:-:S13]  /*c6b0*/  ISETP.NE.AND P6, PT, R9, 0x1, PT ;  /* 0x000000010900780c */ /* 0x000fda0003fc5270 */
[----:B------:R-:W-:-:S05]  /*c6c0*/  @P6 IMAD.HI.U32 R10, R4, R10, RZ ;  /* 0x0000000a040a6227 */ /* 0x000fca00078e00ff */
[----:B------:R-:W-:-:S07]  /*c6d0*/  @P6 SHF.R.U32.HI R4, RZ, R11, R10 ;  /* 0x0000000bff046219 */ /* 0x000fce000001160a */
.L_x_2913:
[----:B------:R-:W-:Y:S05]  /*c6e0*/  BSYNC B1 ;  /* 0x0000000000017941 */ /* 0x000fea0003800000 */
.L_x_2911:
[----:B------:R-:W-:-:S05]  /*c6f0*/  IMAD R4, R4, R9, R54 ;  /* 0x0000000904047224 */ /* 0x000fca00078e0236 */
[----:B------:R-:W-:Y:S02]  /*c700*/  VIADDMNMX R6, R4, R9, R6, PT ;  /* 0x0000000904067246 */ /* 0x000fe40003800106 */
[----:B------:R-:W-:-:S07]  /*c710*/  VIMNMX R7, R7, R4, !PT ;  /* 0x0000000407077248 */ /* 0x000fce0007fe0100 */
.L_x_2910:
[----:B------:R-:W-:Y:S05]  /*c720*/  BSYNC B0 ;  /* 0x0000000000007941 */ /* 0x000fea0003800000 */
.L_x_2909:
[----:B------:R-:W-:Y:S02]  /*c730*/  ISETP.GT.AND P5, PT, R7, RZ, !P5 ;  /* 0x000000ff0700720c */ /* 0x000fe40006fa4270 */
        /* <DEDUP_REMOVED lines=19> */
[----:B------:R-:W2:Y:S01]  /*c870*/  LDL.64 R20, [R1+0x230] ;  /* 0x0002300001147983 */ /* 0x000ea20000100a00 */
        /* <DEDUP_REMOVED lines=52> */
[C---:B------:R-:W-:Y:S02]  /*cbc0*/  ISETP.GT.AND P5, PT, R7.reuse, 0x48, !P6 ;  /* 0x000000480700780c */ /* 0x040fe400077a4270 */
[----:B------:R-:W-:Y:S02]  /*cbd0*/  ISETP.GT.AND P1, PT, R7, 0x49, !P1 ;  /* 0x000000490700780c */ /* 0x000fe40004f24270 */
[----:B------:R-:W-:Y:S02]  /*cbe0*/  ISETP.LT.OR P5, PT, R6, 0x49, P5 ;  /* 0x000000490600780c */ /* 0x000fe40002fa1670 */
[----:B--2---:R-:W-:Y:S02]  /*cbf0*/  FMNMX.FTZ R4, R91, R20, !PT ;  /* 0x000000145b047209 */ /* 0x004fe40007810000 */
[----:B------:R-:W-:-:S02]  /*cc00*/  FMNMX.FTZ R5, R46, R21, !PT ;  /* 0x000000152e057209 */ /* 0x000fc40007810000 */
[----:B------:R-:W-:Y:S02]  /*cc10*/  FMNMX.FTZ R4, R83, R4, !PT ;  /* 0x0000000453047209 */ /* 0x000fe40007810000 */
[----:B------:R-:W-:Y:S02]  /*cc20*/  FSEL R13, R62, -INF , !P5 ;  /* 0xff8000003e0d7808 */ /* 0x000fe40006800000 */
[----:B------:R-:W-:Y:S02]  /*cc30*/  FMNMX.FTZ R4, R81, R4, !PT ;  /* 0x0000000451047209 */ /* 0x000fe40007810000 */
[----:B------:R-:W-:Y:S02]  /*cc40*/  ISETP.GT.AND P2, PT, R7, 0x50, !P2 ;  /* 0x000000500700780c */ /* 0x000fe40005744270 */
[----:B------:R-:W-:Y:S02]  /*cc50*/  FMNMX.FTZ R4, R79, R4, !PT ;  /* 0x000000044f047209 */ /* 0x000fe40007810000 */
[----:B------:R-:W-:-:S02]  /*cc60*/  ISETP.GT.AND P3, PT, R7, 0x51, !P3 ;  /* 0x000000510700780c */ /* 0x000fc40005f64270 */
[----:B------:R-:W-:Y:S02]  /*cc70*/  FMNMX.FTZ R4, R77, R4, !PT ;  /* 0x000000044d047209 */ /* 0x000fe40007810000 */
[----:B------:R-:W-:Y:S02]  /*cc80*/  ISETP.NE.AND P6, PT, R14, RZ, PT ;  /* 0x000000ff0e00720c */ /* 0x000fe40003fc5270 */
        /* <DEDUP_REMOVED lines=37> */
[----:B------:R-:W-:Y:S02]  /*cee0*/  ISETP.LT.OR P1, PT, R6, 0x4a, P1 ;  /* 0x0000004a0600780c */ /* 0x000fe40000f21670 */
[----:B------:R-:W-:Y:S01]  /*cef0*/  FMNMX.FTZ R4, R24, R5, !PT ;  /* 0x0000000518047209 */ /* 0x000fe20007810000 */
[----:B------:R-:W0:Y:S01]  /*cf00*/  SHFL.BFLY PT, R11, R10, 0x1, 0x1f ;  /* 0x0c201f000a0b7f89 */ /* 0x000e2200000e0000 */
[----:B------:R-:W-:Y:S02]  /*cf10*/  ISETP.LT.OR P2, PT, R6, 0x51, P2 ;  /* 0x000000510600780c */ /* 0x000fe40001741670 */
[----:B------:R-:W-:-:S02]  /*cf20*/  FSEL R56, R32, -INF , !P1 ;  /* 0xff80000020387808 */ /* 0x000fc40004800000 */
[----:B------:R-:W-:Y:S02]  /*cf30*/  FMNMX.FTZ R5, R13, R4, !PT ;  /* 0x000000040d057209 */ /* 0x000fe40007810000 */
[----:B------:R-:W-:Y:S02]  /*cf40*/  ISETP.GT.AND P4, PT, R7, 0x58, !P4 ;  /* 0x000000580700780c */ /* 0x000fe40006784270 */
[----:B------:R-:W-:Y:S02]  /*cf50*/  ISETP.LT.OR P3, PT, R6, 0x52, P3 ;  /* 0x000000520600780c */ /* 0x000fe40001f61670 */
[----:B------:R-:W-:Y:S02]  /*cf60*/  FSEL R32, R33, -INF , !P2 ;  /* 0xff80000021207808 */ /* 0x000fe40005000000 */
[----:B------:R-:W-:Y:S02]  /*cf70*/  FMNMX.FTZ R5, R56, R5, !PT ;  /* 0x0000000538057209 */ /* 0x000fe40007810000 */
[----:B------:R-:W-:-:S02]  /*cf80*/  ISETP.GT.AND P1, PT, R7, 0x59, !P6 ;  /* 0x000000590700780c */ /* 0x000fc40007724270 */
[----:B------:R-:W-:Y:S02]  /*cf90*/  ISETP.LT.OR P4, PT, R6, 0x59, P4 ;  /* 0x000000590600780c */ /* 0x000fe40002781670 */
[----:B------:R-:W-:Y:S02]  /*cfa0*/  FSEL R33, R15, -INF , !P3 ;  /* 0xff8000000f217808 */ /* 0x000fe40005800000 */
[----:B------:R-:W-:Y:S02]  /*cfb0*/  FMNMX.FTZ R4, R32, R5, !PT ;  /* 0x0000000520047209 */ /* 0x000fe40007810000 */
[----:B------:R-:W-:Y:S02]  /*cfc0*/  ISETP.LT.OR P1, PT, R6, 0x5a, P1 ;  /* 0x0000005a0600780c */ /* 0x000fe40000f21670 */
[----:B------:R-:W-:Y:S02]  /*cfd0*/  FSEL R34, R34, -INF , !P4 ;  /* 0xff80000022227808 */ /* 0x000fe40006000000 */
[----:B------:R-:W-:-:S02]  /*cfe0*/  FMNMX.FTZ R5, R33, R4, !PT ;  /* 0x0000000421057209 */ /* 0x000fc40007810000 */
[----:B------:R-:W-:Y:S02]  /*cff0*/  FSEL R35, R37, -INF , !P1 ;  /* 0xff80000025237808 */ /* 0x000fe40004800000 */
[----:B------:R-:W-:Y:S01]  /*d000*/  FMNMX.FTZ R4, R34, R5, !PT ;  /* 0x0000000522047209 */ /* 0x000fe20007810000 */
[----:B------:R-:W2:Y:S01]  /*d010*/  LDL R37, [R1+0x250] ;  /* 0x0002500001257983 */ /* 0x000ea20000100800 */
[----:B0-----:R-:W-:Y:S02]  /*d020*/  FMNMX.FTZ R6, R10, R11, !PT ;  /* 0x0000000b0a067209 */ /* 0x001fe40007810000 */
[----:B------:R-:W-:Y:S02]  /*d030*/  FMNMX.FTZ R9, R35, R4, !PT ;  /* 0x0000000423097209 */ /* 0x000fe40007810000 */
[----:B------:R-:W3:Y:S04]  /*d040*/  LDL.64 R4, [R1+0x240] ;  /* 0x0002400001047983 */ /* 0x000ee80000100a00 */
[----:B------:R-:W-:Y:S04]  /*d050*/  STL.64 [R1+0x230], R8 ;  /* 0x0002300801007387 */ /* 0x000fe80000100a00 */
[----:B------:R0:W-:Y:S04]  /*d060*/  STL [R1+0x230], R6 ;  /* 0x0002300601007387 */ /* 0x0001e80000100800 */
[----:B------:R-:W2:Y:S04]  /*d070*/  LDL R12, [R1+0x230] ;  /* 0x00023000010c7983 */ /* 0x000ea80000100800 */
[----:B------:R-:W4:Y:S01]  /*d080*/  LDL R11, [R1+0x234] ;  /* 0x00023400010b7983 */ /* 0x000f220000100800 */
[----:B--2---:R-:W-:Y:S01]  /*d090*/  FMUL.FTZ R7, R37, R12 ;  /* 0x0000000c25077220 */ /* 0x004fe20000410000 */
[----:B------:R-:W-:-:S04]  /*d0a0*/  FSETP.NEU.FTZ.AND P1, PT, R12, -INF , PT ;  /* 0xff8000000c00780b */ /* 0x000fc80003f3d000 */
[----:B------:R-:W-:-:S05]  /*d0b0*/  FSEL R10, R7, RZ, P1 ;  /* 0x000000ff070a7208 */ /* 0x000fca0000800000 */
[----:B0-----:R-:W-:-:S04]  /*d0c0*/  FFMA.FTZ R6, R79, R37, -R10 ;  /* 0x000000254f067223 */ /* 0x001fc8000001080a */
[----:B------:R4:W-:Y:S02]  /*d0d0*/  MUFU.EX2 R173, R6 ;  /* 0x0000000600ad7308 */ /* 0x0009e40000000800 */
[----:B----4-:R-:W0:Y:S02]  /*d0e0*/  SHFL.BFLY PT, R6, R11, 0x2, 0x1f ;  /* 0x0c401f000b067f89 */ /* 0x010e2400000e0000 */
[----:B0-----:R-:W-:-:S05]  /*d0f0*/  FMNMX.FTZ R6, R6, R11, !PT ;  /* 0x0000000b06067209 */ /* 0x001fca0007810000 */
[----:B------:R-:W0:Y:S01]  /*d100*/  SHFL.BFLY PT, R9, R6, 0x1, 0x1f ;  /* 0x0c201f0006097f89 */ /* 0x000e2200000e0000 */
[----:B------:R-:W-:Y:S01]  /*d110*/  FSEL R11, R12, RZ, P1 ;  /* 0x000000ff0c0b7208 */ /* 0x000fe20000800000 */
[----:B------:R-:W-:-:S04]  /*d120*/  FFMA.FTZ R7, R91, R37, -R10 ;  /* 0x000000255b077223 */ /* 0x000fc8000001080a */
[----:B------:R-:W-:Y:S01]  /*d130*/  FADD.FTZ R20, R20, -R11 ;  /* 0x8000000b14147221 */ /* 0x000fe20000010000 */
[----:B0-----:R-:W-:-:S04]  /*d140*/  FMNMX.FTZ R6, R6, R9, !PT ;  /* 0x0000000906067209 */ /* 0x001fc80007810000 */
[C---:B------:R-:W-:Y:S01]  /*d150*/  FSETP.NEU.FTZ.AND P1, PT, R6.reuse, -INF , PT ;  /* 0xff8000000600780b */ /* 0x040fe20003f3d000 */
[----:B------:R-:W-:-:S05]  /*d160*/  FMUL.FTZ R8, R6, R37 ;  /* 0x0000002506087220 */ /* 0x000fca0000410000 */
[----:B------:R-:W-:Y:S02]  /*d170*/  FSEL R9, R8, RZ, P1 ;  /* 0x000000ff08097208 */ /* 0x000fe40000800000 */
[----:B------:R-:W-:Y:S01]  /*d180*/  FSEL R8, R6, RZ, P1 ;  /* 0x000000ff06087208 */ /* 0x000fe20000800000 */
[-C--:B------:R-:W-:Y:S02]  /*d190*/  FMUL.FTZ R12, R20, R37.reuse ;  /* 0x00000025140c7220 */ /* 0x080fe40000410000 */
[-CC-:B------:R-:W-:Y:S02]  /*d1a0*/  FFMA.FTZ R224, R46, R37.reuse, -R9.reuse ;  /* 0x000000252ee07223 */ /* 0x180fe40000010809 */
[----:B------:R-:W-:Y:S01]  /*d1b0*/  FADD.FTZ R8, R21, -R8 ;  /* 0x8000000815087221 */ /* 0x000fe20000010000 */
[-CC-:B------:R-:W-:Y:S01]  /*d1c0*/  FFMA.FTZ R172, R83, R37.reuse, -R10.reuse ;  /* 0x0000002553ac7223 */ /* 0x180fe2000001080a */
[-CC-:B------:R-:W-:Y:S02]  /*d1d0*/  FFMA.FTZ R219, R48, R37.reuse, -R9.reuse ;  /* 0x0000002530db7223 */ /* 0x180fe40000010809 */
[----:B------:R-:W-:Y:S01]  /*d1e0*/  FMUL.FTZ R8, R37, R8 ;  /* 0x0000000825087220 */ /* 0x000fe20000410000 */
[----:B------:R-:W-:Y:S01]  /*d1f0*/  MUFU.EX2 R7, R7 ;  /* 0x0000000700077308 */ /* 0x000fe20000000800 */
[-CC-:B------:R-:W-:Y:S01]  /*d200*/  FFMA.FTZ R200, R31, R37.reuse, -R9.reuse ;  /* 0x000000251fc87223 */ /* 0x180fe20000010809 */
[-C--:B------:R-:W-:Y:S01]  /*d210*/  FFMA.FTZ R174, R81, R37.reuse, -R10 ;  /* 0x0000002551ae7223 */ /* 0x080fe2000001080a */
[----:B------:R-:W-:-:S05]  /*d220*/  FFMA.FTZ R175, R50, R37, -R9 ;  /* 0x0000002532af7223 */ /* 0x000fca0000010809 */
[----:B------:R-:W3:Y:S01]  /*d230*/  MUFU.EX2 R12, R12 ;  /* 0x0000000c000c7308 */ /* 0x000ee20000000800 */
[----:B------:R-:W-:-:S07]  /*d240*/  FFMA.FTZ R222, R52, R37, -R9 ;  /* 0x0000002534de7223 */ /* 0x000fce0000010809 */
[----:B------:R-:W-:Y:S08]  /*d250*/  MUFU.EX2 R224, R224 ;  /* 0x000000e000e07308 */ /* 0x000ff00000000800 */
[----:B------:R-:W0:Y:S01]  /*d260*/  MUFU.EX2 R31, R8 ;  /* 0x00000008001f7308 */ /* 0x000e220000000800 */
[----:B------:R-:W-:-:S07]  /*d270*/  FFMA.FTZ R220, R77, R37, -R10 ;  /* 0x000000254ddc7223 */ /* 0x000fce000001080a */
[----:B------:R-:W1:Y:S01]  /*d280*/  MUFU.EX2 R172, R172 ;  /* 0x000000ac00ac7308 */ /* 0x000e620000000800 */
[----:B------:R-:W-:-:S07]  /*d290*/  FFMA.FTZ R215, R54, R37, -R9 ;  /* 0x0000002536d77223 */ /* 0x000fce0000010809 */
[----:B------:R-:W2:Y:S01]  /*d2a0*/  MUFU.EX2 R219, R219 ;  /* 0x000000db00db7308 */ /* 0x000ea20000000800 */
[----:B------:R-:W-:-:S07]  /*d2b0*/  FFMA.FTZ R217, R75, R37, -R10 ;  /* 0x000000254bd97223 */ /* 0x000fce000001080a */
[----:B------:R-:W4:Y:S01]  /*d2c0*/  MUFU.EX2 R174, R174 ;  /* 0x000000ae00ae7308 */ /* 0x000f220000000800 */
[----:B------:R-:W-:-:S07]  /*d2d0*/  FFMA.FTZ R218, R44, R37, -R9 ;  /* 0x000000252cda7223 */ /* 0x000fce0000010809 */
[----:B------:R-:W5:Y:S01]  /*d2e0*/  MUFU.EX2 R175, R175 ;  /* 0x000000af00af7308 */ /* 0x000f620000000800 */
[----:B---3--:R-:W-:Y:S01]  /*d2f0*/  FFMA.FTZ R11, R12, R4, R7 ;  /* 0x000000040c0b7223 */ /* 0x008fe20000010007 */
[----:B------:R-:W-:Y:S01]  /*d300*/  FFMA.FTZ R211, R73, R37, -R10 ;  /* 0x0000002549d37223 */ /* 0x000fe2000001080a */
[----:B0-----:R-:W-:-:S05]  /*d310*/  FFMA.FTZ R4, R5, R31, R224 ;  /* 0x0000001f05047223 */ /* 0x001fca00000100e0 */
[----:B------:R-:W0:Y:S01]  /*d320*/  MUFU.EX2 R222, R222 ;  /* 0x000000de00de7308 */ /* 0x000e220000000800 */
[----:B------:R-:W-:Y:S01]  /*d330*/  FFMA.FTZ R208, R42, R37, -R9 ;  /* 0x000000252ad07223 */ /* 0x000fe20000010809 */
[----:B-1----:R-:W-:-:S06]  /*d340*/  FADD.FTZ R11, R172, R11 ;  /* 0x0000000bac0b7221 */ /* 0x002fcc0000010000 */
[----:B------:R-:W1:Y:S01]  /*d350*/  MUFU.EX2 R220, R220 ;  /* 0x000000dc00dc7308 */ /* 0x000e620000000800 */
[----:B------:R-:W-:Y:S01]  /*d360*/  FFMA.FTZ R216, R71, R37, -R10 ;  /* 0x0000002547d87223 */ /* 0x000fe2000001080a */
[----:B--2---:R-:W-:-:S06]  /*d370*/  FADD.FTZ R4, R219, R4 ;  /* 0x00000004db047221 */ /* 0x004fcc0000010000 */
[----:B------:R-:W2:Y:S01]  /*d380*/  MUFU.EX2 R215, R215 ;  /* 0x000000d700d77308 */ /* 0x000ea20000000800 */
[----:B------:R-:W-:Y:S01]  /*d390*/  FFMA.FTZ R209, R40, R37, -R9 ;  /* 0x0000002528d17223 */ /* 0x000fe20000010809 */
[----:B----4-:R-:W-:-:S06]  /*d3a0*/  FADD.FTZ R8, R174, R11 ;  /* 0x0000000bae087221 */ /* 0x010fcc0000010000 */
[----:B------:R-:W3:Y:S01]  /*d3b0*/  MUFU.EX2 R217, R217 ;  /* 0x000000d900d97308 */ /* 0x000ee20000000800 */
[----:B------:R-:W-:Y:S01]  /*d3c0*/  FFMA.FTZ R206, R69, R37, -R10 ;  /* 0x0000002545ce7223 */ /* 0x000fe2000001080a */
[----:B-----5:R-:W-:-:S06]  /*d3d0*/  FADD.FTZ R5, R175, R4 ;  /* 0x00000004af057221 */ /* 0x020fcc0000010000 */
[----:B------:R-:W4:Y:S01]  /*d3e0*/  MUFU.EX2 R218, R218 ;  /* 0x000000da00da7308 */ /* 0x000f220000000800 */
[----:B------:R-:W-:Y:S01]  /*d3f0*/  FFMA.FTZ R204, R38, R37, -R9 ;  /* 0x0000002526cc7223 */ /* 0x000fe20000010809 */
[----:B------:R-:W-:-:S06]  /*d400*/  FADD.FTZ R11, R173, R8 ;  /* 0x00000008ad0b7221 */ /* 0x000fcc0000010000 */
[----:B------:R-:W5:Y:S01]  /*d410*/  MUFU.EX2 R211, R211 ;  /* 0x000000d300d37308 */ /* 0x000f620000000800 */
[----:B------:R-:W-:Y:S01]  /*d420*/  FFMA.FTZ R207, R67, R37, -R10 ;  /* 0x0000002543cf7223 */ /* 0x000fe2000001080a */
[----:B0-----:R-:W-:-:S06]  /*d430*/  FADD.FTZ R4, R222, R5 ;  /* 0x00000005de047221 */ /* 0x001fcc0000010000 */
[----:B------:R-:W0:Y:S01]  /*d440*/  MUFU.EX2 R208, R208 ;  /* 0x000000d000d07308 */ /* 0x000e220000000800 */
[----:B------:R-:W-:Y:S01]  /*d450*/  FFMA.FTZ R205, R36, R37, -R9 ;  /* 0x0000002524cd7223 */ /* 0x000fe20000010809 */
[----:B-1----:R-:W-:-:S06]  /*d460*/  FADD.FTZ R8, R220, R11 ;  /* 0x0000000bdc087221 */ /* 0x002fcc0000010000 */
[----:B------:R-:W1:Y:S01]  /*d470*/  MUFU.EX2 R216, R216 ;  /* 0x000000d800d87308 */ /* 0x000e620000000800 */
[----:B------:R-:W-:Y:S01]  /*d480*/  FFMA.FTZ R203, R65, R37, -R10 ;  /* 0x0000002541cb7223 */ /* 0x000fe2000001080a */
[----:B--2---:R-:W-:-:S06]  /*d490*/  FADD.FTZ R5, R215, R4 ;  /* 0x00000004d7057221 */ /* 0x004fcc0000010000 */
[----:B------:R-:W2:Y:S01]  /*d4a0*/  MUFU.EX2 R209, R209 ;  /* 0x000000d100d17308 */ /* 0x000ea20000000800 */
[----:B---3--:R-:W-:Y:S01]  /*d4b0*/  FADD.FTZ R8, R217, R8 ;  /* 0x00000008d9087221 */ /* 0x008fe20000010000 */
[----:B------:R-:W-:-:S06]  /*d4c0*/  FFMA.FTZ R202, R63, R37, -R10 ;  /* 0x000000253fca7223 */ /* 0x000fcc000001080a */
[----:B------:R-:W3:Y:S01]  /*d4d0*/  MUFU.EX2 R206, R206 ;  /* 0x000000ce00ce7308 */ /* 0x000ee20000000800 */
[----:B----4-:R-:W-:Y:S01]  /*d4e0*/  FADD.FTZ R5, R218, R5 ;  /* 0x00000005da057221 */ /* 0x010fe20000010000 */
[----:B------:R-:W-:-:S06]  /*d4f0*/  FFMA.FTZ R201, R27, R37, -R9 ;  /* 0x000000251bc97223 */ /* 0x000fcc0000010809 */
[----:B------:R-:W4:Y:S01]  /*d500*/  MUFU.EX2 R204, R204 ;  /* 0x000000cc00cc7308 */ /* 0x000f220000000800 */
[----:B-----5:R-:W-:Y:S01]  /*d510*/  FADD.FTZ R11, R211, R8 ;  /* 0x00000008d30b7221 */ /* 0x020fe20000010000 */
[----:B------:R-:W-:-:S06]  /*d520*/  FFMA.FTZ R197, R61, R37, -R10 ;  /* 0x000000253dc57223 */ /* 0x000fcc000001080a */
[----:B------:R-:W5:Y:S01]  /*d530*/  MUFU.EX2 R207, R207 ;  /* 0x000000cf00cf7308 */ /* 0x000f620000000800 */
[----:B0-----:R-:W-:Y:S01]  /*d540*/  FADD.FTZ R4, R208, R5 ;  /* 0x00000005d0047221 */ /* 0x001fe20000010000 */
[----:B------:R-:W-:-:S06]  /*d550*/  FFMA.FTZ R194, R30, R37, -R9 ;  /* 0x000000251ec27223 */ /* 0x000fcc0000010809 */
[----:B------:R-:W0:Y:S01]  /*d560*/  MUFU.EX2 R205, R205 ;  /* 0x000000cd00cd7308 */ /* 0x000e220000000800 */
[----:B-1----:R-:W-:Y:S01]  /*d570*/  FADD.FTZ R11, R216, R11 ;  /* 0x0000000bd80b7221 */ /* 0x002fe20000010000 */
[----:B------:R-:W-:-:S06]  /*d580*/  FFMA.FTZ R196, R59, R37, -R10 ;  /* 0x000000253bc47223 */ /* 0x000fcc000001080a */
[----:B------:R-:W1:Y:S01]  /*d590*/  MUFU.EX2 R203, R203 ;  /* 0x000000cb00cb7308 */ /* 0x000e620000000800 */
[----:B--2---:R-:W-:Y:S01]  /*d5a0*/  FADD.FTZ R5, R209, R4 ;  /* 0x00000004d1057221 */ /* 0x004fe20000010000 */
[----:B------:R-:W-:-:S06]  /*d5b0*/  FFMA.FTZ R195, R29, R37, -R9 ;  /* 0x000000251dc37223 */ /* 0x000fcc0000010809 */
        /* <DEDUP_REMOVED lines=44> */
[----:B0-----:R-:W-:-:S06]  /*d880*/  FADD.FTZ R5, R199, R8 ;  /* 0x00000008c7057221 */ /* 0x001fcc0000010000 */
[----:B------:R-:W0:Y:S01]  /*d890*/  MUFU.EX2 R178, R178 ;  /* 0x000000b200b27308 */ /* 0x000e220000000800 */
[-C--:B------:R-:W-:Y:S01]  /*d8a0*/  FFMA.FTZ R18, R43, R37.reuse, -R10 ;  /* 0x000000252b127223 */ /* 0x080fe2000001080a */
[----:B------:R-:W-:-:S06]  /*d8b0*/  FFMA.FTZ R159, R33, R37, -R9 ;  /* 0x00000025219f7223 */ /* 0x000fcc0000010809 */
[----:B------:R-:W5:Y:S01]  /*d8c0*/  MUFU.EX2 R186, R186 ;  /* 0x000000ba00ba7308 */ /* 0x000f620000000800 */
[----:B-1----:R-:W-:Y:S01]  /*d8d0*/  FADD.FTZ R11, R185, R4 ;  /* 0x00000004b90b7221 */ /* 0x002fe20000010000 */
[----:B--2---:R-:W-:-:S06]  /*d8e0*/  FADD.FTZ R4, R188, R5 ;  /* 0x00000005bc047221 */ /* 0x004fcc0000010000 */
[----:B------:R-:W1:Y:S01]  /*d8f0*/  MUFU.EX2 R181, R181 ;  /* 0x000000b500b57308 */ /* 0x000e620000000800 */
[-C--:B------:R-:W-:Y:S01]  /*d900*/  FFMA.FTZ R14, R41, R37.reuse, -R10 ;  /* 0x00000025290e7223 */ /* 0x080fe2000001080a */
[----:B------:R-:W-:-:S06]  /*d910*/  FFMA.FTZ R20, R34, R37, -R9 ;  /* 0x0000002522147223 */ /* 0x000fcc0000010809 */
[----:B------:R-:W2:Y:S01]  /*d920*/  MUFU.EX2 R187, R187 ;  /* 0x000000bb00bb7308 */ /* 0x000ea20000000800 */
[----:B---3--:R-:W-:Y:S01]  /*d930*/  FADD.FTZ R11, R184, R11 ;  /* 0x0000000bb80b7221 */ /* 0x008fe20000010000 */
[----:B----4-:R-:W-:-:S06]  /*d940*/  FADD.FTZ R5, R189, R4 ;  /* 0x00000004bd057221 */ /* 0x010fcc0000010000 */
[----:B------:R-:W3:Y:S01]  /*d950*/  MUFU.EX2 R15, R15 ;  /* 0x0000000f000f7308 */ /* 0x000ee20000000800 */
[-C--:B------:R-:W-:Y:S01]  /*d960*/  FFMA.FTZ R19, R39, R37.reuse, -R10 ;  /* 0x0000002527137223 */ /* 0x080fe2000001080a */
[----:B------:R-:W-:-:S06]  /*d970*/  FFMA.FTZ R21, R35, R37, -R9 ;  /* 0x0000002523157223 */ /* 0x000fcc0000010809 */
[----:B------:R-:W4:Y:S01]  /*d980*/  MUFU.EX2 R158, R158 ;  /* 0x0000009e009e7308 */ /* 0x000f220000000800 */
[----:B0-----:R-:W-:Y:S01]  /*d990*/  FADD.FTZ R4, R178, R11 ;  /* 0x0000000bb2047221 */ /* 0x001fe20000010000 */
[----:B-----5:R-:W-:-:S06]  /*d9a0*/  FADD.FTZ R8, R186, R5 ;  /* 0x00000005ba087221 */ /* 0x020fcc0000010000 */
[----:B------:R-:W0:Y:S08]  /*d9b0*/  MUFU.EX2 R18, R18 ;  /* 0x0000001200127308 */ /* 0x000e300000000800 */
[----:B------:R-:W5:Y:S01]  /*d9c0*/  MUFU.EX2 R159, R159 ;  /* 0x0000009f009f7308 */ /* 0x000f620000000800 */
[----:B-1----:R-:W-:Y:S01]  /*d9d0*/  FADD.FTZ R4, R181, R4 ;  /* 0x00000004b5047221 */ /* 0x002fe20000010000 */
[----:B--2---:R-:W-:-:S06]  /*d9e0*/  FADD.FTZ R5, R187, R8 ;  /* 0x00000008bb057221 */ /* 0x004fcc0000010000 */
[----:B------:R-:W1:Y:S08]  /*d9f0*/  MUFU.EX2 R14, R14 ;  /* 0x0000000e000e7308 */ /* 0x000e700000000800 */
[----:B------:R-:W2:Y:S01]  /*da00*/  MUFU.EX2 R20, R20 ;  /* 0x0000001400147308 */ /* 0x000ea20000000800 */
[----:B---3--:R-:W-:Y:S01]  /*da10*/  FADD.FTZ R9, R15, R4 ;  /* 0x000000040f097221 */ /* 0x008fe20000010000 */
[----:B----4-:R-:W-:-:S06]  /*da20*/  FADD.FTZ R4, R158, R5 ;  /* 0x000000059e047221 */ /* 0x010fcc0000010000 */
[----:B------:R-:W3:Y:S08]  /*da30*/  MUFU.EX2 R19, R19 ;  /* 0x0000001300137308 */ /* 0x000ef00000000800 */
[----:B------:R-:W4:Y:S01]  /*da40*/  MUFU.EX2 R21, R21 ;  /* 0x0000001500157308 */ /* 0x000f220000000800 */
[----:B0-----:R-:W-:Y:S01]  /*da50*/  FADD.FTZ R9, R18, R9 ;  /* 0x0000000912097221 */ /* 0x001fe20000010000 */
[----:B-----5:R-:W-:-:S03]  /*da60*/  FADD.FTZ R5, R159, R4 ;  /* 0x000000049f057221 */ /* 0x020fc60000010000 */
[----:B-1----:R-:W-:Y:S01]  /*da70*/  FADD.FTZ R8, R14, R9 ;  /* 0x000000090e087221 */ /* 0x002fe20000010000 */
[----:B--2---:R-:W-:-:S03]  /*da80*/  FADD.FTZ R4, R20, R5 ;  /* 0x0000000514047221 */ /* 0x004fc60000010000 */
[----:B---3--:R-:W-:Y:S01]  /*da90*/  FADD.FTZ R8, R19, R8 ;  /* 0x0000000813087221 */ /* 0x008fe20000010000 */
[----:B------:R-:W-:Y:S01]  /*daa0*/  STL [R1+0x234], R6 ;  /* 0x0002340601007387 */ /* 0x000fe20000100800 */
[----:B----4-:R-:W-:-:S05]  /*dab0*/  FADD.FTZ R9, R21, R4 ;  /* 0x0000000415097221 */ /* 0x010fca0000010000 */
[----:B------:R-:W-:Y:S04]  /*dac0*/  STL.64 [R1+0x240], R8 ;  /* 0x0002400801007387 */ /* 0x000fe80000100a00 */
[----:B------:R-:W2:Y:S01]  /*dad0*/  LD.E R10, desc[UR56][R16.64+0x260] ;  /* 0x00026038100a7980 */ /* 0x000ea2000c101900 */
[----:B------:R-:W-:-:S04]  /*dae0*/  UIADD3 UR4, UP0, UR49, 0x260, URZ ;  /* 0x0000026031047890 */ /* 0x000fc8000ff1e03f */
[----:B------:R-:W-:Y:S02]  /*daf0*/  ULOP3.LUT UR5, UR4, 0x4, URZ, 0xfc, !UPT ;  /* 0x0000000404057892 */ /* 0x000fe4000f8efc3f */
[----:B------:R-:W-:-:S04]  /*db00*/  UIADD3.X UR6, URZ, UR48, URZ, UP0, !UPT ;  /* 0x000000303f067290 */ /* 0x000fc800087fe43f */
[----:B------:R-:W-:Y:S02]  /*db10*/  IMAD.U32 R4, RZ, RZ, UR5 ;  /* 0x00000005ff047e24 */ /* 0x000fe4000f8e00ff */
[----:B------:R-:W-:Y:S02]  /*db20*/  IMAD.U32 R5, RZ, RZ, UR6 ;  /* 0x00000006ff057e24 */ /* 0x000fe4000f8e00ff */
[----:B--2---:R-:W-:-:S05]  /*db30*/  FMUL.FTZ R11, R12, R10 ;  /* 0x0000000a0c0b7220 */ /* 0x004fca0000410000 */
[----:B------:R0:W-:Y:S04]  /*db40*/  ST.E desc[UR56][R16.64+0x260], R11 ;  /* 0x0002600b10007985 */ /* 0x0001e8000c101938 */
[----:B------:R-:W2:Y:S02]  /*db50*/  LD.E R10, desc[UR56][R4.64] ;  /* 0x00000038040a7980 */ /* 0x000ea4000c101900 */
[----:B--2---:R-:W-:-:S05]  /*db60*/  FMUL.FTZ R13, R12, R10 ;  /* 0x0000000a0c0d7220 */ /* 0x004fca0000410000 */
[----:B------:R1:W-:Y:S04]  /*db70*/  ST.E desc[UR56][R4.64], R13 ;  /* 0x0000000d04007985 */ /* 0x0003e8000c101938 */
        /* <DEDUP_REMOVED lines=62> */
[----:B------:R-:W-:-:S06]  /*df60*/  ULOP3.LUT UR5, UR4, 0x8, URZ, 0xfc, !UPT ;  /* 0x0000000804057892 */ /* 0x000fcc000f8efc3f */
[----:B------:R-:W-:Y:S02]  /*df70*/  IMAD.U32 R10, RZ, RZ, UR5 ;  /* 0x00000005ff0a7e24 */ /* 0x000fe4000f8e00ff */
[C---:B--2---:R-:W-:Y:S01]  /*df80*/  FMUL.FTZ R11, R12.reuse, R11 ;  /* 0x0000000b0c0b7220 */ /* 0x044fe20000410000 */
[----:B---3--:R-:W-:-:S04]  /*df90*/  FMUL.FTZ R143, R12, R143 ;  /* 0x0000008f0c8f7220 */ /* 0x008fc80000410000 */
[----:B------:R0:W-:Y:S01]  /*dfa0*/  ST.E desc[UR56][R16.64+0x2a0], R11 ;  /* 0x0002a00b10007985 */ /* 0x0001e2000c101938 */
[C---:B----4-:R-:W-:Y:S01]  /*dfb0*/  FMUL.FTZ R9, R12.reuse, R9 ;  /* 0x000000090c097220 */ /* 0x050fe20000410000 */
[C---:B-----5:R-:W-:Y:S01]  /*dfc0*/  FMUL.FTZ R25, R12.reuse, R25 ;  /* 0x000000190c197220 */ /* 0x060fe20000410000 */
[C---:B------:R-:W-:Y:S01]  /*dfd0*/  FMUL.FTZ R27, R12.reuse, R27 ;  /* 0x0000001b0c1b7220 */ /* 0x040fe20000410000 */
[----:B0-----:R-:W-:Y:S02]  /*dfe0*/  IMAD.U32 R11, RZ, RZ, UR6 ;  /* 0x00000006ff0b7e24 */ /* 0x001fe4000f8e00ff */
        /* <DEDUP_REMOVED lines=118> */
[----:B------:R-:W1:Y:S01]  /*e750*/  LD.E R6, desc[UR56][R10.64] ;  /* 0x000000380a067980 */ /* 0x000e62000c101900 */
[----:B------:R-:W-:Y:S01]  /*e760*/  ULOP3.LUT UR4, UR4, 0xc, URZ, 0xfc, !UPT ;  /* 0x0000000c04047892 */ /* 0x000fe2000f8efc3f */
[----:B0-----:R-:W-:-:S05]  /*e770*/  IMAD.U32 R9, RZ, RZ, UR6 ;  /* 0x00000006ff097e24 */ /* 0x001fca000f8e00ff */
[----:B------:R-:W-:Y:S02]  /*e780*/  IMAD.U32 R8, RZ, RZ, UR4 ;  /* 0x00000004ff087e24 */ /* 0x000fe4000f8e00ff */
[----:B-1----:R-:W-:-:S05]  /*e790*/  FMUL.FTZ R13, R31, R6 ;  /* 0x000000061f0d7220 */ /* 0x002fca0000410000 */
[----:B------:R0:W-:Y:S04]  /*e7a0*/  ST.E desc[UR56][R10.64], R13 ;  /* 0x0000000d0a007985 */ /* 0x0001e8000c101938 */
[----:B------:R-:W2:Y:S02]  /*e7b0*/  LD.E R6, desc[UR56][R8.64] ;  /* 0x0000003808067980 */ /* 0x000ea4000c101900 */
[----:B--2---:R-:W-:-:S05]  /*e7c0*/  FMUL.FTZ R25, R31, R6 ;  /* 0x000000061f197220 */ /* 0x004fca0000410000 */
[----:B------:R1:W-:Y:S04]  /*e7d0*/  ST.E desc[UR56][R8.64], R25 ;  /* 0x0000001908007985 */ /* 0x0003e8000c101938 */
[----:B------:R-:W2:Y:S04]  /*e7e0*/  LD.E R142, desc[UR56][R16.64+0x45c] ;  /* 0x00045c38108e7980 */ /* 0x000ea8000c101900 */
[----:B------:R-:W0:Y:S04]  /*e7f0*/  LD.E R6, desc[UR56][R16.64+0x278] ;  /* 0x0002783810067980 */ /* 0x000e28000c101900 */
[----:B------:R-:W1:Y:S04]  /*e800*/  LD.E R12, desc[UR56][R16.64+0x27c] ;  /* 0x00027c38100c7980 */ /* 0x000e68000c101900 */
        /* <DEDUP_REMOVED lines=59> */
[C---:B--2---:R-:W-:Y:S01]  /*ebc0*/  FMUL.FTZ R37, R31.reuse, R142 ;  /* 0x0000008e1f257220 */ /* 0x044fe20000410000 */
[----:B0-----:R-:W-:-:S04]  /*ebd0*/  FMUL.FTZ R13, R31, R6 ;  /* 0x000000061f0d7220 */ /* 0x001fc80000410000 */
[----:B------:R0:W-:Y:S01]  /*ebe0*/  ST.E desc[UR56][R16.64+0x45c], R37 ;  /* 0x00045c2510007985 */ /* 0x0001e2000c101938 */
[C---:B-1----:R-:W-:Y:S01]  /*ebf0*/  FMUL.FTZ R25, R31.reuse, R12 ;  /* 0x0000000c1f197220 */ /* 0x042fe20000410000 */
[C---:B---3--:R-:W-:Y:S01]  /*ec00*/  FMUL.FTZ R27, R31.reuse, R24 ;  /* 0x000000181f1b7220 */ /* 0x048fe20000410000 */
[C---:B----4-:R-:W-:Y:S01]  /*ec10*/  FMUL.FTZ R29, R31.reuse, R26 ;  /* 0x0000001a1f1d7220 */ /* 0x050fe20000410000 */
[C---:B-----5:R-:W-:Y:S01]  /*ec20*/  FMUL.FTZ R33, R31.reuse, R28 ;  /* 0x0000001c1f217220 */ /* 0x060fe20000410000 */
[C---:B------:R-:W-:Y:S01]  /*ec30*/  FMUL.FTZ R35, R31.reuse, R30 ;  /* 0x0000001e1f237220 */ /* 0x040fe20000410000 */
[C---:B0-----:R-:W-:Y:S01]  /*ec40*/  FMUL.FTZ R37, R31.reuse, R34 ;  /* 0x000000221f257220 */ /* 0x041fe20000410000 */
[C---:B------:R-:W-:Y:S01]  /*ec50*/  FMUL.FTZ R39, R31.reuse, R36 ;  /* 0x000000241f277220 */ /* 0x040fe20000410000 */
[C---:B------:R-:W-:Y:S01]  /*ec60*/  FMUL.FTZ R41, R31.reuse, R38 ;  /* 0x000000261f297220 */ /* 0x040fe20000410000 */
[C---:B------:R-:W-:Y:S01]  /*ec70*/  FMUL.FTZ R43, R31.reuse, R40 ;  /* 0x000000281f2b7220 */ /* 0x040fe20000410000 */
        /* <DEDUP_REMOVED lines=100> */
[----:B------:R-:W-:Y:S01]  /*f2c0*/  FMUL.FTZ R31, R31, R140 ;  /* 0x0000008c1f1f7220 */ /* 0x000fe20000410000 */
[----:B------:R-:W-:Y:S04]  /*f2d0*/  ST.E desc[UR56][R16.64+0x3e8], R13 ;  /* 0x0003e80d10007985 */ /* 0x000fe8000c101938 */
        /* <DEDUP_REMOVED lines=9> */
[----:B------:R4:W-:Y:S01]  /*f370*/  ST.E desc[UR56][R16.64+0x458], R31 ;  /* 0x0004581f10007985 */ /* 0x0009e2000c101938 */
[----:B------:R1:W-:Y:S06]  /*f380*/  BAR.SYNC.DEFER_BLOCKING R176, 0x100 ;  /* 0x000400b00000751d */ /* 0x0003ec0000010000 */
[----:B0-----:R-:W5:Y:S04]  /*f390*/  LD.E R25, desc[UR56][R16.64+0x260] ;  /* 0x0002603810197980 */ /* 0x001f68000c101900 */
[----:B------:R-:W4:Y:S04]  /*f3a0*/  LD.E R221, desc[UR56][R16.64+0x218] ;  /* 0x0002183810dd7980 */ /* 0x000f28000c101900 */
[----:B------:R-:W4:Y:S04]  /*f3b0*/  LD.E.64 R12, desc[UR56][R16.64+0xa8] ;  /* 0x0000a838100c7980 */ /* 0x000f28000c101b00 */
[----:B-----5:R0:W-:Y:S04]  /*f3c0*/  ST.E desc[UR56][R16.64+0x260], R25 ;  /* 0x0002601910007985 */ /* 0x0201e8000c101938 */
[----:B-1----:R-:W5:Y:S04]  /*f3d0*/  LD.E R27, desc[UR56][R4.64] ;  /* 0x00000038041b7980 */ /* 0x002f68000c101900 */
[----:B-----5:R1:W-:Y:S04]  /*f3e0*/  ST.E desc[UR56][R4.64], R27 ;  /* 0x0000001b04007985 */ /* 0x0203e8000c101938 */
[----:B--2---:R-:W2:Y:S04]  /*f3f0*/  LD.E R29, desc[UR56][R10.64] ;  /* 0x000000380a1d7980 */ /* 0x004ea8000c101900 */
[----:B--2---:R2:W-:Y:S04]  /*f400*/  ST.E desc[UR56][R10.64], R29 ;  /* 0x0000001d0a007985 */ /* 0x0045e8000c101938 */
[----:B---3--:R-:W3:Y:S04]  /*f410*/  LD.E R33, desc[UR56][R8.64] ;  /* 0x0000003808217980 */ /* 0x008ee8000c101900 */
[----:B---3--:R3:W-:Y:S04]  /*f420*/  ST.E desc[UR56][R8.64], R33 ;  /* 0x0000002108007985 */ /* 0x0087e8000c101938 */
[----:B----4-:R-:W4:Y:S04]  /*f430*/  LD.E R31, desc[UR56][R16.64+0x270] ;  /* 0x00027038101f7980 */ /* 0x010f28000c101900 */
[----:B------:R-:W5:Y:S04]  /*f440*/  LD.E R35, desc[UR56][R16.64+0x274] ;  /* 0x0002743810237980 */ /* 0x000f68000c101900 */
[----:B0-----:R-:W5:Y:S04]  /*f450*/  LD.E R25, desc[UR56][R16.64+0x278] ;  /* 0x0002783810197980 */ /* 0x001f68000c101900 */
[----:B------:R-:W5:Y:S04]  /*f460*/  LD.E R37, desc[UR56][R16.64+0x27c] ;  /* 0x00027c3810257980 */ /* 0x000f68000c101900 */
[----:B------:R-:W5:Y:S04]  /*f470*/  LD.E R39, desc[UR56][R16.64+0x280] ;  /* 0x0002803810277980 */ /* 0x000f68000c101900 */
[----:B------:R-:W5:Y:S04]  /*f480*/  LD.E R41, desc[UR56][R16.64+0x284] ;  /* 0x0002843810297980 */ /* 0x000f68000c101900 */
[----:B-1----:R-:W5:Y:S04]  /*f490*/  LD.E R27, desc[UR56][R16.64+0x288] ;  /* 0x00028838101b7980 */ /* 0x002f68000c101900 */
[----:B------:R-:W5:Y:S04]  /*f4a0*/  LD.E R43, desc[UR56][R16.64+0x28c] ;  /* 0x00028c38102b7980 */ /* 0x000f68000c101900 */
[----:B--2---:R-:W2:Y:S04]  /*f4b0*/  LD.E R29, desc[UR56][R16.64+0x290] ;  /* 0x00029038101d7980 */ /* 0x004ea8000c101900 */
[----:B------:R-:W2:Y:S04]  /*f4c0*/  LD.E R45, desc[UR56][R16.64+0x294] ;  /* 0x00029438102d7980 */ /* 0x000ea8000c101900 */
[----:B---3--:R-:W3:Y:S04]  /*f4d0*/  LD.E R33, desc[UR56][R16.64+0x298] ;  /* 0x0002983810217980 */ /* 0x008ee8000c101900 */
        /* <DEDUP_REMOVED lines=123> */
[----:B---3--:R-:W-:Y:S04]  /*fc90*/  ST.E desc[UR56][R16.64+0x298], R33 ;  /* 0x0002982110007985 */ /* 0x008fe8000c101938 */
        /* <DEDUP_REMOVED lines=113> */
[----:B0-----:R-:W5:Y:S04]  /*103b0*/  LDL R6, [R1+0x88] ;  /* 0x0000880001067983 */ /* 0x001f680000100800 */
[----:B-1----:R-:W5:Y:S04]  /*103c0*/  LD.E R24, desc[UR56][R16.64+0x260] ;  /* 0x0002603810187980 */ /* 0x002f68000c101900 */
        /* <DEDUP_REMOVED lines=137> */
[----:B------:R-:W-:Y:S01]  /*10c60*/  IMAD.MOV.U32 R7, RZ, RZ, R13 ;  /* 0x000000ffff077224 */ /* 0x000fe200078e000d */
[----:B--2---:R-:W-:-:S06]  /*10c70*/  WARPGROUP.ARRIVE ;  /* 0x00000000000079c5 */ /* 0x004fcc0000000000 */
[----:B------:R-:W-:Y:S01]  /*10c80*/  HGMMA.64x256x16.F32 R24, R172, gdesc[UR4].tnspB, R24, UP0, gsb0 ;  /* 0x43e00004ac187df0 */ /* 0x000fe2000b800818 */
[----:B------:R-:W-:Y:S02]  /*10c90*/  R2UR UR6, R6 ;  /* 0x00000000060672ca */ /* 0x000fe400000e0000 */
[----:B------:R-:W-:Y:S01]  /*10ca0*/  R2UR UR7, R7 ;  /* 0x00000000070772ca */ /* 0x000fe200000e0000 */
[----:B------:R-:W-:Y:S02]  /*10cb0*/  VIADD R6, R12, 0x100 ;  /* 0x000001000c067836 */ /* 0x000fe40000000000 */
[----:B------:R-:W-:Y:S01]  /*10cc0*/  IMAD.MOV.U32 R7, RZ, RZ, R13 ;  /* 0x000000ffff077224 */ /* 0x000fe200078e000d */
[----:B------:R-:W-:Y:S02]  /*10cd0*/  WARPGROUP.DEPBAR.LE gsb0, 0x0 ;  /* 0x00008000000079c5 */ /* 0x000fe40000010000 */
[----:B------:R-:W-:Y:S01]  /*10ce0*/  ST.E desc[UR56][R16.64+0x260], R24 ;  /* 0x0002601810007985 */ /* 0x000fe2000c101938 */
[----:B------:R-:W-:-:S02]  /*10cf0*/  F2FP.F16.F32.PACK_AB R172, R217, R220 ;  /* 0x000000dcd9ac723e */ /* 0x000fc400000000ff */
[----:B------:R-:W-:Y:S01]  /*10d00*/  F2FP.F16.F32.PACK_AB R174, R216, R211 ;  /* 0x000000d3d8ae723e */ /* 0x000fe200000000ff */
[----:B------:R-:W-:Y:S01]  /*10d10*/  ST.E desc[UR56][R4.64], R25 ;  /* 0x0000001904007985 */ /* 0x000fe2000c101938 */
        /* <DEDUP_REMOVED lines=130> */
[----:B------:R-:W-:Y:S01]  /*11540*/  R2UR UR6, R6 ;  /* 0x00000000060672ca */ /* 0x000fe200000e0000 */
[----:B------:R-:W-:Y:S01]  /*11550*/  STL [R1+0x88], R2 ;  /* 0x0000880201007387 */ /* 0x000fe20000100800 */
[----:B------:R-:W-:Y:S01]  /*11560*/  R2UR UR7, R7 ;  /* 0x00000000070772ca */ /* 0x000fe200000e0000 */
[----:B------:R-:W-:Y:S01]  /*11570*/  IMAD.MOV.U32 R7, RZ, RZ, R13 ;  /* 0x000000ffff077224 */ /* 0x000fe200078e000d */
[----:B------:R-:W-:Y:S01]  /*11580*/  IADD3 R6, R12, 0x180, RZ ;  /* 0x000001800c067810 */ /* 0x000fe20007ffe0ff */
[----:B------:R-:W-:Y:S02]  /*11590*/  WARPGROUP.DEPBAR.LE gsb0, 0x0 ;  /* 0x00008000000079c5 */ /* 0x000fe40000010000 */
[----:B------:R-:W-:Y:S01]  /*115a0*/  ST.E desc[UR56][R16.64+0x260], R24 ;  /* 0x0002601810007985 */ /* 0x000fe2000c101938 */
[----:B------:R-:W-:Y:S02]  /*115b0*/  F2FP.F16.F32.PACK_AB R172, R207, R206 ;  /* 0x000000cecfac723e */ /* 0x000fe400000000ff */
[----:B------:R-:W-:Y:S01]  /*115c0*/  F2FP.F16.F32.PACK_AB R174, R202, R203 ;  /* 0x000000cbcaae723e */ /* 0x000fe200000000ff */
[----:B------:R-:W-:Y:S01]  /*115d0*/  ST.E desc[UR56][R4.64], R25 ;  /* 0x0000001904007985 */ /* 0x000fe2000c101938 */
        /* <DEDUP_REMOVED lines=273> */
[----:B------:R-:W-:Y:S01]  /*126f0*/  VIADD R12, R12, 0x280 ;  /* 0x000002800c0c7836 */ /* 0x000fe20000000000 */
        /* <DEDUP_REMOVED lines=403> */
[----:B------:R-:W-:Y:S04]  /*14030*/  STL [R1+0x88], R2 ;  /* 0x0000880201007387 */ /* 0x000fe80000100800 */
[----:B------:R-:W3:Y:S04]  /*14040*/  LD.E R7, desc[UR56][R16.64+0x260] ;  /* 0x0002603810077980 */ /* 0x000ee8000c101900 */
[----:B---3--:R3:W-:Y:S04]  /*14050*/  ST.E desc[UR56][R16.64+0x260], R7 ;  /* 0x0002600710007985 */ /* 0x0087e8000c101938 */
[----:B------:R-:W4:Y:S04]  /*14060*/  LD.E R13, desc[UR56][R4.64] ;  /* 0x00000038040d7980 */ /* 0x000f28000c101900 */
[----:B----4-:R4:W-:Y:S04]  /*14070*/  ST.E desc[UR56][R4.64], R13 ;  /* 0x0000000d04007985 */ /* 0x0109e8000c101938 */
[----:B------:R-:W5:Y:S04]  /*14080*/  LD.E R15, desc[UR56][R10.64] ;  /* 0x000000380a0f7980 */ /* 0x000f68000c101900 */
[----:B-----5:R5:W-:Y:S04]  /*14090*/  ST.E desc[UR56][R10.64], R15 ;  /* 0x0000000f0a007985 */ /* 0x020be8000c101938 */
[----:B------:R-:W2:Y:S04]  /*140a0*/  LD.E R19, desc[UR56][R8.64] ;  /* 0x0000003808137980 */ /* 0x000ea8000c101900 */
[----:B--2---:R2:W-:Y:S04]  /*140b0*/  ST.E desc[UR56][R8.64], R19 ;  /* 0x0000001308007985 */ /* 0x0045e8000c101938 */
[----:B------:R-:W2:Y:S04]  /*140c0*/  LD.E R21, desc[UR56][R16.64+0x270] ;  /* 0x0002703810157980 */ /* 0x000ea8000c101900 */
[----:B0-----:R-:W2:Y:S04]  /*140d0*/  LD.E R25, desc[UR56][R16.64+0x274] ;  /* 0x0002743810197980 */ /* 0x001ea8000c101900 */
[----:B-1----:R-:W2:Y:S04]  /*140e0*/  LD.E R27, desc[UR56][R16.64+0x278] ;  /* 0x00027838101b7980 */ /* 0x002ea8000c101900 */
[----:B------:R-:W2:Y:S04]  /*140f0*/  LD.E R29, desc[UR56][R16.64+0x27c] ;  /* 0x00027c38101d7980 */ /* 0x000ea8000c101900 */
[----:B---3--:R-:W3:Y:S04]  /*14100*/  LD.E R7, desc[UR56][R16.64+0x280] ;  /* 0x0002803810077980 */ /* 0x008ee8000c101900 */
[----:B------:R-:W3:Y:S04]  /*14110*/  LD.E R31, desc[UR56][R16.64+0x284] ;  /* 0x00028438101f7980 */ /* 0x000ee8000c101900 */
[----:B----4-:R-:W4:Y:S04]  /*14120*/  LD.E R5, desc[UR56][R16.64+0x288] ;  /* 0x0002883810057980 */ /* 0x010f28000c101900 */
[----:B------:R-:W4:Y:S04]  /*14130*/  LD.E R13, desc[UR56][R16.64+0x28c] ;  /* 0x00028c38100d7980 */ /* 0x000f28000c101900 */
[----:B-----5:R-:W5:Y:S04]  /*14140*/  LD.E R11, desc[UR56][R16.64+0x290] ;  /* 0x00029038100b7980 */ /* 0x020f68000c101900 */
[----:B------:R-:W5:Y:S04]  /*14150*/  LD.E R15, desc[UR56][R16.64+0x294] ;  /* 0x00029438100f7980 */ /* 0x000f68000c101900 */
[----:B--2---:R-:W2:Y:S04]  /*14160*/  LD.E R9, desc[UR56][R16.64+0x298] ;  /* 0x0002983810097980 */ /* 0x004ea8000c101900 */
        /* <DEDUP_REMOVED lines=113> */
[----:B------:R0:W-:Y:S04]  /*14880*/  ST.E desc[UR56][R16.64+0x270], R21 ;  /* 0x0002701510007985 */ /* 0x0001e8000c101938 */
[----:B------:R0:W-:Y:S04]  /*14890*/  ST.E desc[UR56][R16.64+0x274], R25 ;  /* 0x0002741910007985 */ /* 0x0001e8000c101938 */
[----:B------:R0:W-:Y:S04]  /*148a0*/  ST.E desc[UR56][R16.64+0x278], R27 ;  /* 0x0002781b10007985 */ /* 0x0001e8000c101938 */
[----:B------:R0:W-:Y:S04]  /*148b0*/  ST.E desc[UR56][R16.64+0x27c], R29 ;  /* 0x00027c1d10007985 */ /* 0x0001e8000c101938 */
[----:B---3--:R0:W-:Y:S04]  /*148c0*/  ST.E desc[UR56][R16.64+0x280], R7 ;  /* 0x0002800710007985 */ /* 0x0081e8000c101938 */
[----:B------:R0:W-:Y:S04]  /*148d0*/  ST.E desc[UR56][R16.64+0x284], R31 ;  /* 0x0002841f10007985 */ /* 0x0001e8000c101938 */
[----:B----4-:R0:W-:Y:S04]  /*148e0*/  ST.E desc[UR56][R16.64+0x288], R5 ;  /* 0x0002880510007985 */ /* 0x0101e8000c101938 */
[----:B------:R0:W-:Y:S04]  /*148f0*/  ST.E desc[UR56][R16.64+0x28c], R13 ;  /* 0x00028c0d10007985 */ /* 0x0001e8000c101938 */
[----:B-----5:R0:W-:Y:S04]  /*14900*/  ST.E desc[UR56][R16.64+0x290], R11 ;  /* 0x0002900b10007985 */ /* 0x0201e8000c101938 */
[----:B------:R0:W-:Y:S04]  /*14910*/  ST.E desc[UR56][R16.64+0x294], R15 ;  /* 0x0002940f10007985 */ /* 0x0001e8000c101938 */
[----:B--2---:R0:W-:Y:S04]  /*14920*/  ST.E desc[UR56][R16.64+0x298], R9 ;  /* 0x0002980910007985 */ /* 0x0041e8000c101938 */
        /* <DEDUP_REMOVED lines=121> */
.L_x_2915:
[----:B------:R-:W-:Y:S05]  /*150c0*/  BSYNC B0 ;  /* 0x0000000000007941 */ /* 0x000fea0003800000 */
.L_x_2914:
[C---:B------:R-:W-:Y:S01]  /*150d0*/  ISETP.GT.AND P0, PT, R0.reuse, R3, PT ;  /* 0x000000030000720c */ /* 0x040fe20003f04270 */
[----:B------:R-:W-:-:S12]  /*150e0*/  VIADD R0, R0, 0xffffffff ;  /* 0xffffffff00007836 */ /* 0x000fd80000000000 */
[----:B------:R-:W-:Y:S05]  /*150f0*/  @P0 BRA `(.L_x_2916) ;  /* 0xffffff4c00c80947 */ /* 0x000fea000383ffff */
[----:B01----:R-:W2:Y:S02]  /*15100*/  LDL R2, [R1+0x70] ;  /* 0x0000700001027983 */ /* 0x003ea40000100800 */
[----:B--2---:R-:W-:-:S07]  /*15110*/  IMAD.SHL.U32 R2, R2, 0x80, RZ ;  /* 0x0000008002027824 */ /* 0x004fce00078e00ff */
.L_x_2889:
[----:B------:R-:W0:Y:S01]  /*15120*/  LDC R6, c[0x0][0xadc] ;  /* 0x0002b700ff067b82 */ /* 0x000e220000000800 */
[----:B------:R-:W-:Y:S01]  /*15130*/  IADD3 R157, R157, 0x80, -R156 ;  /* 0x000000809d9d7810 */ /* 0x000fe20007ffe89c */
[----:B------:R-:W-:-:S04]  /*15140*/  ULDC UR4, c[0x0][0xad4] ;  /* 0x0002b50000047ab9 */ /* 0x000fc80000000800 */
[----:B------:R-:W-:-:S04]  /*15150*/  IMAD.IADD R157, R157, 0x1, R2 ;  /* 0x000000019d9d7824 */ /* 0x000fc800078e0202 */
        /* <DEDUP_REMOVED lines=13> */
.L_x_2919:
[----:B------:R-:W-:-:S13]  /*15230*/  ISETP.NE.AND P0, PT, R6, 0x1, PT ;  /* 0x000000010600780c */ /* 0x000fda0003f05270 */
[----:B------:R-:W0:Y:S02]  /*15240*/  @P0 LDC.64 R4, c[0x0][0xae0] ;  /* 0x0002b800ff040b82 */ /* 0x000e240000000a00 */
[----:B0-----:R-:W-:-:S05]  /*15250*/  @P0 IMAD.HI.U32 R4, R157, R4, RZ ;  /* 0x000000049d040227 */ /* 0x001fca00078e00ff */
[----:B------:R-:W-:-:S07]  /*15260*/  @P0 SHF.R.U32.HI R157, RZ, R5, R4 ;  /* 0x00000005ff9d0219 */ /* 0x000fce0000011604 */
.L_x_2920:
[----:B------:R-:W-:Y:S05]  /*15270*/  BSYNC B0 ;  /* 0x0000000000007941 */ /* 0x000fea0003800000 */
.L_x_2918:
[----:B------:R-:W-:-:S05]  /*15280*/  IMAD R157, R157, R6, RZ ;  /* 0x000000069d9d7224 */ /* 0x000fca00078e02ff */
[----:B------:R-:W-:-:S07]  /*15290*/  VIMNMX R2, R2, R157, !PT ;  /* 0x0000009d02027248 */ /* 0x000fce0007fe0100 */
.L_x_2917:
[----:B------:R-:W-:-:S04]  /*152a0*/  VIADD R2, R2, 0x5f ;  /* 0x0000005f02027836 */ /* 0x000fc80000000000 */
[----:B------:R-:W-:-:S05]  /*152b0*/  IMAD.HI R2, R2, 0x2aaaaaab, RZ ;  /* 0x2aaaaaab02027827 */ /* 0x000fca00078e02ff */
[----:B------:R-:W-:-:S04]  /*152c0*/  SHF.R.U32.HI R3, RZ, 0x1f, R2 ;  /* 0x0000001fff037819 */ /* 0x000fc80000011602 */
[----:B------:R-:W-:-:S04]  /*152d0*/  LEA.HI.SX32 R3, R2, R3, 0x1c ;  /* 0x0000000302037211 */ /* 0x000fc800078fe2ff */
[----:B------:R-:W-:-:S04]  /*152e0*/  VIMNMX R4, R164, R3, !PT ;  /* 0x00000003a4047248 */ /* 0x000fc80007fe0100 */
[----:B------:R-:W-:-:S13]  /*152f0*/  ISETP.GE.AND P0, PT, R0, R4, PT ;  /* 0x000000040000720c */ /* 0x000fda0003f06270 */
[----:B------:R-:W-:Y:S05]  /*15300*/  @!P0 BRA `(.L_x_2921) ;  /* 0x0000009c00908947 */ /* 0x000fea0003800000 */
[----:B------:R0:W5:Y:S01]  /*15310*/  LDL.64 R2, [R1+0x178] ;  /* 0x0001780001027983 */ /* 0x0001620000100a00 */
[----:B------:R-:W-:-:S07]  /*15320*/  IMAD.MOV.U32 R5, RZ, RZ, R0 ;  /* 0x000000ffff057224 */ /* 0x000fce00078e0000 */
.L_x_2938:
[----:B0----5:R-:W2:Y:S04]  /*15330*/  LD.E R7, desc[UR56][R2.64] ;  /* 0x0000003802077980 */ /* 0x021ea8000c101900 */
[----:B-1----:R-:W3:Y:S01]  /*15340*/  LD.E R0, desc[UR56][R2.64+0x8] ;  /* 0x0000083802007980 */ /* 0x002ee2000c101900 */
[----:B--2---:R-:W-:-:S04]  /*15350*/  IADD3 R7, R7, 0x1, RZ ;  /* 0x0000000107077810 */ /* 0x004fc80007ffe0ff */
        /* <DEDUP_REMOVED lines=21> */
.L_x_2923:
[----:B------:R-:W-:Y:S05]  /*154b0*/  BSYNC B0 ;  /* 0x0000000000007941 */ /* 0x000fea0003800000 */
.L_x_2922:
        /* <DEDUP_REMOVED lines=13> */
.L_x_2925:
[----:B------:R-:W-:Y:S05]  /*15590*/  BSYNC B0 ;  /* 0x0000000000007941 */ /* 0x000fea0003800000 */
.L_x_2924:
        /* <DEDUP_REMOVED lines=8> */
.L_x_2927:
[----:B------:R-:W-:Y:S05]  /*15620*/  BSYNC B0 ;  /* 0x0000000000007941 */ /* 0x000fea0003800000 */
.L_x_2926:
        /* <DEDUP_REMOVED lines=28> */
[----:B------:R-:W-:Y:S01]  /*157f0*/  VIADD R12, R12, 0x4 ;  /* 0x000000040c0c7836 */ /* 0x000fe20000000000 */
[----:B------:R-:W-:Y:S01]  /*15800*/  IADD3 R8, R6, 0x4, RZ ;  /* 0x0000000406087810 */ /* 0x000fe20007ffe0ff */
        /* <DEDUP_REMOVED lines=29> */
.L_x_2930:
[----:B------:R-:W-:Y:S05]  /*159e0*/  BSYNC B0 ;  /* 0x0000000000007941 */ /* 0x000fea0003800000 */
.L_x_2929:
        /* <DEDUP_REMOVED lines=10> */
.L_x_2932:
[----:B------:R-:W-:Y:S05]  /*15a90*/  BSYNC B0 ;  /* 0x0000000000007941 */ /* 0x000fea0003800000 */
.L_x_2931:
[----:B------:R-:W-:Y:S04]  /*15aa0*/  BSSY B0, `(.L_x_2933) ;  /* 0x0000006000007945 */ /* 0x000fe80003800000 */
[----:B--2---:R-:W-:Y:S05]  /*15ab0*/  @P1 BRA `(.L_x_2934) ;  /* 0x0000000000101947 */ /* 0x004fea0003800000 */
[----:B-----5:R-:W-:Y:S01]  /*15ac0*/  IMAD R6, R6, 0x8, R9 ;  /* 0x0000000806067824 */ /* 0x020fe200078e0209 */
[----:B-1----:R-:W-:-:S04]  /*15ad0*/  SHF.L.U32 R7, R8, 0x1f, RZ ;  /* 0x0000001f08077819 */ /* 0x002fc800000006ff */
[----:B------:R-:W1:Y:S02]  /*15ae0*/  SYNCS.PHASECHK.TRANS64.TRYWAIT P1, [R6+URZ], R7 ;  /* 0x00000007060075a7 */ /* 0x000e64000802017f */
[----:B-1----:R-:W-:Y:S05]  /*15af0*/  @!P1 BRA `(.L_x_2935) ;  /* 0x000001f800209947 */ /* 0x002fea0003800000 */
.L_x_2934:
[----:B------:R-:W-:Y:S05]  /*15b00*/  BSYNC B0 ;  /* 0x0000000000007941 */ /* 0x000fea0003800000 */
.L_x_2933:
[----:B------:R-:W2:Y:S04]  /*15b10*/  LDL R9, [R1+0x90] ;  /* 0x0000900001097983 */ /* 0x000ea80000100800 */
[----:B------:R-:W3:Y:S04]  /*15b20*/  LD.E R19, desc[UR56][R2.64] ;  /* 0x0000003802137980 */ /* 0x000ee8000c101900 */
[----:B------:R-:W3:Y:S04]  /*15b30*/  LDL.64 R72, [R1+0x118] ;  /* 0x0001180001487983 */ /* 0x000ee80000100a00 */
[----:B-1---5:R-:W4:Y:S04]  /*15b40*/  LDL.64 R6, [R1+0x110] ;  /* 0x0001100001067983 */ /* 0x022f280000100a00 */
        /* <DEDUP_REMOVED lines=26> */
[----:B------:R-:W-:Y:S01]  /*15cf0*/  VIADD R12, R12, 0x4 ;  /* 0x000000040c0c7836 */ /* 0x000fe20000000000 */
[----:B------:R-:W-:Y:S01]  /*15d00*/  IADD3 R6, R8, 0x4, RZ ;  /* 0x0000000408067810 */ /* 0x000fe20007ffe0ff */
        /* <DEDUP_REMOVED lines=21> */
[----:B--2---:R-:W-:Y:S02]  /*15e60*/  VIADD R18, R18, 0x400 ;  /* 0x0000040012127836 */ /* 0x004fe40000000000 */
        /* <DEDUP_REMOVED lines=98> */
[--C-:B------:R-:W-:Y:S01]  /*16490*/  IMAD.MOV.U32 R7, RZ, RZ, R73.reuse ;  /* 0x000000ffff077224 */ /* 0x100fe200078e0049 */
[----:B------:R-:W-:Y:S02]  /*164a0*/  R2UR UR6, R6 ;  /* 0x00000000060672ca */ /* 0x000fe400000e0000 */
[----:B------:R-:W-:Y:S02]  /*164b0*/  R2UR UR4, R10 ;  /* 0x000000000a0472ca */ /* 0x000fe400000e0000 */
[----:B------:R-:W-:Y:S02]  /*164c0*/  R2UR UR7, R7 ;  /* 0x00000000070772ca */ /* 0x000fe400000e0000 */
[----:B------:R-:W-:Y:S01]  /*164d0*/  R2UR UR5, R11 ;  /* 0x000000000b0572ca */ /* 0x000fe200000e0000 */
[----:B----4-:R-:W-:Y:S01]  /*164e0*/  VIADD R12, R12, 0xc04 ;  /* 0x00000c040c0c7836 */ /* 0x010fe20000000000 */
[----:B------:R-:W-:Y:S01]  /*164f0*/  IADD3 R6, R8, 0x904, RZ ;  /* 0x0000090408067810 */ /* 0x000fe20007ffe0ff */
[----:B------:R-:W-:Y:S01]  /*16500*/  IMAD.MOV.U32 R7, RZ, RZ, R73 ;  /* 0x000000ffff077224 */ /* 0x000fe200078e0049 */
[----:B------:R-:W-:-:S02]  /*16510*/  WARPGROUP.DEPBAR.LE gsb0, 0x0 ;  /* 0x00008000000079c5 */ /* 0x000fc40000010000 */
[----:B------:R-:W-:-:S07]  /*16520*/  WARPGROUP.ARRIVE ;  /* 0x00000000000079c5 */ /* 0x000fce0000000000 */
        /* <DEDUP_REMOVED lines=21> */
[----:B-1----:R-:W-:Y:S01]  /*16680*/  LOP3.LUT R74, R74, 0x7f, RZ, 0xc0, !PT ;  /* 0x0000007f4a4a7812 */ /* 0x002fe200078ec0ff */
[----:B------:R-:W-:Y:S03]  /*16690*/  STL [R1+0x90], R0 ;  /* 0x0000900001007387 */ /* 0x000fe60000100800 */
[----:B------:R-:W-:Y:S01]  /*166a0*/  ISETP.NE.AND P2, PT, R74, RZ, PT ;  /* 0x000000ff4a00720c */ /* 0x000fe20003f45270 */
        /* <DEDUP_REMOVED lines=22> */
[----:B------:R-:W4:Y:S04]  /*16810*/  LD.E R21, desc[UR56][R16.64+0x250] ;  /* 0x0002503810157980 */ /* 0x000f28000c101900 */
[----:B--2---:R-:W2:Y:S04]  /*16820*/  LD.E.64 R6, desc[UR56][R16.64+0x230] ;  /* 0x0002303810067980 */ /* 0x004ea8000c101b00 */
        /* <DEDUP_REMOVED lines=61> */
[----:B------:R-:W-:-:S04]  /*16c00*/  FMUL.FTZ R18, R28, R12 ;  /* 0x0000000c1c127220 */ /* 0x000fc80000410000 */
[----:B------:R-:W2:Y:S01]  /*16c10*/  MUFU.TANH R9, R9 ;  /* 0x0000000900097308 */ /* 0x000ea20000002400 */
[-C--:B------:R-:W-:Y:S01]  /*16c20*/  FMUL.FTZ R28, R29, R12.reuse ;  /* 0x0000000c1d1c7220 */ /* 0x080fe20000410000 */
[----:B------:R-:W-:-:S06]  /*16c30*/  FMUL.FTZ R32, R32, R12 ;  /* 0x0000000c20207220 */ /* 0x000fcc0000410000 */
[----:B------:R-:W3:Y:S01]  /*16c40*/  MUFU.TANH R11, R11 ;  /* 0x0000000b000b7308 */ /* 0x000ee20000002400 */
[-C--:B------:R-:W-:Y:S01]  /*16c50*/  FMUL.FTZ R76, R33, R12.reuse ;  /* 0x0000000c214c7220 */ /* 0x080fe20000410000 */
[-C--:B------:R-:W-:Y:S01]  /*16c60*/  FMUL.FTZ R36, R36, R12.reuse ;  /* 0x0000000c24247220 */ /* 0x080fe20000410000 */
[-C--:B------:R-:W-:Y:S01]  /*16c70*/  FMUL.FTZ R82, R37, R12.reuse ;  /* 0x0000000c25527220 */ /* 0x080fe20000410000 */
[-C--:B------:R-:W-:Y:S01]  /*16c80*/  FMUL.FTZ R84, R40, R12.reuse ;  /* 0x0000000c28547220 */ /* 0x080fe20000410000 */
[-C--:B------:R-:W-:Y:S01]  /*16c90*/  FMUL.FTZ R86, R41, R12.reuse ;  /* 0x0000000c29567220 */ /* 0x080fe20000410000 */
[-C--:B------:R-:W-:Y:S01]  /*16ca0*/  FMUL.FTZ R88, R44, R12.reuse ;  /* 0x0000000c2c587220 */ /* 0x080fe20000410000 */
[----:B------:R-:W-:Y:S01]  /*16cb0*/  FMUL.FTZ R90, R45, R12 ;  /* 0x0000000c2d5a7220 */ /* 0x000fe20000410000 */
[----:B------:R-:W0:Y:S01]  /*16cc0*/  MUFU.TANH R18, R18 ;  /* 0x0000001200127308 */ /* 0x000e220000002400 */
        /* <DEDUP_REMOVED lines=8> */
[----:B---3--:R-:W-:Y:S01]  /*16d50*/  FMNMX.FTZ R13, R11, R14, !PT ;  /* 0x0000000e0b0d7209 */ /* 0x008fe20007810000 */
[-C--:B------:R-:W-:Y:S01]  /*16d60*/  FMUL.FTZ R102, R69, R12.reuse ;  /* 0x0000000c45667220 */ /* 0x080fe20000410000 */
[-C--:B------:R-:W-:Y:S01]  /*16d70*/  FMUL.FTZ R10, R26, R12.reuse ;  /* 0x0000000c1a0a7220 */ /* 0x080fe20000410000 */
[-C--:B------:R-:W-:Y:S01]  /*16d80*/  FMUL.FTZ R8, R27, R12.reuse ;  /* 0x0000000c1b087220 */ /* 0x080fe20000410000 */
[-C--:B------:R-:W-:Y:S01]  /*16d90*/  FMUL.FTZ R142, R30, R12.reuse ;  /* 0x0000000c1e8e7220 */ /* 0x080fe20000410000 */
[-C--:B------:R-:W-:Y:S01]  /*16da0*/  FMUL.FTZ R146, R31, R12.reuse ;  /* 0x0000000c1f927220 */ /* 0x080fe20000410000 */
[-C--:B------:R-:W-:Y:S01]  /*16db0*/  FMUL.FTZ R220, R34, R12.reuse ;  /* 0x0000000c22dc7220 */ /* 0x080fe20000410000 */
[----:B------:R-:W3:Y:S01]  /*16dc0*/  MUFU.TANH R32, R32 ;  /* 0x0000002000207308 */ /* 0x000ee20000002400 */
[----:B0-----:R-:W-:Y:S01]  /*16dd0*/  FMNMX.FTZ R13, R18, R13, !PT ;  /* 0x0000000d120d7209 */ /* 0x001fe20007810000 */
[-C--:B------:R-:W-:Y:S01]  /*16de0*/  FMUL.FTZ R208, R35, R12.reuse ;  /* 0x0000000c23d07220 */ /* 0x080fe20000410000 */
[-C--:B------:R-:W-:Y:S01]  /*16df0*/  FMUL.FTZ R206, R38, R12.reuse ;  /* 0x0000000c26ce7220 */ /* 0x080fe20000410000 */
[-C--:B------:R-:W-:Y:S01]  /*16e00*/  FMUL.FTZ R198, R39, R12.reuse ;  /* 0x0000000c27c67220 */ /* 0x080fe20000410000 */
[-C--:B------:R-:W-:Y:S01]  /*16e10*/  FMUL.FTZ R190, R42, R12.reuse ;  /* 0x0000000c2abe7220 */ /* 0x080fe20000410000 */
[-C--:B------:R-:W-:Y:S01]  /*16e20*/  FMUL.FTZ R174, R43, R12.reuse ;  /* 0x0000000c2bae7220 */ /* 0x080fe20000410000 */
[-C--:B------:R-:W-:Y:S01]  /*16e30*/  FMUL.FTZ R15, R46, R12.reuse ;  /* 0x0000000c2e0f7220 */ /* 0x080fe20000410000 */
[----:B------:R-:W0:Y:S01]  /*16e40*/  MUFU.TANH R76, R76 ;  /* 0x0000004c004c7308 */ /* 0x000e220000002400 */
[----:B--2---:R-:W-:Y:S01]  /*16e50*/  FMNMX.FTZ R13, R28, R13, !PT ;  /* 0x0000000d1c0d7209 */ /* 0x004fe20007810000 */
[-C--:B------:R-:W-:Y:S01]  /*16e60*/  FMUL.FTZ R178, R50, R12.reuse ;  /* 0x0000000c32b27220 */ /* 0x080fe20000410000 */
[-C--:B------:R-:W-:Y:S01]  /*16e70*/  FMUL.FTZ R188, R51, R12.reuse ;  /* 0x0000000c33bc7220 */ /* 0x080fe20000410000 */
[-C--:B------:R-:W-:Y:S01]  /*16e80*/  FMUL.FTZ R200, R54, R12.reuse ;  /* 0x0000000c36c87220 */ /* 0x080fe20000410000 */
[-C--:B------:R-:W-:Y:S01]  /*16e90*/  FMUL.FTZ R224, R55, R12.reuse ;  /* 0x0000000c37e07220 */ /* 0x080fe20000410000 */
[-C--:B------:R-:W-:Y:S01]  /*16ea0*/  FMUL.FTZ R226, R58, R12.reuse ;  /* 0x0000000c3ae27220 */ /* 0x080fe20000410000 */
[-C--:B------:R-:W-:Y:S01]  /*16eb0*/  FMUL.FTZ R228, R59, R12.reuse ;  /* 0x0000000c3be47220 */ /* 0x080fe20000410000 */
        /* <DEDUP_REMOVED lines=10> */
[----:B------:R-:W-:Y:S01]  /*16f60*/  FMUL.FTZ R40, R52, R12 ;  /* 0x0000000c34287220 */ /* 0x000fe20000410000 */
[----:B------:R-:W4:Y:S04]  /*16f70*/  LD.E R33, desc[UR56][R16.64+0x288] ;  /* 0x0002883810217980 */ /* 0x000f28000c101900 */
[----:B------:R-:W4:Y:S01]  /*16f80*/  LD.E R37, desc[UR56][R16.64+0x28c] ;  /* 0x00028c3810257980 */ /* 0x000f22000c101900 */
[----:B------:R-:W0:Y:S01]  /*16f90*/  MUFU.TANH R84, R84 ;  /* 0x0000005400547308 */ /* 0x000e220000002400 */
[----:B--2---:R-:W-:-:S02]  /*16fa0*/  FMNMX.FTZ R13, R36, R13, !PT ;  /* 0x0000000d240d7209 */ /* 0x004fc40007810000 */
[----:B------:R-:W2:Y:S05]  /*16fb0*/  LD.E R41, desc[UR56][R16.64+0x2ac] ;  /* 0x0002ac3810297980 */ /* 0x000eaa000c101900 */
[----:B------:R-:W1:Y:S01]  /*16fc0*/  MUFU.TANH R86, R86 ;  /* 0x0000005600567308 */ /* 0x000e620000002400 */
[----:B---3--:R-:W-:Y:S01]  /*16fd0*/  FMNMX.FTZ R13, R82, R13, !PT ;  /* 0x0000000d520d7209 */ /* 0x008fe20007810000 */
[----:B------:R-:W-:Y:S01]  /*16fe0*/  FMUL.FTZ R44, R49, R12 ;  /* 0x0000000c312c7220 */ /* 0x000fe20000410000 */
[----:B------:R-:W3:Y:S05]  /*16ff0*/  LD.E R45, desc[UR56][R16.64+0x2bc] ;  /* 0x0002bc38102d7980 */ /* 0x000eea000c101900 */
[----:B------:R-:W1:Y:S01]  /*17000*/  MUFU.TANH R88, R88 ;  /* 0x0000005800587308 */ /* 0x000e620000002400 */
[----:B0-----:R-:W-:-:S07]  /*17010*/  FMNMX.FTZ R13, R84, R13, !PT ;  /* 0x0000000d540d7209 */ /* 0x001fce0007810000 */
[----:B------:R-:W0:Y:S01]  /*17020*/  MUFU.TANH R90, R90 ;  /* 0x0000005a005a7308 */ /* 0x000e220000002400 */
[----:B-1----:R-:W-:Y:S01]  /*17030*/  FMNMX.FTZ R13, R86, R13, !PT ;  /* 0x0000000d560d7209 */ /* 0x002fe20007810000 */
[----:B------:R-:W-:-:S06]  /*17040*/  FMUL.FTZ R48, R53, R12 ;  /* 0x0000000c35307220 */ /* 0x000fcc0000410000 */
[----:B------:R-:W1:Y:S01]  /*17050*/  MUFU.TANH R92, R92 ;  /* 0x0000005c005c7308 */ /* 0x000e620000002400 */
[----:B------:R-:W-:Y:S01]  /*17060*/  FMNMX.FTZ R13, R88, R13, !PT ;  /* 0x0000000d580d7209 */ /* 0x000fe20007810000 */
[----:B------:R-:W-:Y:S01]  /*17070*/  FMUL.FTZ R52, R56, R12 ;  /* 0x0000000c38347220 */ /* 0x000fe20000410000 */
[----:B------:R-:W2:Y:S04]  /*17080*/  LD.E R60, desc[UR56][R16.64+0x2e0] ;  /* 0x0002e038103c7980 */ /* 0x000ea8000c101900 */
[----:B------:R-:W3:Y:S01]  /*17090*/  LD.E R57, desc[UR56][R16.64+0x2ec] ;  /* 0x0002ec3810397980 */ /* 0x000ee2000c101900 */
[----:B------:R-:W1:Y:S01]  /*170a0*/  MUFU.TANH R44, R44 ;  /* 0x0000002c002c7308 */ /* 0x000e620000002400 */
[----:B0-----:R-:W-:-:S07]  /*170b0*/  FMNMX.FTZ R13, R90, R13, !PT ;  /* 0x0000000d5a0d7209 */ /* 0x001fce0007810000 */
[----:B------:R-:W-:Y:S01]  /*170c0*/  MUFU.TANH R74, R74 ;  /* 0x0000004a004a7308 */ /* 0x000fe20000002400 */
[----:B------:R-:W-:Y:S01]  /*170d0*/  FMUL.FTZ R14, R65, R12 ;  /* 0x0000000c410e7220 */ /* 0x000fe20000410000 */
[----:B------:R-:W2:Y:S04]  /*170e0*/  LD.E R26, desc[UR56][R16.64+0x240] ;  /* 0x00024038101a7980 */ /* 0x000ea8000c101900 */
[----:B------:R-:W3:Y:S02]  /*170f0*/  LD.E R30, desc[UR56][R16.64+0x274] ;  /* 0x00027438101e7980 */ /* 0x000ee4000c101900 */
[----:B------:R-:W0:Y:S01]  /*17100*/  MUFU.TANH R40, R40 ;  /* 0x0000002800287308 */ /* 0x000e220000002400 */
[----:B-1----:R-:W-:Y:S01]  /*17110*/  FMNMX.FTZ R13, R92, R13, !PT ;  /* 0x0000000d5c0d7209 */ /* 0x002fe20007810000 */
[----:B------:R-:W3:Y:S04]  /*17120*/  LD.E R34, desc[UR56][R16.64+0x280] ;  /* 0x0002803810227980 */ /* 0x000ee8000c101900 */
[----:B------:R-:W3:Y:S02]  /*17130*/  LD.E R38, desc[UR56][R16.64+0x284] ;  /* 0x0002843810267980 */ /* 0x000ee4000c101900 */
[----:B------:R-:W1:Y:S01]  /*17140*/  MUFU.TANH R48, R48 ;  /* 0x0000003000307308 */ /* 0x000e620000002400 */
[----:B------:R-:W-:Y:S01]  /*17150*/  FMNMX.FTZ R13, R44, R13, !PT ;  /* 0x0000000d2c0d7209 */ /* 0x000fe20007810000 */
[----:B------:R-:W3:Y:S04]  /*17160*/  LD.E R42, desc[UR56][R16.64+0x290] ;  /* 0x00029038102a7980 */ /* 0x000ee8000c101900 */
[----:B------:R-:W3:Y:S02]  /*17170*/  LD.E R46, desc[UR56][R16.64+0x294] ;  /* 0x00029438102e7980 */ /* 0x000ee4000c101900 */
[----:B------:R-:W1:Y:S01]  /*17180*/  MUFU.TANH R52, R52 ;  /* 0x0000003400347308 */ /* 0x000e620000002400 */
[----:B0-----:R-:W-:Y:S01]  /*17190*/  FMNMX.FTZ R13, R40, R13, !PT ;  /* 0x0000000d280d7209 */ /* 0x001fe20007810000 */
[----:B------:R-:W3:Y:S04]  /*171a0*/  LD.E R50, desc[UR56][R16.64+0x2b0] ;  /* 0x0002b03810327980 */ /* 0x000ee8000c101900 */
        /* <DEDUP_REMOVED lines=23> */
[----:B------:R-:W3:Y:S03]  /*17320*/  LD.E R35, desc[UR56][R16.64+0x298] ;  /* 0x0002983810237980 */ /* 0x000ee6000c101900 */
[----:B------:R-:W-:Y:S01]  /*17330*/  FMNMX.FTZ R13, R14, R13, !PT ;  /* 0x0000000d0e0d7209 */ /* 0x000fe20007810000 */
[----:B------:R-:W3:Y:S03]  /*17340*/  LD.E R51, desc[UR56][R16.64+0x29c] ;  /* 0x00029c3810337980 */ /* 0x000ee6000c101900 */
[----:B0-----:R-:W-:Y:S01]  /*17350*/  FMNMX.FTZ R13, R100, R13, !PT ;  /* 0x0000000d640d7209 */ /* 0x001fe20007810000 */
[----:B------:R-:W0:Y:S01]  /*17360*/  MUFU.TANH R10, R10 ;  /* 0x0000000a000a7308 */ /* 0x000e220000002400 */
[----:B------:R-:W3:Y:S04]  /*17370*/  LD.E R49, desc[UR56][R16.64+0x2a8] ;  /* 0x0002a83810317980 */ /* 0x000ee8000c101900 */
[----:B------:R-:W3:Y:S01]  /*17380*/  LD.E R43, desc[UR56][R16.64+0x2c8] ;  /* 0x0002c838102b7980 */ /* 0x000ee2000c101900 */
[----:B-1----:R-:W-:-:S02]  /*17390*/  FMNMX.FTZ R19, R102, R13, !PT ;  /* 0x0000000d66137209 */ /* 0x002fc40007810000 */
[----:B------:R-:W1:Y:S01]  /*173a0*/  MUFU.TANH R8, R8 ;  /* 0x0000000800087308 */ /* 0x000e620000002400 */
[----:B------:R-:W3:Y:S04]  /*173b0*/  LD.E R63, desc[UR56][R16.64+0x2cc] ;  /* 0x0002cc38103f7980 */ /* 0x000ee8000c101900 */
[----:B------:R-:W0:Y:S03]  /*173c0*/  SHFL.BFLY PT, R20, R19, 0x2, 0x1f ;  /* 0x0c401f0013147f89 */ /* 0x000e2600000e0000 */
[----:B------:R-:W1:Y:S01]  /*173d0*/  MUFU.TANH R142, R142 ;  /* 0x0000008e008e7308 */ /* 0x000e620000002400 */
[----:B------:R-:W3:Y:S04]  /*173e0*/  LD.E R55, desc[UR56][R16.64+0x2d8] ;  /* 0x0002d83810377980 */ /* 0x000ee8000c101900 */
[----:B------:R-:W3:Y:S03]  /*173f0*/  LD.E R59, desc[UR56][R16.64+0x2e8] ;  /* 0x0002e838103b7980 */ /* 0x000ee6000c101900 */
[----:B------:R-:W1:Y:S01]  /*17400*/  MUFU.TANH R146, R146 ;  /* 0x0000009200927308 */ /* 0x000e620000002400 */
[----:B------:R-:W3:Y:S04]  /*17410*/  LD.E R53, desc[UR56][R16.64+0x2f8] ;  /* 0x0002f83810357980 */ /* 0x000ee8000c101900 */
[----:B------:R-:W3:Y:S03]  /*17420*/  LD.E R71, desc[UR56][R16.64+0x318] ;  /* 0x0003183810477980 */ /* 0x000ee6000c101900 */
[----:B------:R-:W1:Y:S01]  /*17430*/  MUFU.TANH R220, R220 ;  /* 0x000000dc00dc7308 */ /* 0x000e620000002400 */
[----:B------:R-:W3:Y:S01]  /*17440*/  LD.E R67, desc[UR56][R16.64+0x31c] ;  /* 0x00031c3810437980 */ /* 0x000ee2000c101900 */
[----:B0-----:R-:W-:-:S03]  /*17450*/  FMNMX.FTZ R13, R19, R20, !PT ;  /* 0x00000014130d7209 */ /* 0x001fc60007810000 */
[----:B------:R-:W3:Y:S04]  /*17460*/  LD.E R65, desc[UR56][R16.64+0x328] ;  /* 0x0003283810417980 */ /* 0x000ee8000c101900 */
[----:B------:R-:W0:Y:S01]  /*17470*/  SHFL.BFLY PT, R24, R13, 0x1, 0x1f ;  /* 0x0c201f000d187f89 */ /* 0x000e2200000e0000 */
[----:B------:R-:W1:Y:S08]  /*17480*/  MUFU.TANH R208, R208 ;  /* 0x000000d000d07308 */ /* 0x000e700000002400 */
[----:B------:R-:W1:Y:S01]  /*17490*/  MUFU.TANH R206, R206 ;  /* 0x000000ce00ce7308 */ /* 0x000e620000002400 */
[----:B0-----:R-:W-:-:S02]  /*174a0*/  FMNMX.FTZ R25, R13, R24, !PT ;  /* 0x000000180d197209 */ /* 0x001fc40007810000 */
[----:B------:R-:W-:-:S04]  /*174b0*/  FMNMX.FTZ R13, R10, R7, !PT ;  /* 0x000000070a0d7209 */ /* 0x000fc80007810000 */
[----:B-1----:R-:W-:Y:S01]  /*174c0*/  FMNMX.FTZ R13, R8, R13, !PT ;  /* 0x0000000d080d7209 */ /* 0x002fe20007810000 */
[----:B------:R-:W0:Y:S03]  /*174d0*/  MUFU.TANH R198, R198 ;  /* 0x000000c600c67308 */ /* 0x000e260000002400 */
[----:B------:R-:W-:-:S04]  /*174e0*/  FMNMX.FTZ R13, R142, R13, !PT ;  /* 0x0000000d8e0d7209 */ /* 0x000fc80007810000 */
[----:B------:R-:W-:Y:S01]  /*174f0*/  FMNMX.FTZ R13, R146, R13, !PT ;  /* 0x0000000d920d7209 */ /* 0x000fe20007810000 */
[----:B------:R-:W1:Y:S03]  /*17500*/  MUFU.TANH R190, R190 ;  /* 0x000000be00be7308 */ /* 0x000e660000002400 */
[----:B------:R-:W-:Y:S01]  /*17510*/  FMNMX.FTZ R13, R220, R13, !PT ;  /* 0x0000000ddc0d7209 */ /* 0x000fe20007810000 */
[----:B------:R-:W-:-:S04]  /*17520*/  FMUL.FTZ R20, R47, R12 ;  /* 0x0000000c2f147220 */ /* 0x000fc80000410000 */
[----:B------:R-:W4:Y:S01]  /*17530*/  MUFU.TANH R174, R174 ;  /* 0x000000ae00ae7308 */ /* 0x000f220000002400 */
[----:B------:R-:W-:-:S07]  /*17540*/  FMNMX.FTZ R13, R208, R13, !PT ;  /* 0x0000000dd00d7209 */ /* 0x000fce0007810000 */
[----:B------:R-:W4:Y:S01]  /*17550*/  MUFU.TANH R15, R15 ;  /* 0x0000000f000f7308 */ /* 0x000f220000002400 */
[----:B------:R-:W-:-:S07]  /*17560*/  FMNMX.FTZ R13, R206, R13, !PT ;  /* 0x0000000dce0d7209 */ /* 0x000fce0007810000 */
[----:B------:R-:W-:Y:S01]  /*17570*/  MUFU.TANH R178, R178 ;  /* 0x000000b200b27308 */ /* 0x000fe20000002400 */
[----:B0-----:R-:W-:-:S07]  /*17580*/  FMNMX.FTZ R13, R198, R13, !PT ;  /* 0x0000000dc60d7209 */ /* 0x001fce0007810000 */
[----:B------:R-:W-:Y:S01]  /*17590*/  MUFU.TANH R188, R188 ;  /* 0x000000bc00bc7308 */ /* 0x000fe20000002400 */
[----:B-1----:R-:W-:-:S07]  /*175a0*/  FMNMX.FTZ R13, R190, R13, !PT ;  /* 0x0000000dbe0d7209 */ /* 0x002fce0007810000 */
        /* <DEDUP_REMOVED lines=13> */
[----:B----4-:R-:W-:-:S04]  /*17680*/  FMNMX.FTZ R24, R174, R13, !PT ;  /* 0x0000000dae187209 */ /* 0x010fc80007810000 */
[----:B------:R-:W-:Y:S01]  /*17690*/  FMNMX.FTZ R13, R15, R24, !PT ;  /* 0x000000180f0d7209 */ /* 0x000fe20007810000 */
[----:B------:R-:W-:Y:S04]  /*176a0*/  ST.E desc[UR56][R16.64+0x230], R25 ;  /* 0x0002301910007985 */ /* 0x000fe8000c101938 */
[----:B------:R-:W4:Y:S04]  /*176b0*/  LD.E R27, desc[UR56][R16.64+0x230] ;  /* 0x00023038101b7980 */ /* 0x000f28000c101900 */
[----:B------:R-:W3:Y:S01]  /*176c0*/  LD.E R24, desc[UR56][R16.64+0x244] ;  /* 0x0002443810187980 */ /* 0x000ee2000c101900 */
        /* <DEDUP_REMOVED lines=15> */
[----:B----4-:R-:W-:-:S04]  /*177c0*/  FMUL.FTZ R29, R27, R21 ;  /* 0x000000151b1d7220 */ /* 0x010fc80000410000 */
[-CC-:B------:R-:W-:Y:S01]  /*177d0*/  FFMA.FTZ R157, R11, R21.reuse, -R29.reuse ;  /* 0x000000150b9d7223 */ /* 0x180fe2000001081d */
[-C--:B------:R-:W-:Y:S01]  /*177e0*/  FFMA.FTZ R31, R100, R21.reuse, -R29 ;  /* 0x00000015641f7223 */ /* 0x080fe2000001081d */
[----:B------:R-:W-:Y:S01]  /*177f0*/  FADD.FTZ R6, R6, -R27 ;  /* 0x8000001b06067221 */ /* 0x000fe20000010000 */
[-CC-:B------:R-:W-:Y:S01]  /*17800*/  FFMA.FTZ R156, R9, R21.reuse, -R29.reuse ;  /* 0x00000015099c7223 */ /* 0x180fe2000001081d */
[-CC-:B------:R-:W-:Y:S01]  /*17810*/  FFMA.FTZ R159, R18, R21.reuse, -R29.reuse ;  /* 0x00000015129f7223 */ /* 0x180fe2000001081d */
[-CC-:B------:R-:W-:Y:S01]  /*17820*/  FFMA.FTZ R158, R28, R21.reuse, -R29.reuse ;  /* 0x000000151c9e7223 */ /* 0x180fe2000001081d */
[----:B--2---:R-:W0:Y:S01]  /*17830*/  SHFL.BFLY PT, R11, R12, 0x2, 0x1f ;  /* 0x0c401f000c0b7f89 */ /* 0x004e2200000e0000 */
[-C--:B------:R-:W-:Y:S02]  /*17840*/  FMUL.FTZ R6, R6, R21.reuse ;  /* 0x0000001506067220 */ /* 0x080fe40000410000 */
        /* <DEDUP_REMOVED lines=15> */
[--C-:B------:R-:W-:Y:S01]  /*17940*/  FFMA.FTZ R173, R52, R21, -R29.reuse ;  /* 0x0000001534ad7223 */ /* 0x100fe2000001081d */
[----:B0-----:R-:W-:Y:S01]  /*17950*/  FMNMX.FTZ R11, R12, R11, !PT ;  /* 0x0000000b0c0b7209 */ /* 0x001fe20007810000 */
[-CC-:B------:R-:W-:Y:S01]  /*17960*/  FFMA.FTZ R172, R74, R21.reuse, -R29.reuse ;  /* 0x000000154aac7223 */ /* 0x180fe2000001081d */
[----:B------:R0:W1:Y:S01]  /*17970*/  MUFU.EX2 R25, R6 ;  /* 0x0000000600197308 */ /* 0x0000620000000800 */
[-CC-:B------:R-:W-:Y:S01]  /*17980*/  FFMA.FTZ R18, R72, R21.reuse, -R29.reuse ;  /* 0x0000001548127223 */ /* 0x180fe2000001081d */
[-CC-:B------:R-:W-:Y:S01]  /*17990*/  FFMA.FTZ R19, R78, R21.reuse, -R29.reuse ;  /* 0x000000154e137223 */ /* 0x180fe2000001081d */
[----:B------:R-:W2:Y:S01]  /*179a0*/  SHFL.BFLY PT, R12, R11, 0x1, 0x1f ;  /* 0x0c201f000b0c7f89 */ /* 0x000ea200000e0000 */
[-CC-:B------:R-:W-:Y:S01]  /*179b0*/  FFMA.FTZ R13, R80, R21.reuse, -R29.reuse ;  /* 0x00000015500d7223 */ /* 0x180fe2000001081d */
[----:B------:R-:W-:-:S02]  /*179c0*/  FFMA.FTZ R14, R14, R21, -R29 ;  /* 0x000000150e0e7223 */ /* 0x000fc4000001081d */
[----:B------:R-:W4:Y:S01]  /*179d0*/  LD.E R27, desc[UR56][R16.64+0x45c] ;  /* 0x00045c38101b7980 */ /* 0x000f22000c101900 */
[----:B------:R-:W-:Y:S03]  /*179e0*/  MUFU.EX2 R158, R158 ;  /* 0x0000009e009e7308 */ /* 0x000fe60000000800 */
[----:B------:R-:W4:Y:S04]  /*179f0*/  LD.E R28, desc[UR56][R16.64+0x454] ;  /* 0x00045438101c7980 */ /* 0x000f28000c101900 */
[----:B0-----:R-:W4:Y:S01]  /*17a00*/  LD.E R6, desc[UR56][R16.64+0x260] ;  /* 0x0002603810067980 */ /* 0x001f22000c101900 */
[----:B------:R-:W-:Y:S01]  /*17a10*/  MUFU.EX2 R204, R204 ;  /* 0x000000cc00cc7308 */ /* 0x000fe20000000800 */
[----:B-1----:R-:W-:-:S02]  /*17a20*/  FFMA.FTZ R26, R25, R26, R156 ;  /* 0x0000001a191a7223 */ /* 0x002fc4000001009c */
[----:B------:R-:W4:Y:S04]  /*17a30*/  LD.E R36, desc[UR56][R16.64+0x264] ;  /* 0x0002643810247980 */ /* 0x000f28000c101900 */
[----:B------:R-:W4:Y:S01]  /*17a40*/  LD.E R32, desc[UR56][R16.64+0x270] ;  /* 0x0002703810207980 */ /* 0x000f22000c101900 */
[----:B--2---:R-:W-:Y:S01]  /*17a50*/  FMNMX.FTZ R100, R11, R12, !PT ;  /* 0x0000000c0b647209 */ /* 0x004fe20007810000 */
[----:B------:R-:W-:Y:S02]  /*17a60*/  MUFU.EX2 R9, R9 ;  /* 0x0000000900097308 */ /* 0x000fe40000000800 */
[----:B------:R-:W2:Y:S02]  /*17a70*/  LD.E R44, desc[UR56][R16.64+0x2a0] ;  /* 0x0002a038102c7980 */ /* 0x000ea4000c101900 */
[----:B------:R-:W-:Y:S01]  /*17a80*/  FADD.FTZ R112, R7, -R100 ;  /* 0x8000006407707221 */ /* 0x000fe20000010000 */
[-C--:B------:R-:W-:Y:S01]  /*17a90*/  FMUL.FTZ R87, R100, R21.reuse ;  /* 0x0000001564577220 */ /* 0x080fe20000410000 */
[-C--:B------:R-:W-:Y:S01]  /*17aa0*/  FFMA.FTZ R12, R102, R21.reuse, -R29 ;  /* 0x00000015660c7223 */ /* 0x080fe2000001081d */
[----:B------:R-:W-:Y:S01]  /*17ab0*/  FADD.FTZ R26, R157, R26 ;  /* 0x0000001a9d1a7221 */ /* 0x000fe20000010000 */
[----:B------:R-:W-:Y:S01]  /*17ac0*/  FMUL.FTZ R112, R21, R112 ;  /* 0x0000007015707220 */ /* 0x000fe20000410000 */
        /* <DEDUP_REMOVED lines=13> */
[----:B------:R-:W3:Y:S01]  /*17ba0*/  MUFU.EX2 R211, R211 ;  /* 0x000000d300d37308 */ /* 0x000ee20000000800 */
[-CC-:B------:R-:W-:Y:S01]  /*17bb0*/  FFMA.FTZ R181, R228, R21.reuse, -R87.reuse ;  /* 0x00000015e4b57223 */ /* 0x180fe20000010857 */
[-CC-:B------:R-:W-:Y:S01]  /*17bc0*/  FFMA.FTZ R175, R232, R21.reuse, -R87.reuse ;  /* 0x00000015e8af7223 */ /* 0x180fe20000010857 */
[-CC-:B------:R-:W-:Y:S01]  /*17bd0*/  FFMA.FTZ R236, R236, R21.reuse, -R87.reuse ;  /* 0x00000015ecec7223 */ /* 0x180fe20000010857 */
[-CC-:B------:R-:W-:Y:S01]  /*17be0*/  FFMA.FTZ R10, R83, R21.reuse, -R87.reuse ;  /* 0x00000015530a7223 */ /* 0x180fe20000010857 */
[----:B------:R-:W-:Y:S01]  /*17bf0*/  FADD.FTZ R127, R159, R26 ;  /* 0x0000001a9f7f7221 */ /* 0x000fe20000010000 */
[----:B------:R-:W2:Y:S02]  /*17c00*/  LD.E R40, desc[UR56][R16.64+0x2a4] ;  /* 0x0002a43810287980 */ /* 0x000ea4000c101900 */
[----:B------:R-:W0:Y:S01]  /*17c10*/  MUFU.EX2 R216, R216 ;  /* 0x000000d800d87308 */ /* 0x000e220000000800 */
[-CC-:B------:R-:W-:Y:S01]  /*17c20*/  FFMA.FTZ R206, R198, R21.reuse, -R87.reuse ;  /* 0x00000015c6ce7223 */ /* 0x180fe20000010857 */
[-CC-:B------:R-:W-:Y:S01]  /*17c30*/  FFMA.FTZ R198, R190, R21.reuse, -R87.reuse ;  /* 0x00000015bec67223 */ /* 0x180fe20000010857 */
[----:B------:R-:W2:Y:S04]  /*17c40*/  LD.E R48, desc[UR56][R16.64+0x2b4] ;  /* 0x0002b43810307980 */ /* 0x000ea8000c101900 */
[----:B------:R-:W2:Y:S01]  /*17c50*/  LD.E R52, desc[UR56][R16.64+0x2c4] ;  /* 0x0002c43810347980 */ /* 0x000ea2000c101900 */
[----:B------:R-:W1:Y:S01]  /*17c60*/  MUFU.EX2 R8, R8 ;  /* 0x0000000800087308 */ /* 0x000e620000000800 */
[-CC-:B------:R-:W-:Y:S01]  /*17c70*/  FFMA.FTZ R190, R178, R21.reuse, -R87.reuse ;  /* 0x00000015b2be7223 */ /* 0x180fe20000010857 */
[-CC-:B------:R-:W-:Y:S01]  /*17c80*/  FFMA.FTZ R188, R200, R21.reuse, -R87.reuse ;  /* 0x00000015c8bc7223 */ /* 0x180fe20000010857 */
[-CC-:B------:R-:W-:Y:S01]  /*17c90*/  FFMA.FTZ R178, R226, R21.reuse, -R87.reuse ;  /* 0x00000015e2b27223 */ /* 0x180fe20000010857 */
[-CC-:B------:R-:W-:Y:S01]  /*17ca0*/  FFMA.FTZ R174, R230, R21.reuse, -R87.reuse ;  /* 0x00000015e6ae7223 */ /* 0x180fe20000010857 */
[-CC-:B------:R-:W-:Y:S01]  /*17cb0*/  FFMA.FTZ R20, R234, R21.reuse, -R87.reuse ;  /* 0x00000015ea147223 */ /* 0x180fe20000010857 */
[----:B------:R-:W2:Y:S02]  /*17cc0*/  LD.E R72, desc[UR56][R16.64+0x310] ;  /* 0x0003103810487980 */ /* 0x000ea4000c101900 */
[----:B------:R-:W1:Y:S01]  /*17cd0*/  MUFU.EX2 R209, R209 ;  /* 0x000000d100d17308 */ /* 0x000e620000000800 */
[----:B------:R-:W-:Y:S01]  /*17ce0*/  FFMA.FTZ R15, R85, R21, -R87 ;  /* 0x00000015550f7223 */ /* 0x000fe20000010857 */
[----:B---3--:R-:W-:Y:S01]  /*17cf0*/  FFMA.FTZ R21, R112, R24, R211 ;  /* 0x0000001870157223 */ /* 0x008fe200000100d3 */
[----:B------:R-:W3:Y:S04]  /*17d00*/  LD.E R76, desc[UR56][R16.64+0x314] ;  /* 0x00031438104c7980 */ /* 0x000ee8000c101900 */
[----:B------:R-:W3:Y:S01]  /*17d10*/  LD.E R74, desc[UR56][R16.64+0x320] ;  /* 0x00032038104a7980 */ /* 0x000ee2000c101900 */
[----:B------:R-:W1:Y:S01]  /*17d20*/  MUFU.EX2 R207, R207 ;  /* 0x000000cf00cf7308 */ /* 0x000e620000000800 */
[----:B0-----:R-:W-:-:S02]  /*17d30*/  FADD.FTZ R21, R216, R21 ;  /* 0x00000015d8157221 */ /* 0x001fc40000010000 */
[----:B------:R-:W3:Y:S04]  /*17d40*/  LD.E R78, desc[UR56][R16.64+0x324] ;  /* 0x00032438104e7980 */ /* 0x000ee8000c101900 */
[----:B------:R-:W3:Y:S01]  /*17d50*/  LD.E R88, desc[UR56][R16.64+0x330] ;  /* 0x0003303810587980 */ /* 0x000ee2000c101900 */
[----:B------:R-:W-:Y:S01]  /*17d60*/  MUFU.EX2 R202, R202 ;  /* 0x000000ca00ca7308 */ /* 0x000fe20000000800 */
[----:B-1----:R-:W-:Y:S01]  /*17d70*/  FADD.FTZ R24, R8, R21 ;  /* 0x0000001508187221 */ /* 0x002fe20000010000 */
[----:B------:R-:W-:Y:S01]  /*17d80*/  FADD.FTZ R21, R158, R127 ;  /* 0x0000007f9e157221 */ /* 0x000fe20000010000 */
[----:B------:R-:W3:Y:S04]  /*17d90*/  LD.E R80, desc[UR56][R16.64+0x334] ;  /* 0x0003343810507980 */ /* 0x000ee8000c101900 */
[----:B------:R-:W3:Y:S01]  /*17da0*/  LD.E R86, desc[UR56][R16.64+0x340] ;  /* 0x0003403810567980 */ /* 0x000ee2000c101900 */
[----:B------:R-:W0:Y:S01]  /*17db0*/  MUFU.EX2 R208, R208 ;  /* 0x000000d000d07308 */ /* 0x000e220000000800 */
[----:B------:R-:W-:Y:S01]  /*17dc0*/  FADD.FTZ R24, R209, R24 ;  /* 0x00000018d1187221 */ /* 0x000fe20000010000 */
[----:B------:R-:W-:Y:S01]  /*17dd0*/  FADD.FTZ R26, R204, R21 ;  /* 0x00000015cc1a7221 */ /* 0x000fe20000010000 */
[----:B------:R-:W3:Y:S04]  /*17de0*/  LD.E R84, desc[UR56][R16.64+0x344] ;  /* 0x0003443810547980 */ /* 0x000ee8000c101900 */
[----:B------:R-:W3:Y:S01]  /*17df0*/  LD.E R82, desc[UR56][R16.64+0x350] ;  /* 0x0003503810527980 */ /* 0x000ee2000c101900 */
[----:B------:R-:W-:Y:S03]  /*17e00*/  MUFU.EX2 R203, R203 ;  /* 0x000000cb00cb7308 */ /* 0x000fe60000000800 */
[----:B------:R-:W3:Y:S04]  /*17e10*/  LD.E R90, desc[UR56][R16.64+0x360] ;  /* 0x00036038105a7980 */ /* 0x000ee8000c101900 */
[----:B------:R-:W3:Y:S01]  /*17e20*/  LD.E R92, desc[UR56][R16.64+0x374] ;  /* 0x00037438105c7980 */ /* 0x000ee2000c101900 */
[----:B------:R-:W1:Y:S01]  /*17e30*/  MUFU.EX2 R205, R205 ;  /* 0x000000cd00cd7308 */ /* 0x000e620000000800 */
        /* <DEDUP_REMOVED lines=8> */
[----:B0-----:R-:W-:Y:S01]  /*17ec0*/  FADD.FTZ R24, R208, R21 ;  /* 0x00000015d0187221 */ /* 0x001fe20000010000 */
[----:B------:R-:W-:Y:S01]  /*17ed0*/  FADD.FTZ R26, R202, R137 ;  /* 0x00000089ca1a7221 */ /* 0x000fe20000010000 */
[----:B------:R-:W3:Y:S04]  /*17ee0*/  LD.E R29, desc[UR56][R16.64+0x26c] ;  /* 0x00026c38101d7980 */ /* 0x000ee8000c101900 */
[----:B------:R-:W3:Y:S01]  /*17ef0*/  LD.E R7, desc[UR56][R16.64+0x278] ;  /* 0x0002783810077980 */ /* 0x000ee2000c101900 */
[----:B------:R-:W-:Y:S03]  /*17f00*/  MUFU.EX2 R197, R197 ;  /* 0x000000c500c57308 */ /* 0x000fe60000000800 */
[----:B------:R-:W3:Y:S05]  /*17f10*/  LD.E R83, desc[UR56][R16.64+0x378] ;  /* 0x0003783810537980 */ /* 0x000eea000c101900 */
[----:B------:R-:W0:Y:S01]  /*17f20*/  MUFU.EX2 R198, R198 ;  /* 0x000000c600c67308 */ /* 0x000e220000000800 */
[----:B-1----:R-:W-:Y:S01]  /*17f30*/  FADD.FTZ R21, R205, R24 ;  /* 0x00000018cd157221 */ /* 0x002fe20000010000 */
[----:B------:R-:W-:Y:S01]  /*17f40*/  FADD.FTZ R143, R203, R26 ;  /* 0x0000001acb8f7221 */ /* 0x000fe20000010000 */
[----:B------:R-:W3:Y:S05]  /*17f50*/  LD.E R87, desc[UR56][R16.64+0x34c] ;  /* 0x00034c3810577980 */ /* 0x000eea000c101900 */
[----:B------:R-:W-:Y:S08]  /*17f60*/  MUFU.EX2 R195, R195 ;  /* 0x000000c300c37308 */ /* 0x000ff00000000800 */
[----:B------:R-:W1:Y:S01]  /*17f70*/  MUFU.EX2 R199, R199 ;  /* 0x000000c700c77308 */ /* 0x000e620000000800 */
[----:B------:R-:W-:Y:S01]  /*17f80*/  FADD.FTZ R21, R206, R21 ;  /* 0x00000015ce157221 */ /* 0x000fe20000010000 */
[----:B------:R-:W-:Y:S01]  /*17f90*/  FADD.FTZ R24, R196, R143 ;  /* 0x0000008fc4187221 */ /* 0x000fe20000010000 */
[----:B------:R-:W3:Y:S05]  /*17fa0*/  LD.E R85, desc[UR56][R16.64+0x36c] ;  /* 0x00036c3810557980 */ /* 0x000eea000c101900 */
[----:B------:R1:W1:Y:S08]  /*17fb0*/  MUFU.EX2 R200, R89 ;  /* 0x0000005900c87308 */ /* 0x0002700000000800 */
[----:B------:R-:W1:Y:S01]  /*17fc0*/  MUFU.EX2 R194, R194 ;  /* 0x000000c200c27308 */ /* 0x000e620000000800 */
[----:B0-----:R-:W-:Y:S01]  /*17fd0*/  FADD.FTZ R26, R198, R21 ;  /* 0x00000015c61a7221 */ /* 0x001fe20000010000 */
[----:B------:R-:W-:Y:S01]  /*17fe0*/  FADD.FTZ R24, R197, R24 ;  /* 0x00000018c5187221 */ /* 0x000fe20000010000 */
[----:B-1----:R-:W3:Y:S02]  /*17ff0*/  LD.E R89, desc[UR56][R16.64+0x368] ;  /* 0x0003683810597980 */ /* 0x002ee4000c101900 */
[----:B------:R-:W-:Y:S01]  /*18000*/  FADD.FTZ R21, R199, R26 ;  /* 0x0000001ac7157221 */ /* 0x000fe20000010000 */
[----:B------:R-:W-:Y:S01]  /*18010*/  FADD.FTZ R151, R195, R24 ;  /* 0x00000018c3977221 */ /* 0x000fe20000010000 */
[----:B------:R-:W3:Y:S01]  /*18020*/  LD.E R127, desc[UR56][R16.64+0x3fc] ;  /* 0x0003fc38107f7980 */ /* 0x000ee2000c101900 */
[----:B------:R0:W-:Y:S01]  /*18030*/  MUFU.EX2 R11, R31 ;  /* 0x0000001f000b7308 */ /* 0x0001e20000000800 */
[----:B------:R-:W-:-:S02]  /*18040*/  FADD.FTZ R24, R200, R21 ;  /* 0x00000015c8187221 */ /* 0x000fc40000010000 */
[----:B------:R-:W3:Y:S04]  /*18050*/  LD.E R137, desc[UR56][R16.64+0x41c] ;  /* 0x00041c3810897980 */ /* 0x000ee8000c101900 */
[----:B------:R-:W3:Y:S01]  /*18060*/  LD.E R143, desc[UR56][R16.64+0x438] ;  /* 0x00043838108f7980 */ /* 0x000ee2000c101900 */
[----:B------:R-:W-:-:S03]  /*18070*/  FADD.FTZ R21, R194, R151 ;  /* 0x00000097c2157221 */ /* 0x000fc60000010000 */
[----:B0-----:R-:W3:Y:S04]  /*18080*/  LD.E R31, desc[UR56][R16.64+0x268] ;  /* 0x00026838101f7980 */ /* 0x001ee8000c101900 */
[----:B------:R-:W3:Y:S01]  /*18090*/  LD.E R151, desc[UR56][R16.64+0x458] ;  /* 0x0004583810977980 */ /* 0x000ee2000c101900 */
[----:B------:R-:W0:Y:S08]  /*180a0*/  MUFU.EX2 R201, R201 ;  /* 0x000000c900c97308 */ /* 0x000e300000000800 */
[----:B------:R-:W1:Y:S08]  /*180b0*/  MUFU.EX2 R186, R186 ;  /* 0x000000ba00ba7308 */ /* 0x000e700000000800 */
[----:B------:R-:W1:Y:S08]  /*180c0*/  MUFU.EX2 R190, R190 ;  /* 0x000000be00be7308 */ /* 0x000e700000000800 */
[----:B------:R-:W1:Y:S08]  /*180d0*/  MUFU.EX2 R187, R187 ;  /* 0x000000bb00bb7308 */ /* 0x000e700000000800 */
[----:B------:R-:W1:Y:S01]  /*180e0*/  MUFU.EX2 R193, R193 ;  /* 0x000000c100c17308 */ /* 0x000e620000000800 */
[----:B0-----:R-:W-:-:S07]  /*180f0*/  FADD.FTZ R215, R201, R24 ;  /* 0x00000018c9d77221 */ /* 0x001fce0000010000 */
[----:B------:R-:W0:Y:S08]  /*18100*/  MUFU.EX2 R184, R184 ;  /* 0x000000b800b87308 */ /* 0x000e300000000800 */
[----:B------:R-:W0:Y:S01]  /*18110*/  MUFU.EX2 R188, R188 ;  /* 0x000000bc00bc7308 */ /* 0x000e220000000800 */
[----:B-1----:R-:W-:Y:S01]  /*18120*/  FADD.FTZ R24, R186, R21 ;  /* 0x00000015ba187221 */ /* 0x002fe20000010000 */
[----:B------:R-:W-:-:S06]  /*18130*/  FADD.FTZ R26, R190, R215 ;  /* 0x000000d7be1a7221 */ /* 0x000fcc0000010000 */
[----:B------:R-:W1:Y:S08]  /*18140*/  MUFU.EX2 R185, R185 ;  /* 0x000000b900b97308 */ /* 0x000e700000000800 */
[----:B------:R-:W1:Y:S01]  /*18150*/  MUFU.EX2 R189, R189 ;  /* 0x000000bd00bd7308 */ /* 0x000e620000000800 */
[----:B------:R-:W-:Y:S01]  /*18160*/  FADD.FTZ R21, R187, R24 ;  /* 0x00000018bb157221 */ /* 0x000fe20000010000 */
[----:B------:R-:W-:-:S06]  /*18170*/  FADD.FTZ R215, R193, R26 ;  /* 0x0000001ac1d77221 */ /* 0x000fcc0000010000 */
        /* <DEDUP_REMOVED lines=9> */
[----:B------:R-:W4:Y:S01]  /*18210*/  MUFU.EX2 R174, R174 ;  /* 0x000000ae00ae7308 */ /* 0x000f220000000800 */
[----:B------:R-:W-:Y:S01]  /*18220*/  FADD.FTZ R217, R173, R24 ;  /* 0x00000018add97221 */ /* 0x000fe20000010000 */
[----:B------:R-:W-:-:S06]  /*18230*/  FADD.FTZ R24, R178, R215 ;  /* 0x000000d7b2187221 */ /* 0x000fcc0000010000 */
[----:B------:R-:W4:Y:S08]  /*18240*/  MUFU.EX2 R19, R19 ;  /* 0x0000001300137308 */ /* 0x000f300000000800 */
[----:B------:R-:W4:Y:S01]  /*18250*/  MUFU.EX2 R175, R175 ;  /* 0x000000af00af7308 */ /* 0x000f220000000800 */
[----:B0-----:R-:W-:Y:S01]  /*18260*/  FADD.FTZ R217, R172, R217 ;  /* 0x000000d9acd97221 */ /* 0x001fe20000010000 */
[----:B------:R-:W-:-:S06]  /*18270*/  FADD.FTZ R215, R181, R24 ;  /* 0x00000018b5d77221 */ /* 0x000fcc0000010000 */
[----:B------:R-:W0:Y:S08]  /*18280*/  MUFU.EX2 R13, R13 ;  /* 0x0000000d000d7308 */ /* 0x000e300000000800 */
[----:B------:R-:W0:Y:S01]  /*18290*/  MUFU.EX2 R20, R20 ;  /* 0x0000001400147308 */ /* 0x000e220000000800 */
[----:B-1----:R-:W-:Y:S01]  /*182a0*/  FADD.FTZ R24, R18, R217 ;  /* 0x000000d912187221 */ /* 0x002fe20000010000 */
[----:B----4-:R-:W-:-:S06]  /*182b0*/  FADD.FTZ R26, R174, R215 ;  /* 0x000000d7ae1a7221 */ /* 0x010fcc0000010000 */
[----:B------:R-:W1:Y:S08]  /*182c0*/  MUFU.EX2 R14, R14 ;  /* 0x0000000e000e7308 */ /* 0x000e700000000800 */
[----:B------:R-:W4:Y:S01]  /*182d0*/  MUFU.EX2 R21, R236 ;  /* 0x000000ec00157308 */ /* 0x000f220000000800 */
[----:B------:R-:W-:Y:S01]  /*182e0*/  FADD.FTZ R24, R19, R24 ;  /* 0x0000001813187221 */ /* 0x000fe20000010000 */
[----:B------:R-:W-:-:S06]  /*182f0*/  FADD.FTZ R215, R175, R26 ;  /* 0x0000001aafd77221 */ /* 0x000fcc0000010000 */
[----:B------:R-:W2:Y:S01]  /*18300*/  MUFU.EX2 R10, R10 ;  /* 0x0000000a000a7308 */ /* 0x000ea20000000800 */
[----:B0-----:R-:W-:Y:S01]  /*18310*/  FADD.FTZ R217, R13, R24 ;  /* 0x000000180dd97221 */ /* 0x001fe20000010000 */
[----:B------:R-:W-:-:S06]  /*18320*/  FADD.FTZ R24, R20, R215 ;  /* 0x000000d714187221 */ /* 0x000fcc0000010000 */
[----:B------:R-:W0:Y:S08]  /*18330*/  MUFU.EX2 R12, R12 ;  /* 0x0000000c000c7308 */ /* 0x000e300000000800 */
[----:B------:R-:W0:Y:S01]  /*18340*/  MUFU.EX2 R15, R15 ;  /* 0x0000000f000f7308 */ /* 0x000e220000000800 */
[----:B-1----:R-:W-:Y:S01]  /*18350*/  FADD.FTZ R26, R14, R217 ;  /* 0x000000d90e1a7221 */ /* 0x002fe20000010000 */
[----:B----4-:R-:W-:-:S03]  /*18360*/  FADD.FTZ R215, R21, R24 ;  /* 0x0000001815d77221 */ /* 0x010fc60000010000 */
[----:B------:R-:W-:Y:S01]  /*18370*/  FADD.FTZ R217, R11, R26 ;  /* 0x0000001a0bd97221 */ /* 0x000fe20000010000 */
[----:B--2---:R-:W-:Y:S01]  /*18380*/  FADD.FTZ R24, R10, R215 ;  /* 0x000000d70a187221 */ /* 0x004fe20000010000 */
[----:B------:R-:W-:Y:S01]  /*18390*/  FMUL.FTZ R231, R112, R27 ;  /* 0x0000001b70e77220 */ /* 0x000fe20000410000 */
[C---:B------:R-:W-:Y:S01]  /*183a0*/  FMUL.FTZ R229, R25.reuse, R28 ;  /* 0x0000001c19e57220 */ /* 0x040fe20000410000 */
[----:B0-----:R-:W-:Y:S01]  /*183b0*/  FADD.FTZ R217, R12, R217 ;  /* 0x000000d90cd97221 */ /* 0x001fe20000010000 */
[C---:B------:R-:W-:Y:S01]  /*183c0*/  FMUL.FTZ R27, R25.reuse, R6 ;  /* 0x00000006191b7220 */ /* 0x040fe20000410000 */
[----:B------:R-:W-:Y:S01]  /*183d0*/  FMUL.FTZ R219, R25, R36 ;  /* 0x0000002419db7220 */ /* 0x000fe20000410000 */
[----:B------:R0:W-:Y:S01]  /*183e0*/  ST.E desc[UR56][R16.64+0x45c], R231 ;  /* 0x00045ce710007985 */ /* 0x0001e2000c101938 */
[----:B------:R-:W-:-:S03]  /*183f0*/  FADD.FTZ R215, R15, R24 ;  /* 0x000000180fd77221 */ /* 0x000fc60000010000 */
[----:B------:R1:W-:Y:S01]  /*18400*/  ST.E desc[UR56][R16.64+0x240], R217 ;  /* 0x000240d910007985 */ /* 0x0003e2000c101938 */
[C---:B------:R-:W-:Y:S01]  /*18410*/  FMUL.FTZ R221, R25.reuse, R32 ;  /* 0x0000002019dd7220 */ /* 0x040fe20000410000 */
[C---:B------:R-:W-:Y:S01]  /*18420*/  FMUL.FTZ R223, R25.reuse, R30 ;  /* 0x0000001e19df7220 */ /* 0x040fe20000410000 */
[C---:B------:R-:W-:Y:S01]  /*18430*/  FMUL.FTZ R225, R25.reuse, R34 ;  /* 0x0000002219e17220 */ /* 0x040fe20000410000 */
[----:B------:R2:W-:Y:S01]  /*18440*/  ST.E desc[UR56][R16.64+0x244], R215 ;  /* 0x000244d710007985 */ /* 0x0005e2000c101938 */
[C---:B------:R-:W-:Y:S01]  /*18450*/  FMUL.FTZ R227, R25.reuse, R38 ;  /* 0x0000002619e37220 */ /* 0x040fe20000410000 */
[C---:B0-----:R-:W-:Y:S02]  /*18460*/  FMUL.FTZ R231, R25.reuse, R50 ;  /* 0x0000003219e77220 */ /* 0x041fe40000410000 */
[----:B------:R0:W-:Y:S04]  /*18470*/  ST.E desc[UR56][R16.64+0x454], R229 ;  /* 0x000454e510007985 */ /* 0x0001e8000c101938 */
[----:B------:R4:W-:Y:S01]  /*18480*/  ST.E desc[UR56][R16.64+0x260], R27 ;  /* 0x0002601b10007985 */ /* 0x0009e2000c101938 */
[----:B-1----:R-:W-:-:S03]  /*18490*/  FMUL.FTZ R217, R25, R44 ;  /* 0x0000002c19d97220 */ /* 0x002fc60000410000 */
[----:B------:R1:W-:Y:S01]  /*184a0*/  ST.E desc[UR56][R16.64+0x264], R219 ;  /* 0x000264db10007985 */ /* 0x0003e2000c101938 */
[C---:B--2---:R-:W-:Y:S01]  /*184b0*/  FMUL.FTZ R215, R25.reuse, R46 ;  /* 0x0000002e19d77220 */ /* 0x044fe20000410000 */
[C---:B0-----:R-:W-:Y:S01]  /*184c0*/  FMUL.FTZ R229, R25.reuse, R40 ;  /* 0x0000002819e57220 */ /* 0x041fe20000410000 */
[C---:B----4-:R-:W-:Y:S01]  /*184d0*/  FMUL.FTZ R27, R25.reuse, R42 ;  /* 0x0000002a191b7220 */ /* 0x050fe20000410000 */
        /* <DEDUP_REMOVED lines=27> */
[----:B---3--:R-:W-:-:S03]  /*18690*/  FMUL.FTZ R223, R25, R76 ;  /* 0x0000004c19df7220 */ /* 0x008fc60000410000 */
[----:B------:R3:W-:Y:S01]  /*186a0*/  ST.E desc[UR56][R16.64+0x2e4], R215 ;  /* 0x0002e4d710007985 */ /* 0x0007e2000c101938 */
[----:B-1----:R-:W-:-:S03]  /*186b0*/  FMUL.FTZ R225, R25, R74 ;  /* 0x0000004a19e17220 */ /* 0x002fc60000410000 */
[----:B------:R1:W-:Y:S01]  /*186c0*/  ST.E desc[UR56][R16.64+0x2f0], R217 ;  /* 0x0002f0d910007985 */ /* 0x0003e2000c101938 */
[----:B--2---:R-:W-:-:S03]  /*186d0*/  FMUL.FTZ R227, R25, R78 ;  /* 0x0000004e19e37220 */ /* 0x004fc60000410000 */
[----:B------:R2:W-:Y:S01]  /*186e0*/  ST.E desc[UR56][R16.64+0x2f4], R229 ;  /* 0x0002f4e510007985 */ /* 0x0005e2000c101938 */
[----:B0-----:R-:W-:-:S03]  /*186f0*/  FMUL.FTZ R27, R25, R88 ;  /* 0x00000058191b7220 */ /* 0x001fc60000410000 */
[----:B------:R0:W-:Y:S01]  /*18700*/  ST.E desc[UR56][R16.64+0x300], R231 ;  /* 0x000300e710007985 */ /* 0x0001e2000c101938 */
[----:B---3--:R-:W-:-:S03]  /*18710*/  FMUL.FTZ R215, R25, R80 ;  /* 0x0000005019d77220 */ /* 0x008fc60000410000 */
[----:B------:R3:W-:Y:S01]  /*18720*/  ST.E desc[UR56][R16.64+0x304], R219 ;  /* 0x000304db10007985 */ /* 0x0007e2000c101938 */
[C---:B-1----:R-:W-:Y:S01]  /*18730*/  FMUL.FTZ R217, R25.reuse, R86 ;  /* 0x0000005619d97220 */ /* 0x042fe20000410000 */
[C---:B--2---:R-:W-:Y:S01]  /*18740*/  FMUL.FTZ R229, R25.reuse, R84 ;  /* 0x0000005419e57220 */ /* 0x044fe20000410000 */
[C---:B0-----:R-:W-:Y:S01]  /*18750*/  FMUL.FTZ R231, R25.reuse, R82 ;  /* 0x0000005219e77220 */ /* 0x041fe20000410000 */
        /* <DEDUP_REMOVED lines=182> */
[----:B------:R4:W-:Y:S04]  /*192c0*/  ST.E desc[UR56][R16.64+0x3cc], R113 ;  /* 0x0003cc7110007985 */ /* 0x0009e8000c101938 */
[----:B------:R4:W-:Y:S04]  /*192d0*/  ST.E desc[UR56][R16.64+0x3d8], R119 ;  /* 0x0003d87710007985 */ /* 0x0009e8000c101938 */
[----:B------:R-:W-:Y:S04]  /*192e0*/  ST.E desc[UR56][R16.64+0x3dc], R123 ;  /* 0x0003dc7b10007985 */ /* 0x000fe8000c101938 */
        /* <DEDUP_REMOVED lines=16> */
[----:B0-----:R-:W4:Y:S04]  /*193f0*/  LD.E R7, desc[UR56][R16.64+0x260] ;  /* 0x0002603810077980 */ /* 0x001f28000c101900 */
        /* <DEDUP_REMOVED lines=256> */
[----:B0-----:R-:W4:Y:S04]  /*1a400*/  LD.E.64 R6, desc[UR56][R16.64+0xa8] ;  /* 0x0000a83810067980 */ /* 0x001f28000c101b00 */
[----:B------:R-:W4:Y:S04]  /*1a410*/  LDL R217, [R1+0x88] ;  /* 0x0000880001d97983 */ /* 0x000f280000100800 */
[----:B-1----:R-:W4:Y:S04]  /*1a420*/  LD.E R24, desc[UR56][R16.64+0x260] ;  /* 0x0002603810187980 */ /* 0x002f28000c101900 */
[----:B------:R-:W4:Y:S04]  /*1a430*/  LD.E R25, desc[UR56][R16.64+0x264] ;  /* 0x0002643810197980 */ /* 0x000f28000c101900 */
        /* <DEDUP_REMOVED lines=421> */
[----:B------:R-:W-:Y:S01]  /*1be90*/  IMAD.MOV.U32 R9, RZ, RZ, R7 ;  /* 0x000000ffff097224 */ /* 0x000fe200078e0007 */
[----:B------:R-:W-:Y:S01]  /*1bea0*/  IADD3 R8, R6, 0x200, RZ ;  /* 0x0000020006087810 */ /* 0x000fe20007ffe0ff */
        /* <DEDUP_REMOVED lines=807> */
.L_x_2937:
[----:B------:R-:W-:Y:S05]  /*1f120*/  BSYNC B0 ;  /* 0x0000000000007941 */ /* 0x000fea0003800000 */
.L_x_2936:
[----:B------:R-:W-:Y:S05]  /*1f130*/  @P0 BRA `(.L_x_2938) ;  /* 0xffffff60007c0947 */ /* 0x000fea000383ffff */
[----:B01----:R-:W-:-:S07]  /*1f140*/  IMAD.MOV.U32 R0, RZ, RZ, R5 ;  /* 0x000000ffff007224 */ /* 0x003fce00078e0005 */
.L_x_2921:
[----:B------:R-:W-:-:S13]  /*1f150*/  ISETP.GE.AND P0, PT, R0, R164, PT ;  /* 0x000000a40000720c */ /* 0x000fda0003f06270 */
[----:B------:R-:W-:Y:S05]  /*1f160*/  @!P0 BRA `(.L_x_2939) ;  /* 0x000000b000b48947 */ /* 0x000fea0003800000 */
[----:B------:R0:W5:Y:S02]  /*1f170*/  LDL.64 R2, [R1+0x178] ;  /* 0x0001780001027983 */ /* 0x0001640000100a00 */
.L_x_2966:
        /* <DEDUP_REMOVED lines=21> */
.L_x_2941:
[----:B------:R-:W-:Y:S05]  /*1f2d0*/  BSYNC B0 ;  /* 0x0000000000007941 */ /* 0x000fea0003800000 */
.L_x_2940:
        /* <DEDUP_REMOVED lines=13> */
.L_x_2943:
[----:B------:R-:W-:Y:S05]  /*1f3b0*/  BSYNC B0 ;  /* 0x0000000000007941 */ /* 0x000fea0003800000 */
.L_x_2942:
        /* <DEDUP_REMOVED lines=8> */
.L_x_2945:
[----:B------:R-:W-:Y:S05]  /*1f440*/  BSYNC B0 ;  /* 0x0000000000007941 */ /* 0x000fea0003800000 */
.L_x_2944:
[----:B-1---5:R-:W2:Y:S04]  /*1f450*/  LD.E R7, desc[UR56][R2.64] ;  /* 0x0000003802077980 */ /* 0x022ea8000c101900 */
[----:B------:R-:W2:Y:S01]  /*1f460*/  LDL.64 R10, [R1+0xa0] ;  /* 0x0000a000010a7983 */ /* 0x000ea20000100a00 */
[----:B------:R-:W-:Y:S05]  /*1f470*/  WARPSYNC.ALL ;  /* 0x0000000000007948 */ /* 0x000fea0003800000 */
[----:B------:R-:W3:Y:S04]  /*1f480*/  LDL.64 R4, [R1+0x98] ;  /* 0x0000980001047983 */ /* 0x000ee80000100a00 */
[----:B------:R-:W4:Y:S04]  /*1f490*/  LDL.64 R8, [R1+0x98] ;  /* 0x0000980001087983 */ /* 0x000f280000100a00 */
        /* <DEDUP_REMOVED lines=8> */
[----:B------:R-:W-:Y:S01]  /*1f520*/  VIADD R10, R6, 0x2 ;  /* 0x00000002060a7836 */ /* 0x000fe20000000000 */
[----:B------:R1:W-:Y:S01]  /*1f530*/  STL [R1+0x80], RZ ;  /* 0x000080ff01007387 */ /* 0x0003e20000100800 */
[----:B---3--:R-:W-:Y:S02]  /*1f540*/  R2UR UR4, R4 ;  /* 0x00000000040472ca */ /* 0x008fe400000e0000 */
[----:B------:R-:W-:-:S13]  /*1f550*/  R2UR UR5, R5 ;  /* 0x00000000050572ca */ /* 0x000fda00000e0000 */
[----:B------:R-:W-:Y:S01]  /*1f560*/  HGMMA.64x96x16.F32 R24, gdesc[UR4], RZ, !UPT, gsb0 ;  /* 0x01600000041879f0 */ /* 0x000fe2000c0008ff */
[----:B----4-:R-:W-:Y:S01]  /*1f570*/  IADD3 R8, R8, 0x2, RZ ;  /* 0x0000000208087810 */ /* 0x010fe20007ffe0ff */
[----:B------:R-:W-:Y:S01]  /*1f580*/  IMAD.MOV.U32 R4, RZ, RZ, 0x1 ;  /* 0x00000001ff047424 */ /* 0x000fe200078e00ff */
[----:B------:R-:W-:Y:S02]  /*1f590*/  R2UR UR6, R10 ;  /* 0x000000000a0672ca */ /* 0x000fe400000e0000 */
[----:B------:R-:W-:Y:S02]  /*1f5a0*/  R2UR UR7, R11 ;  /* 0x000000000b0772ca */ /* 0x000fe400000e0000 */
[----:B------:R-:W-:Y:S02]  /*1f5b0*/  R2UR UR4, R8 ;  /* 0x00000000080472ca */ /* 0x000fe400000e0000 */
[----:B------:R-:W-:Y:S01]  /*1f5c0*/  R2UR UR5, R9 ;  /* 0x00000000090572ca */ /* 0x000fe200000e0000 */
[----:B------:R1:W-:Y:S04]  /*1f5d0*/  STL [R1+0x80], R4 ;  /* 0x0000800401007387 */ /* 0x0003e80000100800 */
[----:B------:R1:W-:Y:S04]  /*1f5e0*/  STL [R1+0x80], R4 ;  /* 0x0000800401007387 */ /* 0x0003e80000100800 */
[----:B------:R1:W-:Y:S04]  /*1f5f0*/  STL [R1+0x80], R4 ;  /* 0x0000800401007387 */ /* 0x0003e80000100800 */
[----:B------:R1:W-:Y:S01]  /*1f600*/  STL [R1+0x80], R4 ;  /* 0x0000800401007387 */ /* 0x0003e20000100800 */
[----:B------:R-:W-:-:S03]  /*1f610*/  WARPGROUP.DEPBAR.LE gsb0, 0x0 ;  /* 0x00008000000079c5 */ /* 0x000fc60000010000 */
[----:B------:R1:W5:Y:S04]  /*1f620*/  LD.E R5, desc[UR56][R2.64] ;  /* 0x0000003802057980 */ /* 0x000368000c101900 */
[----:B------:R1:W5:Y:S01]  /*1f630*/  LD.E R7, desc[UR56][R2.64+0x4] ;  /* 0x0000043802077980 */ /* 0x000362000c101900 */
[----:B------:R-:W-:-:S06]  /*1f640*/  WARPGROUP.ARRIVE ;  /* 0x00000000000079c5 */ /* 0x000fcc0000000000 */
        /* <DEDUP_REMOVED lines=12> */
[----:B--2---:R-:W-:Y:S02]  /*1f710*/  VIADD R14, R14, 0x6 ;  /* 0x000000060e0e7836 */ /* 0x004fe40000000000 */
[----:B------:R-:W-:Y:S01]  /*1f720*/  IMAD.MOV.U32 R9, RZ, RZ, R11 ;  /* 0x000000ffff097224 */ /* 0x000fe200078e000b */
[----:B------:R-:W-:Y:S02]  /*1f730*/  R2UR UR6, R8 ;  /* 0x00000000080672ca */ /* 0x000fe400000e0000 */
[----:B------:R-:W-:Y:S02]  /*1f740*/  R2UR UR4, R14 ;  /* 0x000000000e0472ca */ /* 0x000fe400000e0000 */
[----:B------:R-:W-:Y:S02]  /*1f750*/  R2UR UR7, R9 ;  /* 0x00000000090772ca */ /* 0x000fe400000e0000 */
[----:B------:R-:W-:-:S02]  /*1f760*/  R2UR UR5, R15 ;  /* 0x000000000f0572ca */ /* 0x000fc400000e0000 */
[----:B------:R-:W-:Y:S01]  /*1f770*/  LOP3.LUT R18, R18, 0x1, RZ, 0xfc, !PT ;  /* 0x0000000112127812 */ /* 0x000fe200078efcff */
[----:B------:R-:W-:Y:S02]  /*1f780*/  WARPGROUP.DEPBAR.LE gsb0, 0x0 ;  /* 0x00008000000079c5 */ /* 0x000fe40000010000 */
[----:B------:R-:W-:-:S08]  /*1f790*/  WARPGROUP.ARRIVE ;  /* 0x00000000000079c5 */ /* 0x000fd00000000000 */
[----:B------:R-:W-:Y:S01]  /*1f7a0*/  HGMMA.64x96x16.F32 R24, gdesc[UR4], R24, gsb0 ;  /* 0x01600000041879f0 */ /* 0x000fe20008000818 */
[----:B------:R-:W-:Y:S01]  /*1f7b0*/  ISETP.NE.AND P1, PT, R18, 0x3, PT ;  /* 0x000000031200780c */ /* 0x000fe20003f25270 */
[----:B------:R-:W-:Y:S01]  /*1f7c0*/  BSSY B0, `(.L_x_2947) ;  /* 0x0000004000007945 */ /* 0x000fe20003800000 */
[----:B------:R-:W-:-:S11]  /*1f7d0*/  WARPGROUP.DEPBAR.LE gsb0, 0x0 ;  /* 0x00008000000079c5 */ /* 0x000fd60000010000 */
[----:B-1----:R-:W-:Y:S05]  /*1f7e0*/  @!P1 BRA `(.L_x_2948) ;  /* 0x0000000000049947 */ /* 0x002fea0003800000 */
[----:B------:R-:W-:Y:S01]  /*1f7f0*/  BPT.TRAP 0x1 ;  /* 0x000000040000795c */ /* 0x000fe20000300000 */
.L_x_2948:
[----:B------:R-:W-:Y:S05]  /*1f800*/  BSYNC B0 ;  /* 0x0000000000007941 */ /* 0x000fea0003800000 */
.L_x_2947:
        /* <DEDUP_REMOVED lines=10> */
.L_x_2950:
[----:B------:R-:W-:Y:S05]  /*1f8b0*/  BSYNC B0 ;  /* 0x0000000000007941 */ /* 0x000fea0003800000 */
.L_x_2949:
[----:B------:R-:W-:Y:S04]  /*1f8c0*/  BSSY B0, `(.L_x_2951) ;  /* 0x0000006000007945 */ /* 0x000fe80003800000 */
[----:B--2---:R-:W-:Y:S05]  /*1f8d0*/  @P0 BRA `(.L_x_2952) ;  /* 0x0000000000100947 */ /* 0x004fea0003800000 */
[----:B-----5:R-:W-:Y:S01]  /*1f8e0*/  IMAD R6, R6, 0x8, R8 ;  /* 0x0000000806067824 */ /* 0x020fe200078e0208 */
[----:B------:R-:W-:-:S04]  /*1f8f0*/  SHF.L.U32 R7, R7, 0x1f, RZ ;  /* 0x0000001f07077819 */ /* 0x000fc800000006ff */
[----:B------:R-:W2:Y:S02]  /*1f900*/  SYNCS.PHASECHK.TRANS64.TRYWAIT P0, [R6+URZ], R7 ;  /* 0x00000007060075a7 */ /* 0x000ea4000800017f */
[----:B--2---:R-:W-:Y:S05]  /*1f910*/  @!P0 BRA `(.L_x_2953) ;  /* 0x0000015800c08947 */ /* 0x004fea0003800000 */
.L_x_2952:
[----:B------:R-:W-:Y:S05]  /*1f920*/  BSYNC B0 ;  /* 0x0000000000007941 */ /* 0x000fea0003800000 */
.L_x_2951:
        /* <DEDUP_REMOVED lines=9> */
[----:B---3--:R-:W-:Y:S01]  /*1f9c0*/  IMAD R8, R19, 0xc00, R8 ;  /* 0x00000c0013087824 */ /* 0x008fe200078e0208 */
[----:B------:R-:W-:Y:S01]  /*1f9d0*/  R2UR UR7, R9 ;  /* 0x00000000090772ca */ /* 0x000fe200000e0000 */
[----:B------:R-:W3:Y:S01]  /*1f9e0*/  LDL.64 R18, [R1+0x110] ;  /* 0x0001100001127983 */ /* 0x000ee20000100a00 */
[----:B----4-:R-:W-:-:S02]  /*1f9f0*/  ISETP.NE.U32.AND P0, PT, R5, RZ, PT ;  /* 0x000000ff0500720c */ /* 0x010fc40003f05070 */
[----:B------:R-:W-:Y:S02]  /*1fa00*/  R2UR UR6, R8 ;  /* 0x00000000080672ca */ /* 0x000fe400000e0000 */
[----:B--2---:R-:W-:Y:S02]  /*1fa10*/  R2UR UR4, R6 ;  /* 0x00000000060472ca */ /* 0x004fe400000e0000 */
[----:B------:R-:W-:-:S07]  /*1fa20*/  R2UR UR5, R7 ;  /* 0x00000000070572ca */ /* 0x000fce00000e0000 */
[----:B------:R-:W-:-:S06]  /*1fa30*/  VOTEU.ANY UP0, P0 ;  /* 0x00000000003f7886 */ /* 0x000fcc0000000100 */
[----:B------:R-:W-:Y:S01]  /*1fa40*/  HGMMA.64x96x16.F32 R24, gdesc[UR4], R24, UP0, gsb0 ;  /* 0x01600000041879f0 */ /* 0x000fe2000b800818 */
[----:B------:R-:W-:Y:S01]  /*1fa50*/  VIADD R10, R10, 0x2 ;  /* 0x000000020a0a7836 */ /* 0x000fe20000000000 */
[----:B------:R-:W-:Y:S01]  /*1fa60*/  MOV R7, R9 ;  /* 0x0000000900077202 */ /* 0x000fe20000000f00 */
[----:B------:R-:W-:Y:S01]  /*1fa70*/  VIADD R6, R8, 0x2 ;  /* 0x0000000208067836 */ /* 0x000fe20000000000 */
[----:B------:R-:W-:Y:S02]  /*1fa80*/  R2UR UR5, R11 ;  /* 0x000000000b0572ca */ /* 0x000fe400000e0000 */
[----:B------:R-:W-:Y:S02]  /*1fa90*/  R2UR UR7, R7 ;  /* 0x00000000070772ca */ /* 0x000fe400000e0000 */
[----:B------:R-:W-:Y:S02]  /*1faa0*/  R2UR UR6, R6 ;  /* 0x00000000060672ca */ /* 0x000fe400000e0000 */
[----:B------:R-:W-:-:S02]  /*1fab0*/  R2UR UR4, R10 ;  /* 0x000000000a0472ca */ /* 0x000fc400000e0000 */
[----:B------:R-:W2:Y:S01]  /*1fac0*/  LDL.64 R10, [R1+0x110] ;  /* 0x00011000010a7983 */ /* 0x000ea20000100a00 */
        /* <DEDUP_REMOVED lines=26> */
[----:B---3--:R-:W-:Y:S02]  /*1fc70*/  VIADD R18, R18, 0x400 ;  /* 0x0000040012127836 */ /* 0x008fe40000000000 */
[----:B------:R-:W-:Y:S01]  /*1fc80*/  IMAD.MOV.U32 R7, RZ, RZ, R9 ;  /* 0x000000ffff077224 */ /* 0x000fe200078e0009 */
[----:B------:R-:W-:Y:S02]  /*1fc90*/  R2UR UR6, R6 ;  /* 0x00000000060672ca */ /* 0x000fe400000e0000 */
[----:B------:R-:W-:Y:S02]  /*1fca0*/  R2UR UR4, R18 ;  /* 0x00000000120472ca */ /* 0x000fe400000e0000 */
[----:B------:R-:W-:Y:S02]  /*1fcb0*/  R2UR UR7, R7 ;  /* 0x00000000070772ca */ /* 0x000fe400000e0000 */
[----:B------:R-:W-:-:S02]  /*1fcc0*/  R2UR UR5, R19 ;  /* 0x00000000130572ca */ /* 0x000fc400000e0000 */
[----:B------:R-:W3:Y:S01]  /*1fcd0*/  LDL.64 R18, [R1+0x110] ;  /* 0x0001100001127983 */ /* 0x000ee20000100a00 */
[----:B--2---:R-:W-:Y:S01]  /*1fce0*/  VIADD R10, R10, 0x402 ;  /* 0x000004020a0a7836 */ /* 0x004fe20000000000 */
[----:B------:R-:W-:Y:S02]  /*1fcf0*/  WARPGROUP.DEPBAR.LE gsb0, 0x0 ;  /* 0x00008000000079c5 */ /* 0x000fe40000010000 */
[----:B------:R-:W-:-:S07]  /*1fd00*/  WARPGROUP.ARRIVE ;  /* 0x00000000000079c5 */ /* 0x000fce0000000000 */
[----:B------:R-:W-:Y:S01]  /*1fd10*/  HGMMA.64x96x16.F32 R24, gdesc[UR4], R24, gsb0 ;  /* 0x01600000041879f0 */ /* 0x000fe20008000818 */
[----:B------:R-:W-:Y:S01]  /*1fd20*/  VIADD R6, R8, 0x302 ;  /* 0x0000030208067836 */ /* 0x000fe20000000000 */
[----:B------:R-:W-:Y:S02]  /*1fd30*/  MOV R7, R9 ;  /* 0x0000000900077202 */ /* 0x000fe40000000f00 */
[----:B------:R-:W-:Y:S02]  /*1fd40*/  R2UR UR4, R10 ;  /* 0x000000000a0472ca */ /* 0x000fe400000e0000 */
[----:B------:R-:W-:Y:S02]  /*1fd50*/  R2UR UR6, R6 ;  /* 0x00000000060672ca */ /* 0x000fe400000e0000 */
[----:B------:R-:W-:Y:S02]  /*1fd60*/  R2UR UR7, R7 ;  /* 0x00000000070772ca */ /* 0x000fe400000e0000 */
[----:B------:R-:W-:-:S02]  /*1fd70*/  R2UR UR5, R11 ;  /* 0x000000000b0572ca */ /* 0x000fc400000e0000 */
[----:B------:R-:W2:Y:S01]  /*1fd80*/  LDL.64 R10, [R1+0x110] ;  /* 0x00011000010a7983 */ /* 0x000ea20000100a00 */
        /* <DEDUP_REMOVED lines=76> */
[----:B--2---:R-:W-:Y:S01]  /*20250*/  VIADD R10, R10, 0xc02 ;  /* 0x00000c020a0a7836 */ /* 0x004fe20000000000 */
[----:B------:R-:W-:Y:S01]  /*20260*/  MOV R7, R9 ;  /* 0x0000000900077202 */ /* 0x000fe20000000f00 */
        /* <DEDUP_REMOVED lines=34> */
[----:B-1----:R-:W-:Y:S01]  /*20490*/  LOP3.LUT R72, R72, 0x7f, RZ, 0xc0, !PT ;  /* 0x0000007f48487812 */ /* 0x002fe200078ec0ff */
        /* <DEDUP_REMOVED lines=23> */
[----:B------:R-:W3:Y:S04]  /*20610*/  LDL.64 R18, [R1+0x170] ;  /* 0x0001700001127983 */ /* 0x000ee80000100a00 */
[----:B------:R-:W4:Y:S04]  /*20620*/  LDL R72, [R1+0x13c] ;  /* 0x00013c0001487983 */ /* 0x000f280000100800 */
[----:B------:R-:W2:Y:S04]  /*20630*/  LDL.128 R8, [R1+0x140] ;  /* 0x0001400001087983 */ /* 0x000ea80000100c00 */
[----:B------:R-:W2:Y:S04]  /*20640*/  LDL R73, [R1+0x70] ;  /* 0x0000700001497983 */ /* 0x000ea80000100800 */
[----:B------:R-:W2:Y:S04]  /*20650*/  LDL.128 R12, [R1+0x150] ;  /* 0x00015000010c7983 */ /* 0x000ea80000100c00 */
[----:B---3--:R4:W3:Y:S02]  /*20660*/  LD.E R18, desc[UR56][R18.64] ;  /* 0x0000003812127980 */ /* 0x0088e4000c101900 */
[----:B----4-:R-:W-:-:S04]  /*20670*/  SHF.R.S32.HI R19, RZ, 0x1f, R72 ;  /* 0x0000001fff137819 */ /* 0x010fc80000011448 */
[----:B------:R-:W-:-:S04]  /*20680*/  LEA.HI R19, R19, R72, RZ, 0x7 ;  /* 0x0000004813137211 */ /* 0x000fc800078f38ff */
[----:B------:R-:W-:Y:S02]  /*20690*/  SHF.R.S32.HI R20, RZ, 0x7, R19 ;  /* 0x00000007ff147819 */ /* 0x000fe40000011413 */
[----:B--2---:R-:W-:Y:S01]  /*206a0*/  ISETP.GE.AND P1, PT, R13, 0x1, PT ;  /* 0x000000010d00780c */ /* 0x004fe20003f26270 */
[----:B------:R-:W-:Y:S01]  /*206b0*/  BSSY B0, `(.L_x_2954) ;  /* 0x0000091000007945 */ /* 0x000fe20003800000 */
[----:B---3--:R-:W-:-:S04]  /*206c0*/  FMUL.FTZ R37, R37, R18 ;  /* 0x0000001225257220 */ /* 0x008fc80000410000 */
[----:B------:R2:W3:Y:S01]  /*206d0*/  MUFU.TANH R83, R37 ;  /* 0x0000002500537308 */ /* 0x0004e20000002400 */
[-C--:B-1----:R-:W-:Y:S01]  /*206e0*/  FMUL.FTZ R5, R26, R18.reuse ;  /* 0x000000121a057220 */ /* 0x082fe20000410000 */
[----:B--2---:R-:W-:Y:S01]  /*206f0*/  LOP3.LUT R37, R19, 0xffffff80, RZ, 0xc0, !PT ;  /* 0xffffff8013257812 */ /* 0x004fe200078ec0ff */
[----:B------:R-:W-:-:S04]  /*20700*/  FMUL.FTZ R26, R34, R18 ;  /* 0x00000012221a7220 */ /* 0x000fc80000410000 */
[----:B------:R-:W-:Y:S02]  /*20710*/  IMAD.IADD R37, R72, 0x1, -R37 ;  /* 0x0000000148257824 */ /* 0x000fe400078e0a25 */
[-C--:B------:R-:W-:Y:S01]  /*20720*/  FMUL.FTZ R36, R36, R18.reuse ;  /* 0x0000001224247220 */ /* 0x080fe20000410000 */
[-C--:B------:R-:W-:Y:S01]  /*20730*/  FMUL.FTZ R29, R29, R18.reuse ;  /* 0x000000121d1d7220 */ /* 0x080fe20000410000 */
[----:B------:R-:W-:Y:S01]  /*20740*/  FMUL.FTZ R33, R33, R18 ;  /* 0x0000001221217220 */ /* 0x000fe20000410000 */
[----:B------:R-:W-:Y:S01]  /*20750*/  SHF.R.S32.HI R34, RZ, 0x1f, R37 ;  /* 0x0000001fff227819 */ /* 0x000fe20000011425 */
[----:B------:R1:W2:Y:S08]  /*20760*/  MUFU.TANH R82, R36 ;  /* 0x0000002400527308 */ /* 0x0002b00000002400 */
[----:B------:R4:W0:Y:S01]  /*20770*/  MUFU.TANH R79, R29 ;  /* 0x0000001d004f7308 */ /* 0x0008220000002400 */
[----:B-1----:R-:W-:-:S07]  /*20780*/  LEA.HI R36, R34, R37, RZ, 0x2 ;  /* 0x0000002522247211 */ /* 0x002fce00078f10ff */
[----:B------:R1:W0:Y:S01]  /*20790*/  MUFU.TANH R81, R33 ;  /* 0x0000002100517308 */ /* 0x0002220000002400 */
[-C--:B----4-:R-:W-:Y:S01]  /*207a0*/  FMUL.FTZ R29, R35, R18.reuse ;  /* 0x00000012231d7220 */ /* 0x090fe20000410000 */
[-C--:B------:R-:W-:Y:S01]  /*207b0*/  FMUL.FTZ R35, R38, R18.reuse ;  /* 0x0000001226237220 */ /* 0x080fe20000410000 */
[--C-:B------:R-:W-:Y:S01]  /*207c0*/  SHF.R.S32.HI R38, RZ, 0x2, R36.reuse ;  /* 0x00000002ff267819 */ /* 0x100fe20000011424 */
[-C--:B-1----:R-:W-:Y:S01]  /*207d0*/  FMUL.FTZ R33, R39, R18.reuse ;  /* 0x0000001227217220 */ /* 0x082fe20000410000 */
[----:B------:R-:W-:Y:S02]  /*207e0*/  SHF.R.S32.HI R39, RZ, 0x1f, R36 ;  /* 0x0000001fff277819 */ /* 0x000fe40000011424 */
[----:B------:R-:W-:Y:S01]  /*207f0*/  LOP3.LUT R36, R36, 0x7ffffffc, RZ, 0xc0, !PT ;  /* 0x7ffffffc24247812 */ /* 0x000fe200078ec0ff */
[----:B------:R-:W-:Y:S01]  /*20800*/  FMUL.FTZ R32, R32, R18 ;  /* 0x0000001220207220 */ /* 0x000fe20000410000 */
[----:B------:R-:W-:Y:S01]  /*20810*/  LEA.HI R39, R39, R38, RZ, 0x3 ;  /* 0x0000002627277211 */ /* 0x000fe200078f18ff */
[-C--:B------:R-:W-:Y:S01]  /*20820*/  FMUL.FTZ R48, R48, R18.reuse ;  /* 0x0000001230307220 */ /* 0x080fe20000410000 */
[----:B------:R-:W-:Y:S01]  /*20830*/  LEA.HI R34, R34, R37, RZ, 0x5 ;  /* 0x0000002522227211 */ /* 0x000fe200078f28ff */
[-C--:B------:R-:W-:Y:S01]  /*20840*/  FMUL.FTZ R52, R52, R18.reuse ;  /* 0x0000001234347220 */ /* 0x080fe20000410000 */
[-C--:B------:R-:W-:Y:S01]  /*20850*/  FMUL.FTZ R7, R24, R18.reuse ;  /* 0x0000001218077220 */ /* 0x080fe20000410000 */
[----:B------:R-:W-:Y:S01]  /*20860*/  FMUL.FTZ R24, R31, R18 ;  /* 0x000000121f187220 */ /* 0x000fe20000410000 */
[----:B------:R-:W-:-:S02]  /*20870*/  IMAD.IADD R36, R37, 0x1, -R36 ;  /* 0x0000000125247824 */ /* 0x000fc400078e0a24 */
[-C--:B------:R-:W-:Y:S01]  /*20880*/  FMUL.FTZ R31, R42, R18.reuse ;  /* 0x000000122a1f7220 */ /* 0x080fe20000410000 */
[----:B------:R-:W-:Y:S01]  /*20890*/  FMUL.FTZ R77, R50, R18 ;  /* 0x00000012324d7220 */ /* 0x000fe20000410000 */
[----:B------:R-:W-:Y:S01]  /*208a0*/  LOP3.LUT R39, R39, 0xfffffff8, RZ, 0xc0, !PT ;  /* 0xfffffff827277812 */ /* 0x000fe200078ec0ff */
[----:B------:R-:W-:Y:S01]  /*208b0*/  IMAD R37, R0, -0x60, R9 ;  /* 0xffffffa000257824 */ /* 0x000fe200078e0209 */
[----:B------:R-:W-:Y:S01]  /*208c0*/  LEA.HI R19, R19, R20, RZ, 0x1 ;  /* 0x0000001413137211 */ /* 0x000fe200078f08ff */
[-C--:B------:R-:W-:Y:S01]  /*208d0*/  FMUL.FTZ R6, R27, R18.reuse ;  /* 0x000000121b067220 */ /* 0x080fe20000410000 */
[----:B------:R-:W-:Y:S01]  /*208e0*/  SHF.R.S32.HI R34, RZ, 0x5, R34 ;  /* 0x00000005ff227819 */ /* 0x000fe20000011422 */
[-C--:B------:R-:W-:Y:S01]  /*208f0*/  FMUL.FTZ R21, R30, R18.reuse ;  /* 0x000000121e157220 */ /* 0x080fe20000410000 */
[----:B------:R1:W4:Y:S01]  /*20900*/  MUFU.TANH R80, R32 ;  /* 0x0000002000507308 */ /* 0x0003220000002400 */
[-C--:B------:R-:W-:Y:S01]  /*20910*/  FMUL.FTZ R25, R25, R18.reuse ;  /* 0x0000001219197220 */ /* 0x080fe20000410000 */
[-C--:B------:R-:W-:Y:S01]  /*20920*/  FMUL.FTZ R28, R28, R18.reuse ;  /* 0x000000121c1c7220 */ /* 0x080fe20000410000 */
[-C--:B------:R-:W-:Y:S01]  /*20930*/  FMUL.FTZ R40, R40, R18.reuse ;  /* 0x0000001228287220 */ /* 0x080fe20000410000 */
[-C--:B------:R-:W-:Y:S01]  /*20940*/  FMUL.FTZ R41, R41, R18.reuse ;  /* 0x0000001229297220 */ /* 0x080fe20000410000 */
[-C--:B------:R-:W-:Y:S01]  /*20950*/  FMUL.FTZ R74, R43, R18.reuse ;  /* 0x000000122b4a7220 */ /* 0x080fe20000410000 */
[-C--:B------:R-:W-:Y:S01]  /*20960*/  FMUL.FTZ R44, R44, R18.reuse ;  /* 0x000000122c2c7220 */ /* 0x080fe20000410000 */
[-C--:B------:R-:W-:Y:S01]  /*20970*/  FMUL.FTZ R45, R45, R18.reuse ;  /* 0x000000122d2d7220 */ /* 0x080fe20000410000 */
[----:B------:R3:W0:Y:S01]  /*20980*/  MUFU.TANH R42, R48 ;  /* 0x00000030002a7308 */ /* 0x0006220000002400 */
        /* <DEDUP_REMOVED lines=17> */
[-C--:B---3--:R-:W-:Y:S01]  /*20aa0*/  FMUL.FTZ R48, R70, R18.reuse ;  /* 0x0000001246307220 */ /* 0x088fe20000410000 */
[-C--:B--2---:R-:W-:Y:S01]  /*20ab0*/  FMUL.FTZ R52, R71, R18.reuse ;  /* 0x0000001247347220 */ /* 0x084fe20000410000 */
[-C--:B------:R-:W-:Y:S01]  /*20ac0*/  FMUL.FTZ R49, R49, R18.reuse ;  /* 0x0000001231317220 */ /* 0x080fe20000410000 */
[-C--:B------:R-:W-:Y:S01]  /*20ad0*/  FMUL.FTZ R53, R53, R18.reuse ;  /* 0x0000001235357220 */ /* 0x080fe20000410000 */
[-C--:B------:R-:W-:Y:S01]  /*20ae0*/  FMUL.FTZ R59, R59, R18.reuse ;  /* 0x000000123b3b7220 */ /* 0x080fe20000410000 */
[-C--:B------:R-:W-:Y:S01]  /*20af0*/  FMUL.FTZ R61, R61, R18.reuse ;  /* 0x000000123d3d7220 */ /* 0x080fe20000410000 */
[----:B------:R-:W-:Y:S01]  /*20b00*/  FMUL.FTZ R65, R65, R18 ;  /* 0x0000001241417220 */ /* 0x000fe20000410000 */
[----:B------:R-:W-:Y:S01]  /*20b10*/  LOP3.LUT R19, R19, 0x3fffffe, RZ, 0xc0, !PT ;  /* 0x03fffffe13137812 */ /* 0x000fe200078ec0ff */
[----:B------:R-:W-:Y:S01]  /*20b20*/  IMAD.IADD R39, R38, 0x1, -R39 ;  /* 0x0000000126277824 */ /* 0x000fe200078e0a27 */
[----:B------:R-:W-:Y:S01]  /*20b30*/  IADD3 R37, -R8, 0x1, R37 ;  /* 0x0000000108257810 */ /* 0x000fe20007ffe125 */
[----:B------:R-:W-:Y:S01]  /*20b40*/  IMAD R34, R73, 0x8, R34 ;  /* 0x0000000849227824 */ /* 0x000fe200078e0222 */
[----:B------:R1:W2:Y:S01]  /*20b50*/  MUFU.TANH R85, R54 ;  /* 0x0000003600557308 */ /* 0x0002a20000002400 */
[----:B------:R-:W-:-:S02]  /*20b60*/  IADD3 R19, R20, -R19, RZ ;  /* 0x8000001314137210 */ /* 0x000fc40007ffe0ff */
[----:B------:R-:W-:Y:S02]  /*20b70*/  IMAD.U32 R20, R34, 0x10, R39 ;  /* 0x0000001022147824 */ /* 0x000fe400078e0027 */
[----:B------:R-:W-:-:S03]  /*20b80*/  IMAD R18, R36, -0x2, R37 ;  /* 0xfffffffe24127824 */ /* 0x000fc600078e0225 */
[----:B------:R1:W3:Y:S01]  /*20b90*/  MUFU.TANH R86, R55 ;  /* 0x0000003700567308 */ /* 0x0002e20000002400 */
[----:B------:R-:W-:Y:S01]  /*20ba0*/  LOP3.LUT R37, RZ, R10, RZ, 0x33, !PT ;  /* 0x0000000aff257212 */ /* 0x000fe200078e33ff */
[----:B------:R-:W-:-:S06]  /*20bb0*/  IMAD R38, R19, 0x40, R20 ;  /* 0x0000004013267824 */ /* 0x000fcc00078e0214 */
        /* <DEDUP_REMOVED lines=37> */
[----:B------:R-:W0:Y:S08]  /*20e10*/  MUFU.TANH R69, R69 ;  /* 0x0000004500457308 */ /* 0x000e300000002400 */
        /* <DEDUP_REMOVED lines=19> */
.L_x_2957:
[----:B------:R-:W-:-:S13]  /*20f50*/  ISETP.NE.AND P1, PT, R13, 0x1, PT ;  /* 0x000000010d00780c */ /* 0x000fda0003f25270 */
[----:B------:R-:W-:-:S05]  /*20f60*/  @P1 IMAD.HI.U32 R20, R10, R14, RZ ;  /* 0x0000000e0a141227 */ /* 0x000fca00078e00ff */
[----:B------:R-:W-:-:S07]  /*20f70*/  @P1 SHF.R.U32.HI R10, RZ, R15, R20 ;  /* 0x0000000fff0a1219 */ /* 0x000fce0000011614 */
.L_x_2958:
[----:B------:R-:W-:Y:S05]  /*20f80*/  BSYNC B1 ;  /* 0x0000000000017941 */ /* 0x000fea0003800000 */
.L_x_2956:
[----:B------:R-:W-:-:S05]  /*20f90*/  IMAD R11, R10, R13, R66 ;  /* 0x0000000d0a0b7224 */ /* 0x000fca00078e0242 */
[----:B------:R-:W-:Y:S02]  /*20fa0*/  VIMNMX R18, R18, R11, !PT ;  /* 0x0000000b12127248 */ /* 0x000fe40007fe0100 */
[----:B------:R-:W-:-:S07]  /*20fb0*/  VIADDMNMX R12, R11, R13, R12, PT ;  /* 0x0000000d0b0c7246 */ /* 0x000fce000380010c */
.L_x_2955:
[----:B------:R-:W-:Y:S05]  /*20fc0*/  BSYNC B0 ;  /* 0x0000000000007941 */ /* 0x000fea0003800000 */
.L_x_2954:
        /* <DEDUP_REMOVED lines=8> */
[----:B------:R-:W-:Y:S02]  /*21050*/  ISETP.GT.AND P2, PT, R18, 0x1, !P2 ;  /* 0x000000011200780c */ /* 0x000fe40005744270 */
[----:B------:R-:W-:Y:S02]  /*21060*/  ISETP.GE.AND P3, PT, R36, 0xa, PT ;  /* 0x0000000a2400780c */ /* 0x000fe40003f66270 */
[----:B0-----:R-:W-:Y:S01]  /*21070*/  FSEL R67, R28, -INF , !P1 ;  /* 0xff8000001c437808 */ /* 0x001fe20004800000 */
[----:B------:R-:W-:Y:S01]  /*21080*/  IMAD.IADD R28, R73, 0x1, R38 ;  /* 0x00000001491c7824 */ /* 0x000fe200078e0226 */
        /* <DEDUP_REMOVED lines=84> */
[----:B------:R-:W-:Y:S01]  /*215d0*/  FSEL R37, R54, -INF , !P2 ;  /* 0xff80000036257808 */ /* 0x000fe20005000000 */
[----:B------:R-:W-:Y:S01]  /*215e0*/  IMAD.IADD R54, R71, 0x1, R38 ;  /* 0x0000000147367824 */ /* 0x000fe200078e0226 */
        /* <DEDUP_REMOVED lines=33> */
.L_x_2962:
[----:B------:R-:W-:-:S13]  /*21800*/  ISETP.NE.AND P6, PT, R13, 0x1, PT ;  /* 0x000000010d00780c */ /* 0x000fda0003fc5270 */
[----:B------:R-:W-:-:S05]  /*21810*/  @P6 IMAD.HI.U32 R14, R8, R14, RZ ;  /* 0x0000000e080e6227 */ /* 0x000fca00078e00ff */
[----:B------:R-:W-:-:S07]  /*21820*/  @P6 SHF.R.U32.HI R8, RZ, R15, R14 ;  /* 0x0000000fff086219 */ /* 0x000fce000001160e */
.L_x_2963:
[----:B------:R-:W-:Y:S05]  /*21830*/  BSYNC B1 ;  /* 0x0000000000017941 */ /* 0x000fea0003800000 */
.L_x_2961:
[----:B------:R-:W-:-:S05]  /*21840*/  IMAD R7, R8, R13, R66 ;  /* 0x0000000d08077224 */ /* 0x000fca00078e0242 */
[----:B------:R-:W-:Y:S02]  /*21850*/  VIADDMNMX R54, R7, R13, R54, PT ;  /* 0x0000000d07367246 */ /* 0x000fe40003800136 */
[----:B------:R-:W-:-:S07]  /*21860*/  VIMNMX R28, R28, R7, !PT ;  /* 0x000000071c1c7248 */ /* 0x000fce0007fe0100 */
.L_x_2960:
[----:B------:R-:W-:Y:S05]  /*21870*/  BSYNC B0 ;  /* 0x0000000000007941 */ /* 0x000fea0003800000 */
.L_x_2959:
        /* <DEDUP_REMOVED lines=8> */
[----:B------:R-:W2:Y:S01]  /*21900*/  LD.E.64 R6, desc[UR56][R16.64+0x230] ;  /* 0x0002303810067980 */ /* 0x000ea2000c101b00 */
        /* <DEDUP_REMOVED lines=68> */
[----:B------:R-:W-:-:S02]  /*21d50*/  FSEL R5, R62, -INF , !P5 ;  /* 0xff8000003e057808 */ /* 0x000fc40006800000 */
[----:B------:R-:W-:Y:S02]  /*21d60*/  FMNMX.FTZ R56, R11, R56, !PT ;  /* 0x000000380b387209 */ /* 0x000fe40007810000 */
[----:B------:R-:W-:Y:S02]  /*21d70*/  ISETP.GT.AND P2, PT, R28, 0x50, !P2 ;  /* 0x000000501c00780c */ /* 0x000fe40005744270 */
        /* <DEDUP_REMOVED lines=45> */
[----:B------:R-:W-:Y:S02]  /*22050*/  ISETP.GT.AND P3, PT, R28, 0x51, !P3 ;  /* 0x000000511c00780c */ /* 0x000fe40005f64270 */
[----:B------:R-:W-:-:S02]  /*22060*/  ISETP.LT.OR P2, PT, R54, 0x51, P2 ;  /* 0x000000513600780c */ /* 0x000fc40001741670 */
[----:B------:R-:W-:Y:S02]  /*22070*/  FSEL R71, R27, -INF , !P1 ;  /* 0xff8000001b477808 */ /* 0x000fe40004800000 */
[----:B------:R-:W-:Y:S02]  /*22080*/  FMNMX.FTZ R56, R5, R56, !PT ;  /* 0x0000003805387209 */ /* 0x000fe40007810000 */
[C---:B------:R-:W-:Y:S02]  /*22090*/  ISETP.GT.AND P4, PT, R28.reuse, 0x58, !P4 ;  /* 0x000000581c00780c */ /* 0x040fe40006784270 */
[----:B------:R-:W-:Y:S02]  /*220a0*/  ISETP.GT.AND P1, PT, R28, 0x59, !P6 ;  /* 0x000000591c00780c */ /* 0x000fe40007724270 */
[----:B------:R-:W-:Y:S02]  /*220b0*/  ISETP.LT.OR P3, PT, R54, 0x52, P3 ;  /* 0x000000523600780c */ /* 0x000fe40001f61670 */
[----:B------:R-:W-:-:S02]  /*220c0*/  FSEL R28, R30, -INF , !P2 ;  /* 0xff8000001e1c7808 */ /* 0x000fc40005000000 */
[----:B------:R-:W-:Y:S02]  /*220d0*/  FMNMX.FTZ R9, R71, R56, !PT ;  /* 0x0000003847097209 */ /* 0x000fe40007810000 */
[----:B------:R-:W-:Y:S02]  /*220e0*/  ISETP.LT.OR P4, PT, R54, 0x59, P4 ;  /* 0x000000593600780c */ /* 0x000fe40002781670 */
[----:B------:R-:W-:Y:S02]  /*220f0*/  FSEL R27, R32, -INF , !P3 ;  /* 0xff800000201b7808 */ /* 0x000fe40005800000 */
[----:B------:R-:W-:Y:S01]  /*22100*/  FMNMX.FTZ R30, R28, R9, !PT ;  /* 0x000000091c1e7209 */ /* 0x000fe20007810000 */
[----:B------:R-:W-:Y:S01]  /*22110*/  UIADD3 UR4, UP0, UR49, 0x230, URZ ;  /* 0x0000023031047890 */ /* 0x000fe2000ff1e03f */
[----:B------:R-:W-:Y:S02]  /*22120*/  ISETP.LT.OR P1, PT, R54, 0x5a, P1 ;  /* 0x0000005a3600780c */ /* 0x000fe40000f21670 */
[----:B------:R-:W-:-:S02]  /*22130*/  FSEL R29, R48, -INF , !P4 ;  /* 0xff800000301d7808 */ /* 0x000fc40006000000 */
[----:B------:R-:W-:Y:S01]  /*22140*/  FMNMX.FTZ R32, R27, R30, !PT ;  /* 0x0000001e1b207209 */ /* 0x000fe20007810000 */
[----:B------:R-:W-:Y:S02]  /*22150*/  ULOP3.LUT UR4, UR4, 0x4, URZ, 0xfc, !UPT ;  /* 0x0000000404047892 */ /* 0x000fe4000f8efc3f */
[----:B------:R-:W-:Y:S01]  /*22160*/  UIADD3.X UR5, URZ, UR48, URZ, UP0, !UPT ;  /* 0x000000303f057290 */ /* 0x000fe200087fe43f */
[----:B------:R-:W-:Y:S02]  /*22170*/  FSEL R30, R52, -INF , !P1 ;  /* 0xff800000341e7808 */ /* 0x000fe40004800000 */
[----:B------:R-:W-:Y:S01]  /*22180*/  FMNMX.FTZ R9, R29, R32, !PT ;  /* 0x000000201d097209 */ /* 0x000fe20007810000 */
[----:B------:R-:W-:Y:S01]  /*22190*/  IMAD.U32 R68, RZ, RZ, UR4 ;  /* 0x00000004ff447e24 */ /* 0x000fe2000f8e00ff */
[----:B0-----:R-:W-:Y:S01]  /*221a0*/  FMNMX.FTZ R75, R58, R75, !PT ;  /* 0x0000004b3a4b7209 */ /* 0x001fe20007810000 */
[----:B------:R-:W-:Y:S01]  /*221b0*/  IMAD.U32 R69, RZ, RZ, UR5 ;  /* 0x00000005ff457e24 */ /* 0x000fe2000f8e00ff */
[----:B------:R-:W-:Y:S01]  /*221c0*/  FMNMX.FTZ R9, R30, R9, !PT ;  /* 0x000000091e097209 */ /* 0x000fe20007810000 */
[----:B------:R-:W-:Y:S04]  /*221d0*/  ST.E desc[UR56][R16.64+0x230], R73 ;  /* 0x0002304910007985 */ /* 0x000fe8000c101938 */
[----:B------:R-:W-:Y:S04]  /*221e0*/  ST.E desc[UR56][R68.64], R9 ;  /* 0x0000000944007985 */ /* 0x000fe8000c101938 */
[----:B------:R-:W-:Y:S04]  /*221f0*/  ST.E desc[UR56][R16.64+0x230], R75 ;  /* 0x0002304b10007985 */ /* 0x000fe8000c101938 */
[----:B------:R-:W2:Y:S04]  /*22200*/  LD.E R32, desc[UR56][R68.64] ;  /* 0x0000003844207980 */ /* 0x000ea8000c101900 */
[----:B--2---:R-:W0:Y:S02]  /*22210*/  SHFL.BFLY PT, R77, R32, 0x2, 0x1f ;  /* 0x0c401f00204d7f89 */ /* 0x004e2400000e0000 */
[----:B0-----:R-:W-:-:S05]  /*22220*/  FMNMX.FTZ R77, R32, R77, !PT ;  /* 0x0000004d204d7209 */ /* 0x001fca0007810000 */
[----:B------:R-:W0:Y:S02]  /*22230*/  SHFL.BFLY PT, R48, R77, 0x1, 0x1f ;  /* 0x0c201f004d307f89 */ /* 0x000e2400000e0000 */
[----:B0-----:R-:W-:-:S05]  /*22240*/  FMNMX.FTZ R79, R77, R48, !PT ;  /* 0x000000304d4f7209 */ /* 0x001fca0007810000 */
[----:B------:R0:W-:Y:S04]  /*22250*/  ST.E desc[UR56][R68.64], R79 ;  /* 0x0000004f44007985 */ /* 0x0001e8000c101938 */
[----:B------:R-:W2:Y:S04]  /*22260*/  LD.E R81, desc[UR56][R16.64+0x230] ;  /* 0x0002303810517980 */ /* 0x000ea8000c101900 */
[----:B------:R-:W0:Y:S04]  /*22270*/  LD.E R48, desc[UR56][R16.64+0x250] ;  /* 0x0002503810307980 */ /* 0x000e28000c101900 */
[----:B------:R-:W3:Y:S04]  /*22280*/  LD.E R54, desc[UR56][R16.64+0x240] ;  /* 0x0002403810367980 */ /* 0x000ee8000c101900 */
[----:B------:R-:W4:Y:S01]  /*22290*/  LD.E R56, desc[UR56][R16.64+0x244] ;  /* 0x0002443810387980 */ /* 0x000f22000c101900 */
[----:B------:R-:W-:-:S04]  /*222a0*/  FSETP.NEU.FTZ.AND P2, PT, R79, -INF , PT ;  /* 0xff8000004f00780b */ /* 0x000fc80003f5d000 */
[----:B------:R-:W-:-:S05]  /*222b0*/  FSEL R52, R79, RZ, P2 ;  /* 0x000000ff4f347208 */ /* 0x000fca0001000000 */
[----:B------:R-:W-:Y:S02]  /*222c0*/  FADD.FTZ R9, R7, -R52 ;  /* 0x8000003407097221 */ /* 0x000fe40000010000 */
[----:B------:R-:W5:Y:S01]  /*222d0*/  LD.E R7, desc[UR56][R16.64+0x260] ;  /* 0x0002603810077980 */ /* 0x000f62000c101900 */
[----:B------:R-:W-:-:S04]  /*222e0*/  UIADD3 UR4, UP0, UR49, 0x260, URZ ;  /* 0x0000026031047890 */ /* 0x000fc8000ff1e03f */
[----:B------:R-:W-:Y:S02]  /*222f0*/  ULOP3.LUT UR5, UR4, 0x4, URZ, 0xfc, !UPT ;  /* 0x0000000404057892 */ /* 0x000fe4000f8efc3f */
[----:B------:R-:W-:Y:S01]  /*22300*/  UIADD3.X UR7, URZ, UR48, URZ, UP0, !UPT ;  /* 0x000000303f077290 */ /* 0x000fe200087fe43f */
[----:B--2---:R-:W-:Y:S01]  /*22310*/  FSETP.NEU.FTZ.AND P1, PT, R81, -INF , PT ;  /* 0xff8000005100780b */ /* 0x004fe20003f3d000 */
[-C--:B0-----:R-:W-:Y:S01]  /*22320*/  FMUL.FTZ R79, R79, R48.reuse ;  /* 0x000000304f4f7220 */ /* 0x081fe20000410000 */
[CC--:B------:R-:W-:Y:S02]  /*22330*/  FMUL.FTZ R32, R81.reuse, R48.reuse ;  /* 0x0000003051207220 */ /* 0x0c0fe40000410000 */
[----:B------:R-:W-:Y:S02]  /*22340*/  FSEL R81, R81, RZ, P1 ;  /* 0x000000ff51517208 */ /* 0x000fe40000800000 */
[----:B------:R-:W-:Y:S02]  /*22350*/  FSEL R79, R79, RZ, P2 ;  /* 0x000000ff4f4f7208 */ /* 0x000fe40001000000 */
[----:B------:R-:W-:Y:S01]  /*22360*/  FSEL R52, R32, RZ, P1 ;  /* 0x000000ff20347208 */ /* 0x000fe20000800000 */
[----:B------:R-:W-:Y:S01]  /*22370*/  FADD.FTZ R81, R6, -R81 ;  /* 0x8000005106517221 */ /* 0x000fe20000010000 */
[----:B------:R-:W-:Y:S01]  /*22380*/  FMUL.FTZ R32, R48, R9 ;  /* 0x0000000930207220 */ /* 0x000fe20000410000 */
[-CC-:B------:R-:W-:Y:S01]  /*22390*/  FFMA.FTZ R199, R25, R48.reuse, -R79.reuse ;  /* 0x0000003019c77223 */ /* 0x180fe2000001084f */
[-CC-:B------:R-:W-:Y:S01]  /*223a0*/  FFMA.FTZ R157, R50, R48.reuse, -R79.reuse ;  /* 0x00000030329d7223 */ /* 0x180fe2000001084f */
[-CC-:B------:R-:W-:Y:S01]  /*223b0*/  FFMA.FTZ R156, R83, R48.reuse, -R52.reuse ;  /* 0x00000030539c7223 */ /* 0x180fe20000010834 */
[-C--:B------:R-:W-:Y:S01]  /*223c0*/  FMUL.FTZ R25, R81, R48.reuse ;  /* 0x0000003051197220 */ /* 0x080fe20000410000 */
[-CC-:B------:R-:W-:Y:S01]  /*223d0*/  FFMA.FTZ R174, R19, R48.reuse, -R52.reuse ;  /* 0x0000003013ae7223 */ /* 0x180fe20000010834 */
[-CC-:B------:R-:W-:Y:S01]  /*223e0*/  FFMA.FTZ R19, R10, R48.reuse, -R52.reuse ;  /* 0x000000300a137223 */ /* 0x180fe20000010834 */
[-CC-:B------:R-:W-:Y:S01]  /*223f0*/  FFMA.FTZ R11, R11, R48.reuse, -R52.reuse ;  /* 0x000000300b0b7223 */ /* 0x180fe20000010834 */
[-CC-:B------:R-:W-:Y:S01]  /*22400*/  FFMA.FTZ R10, R55, R48.reuse, -R79.reuse ;  /* 0x00000030370a7223 */ /* 0x180fe2000001084f */
[----:B------:R-:W-:Y:S01]  /*22410*/  MUFU.EX2 R32, R32 ;  /* 0x0000002000207308 */ /* 0x000fe20000000800 */
[-C--:B------:R-:W-:Y:S01]  /*22420*/  FFMA.FTZ R158, R67, R48.reuse, -R52 ;  /* 0x00000030439e7223 */ /* 0x080fe20000010834 */
[----:B------:R-:W-:-:S06]  /*22430*/  FFMA.FTZ R159, R57, R48, -R79 ;  /* 0x00000030399f7223 */ /* 0x000fcc000001084f */
[----:B------:R-:W-:Y:S01]  /*22440*/  MUFU.EX2 R156, R156 ;  /* 0x0000009c009c7308 */ /* 0x000fe20000000800 */
[-C--:B------:R-:W-:Y:S01]  /*22450*/  FFMA.FTZ R9, R65, R48.reuse, -R52 ;  /* 0x0000003041097223 */ /* 0x080fe20000010834 */
[----:B------:R-:W-:-:S06]  /*22460*/  FFMA.FTZ R8, R8, R48, -R79 ;  /* 0x0000003008087223 */ /* 0x000fcc000001084f */
[----:B------:R-:W-:Y:S08]  /*22470*/  MUFU.EX2 R157, R157 ;  /* 0x0000009d009d7308 */ /* 0x000ff00000000800 */
[----:B------:R-:W3:Y:S01]  /*22480*/  MUFU.EX2 R25, R25 ;  /* 0x0000001900197308 */ /* 0x000ee20000000800 */
[-C--:B------:R-:W-:Y:S01]  /*22490*/  FFMA.FTZ R215, R63, R48.reuse, -R52 ;  /* 0x000000303fd77223 */ /* 0x080fe20000010834 */
[----:B------:R-:W-:-:S06]  /*224a0*/  FFMA.FTZ R211, R38, R48, -R79 ;  /* 0x0000003026d37223 */ /* 0x000fcc000001084f */
[----:B------:R-:W0:Y:S08]  /*224b0*/  MUFU.EX2 R11, R11 ;  /* 0x0000000b000b7308 */ /* 0x000e300000000800 */
[----:B------:R-:W1:Y:S01]  /*224c0*/  MUFU.EX2 R10, R10 ;  /* 0x0000000a000a7308 */ /* 0x000e620000000800 */
[-C--:B------:R-:W-:Y:S01]  /*224d0*/  FFMA.FTZ R220, R61, R48.reuse, -R52 ;  /* 0x000000303ddc7223 */ /* 0x080fe20000010834 */
[----:B------:R-:W-:-:S06]  /*224e0*/  FFMA.FTZ R218, R36, R48, -R79 ;  /* 0x0000003024da7223 */ /* 0x000fcc000001084f */
[----:B------:R-:W2:Y:S08]  /*224f0*/  MUFU.EX2 R158, R158 ;  /* 0x0000009e009e7308 */ /* 0x000eb00000000800 */
[----:B------:R-:W5:Y:S01]  /*22500*/  MUFU.EX2 R159, R159 ;  /* 0x0000009f009f7308 */ /* 0x000f620000000800 */
[----:B------:R-:W-:Y:S01]  /*22510*/  FFMA.FTZ R189, R15, R48, -R79 ;  /* 0x000000300fbd7223 */ /* 0x000fe2000001084f */
[----:B---3--:R-:W-:Y:S01]  /*22520*/  FFMA.FTZ R54, R25, R54, R156 ;  /* 0x0000003619367223 */ /* 0x008fe2000001009c */
[----:B----4-:R-:W-:-:S05]  /*22530*/  FFMA.FTZ R15, R32, R56, R157 ;  /* 0x00000038200f7223 */ /* 0x010fca000001009d */
[----:B------:R-:W3:Y:S01]  /*22540*/  MUFU.EX2 R9, R9 ;  /* 0x0000000900097308 */ /* 0x000ee20000000800 */
[-C--:B------:R-:W-:Y:S01]  /*22550*/  FFMA.FTZ R209, R59, R48.reuse, -R52 ;  /* 0x000000303bd17223 */ /* 0x080fe20000010834 */
[----:B------:R-:W-:-:S06]  /*22560*/  FFMA.FTZ R207, R35, R48, -R79 ;  /* 0x0000003023cf7223 */ /* 0x000fcc000001084f */
[----:B------:R-:W4:Y:S01]  /*22570*/  MUFU.EX2 R8, R8 ;  /* 0x0000000800087308 */ /* 0x000f220000000800 */
[----:B------:R-:W-:Y:S01]  /*22580*/  FFMA.FTZ R196, R21, R48, -R79 ;  /* 0x0000003015c47223 */ /* 0x000fe2000001084f */
[----:B0-----:R-:W-:Y:S01]  /*22590*/  FADD.FTZ R21, R11, R54 ;  /* 0x000000360b157221 */ /* 0x001fe20000010000 */
[----:B-1----:R-:W-:-:S05]  /*225a0*/  FADD.FTZ R6, R10, R15 ;  /* 0x0000000f0a067221 */ /* 0x002fca0000010000 */
[----:B------:R-:W0:Y:S01]  /*225b0*/  MUFU.EX2 R215, R215 ;  /* 0x000000d700d77308 */ /* 0x000e220000000800 */
[-C--:B------:R-:W-:Y:S01]  /*225c0*/  FFMA.FTZ R216, R53, R48.reuse, -R52 ;  /* 0x0000003035d87223 */ /* 0x080fe20000010834 */
[----:B------:R-:W-:-:S06]  /*225d0*/  FFMA.FTZ R208, R33, R48, -R79 ;  /* 0x0000003021d07223 */ /* 0x000fcc000001084f */
[----:B------:R-:W1:Y:S01]  /*225e0*/  MUFU.EX2 R211, R211 ;  /* 0x000000d300d37308 */ /* 0x000e620000000800 */
[----:B------:R-:W-:Y:S01]  /*225f0*/  FFMA.FTZ R190, R14, R48, -R79 ;  /* 0x000000300ebe7223 */ /* 0x000fe2000001084f */
[----:B--2---:R-:W-:Y:S01]  /*22600*/  FADD.FTZ R14, R158, R21 ;  /* 0x000000159e0e7221 */ /* 0x004fe20000010000 */
[----:B-----5:R-:W-:-:S05]  /*22610*/  FADD.FTZ R15, R159, R6 ;  /* 0x000000069f0f7221 */ /* 0x020fca0000010000 */
[----:B------:R-:W2:Y:S01]  /*22620*/  MUFU.EX2 R220, R220 ;  /* 0x000000dc00dc7308 */ /* 0x000ea20000000800 */
[-C--:B------:R-:W-:Y:S01]  /*22630*/  FFMA.FTZ R206, R51, R48.reuse, -R52 ;  /* 0x0000003033ce7223 */ /* 0x080fe20000010834 */
[----:B------:R-:W-:-:S06]  /*22640*/  FFMA.FTZ R203, R31, R48, -R79 ;  /* 0x000000301fcb7223 */ /* 0x000fcc000001084f */
[----:B------:R-:W5:Y:S01]  /*22650*/  MUFU.EX2 R218, R218 ;  /* 0x000000da00da7308 */ /* 0x000f620000000800 */
[----:B---3--:R-:W-:Y:S01]  /*22660*/  FADD.FTZ R14, R9, R14 ;  /* 0x0000000e090e7221 */ /* 0x008fe20000010000 */
[----:B----4-:R-:W-:-:S06]  /*22670*/  FADD.FTZ R6, R8, R15 ;  /* 0x0000000f08067221 */ /* 0x010fcc0000010000 */
        /* <DEDUP_REMOVED lines=8> */
[----:B------:R-:W-:-:S07]  /*22700*/  FFMA.FTZ R202, R47, R48, -R52 ;  /* 0x000000302fca7223 */ /* 0x000fce0000010834 */
[----:B------:R-:W1:Y:S01]  /*22710*/  MUFU.EX2 R208, R208 ;  /* 0x000000d000d07308 */ /* 0x000e620000000800 */
[----:B--2---:R-:W-:Y:S01]  /*22720*/  FADD.FTZ R6, R220, R13 ;  /* 0x0000000ddc067221 */ /* 0x004fe20000010000 */
[----:B-----5:R-:W-:-:S06]  /*22730*/  FADD.FTZ R14, R218, R15 ;  /* 0x0000000fda0e7221 */ /* 0x020fcc0000010000 */
        /* <DEDUP_REMOVED lines=10> */
[----:B0-----:R-:W-:Y:S01]  /*227e0*/  FADD.FTZ R13, R216, R13 ;  /* 0x0000000dd80d7221 */ /* 0x001fe20000010000 */
[----:B-1----:R-:W-:-:S06]  /*227f0*/  FADD.FTZ R6, R208, R15 ;  /* 0x0000000fd0067221 */ /* 0x002fcc0000010000 */
[----:B------:R-:W0:Y:S01]  /*22800*/  MUFU.EX2 R202, R202 ;  /* 0x000000ca00ca7308 */ /* 0x000e220000000800 */
[----:B------:R-:W-:-:S07]  /*22810*/  FFMA.FTZ R198, R44, R48, -R52 ;  /* 0x000000302cc67223 */ /* 0x000fce0000010834 */
[----:B------:R-:W1:Y:S01]  /*22820*/  MUFU.EX2 R199, R199 ;  /* 0x000000c700c77308 */ /* 0x000e620000000800 */
[-CC-:B------:R-:W-:Y:S01]  /*22830*/  FFMA.FTZ R186, R12, R48.reuse, -R79.reuse ;  /* 0x000000300cba7223 */ /* 0x180fe2000001084f */
[----:B------:R-:W-:Y:S01]  /*22840*/  FFMA.FTZ R175, R5, R48, -R79 ;  /* 0x0000003005af7223 */ /* 0x000fe2000001084f */
[----:B--2---:R-:W-:-:S05]  /*22850*/  FADD.FTZ R12, R206, R13 ;  /* 0x0000000dce0c7221 */ /* 0x004fca0000010000 */
[----:B------:R-:W2:Y:S01]  /*22860*/  MUFU.EX2 R201, R201 ;  /* 0x000000c900c97308 */ /* 0x000ea20000000800 */
[----:B-----5:R-:W-:Y:S01]  /*22870*/  FADD.FTZ R5, R203, R6 ;  /* 0x00000006cb057221 */ /* 0x020fe20000010000 */
[----:B------:R-:W-:-:S06]  /*22880*/  FFMA.FTZ R193, R43, R48, -R52 ;  /* 0x000000302bc17223 */ /* 0x000fcc0000010834 */
[----:B------:R-:W5:Y:S01]  /*22890*/  MUFU.EX2 R200, R200 ;  /* 0x000000c800c87308 */ /* 0x000f620000000800 */
[----:B---3--:R-:W-:Y:S01]  /*228a0*/  FADD.FTZ R13, R205, R12 ;  /* 0x0000000ccd0d7221 */ /* 0x008fe20000010000 */
[----:B----4-:R-:W-:-:S06]  /*228b0*/  FADD.FTZ R6, R204, R5 ;  /* 0x00000005cc067221 */ /* 0x010fcc0000010000 */
[----:B------:R-:W3:Y:S01]  /*228c0*/  MUFU.EX2 R197, R197 ;  /* 0x000000c500c57308 */ /* 0x000ee20000000800 */
[----:B------:R-:W-:-:S07]  /*228d0*/  FFMA.FTZ R194, R42, R48, -R52 ;  /* 0x000000302ac27223 */ /* 0x000fce0000010834 */
[----:B------:R-:W4:Y:S01]  /*228e0*/  MUFU.EX2 R195, R195 ;  /* 0x000000c300c37308 */ /* 0x000f220000000800 */
[----:B0-----:R-:W-:Y:S01]  /*228f0*/  FADD.FTZ R12, R202, R13 ;  /* 0x0000000dca0c7221 */ /* 0x001fe20000010000 */
[----:B-1----:R-:W-:-:S06]  /*22900*/  FADD.FTZ R5, R199, R6 ;  /* 0x00000006c7057221 */ /* 0x002fcc0000010000 */
[----:B------:R-:W0:Y:S01]  /*22910*/  MUFU.EX2 R198, R198 ;  /* 0x000000c600c67308 */ /* 0x000e220000000800 */
[----:B------:R-:W-:-:S07]  /*22920*/  FFMA.FTZ R187, R41, R48, -R52 ;  /* 0x0000003029bb7223 */ /* 0x000fce0000010834 */
[----:B------:R-:W1:Y:S01]  /*22930*/  MUFU.EX2 R196, R196 ;  /* 0x000000c400c47308 */ /* 0x000e620000000800 */
[----:B--2---:R-:W-:Y:S01]  /*22940*/  FADD.FTZ R12, R201, R12 ;  /* 0x0000000cc90c7221 */ /* 0x004fe20000010000 */
[----:B-----5:R-:W-:-:S06]  /*22950*/  FADD.FTZ R6, R200, R5 ;  /* 0x00000005c8067221 */ /* 0x020fcc0000010000 */
[----:B------:R-:W2:Y:S01]  /*22960*/  MUFU.EX2 R193, R193 ;  /* 0x000000c100c17308 */ /* 0x000ea20000000800 */
[----:B------:R-:W-:-:S07]  /*22970*/  FFMA.FTZ R188, R40, R48, -R52 ;  /* 0x0000003028bc7223 */ /* 0x000fce0000010834 */
        /* <DEDUP_REMOVED lines=9> */
[-C--:B------:R-:W-:Y:S01]  /*22a10*/  FFMA.FTZ R184, R37, R48.reuse, -R52 ;  /* 0x0000003025b87223 */ /* 0x080fe20000010834 */
[----:B------:R-:W-:-:S06]  /*22a20*/  FFMA.FTZ R178, R71, R48, -R79 ;  /* 0x0000003047b27223 */ /* 0x000fcc000001084f */
        /* <DEDUP_REMOVED lines=25> */
[----:B------:R-:W3:Y:S08]  /*22bc0*/  MUFU.EX2 R174, R174 ;  /* 0x000000ae00ae7308 */ /* 0x000ef00000000800 */
[----:B------:R-:W4:Y:S01]  /*22bd0*/  MUFU.EX2 R172, R172 ;  /* 0x000000ac00ac7308 */ /* 0x000f220000000800 */
[----:B0-----:R-:W-:Y:S01]  /*22be0*/  FADD.FTZ R6, R184, R13 ;  /* 0x0000000db8067221 */ /* 0x001fe20000010000 */
[----:B-1----:R-:W-:-:S06]  /*22bf0*/  FADD.FTZ R12, R178, R15 ;  /* 0x0000000fb20c7221 */ /* 0x002fcc0000010000 */
[----:B------:R-:W0:Y:S08]  /*22c00*/  MUFU.EX2 R19, R19 ;  /* 0x0000001300137308 */ /* 0x000e300000000800 */
[----:B------:R-:W1:Y:S01]  /*22c10*/  MUFU.EX2 R5, R5 ;  /* 0x0000000500057308 */ /* 0x000e620000000800 */
[----:B--2---:R-:W-:Y:S01]  /*22c20*/  FADD.FTZ R13, R173, R6 ;  /* 0x00000006ad0d7221 */ /* 0x004fe20000010000 */
[----:B-----5:R-:W-:-:S06]  /*22c30*/  FADD.FTZ R15, R21, R12 ;  /* 0x0000000c150f7221 */ /* 0x020fcc0000010000 */
[----:B------:R-:W2:Y:S08]  /*22c40*/  MUFU.EX2 R20, R20 ;  /* 0x0000001400147308 */ /* 0x000eb00000000800 */
[----:B------:R-:W5:Y:S01]  /*22c50*/  MUFU.EX2 R18, R18 ;  /* 0x0000001200127308 */ /* 0x000f620000000800 */
[----:B---3--:R-:W-:Y:S01]  /*22c60*/  FADD.FTZ R6, R174, R13 ;  /* 0x0000000dae067221 */ /* 0x008fe20000010000 */
[----:B----4-:R-:W-:-:S03]  /*22c70*/  FADD.FTZ R12, R172, R15 ;  /* 0x0000000fac0c7221 */ /* 0x010fc60000010000 */
[----:B0-----:R-:W-:Y:S01]  /*22c80*/  FADD.FTZ R13, R19, R6 ;  /* 0x00000006130d7221 */ /* 0x001fe20000010000 */
[----:B-1----:R-:W-:Y:S01]  /*22c90*/  FADD.FTZ R15, R5, R12 ;  /* 0x0000000c050f7221 */ /* 0x002fe20000010000 */
[----:B------:R-:W-:Y:S01]  /*22ca0*/  FMUL.FTZ R7, R25, R7 ;  /* 0x0000000719077220 */ /* 0x000fe20000410000 */
[----:B------:R-:W-:Y:S01]  /*22cb0*/  MOV R14, UR5 ;  /* 0x00000005000e7c02 */ /* 0x000fe20008000f00 */
[----:B--2---:R-:W-:-:S03]  /*22cc0*/  FADD.FTZ R13, R20, R13 ;  /* 0x0000000d140d7221 */ /* 0x004fc60000010000 */
[----:B------:R-:W-:Y:S01]  /*22cd0*/  ST.E desc[UR56][R16.64+0x260], R7 ;  /* 0x0002600710007985 */ /* 0x000fe2000c101938 */
[----:B-----5:R-:W-:Y:S01]  /*22ce0*/  FADD.FTZ R27, R18, R15 ;  /* 0x0000000f121b7221 */ /* 0x020fe20000010000 */
[----:B------:R-:W-:Y:S02]  /*22cf0*/  IMAD.U32 R15, RZ, RZ, UR7 ;  /* 0x00000007ff0f7e24 */ /* 0x000fe4000f8e00ff */
[----:B------:R0:W-:Y:S04]  /*22d00*/  ST.E desc[UR56][R16.64+0x240], R13 ;  /* 0x0002400d10007985 */ /* 0x0001e8000c101938 */
[----:B------:R1:W-:Y:S04]  /*22d10*/  ST.E desc[UR56][R16.64+0x244], R27 ;  /* 0x0002441b10007985 */ /* 0x0003e8000c101938 */
[----:B------:R-:W2:Y:S02]  /*22d20*/  LD.E R6, desc[UR56][R14.64] ;  /* 0x000000380e067980 */ /* 0x000ea4000c101900 */
[----:B--2---:R-:W-:-:S05]  /*22d30*/  FMUL.FTZ R29, R25, R6 ;  /* 0x00000006191d7220 */ /* 0x004fca0000410000 */
[----:B------:R2:W-:Y:S04]  /*22d40*/  ST.E desc[UR56][R14.64], R29 ;  /* 0x0000001d0e007985 */ /* 0x0005e8000c101938 */
[----:B------:R-:W0:Y:S04]  /*22d50*/  LD.E R12, desc[UR56][R16.64+0x274] ;  /* 0x00027438100c7980 */ /* 0x000e28000c101900 */
[----:B------:R-:W3:Y:S04]  /*22d60*/  LD.E R144, desc[UR56][R16.64+0x454] ;  /* 0x0004543810907980 */ /* 0x000ee8000c101900 */
[----:B------:R-:W4:Y:S04]  /*22d70*/  LD.E R6, desc[UR56][R16.64+0x270] ;  /* 0x0002703810067980 */ /* 0x000f28000c101900 */
[----:B------:R-:W1:Y:S04]  /*22d80*/  LD.E R24, desc[UR56][R16.64+0x280] ;  /* 0x0002803810187980 */ /* 0x000e68000c101900 */
[----:B------:R-:W2:Y:S04]  /*22d90*/  LD.E R26, desc[UR56][R16.64+0x284] ;  /* 0x00028438101a7980 */ /* 0x000ea8000c101900 */
        /* <DEDUP_REMOVED lines=57> */
[----:B------:R-:W-:Y:S01]  /*23130*/  ULOP3.LUT UR5, UR4, 0x8, URZ, 0xfc, !UPT ;  /* 0x0000000804057892 */ /* 0x000fe2000f8efc3f */
[C---:B0-----:R-:W-:Y:S01]  /*23140*/  FMUL.FTZ R13, R25.reuse, R12 ;  /* 0x0000000c190d7220 */ /* 0x041fe20000410000 */
[----:B---3--:R-:W-:-:S04]  /*23150*/  FMUL.FTZ R37, R25, R144 ;  /* 0x0000009019257220 */ /* 0x008fc80000410000 */
[----:B------:R0:W-:Y:S01]  /*23160*/  ST.E desc[UR56][R16.64+0x274], R13 ;  /* 0x0002740d10007985 */ /* 0x0001e2000c101938 */
[C---:B----4-:R-:W-:Y:S01]  /*23170*/  FMUL.FTZ R7, R25.reuse, R6 ;  /* 0x0000000619077220 */ /* 0x050fe20000410000 */
[C---:B-1----:R-:W-:Y:S01]  /*23180*/  FMUL.FTZ R27, R25.reuse, R24 ;  /* 0x00000018191b7220 */ /* 0x042fe20000410000 */
[C---:B--2---:R-:W-:Y:S01]  /*23190*/  FMUL.FTZ R29, R25.reuse, R26 ;  /* 0x0000001a191d7220 */ /* 0x044fe20000410000 */
[C---:B-----5:R-:W-:Y:S01]  /*231a0*/  FMUL.FTZ R31, R25.reuse, R28 ;  /* 0x0000001c191f7220 */ /* 0x060fe20000410000 */
[C---:B0-----:R-:W-:Y:S01]  /*231b0*/  FMUL.FTZ R13, R25.reuse, R38 ;  /* 0x00000026190d7220 */ /* 0x041fe20000410000 */
[----:B------:R0:W-:Y:S01]  /*231c0*/  ST.E desc[UR56][R16.64+0x454], R37 ;  /* 0x0004542510007985 */ /* 0x0001e2000c101938 */
[----:B------:R-:W-:-:S03]  /*231d0*/  FMUL.FTZ R33, R25, R30 ;  /* 0x0000001e19217220 */ /* 0x000fc60000410000 */
[----:B------:R1:W-:Y:S01]  /*231e0*/  ST.E desc[UR56][R16.64+0x270], R7 ;  /* 0x0002700710007985 */ /* 0x0003e2000c101938 */
[----:B------:R-:W-:-:S03]  /*231f0*/  FMUL.FTZ R35, R25, R34 ;  /* 0x0000002219237220 */ /* 0x000fc60000410000 */
[----:B------:R2:W-:Y:S04]  /*23200*/  ST.E desc[UR56][R16.64+0x280], R27 ;  /* 0x0002801b10007985 */ /* 0x0005e8000c101938 */
[----:B------:R3:W-:Y:S01]  /*23210*/  ST.E desc[UR56][R16.64+0x284], R29 ;  /* 0x0002841d10007985 */ /* 0x0007e2000c101938 */
[----:B0-----:R-:W-:-:S03]  /*23220*/  FMUL.FTZ R37, R25, R40 ;  /* 0x0000002819257220 */ /* 0x001fc60000410000 */
[----:B------:R0:W-:Y:S01]  /*23230*/  ST.E desc[UR56][R16.64+0x290], R31 ;  /* 0x0002901f10007985 */ /* 0x0001e2000c101938 */
[C---:B-1----:R-:W-:Y:S01]  /*23240*/  FMUL.FTZ R7, R25.reuse, R36 ;  /* 0x0000002419077220 */ /* 0x042fe20000410000 */
[C---:B------:R-:W-:Y:S02]  /*23250*/  FMUL.FTZ R39, R25.reuse, R42 ;  /* 0x0000002a19277220 */ /* 0x040fe40000410000 */
        /* <DEDUP_REMOVED lines=17> */
[C---:B0-----:R-:W-:Y:S01]  /*23370*/  FMUL.FTZ R39, R25.reuse, R62 ;  /* 0x0000003e19277220 */ /* 0x041fe20000410000 */
[C---:B-1----:R-:W-:Y:S02]  /*23380*/  FMUL.FTZ R27, R25.reuse, R58 ;  /* 0x0000003a191b7220 */ /* 0x042fe40000410000 */
[----:B------:R0:W-:Y:S01]  /*23390*/  ST.E desc[UR56][R16.64+0x2f4], R13 ;  /* 0x0002f40d10007985 */ /* 0x0001e2000c101938 */
[C---:B--2---:R-:W-:Y:S01]  /*233a0*/  FMUL.FTZ R29, R25.reuse, R64 ;  /* 0x00000040191d7220 */ /* 0x044fe20000410000 */
[C---:B---3--:R-:W-:Y:S02]  /*233b0*/  FMUL.FTZ R31, R25.reuse, R66 ;  /* 0x00000042191f7220 */ /* 0x048fe40000410000 */
[----:B------:R1:W-:Y:S01]  /*233c0*/  ST.E desc[UR56][R16.64+0x2e0], R33 ;  /* 0x0002e02110007985 */ /* 0x0003e2000c101938 */
[----:B0-----:R-:W-:-:S03]  /*233d0*/  FMUL.FTZ R13, R25, R74 ;  /* 0x0000004a190d7220 */ /* 0x001fc60000410000 */
[----:B------:R0:W-:Y:S04]  /*233e0*/  ST.E desc[UR56][R16.64+0x2e4], R35 ;  /* 0x0002e42310007985 */ /* 0x0001e8000c101938 */
[----:B------:R2:W-:Y:S01]  /*233f0*/  ST.E desc[UR56][R16.64+0x2f0], R7 ;  /* 0x0002f00710007985 */ /* 0x0005e2000c101938 */
[----:B-1----:R-:W-:-:S03]  /*23400*/  FMUL.FTZ R33, R25, R70 ;  /* 0x0000004619217220 */ /* 0x002fc60000410000 */
[----:B------:R1:W-:Y:S04]  /*23410*/  ST.E desc[UR56][R16.64+0x300], R27 ;  /* 0x0003001b10007985 */ /* 0x0003e8000c101938 */
[----:B------:R3:W-:Y:S01]  /*23420*/  ST.E desc[UR56][R16.64+0x304], R37 ;  /* 0x0003042510007985 */ /* 0x0007e2000c101938 */
[----:B0-----:R-:W-:-:S03]  /*23430*/  FMUL.FTZ R35, R25, R72 ;  /* 0x0000004819237220 */ /* 0x001fc60000410000 */
[----:B------:R0:W-:Y:S01]  /*23440*/  ST.E desc[UR56][R16.64+0x310], R39 ;  /* 0x0003102710007985 */ /* 0x0001e2000c101938 */
[----:B--2---:R-:W-:-:S03]  /*23450*/  FMUL.FTZ R7, R25, R68 ;  /* 0x0000004419077220 */ /* 0x004fc60000410000 */
[----:B------:R2:W-:Y:S01]  /*23460*/  ST.E desc[UR56][R16.64+0x314], R29 ;  /* 0x0003141d10007985 */ /* 0x0005e2000c101938 */
[----:B-1----:R-:W-:-:S03]  /*23470*/  FMUL.FTZ R27, R25, R76 ;  /* 0x0000004c191b7220 */ /* 0x002fc60000410000 */
[----:B------:R1:W-:Y:S01]  /*23480*/  ST.E desc[UR56][R16.64+0x320], R31 ;  /* 0x0003201f10007985 */ /* 0x0003e2000c101938 */
[----:B---3--:R-:W-:-:S03]  /*23490*/  FMUL.FTZ R37, R25, R80 ;  /* 0x0000005019257220 */ /* 0x008fc60000410000 */
[----:B------:R3:W-:Y:S01]  /*234a0*/  ST.E desc[UR56][R16.64+0x340], R13 ;  /* 0x0003400d10007985 */ /* 0x0007e2000c101938 */
[C---:B0-----:R-:W-:Y:S01]  /*234b0*/  FMUL.FTZ R39, R25.reuse, R82 ;  /* 0x0000005219277220 */ /* 0x041fe20000410000 */
[C---:B--2---:R-:W-:Y:S01]  /*234c0*/  FMUL.FTZ R29, R25.reuse, R78 ;  /* 0x0000004e191d7220 */ /* 0x044fe20000410000 */
[C---:B-1----:R-:W-:Y:S01]  /*234d0*/  FMUL.FTZ R31, R25.reuse, R84 ;  /* 0x00000054191f7220 */ /* 0x042fe20000410000 */
        /* <DEDUP_REMOVED lines=15> */
[C---:B-1----:R-:W-:Y:S01]  /*235d0*/  FMUL.FTZ R37, R25.reuse, R100 ;  /* 0x0000006419257220 */ /* 0x042fe20000410000 */
[C---:B--2---:R-:W-:Y:S01]  /*235e0*/  FMUL.FTZ R39, R25.reuse, R102 ;  /* 0x0000006619277220 */ /* 0x044fe20000410000 */
[C---:B---3--:R-:W-:Y:S01]  /*235f0*/  FMUL.FTZ R31, R25.reuse, R98 ;  /* 0x00000062191f7220 */ /* 0x048fe20000410000 */
[C---:B0-----:R-:W-:Y:S01]  /*23600*/  FMUL.FTZ R13, R25.reuse, R106 ;  /* 0x0000006a190d7220 */ /* 0x041fe20000410000 */
        /* <DEDUP_REMOVED lines=18> */
[----:B------:R0:W-:Y:S01]  /*23730*/  ST.E desc[UR56][R16.64+0x3b4], R7 ;  /* 0x0003b40710007985 */ /* 0x0001e2000c101938 */
[----:B------:R-:W-:Y:S02]  /*23740*/  IMAD.U32 R12, RZ, RZ, UR5 ;  /* 0x00000005ff0c7e24 */ /* 0x000fe4000f8e00ff */
[C---:B------:R-:W-:Y:S01]  /*23750*/  FMUL.FTZ R41, R25.reuse, R140 ;  /* 0x0000008c19297220 */ /* 0x040fe20000410000 */
[----:B------:R1:W-:Y:S01]  /*23760*/  ST.E desc[UR56][R16.64+0x3c4], R27 ;  /* 0x0003c41b10007985 */ /* 0x0003e2000c101938 */
[----:B------:R-:W-:-:S03]  /*23770*/  FMUL.FTZ R43, R25, R142 ;  /* 0x0000008e192b7220 */ /* 0x000fc60000410000 */
        /* <DEDUP_REMOVED lines=14> */
[----:B---3--:R-:W-:Y:S01]  /*23860*/  FMUL.FTZ R39, R25, R138 ;  /* 0x0000008a19277220 */ /* 0x008fe20000410000 */
[----:B0-----:R-:W-:Y:S01]  /*23870*/  IMAD.U32 R13, RZ, RZ, UR7 ;  /* 0x00000007ff0d7e24 */ /* 0x001fe2000f8e00ff */
[----:B------:R0:W-:Y:S04]  /*23880*/  ST.E desc[UR56][R16.64+0x3f0], R7 ;  /* 0x0003f00710007985 */ /* 0x0001e8000c101938 */
[----:B------:R1:W-:Y:S04]  /*23890*/  ST.E desc[UR56][R16.64+0x410], R27 ;  /* 0x0004101b10007985 */ /* 0x0003e8000c101938 */
[----:B------:R2:W-:Y:S04]  /*238a0*/  ST.E desc[UR56][R16.64+0x414], R29 ;  /* 0x0004141d10007985 */ /* 0x0005e8000c101938 */
[----:B------:R-:W-:Y:S04]  /*238b0*/  ST.E desc[UR56][R16.64+0x420], R33 ;  /* 0x0004202110007985 */ /* 0x000fe8000c101938 */
[----:B------:R-:W-:Y:S04]  /*238c0*/  ST.E desc[UR56][R16.64+0x424], R35 ;  /* 0x0004242310007985 */ /* 0x000fe8000c101938 */
[----:B------:R3:W-:Y:S04]  /*238d0*/  ST.E desc[UR56][R16.64+0x430], R31 ;  /* 0x0004301f10007985 */ /* 0x0007e8000c101938 */
[----:B------:R4:W-:Y:S04]  /*238e0*/  ST.E desc[UR56][R16.64+0x434], R37 ;  /* 0x0004342510007985 */ /* 0x0009e8000c101938 */
[----:B------:R5:W-:Y:S04]  /*238f0*/  ST.E desc[UR56][R16.64+0x440], R39 ;  /* 0x0004402710007985 */ /* 0x000be8000c101938 */
[----:B------:R-:W-:Y:S04]  /*23900*/  ST.E desc[UR56][R16.64+0x444], R41 ;  /* 0x0004442910007985 */ /* 0x000fe8000c101938 */
[----:B------:R-:W-:Y:S04]  /*23910*/  ST.E desc[UR56][R16.64+0x450], R43 ;  /* 0x0004502b10007985 */ /* 0x000fe8000c101938 */
[----:B0-----:R-:W1:Y:S01]  /*23920*/  LD.E R7, desc[UR56][R12.64] ;  /* 0x000000380c077980 */ /* 0x001e62000c101900 */
[----:B------:R-:W-:-:S06]  /*23930*/  ULOP3.LUT UR6, UR4, 0xc, URZ, 0xfc, !UPT ;  /* 0x0000000c04067892 */ /* 0x000fcc000f8efc3f */
[----:B------:R-:W-:Y:S02]  /*23940*/  IMAD.U32 R6, RZ, RZ, UR6 ;  /* 0x00000006ff067e24 */ /* 0x000fe4000f8e00ff */
[----:B-1----:R-:W-:Y:S01]  /*23950*/  FMUL.FTZ R27, R32, R7 ;  /* 0x00000007201b7220 */ /* 0x002fe20000410000 */
[----:B------:R-:W-:-:S04]  /*23960*/  IMAD.U32 R7, RZ, RZ, UR7 ;  /* 0x00000007ff077e24 */ /* 0x000fc8000f8e00ff */
[----:B------:R0:W-:Y:S04]  /*23970*/  ST.E desc[UR56][R12.64], R27 ;  /* 0x0000001b0c007985 */ /* 0x0001e8000c101938 */
[----:B------:R-:W2:Y:S01]  /*23980*/  LD.E R7, desc[UR56][R6.64] ;  /* 0x0000003806077980 */ /* 0x000ea2000c101900 */
[----:B------:R-:W-:Y:S02]  /*23990*/  IMAD.U32 R24, RZ, RZ, UR6 ;  /* 0x00000006ff187e24 */ /* 0x000fe4000f8e00ff */
[----:B------:R-:W-:Y:S02]  /*239a0*/  IMAD.U32 R25, RZ, RZ, UR7 ;  /* 0x00000007ff197e24 */ /* 0x000fe4000f8e00ff */
[----:B--2---:R-:W-:-:S05]  /*239b0*/  FMUL.FTZ R29, R32, R7 ;  /* 0x00000007201d7220 */ /* 0x004fca0000410000 */
[----:B------:R1:W-:Y:S04]  /*239c0*/  ST.E desc[UR56][R24.64], R29 ;  /* 0x0000001d18007985 */ /* 0x0003e8000c101938 */
[----:B------:R-:W2:Y:S04]  /*239d0*/  LD.E R145, desc[UR56][R16.64+0x45c] ;  /* 0x00045c3810917980 */ /* 0x000ea8000c101900 */
[----:B---3--:R-:W3:Y:S04]  /*239e0*/  LD.E R31, desc[UR56][R16.64+0x278] ;  /* 0x00027838101f7980 */ /* 0x008ee8000c101900 */
[----:B------:R-:W3:Y:S04]  /*239f0*/  LD.E R33, desc[UR56][R16.64+0x27c] ;  /* 0x00027c3810217980 */ /* 0x000ee8000c101900 */
[----:B------:R-:W3:Y:S04]  /*23a00*/  LD.E R35, desc[UR56][R16.64+0x288] ;  /* 0x0002883810237980 */ /* 0x000ee8000c101900 */
[----:B----4-:R-:W4:Y:S04]  /*23a10*/  LD.E R37, desc[UR56][R16.64+0x28c] ;  /* 0x00028c3810257980 */ /* 0x010f28000c101900 */
[----:B-----5:R-:W5:Y:S04]  /*23a20*/  LD.E R39, desc[UR56][R16.64+0x298] ;  /* 0x0002983810277980 */ /* 0x020f68000c101900 */
[----:B0-----:R-:W5:Y:S04]  /*23a30*/  LD.E R27, desc[UR56][R16.64+0x29c] ;  /* 0x00029c38101b7980 */ /* 0x001f68000c101900 */
        /* <DEDUP_REMOVED lines=56> */
[C---:B---3--:R-:W-:Y:S01]  /*23dc0*/  FMUL.FTZ R31, R32.reuse, R31 ;  /* 0x0000001f201f7220 */ /* 0x048fe20000410000 */
[C---:B------:R-:W-:Y:S01]  /*23dd0*/  FMUL.FTZ R33, R32.reuse, R33 ;  /* 0x0000002120217220 */ /* 0x040fe20000410000 */
[C---:B------:R-:W-:Y:S01]  /*23de0*/  FMUL.FTZ R35, R32.reuse, R35 ;  /* 0x0000002320237220 */ /* 0x040fe20000410000 */
        /* <DEDUP_REMOVED lines=119> */
[----:B------:R-:W-:Y:S01]  /*24560*/  ST.E desc[UR56][R16.64+0x458], R143 ;  /* 0x0004588f10007985 */ /* 0x000fe2000c101938 */
[----:B------:R1:W-:Y:S06]  /*24570*/  BAR.SYNC.DEFER_BLOCKING R176, 0x100 ;  /* 0x000400b00000751d */ /* 0x0003ec0000010000 */
[----:B0-----:R-:W2:Y:S04]  /*24580*/  LD.E R29, desc[UR56][R16.64+0x260] ;  /* 0x00026038101d7980 */ /* 0x001ea8000c101900 */
[----:B------:R-:W3:Y:S04]  /*24590*/  LD.E R217, desc[UR56][R2.64] ;  /* 0x0000003802d97980 */ /* 0x000ee8000c101900 */
[----:B------:R-:W3:Y:S04]  /*245a0*/  LD.E.64 R6, desc[UR56][R16.64+0xa8] ;  /* 0x0000a83810067980 */ /* 0x000ee8000c101b00 */
[----:B--2---:R0:W-:Y:S04]  /*245b0*/  ST.E desc[UR56][R16.64+0x260], R29 ;  /* 0x0002601d10007985 */ /* 0x0041e8000c101938 */
[----:B------:R-:W2:Y:S01]  /*245c0*/  LD.E R31, desc[UR56][R14.64] ;  /* 0x000000380e1f7980 */ /* 0x000ea2000c101900 */
[----:B------:R-:W-:-:S03]  /*245d0*/  IMAD.U32 R25, RZ, RZ, UR7 ;  /* 0x00000007ff197e24 */ /* 0x000fc6000f8e00ff */
[----:B--2---:R2:W-:Y:S04]  /*245e0*/  ST.E desc[UR56][R14.64], R31 ;  /* 0x0000001f0e007985 */ /* 0x0045e8000c101938 */
[----:B------:R-:W4:Y:S01]  /*245f0*/  LD.E R33, desc[UR56][R12.64] ;  /* 0x000000380c217980 */ /* 0x000f22000c101900 */
[----:B------:R-:W-:Y:S02]  /*24600*/  IMAD.U32 R26, RZ, RZ, UR6 ;  /* 0x00000006ff1a7e24 */ /* 0x000fe4000f8e00ff */
[----:B------:R-:W-:Y:S01]  /*24610*/  IMAD.U32 R27, RZ, RZ, UR7 ;  /* 0x00000007ff1b7e24 */ /* 0x000fe2000f8e00ff */
[----:B----4-:R4:W-:Y:S04]  /*24620*/  ST.E desc[UR56][R12.64], R33 ;  /* 0x000000210c007985 */ /* 0x0109e8000c101938 */
[----:B------:R-:W5:Y:S04]  /*24630*/  LD.E R25, desc[UR56][R24.64] ;  /* 0x0000003818197980 */ /* 0x000f68000c101900 */
[----:B-----5:R5:W-:Y:S04]  /*24640*/  ST.E desc[UR56][R26.64], R25 ;  /* 0x000000191a007985 */ /* 0x020be8000c101938 */
[----:B------:R-:W3:Y:S04]  /*24650*/  LD.E R35, desc[UR56][R16.64+0x270] ;  /* 0x0002703810237980 */ /* 0x000ee8000c101900 */
[----:B0-----:R-:W3:Y:S04]  /*24660*/  LD.E R29, desc[UR56][R16.64+0x274] ;  /* 0x00027438101d7980 */ /* 0x001ee8000c101900 */
[----:B------:R-:W3:Y:S04]  /*24670*/  LD.E R37, desc[UR56][R16.64+0x278] ;  /* 0x0002783810257980 */ /* 0x000ee8000c101900 */
[----:B------:R-:W3:Y:S04]  /*24680*/  LD.E R39, desc[UR56][R16.64+0x27c] ;  /* 0x00027c3810277980 */ /* 0x000ee8000c101900 */
[----:B--2---:R-:W2:Y:S04]  /*24690*/  LD.E R31, desc[UR56][R16.64+0x280] ;  /* 0x00028038101f7980 */ /* 0x004ea8000c101900 */
[----:B------:R-:W2:Y:S04]  /*246a0*/  LD.E R41, desc[UR56][R16.64+0x284] ;  /* 0x0002843810297980 */ /* 0x000ea8000c101900 */
[----:B------:R-:W2:Y:S04]  /*246b0*/  LD.E R43, desc[UR56][R16.64+0x288] ;  /* 0x00028838102b7980 */ /* 0x000ea8000c101900 */
[----:B----4-:R-:W4:Y:S04]  /*246c0*/  LD.E R33, desc[UR56][R16.64+0x28c] ;  /* 0x00028c3810217980 */ /* 0x010f28000c101900 */
[----:B------:R-:W4:Y:S04]  /*246d0*/  LD.E R45, desc[UR56][R16.64+0x290] ;  /* 0x00029038102d7980 */ /* 0x000f28000c101900 */
[----:B------:R-:W4:Y:S04]  /*246e0*/  LD.E R47, desc[UR56][R16.64+0x294] ;  /* 0x00029438102f7980 */ /* 0x000f28000c101900 */
        /* <DEDUP_REMOVED lines=114> */
[----:B---3--:R-:W-:Y:S04]  /*24e10*/  ST.E desc[UR56][R16.64+0x270], R35 ;  /* 0x0002702310007985 */ /* 0x008fe8000c101938 */
[----:B------:R-:W-:Y:S04]  /*24e20*/  ST.E desc[UR56][R16.64+0x274], R29 ;  /* 0x0002741d10007985 */ /* 0x000fe8000c101938 */
[----:B------:R-:W-:Y:S04]  /*24e30*/  ST.E desc[UR56][R16.64+0x278], R37 ;  /* 0x0002782510007985 */ /* 0x000fe8000c101938 */
[----:B------:R-:W-:Y:S04]  /*24e40*/  ST.E desc[UR56][R16.64+0x27c], R39 ;  /* 0x00027c2710007985 */ /* 0x000fe8000c101938 */
[----:B--2---:R-:W-:Y:S04]  /*24e50*/  ST.E desc[UR56][R16.64+0x280], R31 ;  /* 0x0002801f10007985 */ /* 0x004fe8000c101938 */
[----:B------:R-:W-:Y:S04]  /*24e60*/  ST.E desc[UR56][R16.64+0x284], R41 ;  /* 0x0002842910007985 */ /* 0x000fe8000c101938 */
[----:B------:R-:W-:Y:S04]  /*24e70*/  ST.E desc[UR56][R16.64+0x288], R43 ;  /* 0x0002882b10007985 */ /* 0x000fe8000c101938 */
[----:B----4-:R-:W-:Y:S04]  /*24e80*/  ST.E desc[UR56][R16.64+0x28c], R33 ;  /* 0x00028c2110007985 */ /* 0x010fe8000c101938 */
[----:B------:R-:W-:Y:S04]  /*24e90*/  ST.E desc[UR56][R16.64+0x290], R45 ;  /* 0x0002902d10007985 */ /* 0x000fe8000c101938 */
[----:B------:R-:W-:Y:S04]  /*24ea0*/  ST.E desc[UR56][R16.64+0x294], R47 ;  /* 0x0002942f10007985 */ /* 0x000fe8000c101938 */
        /* <DEDUP_REMOVED lines=114> */
[----:B0-----:R-:W5:Y:S01]  /*255d0*/  LDL R219, [R1+0x88] ;  /* 0x0000880001db7983 */ /* 0x001f620000100800 */
[----:B------:R-:W-:Y:S01]  /*255e0*/  MOV R27, UR7 ;  /* 0x00000007001b7c02 */ /* 0x000fe20008000f00 */
[----:B--2---:R-:W-:-:S02]  /*255f0*/  IMAD.U32 R26, RZ, RZ, UR6 ;  /* 0x00000006ff1a7e24 */ /* 0x004fc4000f8e00ff */
[----:B------:R-:W2:Y:S04]  /*25600*/  LD.E R24, desc[UR56][R16.64+0x260] ;  /* 0x0002603810187980 */ /* 0x000ea8000c101900 */
[----:B------:R-:W2:Y:S04]  /*25610*/  LD.E R27, desc[UR56][R26.64] ;  /* 0x000000381a1b7980 */ /* 0x000ea8000c101900 */
[----:B---3--:R-:W2:Y:S04]  /*25620*/  LD.E R28, desc[UR56][R16.64+0x270] ;  /* 0x00027038101c7980 */ /* 0x008ea8000c101900 */
[----:B------:R-:W2:Y:S04]  /*25630*/  LD.E R29, desc[UR56][R16.64+0x274] ;  /* 0x00027438101d7980 */ /* 0x000ea8000c101900 */
[----:B----4-:R-:W2:Y:S04]  /*25640*/  LD.E R30, desc[UR56][R16.64+0x278] ;  /* 0x00027838101e7980 */ /* 0x010ea8000c101900 */
[----:B------:R-:W2:Y:S04]  /*25650*/  LD.E R31, desc[UR56][R16.64+0x27c] ;  /* 0x00027c38101f7980 */ /* 0x000ea8000c101900 */
[----:B-----5:R-:W2:Y:S04]  /*25660*/  LD.E R32, desc[UR56][R16.64+0x280] ;  /* 0x0002803810207980 */ /* 0x020ea8000c101900 */
[----:B------:R-:W2:Y:S04]  /*25670*/  LD.E R33, desc[UR56][R16.64+0x284] ;  /* 0x0002843810217980 */ /* 0x000ea8000c101900 */
[----:B-1----:R-:W2:Y:S04]  /*25680*/  LD.E R34, desc[UR56][R16.64+0x288] ;  /* 0x0002883810227980 */ /* 0x002ea8000c101900 */
        /* <DEDUP_REMOVED lines=129> */
[----:B------:R-:W-:Y:S02]  /*25ea0*/  IMAD.MOV.U32 R11, RZ, RZ, R7 ;  /* 0x000000ffff0b7224 */ /* 0x000fe400078e0007 */
[----:B------:R-:W-:Y:S02]  /*25eb0*/  IMAD.U32 R8, RZ, RZ, UR6 ;  /* 0x00000006ff087e24 */ /* 0x000fe4000f8e00ff */
[----:B------:R-:W-:Y:S01]  /*25ec0*/  IMAD.U32 R9, RZ, RZ, UR7 ;  /* 0x00000007ff097e24 */ /* 0x000fe2000f8e00ff */
[----:B--2---:R-:W-:-:S06]  /*25ed0*/  WARPGROUP.ARRIVE ;  /* 0x00000000000079c5 */ /* 0x004fcc0000000000 */
[----:B------:R-:W-:Y:S01]  /*25ee0*/  HGMMA.64x256x16.F32 R24, R156, gdesc[UR8].tnspB, R24, UP0, gsb0 ;  /* 0x43e000089c187df0 */ /* 0x000fe2000b800818 */
[----:B------:R-:W-:Y:S02]  /*25ef0*/  R2UR UR10, R10 ;  /* 0x000000000a0a72ca */ /* 0x000fe400000e0000 */
        /* <DEDUP_REMOVED lines=136> */
[----:B------:R-:W-:Y:S02]  /*26780*/  VIADD R8, R6, 0x100 ;  /* 0x0000010006087836 */ /* 0x000fe40000000000 */
[----:B------:R-:W-:Y:S01]  /*26790*/  IMAD.MOV.U32 R9, RZ, RZ, R7 ;  /* 0x000000ffff097224 */ /* 0x000fe200078e0007 */
[----:B------:R-:W-:Y:S02]  /*267a0*/  STL [R1+0x88], R4 ;  /* 0x0000880401007387 */ /* 0x000fe40000100800 */
[----:B------:R-:W-:Y:S01]  /*267b0*/  R2UR UR10, R8 ;  /* 0x00000000080a72ca */ /* 0x000fe200000e0000 */
[----:B------:R-:W-:Y:S01]  /*267c0*/  IMAD.U32 R8, RZ, RZ, UR6 ;  /* 0x00000006ff087e24 */ /* 0x000fe2000f8e00ff */
[----:B------:R-:W-:Y:S01]  /*267d0*/  R2UR UR11, R9 ;  /* 0x00000000090b72ca */ /* 0x000fe200000e0000 */
[----:B------:R-:W-:Y:S01]  /*267e0*/  IMAD.U32 R9, RZ, RZ, UR7 ;  /* 0x00000007ff097e24 */ /* 0x000fe2000f8e00ff */
[----:B------:R-:W-:-:S02]  /*267f0*/  WARPGROUP.DEPBAR.LE gsb0, 0x0 ;  /* 0x00008000000079c5 */ /* 0x000fc40000010000 */
[----:B------:R-:W-:Y:S01]  /*26800*/  ST.E desc[UR56][R16.64+0x260], R24 ;  /* 0x0002601810007985 */ /* 0x000fe2000c101938 */
[----:B------:R-:W-:Y:S02]  /*26810*/  F2FP.F16.F32.PACK_AB R156, R205, R206 ;  /* 0x000000cecd9c723e */ /* 0x000fe400000000ff */
        /* <DEDUP_REMOVED lines=137> */
[----:B------:R-:W-:Y:S02]  /*270b0*/  R2UR UR11, R9 ;  /* 0x00000000090b72ca */ /* 0x000fe400000e0000 */
[----:B------:R-:W-:Y:S01]  /*270c0*/  MOV R9, UR7 ;  /* 0x0000000700097c02 */ /* 0x000fe20008000f00 */
        /* <DEDUP_REMOVED lines=141> */
[----:B------:R-:W-:Y:S02]  /*279a0*/  IMAD.U32 R9, RZ, RZ, UR7 ;  /* 0x00000007ff097e24 */ /* 0x000fe4000f8e00ff */
[----:B------:R-:W-:Y:S01]  /*279b0*/  VIADD R6, R6, 0x280 ;  /* 0x0000028006067836 */ /* 0x000fe20000000000 */
        /* <DEDUP_REMOVED lines=136> */
[----:B------:R-:W-:Y:S01]  /*28240*/  IMAD.U32 R6, RZ, RZ, UR6 ;  /* 0x00000006ff067e24 */ /* 0x000fe2000f8e00ff */
[----:B------:R-:W-:Y:S01]  /*28250*/  R2UR UR11, R7 ;  /* 0x00000000070b72ca */ /* 0x000fe200000e0000 */
[----:B------:R-:W-:Y:S01]  /*28260*/  IMAD.U32 R7, RZ, RZ, UR7 ;  /* 0x00000007ff077e24 */ /* 0x000fe2000f8e00ff */
[----:B------:R-:W-:Y:S01]  /*28270*/  STL [R1+0x88], R4 ;  /* 0x0000880401007387 */ /* 0x000fe20000100800 */
[----:B------:R-:W-:-:S03]  /*28280*/  WARPGROUP.DEPBAR.LE gsb0, 0x0 ;  /* 0x00008000000079c5 */ /* 0x000fc60000010000 */
        /* <DEDUP_REMOVED lines=134> */
[----:B------:R-:W-:Y:S01]  /*28af0*/  IMAD.U32 R6, RZ, RZ, UR6 ;  /* 0x00000006ff067e24 */ /* 0x000fe2000f8e00ff */
[----:B------:R-:W-:Y:S01]  /*28b00*/  STL [R1+0x88], R4 ;  /* 0x0000880401007387 */ /* 0x000fe20000100800 */
[----:B------:R-:W-:Y:S01]  /*28b10*/  IMAD.U32 R7, RZ, RZ, UR7 ;  /* 0x00000007ff077e24 */ /* 0x000fe2000f8e00ff */
[----:B------:R-:W-:Y:S02]  /*28b20*/  WARPGROUP.DEPBAR.LE gsb0, 0x0 ;  /* 0x00008000000079c5 */ /* 0x000fe40000010000 */
        /* <DEDUP_REMOVED lines=129> */
[----:B------:R-:W2:Y:S04]  /*29340*/  LD.E R5, desc[UR56][R16.64+0x260] ;  /* 0x0002603810057980 */ /* 0x000ea8000c101900 */
[----:B--2---:R1:W-:Y:S04]  /*29350*/  ST.E desc[UR56][R16.64+0x260], R5 ;  /* 0x0002600510007985 */ /* 0x0043e8000c101938 */
[----:B0-----:R-:W2:Y:S01]  /*29360*/  LD.E R6, desc[UR56][R14.64] ;  /* 0x000000380e067980 */ /* 0x001ea2000c101900 */
[----:B------:R-:W-:-:S02]  /*29370*/  IMAD.U32 R8, RZ, RZ, UR6 ;  /* 0x00000006ff087e24 */ /* 0x000fc4000f8e00ff */
[----:B------:R-:W-:Y:S01]  /*29380*/  IMAD.U32 R9, RZ, RZ, UR7 ;  /* 0x00000007ff097e24 */ /* 0x000fe2000f8e00ff */
[----:B--2---:R0:W-:Y:S04]  /*29390*/  ST.E desc[UR56][R14.64], R6 ;  /* 0x000000060e007985 */ /* 0x0041e8000c101938 */
[----:B------:R-:W2:Y:S01]  /*293a0*/  LD.E R7, desc[UR56][R12.64] ;  /* 0x000000380c077980 */ /* 0x000ea2000c101900 */
[----:B------:R-:W-:Y:S01]  /*293b0*/  MOV R10, UR6 ;  /* 0x00000006000a7c02 */ /* 0x000fe20008000f00 */
[----:B------:R-:W-:Y:S02]  /*293c0*/  IMAD.U32 R11, RZ, RZ, UR7 ;  /* 0x00000007ff0b7e24 */ /* 0x000fe4000f8e00ff */
[----:B--2---:R2:W-:Y:S04]  /*293d0*/  ST.E desc[UR56][R12.64], R7 ;  /* 0x000000070c007985 */ /* 0x0045e8000c101938 */
[----:B------:R-:W3:Y:S04]  /*293e0*/  LD.E R8, desc[UR56][R8.64] ;  /* 0x0000003808087980 */ /* 0x000ee8000c101900 */
[----:B---3--:R3:W-:Y:S04]  /*293f0*/  ST.E desc[UR56][R10.64], R8 ;  /* 0x000000080a007985 */ /* 0x0087e8000c101938 */
[----:B------:R-:W4:Y:S04]  /*29400*/  LD.E R19, desc[UR56][R16.64+0x270] ;  /* 0x0002703810137980 */ /* 0x000f28000c101900 */
[----:B------:R-:W5:Y:S04]  /*29410*/  LD.E R21, desc[UR56][R16.64+0x274] ;  /* 0x0002743810157980 */ /* 0x000f68000c101900 */
[----:B-1----:R-:W5:Y:S04]  /*29420*/  LD.E R5, desc[UR56][R16.64+0x278] ;  /* 0x0002783810057980 */ /* 0x002f68000c101900 */
[----:B------:R-:W5:Y:S04]  /*29430*/  LD.E R25, desc[UR56][R16.64+0x27c] ;  /* 0x00027c3810197980 */ /* 0x000f68000c101900 */
[----:B0-----:R-:W5:Y:S04]  /*29440*/  LD.E R15, desc[UR56][R16.64+0x280] ;  /* 0x00028038100f7980 */ /* 0x001f68000c101900 */
[----:B------:R-:W5:Y:S04]  /*29450*/  LD.E R27, desc[UR56][R16.64+0x284] ;  /* 0x00028438101b7980 */ /* 0x000f68000c101900 */
[----:B------:R-:W5:Y:S04]  /*29460*/  LD.E R29, desc[UR56][R16.64+0x288] ;  /* 0x00028838101d7980 */ /* 0x000f68000c101900 */
[----:B--2---:R-:W2:Y:S04]  /*29470*/  LD.E R7, desc[UR56][R16.64+0x28c] ;  /* 0x00028c3810077980 */ /* 0x004ea8000c101900 */
[----:B------:R-:W2:Y:S04]  /*29480*/  LD.E R9, desc[UR56][R16.64+0x290] ;  /* 0x0002903810097980 */ /* 0x000ea8000c101900 */
        /* <DEDUP_REMOVED lines=115> */
[----:B----4-:R0:W-:Y:S04]  /*29bc0*/  ST.E desc[UR56][R16.64+0x270], R19 ;  /* 0x0002701310007985 */ /* 0x0101e8000c101938 */
[----:B-----5:R0:W-:Y:S04]  /*29bd0*/  ST.E desc[UR56][R16.64+0x274], R21 ;  /* 0x0002741510007985 */ /* 0x0201e8000c101938 */
[----:B------:R0:W-:Y:S04]  /*29be0*/  ST.E desc[UR56][R16.64+0x278], R5 ;  /* 0x0002780510007985 */ /* 0x0001e8000c101938 */
[----:B------:R0:W-:Y:S04]  /*29bf0*/  ST.E desc[UR56][R16.64+0x27c], R25 ;  /* 0x00027c1910007985 */ /* 0x0001e8000c101938 */
[----:B------:R0:W-:Y:S04]  /*29c00*/  ST.E desc[UR56][R16.64+0x280], R15 ;  /* 0x0002800f10007985 */ /* 0x0001e8000c101938 */
[----:B------:R0:W-:Y:S04]  /*29c10*/  ST.E desc[UR56][R16.64+0x284], R27 ;  /* 0x0002841b10007985 */ /* 0x0001e8000c101938 */
[----:B------:R0:W-:Y:S04]  /*29c20*/  ST.E desc[UR56][R16.64+0x288], R29 ;  /* 0x0002881d10007985 */ /* 0x0001e8000c101938 */
[----:B--2---:R0:W-:Y:S04]  /*29c30*/  ST.E desc[UR56][R16.64+0x28c], R7 ;  /* 0x00028c0710007985 */ /* 0x0041e8000c101938 */
[----:B------:R0:W-:Y:S04]  /*29c40*/  ST.E desc[UR56][R16.64+0x290], R9 ;  /* 0x0002900910007985 */ /* 0x0001e8000c101938 */
[----:B------:R0:W-:Y:S04]  /*29c50*/  ST.E desc[UR56][R16.64+0x294], R13 ;  /* 0x0002940d10007985 */ /* 0x0001e8000c101938 */
[----:B---3--:R0:W-:Y:S04]  /*29c60*/  ST.E desc[UR56][R16.64+0x298], R11 ;  /* 0x0002980b10007985 */ /* 0x0081e8000c101938 */
        /* <DEDUP_REMOVED lines=121> */
.L_x_2965:
[----:B------:R-:W-:Y:S05]  /*2a400*/  BSYNC B0 ;  /* 0x0000000000007941 */ /* 0x000fea0003800000 */
.L_x_2964:
[C---:B------:R-:W-:Y:S01]  /*2a410*/  ISETP.GT.AND P0, PT, R0.reuse, R164, PT ;  /* 0x000000a40000720c */ /* 0x040fe20003f04270 */
[----:B------:R-:W-:-:S12]  /*2a420*/  VIADD R0, R0, 0xffffffff ;  /* 0xffffffff00007836 */ /* 0x000fd80000000000 */
[----:B------:R-:W-:Y:S05]  /*2a430*/  @P0 BRA `(.L_x_2966) ;  /* 0xffffff4c00500947 */ /* 0x000fea000383ffff */
.L_x_2939:
[----:B0-----:R-:W2:Y:S01]  /*2a440*/  LDL R5, [R1+0x240] ;  /* 0x0002400001057983 */ /* 0x001ea20000100800 */
[----:B------:R-:W-:Y:S05]  /*2a450*/  WARPSYNC.ALL ;  /* 0x0000000000007948 */ /* 0x000fea0003800000 */
        /* <DEDUP_REMOVED lines=64> */
[----:B--2---:R-:W0:Y:S02]  /*2a860*/  SHFL.BFLY PT, R0, R5, 0x2, 0x1f ;  /* 0x0c401f0005007f89 */ /* 0x004e2400000e0000 */
[----:B0-----:R-:W-:-:S05]  /*2a870*/  FADD.FTZ R0, R5, R0 ;  /* 0x0000000005007221 */ /* 0x001fca0000010000 */
[----:B------:R-:W0:Y:S02]  /*2a880*/  SHFL.BFLY PT, R3, R0, 0x1, 0x1f ;  /* 0x0c201f0000037f89 */ /* 0x000e2400000e0000 */
[----:B0-----:R-:W-:Y:S01]  /*2a890*/  FADD.FTZ R2, R0, R3 ;  /* 0x0000000300027221 */ /* 0x001fe20000010000 */
[----:B----4-:R-:W-:Y:S01]  /*2a8a0*/  VIADD R122, R122, 0x1 ;  /* 0x000000017a7a7836 */ /* 0x010fe20000000000 */
[----:B------:R-:W2:Y:S04]  /*2a8b0*/  LDL R0, [R1+0x224] ;  /* 0x0002240001007983 */ /* 0x000ea80000100800 */
[----:B------:R-:W-:Y:S04]  /*2a8c0*/  STL [R1+0x240], R2 ;  /* 0x0002400201007387 */ /* 0x000fe80000100800 */
[----:B------:R-:W4:Y:S04]  /*2a8d0*/  LDL R141, [R1+0x240] ;  /* 0x00024000018d7983 */ /* 0x000f280000100800 */
[----:B---3--:R-:W0:Y:S02]  /*2a8e0*/  SHFL.BFLY PT, R3, R6, 0x2, 0x1f ;  /* 0x0c401f0006037f89 */ /* 0x008e2400000e0000 */
[----:B0-----:R-:W-:Y:S01]  /*2a8f0*/  FADD.FTZ R3, R3, R6 ;  /* 0x0000000603037221 */ /* 0x001fe20000010000 */
[----:B------:R-:W-:Y:S01]  /*2a900*/  ISETP.NE.AND P2, PT, R122, 0x2, PT ;  /* 0x000000027a00780c */ /* 0x000fe20003f45270 */
[----:B------:R-:W3:Y:S04]  /*2a910*/  LDL.64 R6, [R1+0x458] ;  /* 0x0004580001067983 */ /* 0x000ee80000100a00 */
[----:B-1----:R-:W0:Y:S08]  /*2a920*/  SHFL.BFLY PT, R4, R3, 0x1, 0x1f ;  /* 0x0c201f0003047f89 */ /* 0x002e3000000e0000 */
[----:B------:R-:W5:Y:S01]  /*2a930*/  @!P2 LDL R120, [R1+0x21c] ;  /* 0x00021c000178a983 */ /* 0x000f620000100800 */
[----:B0-----:R-:W-:-:S03]  /*2a940*/  FADD.FTZ R134, R3, R4 ;  /* 0x0000000403867221 */ /* 0x001fc60000010000 */
[----:B------:R-:W3:Y:S02]  /*2a950*/  LDL.64 R4, [R1+0x428] ;  /* 0x0004280001047983 */ /* 0x000ee40000100a00 */
[----:B------:R-:W-:Y:S02]  /*2a960*/  FSETP.NE.FTZ.AND P1, PT, R134, RZ, PT ;  /* 0x000000ff8600720b */ /* 0x000fe40003f35000 */
[----:B------:R-:W3:Y:S11]  /*2a970*/  LDL.64 R2, [R1+0x448] ;  /* 0x0004480001027983 */ /* 0x000ef60000100a00 */
[----:B------:R-:W3:Y:S04]  /*2a980*/  @P1 LDL R137, [R1+0x250] ;  /* 0x0002500001891983 */ /* 0x000ee80000100800 */
[----:B------:R-:W3:Y:S01]  /*2a990*/  @P1 LDL R139, [R1+0x234] ;  /* 0x00023400018b1983 */ /* 0x000ee20000100800 */
[----:B------:R-:W-:-:S02]  /*2a9a0*/  IMAD.MOV.U32 R136, RZ, RZ, -0x800000 ;  /* 0xff800000ff887424 */ /* 0x000fc400078e00ff */
[----:B------:R-:W-:Y:S02]  /*2a9b0*/  IMAD.MOV.U32 R123, RZ, RZ, RZ ;  /* 0x000000ffff7b7224 */ /* 0x000fe400078e00ff */
[----:B------:R-:W-:Y:S01]  /*2a9c0*/  IMAD.MOV.U32 R138, RZ, RZ, -0x800000 ;  /* 0xff800000ff8a7424 */ /* 0x000fe200078e00ff */
[----:B------:R1:W-:Y:S08]  /*2a9d0*/  BAR.ARV R180, 0x100 ;  /* 0x000400b40000751d */ /* 0x0003f00000002000 */
[----:B------:R-:W-:Y:S06]  /*2a9e0*/  BAR.ARV 0x8, 0x120 ;  /* 0x0204800000007b1d */ /* 0x000fec0000002000 */
[----:B----4-:R-:W-:-:S13]  /*2a9f0*/  FSETP.NE.FTZ.AND P0, PT, R141, RZ, PT ;  /* 0x000000ff8d00720b */ /* 0x010fda0003f15000 */
[----:B------:R-:W4:Y:S04]  /*2aa00*/  @P0 LDL R124, [R1+0x250] ;  /* 0x00025000017c0983 */ /* 0x000f280000100800 */
[----:B------:R-:W3:Y:S01]  /*2aa10*/  @P0 LDL R125, [R1+0x230] ;  /* 0x00023000017d0983 */ /* 0x000ee20000100800 */
[----:B------:R-:W0:Y:S02]  /*2aa20*/  @P0 MUFU.LG2 R135, R141 ;  /* 0x0000008d00870308 */ /* 0x000e240000000c00 */
[----:B0-----:R-:W-:-:S06]  /*2aa30*/  @P0 FMUL.FTZ R135, R135, 0.69314718246459960938 ;  /* 0x3f31721887870820 */ /* 0x001fcc0000410000 */
[----:B------:R-:W-:Y:S08]  /*2aa40*/  @P1 MUFU.LG2 R140, R134 ;  /* 0x00000086008c1308 */ /* 0x000ff00000000c00 */
[----:B------:R-:W0:Y:S01]  /*2aa50*/  @P0 MUFU.RCP R123, R141 ;  /* 0x0000008d007b0308 */ /* 0x000e220000001000 */
[----:B-----5:R-:W-:Y:S01]  /*2aa60*/  @!P2 LOP3.LUT R120, R120, 0x1, RZ, 0x3c, !PT ;  /* 0x000000017878a812 */ /* 0x020fe200078e3cff */
[----:B--2---:R-:W-:Y:S01]  /*2aa70*/  VIADD R0, R0, 0x1 ;  /* 0x0000000100007836 */ /* 0x004fe20000000000 */
[----:B------:R-:W-:Y:S04]  /*2aa80*/  STL [R1+0x244], R134 ;  /* 0x0002448601007387 */ /* 0x000fe80000100800 */
[----:B------:R-:W-:Y:S04]  /*2aa90*/  STL [R1+0x218], R122 ;  /* 0x0002187a01007387 */ /* 0x000fe80000100800 */
[----:B------:R-:W-:Y:S01]  /*2aaa0*/  @!P2 STL [R1+0x21c], R120 ;  /* 0x00021c780100a387 */ /* 0x000fe20000100800 */
        /* <DEDUP_REMOVED lines=101> */
[----:B------:R-:W0:Y:S01]  /*2b100*/  @P1 MUFU.RCP R124, R134 ;  /* 0x00000086007c1308 */ /* 0x000e220000001000 */
[----:B------:R-:W-:Y:S01]  /*2b110*/  @P1 FMUL.FTZ R125, R140, 0.69314718246459960938 ;  /* 0x3f3172188c7d1820 */ /* 0x000fe20000410000 */
[----:B------:R-:W-:-:S04]  /*2b120*/  @P1 FMUL.FTZ R140, R137, 0.69314718246459960938 ;  /* 0x3f317218898c1820 */ /* 0x000fc80000410000 */
[----:B------:R-:W-:Y:S01]  /*2b130*/  @P1 FFMA.FTZ R138, R140, R139, R125 ;  /* 0x0000008b8c8a1223 */ /* 0x000fe2000001007d */
        /* <DEDUP_REMOVED lines=66> */
[----:B------:R1:W-:Y:S04]  /*2b560*/  STL [R1+0x240], R136 ;  /* 0x0002408801007387 */ /* 0x0003e80000100800 */
        /* <DEDUP_REMOVED lines=32> */
[----:B------:R1:W-:Y:S01]  /*2b770*/  STL [R1+0x220], R12 ;  /* 0x0002200c01007387 */ /* 0x0003e20000100800 */
[----:B------:R-:W-:-:S13]  /*2b780*/  PLOP3.LUT P0, PT, PT, PT, PT, 0x8, 0x0 ;  /* 0x000000000000781c */ /* 0x000fda0003f0e170 */
.L_x_2838:
[----:B------:R-:W-:Y:S05]  /*2b790*/  WARPSYNC.ALL ;  /* 0x0000000000007948 */ /* 0x000fea0003800000 */
[----:B------:R-:W2:Y:S08]  /*2b7a0*/  S2UR UR5, SR_CgaCtaId ;  /* 0x00000000000579c3 */ /* 0x000eb00000008800 */
[----:B------:R-:W-:Y:S06]  /*2b7b0*/  BAR.SYNC.DEFER_BLOCKING 0x5, 0x120 ;  /* 0x0144800000007b1d */ /* 0x000fec0000010000 */
[----:B------:R-:W-:Y:S01]  /*2b7c0*/  UMOV UR4, 0x400 ;  /* 0x0000040000047882 */ /* 0x000fe20000000000 */
[----:B------:R-:W-:Y:S01]  /*2b7d0*/  BSSY B0, `(.L_x_2967) ;  /* 0x00002b2000007945 */ /* 0x000fe20003800000 */
[----:B--2---:R-:W-:-:S06]  /*2b7e0*/  ULEA UR4, UR5, UR4, 0x18 ;  /* 0x0000000405047291 */ /* 0x004fcc000f8ec03f */
[----:B------:R-:W-:-:S05]  /*2b7f0*/  IMAD.U32 R145, RZ, RZ, UR4 ;  /* 0x00000004ff917e24 */ /* 0x000fca000f8e00ff */
[----:B------:R2:W3:Y:S01]  /*2b800*/  LDS.128 R116, [R145+0x324d0] ;  /* 0x0324d00091747984 */ /* 0x0004e20000000c00 */
[----:B------:R-:W-:Y:S06]  /*2b810*/  BAR.ARV 0x4, 0x120 ;  /* 0x0104800000007b1d */ /* 0x000fec0000002000 */
[----:B------:R-:W-:Y:S05]  /*2b820*/  @P0 BRA `(.L_x_2968) ;  /* 0x0000001c00d00947 */ /* 0x000fea0003800000 */
[----:B------:R-:W4:Y:S04]  /*2b830*/  LDL.128 R140, [R1+0x260] ;  /* 0x00026000018c7983 */ /* 0x000f280000100c00 */
[----:B------:R-:W2:Y:S04]  /*2b840*/  LDL.128 R132, [R1+0x280] ;  /* 0x0002800001847983 */ /* 0x000ea80000100c00 */
[----:B-1----:R-:W2:Y:S04]  /*2b850*/  LDL.128 R136, [R1+0x270] ;  /* 0x0002700001887983 */ /* 0x002ea80000100c00 */
[----:B------:R-:W2:Y:S04]  /*2b860*/  LDL.128 R124, [R1+0x2a0] ;  /* 0x0002a000017c7983 */ /* 0x000ea80000100c00 */
        /* <DEDUP_REMOVED lines=10> */
[----:B0-----:R-:W2:Y:S04]  /*2b910*/  LDL.128 R84, [R1+0x330] ;  /* 0x0003300001547983 */ /* 0x001ea80000100c00 */
        /* <DEDUP_REMOVED lines=8> */
[----:B-----5:R-:W2:Y:S04]  /*2b9a0*/  LDL.128 R40, [R1+0x3e0] ;  /* 0x0003e00001287983 */ /* 0x020ea80000100c00 */
[----:B------:R-:W2:Y:S04]  /*2b9b0*/  LDL.128 R44, [R1+0x3d0] ;  /* 0x0003d000012c7983 */ /* 0x000ea80000100c00 */
[----:B------:R-:W2:Y:S04]  /*2b9c0*/  LDL.128 R32, [R1+0x400] ;  /* 0x0004000001207983 */ /* 0x000ea80000100c00 */
[----:B------:R-:W2:Y:S04]  /*2b9d0*/  LDL.128 R36, [R1+0x3f0] ;  /* 0x0003f00001247983 */ /* 0x000ea80000100c00 */
[----:B------:R-:W2:Y:S04]  /*2b9e0*/  LDL.128 R24, [R1+0x420] ;  /* 0x0004200001187983 */ /* 0x000ea80000100c00 */
[----:B------:R-:W2:Y:S04]  /*2b9f0*/  LDL.128 R28, [R1+0x410] ;  /* 0x00041000011c7983 */ /* 0x000ea80000100c00 */
[----:B------:R-:W2:Y:S04]  /*2ba00*/  LDL.128 R8, [R1+0x440] ;  /* 0x0004400001087983 */ /* 0x000ea80000100c00 */
[----:B------:R-:W2:Y:S04]  /*2ba10*/  LDL.128 R12, [R1+0x430] ;  /* 0x00043000010c7983 */ /* 0x000ea80000100c00 */
[----:B------:R-:W2:Y:S01]  /*2ba20*/  LDL.128 R4, [R1+0x450] ;  /* 0x0004500001047983 */ /* 0x000ea20000100c00 */
[----:B------:R-:W0:Y:S01]  /*2ba30*/  S2R R0, SR_SWINHI ;  /* 0x0000000000007919 */ /* 0x000e220000002f00 */
[----:B------:R-:W-:Y:S05]  /*2ba40*/  WARPSYNC.ALL ;  /* 0x0000000000007948 */ /* 0x000fea0003800000 */
[----:B------:R-:W-:Y:S01]  /*2ba50*/  ULDC.64 UR4, c[0x0][0xcd8] ;  /* 0x0003360000047ab9 */ /* 0x000fe20000000a00 */
[----:B------:R-:W-:-:S02]  /*2ba60*/  MOV R2, R145 ;  /* 0x0000009100027202 */ /* 0x000fc40000000f00 */
[----:B0-----:R-:W-:-:S03]  /*2ba70*/  MOV R3, R0 ;  /* 0x0000000000037202 */ /* 0x001fc60000000f00 */
[----:B------:R-:W-:-:S03]  /*2ba80*/  IMAD.WIDE R18, R214, 0x2, R2 ;  /* 0x00000002d6127825 */ /* 0x000fc600078e0202 */
[C---:B------:R-:W-:Y:S02]  /*2ba90*/  LOP3.LUT R0, R18.reuse, 0x380, RZ, 0xc0, !PT ;  /* 0x0000038012007812 */ /* 0x040fe400078ec0ff */
[C---:B------:R-:W-:Y:S02]  /*2baa0*/  IADD3 R21, P2, R18.reuse, 0x40, RZ ;  /* 0x0000004012157810 */ /* 0x040fe40007f5e0ff */
[----:B------:R-:W-:Y:S02]  /*2bab0*/  IADD3 R20, P1, R18, 0x20, RZ ;  /* 0x0000002012147810 */ /* 0x000fe40007f3e0ff */
[----:B------:R-:W-:Y:S02]  /*2bac0*/  SHF.R.U64 R203, R0, 0x3, RZ ;  /* 0x0000000300cb7819 */ /* 0x000fe400000012ff */
[----:B------:R-:W-:Y:S02]  /*2bad0*/  LOP3.LUT R0, R21, 0x380, RZ, 0xc0, !PT ;  /* 0x0000038015007812 */ /* 0x000fe400078ec0ff */
[----:B---3--:R-:W-:-:S02]  /*2bae0*/  IADD3 R116, P3, R18, 0x60, RZ ;  /* 0x0000006012747810 */ /* 0x008fc40007f7e0ff */
[----:B------:R-:W-:Y:S02]  /*2baf0*/  LOP3.LUT R205, R20, 0x380, RZ, 0xc0, !PT ;  /* 0x0000038014cd7812 */ /* 0x000fe400078ec0ff */
[----:B------:R-:W-:Y:S02]  /*2bb00*/  SHF.R.U64 R0, R0, 0x3, RZ ;  /* 0x0000000300007819 */ /* 0x000fe400000012ff */
[C---:B------:R-:W-:Y:S02]  /*2bb10*/  IADD3 R144, P4, R18.reuse, 0x4000, RZ ;  /* 0x0000400012907810 */ /* 0x040fe40007f9e0ff */
[----:B------:R-:W-:Y:S02]  /*2bb20*/  IADD3.X R175, RZ, R19, RZ, P1, !PT ;  /* 0x00000013ffaf7210 */ /* 0x000fe40000ffe4ff */
[----:B------:R-:W-:Y:S02]  /*2bb30*/  IADD3 R209, P1, R18, 0x4060, RZ ;  /* 0x0000406012d17810 */ /* 0x000fe40007f3e0ff */
[----:B------:R-:W-:-:S02]  /*2bb40*/  LOP3.LUT R207, R116, 0x380, RZ, 0xc0, !PT ;  /* 0x0000038074cf7812 */ /* 0x000fc400078ec0ff */
[----:B------:R-:W-:Y:S02]  /*2bb50*/  SHF.R.U64 R205, R205, 0x3, RZ ;  /* 0x00000003cdcd7819 */ /* 0x000fe400000012ff */
[----:B------:R-:W-:Y:S02]  /*2bb60*/  IADD3 R146, P5, R18, 0x4020, RZ ;  /* 0x0000402012927810 */ /* 0x000fe40007fbe0ff */
[----:B------:R-:W-:Y:S02]  /*2bb70*/  LOP3.LUT R186, R0, R21, RZ, 0x3c, !PT ;  /* 0x0000001500ba7212 */ /* 0x000fe400078e3cff */
[----:B------:R-:W-:Y:S02]  /*2bb80*/  LOP3.LUT R21, R144, 0x380, RZ, 0xc0, !PT ;  /* 0x0000038090157812 */ /* 0x000fe400078ec0ff */
[----:B------:R-:W-:Y:S02]  /*2bb90*/  LOP3.LUT R0, R209, 0x380, RZ, 0xc0, !PT ;  /* 0x00000380d1007812 */ /* 0x000fe400078ec0ff */
[----:B------:R-:W-:-:S02]  /*2bba0*/  SHF.R.U64 R207, R207, 0x3, RZ ;  /* 0x00000003cfcf7819 */ /* 0x000fc400000012ff */
[----:B------:R-:W-:Y:S01]  /*2bbb0*/  LOP3.LUT R174, R205, R20, RZ, 0x3c, !PT ;  /* 0x00000014cdae7212 */ /* 0x000fe200078e3cff */
[--C-:B------:R-:W-:Y:S01]  /*2bbc0*/  IMAD.X R187, RZ, RZ, R19.reuse, P2 ;  /* 0x000000ffffbb7224 */ /* 0x100fe200010e0613 */
[----:B------:R-:W-:Y:S01]  /*2bbd0*/  IADD3 R150, P0, R18, 0x4040, RZ ;  /* 0x0000404012967810 */ /* 0x000fe20007f1e0ff */
[--C-:B------:R-:W-:Y:S01]  /*2bbe0*/  IMAD.X R157, RZ, RZ, R19.reuse, P1 ;  /* 0x000000ffff9d7224 */ /* 0x100fe200008e0613 */
[----:B------:R-:W-:Y:S01]  /*2bbf0*/  LOP3.LUT R205, R146, 0x380, RZ, 0xc0, !PT ;  /* 0x0000038092cd7812 */ /* 0x000fe200078ec0ff */
[--C-:B------:R-:W-:Y:S01]  /*2bc00*/  IMAD.X R173, RZ, RZ, R19.reuse, P5 ;  /* 0x000000ffffad7224 */ /* 0x100fe200028e0613 */
[----:B------:R-:W-:Y:S01]  /*2bc10*/  SHF.R.U64 R21, R21, 0x3, RZ ;  /* 0x0000000315157819 */ /* 0x000fe200000012ff */
[----:B------:R-:W-:Y:S01]  /*2bc20*/  IMAD.X R185, RZ, RZ, R19, P3 ;  /* 0x000000ffffb97224 */ /* 0x000fe200018e0613 */
[C---:B------:R-:W-:Y:S02]  /*2bc30*/  IADD3 R190, P2, R18.reuse, 0x8000, RZ ;  /* 0x0000800012be7810 */ /* 0x040fe40007f5e0ff */
[----:B------:R-:W-:-:S02]  /*2bc40*/  IADD3 R181, P1, R18, 0xc020, RZ ;  /* 0x0000c02012b57810 */ /* 0x000fc40007f3e0ff */
[----:B------:R-:W-:Y:S02]  /*2bc50*/  SHF.R.U64 R0, R0, 0x3, RZ ;  /* 0x0000000300007819 */ /* 0x000fe400000012ff */
[C---:B------:R-:W-:Y:S02]  /*2bc60*/  IADD3 R193, P5, R18.reuse, 0x8060, RZ ;  /* 0x0000806012c17810 */ /* 0x040fe40007fbe0ff */
[----:B------:R-:W-:Y:S02]  /*2bc70*/  LOP3.LUT R184, R207, R116, RZ, 0x3c, !PT ;  /* 0x00000074cfb87212 */ /* 0x000fe400078e3cff */
[----:B------:R-:W-:Y:S02]  /*2bc80*/  IADD3 R196, P3, R18, 0x8020, RZ ;  /* 0x0000802012c47810 */ /* 0x000fe40007f7e0ff */
[----:B------:R-:W-:Y:S02]  /*2bc90*/  LOP3.LUT R207, R150, 0x380, RZ, 0xc0, !PT ;  /* 0x0000038096cf7812 */ /* 0x000fe400078ec0ff */
[----:B------:R-:W-:-:S02]  /*2bca0*/  SHF.R.U64 R205, R205, 0x3, RZ ;  /* 0x00000003cdcd7819 */ /* 0x000fc400000012ff */
[----:B------:R-:W-:Y:S01]  /*2bcb0*/  LOP3.LUT R148, R21, R144, RZ, 0x3c, !PT ;  /* 0x0000009015947212 */ /* 0x000fe200078e3cff */
[--C-:B------:R-:W-:Y:S01]  /*2bcc0*/  IMAD.X R151, RZ, RZ, R19.reuse, P2 ;  /* 0x000000ffff977224 */ /* 0x100fe200010e0613 */
[----:B------:R-:W-:Y:S02]  /*2bcd0*/  IADD3.X R195, RZ, R19, RZ, P1, !PT ;  /* 0x00000013ffc37210 */ /* 0x000fe40000ffe4ff */
[----:B------:R-:W-:Y:S02]  /*2bce0*/  LOP3.LUT R156, R0, R209, RZ, 0x3c, !PT ;  /* 0x000000d1009c7212 */ /* 0x000fe400078e3cff */
[----:B------:R-:W-:Y:S01]  /*2bcf0*/  LOP3.LUT R21, R190, 0x380, RZ, 0xc0, !PT ;  /* 0x00000380be157812 */ /* 0x000fe200078ec0ff */
[--C-:B------:R-:W-:Y:S01]  /*2bd00*/  IMAD.X R149, RZ, RZ, R19.reuse, P4 ;  /* 0x000000ffff957224 */ /* 0x100fe200020e0613 */
[----:B------:R-:W-:Y:S02]  /*2bd10*/  LOP3.LUT R0, R193, 0x380, RZ, 0xc0, !PT ;  /* 0x00000380c1007812 */ /* 0x000fe400078ec0ff */
[----:B------:R-:W-:Y:S01]  /*2bd20*/  ISETP.NE.U32.AND P1, PT, RZ, UR4, PT ;  /* 0x00000004ff007c0c */ /* 0x000fe2000bf25070 */
[--C-:B------:R-:W-:Y:S01]  /*2bd30*/  IMAD.X R159, RZ, RZ, R19.reuse, P0 ;  /* 0x000000ffff9f7224 */ /* 0x100fe200000e0613 */
[----:B------:R-:W-:Y:S01]  /*2bd40*/  IADD3 R188, P2, R18, 0xc040, RZ ;  /* 0x0000c04012bc7810 */ /* 0x000fe20007f5e0ff */
[----:B------:R-:W-:Y:S01]  /*2bd50*/  IMAD.X R147, RZ, RZ, R19, P3 ;  /* 0x000000ffff937224 */ /* 0x000fe200018e0613 */
[----:B------:R-:W-:-:S02]  /*2bd60*/  SHF.R.U64 R207, R207, 0x3, RZ ;  /* 0x00000003cfcf7819 */ /* 0x000fc400000012ff */
[----:B------:R-:W-:Y:S02]  /*2bd70*/  LOP3.LUT R172, R205, R146, RZ, 0x3c, !PT ;  /* 0x00000092cdac7212 */ /* 0x000fe400078e3cff */
[----:B------:R-:W-:Y:S02]  /*2bd80*/  IADD3 R194, P4, R18, 0x8040, RZ ;  /* 0x0000804012c27810 */ /* 0x000fe40007f9e0ff */
[----:B------:R-:W-:Y:S02]  /*2bd90*/  LOP3.LUT R205, R196, 0x380, RZ, 0xc0, !PT ;  /* 0x00000380c4cd7812 */ /* 0x000fe400078ec0ff */
[C---:B------:R-:W-:Y:S02]  /*2bda0*/  IADD3 R164, P0, R18.reuse, 0xc000, RZ ;  /* 0x0000c00012a47810 */ /* 0x040fe40007f1e0ff */
[----:B------:R-:W-:Y:S02]  /*2bdb0*/  IADD3 R178, P3, R18, 0xc060, RZ ;  /* 0x0000c06012b27810 */ /* 0x000fe40007f7e0ff */
[----:B------:R-:W-:-:S02]  /*2bdc0*/  SHF.R.U64 R21, R21, 0x3, RZ ;  /* 0x0000000315157819 */ /* 0x000fc400000012ff */
[----:B------:R-:W-:Y:S02]  /*2bdd0*/  LOP3.LUT R18, R203, R18, RZ, 0x3c, !PT ;  /* 0x00000012cb127212 */ /* 0x000fe400078e3cff */
[----:B------:R-:W-:Y:S02]  /*2bde0*/  SHF.R.U64 R0, R0, 0x3, RZ ;  /* 0x0000000300007819 */ /* 0x000fe400000012ff */
[----:B------:R-:W-:Y:S01]  /*2bdf0*/  ISETP.NE.AND.EX P1, PT, RZ, UR5, PT, P1 ;  /* 0x00000005ff007c0c */ /* 0x000fe2000bf25310 */
[----:B------:R-:W-:Y:S01]  /*2be00*/  ULDC.64 UR4, c[0x0][0xce0] ;  /* 0x0003380000047ab9 */ /* 0x000fe20000000a00 */
[----:B------:R-:W-:Y:S01]  /*2be10*/  LOP3.LUT R158, R207, R150, RZ, 0x3c, !PT ;  /* 0x00000096cf9e7212 */ /* 0x000fe200078e3cff */
[----:B------:R-:W-:Y:S01]  /*2be20*/  IMAD.X R189, RZ, RZ, R19, P2 ;  /* 0x000000ffffbd7224 */ /* 0x000fe200010e0613 */
[----:B------:R-:W-:Y:S02]  /*2be30*/  LOP3.LUT R207, R194, 0x380, RZ, 0xc0, !PT ;  /* 0x00000380c2cf7812 */ /* 0x000fe400078ec0ff */
[----:B------:R-:W-:-:S02]  /*2be40*/  SHF.R.U64 R205, R205, 0x3, RZ ;  /* 0x00000003cdcd7819 */ /* 0x000fc400000012ff */
[----:B------:R-:W-:Y:S02]  /*2be50*/  LOP3.LUT R150, R21, R190, RZ, 0x3c, !PT ;  /* 0x000000be15967212 */ /* 0x000fe400078e3cff */
[----:B------:R-:W-:Y:S02]  /*2be60*/  ISETP.NE.U32.AND P2, PT, RZ, UR4, PT ;  /* 0x00000004ff007c0c */ /* 0x000fe4000bf45070 */
[----:B------:R-:W-:Y:S02]  /*2be70*/  LOP3.LUT R198, R0, R193, RZ, 0x3c, !PT ;  /* 0x000000c100c67212 */ /* 0x000fe400078e3cff */
[----:B------:R-:W-:Y:S02]  /*2be80*/  LOP3.LUT R21, R164, 0x380, RZ, 0xc0, !PT ;  /* 0x00000380a4157812 */ /* 0x000fe400078ec0ff */
[----:B------:R-:W-:Y:S02]  /*2be90*/  MOV R18, R18 ;  /* 0x0000001200127202 */ /* 0x000fe40000000f00 */
[----:B------:R-:W-:-:S02]  /*2bea0*/  LOP3.LUT R0, R181, 0x380, RZ, 0xc0, !PT ;  /* 0x00000380b5007812 */ /* 0x000fc400078ec0ff */
[----:B------:R-:W-:Y:S02]  /*2beb0*/  MOV R174, R174 ;  /* 0x000000ae00ae7202 */ /* 0x000fe40000000f00 */
[----:B------:R-:W-:Y:S02]  /*2bec0*/  SHF.R.U64 R207, R207, 0x3, RZ ;  /* 0x00000003cfcf7819 */ /* 0x000fe400000012ff */
[----:B------:R-:W-:Y:S02]  /*2bed0*/  LOP3.LUT R146, R205, R196, RZ, 0x3c, !PT ;  /* 0x000000c4cd927212 */ /* 0x000fe400078e3cff */
[----:B------:R-:W-:Y:S02]  /*2bee0*/  LOP3.LUT R193, R188, 0x380, RZ, 0xc0, !PT ;  /* 0x00000380bcc17812 */ /* 0x000fe400078ec0ff */
[----:B------:R-:W-:Y:S02]  /*2bef0*/  MOV R186, R186 ;  /* 0x000000ba00ba7202 */ /* 0x000fe40000000f00 */
[----:B------:R-:W-:-:S02]  /*2bf00*/  LOP3.LUT R205, R178, 0x380, RZ, 0xc0, !PT ;  /* 0x00000380b2cd7812 */ /* 0x000fc400078ec0ff */
[----:B------:R-:W-:Y:S02]  /*2bf10*/  MOV R184, R184 ;  /* 0x000000b800b87202 */ /* 0x000fe40000000f00 */
[----:B----4-:R-:W-:Y:S02]  /*2bf20*/  F2FP.F16.F32.PACK_AB R140, R141, R140 ;  /* 0x0000008c8d8c723e */ /* 0x010fe400000000ff */
[----:B------:R-:W-:Y:S02]  /*2bf30*/  F2FP.F16.F32.PACK_AB R141, R143, R142 ;  /* 0x0000008e8f8d723e */ /* 0x000fe400000000ff */
[----:B--2---:R-:W-:Y:S02]  /*2bf40*/  F2FP.F16.F32.PACK_AB R132, R133, R132 ;  /* 0x000000848584723e */ /* 0x004fe400000000ff */
[----:B------:R-:W-:Y:S02]  /*2bf50*/  F2FP.F16.F32.PACK_AB R133, R135, R134 ;  /* 0x000000868785723e */ /* 0x000fe400000000ff */
[----:B------:R-:W-:-:S02]  /*2bf60*/  F2FP.F16.F32.PACK_AB R142, R137, R136 ;  /* 0x00000088898e723e */ /* 0x000fc400000000ff */
[----:B------:R-:W-:Y:S01]  /*2bf70*/  F2FP.F16.F32.PACK_AB R143, R139, R138 ;  /* 0x0000008a8b8f723e */ /* 0x000fe200000000ff */
[----:B------:R-:W-:Y:S01]  /*2bf80*/  BAR.SYNC.DEFER_BLOCKING 0x1, 0x100 ;  /* 0x0044000000007b1d */ /* 0x000fe20000010000 */
        /* <DEDUP_REMOVED lines=13> */
[----:B------:R-:W-:Y:S01]  /*2c060*/  ISETP.NE.AND.EX P2, PT, RZ, UR5, PT, P2 ;  /* 0x00000005ff007c0c */ /* 0x000fe2000bf45320 */
[----:B------:R-:W-:Y:S01]  /*2c070*/  IMAD.X R201, RZ, RZ, R19, P4 ;  /* 0x000000ffffc97224 */ /* 0x000fe200020e0613 */
[----:B------:R-:W-:Y:S01]  /*2c080*/  SHF.R.U64 R21, R21, 0x3, RZ ;  /* 0x0000000315157819 */ /* 0x000fe200000012ff */
[----:B------:R0:W-:Y:S01]  /*2c090*/  STSM.16.M88.4 [R18], R140 ;  /* 0x0000008c12007844 */ /* 0x0001e20000000200 */
[----:B------:R-:W-:Y:S02]  /*2c0a0*/  MOV R148, R148 ;  /* 0x0000009400947202 */ /* 0x000fe40000000f00 */
[----:B------:R-:W-:-:S02]  /*2c0b0*/  F2FP.F16.F32.PACK_AB R106, R101, R100 ;  /* 0x00000064656a723e */ /* 0x000fc400000000ff */
[----:B------:R-:W-:Y:S02]  /*2c0c0*/  F2FP.F16.F32.PACK_AB R107, R103, R102 ;  /* 0x00000066676b723e */ /* 0x000fe400000000ff */
[----:B------:R-:W-:Y:S02]  /*2c0d0*/  F2FP.F16.F32.PACK_AB R97, R99, R98 ;  /* 0x000000626361723e */ /* 0x000fe400000000ff */
[----:B------:R-:W-:Y:S01]  /*2c0e0*/  F2FP.F16.F32.PACK_AB R88, R89, R88 ;  /* 0x000000585958723e */ /* 0x000fe200000000ff */
        /* <DEDUP_REMOVED lines=9> */
[----:B------:R-:W-:Y:S01]  /*2c180*/  LOP3.LUT R200, R207, R194, RZ, 0x3c, !PT ;  /* 0x000000c2cfc87212 */ /* 0x000fe200078e3cff */
[----:B------:R1:W-:Y:S01]  /*2c190*/  STSM.16.M88.4 [R186], R124 ;  /* 0x0000007cba007844 */ /* 0x0003e20000000200 */
[----:B------:R-:W-:Y:S02]  /*2c1a0*/  SHF.R.U64 R193, R193, 0x3, RZ ;  /* 0x00000003c1c17819 */ /* 0x000fe400000012ff */
[----:B------:R-:W-:-:S02]  /*2c1b0*/  MOV R158, R158 ;  /* 0x0000009e009e7202 */ /* 0x000fc40000000f00 */
[----:B------:R-:W-:Y:S02]  /*2c1c0*/  F2FP.F16.F32.PACK_AB R90, R85, R84 ;  /* 0x00000054555a723e */ /* 0x000fe400000000ff */
[----:B------:R-:W-:Y:S02]  /*2c1d0*/  F2FP.F16.F32.PACK_AB R91, R87, R86 ;  /* 0x00000056575b723e */ /* 0x000fe400000000ff */
[----:B------:R-:W-:Y:S02]  /*2c1e0*/  F2FP.F16.F32.PACK_AB R81, R83, R82 ;  /* 0x000000525351723e */ /* 0x000fe400000000ff */
[----:B------:R-:W-:Y:S01]  /*2c1f0*/  F2FP.F16.F32.PACK_AB R72, R73, R72 ;  /* 0x000000484948723e */ /* 0x000fe200000000ff */
        /* <DEDUP_REMOVED lines=13> */
[----:B------:R-:W-:Y:S01]  /*2c2d0*/  F2FP.F16.F32.PACK_AB R56, R57, R56 ;  /* 0x000000383938723e */ /* 0x000fe200000000ff */
[----:B------:R-:W-:Y:S01]  /*2c2e0*/  IMAD.X R203, RZ, RZ, R19, P3 ;  /* 0x000000ffffcb7224 */ /* 0x000fe200018e0613 */
[----:B------:R-:W-:Y:S01]  /*2c2f0*/  LOP3.LUT R194, R0, R181, RZ, 0x3c, !PT ;  /* 0x000000b500c27212 */ /* 0x000fe200078e3cff */
[----:B------:R1:W-:Y:S01]  /*2c300*/  STSM.16.M88.4 [R172], R96 ;  /* 0x00000060ac007844 */ /* 0x0003e20000000200 */
[----:B------:R-:W-:Y:S01]  /*2c310*/  MOV R146, R146 ;  /* 0x0000009200927202 */ /* 0x000fe20000000f00 */
[----:B0-----:R-:W0:Y:S01]  /*2c320*/  LDC.64 R18, c[0x0][0xcd8] ;  /* 0x00033600ff127b82 */ /* 0x001e220000000a00 */
[----:B------:R-:W-:-:S02]  /*2c330*/  F2FP.F16.F32.PACK_AB R66, R61, R60 ;  /* 0x0000003c3d42723e */ /* 0x000fc400000000ff */
[----:B------:R-:W-:Y:S02]  /*2c340*/  F2FP.F16.F32.PACK_AB R67, R63, R62 ;  /* 0x0000003e3f43723e */ /* 0x000fe400000000ff */
[----:B------:R-:W-:Y:S02]  /*2c350*/  F2FP.F16.F32.PACK_AB R57, R59, R58 ;  /* 0x0000003a3b39723e */ /* 0x000fe400000000ff */
[----:B------:R-:W-:Y:S01]  /*2c360*/  F2FP.F16.F32.PACK_AB R48, R49, R48 ;  /* 0x000000303130723e */ /* 0x000fe200000000ff */
[----:B------:R1:W-:Y:S01]  /*2c370*/  STSM.16.M88.4 [R158], R88 ;  /* 0x000000589e007844 */ /* 0x0003e20000000200 */
        /* <DEDUP_REMOVED lines=29> */
[----:B------:R-:W-:Y:S01]  /*2c550*/  F2FP.F16.F32.PACK_AB R9, R11, R10 ;  /* 0x0000000a0b09723e */ /* 0x000fe200000000ff */
[----:B------:R1:W-:Y:S01]  /*2c560*/  STSM.16.M88.4 [R198], R48 ;  /* 0x00000030c6007844 */ /* 0x0003e20000000200 */
[----:B------:R-:W-:-:S02]  /*2c570*/  MOV R202, R202 ;  /* 0x000000ca00ca7202 */ /* 0x000fc40000000f00 */
[----:B------:R-:W-:Y:S02]  /*2c580*/  F2FP.F16.F32.PACK_AB R10, R5, R4 ;  /* 0x00000004050a723e */ /* 0x000fe400000000ff */
[----:B------:R-:W-:Y:S01]  /*2c590*/  F2FP.F16.F32.PACK_AB R11, R7, R6 ;  /* 0x00000006070b723e */ /* 0x000fe200000000ff */
[----:B------:R1:W-:Y:S01]  /*2c5a0*/  STSM.16.M88.4 [R196], R40 ;  /* 0x00000028c4007844 */ /* 0x0003e20000000200 */
[----:B------:R-:W2:Y:S03]  /*2c5b0*/  @P2 LDC.64 R6, c[0x0][0xce0] ;  /* 0x00033800ff062b82 */ /* 0x000ea60000000a00 */
[----:B------:R1:W-:Y:S04]  /*2c5c0*/  STSM.16.M88.4 [R194], R32 ;  /* 0x00000020c2007844 */ /* 0x0003e80000000200 */
[----:B------:R1:W-:Y:S04]  /*2c5d0*/  STSM.16.M88.4 [R188], R24 ;  /* 0x00000018bc007844 */ /* 0x0003e80000000200 */
[----:B------:R1:W-:Y:S01]  /*2c5e0*/  STSM.16.M88.4 [R202], R8 ;  /* 0x00000008ca007844 */ /* 0x0003e20000000200 */
[----:B------:R-:W-:Y:S01]  /*2c5f0*/  ULDC UR4, c[0x0][0xb88] ;  /* 0x0002e20000047ab9 */ /* 0x000fe20000000800 */
[----:B------:R-:W-:-:S02]  /*2c600*/  IMAD.MOV.U32 R4, RZ, RZ, RZ ;  /* 0x000000ffff047224 */ /* 0x000fc400078e00ff */
[----:B------:R-:W-:Y:S02]  /*2c610*/  IMAD.U32 R20, RZ, RZ, UR4 ;  /* 0x00000004ff147e24 */ /* 0x000fe4000f8e00ff */
[C---:B0-----:R-:W-:Y:S01]  /*2c620*/  IMAD.WIDE R18, R171.reuse, 0x4, R18 ;  /* 0x00000004ab127825 */ /* 0x041fe200078e0212 */
[----:B------:R-:W-:Y:S03]  /*2c630*/  BAR.SYNC.DEFER_BLOCKING 0x1, 0x100 ;  /* 0x0044000000007b1d */ /* 0x000fe60000010000 */
[----:B--2---:R-:W-:-:S03]  /*2c640*/  @P2 IMAD.WIDE R6, R171, 0x4, R6 ;  /* 0x00000004ab062825 */ /* 0x004fc600078e0206 */
[----:B------:R1:W5:Y:S04]  /*2c650*/  @P1 LDG.E R4, desc[UR56][R18.64] ;  /* 0x0000003812041981 */ /* 0x000368000c1e1900 */
[----:B------:R1:W5:Y:S01]  /*2c660*/  @P2 LDG.E R20, desc[UR56][R6.64] ;  /* 0x0000003806142981 */ /* 0x000362000c1e1900 */
[----:B------:R-:W-:Y:S01]  /*2c670*/  IMAD R13, R177, 0x80, R182 ;  /* 0x00000080b10d7824 */ /* 0x000fe200078e02b6 */
[----:B------:R-:W-:-:S03]  /*2c680*/  LOP3.LUT P0, RZ, R212, 0x3, RZ, 0xc0, !PT ;  /* 0x00000003d4ff7812 */ /* 0x000fc6000780c0ff */
[----:B------:R-:W-:Y:S01]  /*2c690*/  VIADD R5, R13, 0x8 ;  /* 0x000000080d057836 */ /* 0x000fe20000000000 */
[----:B------:R-:W-:Y:S09]  /*2c6a0*/  @P2 BRA `(.L_x_2969) ;  /* 0x0000000000102947 */ /* 0x000ff20003800000 */
[----:B------:R-:W-:Y:S05]  /*2c6b0*/  @!P1 BRA `(.L_x_2969) ;  /* 0x00000000000c9947 */ /* 0x000fea0003800000 */
[----:B-1----:R-:W2:Y:S04]  /*2c6c0*/  LDG.E R7, desc[UR56][R18.64] ;  /* 0x0000003812077981 */ /* 0x002ea8000c1e1900 */
[----:B-----5:R-:W2:Y:S02]  /*2c6d0*/  LDG.E R20, desc[UR56][R18.64+0x4] ;  /* 0x0000043812147981 */ /* 0x020ea4000c1e1900 */
[----:B--2---:R-:W-:-:S07]  /*2c6e0*/  IMAD.IADD R20, R20, 0x1, -R7 ;  /* 0x0000000114147824 */ /* 0x004fce00078e0a07 */
.L_x_2969:
[-C--:B-----5:R-:W-:Y:S01]  /*2c6f0*/  ISETP.GE.OR P2, PT, R13, R20.reuse, P0 ;  /* 0x000000140d00720c */ /* 0x0a0fe20000746670 */
[----:B------:R-:W-:Y:S01]  /*2c700*/  ULDC.64 UR4, c[0x0][0xc70] ;  /* 0x00031c0000047ab9 */ /* 0x000fe20000000a00 */
[----:B------:R-:W-:-:S11]  /*2c710*/  ISETP.GE.OR P0, PT, R5, R20, P0 ;  /* 0x000000140500720c */ /* 0x000fd60000706670 */
[----:B------:R-:W2:Y:S04]  /*2c720*/  @!P2 LDL R21, [R1+0x240] ;  /* 0x000240000115a983 */ /* 0x000ea80000100800 */
[----:B-1----:R-:W3:Y:S01]  /*2c730*/  @!P0 LDL R10, [R1+0x244] ;  /* 0x00024400010a8983 */ /* 0x002ee20000100800 */
[----:B------:R-:W-:Y:S02]  /*2c740*/  SHF.R.S32.HI R6, RZ, 0x1f, R170 ;  /* 0x0000001fff067819 */ /* 0x000fe400000114aa */
[--C-:B------:R-:W-:Y:S02]  /*2c750*/  SHF.R.S32.HI R5, RZ, 0x1f, R4.reuse ;  /* 0x0000001fff057819 */ /* 0x100fe40000011404 */
[----:B------:R-:W-:Y:S01]  /*2c760*/  SHF.R.S32.HI R0, RZ, 0x1f, R171 ;  /* 0x0000001fff007819 */ /* 0x000fe200000114ab */
[----:B------:R-:W-:Y:S01]  /*2c770*/  IMAD R7, R6, UR4, RZ ;  /* 0x0000000406077c24 */ /* 0x000fe2000f8e02ff */
[----:B------:R-:W-:Y:S01]  /*2c780*/  SEL R81, R171, RZ, !P1 ;  /* 0x000000ffab517207 */ /* 0x000fe20004800000 */
[----:B------:R-:W-:Y:S01]  /*2c790*/  IMAD.WIDE.U32 R8, R170, UR4, R4 ;  /* 0x00000004aa087c25 */ /* 0x000fe2000f8e0004 */
[----:B------:R-:W-:-:S03]  /*2c7a0*/  SEL R0, R0, RZ, !P1 ;  /* 0x000000ff00007207 */ /* 0x000fc60004800000 */
[----:B------:R-:W-:Y:S01]  /*2c7b0*/  IMAD R11, R170, UR5, R7 ;  /* 0x00000005aa0b7c24 */ /* 0x000fe2000f8e0207 */
[----:B------:R-:W-:Y:S01]  /*2c7c0*/  ULDC.64 UR4, c[0x0][0xc78] ;  /* 0x00031e0000047ab9 */ /* 0x000fe20000000a00 */
[----:B------:R-:W-:Y:S02]  /*2c7d0*/  IMAD R7, R162, 0x40, R160 ;  /* 0x00000040a2077824 */ /* 0x000fe400078e02a0 */
[----:B------:R-:W-:Y:S02]  /*2c7e0*/  IMAD.IADD R9, R9, 0x1, R11 ;  /* 0x0000000109097824 */ /* 0x000fe400078e020b */
[----:B------:R-:W-:-:S04]  /*2c7f0*/  IMAD.WIDE R2, R7, 0x2, R2 ;  /* 0x0000000207027825 */ /* 0x000fc800078e0202 */
[----:B------:R-:W-:Y:S01]  /*2c800*/  IMAD R7, R0, UR4, RZ ;  /* 0x0000000400077c24 */ /* 0x000fe2000f8e02ff */
[C---:B------:R-:W-:Y:S01]  /*2c810*/  IADD3 R25, P5, R2.reuse, 0x1000, RZ ;  /* 0x0000100002197810 */ /* 0x040fe20007fbe0ff */
[----:B------:R-:W-:Y:S01]  /*2c820*/  IMAD.WIDE.U32 R8, R81, UR4, R8 ;  /* 0x0000000451087c25 */ /* 0x000fe2000f8e0008 */
[----:B------:R-:W-:Y:S02]  /*2c830*/  IADD3 R29, P1, R2, 0x2000, RZ ;  /* 0x00002000021d7810 */ /* 0x000fe40007f3e0ff */
[----:B------:R-:W-:Y:S01]  /*2c840*/  LOP3.LUT R24, R25, 0x380, RZ, 0xc0, !PT ;  /* 0x0000038019187812 */ /* 0x000fe200078ec0ff */
[----:B------:R-:W-:Y:S01]  /*2c850*/  IMAD R11, R81, UR5, R7 ;  /* 0x00000005510b7c24 */ /* 0x000fe2000f8e0207 */
[----:B------:R-:W-:Y:S01]  /*2c860*/  SHF.R.S32.HI R7, RZ, 0x1f, R13 ;  /* 0x0000001fff077819 */ /* 0x000fe2000001140d */
[----:B------:R-:W-:Y:S01]  /*2c870*/  ULDC.64 UR4, c[0x0][0xc40] ;  /* 0x0003100000047ab9 */ /* 0x000fe20000000a00 */
[----:B------:R-:W-:Y:S02]  /*2c880*/  IADD3 R8, P3, R13, R8, RZ ;  /* 0x000000080d087210 */ /* 0x000fe40007f7e0ff */
[----:B------:R-:W-:-:S02]  /*2c890*/  LOP3.LUT R28, R29, 0x380, RZ, 0xc0, !PT ;  /* 0x000003801d1c7812 */ /* 0x000fc400078ec0ff */
[----:B------:R-:W-:Y:S02]  /*2c8a0*/  IADD3.X R7, R7, R9, R11, P3, !PT ;  /* 0x0000000907077210 */ /* 0x000fe40001ffe40b */
[----:B------:R-:W-:Y:S02]  /*2c8b0*/  LEA R18, P3, R8, UR4, 0x2 ;  /* 0x0000000408127c11 */ /* 0x000fe4000f8610ff */
[----:B------:R-:W-:Y:S02]  /*2c8c0*/  SHF.R.U64 R24, R24, 0x3, RZ ;  /* 0x0000000318187819 */ /* 0x000fe400000012ff */
[----:B------:R-:W-:Y:S01]  /*2c8d0*/  LEA.HI.X R19, R8, UR5, R7, 0x2, P3 ;  /* 0x0000000508137c11 */ /* 0x000fe200098f1407 */
[----:B------:R-:W-:Y:S01]  /*2c8e0*/  ULDC.64 UR4, c[0x0][0xba0] ;  /* 0x0002e80000047ab9 */ /* 0x000fe20000000a00 */
[----:B------:R-:W-:Y:S02]  /*2c8f0*/  IADD3 R33, P3, R2, 0x3000, RZ ;  /* 0x0000300002217810 */ /* 0x000fe40007f7e0ff */
[----:B------:R-:W-:-:S02]  /*2c900*/  SHF.R.U64 R28, R28, 0x3, RZ ;  /* 0x000000031c1c7819 */ /* 0x000fc400000012ff */
[----:B------:R-:W-:Y:S02]  /*2c910*/  LOP3.LUT R32, R33, 0x380, RZ, 0xc0, !PT ;  /* 0x0000038021207812 */ /* 0x000fe400078ec0ff */
[----:B------:R-:W-:Y:S01]  /*2c920*/  LOP3.LUT R24, R24, R25, RZ, 0x3c, !PT ;  /* 0x0000001918187212 */ /* 0x000fe200078e3cff */
[--C-:B------:R-:W-:Y:S01]  /*2c930*/  IMAD.X R25, RZ, RZ, R3.reuse, P5 ;  /* 0x000000ffff197224 */ /* 0x100fe200028e0603 */
[----:B------:R-:W-:Y:S02]  /*2c940*/  SHF.R.U64 R32, R32, 0x3, RZ ;  /* 0x0000000320207819 */ /* 0x000fe400000012ff */
[----:B------:R-:W-:Y:S01]  /*2c950*/  LOP3.LUT R28, R28, R29, RZ, 0x3c, !PT ;  /* 0x0000001d1c1c7212 */ /* 0x000fe200078e3cff */
[----:B------:R-:W-:Y:S01]  /*2c960*/  IMAD.X R29, RZ, RZ, R3, P1 ;  /* 0x000000ffff1d7224 */ /* 0x000fe200008e0603 */
[----:B------:R-:W-:Y:S02]  /*2c970*/  LOP3.LUT R32, R32, R33, RZ, 0x3c, !PT ;  /* 0x0000002120207212 */ /* 0x000fe400078e3cff */
[----:B------:R-:W-:-:S02]  /*2c980*/  IADD3 R37, P4, R2, 0x4000, RZ ;  /* 0x0000400002257810 */ /* 0x000fc40007f9e0ff */
[C---:B------:R-:W-:Y:S02]  /*2c990*/  IADD3 R41, P5, R2.reuse, 0x5000, RZ ;  /* 0x0000500002297810 */ /* 0x040fe40007fbe0ff */
[C---:B------:R-:W-:Y:S02]  /*2c9a0*/  IADD3 R45, P1, R2.reuse, 0x6000, RZ ;  /* 0x00006000022d7810 */ /* 0x040fe40007f3e0ff */
[----:B------:R-:W-:Y:S02]  /*2c9b0*/  IADD3.X R33, RZ, R3, RZ, P3, !PT ;  /* 0x00000003ff217210 */ /* 0x000fe40001ffe4ff */
[----:B------:R-:W-:Y:S02]  /*2c9c0*/  IADD3 R49, P3, R2, 0x7000, RZ ;  /* 0x0000700002317810 */ /* 0x000fe40007f7e0ff */
[----:B------:R-:W-:Y:S02]  /*2c9d0*/  LOP3.LUT R36, R37, 0x380, RZ, 0xc0, !PT ;  /* 0x0000038025247812 */ /* 0x000fe400078ec0ff */
[----:B------:R-:W-:-:S02]  /*2c9e0*/  LOP3.LUT R40, R41, 0x380, RZ, 0xc0, !PT ;  /* 0x0000038029287812 */ /* 0x000fc400078ec0ff */
[----:B------:R-:W-:Y:S02]  /*2c9f0*/  LOP3.LUT R44, R45, 0x380, RZ, 0xc0, !PT ;  /* 0x000003802d2c7812 */ /* 0x000fe400078ec0ff */
[----:B------:R-:W-:Y:S02]  /*2ca00*/  LOP3.LUT R48, R49, 0x380, RZ, 0xc0, !PT ;  /* 0x0000038031307812 */ /* 0x000fe400078ec0ff */
        /* <DEDUP_REMOVED lines=12> */
[C---:B------:R-:W-:Y:S02]  /*2cad0*/  IADD3 R53, P4, R2.reuse, 0x8000, RZ ;  /* 0x0000800002357810 */ /* 0x040fe40007f9e0ff */
[----:B------:R-:W-:-:S02]  /*2cae0*/  IADD3 R57, P5, R2, 0x9000, RZ ;  /* 0x0000900002397810 */ /* 0x000fc40007fbe0ff */
[C---:B------:R-:W-:Y:S02]  /*2caf0*/  IADD3 R9, P1, R2.reuse, 0xa000, RZ ;  /* 0x0000a00002097810 */ /* 0x040fe40007f3e0ff */
[----:B------:R-:W-:Y:S02]  /*2cb00*/  IADD3 R61, P3, R2, 0xb000, RZ ;  /* 0x0000b000023d7810 */ /* 0x000fe40007f7e0ff */
[----:B------:R-:W-:Y:S02]  /*2cb10*/  LOP3.LUT R52, R53, 0x380, RZ, 0xc0, !PT ;  /* 0x0000038035347812 */ /* 0x000fe400078ec0ff */
[----:B------:R-:W-:Y:S02]  /*2cb20*/  LOP3.LUT R56, R57, 0x380, RZ, 0xc0, !PT ;  /* 0x0000038039387812 */ /* 0x000fe400078ec0ff */
[----:B------:R-:W-:Y:S02]  /*2cb30*/  LOP3.LUT R8, R9, 0x380, RZ, 0xc0, !PT ;  /* 0x0000038009087812 */ /* 0x000fe400078ec0ff */
[----:B------:R-:W-:-:S02]  /*2cb40*/  LOP3.LUT R60, R61, 0x380, RZ, 0xc0, !PT ;  /* 0x000003803d3c7812 */ /* 0x000fc400078ec0ff */
        /* <DEDUP_REMOVED lines=15> */
[----:B------:R-:W-:Y:S02]  /*2cc40*/  IADD3 R12, P3, R2, 0xf000, RZ ;  /* 0x0000f000020c7810 */ /* 0x000fe40007f7e0ff */
[----:B------:R-:W-:Y:S02]  /*2cc50*/  LOP3.LUT R64, R65, 0x380, RZ, 0xc0, !PT ;  /* 0x0000038041407812 */ /* 0x000fe400078ec0ff */
        /* <DEDUP_REMOVED lines=8> */
[----:B------:R-:W-:Y:S02]  /*2cce0*/  SHF.R.U64 R7, R7, 0x3, RZ ;  /* 0x0000000307077819 */ /* 0x000fe400000012ff */
[----:B------:R-:W-:Y:S01]  /*2ccf0*/  LOP3.LUT R64, R64, R65, RZ, 0x3c, !PT ;  /* 0x0000004140407212 */ /* 0x000fe200078e3cff */
[--C-:B------:R-:W-:Y:S01]  /*2cd00*/  IMAD.X R65, RZ, RZ, R3.reuse, P4 ;  /* 0x000000ffff417224 */ /* 0x100fe200020e0603 */
[----:B------:R-:W-:Y:S01]  /*2cd10*/  LOP3.LUT R68, R68, R69, RZ, 0x3c, !PT ;  /* 0x0000004544447212 */ /* 0x000fe200078e3cff */
[--C-:B------:R-:W-:Y:S01]  /*2cd20*/  IMAD.X R69, RZ, RZ, R3.reuse, P5 ;  /* 0x000000ffff457224 */ /* 0x100fe200028e0603 */
[----:B------:R-:W-:Y:S01]  /*2cd30*/  LOP3.LUT R72, R72, R73, RZ, 0x3c, !PT ;  /* 0x0000004948487212 */ /* 0x000fe200078e3cff */
[----:B------:R-:W-:Y:S01]  /*2cd40*/  IMAD.X R73, RZ, RZ, R3, P1 ;  /* 0x000000ffff497224 */ /* 0x000fe200008e0603 */
[----:B------:R-:W-:Y:S02]  /*2cd50*/  LOP3.LUT R2, R11, R2, RZ, 0x3c, !PT ;  /* 0x000000020b027212 */ /* 0x000fe400078e3cff */
[----:B------:R-:W-:-:S02]  /*2cd60*/  IADD3.X R77, RZ, R3, RZ, P3, !PT ;  /* 0x00000003ff4d7210 */ /* 0x000fc40001ffe4ff */
[----:B------:R-:W-:Y:S01]  /*2cd70*/  LOP3.LUT R76, R7, R12, RZ, 0x3c, !PT ;  /* 0x0000000c074c7212 */ /* 0x000fe200078e3cff */
[----:B------:R-:W-:-:S04]  /*2cd80*/  IMAD R5, R5, UR4, RZ ;  /* 0x0000000405057c24 */ /* 0x000fc8000f8e02ff */
[----:B------:R-:W-:Y:S01]  /*2cd90*/  IMAD R5, R4, UR5, R5 ;  /* 0x0000000504057c24 */ /* 0x000fe2000f8e0205 */
[----:B------:R-:W-:Y:S01]  /*2cda0*/  SHF.R.S32.HI R163, RZ, 0x1f, R162 ;  /* 0x0000001fffa37819 */ /* 0x000fe200000114a2 */
[----:B------:R-:W-:Y:S01]  /*2cdb0*/  BSSY B1, `(.L_x_2970) ;  /* 0x000004a000017945 */ /* 0x000fe20003800000 */
[----:B--2---:R-:W-:Y:S04]  /*2cdc0*/  @!P2 STG.E desc[UR56][R18.64], R21 ;  /* 0x000000151200a986 */ /* 0x004fe8000c101938 */
[----:B---3--:R0:W-:Y:S04]  /*2cdd0*/  @!P0 STG.E desc[UR56][R18.64+0x20], R10 ;  /* 0x0000200a12008986 */ /* 0x0081e8000c101938 */
[----:B------:R1:W5:Y:S04]  /*2cde0*/  LD.E.128 R12, desc[UR56][R2.64] ;  /* 0x00000038020c7980 */ /* 0x000368000c101d00 */
[----:B------:R-:W5:Y:S04]  /*2cdf0*/  LD.E.128 R24, desc[UR56][R24.64] ;  /* 0x0000003818187980 */ /* 0x000f68000c101d00 */
[----:B------:R-:W5:Y:S01]  /*2ce00*/  LD.E.128 R28, desc[UR56][R28.64] ;  /* 0x000000381c1c7980 */ /* 0x000f62000c101d00 */
[--C-:B-1----:R-:W-:Y:S01]  /*2ce10*/  SHF.R.S32.HI R3, RZ, 0x1f, R160.reuse ;  /* 0x0000001fff037819 */ /* 0x102fe200000114a0 */
[----:B------:R-:W-:-:S02]  /*2ce20*/  IMAD.MOV.U32 R2, RZ, RZ, R160 ;  /* 0x000000ffff027224 */ /* 0x000fc400078e00a0 */
[----:B------:R-:W5:Y:S04]  /*2ce30*/  LD.E.128 R32, desc[UR56][R32.64] ;  /* 0x0000003820207980 */ /* 0x000f68000c101d00 */
[----:B------:R-:W5:Y:S04]  /*2ce40*/  LD.E.128 R36, desc[UR56][R36.64] ;  /* 0x0000003824247980 */ /* 0x000f68000c101d00 */
[----:B------:R-:W5:Y:S04]  /*2ce50*/  LD.E.128 R40, desc[UR56][R40.64] ;  /* 0x0000003828287980 */ /* 0x000f68000c101d00 */
[----:B------:R-:W5:Y:S04]  /*2ce60*/  LD.E.128 R44, desc[UR56][R44.64] ;  /* 0x000000382c2c7980 */ /* 0x000f68000c101d00 */
[----:B------:R-:W5:Y:S04]  /*2ce70*/  LD.E.128 R48, desc[UR56][R48.64] ;  /* 0x0000003830307980 */ /* 0x000f68000c101d00 */
[----:B------:R-:W5:Y:S04]  /*2ce80*/  LD.E.128 R52, desc[UR56][R52.64] ;  /* 0x0000003834347980 */ /* 0x000f68000c101d00 */
[----:B------:R-:W5:Y:S04]  /*2ce90*/  LD.E.128 R56, desc[UR56][R56.64] ;  /* 0x0000003838387980 */ /* 0x000f68000c101d00 */
[----:B0-----:R-:W5:Y:S04]  /*2cea0*/  LD.E.128 R8, desc[UR56][R8.64] ;  /* 0x0000003808087980 */ /* 0x001f68000c101d00 */
[----:B------:R-:W5:Y:S04]  /*2ceb0*/  LD.E.128 R60, desc[UR56][R60.64] ;  /* 0x000000383c3c7980 */ /* 0x000f68000c101d00 */
[----:B------:R-:W5:Y:S04]  /*2cec0*/  LD.E.128 R64, desc[UR56][R64.64] ;  /* 0x0000003840407980 */ /* 0x000f68000c101d00 */
[----:B------:R-:W5:Y:S04]  /*2ced0*/  LD.E.128 R68, desc[UR56][R68.64] ;  /* 0x0000003844447980 */ /* 0x000f68000c101d00 */
[----:B------:R-:W5:Y:S04]  /*2cee0*/  LD.E.128 R72, desc[UR56][R72.64] ;  /* 0x0000003848487980 */ /* 0x000f68000c101d00 */
[----:B------:R-:W5:Y:S01]  /*2cef0*/  LD.E.128 R76, desc[UR56][R76.64] ;  /* 0x000000384c4c7980 */ /* 0x000f62000c101d00 */
[----:B------:R-:W-:Y:S01]  /*2cf00*/  IMAD.WIDE.U32 R2, R4, UR4, R2 ;  /* 0x0000000404027c25 */ /* 0x000fe2000f8e0002 */
[----:B------:R-:W-:Y:S01]  /*2cf10*/  ULDC.64 UR4, c[0x0][0xbe0] ;  /* 0x0002f80000047ab9 */ /* 0x000fe20000000a00 */
[----:B------:R-:W-:Y:S01]  /*2cf20*/  @!PT LDS RZ, [RZ] ;  /* 0x00000000fffff984 */ /* 0x000fe20000000800 */
[----:B------:R-:W-:Y:S01]  /*2cf30*/  @!PT LDS RZ, [RZ] ;  /* 0x00000000fffff984 */ /* 0x000fe20000000800 */
[----:B------:R-:W-:Y:S01]  /*2cf40*/  @!PT LDS RZ, [RZ] ;  /* 0x00000000fffff984 */ /* 0x000fe20000000800 */
[----:B------:R-:W-:Y:S01]  /*2cf50*/  @!PT LDS RZ, [RZ] ;  /* 0x00000000fffff984 */ /* 0x000fe20000000800 */
[----:B------:R0:W-:Y:S06]  /*2cf60*/  MEMBAR.ALL.CTA ;  /* 0x0000000000007992 */ /* 0x0001ec0000008000 */
[----:B0-----:R-:W0:Y:S01]  /*2cf70*/  FENCE.VIEW.ASYNC.S ;  /* 0x00000000000073c6 */ /* 0x001e220000000000 */
[----:B------:R-:W-:-:S02]  /*2cf80*/  IMAD.IADD R3, R3, 0x1, R5 ;  /* 0x0000000103037824 */ /* 0x000fc400078e0205 */
[----:B------:R-:W-:Y:S02]  /*2cf90*/  IMAD R7, R6, UR4, RZ ;  /* 0x0000000406077c24 */ /* 0x000fe4000f8e02ff */
[----:B------:R-:W-:Y:S02]  /*2cfa0*/  IMAD R19, R177, -0x80, R20 ;  /* 0xffffff80b1137824 */ /* 0x000fe400078e0214 */
[----:B------:R-:W-:Y:S02]  /*2cfb0*/  VIADD R4, R162, 0x20 ;  /* 0x00000020a2047836 */ /* 0x000fe40000000000 */
[----:B------:R-:W-:Y:S01]  /*2cfc0*/  IMAD R7, R170, UR5, R7 ;  /* 0x00000005aa077c24 */ /* 0x000fe2000f8e0207 */
[-C--:B------:R-:W-:Y:S01]  /*2cfd0*/  ISETP.GE.AND P3, PT, R162, R19.reuse, PT ;  /* 0x00000013a200720c */ /* 0x080fe20003f66270 */
[----:B------:R-:W-:Y:S01]  /*2cfe0*/  IMAD.WIDE.U32 R2, R170, UR4, R2 ;  /* 0x00000004aa027c25 */ /* 0x000fe2000f8e0002 */
[----:B------:R-:W-:Y:S01]  /*2cff0*/  ULDC.64 UR4, c[0x0][0xbe8] ;  /* 0x0002fa0000047ab9 */ /* 0x000fe20000000a00 */
[----:B------:R-:W-:-:S02]  /*2d000*/  ISETP.GE.AND P2, PT, R4, R19, PT ;  /* 0x000000130400720c */ /* 0x000fc40003f46270 */
[----:B------:R-:W-:Y:S02]  /*2d010*/  IMAD R4, R0, UR4, RZ ;  /* 0x0000000400047c24 */ /* 0x000fe4000f8e02ff */
[----:B------:R-:W-:Y:S02]  /*2d020*/  VIADD R0, R145, 0x32420 ;  /* 0x0003242091007836 */ /* 0x000fe40000000000 */
[C---:B------:R-:W-:Y:S02]  /*2d030*/  VIADD R5, R162.reuse, 0x40 ;  /* 0x00000040a2057836 */ /* 0x040fe40000000000 */
[----:B------:R-:W-:Y:S01]  /*2d040*/  VIADD R6, R162, 0x60 ;  /* 0x00000060a2067836 */ /* 0x000fe20000000000 */
[----:B------:R-:W-:Y:S01]  /*2d050*/  PRMT R0, RZ, 0x654, R0 ;  /* 0x00000654ff007816 */ /* 0x000fe20000000000 */
[----:B------:R-:W-:Y:S01]  /*2d060*/  IMAD.IADD R3, R3, 0x1, R7 ;  /* 0x0000000103037824 */ /* 0x000fe200078e0207 */
[-C--:B------:R-:W-:Y:S02]  /*2d070*/  ISETP.GE.AND P0, PT, R5, R19.reuse, PT ;  /* 0x000000130500720c */ /* 0x080fe40003f06270 */
[----:B------:R-:W-:Y:S01]  /*2d080*/  ISETP.GE.AND P1, PT, R6, R19, PT ;  /* 0x000000130600720c */ /* 0x000fe20003f26270 */
[C---:B------:R-:W-:Y:S01]  /*2d090*/  IMAD R19, R81.reuse, UR5, R4 ;  /* 0x0000000551137c24 */ /* 0x040fe2000f8e0204 */
[----:B0-----:R0:W-:Y:S01]  /*2d0a0*/  SYNCS.ARRIVE.TRANS64.RED.A1T0 RZ, [R0+URZ], RZ ;  /* 0x000000ff00ff79a7 */ /* 0x0011e2000810043f */
[----:B------:R-:W-:-:S04]  /*2d0b0*/  IMAD.WIDE.U32 R6, R81, UR4, R2 ;  /* 0x0000000451067c25 */ /* 0x000fc8000f8e0002 */
[----:B------:R-:W-:-:S04]  /*2d0c0*/  IMAD.WIDE R4, R177, 0x80, R162 ;  /* 0x00000080b1047825 */ /* 0x000fc800078e02a2 */
[----:B------:R-:W-:Y:S01]  /*2d0d0*/  IMAD.IADD R21, R7, 0x1, R19 ;  /* 0x0000000107157824 */ /* 0x000fe200078e0213 */
[----:B0-----:R-:W-:Y:S06]  /*2d0e0*/  @P3 BRA `(.L_x_2971) ;  /* 0x0000000000583947 */ /* 0x001fec0003800000 */
[----:B------:R-:W-:Y:S01]  /*2d0f0*/  ULDC.64 UR4, c[0x0][0xbd8] ;  /* 0x0002f60000047ab9 */ /* 0x000fe20000000a00 */
[----:B------:R-:W-:Y:S01]  /*2d100*/  IMAD.MOV.U32 R2, RZ, RZ, R6 ;  /* 0x000000ffff027224 */ /* 0x000fe200078e0006 */
[----:B------:R-:W-:Y:S01]  /*2d110*/  ULDC.64 UR6, c[0x0][0xb80] ;  /* 0x0002e00000067ab9 */ /* 0x000fe20000000a00 */
[----:B------:R-:W-:Y:S01]  /*2d120*/  IMAD.MOV.U32 R3, RZ, RZ, R21 ;  /* 0x000000ffff037224 */ /* 0x000fe200078e0015 */
[----:B------:R-:W-:Y:S01]  /*2d130*/  IADD3 R0, R160, 0x40, RZ ;  /* 0x00000040a0007810 */ /* 0x000fe20007ffe0ff */
[----:B------:R-:W-:Y:S02]  /*2d140*/  IMAD R19, R5, UR4, RZ ;  /* 0x0000000405137c24 */ /* 0x000fe4000f8e02ff */
[----:B------:R-:W-:Y:S01]  /*2d150*/  IMAD.WIDE.U32 R2, R4, UR4, R2 ;  /* 0x0000000404027c25 */ /* 0x000fe2000f8e0002 */
[----:B------:R-:W-:Y:S02]  /*2d160*/  ULDC UR4, c[0x0][0xb8c] ;  /* 0x0002e30000047ab9 */ /* 0x000fe40000000800 */
[----:B------:R-:W-:Y:S01]  /*2d170*/  ISETP.GE.AND P5, PT, R160, UR4, PT ;  /* 0x00000004a0007c0c */ /* 0x000fe2000bfa6270 */
[----:B------:R-:W-:Y:S01]  /*2d180*/  IMAD R19, R4, UR5, R19 ;  /* 0x0000000504137c24 */ /* 0x000fe2000f8e0213 */
[----:B------:R-:W-:-:S02]  /*2d190*/  LEA R18, P3, R2, UR6, 0x1 ;  /* 0x0000000602127c11 */ /* 0x000fc4000f8608ff */
[----:B------:R-:W-:Y:S01]  /*2d1a0*/  ISETP.GE.AND P4, PT, R0, UR4, PT ;  /* 0x0000000400007c0c */ /* 0x000fe2000bf86270 */
[----:B------:R-:W-:Y:S02]  /*2d1b0*/  IMAD.IADD R3, R3, 0x1, R19 ;  /* 0x0000000103037824 */ /* 0x000fe400078e0213 */
        /* <DEDUP_REMOVED lines=9> */
.L_x_2971:
[----:B------:R-:W-:Y:S05]  /*2d250*/  BSYNC B1 ;  /* 0x0000000000017941 */ /* 0x000fea0003800000 */
.L_x_2970:
[----:B------:R-:W-:Y:S04]  /*2d260*/  BSSY B1, `(.L_x_2972) ;  /* 0x000001a000017945 */ /* 0x000fe80003800000 */
[----:B------:R-:W-:Y:S05]  /*2d270*/  @P2 BRA `(.L_x_2973) ;  /* 0x0000000000602947 */ /* 0x000fea0003800000 */
[----:B0----5:R-:W-:Y:S01]  /*2d280*/  IADD3 R13, P2, R4, 0x20, RZ ;  /* 0x00000020040d7810 */ /* 0x021fe20007f5e0ff */
[----:B------:R-:W-:Y:S01]  /*2d290*/  ULDC.64 UR6, c[0x0][0xbd8] ;  /* 0x0002f60000067ab9 */ /* 0x000fe20000000a00 */
[----:B------:R-:W-:Y:S01]  /*2d2a0*/  IMAD.MOV.U32 R2, RZ, RZ, R6 ;  /* 0x000000ffff027224 */ /* 0x000fe200078e0006 */
[----:B------:R-:W-:Y:S01]  /*2d2b0*/  ULDC UR4, c[0x0][0xb8c] ;  /* 0x0002e30000047ab9 */ /* 0x000fe20000000800 */
[----:B------:R-:W-:Y:S01]  /*2d2c0*/  IMAD.MOV.U32 R3, RZ, RZ, R21 ;  /* 0x000000ffff037224 */ /* 0x000fe200078e0015 */
[C---:B------:R-:W-:Y:S01]  /*2d2d0*/  ISETP.GE.AND P4, PT, R160.reuse, UR4, PT ;  /* 0x00000004a0007c0c */ /* 0x040fe2000bf86270 */
[----:B------:R-:W-:Y:S02]  /*2d2e0*/  IMAD.X R0, RZ, RZ, R5, P2 ;  /* 0x000000ffff007224 */ /* 0x000fe400010e0605 */
[----:B------:R-:W-:Y:S02]  /*2d2f0*/  VIADD R12, R160, 0x40 ;  /* 0x00000040a00c7836 */ /* 0x000fe40000000000 */
[----:B------:R-:W-:-:S02]  /*2d300*/  IMAD R0, R0, UR6, RZ ;  /* 0x0000000600007c24 */ /* 0x000fc4000f8e02ff */
        /* <DEDUP_REMOVED lines=15> */
.L_x_2973:
[----:B------:R-:W-:Y:S05]  /*2d400*/  BSYNC B1 ;  /* 0x0000000000017941 */ /* 0x000fea0003800000 */
.L_x_2972:
[----:B------:R-:W-:Y:S04]  /*2d410*/  BSSY B1, `(.L_x_2974) ;  /* 0x000001a000017945 */ /* 0x000fe80003800000 */
[----:B------:R-:W-:Y:S05]  /*2d420*/  @P0 BRA `(.L_x_2975) ;  /* 0x0000000000600947 */ /* 0x000fea0003800000 */
[----:B01---5:R-:W-:Y:S01]  /*2d430*/  IADD3 R13, P0, R4, 0x40, RZ ;  /* 0x00000040040d7810 */ /* 0x023fe20007f1e0ff */
        /* <DEDUP_REMOVED lines=23> */
.L_x_2975:
[----:B------:R-:W-:Y:S05]  /*2d5b0*/  BSYNC B1 ;  /* 0x0000000000017941 */ /* 0x000fea0003800000 */
.L_x_2974:
        /* <DEDUP_REMOVED lines=21> */
[----:B-----5:R3:W-:Y:S04]  /*2d710*/  @!P1 STG.E.128 desc[UR56][R4.64], R32 ;  /* 0x0000002004009986 */ /* 0x0207e8000c101d38 */
[----:B------:R3:W-:Y:S04]  /*2d720*/  @!P2 STG.E.128 desc[UR56][R4.64+0x80], R48 ;  /* 0x000080300400a986 */ /* 0x0007e8000c101d38 */
[----:B------:R3:W-:Y:S02]  /*2d730*/  @!P3 STG.E.128 desc[UR56][R4.64+0x100], R60 ;  /* 0x0001003c0400b986 */ /* 0x0007e4000c101d38 */
[----:B------:R-:W-:Y:S05]  /*2d740*/  @P0 BRA `(.L_x_2976) ;  /* 0x0000000800e80947 */ /* 0x000fea0003800000 */
[----:B------:R4:W-:Y:S01]  /*2d750*/  STG.E.128 desc[UR56][R4.64+0x180], R76 ;  /* 0x0001804c04007986 */ /* 0x0009e2000c101d38 */
[----:B------:R-:W-:Y:S05]  /*2d760*/  BRA `(.L_x_2976) ;  /* 0x0000000800e07947 */ /* 0x000fea0003800000 */
.L_x_2968:
[----:B------:R-:W-:Y:S01]  /*2d770*/  ULDC.64 UR4, c[0x0][0xcd8] ;  /* 0x0003360000047ab9 */ /* 0x000fe20000000a00 */
[----:B-1----:R-:W1:Y:S01]  /*2d780*/  LDC.64 R2, c[0x0][0xcd8] ;  /* 0x00033600ff027b82 */ /* 0x002e620000000a00 */
[----:B------:R-:W-:Y:S02]  /*2d790*/  ISETP.NE.U32.AND P0, PT, RZ, UR4, PT ;  /* 0x00000004ff007c0c */ /* 0x000fe4000bf05070 */
[----:B------:R-:W-:Y:S02]  /*2d7a0*/  MOV R7, RZ ;  /* 0x000000ff00077202 */ /* 0x000fe40000000f00 */
[----:B------:R-:W-:Y:S01]  /*2d7b0*/  ISETP.NE.AND.EX P0, PT, RZ, UR5, PT, P0 ;  /* 0x00000005ff007c0c */ /* 0x000fe2000bf05300 */
[----:B------:R-:W-:Y:S02]  /*2d7c0*/  ULDC.64 UR4, c[0x0][0xce0] ;  /* 0x0003380000047ab9 */ /* 0x000fe40000000a00 */
[----:B------:R-:W-:-:S04]  /*2d7d0*/  ISETP.NE.U32.AND P1, PT, RZ, UR4, PT ;  /* 0x00000004ff007c0c */ /* 0x000fc8000bf25070 */
[----:B------:R-:W-:Y:S01]  /*2d7e0*/  ISETP.NE.AND.EX P1, PT, RZ, UR5, PT, P1 ;  /* 0x00000005ff007c0c */ /* 0x000fe2000bf25310 */
[----:B-1----:R-:W-:-:S12]  /*2d7f0*/  IMAD.WIDE R2, R171, 0x4, R2 ;  /* 0x00000004ab027825 */ /* 0x002fd800078e0202 */
[----:B------:R-:W1:Y:S01]  /*2d800*/  @P1 LDC.64 R4, c[0x0][0xce0] ;  /* 0x00033800ff041b82 */ /* 0x000e620000000a00 */
[----:B------:R-:W-:Y:S02]  /*2d810*/  ULDC UR4, c[0x0][0xb88] ;  /* 0x0002e20000047ab9 */ /* 0x000fe40000000800 */
[----:B------:R-:W-:Y:S01]  /*2d820*/  IMAD.U32 R0, RZ, RZ, UR4 ;  /* 0x00000004ff007e24 */ /* 0x000fe2000f8e00ff */
[----:B------:R4:W5:Y:S01]  /*2d830*/  @P0 LDG.E R7, desc[UR56][R2.64] ;  /* 0x0000003802070981 */ /* 0x000962000c1e1900 */
[----:B-1----:R-:W-:-:S05]  /*2d840*/  @P1 IMAD.WIDE R4, R171, 0x4, R4 ;  /* 0x00000004ab041825 */ /* 0x002fca00078e0204 */
[----:B------:R4:W5:Y:S01]  /*2d850*/  @P1 LDG.E R0, desc[UR56][R4.64] ;  /* 0x0000003804001981 */ /* 0x000962000c1e1900 */
[----:B------:R-:W-:Y:S01]  /*2d860*/  ISETP.GT.AND P2, PT, R192, 0x7f, PT ;  /* 0x0000007fc000780c */ /* 0x000fe20003f44270 */
[----:B------:R-:W-:-:S12]  /*2d870*/  @P1 BRA `(.L_x_2977) ;  /* 0x0000000000101947 */ /* 0x000fd80003800000 */
[----:B------:R-:W-:Y:S05]  /*2d880*/  @!P0 BRA `(.L_x_2977) ;  /* 0x00000000000c8947 */ /* 0x000fea0003800000 */
[----:B----4-:R-:W4:Y:S04]  /*2d890*/  LDG.E R5, desc[UR56][R2.64] ;  /* 0x0000003802057981 */ /* 0x010f28000c1e1900 */
[----:B-----5:R-:W4:Y:S02]  /*2d8a0*/  LDG.E R0, desc[UR56][R2.64+0x4] ;  /* 0x0000043802007981 */ /* 0x020f24000c1e1900 */
[----:B----4-:R-:W-:-:S07]  /*2d8b0*/  IMAD.IADD R0, R0, 0x1, -R5 ;  /* 0x0000000100007824 */ /* 0x010fce00078e0a05 */
.L_x_2977:
[----:B----4-:R-:W-:Y:S01]  /*2d8c0*/  SHF.R.S32.HI R2, RZ, 0x1f, R171 ;  /* 0x0000001fff027819 */ /* 0x010fe200000114ab */
[----:B------:R-:W-:Y:S01]  /*2d8d0*/  BSSY B1, `(.L_x_2978) ;  /* 0x000001d000017945 */ /* 0x000fe20003800000 */
[----:B------:R-:W-:Y:S02]  /*2d8e0*/  SHF.R.S32.HI R8, RZ, 0x1f, R170 ;  /* 0x0000001fff087819 */ /* 0x000fe400000114aa */
[----:B------:R-:W-:Y:S02]  /*2d8f0*/  SHF.R.S32.HI R11, RZ, 0x1f, R160 ;  /* 0x0000001fff0b7819 */ /* 0x000fe400000114a0 */
[----:B------:R-:W-:Y:S02]  /*2d900*/  SEL R13, R171, RZ, !P0 ;  /* 0x000000ffab0d7207 */ /* 0x000fe40004000000 */
[----:B------:R-:W-:Y:S02]  /*2d910*/  SEL R9, R2, RZ, !P0 ;  /* 0x000000ff02097207 */ /* 0x000fe40004000000 */
[----:B-----5:R-:W-:Y:S01]  /*2d920*/  SHF.R.S32.HI R6, RZ, 0x1f, R7 ;  /* 0x0000001fff067819 */ /* 0x020fe20000011407 */
[----:B------:R-:W-:Y:S06]  /*2d930*/  @P2 BRA `(.L_x_2979) ;  /* 0x0000000000582947 */ /* 0x000fec0003800000 */
[----:B------:R-:W1:Y:S02]  /*2d940*/  S2R R3, SR_TID.X ;  /* 0x0000000000037919 */ /* 0x000e640000002100 */
[----:B-1----:R-:W-:-:S04]  /*2d950*/  IMAD R2, R177, 0x80, R3 ;  /* 0x00000080b1027824 */ /* 0x002fc800078e0203 */
[----:B------:R-:W-:-:S05]  /*2d960*/  VIADD R3, R2, 0xffffff80 ;  /* 0xffffff8002037836 */ /* 0x000fca0000000000 */
[----:B------:R-:W-:-:S13]  /*2d970*/  ISETP.GE.AND P0, PT, R3, R0, PT ;  /* 0x000000000300720c */ /* 0x000fda0003f06270 */
[----:B------:R-:W-:Y:S05]  /*2d980*/  @P0 BRA `(.L_x_2979) ;  /* 0x0000000000440947 */ /* 0x000fea0003800000 */
[C---:B------:R-:W-:Y:S01]  /*2d990*/  IADD3 R2, P0, R3.reuse, R7, RZ ;  /* 0x0000000703027210 */ /* 0x040fe20007f1e0ff */
        /* <DEDUP_REMOVED lines=16> */
.L_x_2979:
[----:B------:R-:W-:Y:S05]  /*2daa0*/  BSYNC B1 ;  /* 0x0000000000017941 */ /* 0x000fea0003800000 */
.L_x_2978:
[----:B------:R-:W-:Y:S01]  /*2dab0*/  ULDC.64 UR4, c[0x0][0xba0] ;  /* 0x0002e80000047ab9 */ /* 0x000fe20000000a00 */
[----:B------:R-:W-:Y:S01]  /*2dac0*/  IMAD.MOV.U32 R2, RZ, RZ, R160 ;  /* 0x000000ffff027224 */ /* 0x000fe200078e00a0 */
[----:B------:R-:W-:Y:S01]  /*2dad0*/  BSSY B1, `(.L_x_2980) ;  /* 0x000002f000017945 */ /* 0x000fe20003800000 */
[----:B-1----:R-:W-:Y:S02]  /*2dae0*/  IMAD.MOV.U32 R3, RZ, RZ, R11 ;  /* 0x000000ffff037224 */ /* 0x002fe400078e000b */
[----:B------:R-:W-:Y:S02]  /*2daf0*/  IMAD R4, R6, UR4, RZ ;  /* 0x0000000406047c24 */ /* 0x000fe4000f8e02ff */
[----:B------:R-:W-:-:S04]  /*2db00*/  IMAD.WIDE.U32 R2, R7, UR4, R2 ;  /* 0x0000000407027c25 */ /* 0x000fc8000f8e0002 */
[----:B------:R-:W-:Y:S01]  /*2db10*/  IMAD R7, R7, UR5, R4 ;  /* 0x0000000507077c24 */ /* 0x000fe2000f8e0204 */
[----:B------:R-:W-:Y:S01]  /*2db20*/  ULDC.64 UR4, c[0x0][0xbe0] ;  /* 0x0002f80000047ab9 */ /* 0x000fe20000000a00 */
[----:B------:R-:W-:Y:S02]  /*2db30*/  IMAD R11, R177, -0x80, R0 ;  /* 0xffffff80b10b7824 */ /* 0x000fe400078e0200 */
[----:B------:R-:W-:Y:S02]  /*2db40*/  IMAD R5, R8, UR4, RZ ;  /* 0x0000000408057c24 */ /* 0x000fe4000f8e02ff */
[----:B------:R-:W-:Y:S01]  /*2db50*/  IMAD.IADD R3, R3, 0x1, R7 ;  /* 0x0000000103037824 */ /* 0x000fe200078e0207 */
[----:B------:R-:W-:Y:S01]  /*2db60*/  ISETP.GE.AND P1, PT, R162, R11, PT ;  /* 0x0000000ba200720c */ /* 0x000fe20003f26270 */
[C---:B------:R-:W-:Y:S01]  /*2db70*/  IMAD R5, R170.reuse, UR5, R5 ;  /* 0x00000005aa057c24 */ /* 0x040fe2000f8e0205 */
[----:B------:R-:W-:Y:S01]  /*2db80*/  SHF.R.S32.HI R7, RZ, 0x1f, R162 ;  /* 0x0000001fff077819 */ /* 0x000fe200000114a2 */
[----:B------:R-:W-:Y:S01]  /*2db90*/  IMAD.WIDE.U32 R2, R170, UR4, R2 ;  /* 0x00000004aa027c25 */ /* 0x000fe2000f8e0002 */
[----:B------:R-:W-:-:S03]  /*2dba0*/  ULDC.64 UR4, c[0x0][0xbe8] ;  /* 0x0002fa0000047ab9 */ /* 0x000fc60000000a00 */
[----:B------:R-:W-:Y:S01]  /*2dbb0*/  VIADD R0, R162, 0x20 ;  /* 0x00000020a2007836 */ /* 0x000fe20000000000 */
[----:B------:R-:W-:Y:S01]  /*2dbc0*/  IADD3 R3, R3, R5, RZ ;  /* 0x0000000503037210 */ /* 0x000fe20007ffe0ff */
[----:B------:R-:W-:-:S03]  /*2dbd0*/  IMAD.MOV.U32 R6, RZ, RZ, R162 ;  /* 0x000000ffff067224 */ /* 0x000fc600078e00a2 */
[----:B------:R-:W-:Y:S01]  /*2dbe0*/  ISETP.GE.AND P0, PT, R0, R11, PT ;  /* 0x0000000b0000720c */ /* 0x000fe20003f06270 */
        /* <DEDUP_REMOVED lines=29> */
.L_x_2981:
[----:B------:R-:W-:Y:S05]  /*2ddc0*/  BSYNC B1 ;  /* 0x0000000000017941 */ /* 0x000fea0003800000 */
.L_x_2980:
[----:B------:R-:W-:Y:S01]  /*2ddd0*/  BSSY B1, `(.L_x_2982) ;  /* 0x000001c000017945 */ /* 0x000fe20003800000 */
[----:B------:R-:W-:Y:S01]  /*2dde0*/  ISETP.GE.AND P1, PT, R0, R11, PT ;  /* 0x0000000b0000720c */ /* 0x000fe20003f26270 */
[----:B-1----:R-:W-:Y:S02]  /*2ddf0*/  VIADD R8, R162, 0x60 ;  /* 0x00000060a2087836 */ /* 0x002fe40000000000 */
[----:B------:R-:W-:Y:S10]  /*2de00*/  @P0 BRA `(.L_x_2983) ;  /* 0x0000000000600947 */ /* 0x000ff40003800000 */
        /* <DEDUP_REMOVED lines=24> */
.L_x_2983:
[----:B------:R-:W-:Y:S05]  /*2df90*/  BSYNC B1 ;  /* 0x0000000000017941 */ /* 0x000fea0003800000 */
.L_x_2982:
        /* <DEDUP_REMOVED lines=27> */
.L_x_2985:
[----:B------:R-:W-:Y:S05]  /*2e150*/  BSYNC B1 ;  /* 0x0000000000017941 */ /* 0x000fea0003800000 */
.L_x_2984:
        /* <DEDUP_REMOVED lines=25> */
.L_x_2976:
[----:B------:R-:W-:Y:S05]  /*2e2f0*/  BSYNC B0 ;  /* 0x0000000000007941 */ /* 0x000fea0003800000 */
.L_x_2967:
[----:B------:R-:W-:Y:S02]  /*2e300*/  ULDC UR4, c[0x0][0xd14] ;  /* 0x0003450000047ab9 */ /* 0x000fe40000000800 */
[----:B---3--:R-:W-:-:S13]  /*2e310*/  ISETP.GE.AND P0, PT, R119, UR4, PT ;  /* 0x0000000477007c0c */ /* 0x008fda000bf06270 */
[----:B------:R-:W-:Y:S05]  /*2e320*/  @!P0 BRA `(.L_x_2986) ;  /* 0xfffffd2c006c8947 */ /* 0x000fea000383ffff */
[----:B------:R-:W-:Y:S05]  /*2e330*/  BRA `(.L_x_2764) ;  /* 0x0000006000ac7947 */ /* 0x000fea0003800000 */
.L_x_2762:
[----:B------:R-:W-:-:S08]  /*2e340*/  NOP ;  /* 0x0000000000007918 */ /* 0x000fd00000000000 */
[----:B------:R-:W0:-:S00]  /*2e350*/  USETMAXREG.DEALLOC.CTAPOOL 0x18 ;  /* 0x00000018000079c8 */ /* 0x000e0000080e0500 */
[----:B0-----:R-:W-:-:S06]  /*2e360*/  LOP3.LUT R0, R0, 0x3, RZ, 0xc0, !PT ;  /* 0x0000000300007812 */ /* 0x001fcc00078ec0ff */
[----:B------:R-:W0:Y:S02]  /*2e370*/  SHFL.IDX PT, R0, R0, RZ, 0x1f ;  /* 0x00001fff00007589 */ /* 0x000e2400000e0000 */
[----:B0-----:R-:W-:-:S13]  /*2e380*/  ISETP.NE.AND P0, PT, R0, RZ, PT ;  /* 0x000000ff0000720c */ /* 0x001fda0003f05270 */
[----:B------:R-:W-:Y:S05]  /*2e390*/  @P0 BRA `(.L_x_2764) ;  /* 0x0000006000940947 */ /* 0x000fea0003800000 */
        /* <DEDUP_REMOVED lines=41> */
[----:B0-----:R-:W-:-:S04]  /*2e630*/  SEL R0, R0, RZ, P0 ;  /* 0x000000ff00007207 */ /* 0x001fc80000000000 */
[----:B------:R-:W-:-:S05]  /*2e640*/  IADD3 R0, R3, R0, RZ ;  /* 0x0000000003007210 */ /* 0x000fca0007ffe0ff */
        /* <DEDUP_REMOVED lines=13> */
.L_x_2991:
        /* <DEDUP_REMOVED lines=16> */
.L_x_2990:
[----:B------:R-:W-:Y:S05]  /*2e820*/  BSYNC B0 ;  /* 0x0000000000007941 */ /* 0x000fea0003800000 */
.L_x_2989:
        /* <DEDUP_REMOVED lines=25> */
.L_x_2987:
        /* <DEDUP_REMOVED lines=20> */
.L_x_2992:
        /* <DEDUP_REMOVED lines=12> */
[----:B------:R-:W-:Y:S01]  /*2ebc0*/  @!P0 IADD3 R0, R0, -R9, RZ ;  /* 0x8000000900008210 */ /* 0x000fe20007ffe0ff */
        /* <DEDUP_REMOVED lines=35> */
[----:B------:R-:W-:Y:S02]  /*2ee00*/  @!P0 IADD3 R2, -R2, RZ, RZ ;  /* 0x000000ff02028210 */ /* 0x000fe40007ffe1ff */
[----:B------:R-:W-:-:S13]  /*2ee10*/  ISETP.NE.AND P0, PT, R8, RZ, PT ;  /* 0x000000ff0800720c */ /* 0x000fda0003f05270 */
[----:B------:R-:W-:Y:S01]  /*2ee20*/  @!P0 LOP3.LUT R2, RZ, R8, RZ, 0x33, !PT ;  /* 0x00000008ff028212 */ /* 0x000fe200078e33ff */
[----:B------:R-:W-:-:S04]  /*2ee30*/  IMAD.MOV R8, RZ, RZ, -R8 ;  /* 0x000000ffff087224 */ /* 0x000fc800078e0a08 */
[----:B------:R-:W-:Y:S01]  /*2ee40*/  IMAD R18, R2, R8, R5 ;  /* 0x0000000802127224 */ /* 0x000fe200078e0205 */
[----:B------:R-:W-:-:S05]  /*2ee50*/  LOP3.LUT R2, RZ, R2, RZ, 0x33, !PT ;  /* 0x00000002ff027212 */ /* 0x000fca00078e33ff */
[----:B------:R-:W-:Y:S01]  /*2ee60*/  IMAD.IADD R17, R17, 0x1, R2 ;  /* 0x0000000111117824 */ /* 0x000fe200078e0202 */
[----:B------:R-:W-:Y:S06]  /*2ee70*/  BRA `(.L_x_2993) ;  /* 0x00000000000c7947 */ /* 0x000fec0003800000 */
.L_x_2988:
[----:B------:R-:W-:Y:S02]  /*2ee80*/  IMAD.MOV.U32 R17, RZ, RZ, RZ ;  /* 0x000000ffff117224 */ /* 0x000fe400078e00ff */
[----:B------:R-:W-:Y:S02]  /*2ee90*/  IMAD.U32 R16, RZ, RZ, UR6 ;  /* 0x00000006ff107e24 */ /* 0x000fe4000f8e00ff */
[----:B------:R-:W-:-:S07]  /*2eea0*/  IMAD.MOV.U32 R18, RZ, RZ, RZ ;  /* 0x000000ffff127224 */ /* 0x000fce00078e00ff */
.L_x_2993:
        /* <DEDUP_REMOVED lines=16> */
[----:B------:R-:W-:Y:S01]  /*2efb0*/  ULDC.64 UR54, c[0x0][0x198] ;  /* 0x0000660000367ab9 */ /* 0x000fe20000000a00 */
[----:B------:R-:W-:Y:S01]  /*2efc0*/  ULDC UR51, c[0x0][0xc] ;  /* 0x0000030000337ab9 */ /* 0x000fe20000000800 */
[----:B------:R-:W-:Y:S01]  /*2efd0*/  UMOV UR52, URZ ;  /* 0x0000003f00347c82 */ /* 0x000fe20008000000 */
[----:B------:R1:W-:Y:S04]  /*2efe0*/  STL [R1+0x47c], R0 ;  /* 0x00047c0001007387 */ /* 0x0003e80000100800 */
[----:B------:R1:W-:Y:S04]  /*2eff0*/  STL [R1+0x470], RZ ;  /* 0x000470ff01007387 */ /* 0x0003e80000100800 */
[----:B------:R1:W-:Y:S02]  /*2f000*/  STL [R1+0x478], R0 ;  /* 0x0004780001007387 */ /* 0x0003e40000100800 */
.L_x_3094:
        /* <DEDUP_REMOVED lines=32> */
[----:B------:R-:W-:Y:S02]  /*2f210*/  ISETP.NE.AND.EX P3, PT, RZ, UR9, PT, P1 ;  /* 0x00000009ff007c0c */ /* 0x000fe4000bf65310 */
[----:B------:R-:W-:Y:S01]  /*2f220*/  ULDC UR5, c[0x0][0x2e0] ;  /* 0x0000b80000057ab9 */ /* 0x000fe20000000800 */
[----:B------:R-:W-:Y:S01]  /*2f230*/  USEL UR4, UR4, 0x1, UP0 ;  /* 0x0000000104047887 */ /* 0x000fe20008000000 */
[----:B------:R-:W-:-:S02]  /*2f240*/  ISETP.NE.U32.AND P1, PT, RZ, UR10, PT ;  /* 0x0000000aff007c0c */ /* 0x000fc4000bf25070 */
[----:B------:R-:W-:Y:S01]  /*2f250*/  MOV R9, UR6 ;  /* 0x0000000600097c02 */ /* 0x000fe20008000f00 */
[----:B------:R-:W-:Y:S01]  /*2f260*/  UIMAD UR4, UR4, UR5, URZ ;  /* 0x00000005040472a4 */ /* 0x000fe2000f8e023f */
[----:B------:R-:W-:-:S05]  /*2f270*/  ISETP.NE.AND.EX P1, PT, RZ, UR11, PT, P1 ;  /* 0x0000000bff007c0c */ /* 0x000fca000bf25310 */
[----:B------:R-:W-:Y:S01]  /*2f280*/  IMAD.U32 R7, RZ, RZ, UR4 ;  /* 0x00000004ff077e24 */ /* 0x000fe2000f8e00ff */
[----:B-1----:R-:W-:Y:S07]  /*2f290*/  @P0 BRA `(.L_x_2995) ;  /* 0x0000000000100947 */ /* 0x002fee0003800000 */
[----:B------:R-:W-:Y:S05]  /*2f2a0*/  @!P2 BRA `(.L_x_2995) ;  /* 0x00000000000ca947 */ /* 0x000fea0003800000 */
[----:B------:R-:W2:Y:S04]  /*2f2b0*/  LDG.E R5, desc[UR56][R2.64] ;  /* 0x0000003802057981 */ /* 0x000ea8000c1e1900 */
[----:B-----5:R-:W2:Y:S02]  /*2f2c0*/  LDG.E R0, desc[UR56][R2.64+0x4] ;  /* 0x0000043802007981 */ /* 0x020ea4000c1e1900 */
[----:B--2---:R-:W-:-:S07]  /*2f2d0*/  IMAD.IADD R0, R0, 0x1, -R5 ;  /* 0x0000000100007824 */ /* 0x004fce00078e0a05 */
.L_x_2995:
        /* <DEDUP_REMOVED lines=18> */
.L_x_2996:
[----:B------:R-:W-:Y:S05]  /*2f400*/  @!P3 BRA `(.L_x_2997) ;  /* 0x00000000000cb947 */ /* 0x000fea0003800000 */
[----:B------:R-:W2:Y:S04]  /*2f410*/  LDG.E R7, desc[UR56][R4.64] ;  /* 0x0000003804077981 */ /* 0x000ea8000c1e1900 */
[----:B-1----:R-:W2:Y:S02]  /*2f420*/  LDG.E R8, desc[UR56][R4.64+0x4] ;  /* 0x0000043804087981 */ /* 0x002ea4000c1e1900 */
[----:B--2---:R-:W-:-:S07]  /*2f430*/  IMAD.IADD R7, R8, 0x1, -R7 ;  /* 0x0000000108077824 */ /* 0x004fce00078e0a07 */
.L_x_2997:
[----:B--2---:R-:W2:Y:S04]  /*2f440*/  @P1 LDG.E R4, desc[UR56][R2.64] ;  /* 0x0000003802041981 */ /* 0x004ea8000c1e1900 */
[----:B------:R1:W2:Y:S02]  /*2f450*/  @P1 LDG.E R5, desc[UR56][R2.64+0x4] ;  /* 0x0000043802051981 */ /* 0x0002a4000c1e1900 */
[----:B-1----:R-:W1:Y:S02]  /*2f460*/  LDC.64 R2, c[0x0][0xad8] ;  /* 0x0002b600ff027b82 */ /* 0x002e640000000a00 */
[----:B-1----:R-:W-:Y:S01]  /*2f470*/  ISETP.GE.AND P2, PT, R3, 0x1, PT ;  /* 0x000000010300780c */ /* 0x002fe20003f46270 */
[----:B--2---:R-:W-:Y:S02]  /*2f480*/  @P1 IMAD.IADD R9, R5, 0x1, -R4 ;  /* 0x0000000105091824 */ /* 0x004fe400078e0a04 */
[----:B-----5:R-:W-:-:S04]  /*2f490*/  IMAD.IADD R5, R7, 0x1, -R6 ;  /* 0x0000000107057824 */ /* 0x020fc800078e0a06 */
[----:B------:R-:W-:-:S04]  /*2f4a0*/  IMAD.IADD R8, R5, 0x1, R9 ;  /* 0x0000000105087824 */ /* 0x000fc800078e0209 */
[----:B------:R-:W-:-:S04]  /*2f4b0*/  VIADD R4, R8, 0x5f ;  /* 0x0000005f08047836 */ /* 0x000fc80000000000 */
[----:B------:R-:W-:-:S05]  /*2f4c0*/  IMAD.HI R4, R4, 0x2aaaaaab, RZ ;  /* 0x2aaaaaab04047827 */ /* 0x000fca00078e02ff */
[----:B------:R-:W-:-:S04]  /*2f4d0*/  SHF.R.U32.HI R7, RZ, 0x1f, R4 ;  /* 0x0000001fff077819 */ /* 0x000fc80000011604 */
[----:B------:R-:W-:Y:S02]  /*2f4e0*/  LEA.HI.SX32 R20, R4, R7, 0x1c ;  /* 0x0000000704147211 */ /* 0x000fe400078fe2ff */
[----:B------:R-:W-:-:S04]  /*2f4f0*/  LEA R4, R17, 0x80, 0x7 ;  /* 0x0000008011047811 */ /* 0x000fc800078e38ff */
[----:B------:R-:W-:-:S05]  /*2f500*/  IADD3 R4, R8, R4, -R0 ;  /* 0x0000000408047210 */ /* 0x000fca0007ffe800 */
[----:B------:R-:W-:Y:S01]  /*2f510*/  IMAD.IADD R2, R4, 0x1, R2 ;  /* 0x0000000104027824 */ /* 0x000fe200078e0202 */
[----:B------:R-:W-:Y:S06]  /*2f520*/  @!P2 BRA `(.L_x_2998) ;  /* 0x000000000048a947 */ /* 0x000fec0003800000 */
[C---:B------:R-:W-:Y:S01]  /*2f530*/  ISETP.GT.AND P0, PT, R4.reuse, RZ, PT ;  /* 0x000000ff0400720c */ /* 0x040fe20003f04270 */
[----:B------:R-:W-:Y:S01]  /*2f540*/  BSSY B0, `(.L_x_2999) ;  /* 0x000000e000007945 */ /* 0x000fe20003800000 */
[----:B0-----:R-:W-:-:S11]  /*2f550*/  IADD3 R11, R4, -0x1, RZ ;  /* 0xffffffff040b7810 */ /* 0x001fd60007ffe0ff */
        /* <DEDUP_REMOVED lines=8> */
.L_x_3000:
[----:B------:R-:W-:-:S13]  /*2f5e0*/  ISETP.NE.AND P0, PT, R3, 0x1, PT ;  /* 0x000000010300780c */ /* 0x000fda0003f05270 */
[----:B------:R-:W0:Y:S02]  /*2f5f0*/  @P0 LDC.64 R6, c[0x0][0xae0] ;  /* 0x0002b800ff060b82 */ /* 0x000e240000000a00 */
[----:B0-----:R-:W-:-:S05]  /*2f600*/  @P0 IMAD.HI.U32 R6, R11, R6, RZ ;  /* 0x000000060b060227 */ /* 0x001fca00078e00ff */
[----:B------:R-:W-:-:S07]  /*2f610*/  @P0 SHF.R.U32.HI R11, RZ, R7, R6 ;  /* 0x00000007ff0b0219 */ /* 0x000fce0000011606 */
.L_x_3001:
[----:B------:R-:W-:Y:S05]  /*2f620*/  BSYNC B0 ;  /* 0x0000000000007941 */ /* 0x000fea0003800000 */
.L_x_2999:
[----:B------:R-:W-:-:S05]  /*2f630*/  IMAD R11, R11, R3, R3 ;  /* 0x000000030b0b7224 */ /* 0x000fca00078e0203 */
[----:B------:R-:W-:-:S07]  /*2f640*/  VIMNMX R2, R2, R11, PT ;  /* 0x0000000b02027248 */ /* 0x000fce0003fe0100 */
.L_x_2998:
        /* <DEDUP_REMOVED lines=9> */
[----:B0-----:R-:W-:-:S11]  /*2f6e0*/  LOP3.LUT R11, RZ, R0, RZ, 0x33, !PT ;  /* 0x00000000ff0b7212 */ /* 0x001fd600078e33ff */
[----:B------:R-:W0:Y:S02]  /*2f6f0*/  @P0 LDC.64 R6, c[0x0][0xae0] ;  /* 0x0002b800ff060b82 */ /* 0x000e240000000a00 */
[----:B0-----:R-:W-:-:S05]  /*2f700*/  @P0 IMAD.HI.U32 R6, R11, R6, RZ ;  /* 0x000000060b060227 */ /* 0x001fca00078e00ff */
[----:B------:R-:W-:-:S04]  /*2f710*/  @P0 SHF.R.U32.HI R11, RZ, R7, R6 ;  /* 0x00000007ff0b0219 */ /* 0x000fc80000011606 */
[----:B------:R-:W-:Y:S01]  /*2f720*/  LOP3.LUT R11, RZ, R11, RZ, 0x33, !PT ;  /* 0x0000000bff0b7212 */ /* 0x000fe200078e33ff */
[----:B------:R-:W-:Y:S06]  /*2f730*/  BRA `(.L_x_3005) ;  /* 0x0000000000147947 */ /* 0x000fec0003800000 */
.L_x_3004:
[----:B------:R-:W-:Y:S01]  /*2f740*/  ISETP.NE.AND P0, PT, R3, 0x1, PT ;  /* 0x000000010300780c */ /* 0x000fe20003f05270 */
[----:B0-----:R-:W-:-:S12]  /*2f750*/  IMAD.MOV.U32 R11, RZ, RZ, R0 ;  /* 0x000000ffff0b7224 */ /* 0x001fd800078e0000 */
[----:B------:R-:W0:Y:S02]  /*2f760*/  @P0 LDC.64 R6, c[0x0][0xae0] ;  /* 0x0002b800ff060b82 */ /* 0x000e240000000a00 */
[----:B0-----:R-:W-:-:S05]  /*2f770*/  @P0 IMAD.HI.U32 R6, R0, R6, RZ ;  /* 0x0000000600060227 */ /* 0x001fca00078e00ff */
[----:B------:R-:W-:-:S07]  /*2f780*/  @P0 SHF.R.U32.HI R11, RZ, R7, R6 ;  /* 0x00000007ff0b0219 */ /* 0x000fce0000011606 */
.L_x_3005:
[----:B------:R-:W-:Y:S05]  /*2f790*/  BSYNC B0 ;  /* 0x0000000000007941 */ /* 0x000fea0003800000 */
.L_x_3003:
[----:B------:R-:W-:-:S05]  /*2f7a0*/  IMAD R3, R11, R3, RZ ;  /* 0x000000030b037224 */ /* 0x000fca00078e02ff */
[----:B------:R-:W-:-:S07]  /*2f7b0*/  VIMNMX R8, R8, R3, !PT ;  /* 0x0000000308087248 */ /* 0x000fce0007fe0100 */
.L_x_3002:
        /* <DEDUP_REMOVED lines=35> */
.L_x_3163:
[----:B------:R-:W-:-:S03]  /*2f9f0*/  UMOV UR4, 0xffffffff ;  /* 0xffffffff00047882 */ /* 0x000fc60000000000 */
[----:B------:R-:W-:Y:S05]  /*2fa00*/  BRA.DIV UR4, `(.L_x_3009) ;  /* 0x0000005a04cc7947 */ /* 0x000fea000b800000 */
[----:B------:R-:W-:-:S13]  /*2fa10*/  ELECT P6, URZ, PT ;  /* 0x00000000003f782f */ /* 0x000fda00038c0000 */
.L_x_3166:
        /* <DEDUP_REMOVED lines=11> */
.L_x_3167:
[----:B------:R-:W-:Y:S04]  /*2fad0*/  BSSY B1, `(.L_x_3011) ;  /* 0x000004d000017945 */ /* 0x000fe80003800000 */
[----:B------:R-:W-:Y:S05]  /*2fae0*/  @!P6 BRA `(.L_x_3012) ;  /* 0x00000004002ce947 */ /* 0x000fea0003800000 */
[----:B0-----:R-:W1:Y:S04]  /*2faf0*/  LDL R11, [R1+0x474] ;  /* 0x00047400010b7983 */ /* 0x001e680000100800 */
[----:B------:R-:W2:Y:S01]  /*2fb00*/  LDL R9, [R1+0x47c] ;  /* 0x00047c0001097983 */ /* 0x000ea20000100800 */
[----:B-1----:R-:W-:Y:S01]  /*2fb10*/  IMAD R8, R11, 0x8, R7 ;  /* 0x000000080b087824 */ /* 0x002fe200078e0207 */
[----:B--2---:R-:W-:-:S04]  /*2fb20*/  SHF.L.U32 R9, R9, 0x1f, RZ ;  /* 0x0000001f09097819 */ /* 0x004fc800000006ff */
[----:B------:R-:W0:Y:S02]  /*2fb30*/  SYNCS.PHASECHK.TRANS64.TRYWAIT P0, [R8+URZ+0x324a0], R9 ;  /* 0x0324a009080075a7 */ /* 0x000e24000800017f */
[----:B0-----:R-:W-:Y:S05]  /*2fb40*/  @!P0 BRA `(.L_x_3013) ;  /* 0x0000005800b08947 */ /* 0x001fea0003800000 */
.L_x_3168:
        /* <DEDUP_REMOVED lines=11> */
.L_x_3014:
        /* <DEDUP_REMOVED lines=12> */
[----:B------:R-:W-:-:S04]  /*2fcc0*/  IMAD R11, R3, 0x60, R10 ;  /* 0x00000060030b7824 */ /* 0x000fc800078e020a */
[----:B------:R-:W-:-:S05]  /*2fcd0*/  VIADD R11, R11, 0xffffffa0 ;  /* 0xffffffa00b0b7836 */ /* 0x000fca0000000000 */
[----:B------:R-:W-:-:S03]  /*2fce0*/  R2UR UR11, R11 ;  /* 0x000000000b0b72ca */ /* 0x000fc600000e0000 */
[----:B------:R-:W-:-:S10]  /*2fcf0*/  UIADD3 UR8, UR8, 0x1c400, URZ ;  /* 0x0001c40008087890 */ /* 0x000fd4000fffe03f */
[----:B------:R1:W-:Y:S01]  /*2fd00*/  UTMALDG.4D [UR8], [UR4], desc[UR6] ;  /* 0x00000608040075b4 */ /* 0x0003e20008019000 */
[----:B------:R-:W2:Y:S02]  /*2fd10*/  SYNCS.PHASECHK.TRANS64.TRYWAIT P0, [R8+URZ+0x324c0], R9 ;  /* 0x0324c009080075a7 */ /* 0x000ea4000800017f */
[----:B-12---:R-:W-:Y:S05]  /*2fd20*/  @!P0 BRA `(.L_x_3015) ;  /* 0x00000058004c8947 */ /* 0x006fea0003800000 */
.L_x_3169:
        /* <DEDUP_REMOVED lines=8> */
.L_x_3016:
        /* <DEDUP_REMOVED lines=31> */
.L_x_3012:
[----:B------:R-:W-:Y:S05]  /*2ffa0*/  BSYNC B1 ;  /* 0x0000000000017941 */ /* 0x000fea0003800000 */
.L_x_3011:
[----:B-1----:R-:W2:Y:S04]  /*2ffb0*/  LDL.LU R8, [R1+0x474] ;  /* 0x0004740001087983 */ /* 0x002ea80000300800 */
[----:B0-----:R-:W3:Y:S01]  /*2ffc0*/  LDL.LU R11, [R1+0x47c] ;  /* 0x00047c00010b7983 */ /* 0x001ee20000300800 */
        /* <DEDUP_REMOVED lines=14> */
.L_x_3023:
        /* <DEDUP_REMOVED lines=9> */
.L_x_3170:
        /* <DEDUP_REMOVED lines=11> */
.L_x_3020:
        /* <DEDUP_REMOVED lines=17> */
.L_x_3171:
        /* <DEDUP_REMOVED lines=8> */
.L_x_3022:
        /* <DEDUP_REMOVED lines=31> */
.L_x_3018:
[----:B------:R-:W-:Y:S05]  /*30570*/  BSYNC B1 ;  /* 0x0000000000017941 */ /* 0x000fea0003800000 */
.L_x_3017:
[----:B------:R-:W2:Y:S04]  /*30580*/  LDL.LU R9, [R1+0x474] ;  /* 0x0004740001097983 */ /* 0x000ea80000300800 */
[----:B------:R-:W3:Y:S01]  /*30590*/  LDL.LU R11, [R1+0x47c] ;  /* 0x00047c00010b7983 */ /* 0x000ee20000300800 */
[----:B------:R-:W-:Y:S01]  /*305a0*/  VIADD R3, R3, 0xffffffff ;  /* 0xffffffff03037836 */ /* 0x000fe20000000000 */
[----:B------:R-:W-:Y:S01]  /*305b0*/  IADD3 R8, R8, -0x60, RZ ;  /* 0xffffffa008087810 */ /* 0x000fe20007ffe0ff */
[----:B--2---:R-:W-:-:S05]  /*305c0*/  VIADD R9, R9, 0x1 ;  /* 0x0000000109097836 */ /* 0x004fca0000000000 */
[----:B------:R-:W-:-:S04]  /*305d0*/  ISETP.NE.AND P0, PT, R9, 0x2, PT ;  /* 0x000000020900780c */ /* 0x000fc80003f05270 */
[----:B------:R-:W-:Y:S02]  /*305e0*/  SEL R10, RZ, 0x1, P0 ;  /* 0x00000001ff0a7807 */ /* 0x000fe40000000000 */
[----:B------:R-:W-:Y:S02]  /*305f0*/  SEL R9, R9, RZ, P0 ;  /* 0x000000ff09097207 */ /* 0x000fe40000000000 */
[----:B---3--:R-:W-:Y:S02]  /*30600*/  LOP3.LUT R11, R11, R10, RZ, 0x3c, !PT ;  /* 0x0000000a0b0b7212 */ /* 0x008fe400078e3cff */
[----:B------:R-:W-:Y:S01]  /*30610*/  ISETP.GT.AND P0, PT, R3, R2, PT ;  /* 0x000000020300720c */ /* 0x000fe20003f04270 */
[----:B------:R1:W-:Y:S04]  /*30620*/  STL [R1+0x474], R9 ;  /* 0x0004740901007387 */ /* 0x0003e80000100800 */
[----:B------:R1:W-:Y:S08]  /*30630*/  STL [R1+0x47c], R11 ;  /* 0x00047c0b01007387 */ /* 0x0003f00000100800 */
[----:B------:R-:W-:Y:S05]  /*30640*/  @P0 BRA `(.L_x_3023) ;  /* 0xfffffff800980947 */ /* 0x000fea000383ffff */
.L_x_3007:
[----:B------:R-:W-:Y:S05]  /*30650*/  BSYNC B0 ;  /* 0x0000000000007941 */ /* 0x000fea0003800000 */
.L_x_3006:
[----:B------:R-:W2:Y:S01]  /*30660*/  LDC.64 R2, c[0x0][0xad8] ;  /* 0x0002b600ff027b82 */ /* 0x000ea20000000a00 */
[----:B------:R-:W-:Y:S07]  /*30670*/  @!P2 WARPSYNC.ALL ;  /* 0x000000000000a948 */ /* 0x000fee0003800000 */
[----:B------:R-:W-:Y:S01]  /*30680*/  @!P2 BAR.SYNC.DEFER_BLOCKING 0xc, 0x120 ;  /* 0x030480000000ab1d */ /* 0x000fe20000010000 */
[----:B--2---:R-:W-:Y:S01]  /*30690*/  ISETP.GE.AND P0, PT, R3, 0x1, PT ;  /* 0x000000010300780c */ /* 0x004fe20003f06270 */
        /* <DEDUP_REMOVED lines=13> */
.L_x_3026:
[----:B------:R-:W-:-:S13]  /*30770*/  ISETP.NE.AND P1, PT, R3, 0x1, PT ;  /* 0x000000010300780c */ /* 0x000fda0003f25270 */
[----:B------:R-:W2:Y:S02]  /*30780*/  @P1 LDC.64 R4, c[0x0][0xae0] ;  /* 0x0002b800ff041b82 */ /* 0x000ea40000000a00 */
[----:B--2---:R-:W-:-:S05]  /*30790*/  @P1 IMAD.HI.U32 R4, R6, R4, RZ ;  /* 0x0000000406041227 */ /* 0x004fca00078e00ff */
[----:B------:R-:W-:-:S07]  /*307a0*/  @P1 SHF.R.U32.HI R6, RZ, R5, R4 ;  /* 0x00000005ff061219 */ /* 0x000fce0000011604 */
.L_x_3027:
[----:B------:R-:W-:Y:S05]  /*307b0*/  BSYNC B0 ;  /* 0x0000000000007941 */ /* 0x000fea0003800000 */
.L_x_3025:
[----:B------:R-:W-:-:S05]  /*307c0*/  IMAD R5, R6, R3, R3 ;  /* 0x0000000306057224 */ /* 0x000fca00078e0203 */
[----:B------:R-:W-:-:S07]  /*307d0*/  VIMNMX R2, R2, R5, PT ;  /* 0x0000000502027248 */ /* 0x000fce0003fe0100 */
.L_x_3024:
        /* <DEDUP_REMOVED lines=19> */
.L_x_3030:
[----:B------:R-:W-:-:S13]  /*30910*/  ISETP.NE.AND P0, PT, R3, 0x1, PT ;  /* 0x000000010300780c */ /* 0x000fda0003f05270 */
[----:B------:R-:W3:Y:S02]  /*30920*/  @P0 LDC.64 R4, c[0x0][0xae0] ;  /* 0x0002b800ff040b82 */ /* 0x000ee40000000a00 */
[----:B---3--:R-:W-:-:S05]  /*30930*/  @P0 IMAD.HI.U32 R4, R0, R4, RZ ;  /* 0x0000000400040227 */ /* 0x008fca00078e00ff */
[----:B------:R-:W-:-:S07]  /*30940*/  @P0 SHF.R.U32.HI R0, RZ, R5, R4 ;  /* 0x00000005ff000219 */ /* 0x000fce0000011604 */
.L_x_3031:
[----:B------:R-:W-:Y:S05]  /*30950*/  BSYNC B0 ;  /* 0x0000000000007941 */ /* 0x000fea0003800000 */
.L_x_3029:
[----:B------:R-:W-:-:S05]  /*30960*/  IMAD R3, R0, R3, RZ ;  /* 0x0000000300037224 */ /* 0x000fca00078e02ff */
[----:B------:R-:W-:-:S07]  /*30970*/  VIMNMX R2, R2, R3, !PT ;  /* 0x0000000302027248 */ /* 0x000fce0007fe0100 */
.L_x_3028:
        /* <DEDUP_REMOVED lines=25> */
.L_x_3033:
        /* <DEDUP_REMOVED lines=12> */
[----:B01----:R-:W-:Y:S01]  /*30bd0*/  MOV R11, UR5 ;  /* 0x00000005000b7c02 */ /* 0x003fe20008000f00 */
[----:B------:R-:W0:Y:S01]  /*30be0*/  LDC.64 R2, c[0x4][R2] ;  /* 0x0100000002027b82 */ /* 0x000e220000000a00 */
[----:B------:R-:W-:Y:S02]  /*30bf0*/  IMAD.U32 R5, RZ, RZ, UR7 ;  /* 0x00000007ff057e24 */ /* 0x000fe4000f8e00ff */
[----:B--2---:R-:W-:Y:S02]  /*30c00*/  IMAD.U32 R6, RZ, RZ, UR8 ;  /* 0x00000008ff067e24 */ /* 0x004fe4000f8e00ff */
[----:B------:R-:W-:-:S02]  /*30c10*/  IMAD.U32 R7, RZ, RZ, UR9 ;  /* 0x00000009ff077e24 */ /* 0x000fc4000f8e00ff */
[----:B------:R-:W-:Y:S02]  /*30c20*/  IMAD.U32 R10, RZ, RZ, UR4 ;  /* 0x00000004ff0a7e24 */ /* 0x000fe4000f8e00ff */
[----:B------:R-:W-:Y:S02]  /*30c30*/  IMAD.MOV.U32 R8, RZ, RZ, 0x70 ;  /* 0x00000070ff087424 */ /* 0x000fe400078e00ff */
[----:B------:R-:W-:Y:S02]  /*30c40*/  IMAD.MOV.U32 R12, RZ, RZ, 0x1 ;  /* 0x00000001ff0c7424 */ /* 0x000fe400078e00ff */
[----:B------:R-:W-:-:S07]  /*30c50*/  IMAD.MOV.U32 R13, RZ, RZ, RZ ;  /* 0x000000ffff0d7224 */ /* 0x000fce00078e00ff */
[----:B------:R-:W-:-:S07]  /*30c60*/  LEPC R20, `(.L_x_3035) ;  /* 0x000000001014794e */ /* 0x000fce0000000000 */
[----:B0-----:R-:W-:Y:S05]  /*30c70*/  CALL.ABS.NOINC R2 ;  /* 0x0000000002007343 */ /* 0x001fea0003c00000 */
.L_x_3035:
        /* <DEDUP_REMOVED lines=10> */
[----:B------:R-:W-:Y:S01]  /*30d20*/  MOV R12, 0x1 ;  /* 0x00000001000c7802 */ /* 0x000fe20000000f00 */
[----:B------:R-:W-:Y:S02]  /*30d30*/  IMAD.U32 R5, RZ, RZ, UR7 ;  /* 0x00000007ff057e24 */ /* 0x000fe4000f8e00ff */
[----:B--2---:R-:W-:Y:S02]  /*30d40*/  IMAD.U32 R6, RZ, RZ, UR8 ;  /* 0x00000008ff067e24 */ /* 0x004fe4000f8e00ff */
[----:B------:R-:W-:-:S02]  /*30d50*/  IMAD.U32 R7, RZ, RZ, UR9 ;  /* 0x00000009ff077e24 */ /* 0x000fc4000f8e00ff */
[----:B------:R-:W-:Y:S02]  /*30d60*/  IMAD.U32 R10, RZ, RZ, UR4 ;  /* 0x00000004ff0a7e24 */ /* 0x000fe4000f8e00ff */
[----:B01----:R-:W-:Y:S02]  /*30d70*/  IMAD.U32 R11, RZ, RZ, UR5 ;  /* 0x00000005ff0b7e24 */ /* 0x003fe4000f8e00ff */
[----:B------:R-:W-:Y:S02]  /*30d80*/  IMAD.MOV.U32 R8, RZ, RZ, 0x70 ;  /* 0x00000070ff087424 */ /* 0x000fe400078e00ff */
[----:B---3--:R-:W-:-:S07]  /*30d90*/  IMAD.MOV.U32 R13, RZ, RZ, RZ ;  /* 0x000000ffff0d7224 */ /* 0x008fce00078e00ff */
[----:B------:R-:W-:-:S07]  /*30da0*/  LEPC R20, `(.L_x_3037) ;  /* 0x000000001014794e */ /* 0x000fce0000000000 */
[----:B----4-:R-:W-:Y:S05]  /*30db0*/  CALL.ABS.NOINC R2 ;  /* 0x0000000002007343 */ /* 0x010fea0003c00000 */
.L_x_3037:
        /* <DEDUP_REMOVED lines=16> */
.L_x_3036:
[----:B--2---:R-:W2:Y:S01]  /*30ec0*/  LDL.LU R6, [R1+0x490] ;  /* 0x0004900001067983 */ /* 0x004ea20000300800 */
[----:B------:R-:W3:Y:S01]  /*30ed0*/  LDC R0, c[0x0][0x428] ;  /* 0x00010a00ff007b82 */ /* 0x000ee20000000800 */
[----:B------:R-:W-:Y:S01]  /*30ee0*/  ULDC.64 UR4, c[0x0][0xaf0] ;  /* 0x0002bc0000047ab9 */ /* 0x000fe20000000a00 */
[----:B------:R-:W-:Y:S01]  /*30ef0*/  MOV R4, R19 ;  /* 0x0000001300047202 */ /* 0x000fe20000000f00 */
[----:B------:R-:W4:Y:S01]  /*30f00*/  S2R R5, SR_TID.X ;  /* 0x0000000000057919 */ /* 0x000f220000002100 */
[----:B---3--:R-:W-:Y:S01]  /*30f10*/  ISETP.NE.AND P0, PT, R0, 0x1, PT ;  /* 0x000000010000780c */ /* 0x008fe20003f05270 */
[----:B------:R-:W-:Y:S01]  /*30f20*/  IMAD.MOV.U32 R0, RZ, RZ, R18 ;  /* 0x000000ffff007224 */ /* 0x000fe200078e0012 */
[----:B----4-:R-:W-:-:S11]  /*30f30*/  LOP3.LUT R5, R5, 0x1f, RZ, 0xc0, !PT ;  /* 0x0000001f05057812 */ /* 0x010fd600078ec0ff */
        /* <DEDUP_REMOVED lines=17> */
[----:B------:R-:W-:Y:S01]  /*31050*/  VOTEU.ALL UP0, P6 ;  /* 0x00000000003f7886 */ /* 0x000fe20003000000 */
[----:B---3--:R-:W-:Y:S01]  /*31060*/  SEL R2, R19, RZ, !P0 ;  /* 0x000000ff13027207 */ /* 0x008fe20004000000 */
[----:B--2---:R-:W-:-:S07]  /*31070*/  IMAD R17, R17, 0x80, R6 ;  /* 0x0000008011117824 */ /* 0x004fce00078e0206 */
.L_x_3038:
        /* <DEDUP_REMOVED lines=10> */
[----:B------:R-:W2:Y:S01]  /*31120*/  LDL R3, [R1+0x48c] ;  /* 0x00048c0001037983 */ /* 0x000ea20000100800 */
[----:B------:R-:W3:Y:S01]  /*31130*/  LDC.64 R20, c[0x0][0x3f8] ;  /* 0x0000fe00ff147b82 */ /* 0x000ee20000000a00 */
[----:B------:R-:W-:Y:S02]  /*31140*/  ULDC.64 UR4, c[0x0][0xb00] ;  /* 0x0002c00000047ab9 */ /* 0x000fe40000000a00 */
[----:B---3--:R-:W-:Y:S01]  /*31150*/  LOP3.LUT P0, RZ, R20, UR4, RZ, 0xfc, !PT ;  /* 0x0000000414ff7c12 */ /* 0x008fe2000f80fcff */
[----:B------:R-:W-:-:S03]  /*31160*/  UMOV UR4, 0xffffffff ;  /* 0xffffffff00047882 */ /* 0x000fc60000000000 */
[----:B------:R-:W-:-:S04]  /*31170*/  LOP3.LUT P0, RZ, R21, UR5, RZ, 0xfc, P0 ;  /* 0x0000000515ff7c12 */ /* 0x000fc8000800fcff */
[----:B-----5:R-:W-:Y:S01]  /*31180*/  SEL R6, R4, RZ, !P0 ;  /* 0x000000ff04067207 */ /* 0x020fe20004000000 */
[----:B--2---:R-:W-:Y:S01]  /*31190*/  VIADD R3, R3, 0xffffffff ;  /* 0xffffffff03037836 */ /* 0x004fe20000000000 */
[----:B------:R-:W-:Y:S07]  /*311a0*/  BRA.DIV UR4, `(.L_x_3039) ;  /* 0x0000004604687947 */ /* 0x000fee000b800000 */
.L_x_3174:
[----:B------:R-:W-:Y:S01]  /*311b0*/  UMOV UR4, 0xffffffff ;  /* 0xffffffff00047882 */ /* 0x000fe20000000000 */
[----:B------:R-:W-:Y:S02]  /*311c0*/  SHF.R.S32.HI R8, RZ, 0x1f, R4 ;  /* 0x0000001fff087819 */ /* 0x000fe40000011404 */
[----:B------:R-:W-:Y:S05]  /*311d0*/  BRA.DIV UR4, `(.L_x_3040) ;  /* 0x0000004604907947 */ /* 0x000fea000b800000 */
[----:B------:R-:W-:-:S13]  /*311e0*/  ELECT P6, URZ, PT ;  /* 0x00000000003f782f */ /* 0x000fda00038c0000 */
.L_x_3177:
[----:B------:R-:W-:Y:S05]  /*311f0*/  @!P6 BRA `(.L_x_3041) ;  /* 0x0000000000fce947 */ /* 0x000fea0003800000 */
[----:B------:R-:W-:-:S04]  /*31200*/  ISETP.NE.U32.AND P0, PT, R20, RZ, PT ;  /* 0x000000ff1400720c */ /* 0x000fc80003f05070 */
[----:B------:R-:W-:-:S13]  /*31210*/  ISETP.NE.AND.EX P0, PT, R21, RZ, PT, P0 ;  /* 0x000000ff1500720c */ /* 0x000fda0003f05300 */
[----:B------:R-:W-:Y:S05]  /*31220*/  @!P0 BRA `(.L_x_3042) ;  /* 0x0000000000488947 */ /* 0x000fea0003800000 */
[----:B-1----:R-:W1:Y:S01]  /*31230*/  LDC R9, c[0x0][0x41c] ;  /* 0x00010700ff097b82 */ /* 0x002e620000000800 */
[----:B------:R-:W-:Y:S01]  /*31240*/  IMAD.MOV.U32 R5, RZ, RZ, R3 ;  /* 0x000000ffff057224 */ /* 0x000fe200078e0003 */
[----:B------:R-:W-:Y:S01]  /*31250*/  ULDC.64 UR4, c[0x0][0x408] ;  /* 0x0001020000047ab9 */ /* 0x000fe20000000a00 */
[----:B-1----:R-:W-:-:S13]  /*31260*/  ISETP.NE.AND P0, PT, R9, 0x1, PT ;  /* 0x000000010900780c */ /* 0x002fda0003f05270 */
[----:B------:R-:W1:Y:S02]  /*31270*/  @P0 LDC.64 R6, c[0x0][0x420] ;  /* 0x00010800ff060b82 */ /* 0x000e640000000a00 */
[----:B-1----:R-:W-:-:S05]  /*31280*/  @P0 IMAD.HI.U32 R6, R3, R6, RZ ;  /* 0x0000000603060227 */ /* 0x002fca00078e00ff */
        /* <DEDUP_REMOVED lines=10> */
[----:B0-----:R-:W-:-:S05]  /*31330*/  LEA.HI.X R11, R6, R21, R5, 0x2, P0 ;  /* 0x00000015060b7211 */ /* 0x001fca00000f1405 */
[----:B------:R2:W5:Y:S04]  /*31340*/  LDG.E R6, desc[UR56][R10.64] ;  /* 0x000000380a067981 */ /* 0x000568000c1e1900 */
.L_x_3042:
[----:B------:R-:W3:Y:S01]  /*31350*/  LDL R5, [R1+0x470] ;  /* 0x0004700001057983 */ /* 0x000ee20000100800 */
[----:B-1----:R-:W-:-:S03]  /*31360*/  MOV R9, 0x400 ;  /* 0x0000040000097802 */ /* 0x002fc60000000f00 */
[----:B------:R-:W4:Y:S01]  /*31370*/  LDL R7, [R1+0x478] ;  /* 0x0004780001077983 */ /* 0x000f220000100800 */
[----:B--2---:R-:W1:Y:S02]  /*31380*/  S2R R10, SR_CgaCtaId ;  /* 0x00000000000a7919 */ /* 0x004e640000008800 */
[----:B-1----:R-:W-:-:S05]  /*31390*/  LEA R9, R10, R9, 0x18 ;  /* 0x000000090a097211 */ /* 0x002fca00078ec0ff */
[----:B---3--:R-:W-:Y:S01]  /*313a0*/  IMAD R5, R5, 0x8, R9 ;  /* 0x0000000805057824 */ /* 0x008fe200078e0209 */
[----:B----4-:R-:W-:-:S04]  /*313b0*/  SHF.L.U32 R7, R7, 0x1f, RZ ;  /* 0x0000001f07077819 */ /* 0x010fc800000006ff */
[----:B------:R-:W1:Y:S02]  /*313c0*/  SYNCS.PHASECHK.TRANS64.TRYWAIT P0, [R5+URZ+0x32440], R7 ;  /* 0x03244007050075a7 */ /* 0x000e64000800017f */
[----:B-1----:R-:W-:Y:S05]  /*313d0*/  @!P0 BRA `(.L_x_3043) ;  /* 0x0000004400308947 */ /* 0x002fea0003800000 */
.L_x_3178:
        /* <DEDUP_REMOVED lines=11> */
.L_x_3044:
[----:B------:R-:W2:Y:S01]  /*31490*/  LDL R9, [R1+0x470] ;  /* 0x0004700001097983 */ /* 0x000ea20000100800 */
        /* <DEDUP_REMOVED lines=20> */
[----:B--2---:R-:W-:Y:S01]  /*315e0*/  NOP ;  /* 0x0000000000007918 */ /* 0x004fe20000000000 */
.L_x_3041:
        /* <DEDUP_REMOVED lines=26> */
[----:B--2---:R-:W-:Y:S01]  /*31790*/  IMAD.MOV.U32 R2, RZ, RZ, 0x10000 ;  /* 0x00010000ff027424 */ /* 0x004fe200078e00ff */
        /* <DEDUP_REMOVED lines=28> */
.L_x_3046:
[----:B------:R-:W-:Y:S05]  /*31960*/  BSYNC B0 ;  /* 0x0000000000007941 */ /* 0x000fea0003800000 */
.L_x_3045:
[----:B------:R-:W-:-:S04]  /*31970*/  UIADD3 UR52, UR52, 0x1, URZ ;  /* 0x0000000134347890 */ /* 0x000fc8000fffe03f */
[----:B------:R-:W-:-:S04]  /*31980*/  ULEA.HI UR4, UR52, UR52, URZ, 0x1 ;  /* 0x0000003434047291 */ /* 0x000fc8000f8f083f */
[----:B------:R-:W-:-:S04]  /*31990*/  ULOP3.LUT UR4, UR4, 0xfffffffe, URZ, 0xc0, !UPT ;  /* 0xfffffffe04047892 */ /* 0x000fc8000f8ec03f */
[----:B------:R-:W-:-:S06]  /*319a0*/  UIADD3 UR4, UR52, -UR4, URZ ;  /* 0x8000000434047290 */ /* 0x000fcc000fffe03f */
[----:B------:R-:W-:-:S05]  /*319b0*/  IMAD.U32 R2, RZ, RZ, UR4 ;  /* 0x00000004ff027e24 */ /* 0x000fca000f8e00ff */
[----:B------:R-:W-:-:S04]  /*319c0*/  SHF.L.U32 R2, R2, 0x1f, RZ ;  /* 0x0000001f02027819 */ /* 0x000fc800000006ff */
[----:B------:R-:W2:Y:S02]  /*319d0*/  SYNCS.PHASECHK.TRANS64.TRYWAIT P0, [R5+URZ+0x32420], R2 ;  /* 0x03242002050075a7 */ /* 0x000ea4000800017f */
[----:B--2---:R-:W-:Y:S05]  /*319e0*/  @!P0 BRA `(.L_x_3047) ;  /* 0x0000003c00c08947 */ /* 0x004fea0003800000 */
.L_x_3179:
[----:B------:R-:W-:Y:S01]  /*319f0*/  ULDC.64 UR46, c[0x0][0x3f8] ;  /* 0x0000fe00002e7ab9 */ /* 0x000fe20000000a00 */
[----:B------:R-:W-:Y:S01]  /*31a00*/  ULDC.64 UR38, c[0x0][0x408] ;  /* 0x0001020000267ab9 */ /* 0x000fe20000000a00 */
[----:B------:R-:W-:Y:S04]  /*31a10*/  BSSY B0, `(.L_x_3048) ;  /* 0x000003b000007945 */ /* 0x000fe80003800000 */
[----:B------:R-:W-:Y:S05]  /*31a20*/  @!P6 BRA `(.L_x_3049) ;  /* 0x0000000000e4e947 */ /* 0x000fea0003800000 */
[----:B------:R-:W3:Y:S01]  /*31a30*/  LDL R7, [R1+0x470] ;  /* 0x0004700001077983 */ /* 0x000ee20000100800 */
[----:B-1----:R-:W-:-:S03]  /*31a40*/  MOV R9, 0x400 ;  /* 0x0000040000097802 */ /* 0x002fc60000000f00 */
[----:B--2---:R-:W2:Y:S01]  /*31a50*/  LDL R5, [R1+0x478] ;  /* 0x0004780001057983 */ /* 0x004ea20000100800 */
[----:B------:R-:W1:Y:S02]  /*31a60*/  S2R R10, SR_CgaCtaId ;  /* 0x00000000000a7919 */ /* 0x000e640000008800 */
[----:B-1----:R-:W-:-:S04]  /*31a70*/  LEA R9, R10, R9, 0x18 ;  /* 0x000000090a097211 */ /* 0x002fc800078ec0ff */
[----:B---3--:R-:W-:Y:S02]  /*31a80*/  LEA R2, R7, R9, 0x3 ;  /* 0x0000000907027211 */ /* 0x008fe400078e18ff */
[----:B--2---:R-:W-:-:S04]  /*31a90*/  SHF.L.U32 R5, R5, 0x1f, RZ ;  /* 0x0000001f05057819 */ /* 0x004fc800000006ff */
[----:B------:R-:W1:Y:S02]  /*31aa0*/  SYNCS.PHASECHK.TRANS64.TRYWAIT P0, [R2+URZ+0x32460], R5 ;  /* 0x03246005020075a7 */ /* 0x000e64000800017f */
[----:B-1----:R-:W-:Y:S05]  /*31ab0*/  @!P0 BRA `(.L_x_3050) ;  /* 0x0000003c00ac8947 */ /* 0x002fea0003800000 */
.L_x_3180:
        /* <DEDUP_REMOVED lines=11> */
.L_x_3051:
[----:B------:R-:W2:Y:S01]  /*31b70*/  LDL R7, [R1+0x470] ;  /* 0x0004700001077983 */ /* 0x000ea20000100800 */
        /* <DEDUP_REMOVED lines=35> */
[----:B---3--:R-:W-:Y:S01]  /*31db0*/  NOP ;  /* 0x0000000000007918 */ /* 0x008fe20000000000 */
.L_x_3049:
[----:B------:R-:W-:Y:S05]  /*31dc0*/  BSYNC B0 ;  /* 0x0000000000007941 */ /* 0x000fea0003800000 */
.L_x_3048:
[----:B------:R-:W3:Y:S04]  /*31dd0*/  LDL R3, [R1+0x48c] ;  /* 0x00048c0001037983 */ /* 0x000ee80000100800 */
[----:B--2---:R-:W2:Y:S01]  /*31de0*/  LDL R2, [R1+0x484] ;  /* 0x0004840001027983 */ /* 0x004ea20000100800 */
[----:B------:R-:W-:Y:S01]  /*31df0*/  BSSY B0, `(.L_x_3052) ;  /* 0x000016a000007945 */ /* 0x000fe20003800000 */
[----:B---3--:R-:W-:-:S05]  /*31e00*/  VIADD R5, R3, 0xfffffffe ;  /* 0xfffffffe03057836 */ /* 0x008fca0000000000 */
[----:B--2---:R-:W-:-:S13]  /*31e10*/  ISETP.GE.AND P0, PT, R5, R2, PT ;  /* 0x000000020500720c */ /* 0x004fda0003f06270 */
[----:B------:R-:W-:Y:S05]  /*31e20*/  @!P0 BRA `(.L_x_3053) ;  /* 0x0000001400988947 */ /* 0x000fea0003800000 */
[----:B-1----:R-:W-:Y:S01]  /*31e30*/  LOP3.LUT R9, RZ, R2, RZ, 0x33, !PT ;  /* 0x00000002ff097212 */ /* 0x002fe200078e33ff */
[----:B------:R-:W-:Y:S01]  /*31e40*/  IMAD.MOV R2, RZ, RZ, -R3 ;  /* 0x000000ffff027224 */ /* 0x000fe200078e0a03 */
[----:B------:R-:W-:Y:S04]  /*31e50*/  BSSY B1, `(.L_x_3054) ;  /* 0x000007a000017945 */ /* 0x000fe80003800000 */
[----:B------:R-:W-:-:S05]  /*31e60*/  VIADDMNMX R9, R2, 0x1, R9, !PT ;  /* 0x0000000102097846 */ /* 0x000fca0007800109 */
[----:B------:R-:W-:-:S05]  /*31e70*/  IMAD.IADD R2, R3, 0x1, R9 ;  /* 0x0000000103027824 */ /* 0x000fca00078e0209 */
[----:B------:R-:W-:-:S04]  /*31e80*/  LOP3.LUT R2, R2, 0x1, RZ, 0xc0, !PT ;  /* 0x0000000102027812 */ /* 0x000fc800078ec0ff */
[----:B------:R-:W-:-:S13]  /*31e90*/  ISETP.NE.U32.AND P0, PT, R2, 0x1, PT ;  /* 0x000000010200780c */ /* 0x000fda0003f05070 */
[----:B------:R-:W-:Y:S05]  /*31ea0*/  @P0 BRA `(.L_x_3055) ;  /* 0x0000000400d00947 */ /* 0x000fea0003800000 */
[----:B------:R-:W2:Y:S04]  /*31eb0*/  LDL.LU R3, [R1+0x470] ;  /* 0x0004700001037983 */ /* 0x000ea80000300800 */
        /* <DEDUP_REMOVED lines=13> */
[----:B0-----:R-:W0:Y:S01]  /*31f90*/  LDC R11, c[0x0][0x41c] ;  /* 0x00010700ff0b7b82 */ /* 0x001e220000000800 */
[----:B------:R-:W-:Y:S01]  /*31fa0*/  ULDC.64 UR4, c[0x0][0x408] ;  /* 0x0001020000047ab9 */ /* 0x000fe20000000a00 */
[----:B0-----:R-:W-:-:S13]  /*31fb0*/  ISETP.NE.AND P0, PT, R11, 0x1, PT ;  /* 0x000000010b00780c */ /* 0x001fda0003f05270 */
[----:B------:R-:W0:Y:S02]  /*31fc0*/  @P0 LDC.64 R2, c[0x0][0x420] ;  /* 0x00010800ff020b82 */ /* 0x000e240000000a00 */
[----:B0-----:R-:W-:-:S04]  /*31fd0*/  @P0 IMAD.HI.U32 R6, R5, R2, RZ ;  /* 0x0000000205060227 */ /* 0x001fc800078e00ff */
        /* <DEDUP_REMOVED lines=12> */
.L_x_3058:
[----:B------:R-:W3:Y:S01]  /*320a0*/  S2R R3, SR_CgaCtaId ;  /* 0x0000000000037919 */ /* 0x000ee20000008800 */
[----:B------:R-:W-:-:S04]  /*320b0*/  MOV R2, 0x400 ;  /* 0x0000040000027802 */ /* 0x000fc80000000f00 */
[----:B---3--:R-:W-:Y:S02]  /*320c0*/  LEA R2, R3, R2, 0x18 ;  /* 0x0000000203027211 */ /* 0x008fe400078ec0ff */
[----:B------:R-:W-:-:S03]  /*320d0*/  SHF.L.U32 R3, R12, 0x1f, RZ ;  /* 0x0000001f0c037819 */ /* 0x000fc600000006ff */
[----:B------:R-:W-:-:S04]  /*320e0*/  IMAD R2, R13, 0x8, R2 ;  /* 0x000000080d027824 */ /* 0x000fc800078e0202 */
[----:B------:R-:W3:Y:S02]  /*320f0*/  SYNCS.PHASECHK.TRANS64.TRYWAIT P0, [R2+URZ+0x32440], R3 ;  /* 0x03244003020075a7 */ /* 0x000ee4000800017f */
[----:B---3--:R-:W-:Y:S05]  /*32100*/  @!P0 BRA `(.L_x_3059) ;  /* 0x00000038002c8947 */ /* 0x008fea0003800000 */
.L_x_3181:
        /* <DEDUP_REMOVED lines=11> */
.L_x_3060:
[----:B----4-:R-:W4:Y:S01]  /*321c0*/  LDL R7, [R1+0x470] ;  /* 0x0004700001077983 */ /* 0x010f220000100800 */
[----:B0-----:R-:W-:-:S03]  /*321d0*/  MOV R11, 0x400 ;  /* 0x00000400000b7802 */ /* 0x001fc60000000f00 */
[----:B------:R-:W2:Y:S01]  /*321e0*/  LDL R10, [R1+0x480] ;  /* 0x00048000010a7983 */ /* 0x000ea20000100800 */
[----:B-1----:R-:W0:Y:S01]  /*321f0*/  S2R R12, SR_CgaCtaId ;  /* 0x00000000000c7919 */ /* 0x002e220000008800 */
        /* <DEDUP_REMOVED lines=16> */
[----:B------:R-:W1:Y:S02]  /*32300*/  SYNCS.PHASECHK.TRANS64.TRYWAIT P0, [R2+URZ+0x32460], R3 ;  /* 0x03246003020075a7 */ /* 0x000e64000800017f */
[----:B01----:R-:W-:Y:S05]  /*32310*/  @!P0 BRA `(.L_x_3061) ;  /* 0x0000003400bc8947 */ /* 0x003fea0003800000 */
.L_x_3182:
        /* <DEDUP_REMOVED lines=8> */
.L_x_3062:
[----:B0--3--:R-:W2:Y:S01]  /*323a0*/  LDL R3, [R1+0x470] ;  /* 0x0004700001037983 */ /* 0x009ea20000100800 */
        /* <DEDUP_REMOVED lines=33> */
.L_x_3057:
[----:B------:R-:W-:Y:S05]  /*325c0*/  BSYNC B2 ;  /* 0x0000000000027941 */ /* 0x000fea0003800000 */
.L_x_3056:
[----:B------:R-:W2:Y:S02]  /*325d0*/  LDL R2, [R1+0x48c] ;  /* 0x00048c0001027983 */ /* 0x000ea40000100800 */
[----:B--2---:R-:W-:-:S07]  /*325e0*/  IADD3 R5, R2, -0x3, RZ ;  /* 0xfffffffd02057810 */ /* 0x004fce0007ffe0ff */
.L_x_3055:
[----:B------:R-:W-:Y:S05]  /*325f0*/  BSYNC B1 ;  /* 0x0000000000017941 */ /* 0x000fea0003800000 */
.L_x_3054:
[----:B------:R-:W2:Y:S01]  /*32600*/  LDL.LU R2, [R1+0x48c] ;  /* 0x00048c0001027983 */ /* 0x000ea20000300800 */
[----:B------:R-:W-:Y:S01]  /*32610*/  VIADD R9, R9, 0xfffffffe ;  /* 0xfffffffe09097836 */ /* 0x000fe20000000000 */
[----:B--2---:R-:W-:-:S04]  /*32620*/  LOP3.LUT R2, RZ, R2, RZ, 0x33, !PT ;  /* 0x00000002ff027212 */ /* 0x004fc800078e33ff */
[----:B------:R-:W-:-:S13]  /*32630*/  ISETP.NE.AND P0, PT, R9, R2, PT ;  /* 0x000000020900720c */ /* 0x000fda0003f05270 */
[----:B------:R-:W-:Y:S05]  /*32640*/  @!P0 BRA `(.L_x_3053) ;  /* 0x0000000c00908947 */ /* 0x000fea0003800000 */
.L_x_3077:
        /* <DEDUP_REMOVED lines=15> */
[----:B------:R-:W-:Y:S01]  /*32740*/  IMAD R7, R8, UR38, RZ ;  /* 0x0000002608077c24 */ /* 0x000fe2000f8e02ff */
[----:B0-----:R-:W-:-:S13]  /*32750*/  ISETP.NE.AND P0, PT, R6, 0x1, PT ;  /* 0x000000010600780c */ /* 0x001fda0003f05270 */
[----:B------:R-:W1:Y:S02]  /*32760*/  @P0 LDC.64 R2, c[0x0][0x420] ;  /* 0x00010800ff020b82 */ /* 0x000e640000000a00 */
[----:B-1----:R-:W-:-:S04]  /*32770*/  @P0 IMAD.HI.U32 R12, R5, R2, RZ ;  /* 0x00000002050c0227 */ /* 0x002fc800078e00ff */
[----:B------:R-:W-:Y:S01]  /*32780*/  IMAD.MOV.U32 R2, RZ, RZ, R5 ;  /* 0x000000ffff027224 */ /* 0x000fe200078e0005 */
[----:B------:R-:W-:-:S04]  /*32790*/  @P0 SHF.R.U32.HI R2, RZ, R3, R12 ;  /* 0x00000003ff020219 */ /* 0x000fc8000001160c */
[--C-:B------:R-:W-:Y:S01]  /*327a0*/  SHF.R.S32.HI R3, RZ, 0x1f, R2.reuse ;  /* 0x0000001fff037819 */ /* 0x100fe20000011402 */
[----:B------:R-:W-:-:S04]  /*327b0*/  IMAD.MOV R11, RZ, RZ, -R2 ;  /* 0x000000ffff0b7224 */ /* 0x000fc800078e0a02 */
[----:B------:R-:W-:Y:S02]  /*327c0*/  IMAD R11, R6, R11, R5 ;  /* 0x0000000b060b7224 */ /* 0x000fe400078e0205 */
[C---:B------:R-:W-:Y:S02]  /*327d0*/  IMAD R6, R4.reuse, UR39, R7 ;  /* 0x0000002704067c24 */ /* 0x040fe4000f8e0207 */
[----:B------:R-:W-:-:S04]  /*327e0*/  IMAD.WIDE.U32 R2, R4, UR38, R2 ;  /* 0x0000002604027c25 */ /* 0x000fc8000f8e0002 */
[----:B------:R-:W-:Y:S01]  /*327f0*/  IMAD.IADD R3, R6, 0x1, R3 ;  /* 0x0000000106037824 */ /* 0x000fe200078e0203 */
[----:B------:R-:W-:-:S04]  /*32800*/  LEA R6, P0, R2, UR46, 0x2 ;  /* 0x0000002e02067c11 */ /* 0x000fc8000f8010ff */
[----:B------:R-:W-:-:S05]  /*32810*/  LEA.HI.X R7, R2, UR47, R3, 0x2, P0 ;  /* 0x0000002f02077c11 */ /* 0x000fca00080f1403 */
[----:B------:R0:W5:Y:S04]  /*32820*/  LDG.E R6, desc[UR56][R6.64] ;  /* 0x0000003806067981 */ /* 0x000168000c1e1900 */
.L_x_3065:
[----:B------:R-:W2:Y:S01]  /*32830*/  S2R R3, SR_CgaCtaId ;  /* 0x0000000000037919 */ /* 0x000ea20000008800 */
[----:B------:R-:W-:-:S04]  /*32840*/  MOV R2, 0x400 ;  /* 0x0000040000027802 */ /* 0x000fc80000000f00 */
[----:B--2---:R-:W-:Y:S02]  /*32850*/  LEA R2, R3, R2, 0x18 ;  /* 0x0000000203027211 */ /* 0x004fe400078ec0ff */
[----:B------:R-:W-:-:S03]  /*32860*/  SHF.L.U32 R3, R10, 0x1f, RZ ;  /* 0x0000001f0a037819 */ /* 0x000fc600000006ff */
[----:B------:R-:W-:-:S04]  /*32870*/  IMAD R2, R9, 0x8, R2 ;  /* 0x0000000809027824 */ /* 0x000fc800078e0202 */
[----:B------:R-:W2:Y:S02]  /*32880*/  SYNCS.PHASECHK.TRANS64.TRYWAIT P0, [R2+URZ+0x32440], R3 ;  /* 0x03244003020075a7 */ /* 0x000ea4000800017f */
[----:B--2---:R-:W-:Y:S05]  /*32890*/  @!P0 BRA `(.L_x_3066) ;  /* 0x0000003000708947 */ /* 0x004fea0003800000 */
.L_x_3183:
[----:B0-----:R-:W0:Y:S02]  /*328a0*/  S2R R7, SR_TID.X ;  /* 0x0000000000077919 */ /* 0x001e240000002100 */
[----:B0-----:R-:W-:-:S04]  /*328b0*/  LOP3.LUT R7, R7, 0x7f, RZ, 0xc0, !PT ;  /* 0x0000007f07077812 */ /* 0x001fc800078ec0ff */
[----:B------:R-:W-:-:S13]  /*328c0*/  ISETP.NE.AND P0, PT, R7, RZ, PT ;  /* 0x000000ff0700720c */ /* 0x000fda0003f05270 */
[----:B------:R-:W-:Y:S05]  /*328d0*/  @P0 BRA `(.L_x_3067) ;  /* 0x00000000001c0947 */ /* 0x000fea0003800000 */
[----:B------:R-:W0:Y:S02]  /*328e0*/  S2R R7, SR_TID.X ;  /* 0x0000000000077919 */ /* 0x000e240000002100 */
[----:B0-----:R-:W-:-:S04]  /*328f0*/  LOP3.LUT R7, R7, 0x1f, RZ, 0xc0, !PT ;  /* 0x0000001f07077812 */ /* 0x001fc800078ec0ff */
[----:B------:R-:W-:Y:S01]  /*32900*/  ISETP.NE.AND P1, PT, R7, RZ, PT ;  /* 0x000000ff0700720c */ /* 0x000fe20003f25270 */
[----:B------:R-:W-:-:S04]  /*32910*/  IMAD.MOV.U32 R7, RZ, RZ, 0x3000 ;  /* 0x00003000ff077424 */ /* 0x000fc800078e00ff */
[----:B------:R0:W-:Y:S08]  /*32920*/  SYNCS.ARRIVE.TRANS64 RZ, [R2+URZ+0x32430], R7 ;  /* 0x0324300702ff79a7 */ /* 0x0001f0000800003f */
[----:B------:R-:W-:Y:S05]  /*32930*/  @!P1 BRA `(.L_x_3067) ;  /* 0x0000000000049947 */ /* 0x000fea0003800000 */
[----:B------:R-:W-:Y:S01]  /*32940*/  BPT.TRAP 0x1 ;  /* 0x000000040000795c */ /* 0x000fe20000300000 */
.L_x_3067:
[----:B-1----:R-:W3:Y:S01]  /*32950*/  LDL R12, [R1+0x480] ;  /* 0x00048000010c7983 */ /* 0x002ee20000100800 */
[----:B0-----:R-:W-:Y:S01]  /*32960*/  MOV R7, 0x400 ;  /* 0x0000040000077802 */ /* 0x001fe20000000f00 */
        /* <DEDUP_REMOVED lines=19> */
.L_x_3184:
        /* <DEDUP_REMOVED lines=8> */
.L_x_3069:
        /* <DEDUP_REMOVED lines=33> */
.L_x_3064:
[----:B------:R-:W-:Y:S05]  /*32d30*/  BSYNC B1 ;  /* 0x0000000000017941 */ /* 0x000fea0003800000 */
.L_x_3063:
[----:B------:R-:W-:Y:S01]  /*32d40*/  VIADD R9, R9, 0x1 ;  /* 0x0000000109097836 */ /* 0x000fe20000000000 */
[----:B------:R-:W-:Y:S04]  /*32d50*/  BSSY B1, `(.L_x_3070) ;  /* 0x000006f000017945 */ /* 0x000fe80003800000 */
[----:B------:R-:W-:-:S04]  /*32d60*/  ISETP.NE.AND P0, PT, R9, 0x2, PT ;  /* 0x000000020900780c */ /* 0x000fc80003f05270 */
[----:B------:R-:W-:Y:S02]  /*32d70*/  SEL R3, RZ, 0x1, P0 ;  /* 0x00000001ff037807 */ /* 0x000fe40000000000 */
[----:B-1----:R-:W-:Y:S01]  /*32d80*/  SEL R12, R9, RZ, P0 ;  /* 0x000000ff090c7207 */ /* 0x002fe20000000000 */
[----:B------:R-:W-:Y:S01]  /*32d90*/  VIADD R9, R5, 0xffffffff ;  /* 0xffffffff05097836 */ /* 0x000fe20000000000 */
[----:B0-----:R-:W-:-:S03]  /*32da0*/  LOP3.LUT R11, R10, R3, RZ, 0x3c, !PT ;  /* 0x000000030a0b7212 */ /* 0x001fc600078e3cff */
[----:B------:R0:W-:Y:S04]  /*32db0*/  STL [R1+0x470], R12 ;  /* 0x0004700c01007387 */ /* 0x0001e80000100800 */
[----:B------:R0:W-:Y:S01]  /*32dc0*/  STL [R1+0x478], R11 ;  /* 0x0004780b01007387 */ /* 0x0001e20000100800 */
[----:B------:R-:W-:Y:S05]  /*32dd0*/  @!P6 BRA `(.L_x_3071) ;  /* 0x000000040098e947 */ /* 0x000fea0003800000 */
[----:B------:R-:W-:Y:S02]  /*32de0*/  ISETP.NE.U32.AND P0, PT, RZ, UR46, PT ;  /* 0x0000002eff007c0c */ /* 0x000fe4000bf05070 */
[----:B------:R-:W-:Y:S02]  /*32df0*/  MOV R10, R9 ;  /* 0x00000009000a7202 */ /* 0x000fe40000000f00 */
[----:B------:R-:W-:-:S13]  /*32e00*/  ISETP.NE.AND.EX P0, PT, RZ, UR47, PT, P0 ;  /* 0x0000002fff007c0c */ /* 0x000fda000bf05300 */
[----:B------:R-:W-:Y:S05]  /*32e10*/  @!P0 BRA `(.L_x_3072) ;  /* 0x0000000000408947 */ /* 0x000fea0003800000 */
[----:B------:R-:W1:Y:S02]  /*32e20*/  LDC R10, c[0x0][0x41c] ;  /* 0x00010700ff0a7b82 */ /* 0x000e640000000800 */
[----:B-1----:R-:W-:-:S13]  /*32e30*/  ISETP.NE.AND P0, PT, R10, 0x1, PT ;  /* 0x000000010a00780c */ /* 0x002fda0003f05270 */
[----:B------:R-:W1:Y:S02]  /*32e40*/  @P0 LDC.64 R2, c[0x0][0x420] ;  /* 0x00010800ff020b82 */ /* 0x000e640000000a00 */
[----:B-1----:R-:W-:-:S04]  /*32e50*/  @P0 IMAD.HI.U32 R6, R9, R2, RZ ;  /* 0x0000000209060227 */ /* 0x002fc800078e00ff */
[----:B------:R-:W-:Y:S01]  /*32e60*/  IMAD.MOV.U32 R2, RZ, RZ, R9 ;  /* 0x000000ffff027224 */ /* 0x000fe200078e0009 */
        /* <DEDUP_REMOVED lines=11> */
.L_x_3072:
[----:B------:R-:W2:Y:S01]  /*32f20*/  S2R R3, SR_CgaCtaId ;  /* 0x0000000000037919 */ /* 0x000ea20000008800 */
[----:B------:R-:W-:-:S04]  /*32f30*/  MOV R2, 0x400 ;  /* 0x0000040000027802 */ /* 0x000fc80000000f00 */
[----:B--2---:R-:W-:Y:S02]  /*32f40*/  LEA R2, R3, R2, 0x18 ;  /* 0x0000000203027211 */ /* 0x004fe400078ec0ff */
[----:B------:R-:W-:-:S03]  /*32f50*/  SHF.L.U32 R3, R11, 0x1f, RZ ;  /* 0x0000001f0b037819 */ /* 0x000fc600000006ff */
[----:B------:R-:W-:-:S04]  /*32f60*/  IMAD R2, R12, 0x8, R2 ;  /* 0x000000080c027824 */ /* 0x000fc800078e0202 */
[----:B------:R-:W2:Y:S02]  /*32f70*/  SYNCS.PHASECHK.TRANS64.TRYWAIT P0, [R2+URZ+0x32440], R3 ;  /* 0x03244003020075a7 */ /* 0x000ea4000800017f */
[----:B--2---:R-:W-:Y:S05]  /*32f80*/  @!P0 BRA `(.L_x_3073) ;  /* 0x0000002800dc8947 */ /* 0x004fea0003800000 */
.L_x_3185:
[----:B-1----:R-:W1:Y:S02]  /*32f90*/  S2R R7, SR_TID.X ;  /* 0x0000000000077919 */ /* 0x002e640000002100 */
        /* <DEDUP_REMOVED lines=10> */
.L_x_3074:
[----:B-1----:R-:W3:Y:S01]  /*33040*/  LDL R7, [R1+0x470] ;  /* 0x0004700001077983 */ /* 0x002ee20000100800 */
        /* <DEDUP_REMOVED lines=21> */
.L_x_3186:
        /* <DEDUP_REMOVED lines=8> */
.L_x_3076:
        /* <DEDUP_REMOVED lines=34> */
.L_x_3071:
[----:B------:R-:W-:Y:S05]  /*33440*/  BSYNC B1 ;  /* 0x0000000000017941 */ /* 0x000fea0003800000 */
.L_x_3070:
[----:B------:R-:W2:Y:S01]  /*33450*/  LDL R2, [R1+0x484] ;  /* 0x0004840001027983 */ /* 0x000ea20000100800 */
[----:B------:R-:W-:Y:S01]  /*33460*/  VIADD R5, R5, 0xfffffffe ;  /* 0xfffffffe05057836 */ /* 0x000fe20000000000 */
[----:B--2---:R-:W-:-:S13]  /*33470*/  ISETP.GT.AND P0, PT, R9, R2, PT ;  /* 0x000000020900720c */ /* 0x004fda0003f04270 */
[----:B------:R-:W-:Y:S05]  /*33480*/  @P0 BRA `(.L_x_3077) ;  /* 0xfffffff000700947 */ /* 0x000fea000383ffff */
.L_x_3053:
[----:B------:R-:W-:Y:S05]  /*33490*/  BSYNC B0 ;  /* 0x0000000000007941 */ /* 0x000fea0003800000 */
.L_x_3052:
[----:B------:R-:W2:Y:S01]  /*334a0*/  LDL.LU R3, [R1+0x470] ;  /* 0x0004700001037983 */ /* 0x000ea20000300800 */
        /* <DEDUP_REMOVED lines=8> */
[----:B------:R2:W-:Y:S01]  /*33530*/  STL [R1+0x470], R2 ;  /* 0x0004700201007387 */ /* 0x0005e20000100800 */
        /* <DEDUP_REMOVED lines=13> */
.L_x_3079:
[----:B------:R-:W-:Y:S05]  /*33610*/  BSYNC B0 ;  /* 0x0000000000007941 */ /* 0x000fea0003800000 */
.L_x_3078:
[----:B--2---:R-:W2:Y:S02]  /*33620*/  LDL.LU R2, [R1+0x478] ;  /* 0x0004780001027983 */ /* 0x004ea40000300800 */
[----:B--2---:R-:W-:-:S05]  /*33630*/  LOP3.LUT R2, R2, R0, RZ, 0x3c, !PT ;  /* 0x0000000002027212 */ /* 0x004fca00078e3cff */
[----:B------:R3:W-:Y:S02]  /*33640*/  STL [R1+0x478], R2 ;  /* 0x0004780201007387 */ /* 0x0007e40000100800 */
.L_x_3034:
[----:B------:R-:W-:Y:S05]  /*33650*/  BSYNC B6 ;  /* 0x0000000000067941 */ /* 0x000fea0003800000 */
.L_x_3032:
[----:B------:R-:W-:-:S03]  /*33660*/  UMOV UR4, 0xffffffff ;  /* 0xffffffff00047882 */ /* 0x000fc60000000000 */
[----:B------:R-:W-:Y:S05]  /*33670*/  BRA.DIV UR4, `(.L_x_3080) ;  /* 0x0000002604487947 */ /* 0x000fea000b800000 */
[----:B------:R4:W0:Y:S04]  /*33680*/  SHFL.IDX PT, R4, R16, RZ, 0x1f ;  /* 0x00001fff10047589 */ /* 0x00082800000e0000 */
[----:B------:R-:W0:Y:S02]  /*33690*/  SHFL.IDX PT, R16, R16, 0x1, 0x1f ;  /* 0x00201f0010107f89 */ /* 0x000e2400000e0000 */
.L_x_3190:
[----:B------:R-:W2:Y:S01]  /*336a0*/  S2R R0, SR_TID.X ;  /* 0x0000000000007919 */ /* 0x000ea20000002100 */
[----:B------:R-:W-:Y:S01]  /*336b0*/  ULDC UR4, c[0x0][0xd14] ;  /* 0x0003450000047ab9 */ /* 0x000fe20000000800 */
[----:B------:R-:W-:Y:S01]  /*336c0*/  BSSY B0, `(.L_x_3081) ;  /* 0x000000b000007945 */ /* 0x000fe20003800000 */
[----:B------:R-:W-:Y:S01]  /*336d0*/  IMAD.MOV.U32 R17, RZ, RZ, RZ ;  /* 0x000000ffff117224 */ /* 0x000fe200078e00ff */
[----:B--2---:R-:W-:Y:S01]  /*336e0*/  LOP3.LUT R6, R0, 0x1f, RZ, 0xc0, !PT ;  /* 0x0000001f00067812 */ /* 0x004fe200078ec0ff */
[----:B------:R-:W-:-:S03]  /*336f0*/  IMAD.U32 R0, RZ, RZ, UR4 ;  /* 0x00000004ff007e24 */ /* 0x000fc6000f8e00ff */
[C---:B------:R-:W-:Y:S01]  /*33700*/  ISETP.NE.AND P0, PT, R6.reuse, 0x1f, PT ;  /* 0x0000001f0600780c */ /* 0x040fe20003f05270 */
[----:B------:R-:W-:-:S05]  /*33710*/  IMAD.IADD R5, R6, 0x1, R19 ;  /* 0x0000000106057824 */ /* 0x000fca00078e0213 */
[----:B------:R-:W-:-:S13]  /*33720*/  ISETP.GE.OR P0, PT, R5, R0, !P0 ;  /* 0x000000000500720c */ /* 0x000fda0004706670 */
[----:B------:R-:W-:Y:S05]  /*33730*/  @P0 BRA `(.L_x_3082) ;  /* 0x00000000000c0947 */ /* 0x000fea0003800000 */
[----:B---3--:R-:W2:Y:S02]  /*33740*/  LDC.64 R2, c[0x0][0xd58] ;  /* 0x00035600ff027b82 */ /* 0x008ea40000000a00 */
[----:B--2---:R-:W-:-:S05]  /*33750*/  IMAD.WIDE R2, R5, 0x4, R2 ;  /* 0x0000000405027825 */ /* 0x004fca00078e0202 */
[----:B------:R2:W5:Y:S02]  /*33760*/  LDG.E R17, desc[UR56][R2.64] ;  /* 0x0000003802117981 */ /* 0x000564000c1e1900 */
.L_x_3082:
[----:B------:R-:W-:Y:S05]  /*33770*/  BSYNC B0 ;  /* 0x0000000000007941 */ /* 0x000fea0003800000 */
.L_x_3081:
[----:B------:R-:W-:-:S03]  /*33780*/  UMOV UR4, 0xffffffff ;  /* 0xffffffff00047882 */ /* 0x000fc60000000000 */
[----:B------:R-:W-:Y:S05]  /*33790*/  BRA.DIV UR4, `(.L_x_3083) ;  /* 0x00000026044c7947 */ /* 0x000fea000b800000 */
[----:B-----5:R-:W0:Y:S01]  /*337a0*/  SHFL.UP PT, R14, R17, 0x1, RZ ;  /* 0x04200000110e7989 */ /* 0x020e2200000e00ff */
[C---:B------:R-:W-:Y:S02]  /*337b0*/  ISETP.NE.AND P0, PT, R6.reuse, RZ, PT ;  /* 0x000000ff0600720c */ /* 0x040fe40003f05270 */
[----:B------:R-:W-:Y:S02]  /*337c0*/  ISETP.GE.U32.AND P1, PT, R6, 0x2, PT ;  /* 0x000000020600780c */ /* 0x000fe40003f26070 */
[----:B0-----:R-:W-:Y:S02]  /*337d0*/  SEL R14, R14, RZ, P0 ;  /* 0x000000ff0e0e7207 */ /* 0x001fe40000000000 */
[----:B------:R-:W-:Y:S02]  /*337e0*/  ISETP.GE.U32.AND P0, PT, R6, 0x4, PT ;  /* 0x000000040600780c */ /* 0x000fe40003f06070 */
[----:B-1----:R-:W-:-:S05]  /*337f0*/  IADD3 R13, R17, R14, RZ ;  /* 0x0000000e110d7210 */ /* 0x002fca0007ffe0ff */
[----:B------:R-:W2:Y:S02]  /*33800*/  SHFL.UP PT, R14, R13, 0x2, RZ ;  /* 0x044000000d0e7989 */ /* 0x000ea400000e00ff */
[----:B--23--:R-:W-:Y:S02]  /*33810*/  SEL R2, R14, RZ, P1 ;  /* 0x000000ff0e027207 */ /* 0x00cfe40000800000 */
        /* <DEDUP_REMOVED lines=13> */
.L_x_3198:
[----:B------:R-:W-:Y:S02]  /*338f0*/  ULDC UR4, c[0x0][0xd10] ;  /* 0x0003440000047ab9 */ /* 0x000fe40000000800 */
[----:B------:R-:W-:-:S04]  /*33900*/  IMAD.U32 R5, RZ, RZ, UR4 ;  /* 0x00000004ff057e24 */ /* 0x000fc8000f8e00ff */
[----:B-1----:R-:W-:-:S04]  /*33910*/  IMAD R3, R14, R5, RZ ;  /* 0x000000050e037224 */ /* 0x002fc800078e02ff */
[----:B----4-:R-:W-:-:S05]  /*33920*/  IMAD.IADD R16, R16, 0x1, R3 ;  /* 0x0000000110107824 */ /* 0x010fca00078e0203 */
[----:B------:R-:W-:-:S13]  /*33930*/  ISETP.GT.AND P0, PT, R16, R4, PT ;  /* 0x000000041000720c */ /* 0x000fda0003f04270 */
[----:B------:R-:W-:Y:S05]  /*33940*/  @P0 BRA `(.L_x_3084) ;  /* 0x0000000000b40947 */ /* 0x000fea0003800000 */
[----:B------:R-:W1:Y:S02]  /*33950*/  LDC R0, c[0x0][0xd14] ;  /* 0x00034500ff007b82 */ /* 0x000e640000000800 */
.L_x_3089:
        /* <DEDUP_REMOVED lines=14> */
.L_x_3087:
[----:B------:R-:W-:Y:S05]  /*33a40*/  BSYNC B0 ;  /* 0x0000000000007941 */ /* 0x000fea0003800000 */
.L_x_3086:
        /* <DEDUP_REMOVED lines=23> */
.L_x_3206:
[----:B------:R-:W-:Y:S02]  /*33bc0*/  ULDC UR4, c[0x0][0xd10] ;  /* 0x0003440000047ab9 */ /* 0x000fe40000000800 */
[----:B------:R-:W-:-:S04]  /*33bd0*/  IMAD.U32 R5, RZ, RZ, UR4 ;  /* 0x00000004ff057e24 */ /* 0x000fc8000f8e00ff */
[----:B-1----:R-:W-:-:S04]  /*33be0*/  IMAD R3, R14, R5, RZ ;  /* 0x000000050e037224 */ /* 0x002fc800078e02ff */
[----:B------:R-:W-:-:S05]  /*33bf0*/  IMAD.IADD R16, R3, 0x1, R16 ;  /* 0x0000000103107824 */ /* 0x000fca00078e0210 */
[----:B------:R-:W-:-:S13]  /*33c00*/  ISETP.GT.AND P0, PT, R16, R4, PT ;  /* 0x000000041000720c */ /* 0x000fda0003f04270 */
[----:B------:R-:W-:Y:S05]  /*33c10*/  @!P0 BRA `(.L_x_3089) ;  /* 0xfffffffc00508947 */ /* 0x000fea000383ffff */
.L_x_3084:
[----:B------:R-:W-:Y:S01]  /*33c20*/  IMAD.IADD R16, R16, 0x1, -R3 ;  /* 0x0000000110107824 */ /* 0x000fe200078e0a03 */
[----:B------:R-:W-:-:S03]  /*33c30*/  UMOV UR4, 0xffffffff ;  /* 0xffffffff00047882 */ /* 0x000fc60000000000 */
[----:B------:R-:W-:-:S05]  /*33c40*/  IMAD R3, R2, R5, R16 ;  /* 0x0000000502037224 */ /* 0x000fca00078e0210 */
[----:B------:R-:W-:Y:S01]  /*33c50*/  ISETP.GT.AND P6, PT, R3, R4, PT ;  /* 0x000000040300720c */ /* 0x000fe20003fc4270 */
[----:B------:R-:W-:-:S12]  /*33c60*/  BRA.DIV UR4, `(.L_x_3090) ;  /* 0x0000002604b87947 */ /* 0x000fd8000b800000 */
[----:B------:R-:W-:-:S04]  /*33c70*/  VOTE.ANY R3, PT, !P6 ;  /* 0x0000000000037806 */ /* 0x000fc800070e0100 */
[----:B------:R-:W1:Y:S02]  /*33c80*/  POPC R6, R3 ;  /* 0x0000000300067309 */ /* 0x000e640000000000 */
[----:B-1----:R1:W2:Y:S02]  /*33c90*/  SHFL.IDX PT, R17, R17, R6, 0x1f ;  /* 0x00001f0611117589 */ /* 0x0022a400000e0000 */
.L_x_3210:
[----:B------:R-:W-:Y:S01]  /*33ca0*/  ISETP.NE.AND P0, PT, R3, RZ, PT ;  /* 0x000000ff0300720c */ /* 0x000fe20003f05270 */
[----:B------:R-:W-:-:S12]  /*33cb0*/  IMAD.MOV.U32 R7, RZ, RZ, RZ ;  /* 0x000000ffff077224 */ /* 0x000fd800078e00ff */
[----:B------:R-:W-:Y:S05]  /*33cc0*/  @!P0 BRA `(.L_x_3091) ;  /* 0x0000000000108947 */ /* 0x000fea0003800000 */
[----:B------:R-:W-:Y:S01]  /*33cd0*/  UMOV UR4, 0xffffffff ;  /* 0xffffffff00047882 */ /* 0x000fe20000000000 */
[----:B------:R-:W-:Y:S02]  /*33ce0*/  VIADD R12, R6, 0xffffffff ;  /* 0xffffffff060c7836 */ /* 0x000fe40000000000 */
[----:B------:R-:W-:Y:S05]  /*33cf0*/  BRA.DIV UR4, `(.L_x_3092) ;  /* 0x0000002604dc7947 */ /* 0x000fea000b800000 */
[----:B------:R3:W4:Y:S02]  /*33d00*/  SHFL.IDX PT, R7, R2, R12, 0x1f ;  /* 0x00001f0c02077589 */ /* 0x00072400000e0000 */
.L_x_3091:
[----:B0--3--:R-:W0:Y:S01]  /*33d10*/  LDC.64 R2, c[0x0][0xd68] ;  /* 0x00035a00ff027b82 */ /* 0x009e220000000a00 */
[----:B------:R-:W-:-:S04]  /*33d20*/  IMAD.IADD R19, R6, 0x1, R19 ;  /* 0x0000000106137824 */ /* 0x000fc800078e0213 */
[----:B0-----:R-:W-:-:S05]  /*33d30*/  IMAD.WIDE R2, R19, 0x4, R2 ;  /* 0x0000000413027825 */ /* 0x001fca00078e0202 */
[----:B------:R0:W1:Y:S01]  /*33d40*/  LDG.E R8, desc[UR56][R2.64] ;  /* 0x0000003802087981 */ /* 0x000062000c1e1900 */
[----:B----4-:R-:W-:-:S05]  /*33d50*/  IMAD R16, R7, R5, R16 ;  /* 0x0000000507107224 */ /* 0x010fca00078e0210 */
[----:B------:R-:W-:Y:S01]  /*33d60*/  IADD3 R7, R4, -R16, RZ ;  /* 0x8000001004077210 */ /* 0x000fe20007ffe0ff */
        /* <DEDUP_REMOVED lines=42> */
[----:B------:R-:W-:-:S04]  /*34010*/  IABS R9, R8 ;  /* 0x0000000800097213 */ /* 0x000fc80000000000 */
[----:B------:R-:W-:Y:S01]  /*34020*/  IADD3 R2, RZ, -R9, RZ ;  /* 0x80000009ff027210 */ /* 0x000fe20007ffe0ff */
        /* <DEDUP_REMOVED lines=17> */
.L_x_3085:
[----:B------:R-:W-:Y:S01]  /*34140*/  UMOV UR4, URZ ;  /* 0x0000003f00047c82 */ /* 0x000fe20008000000 */
[----:B------:R-:W-:Y:S01]  /*34150*/  UMOV UR5, URZ ;  /* 0x0000003f00057c82 */ /* 0x000fe20008000000 */
[----:B------:R-:W-:Y:S01]  /*34160*/  ULDC UR6, c[0x0][0xd14] ;  /* 0x0003450000067ab9 */ /* 0x000fe20000000800 */
[----:B------:R-:W-:Y:S02]  /*34170*/  IMAD.MOV.U32 R16, RZ, RZ, R4 ;  /* 0x000000ffff107224 */ /* 0x000fe400078e0004 */
[----:B------:R-:W-:Y:S02]  /*34180*/  IMAD.U32 R17, RZ, RZ, UR4 ;  /* 0x00000004ff117e24 */ /* 0x000fe4000f8e00ff */
[----:B------:R-:W-:Y:S02]  /*34190*/  IMAD.U32 R18, RZ, RZ, UR5 ;  /* 0x00000005ff127e24 */ /* 0x000fe4000f8e00ff */
[----:B------:R-:W-:-:S07]  /*341a0*/  IMAD.U32 R19, RZ, RZ, UR6 ;  /* 0x00000006ff137e24 */ /* 0x000fce000f8e00ff */
.L_x_3093:
        /* <DEDUP_REMOVED lines=12> */
.L_x_2994:
[----:B------:R-:W3:Y:S01]  /*34270*/  S2R R3, SR_CgaCtaId ;  /* 0x0000000000037919 */ /* 0x000ee20000008800 */
[----:B------:R-:W-:Y:S01]  /*34280*/  UIADD3 UR4, UR52, 0x1, URZ ;  /* 0x0000000134047890 */ /* 0x000fe2000fffe03f */
[----:B-1----:R-:W-:-:S03]  /*34290*/  MOV R0, 0x400 ;  /* 0x0000040000007802 */ /* 0x002fc60000000f00 */
[----:B------:R-:W-:-:S04]  /*342a0*/  ULEA.HI UR5, UR4, UR4, URZ, 0x1 ;  /* 0x0000000404057291 */ /* 0x000fc8000f8f083f */
[----:B------:R-:W-:-:S04]  /*342b0*/  ULOP3.LUT UR5, UR5, 0xfffffffe, URZ, 0xc0, !UPT ;  /* 0xfffffffe05057892 */ /* 0x000fc8000f8ec03f */
[----:B------:R-:W-:Y:S01]  /*342c0*/  UIADD3 UR5, UR4, -UR5, URZ ;  /* 0x8000000504057290 */ /* 0x000fe2000fffe03f */
[----:B---3--:R-:W-:-:S05]  /*342d0*/  LEA R0, R3, R0, 0x18 ;  /* 0x0000000003007211 */ /* 0x008fca00078ec0ff */
[----:B------:R-:W-:-:S04]  /*342e0*/  MOV R3, UR5 ;  /* 0x0000000500037c02 */ /* 0x000fc80008000f00 */
[----:B------:R-:W-:-:S04]  /*342f0*/  SHF.L.U32 R3, R3, 0x1f, RZ ;  /* 0x0000001f03037819 */ /* 0x000fc800000006ff */
[----:B------:R-:W1:Y:S02]  /*34300*/  SYNCS.PHASECHK.TRANS64.TRYWAIT P0, [R0+URZ+0x32420], R3 ;  /* 0x03242003000075a7 */ /* 0x000e64000800017f */
[----:B-1----:R-:W-:Y:S05]  /*34310*/  @!P0 BRA `(.L_x_3095) ;  /* 0x00000020007c8947 */ /* 0x002fea0003800000 */
.L_x_3213:
[----:B------:R-:W-:-:S03]  /*34320*/  UMOV UR4, 0xffffffff ;  /* 0xffffffff00047882 */ /* 0x000fc60000000000 */
[----:B------:R-:W-:Y:S05]  /*34330*/  BRA.DIV UR4, `(.L_x_3096) ;  /* 0x0000002204887947 */ /* 0x000fea000b800000 */
[----:B--2---:R-:W2:Y:S02]  /*34340*/  S2R R2, SR_TID.X ;  /* 0x0000000000027919 */ /* 0x004ea40000002100 */
[----:B--2---:R-:W-:-:S04]  /*34350*/  SHF.R.U32.HI R2, RZ, 0x5, R2 ;  /* 0x00000005ff027819 */ /* 0x004fc80000011602 */
[----:B------:R-:W-:-:S05]  /*34360*/  LOP3.LUT R2, R2, 0x3, RZ, 0xc0, !PT ;  /* 0x0000000302027812 */ /* 0x000fca00078ec0ff */
[----:B------:R2:W3:Y:S02]  /*34370*/  SHFL.IDX PT, R14, R2, RZ, 0x1f ;  /* 0x00001fff020e7589 */ /* 0x0004e400000e0000 */
.L_x_3216:
[----:B---3--:R-:W-:-:S13]  /*34380*/  ISETP.NE.AND P0, PT, R14, RZ, PT ;  /* 0x000000ff0e00720c */ /* 0x008fda0003f05270 */
[----:B------:R-:W-:Y:S05]  /*34390*/  @P0 BRA `(.L_x_2764) ;  /* 0x0000000000940947 */ /* 0x000fea0003800000 */
[----:B------:R-:W-:-:S03]  /*343a0*/  UMOV UR4, 0xffffffff ;  /* 0xffffffff00047882 */ /* 0x000fc60000000000 */
[----:B------:R-:W-:Y:S05]  /*343b0*/  BRA.DIV UR4, `(.L_x_3097) ;  /* 0x00000022049c7947 */ /* 0x000fea000b800000 */
[----:B------:R-:W-:-:S13]  /*343c0*/  ELECT P6, URZ, PT ;  /* 0x00000000003f782f */ /* 0x000fda00038c0000 */
.L_x_3219:
[----:B------:R-:W-:Y:S05]  /*343d0*/  @!P6 BRA `(.L_x_2764) ;  /* 0x000000000084e947 */ /* 0x000fea0003800000 */
[----:B------:R-:W-:-:S06]  /*343e0*/  ULOP3.LUT UR4, UR50, 0x2, URZ, 0xfc, !UPT ;  /* 0x0000000232047892 */ /* 0x000fcc000f8efc3f */
[----:B--2---:R-:W-:-:S05]  /*343f0*/  IMAD.U32 R2, RZ, RZ, UR4 ;  /* 0x00000004ff027e24 */ /* 0x004fca000f8e00ff */
[----:B------:R-:W-:-:S13]  /*34400*/  ISETP.NE.AND P2, PT, R2, 0x3, PT ;  /* 0x000000030200780c */ /* 0x000fda0003f45270 */
[----:B------:R-:W-:Y:S05]  /*34410*/  @!P2 BRA `(.L_x_3098) ;  /* 0x000000000004a947 */ /* 0x000fea0003800000 */
[----:B------:R-:W-:Y:S01]  /*34420*/  BPT.TRAP 0x1 ;  /* 0x000000040000795c */ /* 0x000fe20000300000 */
.L_x_3098:
        /* <DEDUP_REMOVED lines=14> */
.L_x_3220:
[----:B------:R-:W2:Y:S02]  /*34510*/  SYNCS.PHASECHK.TRANS64.TRYWAIT P0, [R7+URZ], R2 ;  /* 0x00000002070075a7 */ /* 0x000ea4000800017f */
[----:B--2---:R-:W-:Y:S05]  /*34520*/  @!P0 BRA `(.L_x_3100) ;  /* 0x0000002000748947 */ /* 0x004fea0003800000 */
.L_x_3221:
[----:B------:R-:W-:Y:S05]  /*34530*/  @!P2 BRA `(.L_x_3101) ;  /* 0x000000000004a947 */ /* 0x000fea0003800000 */
[----:B------:R-:W-:Y:S01]  /*34540*/  BPT.TRAP 0x1 ;  /* 0x000000040000795c */ /* 0x000fe20000300000 */
.L_x_3101:
[----:B------:R-:W3:Y:S01]  /*34550*/  LDL.LU R4, [R1+0x470] ;  /* 0x0004700001047983 */ /* 0x000ee20000300800 */
[----:B------:R-:W-:-:S04]  /*34560*/  VIADD R0, R0, 0x32460 ;  /* 0x0003246000007836 */ /* 0x000fc80000000000 */
[----:B---3--:R-:W-:-:S04]  /*34570*/  IMAD R4, R4, 0x8, R0 ;  /* 0x0000000804047824 */ /* 0x008fc800078e0200 */
[----:B------:R-:W3:Y:S02]  /*34580*/  SYNCS.PHASECHK.TRANS64.TRYWAIT P0, [R4+URZ], R5 ;  /* 0x00000005040075a7 */ /* 0x000ee4000800017f */
[----:B---3--:R-:W-:Y:S05]  /*34590*/  @!P0 BRA `(.L_x_3102) ;  /* 0x00000020006c8947 */ /* 0x008fea0003800000 */
.L_x_3222:
[----:B------:R-:W-:-:S07]  /*345a0*/  IMAD R3, R3, 0x8, R0 ;  /* 0x0000000803037824 */ /* 0x000fce00078e0200 */
.L_x_3103:
[----:B----4-:R4:W0:Y:S02]  /*345b0*/  SYNCS.PHASECHK.TRANS64.TRYWAIT P0, [R3+URZ], R2 ;  /* 0x00000002030075a7 */ /* 0x010824000800017f */
[----:B0-----:R-:W-:Y:S05]  /*345c0*/  @!P0 NANOSLEEP.SYNCS 0x989680 ;  /* 0x009896800000895d */ /* 0x001fea0003900000 */
[----:B------:R-:W0:Y:S02]  /*345d0*/  @!P0 SYNCS.PHASECHK.TRANS64 P0, [R3+URZ], R2 ;  /* 0x00000002030085a7 */ /* 0x000e24000800007f */
[----:B0-----:R-:W-:Y:S05]  /*345e0*/  @!P0 BRA `(.L_x_3103) ;  /* 0xfffffffc00f08947 */ /* 0x001fea000383ffff */
.L_x_2764:
[----:B------:R-:W-:Y:S05]  /*345f0*/  BSYNC B7 ;  /* 0x0000000000077941 */ /* 0x000fea0003800000 */
.L_x_2761:
[----:B------:R-:W-:Y:S05]  /*34600*/  EXIT ;  /* 0x000000000000794d */ /* 0x000fea0003800000 */
.L_x_2790:
[----:B0-----:R0:W1:Y:S02]  /*34610*/  SYNCS.PHASECHK.TRANS64.TRYWAIT P6, [R86+URZ+0x32490], R107 ;  /* 0x0324906b560075a7 */ /* 0x00106400080c017f */
[----:B-1----:R-:W-:Y:S05]  /*34620*/  @!P6 NANOSLEEP.SYNCS 0x989680 ;  /* 0x009896800000e95d */ /* 0x002fea0003900000 */
[----:B------:R-:W1:Y:S02]  /*34630*/  @!P6 SYNCS.PHASECHK.TRANS64 P6, [R86+URZ+0x32490], R107 ;  /* 0x0324906b5600e5a7 */ /* 0x000e6400080c007f */
[----:B-1----:R-:W-:Y:S05]  /*34640*/  @!P6 BRA `(.L_x_2790) ;  /* 0xfffffffc00f0e947 */ /* 0x002fea000383ffff */
[----:B------:R-:W-:Y:S05]  /*34650*/  BRA `(.L_x_3104) ;  /* 0xfffffce8003c7947 */ /* 0x000fea000383ffff */
.L_x_2808:
[----:B0-----:R0:W1:Y:S02]  /*34660*/  SYNCS.PHASECHK.TRANS64.TRYWAIT P5, [R86+URZ+0x32490], R107 ;  /* 0x0324906b560075a7 */ /* 0x00106400080a017f */
[----:B-1----:R-:W-:Y:S05]  /*34670*/  @!P5 NANOSLEEP.SYNCS 0x989680 ;  /* 0x009896800000d95d */ /* 0x002fea0003900000 */
[----:B------:R-:W1:Y:S02]  /*34680*/  @!P5 SYNCS.PHASECHK.TRANS64 P5, [R86+URZ+0x32490], R107 ;  /* 0x0324906b5600d5a7 */ /* 0x000e6400080a007f */
[----:B-1----:R-:W-:Y:S05]  /*34690*/  @!P5 BRA `(.L_x_2808) ;  /* 0xfffffffc00f0d947 */ /* 0x002fea000383ffff */
[----:B------:R-:W-:Y:S05]  /*346a0*/  BRA `(.L_x_3105) ;  /* 0xfffffcf8008c7947 */ /* 0x000fea000383ffff */
.L_x_2817:
[----:B0-----:R0:W1:Y:S02]  /*346b0*/  SYNCS.PHASECHK.TRANS64.TRYWAIT P4, [R86+URZ+0x32490], R107 ;  /* 0x0324906b560075a7 */ /* 0x001064000808017f */
[----:B-1----:R-:W-:Y:S05]  /*346c0*/  @!P4 NANOSLEEP.SYNCS 0x989680 ;  /* 0x009896800000c95d */ /* 0x002fea0003900000 */
[----:B------:R-:W1:Y:S02]  /*346d0*/  @!P4 SYNCS.PHASECHK.TRANS64 P4, [R86+URZ+0x32490], R107 ;  /* 0x0324906b5600c5a7 */ /* 0x000e64000808007f */
[----:B-1----:R-:W-:Y:S05]  /*346e0*/  @!P4 BRA `(.L_x_2817) ;  /* 0xfffffffc00f0c947 */ /* 0x002fea000383ffff */
[----:B------:R-:W-:Y:S05]  /*346f0*/  BRA `(.L_x_3106) ;  /* 0xfffffd0800647947 */ /* 0x000fea000383ffff */
.L_x_2823:
[----:B--2---:R2:W3:Y:S02]  /*34700*/  SYNCS.PHASECHK.TRANS64.TRYWAIT P3, [R86+URZ+0x324b0], R107 ;  /* 0x0324b06b560075a7 */ /* 0x0044e4000806017f */
[----:B---3--:R-:W-:Y:S05]  /*34710*/  @!P3 NANOSLEEP.SYNCS 0x989680 ;  /* 0x009896800000b95d */ /* 0x008fea0003900000 */
[----:B------:R-:W3:Y:S02]  /*34720*/  @!P3 SYNCS.PHASECHK.TRANS64 P3, [R86+URZ+0x324b0], R107 ;  /* 0x0324b06b5600b5a7 */ /* 0x000ee4000806007f */
[----:B---3--:R-:W-:Y:S05]  /*34730*/  @!P3 BRA `(.L_x_2823) ;  /* 0xfffffffc00f0b947 */ /* 0x008fea000383ffff */
[----:B------:R-:W-:Y:S05]  /*34740*/  BRA `(.L_x_3107) ;  /* 0xfffffd0800f47947 */ /* 0x000fea000383ffff */
.L_x_2839:
        /* <DEDUP_REMOVED lines=8> */
.L_x_3109:
[----:B------:R-:W-:Y:S05]  /*347d0*/  BSYNC B0 ;  /* 0x0000000000007941 */ /* 0x000fea0003800000 */
.L_x_3108:
[----:B------:R-:W-:Y:S05]  /*347e0*/  BRA `(.L_x_3110) ;  /* 0xfffffd1c00247947 */ /* 0x000fea000383ffff */
.L_x_2855:
[----:B------:R-:W-:Y:S01]  /*347f0*/  BSSY B1, `(.L_x_3111) ;  /* 0x0000008000017945 */ /* 0x000fe20003800000 */
[----:B------:R-:W-:Y:S02]  /*34800*/  IMAD.MOV.U32 R13, RZ, RZ, R5 ;  /* 0x000000ffff0d7224 */ /* 0x000fe400078e0005 */
[----:B------:R-:W-:Y:S02]  /*34810*/  IMAD.MOV.U32 R12, RZ, RZ, RZ ;  /* 0x000000ffff0c7224 */ /* 0x000fe400078e00ff */
[----:B------:R-:W-:Y:S02]  /*34820*/  IMAD.MOV.U32 R11, RZ, RZ, 0x1c1f ;  /* 0x00001c1fff0b7424 */ /* 0x000fe400078e00ff */
[----:B01----:R-:W-:-:S07]  /*34830*/  IMAD.MOV.U32 R15, RZ, RZ, -0x1 ;  /* 0xffffffffff0f7424 */ /* 0x003fce00078e00ff */
[----:B------:R-:W-:Y:S05]  /*34840*/  WARPSYNC.COLLECTIVE R15, `(.L_x_3112) ;  /* 0x000000000f087348 */ /* 0x000fea0003c00000 */
[----:B------:R0:W1:Y:S02]  /*34850*/  SHFL.IDX P6, R14, R13, R12, R11 ;  /* 0x0000000c0d0e7389 */ /* 0x00006400000c000b */
[----:B01----:R-:W-:Y:S01]  /*34860*/  ENDCOLLECTIVE ;  /* 0x000000000000791b */ /* 0x003fe20003800000 */
.L_x_3112:
[----:B------:R-:W-:Y:S05]  /*34870*/  BSYNC B1 ;  /* 0x0000000000017941 */ /* 0x000fea0003800000 */
.L_x_3111:
[----:B------:R-:W-:Y:S05]  /*34880*/  BRA `(.L_x_3113) ;  /* 0xfffffd2c00ac7947 */ /* 0x000fea000383ffff */
.L_x_2856:
        /* <DEDUP_REMOVED lines=8> */
.L_x_3115:
[----:B------:R-:W-:Y:S05]  /*34910*/  BSYNC B1 ;  /* 0x0000000000017941 */ /* 0x000fea0003800000 */
.L_x_3114:
[----:B------:R-:W-:Y:S05]  /*34920*/  BRA `(.L_x_3116) ;  /* 0xfffffd2c008c7947 */ /* 0x000fea000383ffff */
.L_x_2857:
[----:B------:R-:W-:Y:S01]  /*34930*/  BSSY B1, `(.L_x_3117) ;  /* 0x0000008000017945 */ /* 0x000fe20003800000 */
[----:B------:R-:W-:Y:S01]  /*34940*/  IMAD.MOV.U32 R13, RZ, RZ, R3 ;  /* 0x000000ffff0d7224 */ /* 0x000fe200078e0003 */
[----:B01----:R-:W-:Y:S01]  /*34950*/  MOV R15, 0xffffffff ;  /* 0xffffffff000f7802 */ /* 0x003fe20000000f00 */
[----:B------:R-:W-:Y:S02]  /*34960*/  IMAD.MOV.U32 R12, RZ, RZ, RZ ;  /* 0x000000ffff0c7224 */ /* 0x000fe400078e00ff */
[----:B------:R-:W-:-:S07]  /*34970*/  IMAD.MOV.U32 R11, RZ, RZ, 0x1c1f ;  /* 0x00001c1fff0b7424 */ /* 0x000fce00078e00ff */
[----:B------:R-:W-:Y:S05]  /*34980*/  WARPSYNC.COLLECTIVE R15, `(.L_x_3118) ;  /* 0x000000000f087348 */ /* 0x000fea0003c00000 */
[----:B------:R0:W1:Y:S02]  /*34990*/  SHFL.IDX P6, R14, R13, R12, R11 ;  /* 0x0000000c0d0e7389 */ /* 0x00006400000c000b */
[----:B01----:R-:W-:Y:S01]  /*349a0*/  ENDCOLLECTIVE ;  /* 0x000000000000791b */ /* 0x003fe20003800000 */
.L_x_3118:
[----:B------:R-:W-:Y:S05]  /*349b0*/  BSYNC B1 ;  /* 0x0000000000017941 */ /* 0x000fea0003800000 */
.L_x_3117:
[----:B------:R-:W-:Y:S05]  /*349c0*/  BRA `(.L_x_3119) ;  /* 0xfffffd2c006c7947 */ /* 0x000fea000383ffff */
.L_x_2858:
        /* <DEDUP_REMOVED lines=8> */
.L_x_3121:
[----:B------:R-:W-:Y:S05]  /*34a50*/  BSYNC B1 ;  /* 0x0000000000017941 */ /* 0x000fea0003800000 */
.L_x_3120:
[----:B------:R-:W-:Y:S05]  /*34a60*/  BRA `(.L_x_3122) ;  /* 0xfffffd2c004c7947 */ /* 0x000fea000383ffff */
.L_x_2859:
[----:B------:R-:W-:Y:S01]  /*34a70*/  BSSY B1, `(.L_x_3123) ;  /* 0x0000008000017945 */ /* 0x000fe20003800000 */
[----:B------:R-:W-:Y:S02]  /*34a80*/  IMAD.MOV.U32 R13, RZ, RZ, R5 ;  /* 0x000000ffff0d7224 */ /* 0x000fe400078e0005 */
[----:B------:R-:W-:Y:S02]  /*34a90*/  IMAD.MOV.U32 R12, RZ, RZ, 0x1 ;  /* 0x00000001ff0c7424 */ /* 0x000fe400078e00ff */
[----:B------:R-:W-:Y:S02]  /*34aa0*/  IMAD.MOV.U32 R11, RZ, RZ, 0x1c1f ;  /* 0x00001c1fff0b7424 */ /* 0x000fe400078e00ff */
[----:B01----:R-:W-:-:S07]  /*34ab0*/  IMAD.MOV.U32 R15, RZ, RZ, -0x1 ;  /* 0xffffffffff0f7424 */ /* 0x003fce00078e00ff */
[----:B------:R-:W-:Y:S05]  /*34ac0*/  WARPSYNC.COLLECTIVE R15, `(.L_x_3124) ;  /* 0x000000000f087348 */ /* 0x000fea0003c00000 */
[----:B------:R0:W1:Y:S02]  /*34ad0*/  SHFL.IDX P6, R14, R13, R12, R11 ;  /* 0x0000000c0d0e7389 */ /* 0x00006400000c000b */
[----:B01----:R-:W-:Y:S01]  /*34ae0*/  ENDCOLLECTIVE ;  /* 0x000000000000791b */ /* 0x003fe20003800000 */
.L_x_3124:
[----:B------:R-:W-:Y:S05]  /*34af0*/  BSYNC B1 ;  /* 0x0000000000017941 */ /* 0x000fea0003800000 */
.L_x_3123:
[----:B------:R-:W-:Y:S05]  /*34b00*/  BRA `(.L_x_3125) ;  /* 0xfffffd2c002c7947 */ /* 0x000fea000383ffff */
.L_x_2860:
[----:B------:R-:W-:Y:S01]  /*34b10*/  BSSY B1, `(.L_x_3126) ;  /* 0x0000008000017945 */ /* 0x000fe20003800000 */
[----:B------:R-:W-:Y:S01]  /*34b20*/  IMAD.MOV.U32 R13, RZ, RZ, R4 ;  /* 0x000000ffff0d7224 */ /* 0x000fe200078e0004 */
[----:B01----:R-:W-:Y:S01]  /*34b30*/  MOV R15, 0xffffffff ;  /* 0xffffffff000f7802 */ /* 0x003fe20000000f00 */
[----:B------:R-:W-:Y:S02]  /*34b40*/  IMAD.MOV.U32 R12, RZ, RZ, 0x1 ;  /* 0x00000001ff0c7424 */ /* 0x000fe400078e00ff */
[----:B------:R-:W-:-:S07]  /*34b50*/  IMAD.MOV.U32 R11, RZ, RZ, 0x1c1f ;  /* 0x00001c1fff0b7424 */ /* 0x000fce00078e00ff */
[----:B------:R-:W-:Y:S05]  /*34b60*/  WARPSYNC.COLLECTIVE R15, `(.L_x_3127) ;  /* 0x000000000f087348 */ /* 0x000fea0003c00000 */
[----:B------:R0:W1:Y:S02]  /*34b70*/  SHFL.IDX P6, R14, R13, R12, R11 ;  /* 0x0000000c0d0e7389 */ /* 0x00006400000c000b */
[----:B01----:R-:W-:Y:S01]  /*34b80*/  ENDCOLLECTIVE ;  /* 0x000000000000791b */ /* 0x003fe20003800000 */
.L_x_3127:
[----:B------:R-:W-:Y:S05]  /*34b90*/  BSYNC B1 ;  /* 0x0000000000017941 */ /* 0x000fea0003800000 */
.L_x_3126:
[----:B------:R-:W-:Y:S05]  /*34ba0*/  BRA `(.L_x_3128) ;  /* 0xfffffd2c000c7947 */ /* 0x000fea000383ffff */
.L_x_2861:
        /* <DEDUP_REMOVED lines=8> */
.L_x_3130:
[----:B------:R-:W-:Y:S05]  /*34c30*/  BSYNC B1 ;  /* 0x0000000000017941 */ /* 0x000fea0003800000 */
.L_x_3129:
[----:B------:R-:W-:Y:S05]  /*34c40*/  BRA `(.L_x_3131) ;  /* 0xfffffd2800ec7947 */ /* 0x000fea000383ffff */
.L_x_2862:
        /* <DEDUP_REMOVED lines=8> */
.L_x_3133:
[----:B------:R-:W-:Y:S05]  /*34cd0*/  BSYNC B1 ;  /* 0x0000000000017941 */ /* 0x000fea0003800000 */
.L_x_3132:
[----:B------:R-:W-:Y:S05]  /*34ce0*/  BRA `(.L_x_3134) ;  /* 0xfffffd2800cc7947 */ /* 0x000fea000383ffff */
.L_x_2864:
[----:B--2---:R2:W3:Y:S02]  /*34cf0*/  SYNCS.PHASECHK.TRANS64.TRYWAIT P0, [R145+URZ+0x32400], R6 ;  /* 0x03240006910075a7 */ /* 0x0044e4000800017f */
[----:B---3--:R-:W-:Y:S05]  /*34d00*/  @!P0 NANOSLEEP.SYNCS 0x989680 ;  /* 0x009896800000895d */ /* 0x008fea0003900000 */
[----:B------:R-:W3:Y:S02]  /*34d10*/  @!P0 SYNCS.PHASECHK.TRANS64 P0, [R145+URZ+0x32400], R6 ;  /* 0x03240006910085a7 */ /* 0x000ee4000800007f */
[----:B---3--:R-:W-:Y:S05]  /*34d20*/  @!P0 BRA `(.L_x_2864) ;  /* 0xfffffffc00f08947 */ /* 0x008fea000383ffff */
[----:B------:R-:W-:Y:S05]  /*34d30*/  BRA `(.L_x_3135) ;  /* 0xfffffd2800c47947 */ /* 0x000fea000383ffff */
.L_x_2872:
[----:B------:R-:W-:Y:S01]  /*34d40*/  BSSY B1, `(.L_x_3136) ;  /* 0x0000008000017945 */ /* 0x000fe20003800000 */
[----:B------:R-:W-:Y:S01]  /*34d50*/  IMAD.MOV.U32 R13, RZ, RZ, R4 ;  /* 0x000000ffff0d7224 */ /* 0x000fe200078e0004 */
[----:B------:R-:W-:Y:S01]  /*34d60*/  MOV R15, 0xffffffff ;  /* 0xffffffff000f7802 */ /* 0x000fe20000000f00 */
[----:B------:R-:W-:Y:S02]  /*34d70*/  IMAD.MOV.U32 R12, RZ, RZ, RZ ;  /* 0x000000ffff0c7224 */ /* 0x000fe400078e00ff */
[----:B------:R-:W-:-:S07]  /*34d80*/  IMAD.MOV.U32 R11, RZ, RZ, 0x1c1f ;  /* 0x00001c1fff0b7424 */ /* 0x000fce00078e00ff */
[----:B-----5:R-:W-:Y:S05]  /*34d90*/  WARPSYNC.COLLECTIVE R15, `(.L_x_3137) ;  /* 0x000000000f087348 */ /* 0x020fea0003c00000 */
[----:B------:R0:W1:Y:S02]  /*34da0*/  SHFL.IDX P6, R14, R13, R12, R11 ;  /* 0x0000000c0d0e7389 */ /* 0x00006400000c000b */
[----:B01---5:R-:W-:Y:S01]  /*34db0*/  ENDCOLLECTIVE ;  /* 0x000000000000791b */ /* 0x023fe20003800000 */
.L_x_3137:
[----:B------:R-:W-:Y:S05]  /*34dc0*/  BSYNC B1 ;  /* 0x0000000000017941 */ /* 0x000fea0003800000 */
.L_x_3136:
[----:B------:R-:W-:Y:S05]  /*34dd0*/  BRA `(.L_x_3138) ;  /* 0xfffffd3c00087947 */ /* 0x000fea000383ffff */
.L_x_2873:
[----:B------:R-:W-:Y:S01]  /*34de0*/  BSSY B1, `(.L_x_3139) ;  /* 0x0000008000017945 */ /* 0x000fe20003800000 */
[----:B------:R-:W-:Y:S02]  /*34df0*/  IMAD.MOV.U32 R13, RZ, RZ, R6 ;  /* 0x000000ffff0d7224 */ /* 0x000fe400078e0006 */
[----:B------:R-:W-:Y:S02]  /*34e00*/  IMAD.MOV.U32 R12, RZ, RZ, RZ ;  /* 0x000000ffff0c7224 */ /* 0x000fe400078e00ff */
[----:B------:R-:W-:Y:S02]  /*34e10*/  IMAD.MOV.U32 R11, RZ, RZ, 0x1c1f ;  /* 0x00001c1fff0b7424 */ /* 0x000fe400078e00ff */
[----:B------:R-:W-:-:S07]  /*34e20*/  IMAD.MOV.U32 R15, RZ, RZ, -0x1 ;  /* 0xffffffffff0f7424 */ /* 0x000fce00078e00ff */
[----:B-----5:R-:W-:Y:S05]  /*34e30*/  WARPSYNC.COLLECTIVE R15, `(.L_x_3140) ;  /* 0x000000000f087348 */ /* 0x020fea0003c00000 */
[----:B------:R0:W1:Y:S02]  /*34e40*/  SHFL.IDX P6, R14, R13, R12, R11 ;  /* 0x0000000c0d0e7389 */ /* 0x00006400000c000b */
[----:B01---5:R-:W-:Y:S01]  /*34e50*/  ENDCOLLECTIVE ;  /* 0x000000000000791b */ /* 0x023fe20003800000 */
.L_x_3140:
[----:B------:R-:W-:Y:S05]  /*34e60*/  BSYNC B1 ;  /* 0x0000000000017941 */ /* 0x000fea0003800000 */
.L_x_3139:
[----:B------:R-:W-:Y:S05]  /*34e70*/  BRA `(.L_x_3141) ;  /* 0xfffffd3800e87947 */ /* 0x000fea000383ffff */
.L_x_2874:
        /* <DEDUP_REMOVED lines=8> */
.L_x_3143:
[----:B------:R-:W-:Y:S05]  /*34f00*/  BSYNC B1 ;  /* 0x0000000000017941 */ /* 0x000fea0003800000 */
.L_x_3142:
[----:B------:R-:W-:Y:S05]  /*34f10*/  BRA `(.L_x_3144) ;  /* 0xfffffd3800c87947 */ /* 0x000fea000383ffff */
.L_x_2875:
        /* <DEDUP_REMOVED lines=8> */
.L_x_3146:
[----:B------:R-:W-:Y:S05]  /*34fa0*/  BSYNC B1 ;  /* 0x0000000000017941 */ /* 0x000fea0003800000 */
.L_x_3145:
[----:B------:R-:W-:Y:S05]  /*34fb0*/  BRA `(.L_x_3147) ;  /* 0xfffffd3800a87947 */ /* 0x000fea000383ffff */
.L_x_2876:
[----:B------:R-:W-:Y:S01]  /*34fc0*/  BSSY B1, `(.L_x_3148) ;  /* 0x0000008000017945 */ /* 0x000fe20003800000 */
[----:B------:R-:W-:Y:S02]  /*34fd0*/  IMAD.MOV.U32 R13, RZ, RZ, R4 ;  /* 0x000000ffff0d7224 */ /* 0x000fe400078e0004 */
[----:B------:R-:W-:Y:S02]  /*34fe0*/  IMAD.MOV.U32 R12, RZ, RZ, 0x1 ;  /* 0x00000001ff0c7424 */ /* 0x000fe400078e00ff */
[----:B------:R-:W-:Y:S02]  /*34ff0*/  IMAD.MOV.U32 R11, RZ, RZ, 0x1c1f ;  /* 0x00001c1fff0b7424 */ /* 0x000fe400078e00ff */
[----:B------:R-:W-:-:S07]  /*35000*/  IMAD.MOV.U32 R15, RZ, RZ, -0x1 ;  /* 0xffffffffff0f7424 */ /* 0x000fce00078e00ff */
[----:B-----5:R-:W-:Y:S05]  /*35010*/  WARPSYNC.COLLECTIVE R15, `(.L_x_3149) ;  /* 0x000000000f087348 */ /* 0x020fea0003c00000 */
[----:B------:R0:W1:Y:S02]  /*35020*/  SHFL.IDX P6, R14, R13, R12, R11 ;  /* 0x0000000c0d0e7389 */ /* 0x00006400000c000b */
[----:B01---5:R-:W-:Y:S01]  /*35030*/  ENDCOLLECTIVE ;  /* 0x000000000000791b */ /* 0x023fe20003800000 */
.L_x_3149:
[----:B------:R-:W-:Y:S05]  /*35040*/  BSYNC B1 ;  /* 0x0000000000017941 */ /* 0x000fea0003800000 */
.L_x_3148:
[----:B------:R-:W-:Y:S05]  /*35050*/  BRA `(.L_x_3150) ;  /* 0xfffffd3800887947 */ /* 0x000fea000383ffff */
.L_x_2877:
        /* <DEDUP_REMOVED lines=8> */
.L_x_3152:
[----:B------:R-:W-:Y:S05]  /*350e0*/  BSYNC B1 ;  /* 0x0000000000017941 */ /* 0x000fea0003800000 */
.L_x_3151:
[----:B------:R-:W-:Y:S05]  /*350f0*/  BRA `(.L_x_3153) ;  /* 0xfffffd3800687947 */ /* 0x000fea000383ffff */
.L_x_2878:
[----:B------:R-:W-:Y:S01]  /*35100*/  BSSY B1, `(.L_x_3154) ;  /* 0x0000008000017945 */ /* 0x000fe20003800000 */
[----:B------:R-:W-:Y:S01]  /*35110*/  IMAD.MOV.U32 R13, RZ, RZ, R3 ;  /* 0x000000ffff0d7224 */ /* 0x000fe200078e0003 */
[----:B------:R-:W-:Y:S01]  /*35120*/  MOV R15, 0xffffffff ;  /* 0xffffffff000f7802 */ /* 0x000fe20000000f00 */
[----:B------:R-:W-:Y:S02]  /*35130*/  IMAD.MOV.U32 R12, RZ, RZ, 0x1 ;  /* 0x00000001ff0c7424 */ /* 0x000fe400078e00ff */
[----:B------:R-:W-:-:S07]  /*35140*/  IMAD.MOV.U32 R11, RZ, RZ, 0x1c1f ;  /* 0x00001c1fff0b7424 */ /* 0x000fce00078e00ff */
[----:B-----5:R-:W-:Y:S05]  /*35150*/  WARPSYNC.COLLECTIVE R15, `(.L_x_3155) ;  /* 0x000000000f087348 */ /* 0x020fea0003c00000 */
[----:B------:R0:W1:Y:S02]  /*35160*/  SHFL.IDX P6, R14, R13, R12, R11 ;  /* 0x0000000c0d0e7389 */ /* 0x00006400000c000b */
[----:B01---5:R-:W-:Y:S01]  /*35170*/  ENDCOLLECTIVE ;  /* 0x000000000000791b */ /* 0x023fe20003800000 */
.L_x_3155:
[----:B------:R-:W-:Y:S05]  /*35180*/  BSYNC B1 ;  /* 0x0000000000017941 */ /* 0x000fea0003800000 */
.L_x_3154:
[----:B------:R-:W-:Y:S05]  /*35190*/  BRA `(.L_x_3156) ;  /* 0xfffffd3800487947 */ /* 0x000fea000383ffff */
.L_x_2879:
        /* <DEDUP_REMOVED lines=8> */
.L_x_3158:
[----:B------:R-:W-:Y:S05]  /*35220*/  BSYNC B1 ;  /* 0x0000000000017941 */ /* 0x000fea0003800000 */
.L_x_3157:
[----:B------:R-:W-:Y:S05]  /*35230*/  BRA `(.L_x_3159) ;  /* 0xfffffd3800287947 */ /* 0x000fea000383ffff */
.L_x_2881:
[----:B0-----:R0:W1:Y:S02]  /*35240*/  SYNCS.PHASECHK.TRANS64.TRYWAIT P1, [R145+URZ+0x32400], R0 ;  /* 0x03240000910075a7 */ /* 0x001064000802017f */
[----:B-1----:R-:W-:Y:S05]  /*35250*/  @!P1 NANOSLEEP.SYNCS 0x989680 ;  /* 0x009896800000995d */ /* 0x002fea0003900000 */
[----:B------:R-:W1:Y:S02]  /*35260*/  @!P1 SYNCS.PHASECHK.TRANS64 P1, [R145+URZ+0x32400], R0 ;  /* 0x03240000910095a7 */ /* 0x000e64000802007f */
[----:B-1----:R-:W-:Y:S05]  /*35270*/  @!P1 BRA `(.L_x_2881) ;  /* 0xfffffffc00f09947 */ /* 0x002fea000383ffff */
[----:B------:R-:W-:Y:S05]  /*35280*/  BRA `(.L_x_3160) ;  /* 0xfffffd3800687947 */ /* 0x000fea000383ffff */
.L_x_2896:
[----:B0-----:R0:W1:Y:S02]  /*35290*/  SYNCS.PHASECHK.TRANS64.TRYWAIT P0, [R2+URZ], R7 ;  /* 0x00000007020075a7 */ /* 0x001064000800017f */
[----:B-1----:R-:W-:Y:S05]  /*352a0*/  @!P0 NANOSLEEP.SYNCS 0x989680 ;  /* 0x009896800000895d */ /* 0x002fea0003900000 */
[----:B------:R-:W1:Y:S02]  /*352b0*/  @!P0 SYNCS.PHASECHK.TRANS64 P0, [R2+URZ], R7 ;  /* 0x00000007020085a7 */ /* 0x000e64000800007f */
[----:B-1----:R-:W-:Y:S05]  /*352c0*/  @!P0 BRA `(.L_x_2896) ;  /* 0xfffffffc00f08947 */ /* 0x002fea000383ffff */
[----:B------:R-:W-:Y:S05]  /*352d0*/  BRA `(.L_x_2895) ;  /* 0xfffffd5000007947 */ /* 0x000fea000383ffff */
.L_x_2903:
[----:B0-----:R0:W1:Y:S02]  /*352e0*/  SYNCS.PHASECHK.TRANS64.TRYWAIT P0, [R4+URZ], R5 ;  /* 0x00000005040075a7 */ /* 0x001064000800017f */
[----:B-1----:R-:W-:Y:S05]  /*352f0*/  @!P0 NANOSLEEP.SYNCS 0x989680 ;  /* 0x009896800000895d */ /* 0x002fea0003900000 */
[----:B------:R-:W1:Y:S02]  /*35300*/  @!P0 SYNCS.PHASECHK.TRANS64 P0, [R4+URZ], R5 ;  /* 0x00000005040085a7 */ /* 0x000e64000800007f */
[----:B-1----:R-:W-:Y:S05]  /*35310*/  @!P0 BRA `(.L_x_2903) ;  /* 0xfffffffc00f08947 */ /* 0x002fea000383ffff */
[----:B------:R-:W-:Y:S05]  /*35320*/  BRA `(.L_x_2902) ;  /* 0xfffffd5400247947 */ /* 0x000fea000383ffff */
.L_x_2928:
[----:B-1----:R1:W2:Y:S02]  /*35330*/  SYNCS.PHASECHK.TRANS64.TRYWAIT P1, [R0+URZ], R9 ;  /* 0x00000009000075a7 */ /* 0x0022a4000802017f */
[----:B--2---:R-:W-:Y:S05]  /*35340*/  @!P1 NANOSLEEP.SYNCS 0x989680 ;  /* 0x009896800000995d */ /* 0x004fea0003900000 */
[----:B------:R-:W2:Y:S02]  /*35350*/  @!P1 SYNCS.PHASECHK.TRANS64 P1, [R0+URZ], R9 ;  /* 0x00000009000095a7 */ /* 0x000ea4000802007f */
[----:B--2---:R-:W-:Y:S05]  /*35360*/  @!P1 BRA `(.L_x_2928) ;  /* 0xfffffffc00f09947 */ /* 0x004fea000383ffff */
[----:B------:R-:W-:Y:S05]  /*35370*/  BRA `(.L_x_2927) ;  /* 0xfffffe0000a87947 */ /* 0x000fea000383ffff */
.L_x_2935:
[----:B-1----:R1:W2:Y:S02]  /*35380*/  SYNCS.PHASECHK.TRANS64.TRYWAIT P1, [R6+URZ], R7 ;  /* 0x00000007060075a7 */ /* 0x0022a4000802017f */
[----:B--2---:R-:W-:Y:S05]  /*35390*/  @!P1 NANOSLEEP.SYNCS 0x989680 ;  /* 0x009896800000995d */ /* 0x004fea0003900000 */
[----:B------:R-:W2:Y:S02]  /*353a0*/  @!P1 SYNCS.PHASECHK.TRANS64 P1, [R6+URZ], R7 ;  /* 0x00000007060095a7 */ /* 0x000ea4000802007f */
[----:B--2---:R-:W-:Y:S05]  /*353b0*/  @!P1 BRA `(.L_x_2935) ;  /* 0xfffffffc00f09947 */ /* 0x004fea000383ffff */
[----:B------:R-:W-:Y:S05]  /*353c0*/  BRA `(.L_x_2934) ;  /* 0xfffffe0400cc7947 */ /* 0x000fea000383ffff */
.L_x_2946:
[----:B-1----:R1:W2:Y:S02]  /*353d0*/  SYNCS.PHASECHK.TRANS64.TRYWAIT P0, [R6+URZ], R7 ;  /* 0x00000007060075a7 */ /* 0x0022a4000800017f */
[----:B--2---:R-:W-:Y:S05]  /*353e0*/  @!P0 NANOSLEEP.SYNCS 0x989680 ;  /* 0x009896800000895d */ /* 0x004fea0003900000 */
[----:B------:R-:W2:Y:S02]  /*353f0*/  @!P0 SYNCS.PHASECHK.TRANS64 P0, [R6+URZ], R7 ;  /* 0x00000007060085a7 */ /* 0x000ea4000800007f */
[----:B--2---:R-:W-:Y:S05]  /*35400*/  @!P0 BRA `(.L_x_2946) ;  /* 0xfffffffc00f08947 */ /* 0x004fea000383ffff */
[----:B------:R-:W-:Y:S05]  /*35410*/  BRA `(.L_x_2945) ;  /* 0xfffffea000087947 */ /* 0x000fea000383ffff */
.L_x_2953:
[----:B--2---:R2:W3:Y:S02]  /*35420*/  SYNCS.PHASECHK.TRANS64.TRYWAIT P0, [R6+URZ], R7 ;  /* 0x00000007060075a7 */ /* 0x0044e4000800017f */
[----:B---3--:R-:W-:Y:S05]  /*35430*/  @!P0 NANOSLEEP.SYNCS 0x989680 ;  /* 0x009896800000895d */ /* 0x008fea0003900000 */
[----:B------:R-:W3:Y:S02]  /*35440*/  @!P0 SYNCS.PHASECHK.TRANS64 P0, [R6+URZ], R7 ;  /* 0x00000007060085a7 */ /* 0x000ee4000800007f */
[----:B---3--:R-:W-:Y:S05]  /*35450*/  @!P0 BRA `(.L_x_2953) ;  /* 0xfffffffc00f08947 */ /* 0x008fea000383ffff */
[----:B------:R-:W-:Y:S05]  /*35460*/  BRA `(.L_x_2952) ;  /* 0xfffffea4002c7947 */ /* 0x000fea000383ffff */
.L_x_3008:
[----:B0-----:R-:W0:Y:S01]  /*35470*/  S2R R11, SR_TID.X ;  /* 0x00000000000b7919 */ /* 0x001e220000002100 */
[----:B------:R-:W-:Y:S01]  /*35480*/  BSSY B1, `(.L_x_3161) ;  /* 0x000000a000017945 */ /* 0x000fe20003800000 */
[----:B------:R-:W-:Y:S02]  /*35490*/  IMAD.MOV.U32 R12, RZ, RZ, RZ ;  /* 0x000000ffff0c7224 */ /* 0x000fe400078e00ff */
[----:B------:R-:W-:Y:S01]  /*354a0*/  IMAD.MOV.U32 R15, RZ, RZ, -0x1 ;  /* 0xffffffffff0f7424 */ /* 0x000fe200078e00ff */
[----:B0-----:R-:W-:-:S04]  /*354b0*/  SHF.R.U32.HI R11, RZ, 0x5, R11 ;  /* 0x00000005ff0b7819 */ /* 0x001fc8000001160b */
[----:B------:R-:W-:-:S05]  /*354c0*/  LOP3.LUT R11, R11, 0x3, RZ, 0xc0, !PT ;  /* 0x000000030b0b7812 */ /* 0x000fca00078ec0ff */
[----:B------:R-:W-:Y:S02]  /*354d0*/  IMAD.MOV.U32 R13, RZ, RZ, R11 ;  /* 0x000000ffff0d7224 */ /* 0x000fe400078e000b */
[----:B------:R-:W-:-:S07]  /*354e0*/  IMAD.MOV.U32 R11, RZ, RZ, 0x1f ;  /* 0x0000001fff0b7424 */ /* 0x000fce00078e00ff */
[----:B------:R-:W-:Y:S05]  /*354f0*/  WARPSYNC.COLLECTIVE R15, `(.L_x_3162) ;  /* 0x000000000f087348 */ /* 0x000fea0003c00000 */
[----:B------:R0:W1:Y:S02]  /*35500*/  SHFL.IDX P6, R14, R13, R12, R11 ;  /* 0x0000000c0d0e7389 */ /* 0x00006400000c000b */
[----:B01----:R-:W-:Y:S01]  /*35510*/  ENDCOLLECTIVE ;  /* 0x000000000000791b */ /* 0x003fe20003800000 */
.L_x_3162:
[----:B------:R-:W-:Y:S05]  /*35520*/  BSYNC B1 ;  /* 0x0000000000017941 */ /* 0x000fea0003800000 */
.L_x_3161:
[----:B------:R-:W-:Y:S05]  /*35530*/  BRA `(.L_x_3163) ;  /* 0xffffffa4002c7947 */ /* 0x000fea000383ffff */
.L_x_3009:
[----:B------:R-:W-:Y:S01]  /*35540*/  BSSY B1, `(.L_x_3164) ;  /* 0x0000006000017945 */ /* 0x000fe20003800000 */
[----:B------:R-:W-:-:S07]  /*35550*/  IMAD.MOV.U32 R15, RZ, RZ, -0x1 ;  /* 0xffffffffff0f7424 */ /* 0x000fce00078e00ff */
[----:B0-----:R-:W-:Y:S05]  /*35560*/  WARPSYNC.COLLECTIVE R15, `(.L_x_3165) ;  /* 0x000000000f0c7348 */ /* 0x001fea0003c00000 */
[----:B------:R-:W-:Y:S02]  /*35570*/  ELECT P6, UR62, PT ;  /* 0x00000000003e782f */ /* 0x000fe400038c0000 */
[----:B------:R-:W-:Y:S01]  /*35580*/  MOV R14, UR62 ;  /* 0x0000003e000e7c02 */ /* 0x000fe20008000f00 */
[----:B0-----:R-:W-:Y:S10]  /*35590*/  ENDCOLLECTIVE ;  /* 0x000000000000791b */ /* 0x001ff40003800000 */
.L_x_3165:
[----:B------:R-:W-:Y:S05]  /*355a0*/  BSYNC B1 ;  /* 0x0000000000017941 */ /* 0x000fea0003800000 */
.L_x_3164:
[----:B------:R-:W-:Y:S05]  /*355b0*/  BRA `(.L_x_3166) ;  /* 0xffffffa400187947 */ /* 0x000fea000383ffff */
.L_x_3010:
[----:B-1----:R1:W2:Y:S02]  /*355c0*/  SYNCS.PHASECHK.TRANS64.TRYWAIT P0, [R7+URZ+0x32420], R8 ;  /* 0x03242008070075a7 */ /* 0x0022a4000800017f */
[----:B--2---:R-:W-:Y:S05]  /*355d0*/  @!P0 NANOSLEEP.SYNCS 0x989680 ;  /* 0x009896800000895d */ /* 0x004fea0003900000 */
[----:B------:R-:W2:Y:S02]  /*355e0*/  @!P0 SYNCS.PHASECHK.TRANS64 P0, [R7+URZ+0x32420], R8 ;  /* 0x03242008070085a7 */ /* 0x000ea4000800007f */
[----:B--2---:R-:W-:Y:S05]  /*355f0*/  @!P0 BRA `(.L_x_3010) ;  /* 0xfffffffc00f08947 */ /* 0x004fea000383ffff */
[----:B------:R-:W-:Y:S05]  /*35600*/  BRA `(.L_x_3167) ;  /* 0xffffffa400307947 */ /* 0x000fea000383ffff */
.L_x_3013:
[----:B0-----:R0:W1:Y:S02]  /*35610*/  SYNCS.PHASECHK.TRANS64.TRYWAIT P0, [R8+URZ+0x324a0], R9 ;  /* 0x0324a009080075a7 */ /* 0x001064000800017f */
[----:B-1----:R-:W-:Y:S05]  /*35620*/  @!P0 NANOSLEEP.SYNCS 0x989680 ;  /* 0x009896800000895d */ /* 0x002fea0003900000 */
[----:B------:R-:W1:Y:S02]  /*35630*/  @!P0 SYNCS.PHASECHK.TRANS64 P0, [R8+URZ+0x324a0], R9 ;  /* 0x0324a009080085a7 */ /* 0x000e64000800007f */
[----:B-1----:R-:W-:Y:S05]  /*35640*/  @!P0 BRA `(.L_x_3013) ;  /* 0xfffffffc00f08947 */ /* 0x002fea000383ffff */
[----:B------:R-:W-:Y:S05]  /*35650*/  BRA `(.L_x_3168) ;  /* 0xffffffa4003c7947 */ /* 0x000fea000383ffff */
.L_x_3015:
[----:B-1----:R1:W2:Y:S02]  /*35660*/  SYNCS.PHASECHK.TRANS64.TRYWAIT P0, [R8+URZ+0x324c0], R9 ;  /* 0x0324c009080075a7 */ /* 0x0022a4000800017f */
[----:B--2---:R-:W-:Y:S05]  /*35670*/  @!P0 NANOSLEEP.SYNCS 0x989680 ;  /* 0x009896800000895d */ /* 0x004fea0003900000 */
[----:B------:R-:W2:Y:S02]  /*35680*/  @!P0 SYNCS.PHASECHK.TRANS64 P0, [R8+URZ+0x324c0], R9 ;  /* 0x0324c009080085a7 */ /* 0x000ea4000800007f */
[----:B--2---:R-:W-:Y:S05]  /*35690*/  @!P0 BRA `(.L_x_3015) ;  /* 0xfffffffc00f08947 */ /* 0x004fea000383ffff */
[----:B------:R-:W-:Y:S05]  /*356a0*/  BRA `(.L_x_3169) ;  /* 0xffffffa400a07947 */ /* 0x000fea000383ffff */
.L_x_3019:
[----:B0-----:R0:W1:Y:S02]  /*356b0*/  SYNCS.PHASECHK.TRANS64.TRYWAIT P0, [R9+URZ+0x324a0], R10 ;  /* 0x0324a00a090075a7 */ /* 0x001064000800017f */
[----:B-1----:R-:W-:Y:S05]  /*356c0*/  @!P0 NANOSLEEP.SYNCS 0x989680 ;  /* 0x009896800000895d */ /* 0x002fea0003900000 */
[----:B------:R-:W1:Y:S02]  /*356d0*/  @!P0 SYNCS.PHASECHK.TRANS64 P0, [R9+URZ+0x324a0], R10 ;  /* 0x0324a00a090085a7 */ /* 0x000e64000800007f */
[----:B-1----:R-:W-:Y:S05]  /*356e0*/  @!P0 BRA `(.L_x_3019) ;  /* 0xfffffffc00f08947 */ /* 0x002fea000383ffff */
[----:B------:R-:W-:Y:S05]  /*356f0*/  BRA `(.L_x_3170) ;  /* 0xffffffa800907947 */ /* 0x000fea000383ffff */
.L_x_3021:
[----:B-1----:R1:W2:Y:S02]  /*35700*/  SYNCS.PHASECHK.TRANS64.TRYWAIT P1, [R9+URZ+0x324c0], R10 ;  /* 0x0324c00a090075a7 */ /* 0x0022a4000802017f */
[----:B--2---:R-:W-:Y:S05]  /*35710*/  @!P1 NANOSLEEP.SYNCS 0x989680 ;  /* 0x009896800000995d */ /* 0x004fea0003900000 */
[----:B------:R-:W2:Y:S02]  /*35720*/  @!P1 SYNCS.PHASECHK.TRANS64 P1, [R9+URZ+0x324c0], R10 ;  /* 0x0324c00a090095a7 */ /* 0x000ea4000802007f */
[----:B--2---:R-:W-:Y:S05]  /*35730*/  @!P1 BRA `(.L_x_3021) ;  /* 0xfffffffc00f09947 */ /* 0x004fea000383ffff */
[----:B------:R-:W-:Y:S05]  /*35740*/  BRA `(.L_x_3171) ;  /* 0xffffffa800ec7947 */ /* 0x000fea000383ffff */
.L_x_3039:
[----:B------:R-:W2:Y:S01]  /*35750*/  S2R R5, SR_TID.X ;  /* 0x0000000000057919 */ /* 0x000ea20000002100 */
[----:B------:R-:W-:Y:S01]  /*35760*/  BSSY B0, `(.L_x_3172) ;  /* 0x000000a000007945 */ /* 0x000fe20003800000 */
[----:B------:R-:W-:Y:S01]  /*35770*/  IMAD.MOV.U32 R12, RZ, RZ, RZ ;  /* 0x000000ffff0c7224 */ /* 0x000fe200078e00ff */
[----:B01----:R-:W-:Y:S01]  /*35780*/  MOV R11, 0x1f ;  /* 0x0000001f000b7802 */ /* 0x003fe20000000f00 */
[----:B------:R-:W-:Y:S01]  /*35790*/  IMAD.MOV.U32 R15, RZ, RZ, -0x1 ;  /* 0xffffffffff0f7424 */ /* 0x000fe200078e00ff */
[----:B--2---:R-:W-:-:S04]  /*357a0*/  SHF.R.U32.HI R5, RZ, 0x5, R5 ;  /* 0x00000005ff057819 */ /* 0x004fc80000011605 */
[----:B------:R-:W-:-:S05]  /*357b0*/  LOP3.LUT R5, R5, 0x3, RZ, 0xc0, !PT ;  /* 0x0000000305057812 */ /* 0x000fca00078ec0ff */
[----:B------:R-:W-:-:S07]  /*357c0*/  IMAD.MOV.U32 R13, RZ, RZ, R5 ;  /* 0x000000ffff0d7224 */ /* 0x000fce00078e0005 */
[----:B------:R-:W-:Y:S05]  /*357d0*/  WARPSYNC.COLLECTIVE R15, `(.L_x_3173) ;  /* 0x000000000f087348 */ /* 0x000fea0003c00000 */
[----:B------:R0:W1:Y:S02]  /*357e0*/  SHFL.IDX P6, R14, R13, R12, R11 ;  /* 0x0000000c0d0e7389 */ /* 0x00006400000c000b */
[----:B01----:R-:W-:Y:S01]  /*357f0*/  ENDCOLLECTIVE ;  /* 0x000000000000791b */ /* 0x003fe20003800000 */
.L_x_3173:
[----:B------:R-:W-:Y:S05]  /*35800*/  BSYNC B0 ;  /* 0x0000000000007941 */ /* 0x000fea0003800000 */
.L_x_3172:
[----:B------:R-:W-:Y:S05]  /*35810*/  BRA `(.L_x_3174) ;  /* 0xffffffb800647947 */ /* 0x000fea000383ffff */
.L_x_3040:
[----:B------:R-:W-:Y:S01]  /*35820*/  BSSY B0, `(.L_x_3175) ;  /* 0x0000006000007945 */ /* 0x000fe20003800000 */
[----:B------:R-:W-:-:S07]  /*35830*/  IMAD.MOV.U32 R15, RZ, RZ, -0x1 ;  /* 0xffffffffff0f7424 */ /* 0x000fce00078e00ff */
[----:B01----:R-:W-:Y:S05]  /*35840*/  WARPSYNC.COLLECTIVE R15, `(.L_x_3176) ;  /* 0x000000000f0c7348 */ /* 0x003fea0003c00000 */
[----:B------:R-:W-:Y:S02]  /*35850*/  ELECT P6, UR62, PT ;  /* 0x00000000003e782f */ /* 0x000fe400038c0000 */
[----:B------:R-:W-:Y:S01]  /*35860*/  MOV R14, UR62 ;  /* 0x0000003e000e7c02 */ /* 0x000fe20008000f00 */
[----:B01----:R-:W-:Y:S10]  /*35870*/  ENDCOLLECTIVE ;  /* 0x000000000000791b */ /* 0x003ff40003800000 */
.L_x_3176:
[----:B------:R-:W-:Y:S05]  /*35880*/  BSYNC B0 ;  /* 0x0000000000007941 */ /* 0x000fea0003800000 */
.L_x_3175:
[----:B------:R-:W-:Y:S05]  /*35890*/  BRA `(.L_x_3177) ;  /* 0xffffffb800547947 */ /* 0x000fea000383ffff */
.L_x_3043:
[----:B-1----:R1:W2:Y:S02]  /*358a0*/  SYNCS.PHASECHK.TRANS64.TRYWAIT P0, [R5+URZ+0x32440], R7 ;  /* 0x03244007050075a7 */ /* 0x0022a4000800017f */
[----:B--2---:R-:W-:Y:S05]  /*358b0*/  @!P0 NANOSLEEP.SYNCS 0x989680 ;  /* 0x009896800000895d */ /* 0x004fea0003900000 */
[----:B------:R-:W2:Y:S02]  /*358c0*/  @!P0 SYNCS.PHASECHK.TRANS64 P0, [R5+URZ+0x32440], R7 ;  /* 0x03244007050085a7 */ /* 0x000ea4000800007f */
[----:B--2---:R-:W-:Y:S05]  /*358d0*/  @!P0 BRA `(.L_x_3043) ;  /* 0xfffffffc00f08947 */ /* 0x004fea000383ffff */
[----:B------:R-:W-:Y:S05]  /*358e0*/  BRA `(.L_x_3178) ;  /* 0xffffffb800bc7947 */ /* 0x000fea000383ffff */
.L_x_3047:
        /* <DEDUP_REMOVED lines=8> */
.L_x_3050:
[----:B-1----:R1:W2:Y:S02]  /*35970*/  SYNCS.PHASECHK.TRANS64.TRYWAIT P0, [R2+URZ+0x32460], R5 ;  /* 0x03246005020075a7 */ /* 0x0022a4000800017f */
[----:B--2---:R-:W-:Y:S05]  /*35980*/  @!P0 NANOSLEEP.SYNCS 0x989680 ;  /* 0x009896800000895d */ /* 0x004fea0003900000 */
[----:B------:R-:W2:Y:S02]  /*35990*/  @!P0 SYNCS.PHASECHK.TRANS64 P0, [R2+URZ+0x32460], R5 ;  /* 0x03246005020085a7 */ /* 0x000ea4000800007f */
[----:B--2---:R-:W-:Y:S05]  /*359a0*/  @!P0 BRA `(.L_x_3050) ;  /* 0xfffffffc00f08947 */ /* 0x004fea000383ffff */
[----:B------:R-:W-:Y:S05]  /*359b0*/  BRA `(.L_x_3180) ;  /* 0xffffffc000407947 */ /* 0x000fea000383ffff */
.L_x_3059:
[----:B---3--:R3:W4:Y:S02]  /*359c0*/  SYNCS.PHASECHK.TRANS64.TRYWAIT P0, [R2+URZ+0x32440], R3 ;  /* 0x03244003020075a7 */ /* 0x008724000800017f */
[----:B----4-:R-:W-:Y:S05]  /*359d0*/  @!P0 NANOSLEEP.SYNCS 0x989680 ;  /* 0x009896800000895d */ /* 0x010fea0003900000 */
[----:B------:R-:W4:Y:S02]  /*359e0*/  @!P0 SYNCS.PHASECHK.TRANS64 P0, [R2+URZ+0x32440], R3 ;  /* 0x03244003020085a7 */ /* 0x000f24000800007f */
[----:B----4-:R-:W-:Y:S05]  /*359f0*/  @!P0 BRA `(.L_x_3059) ;  /* 0xfffffffc00f08947 */ /* 0x010fea000383ffff */
[----:B------:R-:W-:Y:S05]  /*35a00*/  BRA `(.L_x_3181) ;  /* 0xffffffc400c07947 */ /* 0x000fea000383ffff */
.L_x_3061:
[----:B0-----:R0:W1:Y:S02]  /*35a10*/  SYNCS.PHASECHK.TRANS64.TRYWAIT P0, [R2+URZ+0x32460], R3 ;  /* 0x03246003020075a7 */ /* 0x001064000800017f */
[----:B-1----:R-:W-:Y:S05]  /*35a20*/  @!P0 NANOSLEEP.SYNCS 0x989680 ;  /* 0x009896800000895d */ /* 0x002fea0003900000 */
[----:B------:R-:W1:Y:S02]  /*35a30*/  @!P0 SYNCS.PHASECHK.TRANS64 P0, [R2+URZ+0x32460], R3 ;  /* 0x03246003020085a7 */ /* 0x000e64000800007f */
[----:B-1----:R-:W-:Y:S05]  /*35a40*/  @!P0 BRA `(.L_x_3061) ;  /* 0xfffffffc00f08947 */ /* 0x002fea000383ffff */
[----:B------:R-:W-:Y:S05]  /*35a50*/  BRA `(.L_x_3182) ;  /* 0xffffffc800307947 */ /* 0x000fea000383ffff */
.L_x_3066:
[----:B--2---:R2:W3:Y:S02]  /*35a60*/  SYNCS.PHASECHK.TRANS64.TRYWAIT P0, [R2+URZ+0x32440], R3 ;  /* 0x03244003020075a7 */ /* 0x0044e4000800017f */
[----:B---3--:R-:W-:Y:S05]  /*35a70*/  @!P0 NANOSLEEP.SYNCS 0x989680 ;  /* 0x009896800000895d */ /* 0x008fea0003900000 */
[----:B------:R-:W3:Y:S02]  /*35a80*/  @!P0 SYNCS.PHASECHK.TRANS64 P0, [R2+URZ+0x32440], R3 ;  /* 0x03244003020085a7 */ /* 0x000ee4000800007f */
[----:B---3--:R-:W-:Y:S05]  /*35a90*/  @!P0 BRA `(.L_x_3066) ;  /* 0xfffffffc00f08947 */ /* 0x008fea000383ffff */
[----:B------:R-:W-:Y:S05]  /*35aa0*/  BRA `(.L_x_3183) ;  /* 0xffffffcc007c7947 */ /* 0x000fea000383ffff */
.L_x_3068:
[----:B0-----:R0:W1:Y:S02]  /*35ab0*/  SYNCS.PHASECHK.TRANS64.TRYWAIT P1, [R2+URZ+0x32460], R3 ;  /* 0x03246003020075a7 */ /* 0x001064000802017f */
[----:B-1----:R-:W-:Y:S05]  /*35ac0*/  @!P1 NANOSLEEP.SYNCS 0x989680 ;  /* 0x009896800000995d */ /* 0x002fea0003900000 */
[----:B------:R-:W1:Y:S02]  /*35ad0*/  @!P1 SYNCS.PHASECHK.TRANS64 P1, [R2+URZ+0x32460], R3 ;  /* 0x03246003020095a7 */ /* 0x000e64000802007f */
[----:B-1----:R-:W-:Y:S05]  /*35ae0*/  @!P1 BRA `(.L_x_3068) ;  /* 0xfffffffc00f09947 */ /* 0x002fea000383ffff */
[----:B------:R-:W-:Y:S05]  /*35af0*/  BRA `(.L_x_3184) ;  /* 0xffffffcc00e87947 */ /* 0x000fea000383ffff */
.L_x_3073:
[----:B--2---:R2:W3:Y:S02]  /*35b00*/  SYNCS.PHASECHK.TRANS64.TRYWAIT P0, [R2+URZ+0x32440], R3 ;  /* 0x03244003020075a7 */ /* 0x0044e4000800017f */
[----:B---3--:R-:W-:Y:S05]  /*35b10*/  @!P0 NANOSLEEP.SYNCS 0x989680 ;  /* 0x009896800000895d */ /* 0x008fea0003900000 */
[----:B------:R-:W3:Y:S02]  /*35b20*/  @!P0 SYNCS.PHASECHK.TRANS64 P0, [R2+URZ+0x32440], R3 ;  /* 0x03244003020085a7 */ /* 0x000ee4000800007f */
[----:B---3--:R-:W-:Y:S05]  /*35b30*/  @!P0 BRA `(.L_x_3073) ;  /* 0xfffffffc00f08947 */ /* 0x008fea000383ffff */
[----:B------:R-:W-:Y:S05]  /*35b40*/  BRA `(.L_x_3185) ;  /* 0xffffffd400107947 */ /* 0x000fea000383ffff */
.L_x_3075:
[----:B0-----:R0:W1:Y:S02]  /*35b50*/  SYNCS.PHASECHK.TRANS64.TRYWAIT P1, [R2+URZ+0x32460], R3 ;  /* 0x03246003020075a7 */ /* 0x001064000802017f */
[----:B-1----:R-:W-:Y:S05]  /*35b60*/  @!P1 NANOSLEEP.SYNCS 0x989680 ;  /* 0x009896800000995d */ /* 0x002fea0003900000 */
[----:B------:R-:W1:Y:S02]  /*35b70*/  @!P1 SYNCS.PHASECHK.TRANS64 P1, [R2+URZ+0x32460], R3 ;  /* 0x03246003020095a7 */ /* 0x000e64000802007f */
[----:B-1----:R-:W-:Y:S05]  /*35b80*/  @!P1 BRA `(.L_x_3075) ;  /* 0xfffffffc00f09947 */ /* 0x002fea000383ffff */
[----:B------:R-:W-:Y:S05]  /*35b90*/  BRA `(.L_x_3186) ;  /* 0xffffffd400807947 */ /* 0x000fea000383ffff */
.L_x_3080:
[----:B------:R-:W-:Y:S01]  /*35ba0*/  BSSY B0, `(.L_x_3187) ;  /* 0x0000008000007945 */ /* 0x000fe20003800000 */
[----:B-1----:R-:W-:Y:S02]  /*35bb0*/  IMAD.MOV.U32 R13, RZ, RZ, R16 ;  /* 0x000000ffff0d7224 */ /* 0x002fe400078e0010 */
[----:B0-----:R-:W-:Y:S02]  /*35bc0*/  IMAD.MOV.U32 R12, RZ, RZ, RZ ;  /* 0x000000ffff0c7224 */ /* 0x001fe400078e00ff */
[----:B------:R-:W-:Y:S02]  /*35bd0*/  IMAD.MOV.U32 R11, RZ, RZ, 0x1f ;  /* 0x0000001fff0b7424 */ /* 0x000fe400078e00ff */
[----:B------:R-:W-:-:S07]  /*35be0*/  IMAD.MOV.U32 R15, RZ, RZ, -0x1 ;  /* 0xffffffffff0f7424 */ /* 0x000fce00078e00ff */
[----:B--23--:R-:W-:Y:S05]  /*35bf0*/  WARPSYNC.COLLECTIVE R15, `(.L_x_3188) ;  /* 0x000000000f087348 */ /* 0x00cfea0003c00000 */
[----:B------:R0:W1:Y:S02]  /*35c00*/  SHFL.IDX P6, R14, R13, R12, R11 ;  /* 0x0000000c0d0e7389 */ /* 0x00006400000c000b */
[----:B0123--:R-:W-:Y:S01]  /*35c10*/  ENDCOLLECTIVE ;  /* 0x000000000000791b */ /* 0x00ffe20003800000 */
.L_x_3188:
[----:B------:R-:W-:Y:S05]  /*35c20*/  BSYNC B0 ;  /* 0x0000000000007941 */ /* 0x000fea0003800000 */
.L_x_3187:
        /* <DEDUP_REMOVED lines=8> */
.L_x_3189:
[----:B------:R-:W-:Y:S01]  /*35cb0*/  MOV R16, R14 ;  /* 0x0000000e00107202 */ /* 0x000fe20000000f00 */
[----:B------:R-:W-:Y:S06]  /*35cc0*/  BRA `(.L_x_3190) ;  /* 0xffffffd800747947 */ /* 0x000fec000383ffff */
.L_x_3083:
[----:B------:R-:W-:Y:S01]  /*35cd0*/  BSSY B0, `(.L_x_3191) ;  /* 0x0000008000007945 */ /* 0x000fe20003800000 */
[----:B-1---5:R-:W-:Y:S02]  /*35ce0*/  IMAD.MOV.U32 R13, RZ, RZ, R17 ;  /* 0x000000ffff0d7224 */ /* 0x022fe400078e0011 */
[----:B0-----:R-:W-:Y:S02]  /*35cf0*/  IMAD.MOV.U32 R12, RZ, RZ, 0x1 ;  /* 0x00000001ff0c7424 */ /* 0x001fe400078e00ff */
[----:B------:R-:W-:Y:S02]  /*35d00*/  IMAD.MOV.U32 R11, RZ, RZ, RZ ;  /* 0x000000ffff0b7224 */ /* 0x000fe400078e00ff */
[----:B------:R-:W-:-:S07]  /*35d10*/  IMAD.MOV.U32 R15, RZ, RZ, -0x1 ;  /* 0xffffffffff0f7424 */ /* 0x000fce00078e00ff */
[----:B--234-:R-:W-:Y:S05]  /*35d20*/  WARPSYNC.COLLECTIVE R15, `(.L_x_3192) ;  /* 0x000000000f087348 */ /* 0x01cfea0003c00000 */
[----:B------:R0:W1:Y:S02]  /*35d30*/  SHFL.UP P6, R14, R13, R12, R11 ;  /* 0x0400000c0d0e7389 */ /* 0x00006400000c000b */
[----:B01234-:R-:W-:Y:S01]  /*35d40*/  ENDCOLLECTIVE ;  /* 0x000000000000791b */ /* 0x01ffe20003800000 */
.L_x_3192:
[----:B------:R-:W-:Y:S05]  /*35d50*/  BSYNC B0 ;  /* 0x0000000000007941 */ /* 0x000fea0003800000 */
.L_x_3191:
        /* <DEDUP_REMOVED lines=10> */
.L_x_3193:
        /* <DEDUP_REMOVED lines=8> */
.L_x_3194:
        /* <DEDUP_REMOVED lines=8> */
.L_x_3195:
        /* <DEDUP_REMOVED lines=8> */
.L_x_3196:
        /* <DEDUP_REMOVED lines=8> */
.L_x_3197:
[----:B------:R-:W-:Y:S05]  /*36000*/  BRA `(.L_x_3198) ;  /* 0xffffffd800387947 */ /* 0x000fea000383ffff */
.L_x_3088:
[----:B------:R-:W-:Y:S01]  /*36010*/  BSSY B0, `(.L_x_3199) ;  /* 0x0000008000007945 */ /* 0x000fe20003800000 */
[----:B-----5:R-:W-:Y:S01]  /*36020*/  IMAD.MOV.U32 R13, RZ, RZ, R17 ;  /* 0x000000ffff0d7224 */ /* 0x020fe200078e0011 */
[----:B------:R-:W-:Y:S01]  /*36030*/  MOV R11, RZ ;  /* 0x000000ff000b7202 */ /* 0x000fe20000000f00 */
[----:B------:R-:W-:Y:S02]  /*36040*/  IMAD.MOV.U32 R12, RZ, RZ, 0x1 ;  /* 0x00000001ff0c7424 */ /* 0x000fe400078e00ff */
[----:B------:R-:W-:-:S07]  /*36050*/  IMAD.MOV.U32 R15, RZ, RZ, -0x1 ;  /* 0xffffffffff0f7424 */ /* 0x000fce00078e00ff */
[----:B0-----:R-:W-:Y:S05]  /*36060*/  WARPSYNC.COLLECTIVE R15, `(.L_x_3200) ;  /* 0x000000000f087348 */ /* 0x001fea0003c00000 */
[----:B------:R1:W2:Y:S02]  /*36070*/  SHFL.UP P6, R14, R13, R12, R11 ;  /* 0x0400000c0d0e7389 */ /* 0x0002a400000c000b */
[----:B012---:R-:W-:Y:S01]  /*36080*/  ENDCOLLECTIVE ;  /* 0x000000000000791b */ /* 0x007fe20003800000 */
.L_x_3200:
[----:B------:R-:W-:Y:S05]  /*36090*/  BSYNC B0 ;  /* 0x0000000000007941 */ /* 0x000fea0003800000 */
.L_x_3199:
        /* <DEDUP_REMOVED lines=10> */
.L_x_3201:
        /* <DEDUP_REMOVED lines=8> */
.L_x_3202:
        /* <DEDUP_REMOVED lines=8> */
.L_x_3203:
        /* <DEDUP_REMOVED lines=8> */
.L_x_3204:
        /* <DEDUP_REMOVED lines=8> */
.L_x_3205:
[----:B------:R-:W-:Y:S05]  /*36340*/  BRA `(.L_x_3206) ;  /* 0xffffffd8001c7947 */ /* 0x000fea000383ffff */
.L_x_3090:
[----:B------:R-:W-:Y:S01]  /*36350*/  BSSY B0, `(.L_x_3207) ;  /* 0x0000006000007945 */ /* 0x000fe20003800000 */
[----:B------:R-:W-:Y:S01]  /*36360*/  PLOP3.LUT P6, PT, P6, PT, PT, 0x8, 0x0 ;  /* 0x000000000000781c */ /* 0x000fe200037ce170 */
[----:B------:R-:W-:-:S12]  /*36370*/  IMAD.MOV.U32 R15, RZ, RZ, -0x1 ;  /* 0xffffffffff0f7424 */ /* 0x000fd800078e00ff */
[----:B0-----:R-:W-:Y:S05]  /*36380*/  WARPSYNC.COLLECTIVE R15, `(.L_x_3208) ;  /* 0x000000000f087348 */ /* 0x001fea0003c00000 */
[----:B------:R-:W-:Y:S01]  /*36390*/  VOTE.ANY R14, PT, P6 ;  /* 0x00000000000e7806 */ /* 0x000fe200030e0100 */
[----:B0-----:R-:W-:Y:S06]  /*363a0*/  ENDCOLLECTIVE ;  /* 0x000000000000791b */ /* 0x001fec0003800000 */
.L_x_3208:
[----:B------:R-:W-:Y:S05]  /*363b0*/  BSYNC B0 ;  /* 0x0000000000007941 */ /* 0x000fea0003800000 */
.L_x_3207:
        /* <DEDUP_REMOVED lines=9> */
.L_x_3209:
[----:B------:R-:W-:Y:S01]  /*36450*/  IMAD.MOV.U32 R17, RZ, RZ, R14 ;  /* 0x000000ffff117224 */ /* 0x000fe200078e000e */
[----:B------:R-:W-:Y:S06]  /*36460*/  BRA `(.L_x_3210) ;  /* 0xffffffd8000c7947 */ /* 0x000fec000383ffff */
.L_x_3092:
[----:B------:R-:W-:Y:S01]  /*36470*/  BSSY B0, `(.L_x_3211) ;  /* 0x0000007000007945 */ /* 0x000fe20003800000 */
[----:B------:R-:W-:Y:S02]  /*36480*/  IMAD.MOV.U32 R13, RZ, RZ, R2 ;  /* 0x000000ffff0d7224 */ /* 0x000fe400078e0002 */
[----:B------:R-:W-:Y:S02]  /*36490*/  IMAD.MOV.U32 R11, RZ, RZ, 0x1f ;  /* 0x0000001fff0b7424 */ /* 0x000fe400078e00ff */
[----:B------:R-:W-:-:S07]  /*364a0*/  IMAD.MOV.U32 R15, RZ, RZ, -0x1 ;  /* 0xffffffffff0f7424 */ /* 0x000fce00078e00ff */
[----:B012---:R-:W-:Y:S05]  /*364b0*/  WARPSYNC.COLLECTIVE R15, `(.L_x_3212) ;  /* 0x000000000f087348 */ /* 0x007fea0003c00000 */
[----:B------:R3:W4:Y:S02]  /*364c0*/  SHFL.IDX P6, R14, R13, R12, R11 ;  /* 0x0000000c0d0e7389 */ /* 0x00072400000c000b */
[----:B01234-:R-:W-:Y:S01]  /*364d0*/  ENDCOLLECTIVE ;  /* 0x000000000000791b */ /* 0x01ffe20003800000 */
.L_x_3212:
[----:B------:R-:W-:Y:S05]  /*364e0*/  BSYNC B0 ;  /* 0x0000000000007941 */ /* 0x000fea0003800000 */
.L_x_3211:
[----:B------:R-:W-:Y:S01]  /*364f0*/  IMAD.MOV.U32 R7, RZ, RZ, R14 ;  /* 0x000000ffff077224 */ /* 0x000fe200078e000e */
[----:B------:R-:W-:Y:S06]  /*36500*/  BRA `(.L_x_3091) ;  /* 0xffffffd800007947 */ /* 0x000fec000383ffff */
.L_x_3095:
[----:B-1----:R1:W3:Y:S02]  /*36510*/  SYNCS.PHASECHK.TRANS64.TRYWAIT P0, [R0+URZ+0x32420], R3 ;  /* 0x03242003000075a7 */ /* 0x0022e4000800017f */
[----:B---3--:R-:W-:Y:S05]  /*36520*/  @!P0 NANOSLEEP.SYNCS 0x989680 ;  /* 0x009896800000895d */ /* 0x008fea0003900000 */
[----:B------:R-:W3:Y:S02]  /*36530*/  @!P0 SYNCS.PHASECHK.TRANS64 P0, [R0+URZ+0x32420], R3 ;  /* 0x03242003000085a7 */ /* 0x000ee4000800007f */
[----:B---3--:R-:W-:Y:S05]  /*36540*/  @!P0 BRA `(.L_x_3095) ;  /* 0xfffffffc00f08947 */ /* 0x008fea000383ffff */
[----:B------:R-:W-:Y:S05]  /*36550*/  BRA `(.L_x_3213) ;  /* 0xffffffdc00707947 */ /* 0x000fea000383ffff */
.L_x_3096:
        /* <DEDUP_REMOVED lines=11> */
.L_x_3215:
[----:B------:R-:W-:Y:S05]  /*36610*/  BSYNC B0 ;  /* 0x0000000000007941 */ /* 0x000fea0003800000 */
.L_x_3214:
[----:B------:R-:W-:Y:S05]  /*36620*/  BRA `(.L_x_3216) ;  /* 0xffffffdc00547947 */ /* 0x000fea000383ffff */
.L_x_3097:
[----:B------:R-:W-:Y:S01]  /*36630*/  BSSY B0, `(.L_x_3217) ;  /* 0x0000006000007945 */ /* 0x000fe20003800000 */
[----:B------:R-:W-:-:S07]  /*36640*/  IMAD.MOV.U32 R15, RZ, RZ, -0x1 ;  /* 0xffffffffff0f7424 */ /* 0x000fce00078e00ff */
[----:B012---:R-:W-:Y:S05]  /*36650*/  WARPSYNC.COLLECTIVE R15, `(.L_x_3218) ;  /* 0x000000000f0c7348 */ /* 0x007fea0003c00000 */
[----:B------:R-:W-:Y:S02]  /*36660*/  ELECT P6, UR62, PT ;  /* 0x00000000003e782f */ /* 0x000fe400038c0000 */
[----:B------:R-:W-:Y:S01]  /*36670*/  MOV R14, UR62 ;  /* 0x0000003e000e7c02 */ /* 0x000fe20008000f00 */
[----:B012---:R-:W-:Y:S10]  /*36680*/  ENDCOLLECTIVE ;  /* 0x000000000000791b */ /* 0x007ff40003800000 */
.L_x_3218:
[----:B------:R-:W-:Y:S05]  /*36690*/  BSYNC B0 ;  /* 0x0000000000007941 */ /* 0x000fea0003800000 */
.L_x_3217:
[----:B------:R-:W-:Y:S05]  /*366a0*/  BRA `(.L_x_3219) ;  /* 0xffffffdc00487947 */ /* 0x000fea000383ffff */
.L_x_3099:
[----:B-1----:R1:W2:Y:S02]  /*366b0*/  SYNCS.PHASECHK.TRANS64.TRYWAIT P0, [R6+URZ], R5 ;  /* 0x00000005060075a7 */ /* 0x0022a4000800017f */
[----:B--2---:R-:W-:Y:S05]  /*366c0*/  @!P0 NANOSLEEP.SYNCS 0x989680 ;  /* 0x009896800000895d */ /* 0x004fea0003900000 */
[----:B------:R-:W2:Y:S02]  /*366d0*/  @!P0 SYNCS.PHASECHK.TRANS64 P0, [R6+URZ], R5 ;  /* 0x00000005060085a7 */ /* 0x000ea4000800007f */
[----:B--2---:R-:W-:Y:S05]  /*366e0*/  @!P0 BRA `(.L_x_3099) ;  /* 0xfffffffc00f08947 */ /* 0x004fea000383ffff */
[----:B------:R-:W-:Y:S05]  /*366f0*/  BRA `(.L_x_3220) ;  /* 0xffffffdc00847947 */ /* 0x000fea000383ffff */
.L_x_3100:
[----:B--2---:R2:W3:Y:S02]  /*36700*/  SYNCS.PHASECHK.TRANS64.TRYWAIT P0, [R7+URZ], R2 ;  /* 0x00000002070075a7 */ /* 0x0044e4000800017f */
[----:B---3--:R-:W-:Y:S05]  /*36710*/  @!P0 NANOSLEEP.SYNCS 0x989680 ;  /* 0x009896800000895d */ /* 0x008fea0003900000 */
[----:B------:R-:W3:Y:S02]  /*36720*/  @!P0 SYNCS.PHASECHK.TRANS64 P0, [R7+URZ], R2 ;  /* 0x00000002070085a7 */ /* 0x000ee4000800007f */
[----:B---3--:R-:W-:Y:S05]  /*36730*/  @!P0 BRA `(.L_x_3100) ;  /* 0xfffffffc00f08947 */ /* 0x008fea000383ffff */
[----:B------:R-:W-:Y:S05]  /*36740*/  BRA `(.L_x_3221) ;  /* 0xffffffdc00787947 */ /* 0x000fea000383ffff */
.L_x_3102:
[----:B---3--:R3:W4:Y:S02]  /*36750*/  SYNCS.PHASECHK.TRANS64.TRYWAIT P0, [R4+URZ], R5 ;  /* 0x00000005040075a7 */ /* 0x008724000800017f */
[----:B----4-:R-:W-:Y:S05]  /*36760*/  @!P0 NANOSLEEP.SYNCS 0x989680 ;  /* 0x009896800000895d */ /* 0x010fea0003900000 */
[----:B------:R-:W4:Y:S02]  /*36770*/  @!P0 SYNCS.PHASECHK.TRANS64 P0, [R4+URZ], R5 ;  /* 0x00000005040085a7 */ /* 0x000f24000800007f */
[----:B----4-:R-:W-:Y:S05]  /*36780*/  @!P0 BRA `(.L_x_3102) ;  /* 0xfffffffc00f08947 */ /* 0x010fea000383ffff */
[----:B------:R-:W-:Y:S05]  /*36790*/  BRA `(.L_x_3222) ;  /* 0xffffffdc00807947 */ /* 0x000fea000383ffff */
        .type           $_ZN7cutlass13device_kernelIN5flash11enable_sm90INS1_16FlashAttnFwdSm90INS1_25CollectiveMainloopFwdSm90ILi2EN4cute5tupleIJNS5_1CILi1EEES8_S8_EEENS6_IJNS7_ILi128EEENS7_ILi96EEENS7_ILi64EEEEEELi256ENS_6half_tEfNS_4arch4Sm90ELb0ELb1ELb1ELb1ELb0ELb1ELb1ELb1ELb0ELb0ELb0ELb0EEENS1_21CollectiveEpilogueFwdINS6_IJSA_NS7_ILi256EEESB_EEES9_SE_SG_Li256ELb1ELb0ELb0ELb0EEENS1_36VarlenDynamicPersistentTileSchedulerILi128ELi96ELi256ELi32ELb0ELb0ELb1ELb1ELb0ELb1EEEEEEEEEvNT_6ParamsE$_ZZN5flash25CollectiveMainloopFwdSm90ILi2EN4cute5tupleIJNS1_1CILi1EEES4_S4_EEENS2_IJNS3_ILi128EEENS3_ILi96EEENS3_ILi64EEEEEELi256EN7cutlass6half_tEfNSA_4arch4Sm90ELb0ELb1ELb1ELb1ELb0ELb1ELb1ELb1ELb0ELb0ELb0ELb0EE3mmaINS_16FlashAttnFwdSm90ISE_NS_21CollectiveEpilogueFwdINS2_IJS6_NS3_ILi256EEES7_EEES5_SB_SD_Li256ELb1ELb0ELb0ELb0EEENS_36VarlenDynamicPersistentTileSchedulerILi128ELi96ELi256ELi32ELb0ELb0ELb1ELb1ELb0ELb1EEEE13SharedStorageENS1_6TensorINS1_11ArrayEngineIfLm128EEENS1_6LayoutINS2_IJNS2_IJNS3_ILi2EEEST_NS3_ILi32EEEEEES4_S4_EEENS2_IJNS2_IJS4_ST_NS3_ILi4EEEEEENS3_ILi0EEESZ_EEEEEEENS_7SoftmaxILi2ELi0EEEEEbRKNSE_6ParamsENSA_25PipelineTmaAsyncNoClusterILi2ENSA_16PipelineTmaAsyncILi2EEEEES1B_RNSA_13PipelineStateILj2EEERT0_RT1_iRiRKNS_16SeqlenInfoQKNewKILb1ELb1EEENS2_IJiiiiEEERT_ENKUliT_T0_T1_E_clIZSF_ISO_S12_S14_EbS17_S1B_S1B_S1E_S1G_S1I_iS1J_S1N_S1O_S1Q_EUlRS1R_iE0_NS3_ILb1EEES1Y_EEDaiS1R_S1S_S1T_,@function
        .size           $_ZN7cutlass13device_kernelIN5flash11enable_sm90INS1_16FlashAttnFwdSm90INS1_25CollectiveMainloopFwdSm90ILi2EN4cute5tupleIJNS5_1CILi1EEES8_S8_EEENS6_IJNS7_ILi128EEENS7_ILi96EEENS7_ILi64EEEEEELi256ENS_6half_tEfNS_4arch4Sm90ELb0ELb1ELb1ELb1ELb0ELb1ELb1ELb1ELb0ELb0ELb0ELb0EEENS1_21CollectiveEpilogueFwdINS6_IJSA_NS7_ILi256EEESB_EEES9_SE_SG_Li256ELb1ELb0ELb0ELb0EEENS1_36VarlenDynamicPersistentTileSchedulerILi128ELi96ELi256ELi32ELb0ELb0ELb1ELb1ELb0ELb1EEEEEEEEEvNT_6ParamsE$_ZZN5flash25CollectiveMainloopFwdSm90ILi2EN4cute5tupleIJNS1_1CILi1EEES4_S4_EEENS2_IJNS3_ILi128EEENS3_ILi96EEENS3_ILi64EEEEEELi256EN7cutlass6half_tEfNSA_4arch4Sm90ELb0ELb1ELb1ELb1ELb0ELb1ELb1ELb1ELb0ELb0ELb0ELb0EE3mmaINS_16FlashAttnFwdSm90ISE_NS_21CollectiveEpilogueFwdINS2_IJS6_NS3_ILi256EEES7_EEES5_SB_SD_Li256ELb1ELb0ELb0ELb0EEENS_36VarlenDynamicPersistentTileSchedulerILi128ELi96ELi256ELi32ELb0ELb0ELb1ELb1ELb0ELb1EEEE13SharedStorageENS1_6TensorINS1_11ArrayEngineIfLm128EEENS1_6LayoutINS2_IJNS2_IJNS3_ILi2EEEST_NS3_ILi32EEEEEES4_S4_EEENS2_IJNS2_IJS4_ST_NS3_ILi4EEEEEENS3_ILi0EEESZ_EEEEEEENS_7SoftmaxILi2ELi0EEEEEbRKNSE_6ParamsENSA_25PipelineTmaAsyncNoClusterILi2ENSA_16PipelineTmaAsyncILi2EEEEES1B_RNSA_13PipelineStateILj2EEERT0_RT1_iRiRKNS_16SeqlenInfoQKNewKILb1ELb1EEENS2_IJiiiiEEERT_ENKUliT_T0_T1_E_clIZSF_ISO_S12_S14_EbS17_S1B_S1B_S1E_S1G_S1I_iS1J_S1N_S1O_S1Q_EUlRS1R_iE0_NS3_ILb1EEES1Y_EEDaiS1R_S1S_S1T_,(.L_x_4727 - $_ZN7cutlass13device_kernelIN5flash11enable_sm90INS1_16FlashAttnFwdSm90INS1_25CollectiveMainloopFwdSm90ILi2EN4cute5tupleIJNS5_1CILi1EEES8_S8_EEENS6_IJNS7_ILi128EEENS7_ILi96EEENS7_ILi64EEEEEELi256ENS_6half_tEfNS_4arch4Sm90ELb0ELb1ELb1ELb1ELb0ELb1ELb1ELb1ELb0ELb0ELb0ELb0EEENS1_21CollectiveEpilogueFwdINS6_IJSA_NS7_ILi256EEESB_EEES9_SE_SG_Li256ELb1ELb0ELb0ELb0EEENS1_36VarlenDynamicPersistentTileSchedulerILi128ELi96ELi256ELi32ELb0ELb0ELb1ELb1ELb0ELb1EEEEEEEEEvNT_6ParamsE$_ZZN5flash25CollectiveMainloopFwdSm90ILi2EN4cute5tupleIJNS1_1CILi1EEES4_S4_EEENS2_IJNS3_ILi128EEENS3_ILi96EEENS3_ILi64EEEEEELi256EN7cutlass6half_tEfNSA_4arch4Sm90ELb0ELb1ELb1ELb1ELb0ELb1ELb1ELb1ELb0ELb0ELb0ELb0EE3mmaINS_16FlashAttnFwdSm90ISE_NS_21CollectiveEpilogueFwdINS2_IJS6_NS3_ILi256EEES7_EEES5_SB_SD_Li256ELb1ELb0ELb0ELb0EEENS_36VarlenDynamicPersistentTileSchedulerILi128ELi96ELi256ELi32ELb0ELb0ELb1ELb1ELb0ELb1EEEE13SharedStorageENS1_6TensorINS1_11ArrayEngineIfLm128EEENS1_6LayoutINS2_IJNS2_IJNS3_ILi2EEEST_NS3_ILi32EEEEEES4_S4_EEENS2_IJNS2_IJS4_ST_NS3_ILi4EEEEEENS3_ILi0EEESZ_EEEEEEENS_7SoftmaxILi2ELi0EEEEEbRKNSE_6ParamsENSA_25PipelineTmaAsyncNoClusterILi2ENSA_16PipelineTmaAsyncILi2EEEEES1B_RNSA_13PipelineStateILj2EEERT0_RT1_iRiRKNS_16SeqlenInfoQKNewKILb1ELb1EEENS2_IJiiiiEEERT_ENKUliT_T0_T1_E_clIZSF_ISO_S12_S14_EbS17_S1B_S1B_S1E_S1G_S1I_iS1J_S1N_S1O_S1Q_EUlRS1R_iE0_NS3_ILb1EEES1Y_EEDaiS1R_S1S_S1T_)
$_ZN7cutlass13device_kernelIN5flash11enable_sm90INS1_16FlashAttnFwdSm90INS1_25CollectiveMainloopFwdSm90ILi2EN4cute5tupleIJNS5_1CILi1EEES8_S8_EEENS6_IJNS7_ILi128EEENS7_ILi96EEENS7_ILi64EEEEEELi256ENS_6half_tEfNS_4arch4Sm90ELb0ELb1ELb1ELb1ELb0ELb1ELb1ELb1ELb0ELb0ELb0ELb0EEENS1_21CollectiveEpilogueFwdINS6_IJSA_NS7_ILi256EEESB_EEES9_SE_SG_Li256ELb1ELb0ELb0ELb0EEENS1_36VarlenDynamicPersistentTileSchedulerILi128ELi96ELi256ELi32ELb0ELb0ELb1ELb1ELb0ELb1EEEEEEEEEvNT_6ParamsE$_ZZN5flash25CollectiveMainloopFwdSm90ILi2EN4cute5tupleIJNS1_1CILi1EEES4_S4_EEENS2_IJNS3_ILi128EEENS3_ILi96EEENS3_ILi64EEEEEELi256EN7cutlass6half_tEfNSA_4arch4Sm90ELb0ELb1ELb1ELb1ELb0ELb1ELb1ELb1ELb0ELb0ELb0ELb0EE3mmaINS_16FlashAttnFwdSm90ISE_NS_21CollectiveEpilogueFwdINS2_IJS6_NS3_ILi256EEES7_EEES5_SB_SD_Li256ELb1ELb0ELb0ELb0EEENS_36VarlenDynamicPersistentTileSchedulerILi128ELi96ELi256ELi32ELb0ELb0ELb1ELb1ELb0ELb1EEEE13SharedStorageENS1_6TensorINS1_11ArrayEngineIfLm128EEENS1_6LayoutINS2_IJNS2_IJNS3_ILi2EEEST_NS3_ILi32EEEEEES4_S4_EEENS2_IJNS2_IJS4_ST_NS3_ILi4EEEEEENS3_ILi0EEESZ_EEEEEEENS_7SoftmaxILi2ELi0EEEEEbRKNSE_6ParamsENSA_25PipelineTmaAsyncNoClusterILi2ENSA_16PipelineTmaAsyncILi2EEEEES1B_RNSA_13PipelineStateILj2EEERT0_RT1_iRiRKNS_16SeqlenInfoQKNewKILb1ELb1EEENS2_IJiiiiEEERT_ENKUliT_T0_T1_E_clIZSF_ISO_S12_S14_EbS17_S1B_S1B_S1E_S1G_S1I_iS1J_S1N_S1O_S1Q_EUlRS1R_iE0_NS3_ILb1EEES1Y_EEDaiS1R_S1S_S1T_:
[----:B------:R-:W-:Y:S01]  /*367a0*/  R2UR UR5, R3 ;  /* 0x00000000030572ca */ /* 0x000fe200000e0000 */
[----:B------:R-:W-:-:S12]  /*367b0*/  ULDC UR4, c[0x0][0x20] ;  /* 0x0000080000047ab9 */ /* 0x000fd80000000800 */
[----:B------:R-:W-:-:S09]  /*367c0*/  UIADD3 UR4, -UR4, UR5, URZ ;  /* 0x0000000504047290 */ /* 0x000fd2000fffe13f */
[----:B------:R-:W2:Y:S04]  /*367d0*/  LDL.64 R6, [UR4+0x18] ;  /* 0x00001804ff067983 */ /* 0x000ea80008100a00 */
[----:B------:R-:W3:Y:S01]  /*367e0*/  LDL.64 R4, [UR4] ;  /* 0x00000004ff047983 */ /* 0x000ee20008100a00 */
[----:B------:R-:W-:-:S03]  /*367f0*/  ULDC.64 UR6, c[0x0][0x208] ;  /* 0x0000820000067ab9 */ /* 0x000fc60000000a00 */
[----:B--2---:R-:W2:Y:S04]  /*36800*/  LD.E R8, desc[UR6][R6.64+0x1c] ;  /* 0x00001c0606087980 */ /* 0x004ea8000c101900 */
[----:B---3--:R0:W5:Y:S04]  /*36810*/  LD.E R3, desc[UR6][R4.64] ;  /* 0x0000000604037980 */ /* 0x008168000c101900 */
[----:B------:R0:W5:Y:S01]  /*36820*/  LD.E R10, desc[UR6][R4.64+0x4] ;  /* 0x00000406040a7980 */ /* 0x000162000c101900 */
[----:B------:R-:W-:Y:S01]  /*36830*/  BSSY B1, `(.L_x_3223) ;  /* 0x0000005000017945 */ /* 0x000fe20003800000 */
[----:B--2---:R-:W-:-:S04]  /*36840*/  LOP3.LUT R8, R8, 0x1, RZ, 0xfc, !PT ;  /* 0x0000000108087812 */ /* 0x004fc800078efcff */
[----:B------:R-:W-:-:S13]  /*36850*/  ISETP.NE.AND P0, PT, R8, 0x3, PT ;  /* 0x000000030800780c */ /* 0x000fda0003f05270 */
[----:B0-----:R-:W-:Y:S05]  /*36860*/  @!P0 BRA `(.L_x_3224) ;  /* 0x0000000000048947 */ /* 0x001fea0003800000 */
[----:B------:R-:W-:Y:S01]  /*36870*/  BPT.TRAP 0x1 ;  /* 0x000000040000795c */ /* 0x000fe20000300000 */
.L_x_3224:
[----:B------:R-:W-:Y:S05]  /*36880*/  BSYNC B1 ;  /* 0x0000000000017941 */ /* 0x000fea0003800000 */
.L_x_3223:
        /* <DEDUP_REMOVED lines=13> */
.L_x_3226:
[----:B------:R-:W-:Y:S05]  /*36960*/  BSYNC B1 ;  /* 0x0000000000017941 */ /* 0x000fea0003800000 */
.L_x_3225:
[----:B------:R-:W-:Y:S04]  /*36970*/  BSSY B1, `(.L_x_3227) ;  /* 0x0000008000017945 */ /* 0x000fe80003800000 */
[----:B------:R-:W-:Y:S05]  /*36980*/  @P0 BRA `(.L_x_3228) ;  /* 0x0000000000180947 */ /* 0x000fea0003800000 */
[----:B------:R-:W2:Y:S01]  /*36990*/  LD.E.64 R6, desc[UR6][R6.64+0x8] ;  /* 0x0000080606067980 */ /* 0x000ea2000c101b00 */
[----:B-----5:R-:W-:Y:S02]  /*369a0*/  SHF.L.U32 R9, R9, 0x1f, RZ ;  /* 0x0000001f09097819 */ /* 0x020fe400000006ff */
[----:B--2---:R-:W-:-:S04]  /*369b0*/  MOV R3, R6 ;  /* 0x0000000600037202 */ /* 0x004fc80000000f00 */
[----:B------:R-:W-:-:S04]  /*369c0*/  LEA R8, R8, R3, 0x3 ;  /* 0x0000000308087211 */ /* 0x000fc800078e18ff */
[----:B------:R-:W0:Y:S02]  /*369d0*/  SYNCS.PHASECHK.TRANS64.TRYWAIT P0, [R8+URZ], R9 ;  /* 0x00000009080075a7 */ /* 0x000e24000800017f */
[----:B0-----:R-:W-:Y:S05]  /*369e0*/  @!P0 BRA `(.L_x_3229) ;  /* 0x000000b400e48947 */ /* 0x001fea0003800000 */
.L_x_3228:
[----:B------:R-:W-:Y:S05]  /*369f0*/  BSYNC B1 ;  /* 0x0000000000017941 */ /* 0x000fea0003800000 */
.L_x_3227:
[----:B0----5:R-:W2:Y:S04]  /*36a00*/  LDL.64 R8, [UR4] ;  /* 0x00000004ff087983 */ /* 0x021ea80008100a00 */
[----:B------:R-:W3:Y:S04]  /*36a10*/  LDL.64 R6, [UR4+0x28] ;  /* 0x00002804ff067983 */ /* 0x000ee80008100a00 */
[----:B------:R-:W4:Y:S04]  /*36a20*/  LDL.64 R4, [UR4+0x20] ;  /* 0x00002004ff047983 */ /* 0x000f280008100a00 */
[----:B------:R-:W4:Y:S04]  /*36a30*/  LDL.64 R10, [UR4+0x8] ;  /* 0x00000804ff0a7983 */ /* 0x000f280008100a00 */
[----:B--2---:R-:W2:Y:S04]  /*36a40*/  LD.E R9, desc[UR6][R8.64] ;  /* 0x0000000608097980 */ /* 0x004ea8000c101900 */
[----:B---3--:R-:W2:Y:S01]  /*36a50*/  LD.E.64 R12, desc[UR6][R6.64] ;  /* 0x00000006060c7980 */ /* 0x008ea2000c101b00 */
[----:B------:R-:W-:Y:S05]  /*36a60*/  WARPSYNC.ALL ;  /* 0x0000000000007948 */ /* 0x000fea0003800000 */
[----:B----4-:R0:W-:Y:S04]  /*36a70*/  ST.E desc[UR6][R10.64], RZ ;  /* 0x000000ff0a007985 */ /* 0x0101e8000c101906 */
[----:B------:R-:W3:Y:S01]  /*36a80*/  LD.E.64 R6, desc[UR6][R4.64] ;  /* 0x0000000604067980 */ /* 0x000ee2000c101b00 */
[----:B--2---:R-:W-:Y:S01]  /*36a90*/  IMAD R8, R9, 0x300, R12 ;  /* 0x0000030009087824 */ /* 0x004fe200078e020c */
[----:B------:R-:W-:Y:S01]  /*36aa0*/  WARPGROUP.ARRIVE ;  /* 0x00000000000079c5 */ /* 0x000fe20000000000 */
[----:B------:R-:W-:-:S02]  /*36ab0*/  IMAD.MOV.U32 R9, RZ, RZ, R13 ;  /* 0x000000ffff097224 */ /* 0x000fc400078e000d */
[----:B------:R-:W-:Y:S01]  /*36ac0*/  IMAD.MOV.U32 R211, RZ, RZ, 0x1 ;  /* 0x00000001ffd37424 */ /* 0x000fe200078e00ff */
        /* <DEDUP_REMOVED lines=10> */
[----:B------:R-:W-:-:S03]  /*36b70*/  WARPGROUP.ARRIVE ;  /* 0x00000000000079c5 */ /* 0x000fc60000000000 */
        /* <DEDUP_REMOVED lines=21> */
[----:B------:R-:W-:-:S03]  /*36cd0*/  IMAD.MOV.U32 R9, RZ, RZ, R13 ;  /* 0x000000ffff097224 */ /* 0x000fc600078e000d */
        /* <DEDUP_REMOVED lines=8> */
[----:B------:R-:W2:Y:S04]  /*36d60*/  LDL.64 R6, [UR4+0x38] ;  /* 0x00003804ff067983 */ /* 0x000ea80008100a00 */
[----:B------:R-:W3:Y:S04]  /*36d70*/  LDL.64 R4, [UR4+0x30] ;  /* 0x00003004ff047983 */ /* 0x000ee80008100a00 */
[----:B--2---:R-:W2:Y:S01]  /*36d80*/  LD.E R6, desc[UR6][R6.64] ;  /* 0x0000000606067980 */ /* 0x004ea2000c101900 */
[----:B---3--:R-:W-:Y:S01]  /*36d90*/  MOV R4, R4 ;  /* 0x0000000400047202 */ /* 0x008fe20000000f00 */
[----:B------:R-:W-:Y:S01]  /*36da0*/  BSSY B1, `(.L_x_3230) ;  /* 0x0000007000017945 */ /* 0x000fe20003800000 */
[----:B--2---:R-:W-:-:S04]  /*36db0*/  LEA.HI R3, R6, R6, RZ, 0x1 ;  /* 0x0000000606037211 */ /* 0x004fc800078f08ff */
[----:B------:R-:W-:-:S05]  /*36dc0*/  LOP3.LUT R3, R3, 0xfffffffe, RZ, 0xc0, !PT ;  /* 0xfffffffe03037812 */ /* 0x000fca00078ec0ff */
[----:B------:R-:W-:-:S05]  /*36dd0*/  IMAD.IADD R3, R6, 0x1, -R3 ;  /* 0x0000000106037824 */ /* 0x000fca00078e0a03 */
[----:B------:R-:W-:-:S04]  /*36de0*/  SHF.L.U32 R3, R3, 0x1f, RZ ;  /* 0x0000001f03037819 */ /* 0x000fc800000006ff */
[----:B------:R-:W1:Y:S02]  /*36df0*/  SYNCS.PHASECHK.TRANS64.TRYWAIT P0, [R4+URZ+0x32410], R3 ;  /* 0x03241003040075a7 */ /* 0x000e64000800017f */
[----:B01----:R-:W-:Y:S05]  /*36e00*/  @!P0 BRA `(.L_x_3231) ;  /* 0x000000b000f08947 */ /* 0x003fea0003800000 */
.L_x_3254:
[----:B------:R-:W-:Y:S05]  /*36e10*/  BSYNC B1 ;  /* 0x0000000000017941 */ /* 0x000fea0003800000 */
.L_x_3230:
[----:B------:R-:W2:Y:S04]  /*36e20*/  LDL.64 R6, [UR4+0x40] ;  /* 0x00004004ff067983 */ /* 0x000ea80008100a00 */
[----:B0-----:R-:W3:Y:S04]  /*36e30*/  LDL.64 R4, [UR4] ;  /* 0x00000004ff047983 */ /* 0x001ee80008100a00 */
        /* <DEDUP_REMOVED lines=8> */
.L_x_3233:
[----:B------:R-:W-:Y:S05]  /*36ec0*/  BSYNC B1 ;  /* 0x0000000000017941 */ /* 0x000fea0003800000 */
.L_x_3232:
        /* <DEDUP_REMOVED lines=13> */
.L_x_3235:
[----:B------:R-:W-:Y:S05]  /*36fa0*/  BSYNC B1 ;  /* 0x0000000000017941 */ /* 0x000fea0003800000 */
.L_x_3234:
        /* <DEDUP_REMOVED lines=8> */
.L_x_3237:
[----:B------:R-:W-:Y:S05]  /*37030*/  BSYNC B1 ;  /* 0x0000000000017941 */ /* 0x000fea0003800000 */
.L_x_3236:
[----:B------:R-:W2:Y:S04]  /*37040*/  LDL.64 R10, [UR4] ;  /* 0x00000004ff0a7983 */ /* 0x000ea80008100a00 */
[----:B0----5:R-:W3:Y:S04]  /*37050*/  LDL.64 R8, [UR4+0x58] ;  /* 0x00005804ff087983 */ /* 0x021ee80008100a00 */
[----:B------:R-:W4:Y:S04]  /*37060*/  LDL.64 R4, [UR4+0x48] ;  /* 0x00004804ff047983 */ /* 0x000f280008100a00 */
[----:B------:R-:W3:Y:S04]  /*37070*/  LDL.64 R6, [UR4+0x50] ;  /* 0x00005004ff067983 */ /* 0x000ee80008100a00 */
[----:B------:R-:W3:Y:S04]  /*37080*/  LDL.LU R18, [R1+0x470] ;  /* 0x0004700001127983 */ /* 0x000ee80000300800 */
[----:B--2---:R-:W2:Y:S04]  /*37090*/  LD.E R15, desc[UR6][R10.64] ;  /* 0x000000060a0f7980 */ /* 0x004ea8000c101900 */
[----:B----4-:R-:W4:Y:S04]  /*370a0*/  LD.E R3, desc[UR6][R4.64] ;  /* 0x0000000604037980 */ /* 0x010f28000c101900 */
[----:B---3--:R-:W2:Y:S04]  /*370b0*/  LD.E.64 R10, desc[UR6][R8.64] ;  /* 0x00000006080a7980 */ /* 0x008ea8000c101b00 */
[----:B------:R-:W3:Y:S01]  /*370c0*/  LD.E.64 R12, desc[UR6][R6.64] ;  /* 0x00000006060c7980 */ /* 0x000ee2000c101b00 */
[----:B------:R-:W-:Y:S05]  /*370d0*/  WARPSYNC.ALL ;  /* 0x0000000000007948 */ /* 0x000fea0003800000 */
[----:B------:R-:W-:Y:S01]  /*370e0*/  WARPGROUP.ARRIVE ;  /* 0x00000000000079c5 */ /* 0x000fe20000000000 */
[----:B----4-:R-:W-:Y:S01]  /*370f0*/  ISETP.NE.U32.AND P0, PT, R3, RZ, PT ;  /* 0x000000ff0300720c */ /* 0x010fe20003f05070 */
[----:B--2---:R-:W-:-:S02]  /*37100*/  IMAD R14, R15, 0xc00, R10 ;  /* 0x00000c000f0e7824 */ /* 0x004fc400078e020a */
[----:B------:R-:W-:Y:S01]  /*37110*/  IMAD.MOV.U32 R15, RZ, RZ, R11 ;  /* 0x000000ffff0f7224 */ /* 0x000fe200078e000b */
[----:B---3--:R-:W-:Y:S02]  /*37120*/  R2UR UR8, R12 ;  /* 0x000000000c0872ca */ /* 0x008fe400000e0000 */
[----:B------:R-:W-:Y:S02]  /*37130*/  R2UR UR9, R13 ;  /* 0x000000000d0972ca */ /* 0x000fe400000e0000 */
[----:B------:R-:W-:Y:S02]  /*37140*/  R2UR UR10, R14 ;  /* 0x000000000e0a72ca */ /* 0x000fe400000e0000 */
[----:B------:R-:W-:-:S03]  /*37150*/  R2UR UR11, R15 ;  /* 0x000000000f0b72ca */ /* 0x000fc600000e0000 */
[----:B------:R-:W-:-:S10]  /*37160*/  VOTEU.ANY UP0, P0 ;  /* 0x00000000003f7886 */ /* 0x000fd40000000100 */
[----:B------:R-:W-:Y:S03]  /*37170*/  HGMMA.64x96x16.F32 R24, gdesc[UR8], R24, UP0, gsb0 ;  /* 0x01600000081879f0 */ /* 0x000fe6000b800818 */
[----:B------:R-:W-:Y:S02]  /*37180*/  WARPGROUP.DEPBAR.LE gsb0, 0x0 ;  /* 0x00008000000079c5 */ /* 0x000fe40000010000 */
[----:B------:R-:W-:Y:S04]  /*37190*/  ST.E desc[UR6][R4.64], R211 ;  /* 0x000000d304007985 */ /* 0x000fe8000c101906 */
[----:B------:R-:W2:Y:S01]  /*371a0*/  LD.E.64 R8, desc[UR6][R6.64] ;  /* 0x0000000606087980 */ /* 0x000ea2000c101b00 */
[----:B------:R-:W-:Y:S01]  /*371b0*/  VIADD R10, R14, 0x2 ;  /* 0x000000020e0a7836 */ /* 0x000fe20000000000 */
[----:B------:R-:W-:-:S04]  /*371c0*/  R2UR UR11, R11 ;  /* 0x000000000b0b72ca */ /* 0x000fc800000e0000 */
[----:B------:R-:W-:Y:S01]  /*371d0*/  R2UR UR10, R10 ;  /* 0x000000000a0a72ca */ /* 0x000fe200000e0000 */
[----:B------:R-:W-:Y:S01]  /*371e0*/  WARPGROUP.ARRIVE ;  /* 0x00000000000079c5 */ /* 0x000fe20000000000 */
        /* <DEDUP_REMOVED lines=51> */
[----:B------:R-:W-:-:S02]  /*37520*/  IADD3 R10, R14, 0x304, RZ ;  /* 0x000003040e0a7810 */ /* 0x000fc40007ffe0ff */
[----:B------:R-:W-:Y:S02]  /*37530*/  R2UR UR11, R11 ;  /* 0x000000000b0b72ca */ /* 0x000fe400000e0000 */
        /* <DEDUP_REMOVED lines=100> */
[----:B------:R-:W-:-:S06]  /*37b80*/  WARPGROUP.ARRIVE ;  /* 0x00000000000079c5 */ /* 0x000fcc0000000000 */
[----:B------:R-:W0:Y:S02]  /*37b90*/  S2R R215, SR_TID.X ;  /* 0x0000000000d77919 */ /* 0x000e240000002100 */
[----:B0-----:R-:W-:Y:S01]  /*37ba0*/  LOP3.LUT P1, RZ, R215, 0x7f, RZ, 0xc0, !PT ;  /* 0x0000007fd7ff7812 */ /* 0x001fe2000782c0ff */
[----:B--2---:R-:W-:Y:S01]  /*37bb0*/  VIADD R8, R8, 0xc06 ;  /* 0x00000c0608087836 */ /* 0x004fe20000000000 */
[----:B------:R-:W-:-:S04]  /*37bc0*/  R2UR UR9, R9 ;  /* 0x00000000090972ca */ /* 0x000fc800000e0000 */
[----:B------:R-:W-:-:S13]  /*37bd0*/  R2UR UR8, R8 ;  /* 0x00000000080872ca */ /* 0x000fda00000e0000 */
[----:B------:R-:W-:Y:S03]  /*37be0*/  HGMMA.64x96x16.F32 R24, gdesc[UR8], R24, gsb0 ;  /* 0x01600000081879f0 */ /* 0x000fe60008000818 */
[----:B------:R-:W-:Y:S02]  /*37bf0*/  WARPGROUP.DEPBAR.LE gsb0, 0x0 ;  /* 0x00008000000079c5 */ /* 0x000fe40000010000 */
[----:B------:R0:W-:Y:S04]  /*37c00*/  ST.E desc[UR6][R4.64], R211 ;  /* 0x000000d304007985 */ /* 0x0001e8000c101906 */
[----:B------:R-:W2:Y:S04]  /*37c10*/  @!P1 LDL.64 R6, [UR4+0x18] ;  /* 0x00001804ff069983 */ /* 0x000ea80008100a00 */
[----:B------:R-:W3:Y:S01]  /*37c20*/  @!P1 LDL.64 R8, [UR4] ;  /* 0x00000004ff089983 */ /* 0x000ee20008100a00 */
[----:B------:R-:W-:-:S04]  /*37c30*/  SHF.R.U32.HI R3, RZ, 0x7, R215 ;  /* 0x00000007ff037819 */ /* 0x000fc800000116d7 */
[----:B------:R-:W-:-:S05]  /*37c40*/  IADD3 R3, -R3, 0xb, RZ ;  /* 0x0000000b03037810 */ /* 0x000fca0007ffe1ff */
[----:B------:R1:W-:Y:S06]  /*37c50*/  BAR.ARV R3, 0x100 ;  /* 0x000400030000751d */ /* 0x0003ec0000002000 */
[----:B--2---:R-:W2:Y:S04]  /*37c60*/  @!P1 LD.E.64 R6, desc[UR6][R6.64+0x30] ;  /* 0x0000300606069980 */ /* 0x004ea8000c101b00 */
[----:B---3--:R-:W3:Y:S01]  /*37c70*/  @!P1 LD.E R8, desc[UR6][R8.64] ;  /* 0x0000000608089980 */ /* 0x008ee2000c101900 */
[----:B--2---:R-:W-:-:S05]  /*37c80*/  @!P1 MOV R11, R6 ;  /* 0x00000006000b9202 */ /* 0x004fca0000000f00 */
[----:B---3--:R-:W-:-:S05]  /*37c90*/  @!P1 IMAD R10, R8, 0x8, R11 ;  /* 0x00000008080a9824 */ /* 0x008fca00078e020b */
[----:B------:R-:W-:-:S04]  /*37ca0*/  @!P1 PRMT R10, RZ, 0x654, R10 ;  /* 0x00000654ff0a9816 */ /* 0x000fc8000000000a */
[----:B------:R2:W-:Y:S02]  /*37cb0*/  @!P1 SYNCS.ARRIVE.TRANS64.RED.A1T0 RZ, [R10+URZ], RZ ;  /* 0x000000ff0aff99a7 */ /* 0x0005e4000810043f */
[----:B--2---:R-:W2:Y:S01]  /*37cc0*/  LDL.64 R10, [UR4+0x68] ;  /* 0x00006804ff0a7983 */ /* 0x004ea20008100a00 */
[----:B------:R-:W-:-:S05]  /*37cd0*/  IMAD.MOV.U32 R74, RZ, RZ, R72 ;  /* 0x000000ffff4a7224 */ /* 0x000fca00078e0048 */
[----:B------:R-:W3:Y:S04]  /*37ce0*/  LD.E R76, desc[UR6][R74.64] ;  /* 0x000000064a4c7980 */ /* 0x000ee8000c101900 */
[----:B--2---:R-:W2:Y:S01]  /*37cf0*/  LD.E.64 R10, desc[UR6][R10.64] ;  /* 0x000000060a0a7980 */ /* 0x004ea2000c101b00 */
[----:B------:R-:W-:-:S03]  /*37d00*/  IMAD.MOV.U32 R72, RZ, RZ, R2 ;  /* 0x000000ffff487224 */ /* 0x000fc600078e0002 */
[----:B0-----:R-:W4:Y:S04]  /*37d10*/  LD.E R5, desc[UR6][R74.64+0x8] ;  /* 0x000008064a057980 */ /* 0x001f28000c101900 */
[----:B------:R0:W4:Y:S04]  /*37d20*/  LD.E R73, desc[UR6][R72.64] ;  /* 0x0000000648497980 */ /* 0x000128000c101900 */
[----:B-1----:R-:W3:Y:S04]  /*37d30*/  LD.E R3, desc[UR6][R74.64+0x18] ;  /* 0x000018064a037980 */ /* 0x002ee8000c101900 */
[----:B------:R-:W4:Y:S04]  /*37d40*/  LD.E R4, desc[UR6][R74.64+0x4] ;  /* 0x000004064a047980 */ /* 0x000f28000c101900 */
[----:B------:R-:W4:Y:S04]  /*37d50*/  LD.E R77, desc[UR6][R74.64+0xc] ;  /* 0x00000c064a4d7980 */ /* 0x000f28000c101900 */
[----:B------:R-:W4:Y:S04]  /*37d60*/  LD.E R78, desc[UR6][R74.64+0x10] ;  /* 0x000010064a4e7980 */ /* 0x000f28000c101900 */
[----:B------:R-:W4:Y:S04]  /*37d70*/  LD.E R79, desc[UR6][R74.64+0x14] ;  /* 0x000014064a4f7980 */ /* 0x000f28000c101900 */
[----:B--2---:R-:W2:Y:S01]  /*37d80*/  LD.E R15, desc[UR6][R10.64] ;  /* 0x000000060a0f7980 */ /* 0x004ea2000c101900 */
[----:B------:R-:W-:-:S04]  /*37d90*/  LOP3.LUT R18, R18, 0xfff7ffff, RZ, 0xc0, !PT ;  /* 0xfff7ffff12127812 */ /* 0x000fc800078ec0ff */
[----:B------:R-:W-:-:S05]  /*37da0*/  @P1 LOP3.LUT R18, R18, 0x80000, RZ, 0xfc, !PT ;  /* 0x0008000012121812 */ /* 0x000fca00078efcff */
[----:B------:R1:W-:Y:S01]  /*37db0*/  STL [R1+0x470], R18 ;  /* 0x0004701201007387 */ /* 0x0003e20000100800 */
[----:B---3--:R-:W-:Y:S01]  /*37dc0*/  ISETP.GE.AND P0, PT, R3, 0x1, PT ;  /* 0x000000010300780c */ /* 0x008fe20003f06270 */
[----:B------:R-:W-:Y:S01]  /*37dd0*/  BSSY B1, `(.L_x_3239) ;  /* 0x000009d000017945 */ /* 0x000fe20003800000 */
[----:B----4-:R-:W-:Y:S02]  /*37de0*/  IMAD R79, R0, -0x60, R79 ;  /* 0xffffffa0004f7824 */ /* 0x010fe400078e024f */
[-C--:B--2---:R-:W-:Y:S01]  /*37df0*/  FMUL.FTZ R9, R31, R15.reuse ;  /* 0x0000000f1f097220 */ /* 0x084fe20000410000 */
[----:B------:R-:W-:Y:S01]  /*37e00*/  SHF.R.S32.HI R31, RZ, 0x1f, R76 ;  /* 0x0000001fff1f7819 */ /* 0x000fe2000001144c */
[----:B------:R-:W-:-:S03]  /*37e10*/  FMUL.FTZ R33, R33, R15 ;  /* 0x0000000f21217220 */ /* 0x000fc60000410000 */
[----:B------:R-:W-:Y:S01]  /*37e20*/  LEA.HI R31, R31, R76, RZ, 0x7 ;  /* 0x0000004c1f1f7211 */ /* 0x000fe200078f38ff */
[----:B------:R2:W3:Y:S01]  /*37e30*/  MUFU.TANH R82, R33 ;  /* 0x0000002100527308 */ /* 0x0004e20000002400 */
[----:B------:R-:W-:Y:S02]  /*37e40*/  FMUL.FTZ R32, R32, R15 ;  /* 0x0000000f20207220 */ /* 0x000fe40000410000 */
[----:B--2---:R-:W-:-:S05]  /*37e50*/  LOP3.LUT R33, R31, 0xffffff80, RZ, 0xc0, !PT ;  /* 0xffffff801f217812 */ /* 0x004fca00078ec0ff */
[----:B------:R2:W4:Y:S01]  /*37e60*/  MUFU.TANH R81, R32 ;  /* 0x0000002000517308 */ /* 0x0005220000002400 */
[----:B------:R-:W-:Y:S02]  /*37e70*/  IMAD.IADD R33, R76, 0x1, -R33 ;  /* 0x000000014c217824 */ /* 0x000fe400078e0a21 */
[----:B------:R-:W-:-:S03]  /*37e80*/  FMUL.FTZ R37, R37, R15 ;  /* 0x0000000f25257220 */ /* 0x000fc60000410000 */
[----:B--2---:R-:W-:Y:S02]  /*37e90*/  SHF.R.S32.HI R32, RZ, 0x1f, R33 ;  /* 0x0000001fff207819 */ /* 0x004fe40000011421 */
[----:B------:R2:W0:Y:S01]  /*37ea0*/  MUFU.TANH R84, R37 ;  /* 0x0000002500547308 */ /* 0x0004220000002400 */
[-C--:B------:R-:W-:Y:S01]  /*37eb0*/  FMUL.FTZ R8, R30, R15.reuse ;  /* 0x0000000f1e087220 */ /* 0x080fe20000410000 */
[----:B------:R-:W-:Y:S01]  /*37ec0*/  SHF.R.S32.HI R30, RZ, 0x7, R31 ;  /* 0x00000007ff1e7819 */ /* 0x000fe2000001141f */
[-C--:B------:R-:W-:Y:S01]  /*37ed0*/  FMUL.FTZ R12, R38, R15.reuse ;  /* 0x0000000f260c7220 */ /* 0x080fe20000410000 */
[----:B------:R-:W-:Y:S01]  /*37ee0*/  FMUL.FTZ R13, R39, R15 ;  /* 0x0000000f270d7220 */ /* 0x000fe20000410000 */
[----:B--2---:R-:W-:Y:S02]  /*37ef0*/  LEA.HI R37, R32, R33, RZ, 0x2 ;  /* 0x0000002120257211 */ /* 0x004fe400078f10ff */
[----:B------:R-:W-:Y:S02]  /*37f00*/  LEA.HI R31, R31, R30, RZ, 0x1 ;  /* 0x0000001e1f1f7211 */ /* 0x000fe400078f08ff */
[----:B------:R-:W-:-:S02]  /*37f10*/  SHF.R.S32.HI R38, RZ, 0x2, R37 ;  /* 0x00000002ff267819 */ /* 0x000fc40000011425 */
[----:B------:R-:W-:Y:S02]  /*37f20*/  SHF.R.S32.HI R39, RZ, 0x1f, R37 ;  /* 0x0000001fff277819 */ /* 0x000fe40000011425 */
[----:B------:R-:W-:Y:S02]  /*37f30*/  LEA.HI R32, R32, R33, RZ, 0x5 ;  /* 0x0000002120207211 */ /* 0x000fe400078f28ff */
[----:B------:R-:W-:Y:S02]  /*37f40*/  LEA.HI R39, R39, R38, RZ, 0x3 ;  /* 0x0000002627277211 */ /* 0x000fe400078f18ff */
[----:B------:R-:W-:Y:S01]  /*37f50*/  LOP3.LUT R31, R31, 0x3fffffe, RZ, 0xc0, !PT ;  /* 0x03fffffe1f1f7812 */ /* 0x000fe200078ec0ff */
[-C--:B------:R-:W-:Y:S01]  /*37f60*/  FMUL.FTZ R28, R28, R15.reuse ;  /* 0x0000000f1c1c7220 */ /* 0x080fe20000410000 */
[-C--:B------:R-:W-:Y:S01]  /*37f70*/  FMUL.FTZ R29, R29, R15.reuse ;  /* 0x0000000f1d1d7220 */ /* 0x080fe20000410000 */
[----:B------:R-:W-:Y:S01]  /*37f80*/  FMUL.FTZ R36, R36, R15 ;  /* 0x0000000f24247220 */ /* 0x000fe20000410000 */
[----:B------:R-:W-:-:S02]  /*37f90*/  SHF.R.S32.HI R32, RZ, 0x5, R32 ;  /* 0x00000005ff207819 */ /* 0x000fc40000011420 */
[----:B------:R-:W-:Y:S02]  /*37fa0*/  LOP3.LUT R39, R39, 0xfffffff8, RZ, 0xc0, !PT ;  /* 0xfffffff827277812 */ /* 0x000fe400078ec0ff */
[----:B------:R-:W-:Y:S01]  /*37fb0*/  IADD3 R31, R30, -R31, RZ ;  /* 0x8000001f1e1f7210 */ /* 0x000fe20007ffe0ff */
[-C--:B------:R-:W-:Y:S01]  /*37fc0*/  FMUL.FTZ R7, R24, R15.reuse ;  /* 0x0000000f18077220 */ /* 0x080fe20000410000 */
[----:B------:R-:W-:Y:S01]  /*37fd0*/  LOP3.LUT R30, R37, 0x7ffffffc, RZ, 0xc0, !PT ;  /* 0x7ffffffc251e7812 */ /* 0x000fe200078ec0ff */
[-C--:B------:R-:W-:Y:S01]  /*37fe0*/  FMUL.FTZ R14, R25, R15.reuse ;  /* 0x0000000f190e7220 */ /* 0x080fe20000410000 */
[-C--:B------:R-:W-:Y:S01]  /*37ff0*/  FMUL.FTZ R2, R26, R15.reuse ;  /* 0x0000000f1a027220 */ /* 0x080fe20000410000 */
[-C--:B------:R-:W-:Y:S01]  /*38000*/  FMUL.FTZ R6, R27, R15.reuse ;  /* 0x0000000f1b067220 */ /* 0x080fe20000410000 */
[----:B0-----:R-:W0:Y:S01]  /*38010*/  MUFU.TANH R72, R28 ;  /* 0x0000001c00487308 */ /* 0x001e220000002400 */
[-C--:B------:R-:W-:Y:S01]  /*38020*/  FMUL.FTZ R10, R34, R15.reuse ;  /* 0x0000000f220a7220 */ /* 0x080fe20000410000 */
[----:B------:R-:W-:Y:S01]  /*38030*/  FMUL.FTZ R11, R35, R15 ;  /* 0x0000000f230b7220 */ /* 0x000fe20000410000 */
[----:B------:R-:W-:-:S02]  /*38040*/  IMAD R37, R0, -0x60, R5 ;  /* 0xffffffa000257824 */ /* 0x000fc400078e0205 */
[-C--:B------:R-:W-:Y:S01]  /*38050*/  FMUL.FTZ R40, R40, R15.reuse ;  /* 0x0000000f28287220 */ /* 0x080fe20000410000 */
[-C--:B-1----:R-:W-:Y:S01]  /*38060*/  FMUL.FTZ R18, R42, R15.reuse ;  /* 0x0000000f2a127220 */ /* 0x082fe20000410000 */
[-C--:B------:R-:W-:Y:S01]  /*38070*/  FMUL.FTZ R44, R44, R15.reuse ;  /* 0x0000000f2c2c7220 */ /* 0x080fe20000410000 */
[-C--:B------:R-:W-:Y:S01]  /*38080*/  FMUL.FTZ R45, R45, R15.reuse ;  /* 0x0000000f2d2d7220 */ /* 0x080fe20000410000 */
[----:B------:R1:W2:Y:S01]  /*38090*/  MUFU.TANH R80, R29 ;  /* 0x0000001d00507308 */ /* 0x0002a20000002400 */
        /* <DEDUP_REMOVED lines=19> */
[----:B------:R-:W-:Y:S01]  /*381d0*/  FMUL.FTZ R69, R69, R15 ;  /* 0x0000000f45457220 */ /* 0x000fe20000410000 */
[----:B------:R-:W-:-:S02]  /*381e0*/  IMAD R32, R73, 0x8, R32 ;  /* 0x0000000849207824 */ /* 0x000fc400078e0220 */
[-C--:B------:R-:W-:Y:S01]  /*381f0*/  FMUL.FTZ R70, R70, R15.reuse ;  /* 0x0000000f46467220 */ /* 0x080fe20000410000 */
[----:B------:R-:W-:Y:S02]  /*38200*/  IMAD.IADD R39, R38, 0x1, -R39 ;  /* 0x0000000126277824 */ /* 0x000fe400078e0a27 */
[-C--:B------:R-:W-:Y:S01]  /*38210*/  FMUL.FTZ R48, R48, R15.reuse ;  /* 0x0000000f30307220 */ /* 0x080fe20000410000 */
[-C--:B------:R-:W-:Y:S01]  /*38220*/  FMUL.FTZ R49, R49, R15.reuse ;  /* 0x0000000f31317220 */ /* 0x080fe20000410000 */
[-C--:B------:R-:W-:Y:S01]  /*38230*/  FMUL.FTZ R52, R52, R15.reuse ;  /* 0x0000000f34347220 */ /* 0x080fe20000410000 */
[-C--:B------:R-:W-:Y:S01]  /*38240*/  FMUL.FTZ R53, R53, R15.reuse ;  /* 0x0000000f35357220 */ /* 0x080fe20000410000 */
[-C--:B------:R-:W-:Y:S01]  /*38250*/  FMUL.FTZ R60, R60, R15.reuse ;  /* 0x0000000f3c3c7220 */ /* 0x080fe20000410000 */
[-C--:B------:R-:W-:Y:S01]  /*38260*/  FMUL.FTZ R41, R41, R15.reuse ;  /* 0x0000000f29297220 */ /* 0x080fe20000410000 */
[----:B------:R-:W-:Y:S01]  /*38270*/  IMAD.IADD R30, R33, 0x1, -R30 ;  /* 0x00000001211e7824 */ /* 0x000fe200078e0a1e */
[----:B------:R-:W-:Y:S01]  /*38280*/  IADD3 R33, -R4, 0x1, R37 ;  /* 0x0000000104217810 */ /* 0x000fe20007ffe125 */
[----:B------:R-:W-:Y:S01]  /*38290*/  IMAD.U32 R32, R32, 0x10, R39 ;  /* 0x0000001020207824 */ /* 0x000fe200078e0027 */
[----:B------:R-:W1:Y:S01]  /*382a0*/  MUFU.TANH R7, R7 ;  /* 0x0000000700077308 */ /* 0x000e620000002400 */
[----:B------:R-:W-:-:S02]  /*382b0*/  FMUL.FTZ R62, R62, R15 ;  /* 0x0000000f3e3e7220 */ /* 0x000fc40000410000 */
[----:B------:R-:W-:-:S05]  /*382c0*/  IMAD R33, R30, -0x2, R33 ;  /* 0xfffffffe1e217824 */ /* 0x000fca00078e0221 */
[----:B------:R-:W3:Y:S01]  /*382d0*/  MUFU.TANH R14, R14 ;  /* 0x0000000e000e7308 */ /* 0x000ee20000002400 */
[----:B------:R-:W-:-:S07]  /*382e0*/  FMUL.FTZ R15, R71, R15 ;  /* 0x0000000f470f7220 */ /* 0x000fce0000410000 */
        /* <DEDUP_REMOVED lines=38> */
[----:B------:R4:W0:Y:S02]  /*38550*/  MUFU.TANH R85, R41 ;  /* 0x0000002900557308 */ /* 0x0008240000002400 */
[----:B----4-:R-:W-:Y:S01]  /*38560*/  IMAD R41, R31, 0x40, R32 ;  /* 0x000000401f297824 */ /* 0x010fe200078e0220 */
[----:B------:R-:W-:-:S05]  /*38570*/  LOP3.LUT R32, RZ, R77, RZ, 0x33, !PT ;  /* 0x0000004dff207212 */ /* 0x000fca00078e33ff */
[----:B------:R4:W0:Y:S01]  /*38580*/  MUFU.TANH R87, R62 ;  /* 0x0000003e00577308 */ /* 0x0008220000002400 */
[C---:B------:R-:W-:Y:S02]  /*38590*/  IMAD.SHL.U32 R31, R30.reuse, 0x2, RZ ;  /* 0x000000021e1f7824 */ /* 0x040fe400078e00ff */
[----:B------:R-:W-:Y:S02]  /*385a0*/  IMAD.IADD R58, R33, 0x1, R32 ;  /* 0x00000001213a7824 */ /* 0x000fe400078e0220 */
[----:B----4-:R-:W-:-:S03]  /*385b0*/  IMAD R62, R30, -0x2, R37 ;  /* 0xfffffffe1e3e7824 */ /* 0x010fc600078e0225 */
[----:B------:R4:W0:Y:S01]  /*385c0*/  MUFU.TANH R63, R15 ;  /* 0x0000000f003f7308 */ /* 0x0008220000002400 */
[----:B------:R-:W-:Y:S01]  /*385d0*/  IMAD R59, R0, -0x60, -R31 ;  /* 0xffffffa0003b7824 */ /* 0x000fe200078e0a1f */
[----:B------:R-:W-:Y:S01]  /*385e0*/  VIADDMNMX R54, R41, R78, R62, PT ;  /* 0x0000004e29367246 */ /* 0x000fe2000380013e */
[----:B----4-:R-:W-:Y:S01]  /*385f0*/  IMAD.IADD R15, R58, 0x1, R41 ;  /* 0x000000013a0f7824 */ /* 0x010fe200078e0229 */
        /* <DEDUP_REMOVED lines=9> */
[----:B------:R-:W2:Y:S04]  /*38690*/  LD.E R31, desc[UR6][R74.64+0x1c] ;  /* 0x00001c064a1f7980 */ /* 0x000ea8000c101900 */
[----:B------:R-:W3:Y:S01]  /*386a0*/  LD.E R33, desc[UR6][R74.64+0x20] ;  /* 0x000020064a217980 */ /* 0x000ee2000c101900 */
[----:B--2---:R-:W-:-:S05]  /*386b0*/  IMAD.HI.U32 R0, R0, R31, RZ ;  /* 0x0000001f00007227 */ /* 0x004fca00078e00ff */
[----:B---3--:R-:W-:-:S07]  /*386c0*/  SHF.R.U32.HI R0, RZ, R33, R0 ;  /* 0x00000021ff007219 */ /* 0x008fce0000011600 */
.L_x_3244:
[----:B------:R-:W-:Y:S05]  /*386d0*/  BSYNC B3 ;  /* 0x0000000000037941 */ /* 0x000fea0003800000 */
.L_x_3243:
[----:B------:R-:W-:Y:S01]  /*386e0*/  LOP3.LUT R0, RZ, R0, RZ, 0x33, !PT ;  /* 0x00000000ff007212 */ /* 0x000fe200078e33ff */
[----:B------:R-:W-:Y:S06]  /*386f0*/  BRA `(.L_x_3245) ;  /* 0x0000000000187947 */ /* 0x000fec0003800000 */
.L_x_3242:
[----:B------:R-:W-:-:S13]  /*38700*/  ISETP.NE.AND P0, PT, R3, 0x1, PT ;  /* 0x000000010300780c */ /* 0x000fda0003f05270 */
[----:B------:R-:W-:Y:S05]  /*38710*/  @!P0 BRA `(.L_x_3245) ;  /* 0x0000000000108947 */ /* 0x000fea0003800000 */
[----:B------:R-:W2:Y:S04]  /*38720*/  LD.E R31, desc[UR6][R74.64+0x1c] ;  /* 0x00001c064a1f7980 */ /* 0x000ea8000c101900 */
[----:B------:R-:W3:Y:S01]  /*38730*/  LD.E R33, desc[UR6][R74.64+0x20] ;  /* 0x000020064a217980 */ /* 0x000ee2000c101900 */
[----:B--2---:R-:W-:-:S05]  /*38740*/  IMAD.HI.U32 R0, R0, R31, RZ ;  /* 0x0000001f00007227 */ /* 0x004fca00078e00ff */
[----:B---3--:R-:W-:-:S07]  /*38750*/  SHF.R.U32.HI R0, RZ, R33, R0 ;  /* 0x00000021ff007219 */ /* 0x008fce0000011600 */
.L_x_3245:
[----:B------:R-:W-:Y:S05]  /*38760*/  BSYNC B2 ;  /* 0x0000000000027941 */ /* 0x000fea0003800000 */
.L_x_3241:
[----:B------:R-:W-:-:S05]  /*38770*/  IMAD R0, R3, R0, R59 ;  /* 0x0000000003007224 */ /* 0x000fca00078e023b */
[----:B------:R-:W-:Y:S02]  /*38780*/  VIMNMX R15, R15, R0, !PT ;  /* 0x000000000f0f7248 */ /* 0x000fe40007fe0100 */
[----:B------:R-:W-:-:S07]  /*38790*/  VIADDMNMX R54, R0, R3, R54, PT ;  /* 0x0000000300367246 */ /* 0x000fce0003800136 */
.L_x_3240:
[----:B------:R-:W-:Y:S05]  /*387a0*/  BSYNC B1 ;  /* 0x0000000000017941 */ /* 0x000fea0003800000 */
.L_x_3239:
        /* <DEDUP_REMOVED lines=90> */
[----:B------:R-:W-:Y:S02]  /*38d50*/  ISETP.GE.AND P2, PT, R79, 0x4a, PT ;  /* 0x0000004a4f00780c */ /* 0x000fe40003f46270 */
[----:B------:R-:W-:-:S02]  /*38d60*/  VIADDMNMX R62, R41, R78, R62, PT ;  /* 0x0000004e293e7246 */ /* 0x000fc4000380013e */
        /* <DEDUP_REMOVED lines=40> */
.L_x_3251:
[----:B------:R-:W-:Y:S05]  /*38ff0*/  BSYNC B3 ;  /* 0x0000000000037941 */ /* 0x000fea0003800000 */
.L_x_3250:
[----:B------:R-:W-:Y:S01]  /*39000*/  LOP3.LUT R4, RZ, R4, RZ, 0x33, !PT ;  /* 0x00000004ff047212 */ /* 0x000fe200078e33ff */
[----:B------:R-:W-:Y:S06]  /*39010*/  BRA `(.L_x_3252) ;  /* 0x0000000000187947 */ /* 0x000fec0003800000 */
.L_x_3249:
[----:B------:R-:W-:-:S13]  /*39020*/  ISETP.NE.AND P6, PT, R3, 0x1, PT ;  /* 0x000000010300780c */ /* 0x000fda0003fc5270 */
[----:B------:R-:W-:Y:S05]  /*39030*/  @!P6 BRA `(.L_x_3252) ;  /* 0x000000000010e947 */ /* 0x000fea0003800000 */
[----:B------:R-:W2:Y:S04]  /*39040*/  LD.E R5, desc[UR6][R74.64+0x1c] ;  /* 0x00001c064a057980 */ /* 0x000ea8000c101900 */
[----:B------:R-:W3:Y:S01]  /*39050*/  LD.E R41, desc[UR6][R74.64+0x20] ;  /* 0x000020064a297980 */ /* 0x000ee2000c101900 */
[----:B--2---:R-:W-:-:S05]  /*39060*/  IMAD.HI.U32 R4, R4, R5, RZ ;  /* 0x0000000504047227 */ /* 0x004fca00078e00ff */
[----:B---3--:R-:W-:-:S07]  /*39070*/  SHF.R.U32.HI R4, RZ, R41, R4 ;  /* 0x00000029ff047219 */ /* 0x008fce0000011604 */
.L_x_3252:
[----:B------:R-:W-:Y:S05]  /*39080*/  BSYNC B2 ;  /* 0x0000000000027941 */ /* 0x000fea0003800000 */
.L_x_3248:
[----:B------:R-:W-:-:S05]  /*39090*/  IMAD R4, R3, R4, R59 ;  /* 0x0000000403047224 */ /* 0x000fca00078e023b */
[----:B------:R-:W-:Y:S02]  /*390a0*/  VIADDMNMX R62, R4, R3, R62, PT ;  /* 0x00000003043e7246 */ /* 0x000fe4000380013e */
[----:B------:R-:W-:-:S07]  /*390b0*/  VIMNMX R7, R7, R4, !PT ;  /* 0x0000000407077248 */ /* 0x000fce0007fe0100 */
.L_x_3247:
[----:B------:R-:W-:Y:S05]  /*390c0*/  BSYNC B1 ;  /* 0x0000000000017941 */ /* 0x000fea0003800000 */
.L_x_3246:
        /* <DEDUP_REMOVED lines=68> */
[----:B------:R-:W-:-:S04]  /*39510*/  ISETP.GT.AND P0, PT, R7, 0x48, !P1 ;  /* 0x000000480700780c */ /* 0x000fc80004f04270 */
[----:B------:R-:W-:-:S04]  /*39520*/  ISETP.LT.OR P0, PT, R62, 0x49, P0 ;  /* 0x000000493e00780c */ /* 0x000fc80000701670 */
[----:B------:R-:W-:Y:S02]  /*39530*/  FSEL R4, R87, -INF , !P0 ;  /* 0xff80000057047808 */ /* 0x000fe40004000000 */
[C---:B------:R-:W-:Y:S02]  /*39540*/  ISETP.GT.AND P0, PT, R7.reuse, RZ, !P6 ;  /* 0x000000ff0700720c */ /* 0x040fe40007704270 */
[C---:B------:R-:W-:Y:S02]  /*39550*/  ISETP.GT.AND P2, PT, R7.reuse, 0x49, !P2 ;  /* 0x000000490700780c */ /* 0x040fe40005744270 */
[----:B------:R-:W-:Y:S02]  /*39560*/  ISETP.LT.OR P0, PT, R62, 0x1, P0 ;  /* 0x000000013e00780c */ /* 0x000fe40000701670 */
[----:B------:R-:W-:Y:S02]  /*39570*/  ISETP.GT.AND P3, PT, R7, 0x50, !P3 ;  /* 0x000000500700780c */ /* 0x000fe40005f64270 */
[----:B------:R-:W-:-:S02]  /*39580*/  FSEL R13, R2, -INF , !P0 ;  /* 0xff800000020d7808 */ /* 0x000fc40004000000 */
[----:B------:R-:W2:Y:S01]  /*39590*/  LDL.64 R2, [UR4+0x70] ;  /* 0x00007004ff027983 */ /* 0x000ea20008100a00 */
        /* <DEDUP_REMOVED lines=18> */
[C---:B------:R-:W-:Y:S02]  /*396c0*/  ISETP.LT.OR P2, PT, R62.reuse, 0x4a, P2 ;  /* 0x0000004a3e00780c */ /* 0x040fe40001741670 */
[----:B------:R-:W-:Y:S02]  /*396d0*/  FMNMX.FTZ R9, R5, R6, !PT ;  /* 0x0000000605097209 */ /* 0x000fe40007810000 */
[----:B------:R-:W-:Y:S02]  /*396e0*/  ISETP.LT.OR P3, PT, R62, 0x51, P3 ;  /* 0x000000513e00780c */ /* 0x000fe40001f61670 */
[----:B------:R-:W-:Y:S02]  /*396f0*/  FSEL R26, R26, -INF , !P2 ;  /* 0xff8000001a1a7808 */ /* 0x000fe40005000000 */
[----:B------:R-:W-:-:S02]  /*39700*/  FMNMX.FTZ R9, R4, R9, !PT ;  /* 0x0000000904097209 */ /* 0x000fc40007810000 */
[----:B------:R-:W-:Y:S02]  /*39710*/  ISETP.GT.AND P5, PT, R7, 0x58, !P5 ;  /* 0x000000580700780c */ /* 0x000fe40006fa4270 */
[----:B------:R-:W-:Y:S02]  /*39720*/  ISETP.LT.OR P4, PT, R62, 0x52, P4 ;  /* 0x000000523e00780c */ /* 0x000fe40002781670 */
[----:B------:R-:W-:Y:S02]  /*39730*/  FSEL R25, R25, -INF , !P3 ;  /* 0xff80000019197808 */ /* 0x000fe40005800000 */
[----:B------:R-:W-:Y:S02]  /*39740*/  FMNMX.FTZ R6, R26, R9, !PT ;  /* 0x000000091a067209 */ /* 0x000fe40007810000 */
[----:B------:R-:W-:Y:S02]  /*39750*/  ISETP.GT.AND P0, PT, R7, 0x59, !P6 ;  /* 0x000000590700780c */ /* 0x000fe40007704270 */
[----:B------:R-:W-:-:S02]  /*39760*/  ISETP.LT.OR P5, PT, R62, 0x59, P5 ;  /* 0x000000593e00780c */ /* 0x000fc40002fa1670 */
[----:B------:R-:W-:Y:S02]  /*39770*/  FSEL R28, R28, -INF , !P4 ;  /* 0xff8000001c1c7808 */ /* 0x000fe40006000000 */
[----:B------:R-:W-:Y:S02]  /*39780*/  FMNMX.FTZ R7, R25, R6, !PT ;  /* 0x0000000619077209 */ /* 0x000fe40007810000 */
[----:B------:R-:W-:Y:S02]  /*39790*/  ISETP.LT.OR P0, PT, R62, 0x5a, P0 ;  /* 0x0000005a3e00780c */ /* 0x000fe40000701670 */
[----:B------:R-:W-:Y:S02]  /*397a0*/  FSEL R29, R70, -INF , !P5 ;  /* 0xff800000461d7808 */ /* 0x000fe40006800000 */
[----:B------:R-:W-:Y:S02]  /*397b0*/  FMNMX.FTZ R6, R28, R7, !PT ;  /* 0x000000071c067209 */ /* 0x000fe40007810000 */
[----:B------:R-:W-:-:S02]  /*397c0*/  FSEL R27, R63, -INF , !P0 ;  /* 0xff8000003f1b7808 */ /* 0x000fc40004000000 */
[----:B------:R-:W-:-:S04]  /*397d0*/  FMNMX.FTZ R6, R29, R6, !PT ;  /* 0x000000061d067209 */ /* 0x000fc80007810000 */
[----:B------:R-:W-:-:S05]  /*397e0*/  FMNMX.FTZ R9, R27, R6, !PT ;  /* 0x000000061b097209 */ /* 0x000fca0007810000 */
[----:B--2---:R0:W-:Y:S04]  /*397f0*/  ST.E desc[UR6][R2.64+0x4], R9 ;  /* 0x0000040902007985 */ /* 0x0041e8000c101906 */
        /* <DEDUP_REMOVED lines=23> */
[----:B0-----:R-:W-:-:S05]  /*39970*/  FMNMX.FTZ R9, R15, R6, !PT ;  /* 0x000000060f097209 */ /* 0x001fca0007810000 */
[----:B------:R-:W0:Y:S02]  /*39980*/  SHFL.BFLY PT, R6, R9, 0x2, 0x1f ;  /* 0x0c401f0009067f89 */ /* 0x000e2400000e0000 */
[----:B0-----:R-:W-:Y:S02]  /*39990*/  FMNMX.FTZ R8, R9, R6, !PT ;  /* 0x0000000609087209 */ /* 0x001fe40007810000 */
[----:B------:R-:W-:Y:S04]  /*399a0*/  ST.E desc[UR6][R2.64], R9 ;  /* 0x0000000902007985 */ /* 0x000fe8000c101906 */
[----:B--2---:R-:W0:Y:S02]  /*399b0*/  SHFL.BFLY PT, R7, R10, 0x2, 0x1f ;  /* 0x0c401f000a077f89 */ /* 0x004e2400000e0000 */
[----:B0-----:R-:W-:-:S02]  /*399c0*/  FMNMX.FTZ R12, R10, R7, !PT ;  /* 0x000000070a0c7209 */ /* 0x001fc40007810000 */
[----:B------:R-:W0:Y:S04]  /*399d0*/  SHFL.BFLY PT, R7, R8, 0x1, 0x1f ;  /* 0x0c201f0008077f89 */ /* 0x000e2800000e0000 */
[----:B------:R-:W1:Y:S01]  /*399e0*/  SHFL.BFLY PT, R61, R12, 0x1, 0x1f ;  /* 0x0c201f000c3d7f89 */ /* 0x000e6200000e0000 */
[----:B0-----:R-:W-:Y:S02]  /*399f0*/  FMNMX.FTZ R11, R8, R7, !PT ;  /* 0x00000007080b7209 */ /* 0x001fe40007810000 */
[----:B-1----:R-:W-:-:S03]  /*39a00*/  FMNMX.FTZ R61, R12, R61, !PT ;  /* 0x0000003d0c3d7209 */ /* 0x002fc60007810000 */
[----:B------:R-:W-:Y:S04]  /*39a10*/  ST.E desc[UR6][R2.64], R11 ;  /* 0x0000000b02007985 */ /* 0x000fe8000c101906 */
[----:B------:R0:W-:Y:S04]  /*39a20*/  ST.E desc[UR6][R2.64+0x4], R61 ;  /* 0x0000043d02007985 */ /* 0x0001e8000c101906 */
[----:B------:R-:W2:Y:S04]  /*39a30*/  LDL.64 R6, [UR4+0x70] ;  /* 0x00007004ff067983 */ /* 0x000ea80008100a00 */
[----:B--2---:R-:W2:Y:S04]  /*39a40*/  LD.E R63, desc[UR6][R6.64+0x20] ;  /* 0x00002006063f7980 */ /* 0x004ea8000c101900 */
[----:B------:R-:W2:Y:S04]  /*39a50*/  LD.E R10, desc[UR6][R6.64] ;  /* 0x00000006060a7980 */ /* 0x000ea8000c101900 */
[----:B------:R-:W3:Y:S01]  /*39a60*/  LD.E R62, desc[UR6][R6.64+0x4] ;  /* 0x00000406063e7980 */ /* 0x000ee2000c101900 */
[C---:B--2---:R-:W-:Y:S01]  /*39a70*/  FMUL.FTZ R8, R10.reuse, R63 ;  /* 0x0000003f0a087220 */ /* 0x044fe20000410000 */
[----:B------:R-:W-:-:S04]  /*39a80*/  FSETP.NEU.FTZ.AND P0, PT, R10, -INF , PT ;  /* 0xff8000000a00780b */ /* 0x000fc80003f1d000 */
[----:B------:R-:W-:Y:S02]  /*39a90*/  FSEL R12, R8, RZ, P0 ;  /* 0x000000ff080c7208 */ /* 0x000fe40000000000 */
[----:B---3--:R-:W-:-:S03]  /*39aa0*/  FSETP.NEU.FTZ.AND P0, PT, R62, -INF , PT ;  /* 0xff8000003e00780b */ /* 0x008fc60003f1d000 */
[-CC-:B------:R-:W-:Y:S01]  /*39ab0*/  FFMA.FTZ R209, R0, R63.reuse, -R12.reuse ;  /* 0x0000003f00d17223 */ /* 0x180fe2000001080c */
[----:B------:R-:W-:Y:S01]  /*39ac0*/  FMUL.FTZ R0, R63, R62 ;  /* 0x0000003e3f007220 */ /* 0x000fe20000410000 */
[----:B------:R-:W-:-:S04]  /*39ad0*/  FFMA.FTZ R172, R65, R63, -R12 ;  /* 0x0000003f41ac7223 */ /* 0x000fc8000001080c */
[----:B0-----:R-:W-:Y:S01]  /*39ae0*/  FSEL R2, R0, RZ, P0 ;  /* 0x000000ff00027208 */ /* 0x001fe20000000000 */
[-CC-:B------:R-:W-:Y:S01]  /*39af0*/  FFMA.FTZ R31, R31, R63.reuse, -R12.reuse ;  /* 0x0000003f1f1f7223 */ /* 0x180fe2000001080c */
[----:B------:R-:W-:-:S03]  /*39b00*/  FFMA.FTZ R207, R30, R63, -R12 ;  /* 0x0000003f1ecf7223 */ /* 0x000fc6000001080c */
[-CC-:B------:R-:W-:Y:S01]  /*39b10*/  FFMA.FTZ R173, R13, R63.reuse, -R2.reuse ;  /* 0x0000003f0dad7223 */ /* 0x180fe20000010802 */
[-C--:B------:R-:W-:Y:S01]  /*39b20*/  FFMA.FTZ R30, R54, R63.reuse, -R2 ;  /* 0x0000003f361e7223 */ /* 0x080fe20000010802 */
[-C--:B------:R-:W-:Y:S01]  /*39b30*/  FFMA.FTZ R174, R60, R63.reuse, -R12 ;  /* 0x0000003f3cae7223 */ /* 0x080fe2000001080c */
[-C--:B------:R-:W-:Y:S01]  /*39b40*/  FFMA.FTZ R175, R55, R63.reuse, -R2 ;  /* 0x0000003f37af7223 */ /* 0x080fe20000010802 */
[----:B------:R-:W-:Y:S01]  /*39b50*/  MUFU.EX2 R172, R172 ;  /* 0x000000ac00ac7308 */ /* 0x000fe20000000800 */
[-CC-:B------:R-:W-:Y:S01]  /*39b60*/  FFMA.FTZ R33, R33, R63.reuse, -R12.reuse ;  /* 0x0000003f21217223 */ /* 0x180fe2000001080c */
[-C--:B------:R-:W-:Y:S01]  /*39b70*/  FFMA.FTZ R203, R32, R63.reuse, -R12 ;  /* 0x0000003f20cb7223 */ /* 0x080fe2000001080c */
[----:B------:R-:W-:-:S05]  /*39b80*/  FFMA.FTZ R32, R56, R63, -R2 ;  /* 0x0000003f38207223 */ /* 0x000fca0000010802 */
[----:B------:R-:W0:Y:S01]  /*39b90*/  MUFU.EX2 R31, R31 ;  /* 0x0000001f001f7308 */ /* 0x000e220000000800 */
[-C--:B------:R-:W-:Y:S01]  /*39ba0*/  FFMA.FTZ R9, R53, R63.reuse, -R12 ;  /* 0x0000003f35097223 */ /* 0x080fe2000001080c */
[----:B------:R-:W-:-:S06]  /*39bb0*/  FFMA.FTZ R13, R57, R63, -R2 ;  /* 0x0000003f390d7223 */ /* 0x000fcc0000010802 */
[----:B------:R-:W-:Y:S08]  /*39bc0*/  MUFU.EX2 R173, R173 ;  /* 0x000000ad00ad7308 */ /* 0x000ff00000000800 */
[----:B------:R-:W1:Y:S01]  /*39bd0*/  MUFU.EX2 R30, R30 ;  /* 0x0000001e001e7308 */ /* 0x000e620000000800 */
[-CC-:B------:R-:W-:Y:S01]  /*39be0*/  FFMA.FTZ R8, R52, R63.reuse, -R12.reuse ;  /* 0x0000003f34087223 */ /* 0x180fe2000001080c */
[----:B------:R-:W-:-:S06]  /*39bf0*/  FFMA.FTZ R11, R51, R63, -R12 ;  /* 0x0000003f330b7223 */ /* 0x000fcc000001080c */
[----:B------:R-:W2:Y:S01]  /*39c00*/  MUFU.EX2 R174, R174 ;  /* 0x000000ae00ae7308 */ /* 0x000ea20000000800 */
[-CC-:B------:R-:W-:Y:S01]  /*39c10*/  FFMA.FTZ R10, R50, R63.reuse, -R12.reuse ;  /* 0x0000003f320a7223 */ /* 0x180fe2000001080c */
[-CC-:B------:R-:W-:Y:S01]  /*39c20*/  FFMA.FTZ R185, R49, R63.reuse, -R12.reuse ;  /* 0x0000003f31b97223 */ /* 0x180fe2000001080c */
[----:B------:R-:W-:-:S05]  /*39c30*/  FFMA.FTZ R184, R48, R63, -R12 ;  /* 0x0000003f30b87223 */ /* 0x000fca000001080c */
[----:B------:R-:W3:Y:S01]  /*39c40*/  MUFU.EX2 R175, R175 ;  /* 0x000000af00af7308 */ /* 0x000ee20000000800 */
[-CC-:B------:R-:W-:Y:S01]  /*39c50*/  FFMA.FTZ R187, R46, R63.reuse, -R12.reuse ;  /* 0x0000003f2ebb7223 */ /* 0x180fe2000001080c */
[-CC-:B------:R-:W-:Y:S01]  /*39c60*/  FFMA.FTZ R186, R45, R63.reuse, -R12.reuse ;  /* 0x0000003f2dba7223 */ /* 0x180fe2000001080c */
[-CC-:B------:R-:W-:Y:S01]  /*39c70*/  FFMA.FTZ R194, R44, R63.reuse, -R12.reuse ;  /* 0x0000003f2cc27223 */ /* 0x180fe2000001080c */
[-CC-:B------:R-:W-:Y:S01]  /*39c80*/  FFMA.FTZ R193, R43, R63.reuse, -R12.reuse ;  /* 0x0000003f2bc17223 */ /* 0x180fe2000001080c */
[-CC-:B------:R-:W-:Y:S01]  /*39c90*/  FFMA.FTZ R196, R42, R63.reuse, -R12.reuse ;  /* 0x0000003f2ac47223 */ /* 0x180fe2000001080c */
[-CC-:B------:R-:W-:Y:S02]  /*39ca0*/  FFMA.FTZ R195, R40, R63.reuse, -R12.reuse ;  /* 0x0000003f28c37223 */ /* 0x180fe4000001080c */
[----:B------:R-:W4:Y:S01]  /*39cb0*/  MUFU.EX2 R33, R33 ;  /* 0x0000002100217308 */ /* 0x000f220000000800 */
[-CC-:B------:R-:W-:Y:S01]  /*39cc0*/  FFMA.FTZ R202, R39, R63.reuse, -R12.reuse ;  /* 0x0000003f27ca7223 */ /* 0x180fe2000001080c */
[-CC-:B------:R-:W-:Y:S01]  /*39cd0*/  FFMA.FTZ R201, R38, R63.reuse, -R12.reuse ;  /* 0x0000003f26c97223 */ /* 0x180fe2000001080c */
[-CC-:B------:R-:W-:Y:S01]  /*39ce0*/  FFMA.FTZ R204, R37, R63.reuse, -R12.reuse ;  /* 0x0000003f25cc7223 */ /* 0x180fe2000001080c */
[-CC-:B------:R-:W-:Y:S01]  /*39cf0*/  FFMA.FTZ R206, R14, R63.reuse, -R12.reuse ;  /* 0x0000003f0ece7223 */ /* 0x180fe2000001080c */
[-C--:B------:R-:W-:Y:S01]  /*39d00*/  FFMA.FTZ R208, R15, R63.reuse, -R12 ;  /* 0x0000003f0fd07223 */ /* 0x080fe2000001080c */
[----:B------:R-:W-:-:S02]  /*39d10*/  FFMA.FTZ R12, R58, R63, -R2 ;  /* 0x0000003f3a0c7223 */ /* 0x000fc40000010802 */
[----:B------:R-:W5:Y:S01]  /*39d20*/  MUFU.EX2 R32, R32 ;  /* 0x0000002000207308 */ /* 0x000f620000000800 */
[-CC-:B------:R-:W-:Y:S01]  /*39d30*/  FFMA.FTZ R15, R59, R63.reuse, -R2.reuse ;  /* 0x0000003f3b0f7223 */ /* 0x180fe20000010802 */
[----:B------:R-:W-:Y:S01]  /*39d40*/  FFMA.FTZ R200, R20, R63, -R2 ;  /* 0x0000003f14c87223 */ /* 0x000fe20000010802 */
[----:B0-----:R-:W-:-:S05]  /*39d50*/  FADD.FTZ R3, R172, R31 ;  /* 0x0000001fac037221 */ /* 0x001fca0000010000 */
[----:B------:R-:W0:Y:S01]  /*39d60*/  MUFU.EX2 R9, R9 ;  /* 0x0000000900097308 */ /* 0x000e220000000800 */
[----:B-1----:R-:W-:Y:S01]  /*39d70*/  FADD.FTZ R20, R173, R30 ;  /* 0x0000001ead147221 */ /* 0x002fe20000010000 */
[----:B------:R-:W-:-:S06]  /*39d80*/  FFMA.FTZ R14, R47, R63, -R2 ;  /* 0x0000003f2f0e7223 */ /* 0x000fcc0000010802 */
        /* <DEDUP_REMOVED lines=8> */
[----:B-----5:R-:W-:-:S06]  /*39e10*/  FADD.FTZ R20, R32, R3 ;  /* 0x0000000320147221 */ /* 0x020fcc0000010000 */
[----:B------:R-:W4:Y:S01]  /*39e20*/  MUFU.EX2 R11, R11 ;  /* 0x0000000b000b7308 */ /* 0x000f220000000800 */
[----:B------:R-:W-:-:S07]  /*39e30*/  FFMA.FTZ R188, R36, R63, -R2 ;  /* 0x0000003f24bc7223 */ /* 0x000fce0000010802 */
[----:B------:R-:W5:Y:S01]  /*39e40*/  MUFU.EX2 R15, R15 ;  /* 0x0000000f000f7308 */ /* 0x000f620000000800 */
[----:B------:R-:W-:Y:S01]  /*39e50*/  FFMA.FTZ R199, R19, R63, -R2 ;  /* 0x0000003f13c77223 */ /* 0x000fe20000010802 */
[----:B0-----:R-:W-:-:S06]  /*39e60*/  FADD.FTZ R3, R9, R24 ;  /* 0x0000001809037221 */ /* 0x001fcc0000010000 */
[----:B------:R-:W0:Y:S01]  /*39e70*/  MUFU.EX2 R10, R10 ;  /* 0x0000000a000a7308 */ /* 0x000e220000000800 */
[----:B-1----:R-:W-:Y:S01]  /*39e80*/  FADD.FTZ R19, R13, R20 ;  /* 0x000000140d137221 */ /* 0x002fe20000010000 */
[----:B------:R-:W-:-:S06]  /*39e90*/  FFMA.FTZ R190, R35, R63, -R2 ;  /* 0x0000003f23be7223 */ /* 0x000fcc0000010802 */
[----:B------:R-:W1:Y:S01]  /*39ea0*/  MUFU.EX2 R14, R14 ;  /* 0x0000000e000e7308 */ /* 0x000e620000000800 */
[----:B--2---:R-:W-:Y:S01]  /*39eb0*/  FADD.FTZ R20, R8, R3 ;  /* 0x0000000308147221 */ /* 0x004fe20000010000 */
[----:B---3--:R-:W-:-:S06]  /*39ec0*/  FADD.FTZ R24, R12, R19 ;  /* 0x000000130c187221 */ /* 0x008fcc0000010000 */
[----:B------:R-:W2:Y:S01]  /*39ed0*/  MUFU.EX2 R185, R185 ;  /* 0x000000b900b97308 */ /* 0x000ea20000000800 */
[----:B------:R-:W-:-:S07]  /*39ee0*/  FFMA.FTZ R189, R34, R63, -R2 ;  /* 0x0000003f22bd7223 */ /* 0x000fce0000010802 */
[----:B------:R-:W3:Y:S01]  /*39ef0*/  MUFU.EX2 R0, R0 ;  /* 0x0000000000007308 */ /* 0x000ee20000000800 */
[-CC-:B------:R-:W-:Y:S01]  /*39f00*/  FFMA.FTZ R205, R18, R63.reuse, -R2.reuse ;  /* 0x0000003f12cd7223 */ /* 0x180fe20000010802 */
[----:B------:R-:W-:Y:S01]  /*39f10*/  FFMA.FTZ R18, R5, R63, -R2 ;  /* 0x0000003f05127223 */ /* 0x000fe20000010802 */
[----:B----4-:R-:W-:-:S05]  /*39f20*/  FADD.FTZ R3, R11, R20 ;  /* 0x000000140b037221 */ /* 0x010fca0000010000 */
[----:B------:R-:W4:Y:S01]  /*39f30*/  MUFU.EX2 R184, R184 ;  /* 0x000000b800b87308 */ /* 0x000f220000000800 */
[----:B-----5:R-:W-:-:S07]  /*39f40*/  FADD.FTZ R5, R15, R24 ;  /* 0x000000180f057221 */ /* 0x020fce0000010000 */
[----:B------:R-:W5:Y:S01]  /*39f50*/  MUFU.EX2 R188, R188 ;  /* 0x000000bc00bc7308 */ /* 0x000f620000000800 */
[----:B0-----:R-:W-:Y:S01]  /*39f60*/  FADD.FTZ R24, R10, R3 ;  /* 0x000000030a187221 */ /* 0x001fe20000010000 */
[----:B-1----:R-:W-:-:S06]  /*39f70*/  FADD.FTZ R5, R14, R5 ;  /* 0x000000050e057221 */ /* 0x002fcc0000010000 */
[----:B------:R-:W0:Y:S01]  /*39f80*/  MUFU.EX2 R187, R187 ;  /* 0x000000bb00bb7308 */ /* 0x000e220000000800 */
        /* <DEDUP_REMOVED lines=11> */
[----:B0-----:R-:W-:Y:S01]  /*3a040*/  FADD.FTZ R3, R187, R4 ;  /* 0x00000004bb037221 */ /* 0x001fe20000010000 */
[----:B-1----:R-:W-:-:S06]  /*3a050*/  FADD.FTZ R4, R190, R5 ;  /* 0x00000005be047221 */ /* 0x002fcc0000010000 */
[----:B------:R-:W0:Y:S08]  /*3a060*/  MUFU.EX2 R193, R193 ;  /* 0x000000c100c17308 */ /* 0x000e300000000800 */
        /* <DEDUP_REMOVED lines=47> */
[----:B-----5:R-:W-:-:S03]  /*3a360*/  FADD.FTZ R2, R21, R2 ;  /* 0x0000000215027221 */ /* 0x020fc60000010000 */
[----:B0-----:R-:W-:Y:S01]  /*3a370*/  FADD.FTZ R3, R209, R4 ;  /* 0x00000004d1037221 */ /* 0x001fe20000010000 */
[----:B-1----:R-:W-:-:S03]  /*3a380*/  FADD.FTZ R2, R181, R2 ;  /* 0x00000002b5027221 */ /* 0x002fc60000010000 */
[----:B--2---:R-:W-:Y:S01]  /*3a390*/  FADD.FTZ R27, R208, R3 ;  /* 0x00000003d01b7221 */ /* 0x004fe20000010000 */
[----:B---3--:R-:W-:-:S04]  /*3a3a0*/  FADD.FTZ R29, R159, R2 ;  /* 0x000000029f1d7221 */ /* 0x008fc80000010000 */
[----:B------:R-:W-:Y:S04]  /*3a3b0*/  ST.E desc[UR6][R6.64+0x10], R27 ;  /* 0x0000101b06007985 */ /* 0x000fe8000c101906 */
[----:B------:R0:W-:Y:S04]  /*3a3c0*/  ST.E desc[UR6][R6.64+0x14], R29 ;  /* 0x0000141d06007985 */ /* 0x0001e8000c101906 */
[----:B------:R-:W2:Y:S04]  /*3a3d0*/  LDL.64 R24, [UR4] ;  /* 0x00000004ff187983 */ /* 0x000ea80008100a00 */
[----:B------:R-:W3:Y:S04]  /*3a3e0*/  LDL.64 R4, [UR4+0x98] ;  /* 0x00009804ff047983 */ /* 0x000ee80008100a00 */
[----:B------:R-:W4:Y:S01]  /*3a3f0*/  LDL.64 R2, [UR4+0x80] ;  /* 0x00008004ff027983 */ /* 0x000f220008100a00 */
[----:B------:R-:W-:-:S03]  /*3a400*/  LEA.HI R26, R215, 0x8, RZ, 0x19 ;  /* 0x00000008d71a7811 */ /* 0x000fc600078fc8ff */
[----:B0-----:R-:W5:Y:S02]  /*3a410*/  LDL.64 R6, [UR4+0x88] ;  /* 0x00008804ff067983 */ /* 0x001f640008100a00 */
[----:B------:R0:W-:Y:S06]  /*3a420*/  BAR.SYNC.DEFER_BLOCKING R26, 0x100 ;  /* 0x0004001a0000751d */ /* 0x0001ec0000010000 */
[----:B--2---:R-:W2:Y:S04]  /*3a430*/  LD.E R25, desc[UR6][R24.64] ;  /* 0x0000000618197980 */ /* 0x004ea8000c101900 */
[----:B---3--:R-:W2:Y:S04]  /*3a440*/  LD.E.64 R4, desc[UR6][R4.64] ;  /* 0x0000000604047980 */ /* 0x008ea8000c101b00 */
[----:B----4-:R-:W3:Y:S04]  /*3a450*/  LD.E R35, desc[UR6][R2.64] ;  /* 0x0000000602237980 */ /* 0x010ee8000c101900 */
        /* <DEDUP_REMOVED lines=127> */
[----:B--2---:R-:W-:Y:S01]  /*3ac50*/  IMAD R4, R25, 0xc00, R4 ;  /* 0x00000c0019047824 */ /* 0x004fe200078e0204 */
[----:B------:R-:W-:-:S04]  /*3ac60*/  R2UR UR11, R5 ;  /* 0x00000000050b72ca */ /* 0x000fc800000e0000 */
[----:B------:R-:W-:Y:S02]  /*3ac70*/  R2UR UR10, R4 ;  /* 0x00000000040a72ca */ /* 0x000fe400000e0000 */
[----:B------:R-:W-:Y:S02]  /*3ac80*/  F2FP.F16.F32.PACK_AB R172, R31, R172 ;  /* 0x000000ac1fac723e */ /* 0x000fe400000000ff */
[----:B------:R-:W-:Y:S02]  /*3ac90*/  F2FP.F16.F32.PACK_AB R174, R33, R174 ;  /* 0x000000ae21ae723e */ /* 0x000fe400000000ff */
[----:B------:R-:W-:Y:S02]  /*3aca0*/  F2FP.F16.F32.PACK_AB R173, R30, R173 ;  /* 0x000000ad1ead723e */ /* 0x000fe400000000ff */
[----:B------:R-:W-:Y:S01]  /*3acb0*/  F2FP.F16.F32.PACK_AB R175, R32, R175 ;  /* 0x000000af20af723e */ /* 0x000fe200000000ff */
        /* <DEDUP_REMOVED lines=128> */
[----:B------:R-:W-:Y:S01]  /*3b4c0*/  ST.E desc[UR6][R6.64], RZ ;  /* 0x000000ff06007985 */ /* 0x000fe2000c101906 */
[----:B0-----:R-:W-:-:S06]  /*3b4d0*/  WARPGROUP.ARRIVE ;  /* 0x00000000000079c5 */ /* 0x001fcc0000000000 */
[----:B------:R-:W-:Y:S03]  /*3b4e0*/  HGMMA.64x256x16.F32 R24, R172, gdesc[UR8].tnspB, RZ, !UPT, gsb0 ;  /* 0x43e00008ac187df0 */ /* 0x000fe6000c0008ff */
[----:B------:R-:W-:Y:S02]  /*3b4f0*/  WARPGROUP.DEPBAR.LE gsb0, 0x0 ;  /* 0x00008000000079c5 */ /* 0x000fe40000010000 */
        /* <DEDUP_REMOVED lines=129> */
[----:B0-----:R-:W5:Y:S04]  /*3bd10*/  LD.E R24, desc[UR6][R2.64] ;  /* 0x0000000602187980 */ /* 0x001f68000c101900 */
[----:B-1----:R-:W5:Y:S04]  /*3bd20*/  LD.E R25, desc[UR6][R2.64+0x4] ;  /* 0x0000040602197980 */ /* 0x002f68000c101900 */
[----:B--2---:R-:W2:Y:S04]  /*3bd30*/  LD.E R26, desc[UR6][R2.64+0x8] ;  /* 0x00000806021a7980 */ /* 0x004ea8000c101900 */
[----:B---3--:R-:W2:Y:S04]  /*3bd40*/  LD.E R27, desc[UR6][R2.64+0xc] ;  /* 0x00000c06021b7980 */ /* 0x008ea8000c101900 */
[----:B----4-:R-:W2:Y:S04]  /*3bd50*/  LD.E R28, desc[UR6][R2.64+0x10] ;  /* 0x00001006021c7980 */ /* 0x010ea8000c101900 */
        /* <DEDUP_REMOVED lines=123> */
[----:B------:R-:W-:Y:S01]  /*3c510*/  IMAD.MOV.U32 R173, RZ, RZ, R5 ;  /* 0x000000ffffad7224 */ /* 0x000fe200078e0005 */
[----:B------:R-:W-:-:S04]  /*3c520*/  IADD3 R172, R4, 0x80, RZ ;  /* 0x0000008004ac7810 */ /* 0x000fc80007ffe0ff */
[----:B------:R-:W-:Y:S02]  /*3c530*/  R2UR UR10, R172 ;  /* 0x00000000ac0a72ca */ /* 0x000fe400000e0000 */
[----:B------:R-:W-:Y:S02]  /*3c540*/  R2UR UR11, R173 ;  /* 0x00000000ad0b72ca */ /* 0x000fe400000e0000 */
[----:B------:R-:W-:Y:S02]  /*3c550*/  F2FP.F16.F32.PACK_AB R172, R8, R9 ;  /* 0x0000000908ac723e */ /* 0x000fe400000000ff */
[----:B------:R-:W-:Y:S02]  /*3c560*/  F2FP.F16.F32.PACK_AB R174, R10, R11 ;  /* 0x0000000b0aae723e */ /* 0x000fe400000000ff */
[----:B------:R-:W-:Y:S02]  /*3c570*/  F2FP.F16.F32.PACK_AB R173, R12, R13 ;  /* 0x0000000d0cad723e */ /* 0x000fe400000000ff */
[----:B------:R-:W-:-:S04]  /*3c580*/  F2FP.F16.F32.PACK_AB R175, R14, R15 ;  /* 0x0000000f0eaf723e */ /* 0x000fc800000000ff */
[----:B--2---:R-:W-:-:S06]  /*3c590*/  WARPGROUP.ARRIVE ;  /* 0x00000000000079c5 */ /* 0x004fcc0000000000 */
[----:B------:R-:W-:Y:S03]  /*3c5a0*/  HGMMA.64x256x16.F32 R24, R172, gdesc[UR8].tnspB, R24, gsb0 ;  /* 0x43e00008ac187df0 */ /* 0x000fe60008000818 */
        /* <DEDUP_REMOVED lines=1457> */
[----:B------:R-:W-:-:S13]  /*420c0*/  LOP3.LUT P6, RZ, R215, 0x7f, RZ, 0xc0, !PT ;  /* 0x0000007fd7ff7812 */ /* 0x000fda00078cc0ff */
[----:B0-----:R-:W-:Y:S05]  /*420d0*/  @P6 BRA `(.L_x_3253) ;  /* 0x0000000000206947 */ /* 0x001fea0003800000 */
[----:B------:R-:W2:Y:S04]  /*420e0*/  LDL.64 R2, [UR4+0x40] ;  /* 0x00004004ff027983 */ /* 0x000ea80008100a00 */
[----:B------:R-:W3:Y:S04]  /*420f0*/  LDL.64 R4, [UR4] ;  /* 0x00000004ff047983 */ /* 0x000ee80008100a00 */
[----:B--2---:R-:W2:Y:S04]  /*42100*/  LD.E.64 R2, desc[UR6][R2.64+0x30] ;  /* 0x0000300602027980 */ /* 0x004ea8000c101b00 */
[----:B---3--:R-:W3:Y:S01]  /*42110*/  LD.E R4, desc[UR6][R4.64] ;  /* 0x0000000604047980 */ /* 0x008ee2000c101900 */
[----:B--2---:R-:W-:-:S05]  /*42120*/  MOV R7, R2 ;  /* 0x0000000200077202 */ /* 0x004fca0000000f00 */
[----:B---3--:R-:W-:-:S05]  /*42130*/  IMAD R0, R4, 0x8, R7 ;  /* 0x0000000804007824 */ /* 0x008fca00078e0207 */
[----:B------:R-:W-:-:S04]  /*42140*/  PRMT R0, RZ, 0x654, R0 ;  /* 0x00000654ff007816 */ /* 0x000fc80000000000 */
[----:B------:R0:W-:Y:S03]  /*42150*/  SYNCS.ARRIVE.TRANS64.RED.A1T0 RZ, [R0+URZ], RZ ;  /* 0x000000ff00ff79a7 */ /* 0x0001e6000810043f */
.L_x_3253:
[----:B------:R-:W-:-:S04]  /*42160*/  IMAD.MOV.U32 R217, RZ, RZ, 0x0 ;  /* 0x00000000ffd97424 */ /* 0x000fc800078e00ff */
[----:B0-----:R-:W-:Y:S05]  /*42170*/  RET.REL.NODEC R216 `(_ZN7cutlass13device_kernelIN5flash11enable_sm90INS1_16FlashAttnFwdSm90INS1_25CollectiveMainloopFwdSm90ILi2EN4cute5tupleIJNS5_1CILi1EEES8_S8_EEENS6_IJNS7_ILi128EEENS7_ILi96EEENS7_ILi64EEEEEELi256ENS_6half_tEfNS_4arch4Sm90ELb0ELb1ELb1ELb1ELb0ELb1ELb1ELb1ELb0ELb0ELb0ELb0EEENS1_21CollectiveEpilogueFwdINS6_IJSA_NS7_ILi256EEESB_EEES9_SE_SG_Li256ELb1ELb0ELb0ELb0EEENS1_36VarlenDynamicPersistentTileSchedulerILi128ELi96ELi256ELi32ELb0ELb0ELb1ELb1ELb0ELb1EEEEEEEEEvNT_6ParamsE) ;  /* 0xfffffbdcd8a07950 */ /* 0x001fea0003c3ffff */
.L_x_3229:
[----:B0-----:R0:W1:Y:S02]  /*42180*/  SYNCS.PHASECHK.TRANS64.TRYWAIT P0, [R8+URZ], R9 ;  /* 0x00000009080075a7 */ /* 0x001064000800017f */
[----:B-1----:R-:W-:Y:S05]  /*42190*/  @!P0 NANOSLEEP.SYNCS 0x989680 ;  /* 0x009896800000895d */ /* 0x002fea0003900000 */
[----:B------:R-:W1:Y:S02]  /*421a0*/  @!P0 SYNCS.PHASECHK.TRANS64 P0, [R8+URZ], R9 ;  /* 0x00000009080085a7 */ /* 0x000e64000800007f */
[----:B-1----:R-:W-:Y:S05]  /*421b0*/  @!P0 BRA `(.L_x_3229) ;  /* 0xfffffffc00f08947 */ /* 0x002fea000383ffff */
[----:B------:R-:W-:Y:S05]  /*421c0*/  BRA `(.L_x_3228) ;  /* 0xffffff4800087947 */ /* 0x000fea000383ffff */
.L_x_3231:
[----:B0-----:R0:W1:Y:S02]  /*421d0*/  SYNCS.PHASECHK.TRANS64.TRYWAIT P0, [R4+URZ+0x32410], R3 ;  /* 0x03241003040075a7 */ /* 0x001064000800017f */
[----:B-1----:R-:W-:Y:S05]  /*421e0*/  @!P0 NANOSLEEP.SYNCS 0x989680 ;  /* 0x009896800000895d */ /* 0x002fea0003900000 */
[----:B------:R-:W1:Y:S02]  /*421f0*/  @!P0 SYNCS.PHASECHK.TRANS64 P0, [R4+URZ+0x32410], R3 ;  /* 0x03241003040085a7 */ /* 0x000e64000800007f */
[----:B-1----:R-:W-:Y:S05]  /*42200*/  @!P0 BRA `(.L_x_3231) ;  /* 0xfffffffc00f08947 */ /* 0x002fea000383ffff */
[----:B------:R-:W-:Y:S05]  /*42210*/  BRA `(.L_x_3254) ;  /* 0xffffff4800fc7947 */ /* 0x000fea000383ffff */
.L_x_3238:
[----:B0-----:R0:W1:Y:S02]  /*42220*/  SYNCS.PHASECHK.TRANS64.TRYWAIT P0, [R8+URZ], R9 ;  /* 0x00000009080075a7 */ /* 0x001064000800017f */
[----:B-1----:R-:W-:Y:S05]  /*42230*/  @!P0 NANOSLEEP.SYNCS 0x989680 ;  /* 0x009896800000895d */ /* 0x002fea0003900000 */
[----:B------:R-:W1:Y:S02]  /*42240*/  @!P0 SYNCS.PHASECHK.TRANS64 P0, [R8+URZ], R9 ;  /* 0x00000009080085a7 */ /* 0x000e64000800007f */
[----:B-1----:R-:W-:Y:S05]  /*42250*/  @!P0 BRA `(.L_x_3238) ;  /* 0xfffffffc00f08947 */ /* 0x002fea000383ffff */
[----:B------:R-:W-:Y:S05]  /*42260*/  BRA `(.L_x_3237) ;  /* 0xffffff4c00707947 */ /* 0x000fea000383ffff */
.L_x_3255:
        /* <DEDUP_REMOVED lines=9> */
.L_x_4727:


//--------------------- .text._ZN7cutlass13device_kernelIN5flash11enable_sm90INS1_16FlashAttnFwdSm90INS1_25CollectiveMainloopFwdSm90ILi2EN4cute5tupleIJNS5_1CILi1EEES8_S8_EEENS6_IJNS7_ILi128EEENS7_ILi96EEENS7_ILi64EEEEEELi256ENS_6half_tEfNS_4arch4Sm90ELb1ELb0ELb1ELb0ELb0ELb0ELb0ELb1ELb0ELb0ELb0ELb0EEENS1_21CollectiveEpilogueFwdINS6_IJSA_NS7_ILi256EEESB_EEES9_SE_SG_Li256ELb0ELb0ELb0ELb0EEENS1_30DynamicPersistentTileSchedulerILi256ELi32ELb0ELb0ELb1EEEEEEEEEvNT_6ParamsE --------------------------
	.section	.text._ZN7cutlass13device_kernelIN5flash11enable_sm90INS1_16FlashAttnFwdSm90INS1_25CollectiveMainloopFwdSm90ILi2EN4cute5tupleIJNS5_1CILi1EEES8_S8_EEENS6_IJNS7_ILi128EEENS7_ILi96EEENS7_ILi64EEEEEELi256ENS_6half_tEfNS_4arch4Sm90ELb1ELb0ELb1ELb0ELb0ELb0ELb0ELb1ELb0ELb0ELb0ELb0EEENS1_21CollectiveEpilogueFwdINS6_IJSA_NS7_ILi256EEESB_EEES9_SE_SG_Li256ELb0ELb0ELb0ELb0EEENS1_30DynamicPersistentTileSchedulerILi256ELi32ELb0ELb0ELb1EEEEEEEEEvNT_6ParamsE,"ax",@progbits
	.align	128
.text._ZN7cutlass13device_kernelIN5flash11enable_sm90INS1_16FlashAttnFwdSm90INS1_25CollectiveMainloopFwdSm90ILi2EN4cute5tupleIJNS5_1CILi1EEES8_S8_EEENS6_IJNS7_ILi128EEENS7_ILi96EEENS7_ILi64EEEEEELi256ENS_6half_tEfNS_4arch4Sm90ELb1ELb0ELb1ELb0ELb0ELb0ELb0ELb1ELb0ELb0ELb0ELb0EEENS1_21CollectiveEpilogueFwdINS6_IJSA_NS7_ILi256EEESB_EEES9_SE_SG_Li256ELb0ELb0ELb0ELb0EEENS1_30DynamicPersistentTileSchedulerILi256ELi32ELb0ELb0ELb1EEEEEEEEEvNT_6ParamsE:
        .type           _ZN7cutlass13device_kernelIN5flash11enable_sm90INS1_16FlashAttnFwdSm90INS1_25CollectiveMainloopFwdSm90ILi2EN4cute5tupleIJNS5_1CILi1EEES8_S8_EEENS6_IJNS7_ILi128EEENS7_ILi96EEENS7_ILi64EEEEEELi256ENS_6half_tEfNS_4arch4Sm90ELb1ELb0ELb1ELb0ELb0ELb0ELb0ELb1ELb0ELb0ELb0ELb0EEENS1_21CollectiveEpilogueFwdINS6_IJSA_NS7_ILi256EEESB_EEES9_SE_SG_Li256ELb0ELb0ELb0ELb0EEENS1_30DynamicPersistentTileSchedulerILi256ELi32ELb0ELb0ELb1EEEEEEEEEvNT_6ParamsE,@function
        .size           _ZN7cutlass13device_kernelIN5flash11enable_sm90INS1_16FlashAttnFwdSm90INS1_25CollectiveMainloopFwdSm90ILi2EN4cute5tupleIJNS5_1CILi1EEES8_S8_EEENS6_IJNS7_ILi128EEENS7_ILi96EEENS7_ILi64EEEEEELi256ENS_6half_tEfNS_4arch4Sm90ELb1ELb0ELb1ELb0ELb0ELb0ELb0ELb1ELb0ELb0ELb0ELb0EEENS1_21CollectiveEpilogueFwdINS6_IJSA_NS7_ILi256EEESB_EEES9_SE_SG_Li256ELb0ELb0ELb0ELb0EEENS1_30DynamicPersistentTileSchedulerILi256ELi32ELb0ELb0ELb1EEEEEEEEEvNT_6ParamsE,(.L_x_4729 - _ZN7cutlass13device_kernelIN5flash11enable_sm90INS1_16FlashAttnFwdSm90INS1_25CollectiveMainloopFwdSm90ILi2EN4cute5tupleIJNS5_1CILi1EEES8_S8_EEENS6_IJNS7_ILi128EEENS7_ILi96EEENS7_ILi64EEEEEELi256ENS_6half_tEfNS_4arch4Sm90ELb1ELb0ELb1ELb0ELb0ELb0ELb0ELb1ELb0ELb0ELb0ELb0EEENS1_21CollectiveEpilogueFwdINS6_IJSA_NS7_ILi256EEESB_EEES9_SE_SG_Li256ELb0ELb0ELb0ELb0EEENS1_30DynamicPersistentTileSchedulerILi256ELi32ELb0ELb0ELb1EEEEEEEEEvNT_6ParamsE)
        .other          _ZN7cutlass13device_kernelIN5flash11enable_sm90INS1_16FlashAttnFwdSm90INS1_25CollectiveMainloopFwdSm90ILi2EN4cute5tupleIJNS5_1CILi1EEES8_S8_EEENS6_IJNS7_ILi128EEENS7_ILi96EEENS7_ILi64EEEEEELi256ENS_6half_tEfNS_4arch4Sm90ELb1ELb0ELb1ELb0ELb0ELb0ELb0ELb1ELb0ELb0ELb0ELb0EEENS1_21CollectiveEpilogueFwdINS6_IJSA_NS7_ILi256EEESB_EEES9_SE_SG_Li256ELb0ELb0ELb0ELb0EEENS1_30DynamicPersistentTileSchedulerILi256ELi32ELb0ELb0ELb1EEEEEEEEEvNT_6ParamsE,@"STO_CUDA_ENTRY STV_DEFAULT"
_ZN7cutlass13device_kernelIN5flash11enable_sm90INS1_16FlashAttnFwdSm90INS1_25CollectiveMainloopFwdSm90ILi2EN4cute5tupleIJNS5_1CILi1EEES8_S8_EEENS6_IJNS7_ILi128EEENS7_ILi96EEENS7_ILi64EEEEEELi256ENS_6half_tEfNS_4arch4Sm90ELb1ELb0ELb1ELb0ELb0ELb0ELb0ELb1ELb0ELb0ELb0ELb0EEENS1_21CollectiveEpilogueFwdINS6_IJSA_NS7_ILi256EEESB_EEES9_SE_SG_Li256ELb0ELb0ELb0ELb0EEENS1_30DynamicPersistentTileSchedulerILi256ELi32ELb0ELb0ELb1EEEEEEEEEvNT_6ParamsE:
        /* <DEDUP_REMOVED lines=23> */
.L_x_3257:
[----:B------:R-:W-:Y:S05]  /*0170*/  BSYNC B0 ;  /* 0x0000000000007941 */ /* 0x000fea0003800000 */
.L_x_3256:
        /* <DEDUP_REMOVED lines=37> */
.L_x_3258:
        /* <DEDUP_REMOVED lines=22> */
.L_x_3259:
        /* <DEDUP_REMOVED lines=18> */
.L_x_3260:
        /* <DEDUP_REMOVED lines=22> */
.L_x_3261:
        /* <DEDUP_REMOVED lines=22> */
.L_x_3262:
[----:B------:R-:W-:Y:S01]  /*0910*/  PLOP3.LUT P0, PT, PT, PT, UP0, 0x80, 0x0 ;  /* 0x000000000000781c */ /* 0x000fe20003f0f008 */
[----:B------:R-:W-:Y:S01]  /*0920*/  UMOV UR36, 0x1 ;  /* 0x0000000100247882 */ /* 0x000fe20000000000 */
[----:B------:R-:W-:Y:S01]  /*0930*/  NOP ;  /* 0x0000000000007918 */ /* 0x000fe20000000000 */
[----:B------:R-:W-:Y:S01]  /*0940*/  USEL UR36, UR36, 0x2, !UP0 ;  /* 0x0000000224247887 */ /* 0x000fe2000c000000 */
[----:B------:R-:W-:Y:S01]  /*0950*/  ULDC.64 UR46, c[0x0][0x208] ;  /* 0x00008200002e7ab9 */ /* 0x000fe20000000a00 */
[----:B-123--:R-:W-:Y:S08]  /*0960*/  BAR.SYNC.DEFER_BLOCKING 0x0 ;  /* 0x0000000000007b1d */ /* 0x00eff00000010000 */
[----:B------:R-:W-:Y:S05]  /*0970*/  @!P0 BRA `(.L_x_3263) ;  /* 0x000000a000908947 */ /* 0x000fea0003800000 */
.L_x_3264:
        /* <DEDUP_REMOVED lines=24> */
[----:B---3--:R-:W-:Y:S02]  /*0b00*/  UMOV UR5, UR6 ;  /* 0x0000000600057c82 */ /* 0x008fe40008000000 */
[----:B------:R-:W-:Y:S01]  /*0b10*/  MOV R17, UR5 ;  /* 0x0000000500117c02 */ /* 0x000fe20008000f00 */
[----:B------:R-:W-:Y:S01]  /*0b20*/  IMAD.U32 R16, RZ, RZ, UR4 ;  /* 0x00000004ff107e24 */ /* 0x000fe2000f8e00ff */
[----:B------:R-:W-:Y:S01]  /*0b30*/  SHF.R.S32.HI R0, RZ, 0x1f, R205 ;  /* 0x0000001fff007819 */ /* 0x000fe200000114cd */
[----:B------:R-:W-:-:S03]  /*0b40*/  UMOV UR4, UR7 ;  /* 0x0000000700047c82 */ /* 0x000fc60008000000 */
[CC--:B------:R-:W-:Y:S02]  /*0b50*/  LEA.HI R3, R0.reuse, R205.reuse, RZ, 0x4 ;  /* 0x000000cd00037211 */ /* 0x0c0fe400078f20ff */
[-C--:B------:R-:W-:Y:S02]  /*0b60*/  LEA.HI R2, R0, R205.reuse, RZ, 0x7 ;  /* 0x000000cd00027211 */ /* 0x080fe400078f38ff */
[----:B------:R-:W-:Y:S02]  /*0b70*/  SHF.R.S32.HI R4, RZ, 0x4, R3 ;  /* 0x00000004ff047819 */ /* 0x000fe40000011403 */
[----:B------:R-:W-:Y:S02]  /*0b80*/  LOP3.LUT R202, R2, 0xffffff80, RZ, 0xc0, !PT ;  /* 0xffffff8002ca7812 */ /* 0x000fe400078ec0ff */
[----:B------:R-:W-:Y:S02]  /*0b90*/  LEA.HI R5, R3, R4, RZ, 0x1 ;  /* 0x0000000403057211 */ /* 0x000fe400078f08ff */
[----:B------:R-:W-:Y:S01]  /*0ba0*/  LEA.HI R204, R0, R205, RZ, 0x5 ;  /* 0x000000cd00cc7211 */ /* 0x000fe200078f28ff */
[----:B------:R-:W-:Y:S01]  /*0bb0*/  IMAD.IADD R202, R205, 0x1, -R202 ;  /* 0x00000001cdca7824 */ /* 0x000fe200078e0aca */
[----:B------:R-:W-:-:S02]  /*0bc0*/  LOP3.LUT R5, R5, 0x1ffffffe, RZ, 0xc0, !PT ;  /* 0x1ffffffe05057812 */ /* 0x000fc400078ec0ff */
[----:B------:R-:W-:Y:S02]  /*0bd0*/  SHF.R.S32.HI R204, RZ, 0x5, R204 ;  /* 0x00000005ffcc7819 */ /* 0x000fe400000114cc */
[----:B------:R-:W-:Y:S02]  /*0be0*/  IADD3 R5, R4, -R5, RZ ;  /* 0x8000000504057210 */ /* 0x000fe40007ffe0ff */
[----:B------:R-:W-:Y:S02]  /*0bf0*/  SHF.R.S32.HI R7, RZ, 0x1f, R202 ;  /* 0x0000001fff077819 */ /* 0x000fe400000114ca */
[----:B------:R-:W-:Y:S02]  /*0c00*/  LOP3.LUT R4, R3, 0x3fffff0, RZ, 0xc0, !PT ;  /* 0x03fffff003047812 */ /* 0x000fe400078ec0ff */
[----:B------:R-:W-:Y:S02]  /*0c10*/  LEA.HI R6, R7, R202, RZ, 0x2 ;  /* 0x000000ca07067211 */ /* 0x000fe400078f10ff */
[----:B------:R-:W-:Y:S01]  /*0c20*/  SHF.R.S32.HI R203, RZ, 0x7, R2 ;  /* 0x00000007ffcb7819 */ /* 0x000fe20000011402 */
[----:B------:R-:W-:Y:S01]  /*0c30*/  IMAD.IADD R3, R205, 0x1, -R4 ;  /* 0x00000001cd037824 */ /* 0x000fe200078e0a04 */
[----:B------:R-:W-:-:S02]  /*0c40*/  SHF.R.S32.HI R4, RZ, 0x2, R6 ;  /* 0x00000002ff047819 */ /* 0x000fc40000011406 */
[----:B------:R-:W-:Y:S01]  /*0c50*/  SHF.R.S32.HI R9, RZ, 0x1f, R6 ;  /* 0x0000001fff097819 */ /* 0x000fe20000011406 */
[----:B------:R-:W-:Y:S01]  /*0c60*/  IMAD R8, R204, 0x10, R3 ;  /* 0x00000010cc087824 */ /* 0x000fe200078e0203 */
[----:B------:R-:W-:Y:S02]  /*0c70*/  LEA.HI R2, R2, R203, RZ, 0x1 ;  /* 0x000000cb02027211 */ /* 0x000fe400078f08ff */
[----:B------:R-:W-:Y:S02]  /*0c80*/  LEA.HI R9, R9, R4, RZ, 0x3 ;  /* 0x0000000409097211 */ /* 0x000fe400078f18ff */
[----:B------:R-:W-:Y:S02]  /*0c90*/  LOP3.LUT R2, R2, 0x3fffffe, RZ, 0xc0, !PT ;  /* 0x03fffffe02027812 */ /* 0x000fe400078ec0ff */
[----:B------:R-:W-:Y:S02]  /*0ca0*/  LEA R3, R8, R5, 0x3 ;  /* 0x0000000508037211 */ /* 0x000fe400078e18ff */
[----:B------:R-:W-:-:S02]  /*0cb0*/  LEA.HI R0, R0, R205, RZ, 0x3 ;  /* 0x000000cd00007211 */ /* 0x000fc400078f18ff */
[----:B------:R-:W-:Y:S01]  /*0cc0*/  LOP3.LUT R9, R9, 0xfffffff8, RZ, 0xc0, !PT ;  /* 0xfffffff809097812 */ /* 0x000fe200078ec0ff */
[----:B------:R-:W-:Y:S01]  /*0cd0*/  IMAD.SHL.U32 R3, R3, 0x8, RZ ;  /* 0x0000000803037824 */ /* 0x000fe200078e00ff */
[----:B------:R-:W-:Y:S02]  /*0ce0*/  LEA.HI R7, R7, R202, RZ, 0x5 ;  /* 0x000000ca07077211 */ /* 0x000fe400078f28ff */
[----:B------:R-:W-:Y:S01]  /*0cf0*/  IADD3 R22, R203, -R2, RZ ;  /* 0x80000002cb167210 */ /* 0x000fe20007ffe0ff */
[----:B------:R-:W-:Y:S01]  /*0d00*/  IMAD.IADD R4, R4, 0x1, -R9 ;  /* 0x0000000104047824 */ /* 0x000fe200078e0a09 */
[----:B------:R-:W-:Y:S01]  /*0d10*/  LOP3.LUT R2, R0, 0x1ffffff8, RZ, 0xc0, !PT ;  /* 0x1ffffff800027812 */ /* 0x000fe200078ec0ff */
[----:B------:R-:W-:Y:S01]  /*0d20*/  IMAD.WIDE R16, R3, 0x2, R16 ;  /* 0x0000000203107825 */ /* 0x000fe200078e0210 */
[----:B------:R-:W-:Y:S02]  /*0d30*/  SHF.R.S32.HI R7, RZ, 0x5, R7 ;  /* 0x00000005ff077819 */ /* 0x000fe40000011407 */
[----:B------:R-:W-:Y:S01]  /*0d40*/  LOP3.LUT R3, R6, 0x7ffffffc, RZ, 0xc0, !PT ;  /* 0x7ffffffc06037812 */ /* 0x000fe200078ec0ff */
[----:B------:R-:W-:Y:S01]  /*0d50*/  IMAD.IADD R2, R205, 0x1, -R2 ;  /* 0x00000001cd027824 */ /* 0x000fe200078e0a02 */
[----:B------:R-:W-:Y:S01]  /*0d60*/  SHF.R.S32.HI R200, RZ, 0x3, R0 ;  /* 0x00000003ffc87819 */ /* 0x000fe20000011400 */
[----:B------:R-:W-:-:S03]  /*0d70*/  IMAD R7, R7, 0x10, R4 ;  /* 0x0000001007077824 */ /* 0x000fc600078e0204 */
[----:B------:R-:W-:Y:S01]  /*0d80*/  SHF.L.U32 R18, R2, 0x3, RZ ;  /* 0x0000000302127819 */ /* 0x000fe200000006ff */
[----:B------:R-:W-:Y:S02]  /*0d90*/  IMAD R22, R22, 0x40, R7 ;  /* 0x0000004016167824 */ /* 0x000fe400078e0207 */
[----:B------:R-:W-:-:S07]  /*0da0*/  IMAD.IADD R2, R202, 0x1, -R3 ;  /* 0x00000001ca027824 */ /* 0x000fce00078e0a03 */
.L_x_3311:
        /* <DEDUP_REMOVED lines=20> */
.L_x_3265:
[----:B------:R-:W-:Y:S01]  /*0ef0*/  ULDC UR6, c[0x0][0xdc4] ;  /* 0x0003710000067ab9 */ /* 0x000fe20000000800 */
[----:B------:R-:W-:Y:S01]  /*0f00*/  UMOV UR40, UR7 ;  /* 0x0000000700287c82 */ /* 0x000fe20008000000 */
[----:B------:R-:W-:-:S11]  /*0f10*/  UISETP.NE.AND UP0, UPT, UR6, 0x1, UPT ;  /* 0x000000010600788c */ /* 0x000fd6000bf05270 */
[----:B------:R-:W-:Y:S02]  /*0f20*/  @UP0 ULDC.64 UR10, c[0x0][0xdc8] ;  /* 0x00037200000a0ab9 */ /* 0x000fe40000000a00 */
[----:B------:R-:W-:-:S04]  /*0f30*/  UIMAD.WIDE.U32 UR4, UR7, UR10, URZ ;  /* 0x0000000a070472a5 */ /* 0x000fc8000f8e003f */
[----:B------:R-:W-:-:S04]  /*0f40*/  @UP0 USHF.R.U32.HI UR40, URZ, UR11, UR5 ;  /* 0x0000000b3f280299 */ /* 0x000fc80008011605 */
[----:B------:R-:W-:-:S12]  /*0f50*/  UIMAD UR4, UR40, UR6, URZ ;  /* 0x00000006280472a4 */ /* 0x000fd8000f8e023f */
.L_x_3266:
[----:B------:R-:W-:Y:S01]  /*0f60*/  ULDC.64 UR10, c[0x0][0x3f8] ;  /* 0x0000fe00000a7ab9 */ /* 0x000fe20000000a00 */
[----:B------:R-:W-:Y:S01]  /*0f70*/  UIADD3 UR9, UR7, -UR4, URZ ;  /* 0x8000000407097290 */ /* 0x000fe2000fffe03f */
[----:B------:R-:W-:Y:S01]  /*0f80*/  PLOP3.LUT P0, PT, PT, PT, PT, 0x80, 0x0 ;  /* 0x000000000000781c */ /* 0x000fe20003f0f070 */
[----:B------:R-:W-:Y:S01]  /*0f90*/  UISETP.NE.U32.AND UP0, UPT, UR10, URZ, UPT ;  /* 0x0000003f0a00728c */ /* 0x000fe2000bf05070 */
[----:B------:R-:W-:Y:S01]  /*0fa0*/  CS2R R20, SRZ ;  /* 0x0000000000147805 */ /* 0x000fe2000001ff00 */
[----:B------:R-:W-:Y:S01]  /*0fb0*/  ULOP3.LUT UR4, URZ, UR40, URZ, 0x33, !UPT ;  /* 0x000000283f047292 */ /* 0x000fe2000f8e333f */
[----:B------:R-:W-:Y:S01]  /*0fc0*/  IMAD.MOV.U32 R3, RZ, RZ, RZ ;  /* 0x000000ffff037224 */ /* 0x000fe200078e00ff */
[----:B------:R-:W-:Y:S01]  /*0fd0*/  ULDC UR5, c[0x0][0xdac] ;  /* 0x00036b0000057ab9 */ /* 0x000fe20000000800 */
[----:B------:R-:W-:Y:S01]  /*0fe0*/  UISETP.NE.AND.EX UP0, UPT, UR11, URZ, UPT, UP0 ;  /* 0x0000003f0b00728c */ /* 0x000fe2000bf05300 */
[----:B------:R-:W-:Y:S01]  /*0ff0*/  CS2R R150, SRZ ;  /* 0x0000000000967805 */ /* 0x000fe2000001ff00 */
[----:B------:R-:W-:Y:S01]  /*1000*/  UIADD3 UR4, UR4, UR5, URZ ;  /* 0x0000000504047290 */ /* 0x000fe2000fffe03f */
[----:B------:R-:W-:Y:S01]  /*1010*/  CS2R R148, SRZ ;  /* 0x0000000000947805 */ /* 0x000fe2000001ff00 */
[----:B------:R-:W-:Y:S01]  /*1020*/  ULDC UR45, c[0x0][0x404] ;  /* 0x00010100002d7ab9 */ /* 0x000fe20000000800 */
[----:B------:R-:W-:Y:S01]  /*1030*/  ULDC UR6, c[0x0][0x2e0] ;  /* 0x0000b80000067ab9 */ /* 0x000fe20000000800 */
[----:B------:R-:W-:Y:S01]  /*1040*/  USEL UR45, UR45, 0x1, UP0 ;  /* 0x000000012d2d7887 */ /* 0x000fe20008000000 */
[----:B------:R-:W-:Y:S01]  /*1050*/  CS2R R146, SRZ ;  /* 0x0000000000927805 */ /* 0x000fe2000001ff00 */
[----:B------:R-:W-:Y:S01]  /*1060*/  USHF.L.U32 UR42, UR4, 0x7, URZ ;  /* 0x00000007042a7899 */ /* 0x000fe2000800063f */
[----:B------:R-:W-:Y:S01]  /*1070*/  CS2R R144, SRZ ;  /* 0x0000000000907805 */ /* 0x000fe2000001ff00 */
[----:B------:R-:W-:Y:S01]  /*1080*/  ULDC UR7, c[0x0][0x288] ;  /* 0x0000a20000077ab9 */ /* 0x000fe20000000800 */
[----:B------:R-:W-:Y:S01]  /*1090*/  UIMAD UR45, UR45, UR6, URZ ;  /* 0x000000062d2d72a4 */ /* 0x000fe2000f8e023f */
[----:B------:R-:W-:Y:S01]  /*10a0*/  CS2R R142, SRZ ;  /* 0x00000000008e7805 */ /* 0x000fe2000001ff00 */
[----:B------:R-:W-:Y:S01]  /*10b0*/  UIADD3 UR5, UR42, 0xdf, -UR7 ;  /* 0x000000df2a057890 */ /* 0x000fe2000fffe807 */
[----:B------:R-:W-:Y:S01]  /*10c0*/  CS2R R140, SRZ ;  /* 0x00000000008c7805 */ /* 0x000fe2000001ff00 */
[----:B------:R-:W-:Y:S01]  /*10d0*/  UIADD3 UR4, UR45, 0x5f, URZ ;  /* 0x0000005f2d047890 */ /* 0x000fe2000fffe03f */
[----:B------:R-:W-:Y:S01]  /*10e0*/  CS2R R138, SRZ ;  /* 0x00000000008a7805 */ /* 0x000fe2000001ff00 */
[----:B------:R-:W-:Y:S01]  /*10f0*/  UIADD3 UR6, UR45, UR5, URZ ;  /* 0x000000052d067290 */ /* 0x000fe2000fffe03f */
[----:B------:R-:W-:Y:S01]  /*1100*/  CS2R R136, SRZ ;  /* 0x0000000000887805 */ /* 0x000fe2000001ff00 */
[----:B------:R-:W-:Y:S01]  /*1110*/  UIMAD.WIDE UR4, UR4, 0x2aaaaaab, URZ ;  /* 0x2aaaaaab040478a5 */ /* 0x000fe2000f8e023f */
[----:B------:R-:W-:Y:S01]  /*1120*/  CS2R R134, SRZ ;  /* 0x0000000000867805 */ /* 0x000fe2000001ff00 */
[----:B------:R-:W-:Y:S01]  /*1130*/  UIMAD.WIDE UR6, UR6, 0x2aaaaaab, URZ ;  /* 0x2aaaaaab060678a5 */ /* 0x000fe2000f8e023f */
[----:B------:R-:W-:Y:S01]  /*1140*/  CS2R R132, SRZ ;  /* 0x0000000000847805 */ /* 0x000fe2000001ff00 */
[----:B------:R-:W-:Y:S01]  /*1150*/  USHF.R.U32.HI UR4, URZ, 0x1f, UR5 ;  /* 0x0000001f3f047899 */ /* 0x000fe20008011605 */
[----:B------:R-:W-:Y:S01]  /*1160*/  CS2R R130, SRZ ;  /* 0x0000000000827805 */ /* 0x000fe2000001ff00 */
[----:B------:R-:W-:Y:S01]  /*1170*/  USHF.R.U32.HI UR6, URZ, 0x1f, UR7 ;  /* 0x0000001f3f067899 */ /* 0x000fe20008011607 */
[----:B------:R-:W-:Y:S01]  /*1180*/  CS2R R128, SRZ ;  /* 0x0000000000807805 */ /* 0x000fe2000001ff00 */
[----:B------:R-:W-:Y:S01]  /*1190*/  ULEA.HI.SX32 UR41, UR5, UR4, 0x1c ;  /* 0x0000000405297291 */ /* 0x000fe2000f8fe23f */
[----:B------:R-:W-:Y:S01]  /*11a0*/  CS2R R126, SRZ ;  /* 0x00000000007e7805 */ /* 0x000fe2000001ff00 */
[----:B------:R-:W-:Y:S01]  /*11b0*/  ULEA.HI.SX32 UR6, UR7, UR6, 0x1c ;  /* 0x0000000607067291 */ /* 0x000fe2000f8fe23f */
[----:B------:R-:W-:Y:S01]  /*11c0*/  CS2R R124, SRZ ;  /* 0x00000000007c7805 */ /* 0x000fe2000001ff00 */
[----:B------:R-:W-:Y:S01]  /*11d0*/  ULDC UR43, c[0x0][0xdb8] ;  /* 0x00036e00002b7ab9 */ /* 0x000fe20000000800 */
[----:B------:R-:W-:Y:S01]  /*11e0*/  ULDC UR10, c[0x0][0xdc4] ;  /* 0x00037100000a7ab9 */ /* 0x000fe20000000800 */
[----:B------:R-:W-:Y:S01]  /*11f0*/  UISETP.LT.AND UP0, UPT, UR41, UR6, UPT ;  /* 0x000000062900728c */ /* 0x000fe2000bf01270 */
[----:B------:R-:W-:Y:S01]  /*1200*/  CS2R R122, SRZ ;  /* 0x00000000007a7805 */ /* 0x000fe2000001ff00 */
[----:B------:R-:W-:Y:S01]  /*1210*/  UISETP.NE.AND UP1, UPT, UR43, 0x1, UPT ;  /* 0x000000012b00788c */ /* 0x000fe2000bf25270 */
[----:B------:R-:W-:Y:S01]  /*1220*/  CS2R R120, SRZ ;  /* 0x0000000000787805 */ /* 0x000fe2000001ff00 */
[----:B------:R-:W-:Y:S01]  /*1230*/  USEL UR41, UR41, UR6, UP0 ;  /* 0x0000000629297287 */ /* 0x000fe20008000000 */
[----:B------:R-:W-:Y:S01]  /*1240*/  CS2R R118, SRZ ;  /* 0x0000000000767805 */ /* 0x000fe2000001ff00 */
[----:B------:R-:W-:Y:S01]  /*1250*/  UIMAD UR9, UR8, UR10, UR9 ;  /* 0x0000000a080972a4 */ /* 0x000fe2000f8e0209 */
[----:B------:R-:W-:Y:S01]  /*1260*/  CS2R R116, SRZ ;  /* 0x0000000000747805 */ /* 0x000fe2000001ff00 */
[----:B------:R-:W-:Y:S01]  /*1270*/  UISETP.GE.AND UP0, UPT, UR41, 0x1, UPT ;  /* 0x000000012900788c */ /* 0x000fe2000bf06270 */
[----:B------:R-:W-:-:S02]  /*1280*/  CS2R R114, SRZ ;  /* 0x0000000000727805 */ /* 0x000fc4000001ff00 */
[----:B------:R-:W-:Y:S02]  /*1290*/  CS2R R112, SRZ ;  /* 0x0000000000707805 */ /* 0x000fe4000001ff00 */
[----:B------:R-:W-:Y:S02]  /*12a0*/  CS2R R110, SRZ ;  /* 0x00000000006e7805 */ /* 0x000fe4000001ff00 */
[----:B------:R-:W-:Y:S01]  /*12b0*/  CS2R R108, SRZ ;  /* 0x00000000006c7805 */ /* 0x000fe2000001ff00 */
[----:B------:R-:W-:Y:S01]  /*12c0*/  @UP1 ULDC UR8, c[0x0][0xdbc] ;  /* 0x00036f0000081ab9 */ /* 0x000fe20000000800 */
[----:B------:R-:W-:Y:S01]  /*12d0*/  PLOP3.LUT P1, PT, PT, PT, UP0, 0x80, 0x0 ;  /* 0x000000000000781c */ /* 0x000fe20003f2f008 */
[----:B------:R-:W-:Y:S01]  /*12e0*/  UIMAD.WIDE.U32 UR4, UR9, UR8, URZ ;  /* 0x00000008090472a5 */ /* 0x000fe2000f8e003f */
[----:B------:R-:W-:Y:S01]  /*12f0*/  CS2R R106, SRZ ;  /* 0x00000000006a7805 */ /* 0x000fe2000001ff00 */
[----:B------:R-:W-:Y:S01]  /*1300*/  @UP1 ULDC UR7, c[0x0][0xdc0] ;  /* 0x0003700000071ab9 */ /* 0x000fe20000000800 */
[----:B------:R-:W-:Y:S01]  /*1310*/  UMOV UR44, UR9 ;  /* 0x00000009002c7c82 */ /* 0x000fe20008000000 */
[----:B------:R-:W-:Y:S01]  /*1320*/  @UP1 USHF.R.U32.HI UR44, URZ, UR7, UR5 ;  /* 0x000000073f2c1299 */ /* 0x000fe20008011605 */
[----:B------:R-:W-:-:S02]  /*1330*/  CS2R R104, SRZ ;  /* 0x0000000000687805 */ /* 0x000fc4000001ff00 */
[----:B------:R-:W-:Y:S02]  /*1340*/  MOV R94, RZ ;  /* 0x000000ff005e7202 */ /* 0x000fe40000000f00 */
[----:B------:R-:W-:Y:S01]  /*1350*/  CS2R R98, SRZ ;  /* 0x0000000000627805 */ /* 0x000fe2000001ff00 */
[----:B------:R-:W-:Y:S01]  /*1360*/  UIADD3 UR4, -UR44, URZ, URZ ;  /* 0x0000003f2c047290 */ /* 0x000fe2000fffe13f */
[----:B------:R-:W-:Y:S02]  /*1370*/  CS2R R100, SRZ ;  /* 0x0000000000647805 */ /* 0x000fe4000001ff00 */
[----:B------:R-:W-:Y:S02]  /*1380*/  CS2R R86, SRZ ;  /* 0x0000000000567805 */ /* 0x000fe4000001ff00 */
[----:B------:R-:W-:Y:S01]  /*1390*/  CS2R R96, SRZ ;  /* 0x0000000000607805 */ /* 0x000fe2000001ff00 */
[----:B------:R-:W-:Y:S01]  /*13a0*/  UIMAD UR43, UR43, UR4, UR9 ;  /* 0x000000042b2b72a4 */ /* 0x000fe2000f8e0209 */
        /* <DEDUP_REMOVED lines=34> */
[----:B------:R-:W-:Y:S01]  /*15d0*/  MOV R175, RZ ;  /* 0x000000ff00af7202 */ /* 0x000fe20000000f00 */
[----:B------:R-:W-:Y:S02]  /*15e0*/  IMAD.MOV.U32 R6, RZ, RZ, RZ ;  /* 0x000000ffff067224 */ /* 0x000fe400078e00ff */
[----:B------:R-:W-:Y:S01]  /*15f0*/  IMAD.MOV.U32 R0, RZ, RZ, RZ ;  /* 0x000000ffff007224 */ /* 0x000fe200078e00ff */
[----:B------:R-:W-:Y:S06]  /*1600*/  @!P1 BRA `(.L_x_3267) ;  /* 0x0000007800ec9947 */ /* 0x000fec0003800000 */
[----:B------:R-:W1:Y:S01]  /*1610*/  SHFL.IDX PT, R0, R203, RZ, 0x1f ;  /* 0x00001fffcb007589 */ /* 0x000e6200000e0000 */
[----:B------:R-:W-:-:S04]  /*1620*/  UIADD3 UR6, UR49, 0x18400, URZ ;  /* 0x0001840031067890 */ /* 0x000fc8000fffe03f */
[----:B------:R-:W-:-:S06]  /*1630*/  ULOP3.LUT UP0, URZ, UR6, 0x1bf, URZ, 0xc0, !UPT ;  /* 0x000001bf063f7892 */ /* 0x000fcc000f80c03f */
[----:B------:R-:W-:Y:S02]  /*1640*/  PLOP3.LUT P0, PT, PT, PT, UP0, 0x80, 0x0 ;  /* 0x000000000000781c */ /* 0x000fe40003f0f008 */
        /* <DEDUP_REMOVED lines=13> */
[----:B------:R-:W-:Y:S01]  /*1720*/  MOV R5, UR5 ;  /* 0x0000000500057c02 */ /* 0x000fe20008000f00 */
        /* <DEDUP_REMOVED lines=10> */
.L_x_3268:
[----:B------:R-:W-:Y:S01]  /*17d0*/  ULEA.HI UR4, UR39, UR39, URZ, 0x1 ;  /* 0x0000002727047291 */ /* 0x000fe2000f8f083f */
[----:B------:R-:W-:-:S03]  /*17e0*/  IADD3 R6, R23, 0x8, RZ ;  /* 0x0000000817067810 */ /* 0x000fc60007ffe0ff */
[----:B------:R-:W-:-:S04]  /*17f0*/  ULOP3.LUT UR4, UR4, 0xfffffffe, URZ, 0xc0, !UPT ;  /* 0xfffffffe04047892 */ /* 0x000fc8000f8ec03f */
[----:B------:R-:W-:-:S06]  /*1800*/  UIADD3 UR4, UR39, -UR4, URZ ;  /* 0x8000000427047290 */ /* 0x000fcc000fffe03f */
[----:B------:R-:W-:-:S05]  /*1810*/  IMAD.U32 R0, RZ, RZ, UR4 ;  /* 0x00000004ff007e24 */ /* 0x000fca000f8e00ff */
[----:B------:R-:W-:-:S04]  /*1820*/  SHF.L.U32 R0, R0, 0x1f, RZ ;  /* 0x0000001f00007819 */ /* 0x000fc800000006ff */
[----:B------:R-:W1:Y:S02]  /*1830*/  SYNCS.PHASECHK.TRANS64.TRYWAIT P0, [UR49+0x22800], R0 ;  /* 0x02280000ff0075a7 */ /* 0x000e640008000171 */
[----:B-1----:R-:W-:Y:S05]  /*1840*/  @!P0 BRA `(.L_x_3269) ;  /* 0x000000bc00ec8947 */ /* 0x002fea0003800000 */
.L_x_3370:
[----:B-1----:R-:W-:Y:S01]  /*1850*/  IMAD.U32 R0, RZ, RZ, UR48 ;  /* 0x00000030ff007e24 */ /* 0x002fe2000f8e00ff */
[----:B------:R-:W-:Y:S05]  /*1860*/  WARPSYNC.ALL ;  /* 0x0000000000007948 */ /* 0x000fea0003800000 */
[----:B------:R1:W-:Y:S01]  /*1870*/  BAR.SYNC.DEFER_BLOCKING R6, 0x100 ;  /* 0x000400060000751d */ /* 0x0003e20000010000 */
[----:B------:R-:W-:-:S13]  /*1880*/  ISETP.NE.AND P0, PT, R0, 0x3, PT ;  /* 0x000000030000780c */ /* 0x000fda0003f05270 */
[----:B-1----:R-:W-:Y:S05]  /*1890*/  @!P0 BRA `(.L_x_3270) ;  /* 0x0000000000048947 */ /* 0x002fea0003800000 */
[----:B------:R-:W-:Y:S01]  /*18a0*/  BPT.TRAP 0x1 ;  /* 0x000000040000795c */ /* 0x000fe20000300000 */
.L_x_3270:
[----:B------:R-:W-:Y:S01]  /*18b0*/  ULEA UR21, UR37, UR49, 0x3 ;  /* 0x0000003125157291 */ /* 0x000fe2000f8e183f */
[----:B------:R-:W-:-:S05]  /*18c0*/  IMAD.U32 R7, RZ, RZ, UR38 ;  /* 0x00000026ff077e24 */ /* 0x000fca000f8e00ff */
[----:B------:R-:W-:-:S04]  /*18d0*/  SHF.L.U32 R7, R7, 0x1f, RZ ;  /* 0x0000001f07077819 */ /* 0x000fc800000006ff */
[----:B------:R1:W2:Y:S01]  /*18e0*/  SYNCS.PHASECHK.TRANS64.TRYWAIT P1, [UR21+0x22830], R7 ;  /* 0x02283007ff0075a7 */ /* 0x0002a20008020155 */
[----:B------:R-:W-:Y:S05]  /*18f0*/  @!P0 BRA `(.L_x_3271) ;  /* 0x0000000000048947 */ /* 0x000fea0003800000 */
[----:B------:R-:W-:Y:S01]  /*1900*/  BPT.TRAP 0x1 ;  /* 0x000000040000795c */ /* 0x000fe20000300000 */
.L_x_3271:
[----:B--2---:R-:W-:Y:S05]  /*1910*/  @P1 BRA `(.L_x_3272) ;  /* 0x0000000000081947 */ /* 0x004fea0003800000 */
[----:B------:R-:W2:Y:S02]  /*1920*/  SYNCS.PHASECHK.TRANS64.TRYWAIT P1, [UR21+0x22830], R7 ;  /* 0x02283007ff0075a7 */ /* 0x000ea40008020155 */
[----:B--2---:R-:W-:Y:S05]  /*1930*/  @!P1 BRA `(.L_x_3273) ;  /* 0x000000bc00c89947 */ /* 0x004fea0003800000 */
.L_x_3272:
[----:B------:R-:W-:Y:S01]  /*1940*/  UIADD3 UR4, UR49, 0x1c400, URZ ;  /* 0x0001c40031047890 */ /* 0x000fe2000fffe03f */
[----:B------:R-:W-:Y:S01]  /*1950*/  WARPGROUP.ARRIVE ;  /* 0x00000000000079c5 */ /* 0x000fe20000000000 */
[----:B------:R-:W-:Y:S01]  /*1960*/  ULOP3.LUT UR16, UR52, 0x10000, URZ, 0xfc, !UPT ;  /* 0x0001000034107892 */ /* 0x000fe2000f8efc3f */
[----:B------:R-:W-:Y:S01]  /*1970*/  VIADD R4, R22, UR42 ;  /* 0x0000002a16047c36 */ /* 0x000fe20008000000 */
        /* <DEDUP_REMOVED lines=20> */
[----:B------:R-:W-:Y:S01]  /*1ac0*/  ULDC UR27, c[0x0][0x988] ;  /* 0x00026200001b7ab9 */ /* 0x000fe20000000800 */
[----:B------:R-:W-:-:S02]  /*1ad0*/  WARPGROUP.DEPBAR.LE gsb0, 0x0 ;  /* 0x00008000000079c5 */ /* 0x000fc40000010000 */
[----:B------:R-:W-:-:S06]  /*1ae0*/  WARPGROUP.ARRIVE ;  /* 0x00000000000079c5 */ /* 0x000fcc0000000000 */
[----:B------:R-:W-:Y:S01]  /*1af0*/  HGMMA.64x96x16.F32 R24, gdesc[UR4], R24, gsb0 ;  /* 0x01600000041879f0 */ /* 0x000fe20008000818 */
[----:B------:R-:W-:Y:S02]  /*1b00*/  UIMAD UR6, UR41, -0x60, UR45 ;  /* 0xffffffa0290678a4 */ /* 0x000fe4000f8e022d */
[----:B------:R-:W-:Y:S02]  /*1b10*/  WARPGROUP.DEPBAR.LE gsb0, 0x0 ;  /* 0x00008000000079c5 */ /* 0x000fe40000010000 */
[----:B------:R-:W-:-:S06]  /*1b20*/  WARPGROUP.ARRIVE ;  /* 0x00000000000079c5 */ /* 0x000fcc0000000000 */
[----:B------:R-:W-:Y:S01]  /*1b30*/  HGMMA.64x96x16.F32 R24, gdesc[UR8], R24, gsb0 ;  /* 0x01600000081879f0 */ /* 0x000fe20008000818 */
[----:B------:R-:W-:Y:S01]  /*1b40*/  ULDC UR11, c[0x0][0x288] ;  /* 0x0000a200000b7ab9 */ /* 0x000fe20000000800 */
[----:B------:R-:W-:Y:S01]  /*1b50*/  ULDC UR10, c[0x0][0x9d8] ;  /* 0x00027600000a7ab9 */ /* 0x000fe20000000800 */
[----:B------:R-:W-:Y:S02]  /*1b60*/  UIADD3 UR7, -UR11, 0x61, UR6 ;  /* 0x000000610b077890 */ /* 0x000fe4000fffe106 */
[----:B------:R-:W-:-:S04]  /*1b70*/  UIADD3 UR6, UR6, 0x60, URZ ;  /* 0x0000006006067890 */ /* 0x000fc8000fffe03f */
[----:B------:R-:W-:Y:S02]  /*1b80*/  MOV R3, UR7 ;  /* 0x0000000700037c02 */ /* 0x000fe40008000f00 */
[----:B------:R-:W-:-:S03]  /*1b90*/  IMAD.U32 R5, RZ, RZ, UR6 ;  /* 0x00000006ff057e24 */ /* 0x000fc6000f8e00ff */
[C---:B------:R-:W-:Y:S02]  /*1ba0*/  IMAD R3, R2.reuse, -0x2, R3 ;  /* 0xfffffffe02037824 */ /* 0x040fe400078e0203 */
[----:B--2---:R-:W-:-:S03]  /*1bb0*/  IMAD R0, R2, -0x2, R5 ;  /* 0xfffffffe02007824 */ /* 0x004fc600078e0205 */
[----:B------:R-:W-:-:S04]  /*1bc0*/  IADD3 R5, R3, 0x8, R4 ;  /* 0x0000000803057810 */ /* 0x000fc80007ffe004 */
[----:B------:R-:W-:Y:S02]  /*1bd0*/  VIMNMX R5, R0, R5, PT ;  /* 0x0000000500057248 */ /* 0x000fe40003fe0100 */
[----:B------:R-:W-:Y:S02]  /*1be0*/  VIADDMNMX R0, R4, R3, R0, PT ;  /* 0x0000000304007246 */ /* 0x000fe40003800100 */
[C---:B------:R-:W-:Y:S02]  /*1bf0*/  ISETP.GT.AND P1, PT, R5.reuse, RZ, PT ;  /* 0x000000ff0500720c */ /* 0x040fe40003f24270 */
[C---:B------:R-:W-:Y:S02]  /*1c00*/  ISETP.GT.AND P2, PT, R5.reuse, 0x1, PT ;  /* 0x000000010500780c */ /* 0x040fe40003f44270 */
[----:B------:R-:W-:Y:S02]  /*1c10*/  ISETP.GT.AND P3, PT, R5, 0x8, PT ;  /* 0x000000080500780c */ /* 0x000fe40003f64270 */
[----:B------:R-:W-:-:S02]  /*1c20*/  ISETP.GT.AND P4, PT, R0, 0x8, PT ;  /* 0x000000080000780c */ /* 0x000fc40003f84270 */
[----:B------:R-:W-:Y:S01]  /*1c30*/  ISETP.GT.AND P5, PT, R0, 0x9, PT ;  /* 0x000000090000780c */ /* 0x000fe20003fa4270 */
        /* <DEDUP_REMOVED lines=35> */
[----:B----4-:R-:W-:Y:S01]  /*1e70*/  FSEL R27, R27, -INF , P2 ;  /* 0xff8000001b1b7808 */ /* 0x010fe20001000000 */
[----:B------:R-:W-:Y:S01]  /*1e80*/  FMUL.FTZ R25, R25, UR10 ;  /* 0x0000000a19197c20 */ /* 0x000fe20008410000 */
[----:B------:R-:W-:Y:S01]  /*1e90*/  ISETP.GT.AND P2, PT, R5, 0x10, PT ;  /* 0x000000100500780c */ /* 0x000fe20003f44270 */
[----:B------:R-:W-:Y:S01]  /*1ea0*/  FMUL.FTZ R28, R28, UR10 ;  /* 0x0000000a1c1c7c20 */ /* 0x000fe20008410000 */
[----:B------:R-:W-:Y:S01]  /*1eb0*/  FMNMX.FTZ R9, R26, R27, !PT ;  /* 0x0000001b1a097209 */ /* 0x000fe20007810000 */
[----:B------:R-:W-:Y:S01]  /*1ec0*/  FMUL.FTZ R29, R29, UR10 ;  /* 0x0000000a1d1d7c20 */ /* 0x000fe20008410000 */
[----:B------:R-:W-:Y:S01]  /*1ed0*/  FMUL.FTZ R32, R32, UR10 ;  /* 0x0000000a20207c20 */ /* 0x000fe20008410000 */
[----:B------:R-:W4:Y:S01]  /*1ee0*/  MUFU.TANH R34, R34 ;  /* 0x0000002200227308 */ /* 0x000f220000002400 */
[----:B-----5:R-:W-:Y:S01]  /*1ef0*/  FSEL R30, R30, -INF , P3 ;  /* 0xff8000001e1e7808 */ /* 0x020fe20001800000 */
[----:B------:R-:W-:Y:S01]  /*1f00*/  FMUL.FTZ R33, R33, UR10 ;  /* 0x0000000a21217c20 */ /* 0x000fe20008410000 */
[----:B------:R-:W-:Y:S01]  /*1f10*/  ISETP.GT.AND P3, PT, R0, 0x1, PT ;  /* 0x000000010000780c */ /* 0x000fe20003f64270 */
[----:B------:R-:W-:Y:S01]  /*1f20*/  FMUL.FTZ R36, R36, UR10 ;  /* 0x0000000a24247c20 */ /* 0x000fe20008410000 */
[----:B------:R-:W-:Y:S01]  /*1f30*/  FMNMX.FTZ R8, R30, R9, !PT ;  /* 0x000000091e087209 */ /* 0x000fe20007810000 */
[----:B------:R-:W-:Y:S01]  /*1f40*/  FMUL.FTZ R37, R37, UR10 ;  /* 0x0000000a25257c20 */ /* 0x000fe20008410000 */
[----:B------:R-:W-:Y:S01]  /*1f50*/  FMUL.FTZ R40, R40, UR10 ;  /* 0x0000000a28287c20 */ /* 0x000fe20008410000 */
[----:B------:R-:W5:Y:S01]  /*1f60*/  MUFU.TANH R35, R35 ;  /* 0x0000002300237308 */ /* 0x000f620000002400 */
[----:B--2---:R-:W-:Y:S01]  /*1f70*/  FSEL R31, R31, -INF , P1 ;  /* 0xff8000001f1f7808 */ /* 0x004fe20000800000 */
[----:B------:R-:W-:Y:S01]  /*1f80*/  FMUL.FTZ R41, R41, UR10 ;  /* 0x0000000a29297c20 */ /* 0x000fe20008410000 */
[----:B------:R-:W-:Y:S01]  /*1f90*/  ISETP.GT.AND P1, PT, R5, 0x11, PT ;  /* 0x000000110500780c */ /* 0x000fe20003f24270 */
[----:B------:R-:W-:Y:S01]  /*1fa0*/  FMUL.FTZ R44, R44, UR10 ;  /* 0x0000000a2c2c7c20 */ /* 0x000fe20008410000 */
[----:B------:R-:W-:Y:S01]  /*1fb0*/  FMNMX.FTZ R9, R31, R8, !PT ;  /* 0x000000081f097209 */ /* 0x000fe20007810000 */
        /* <DEDUP_REMOVED lines=24> */
[----:B------:R-:W-:-:S02]  /*2140*/  FMUL.FTZ R69, R69, UR10 ;  /* 0x0000000a45457c20 */ /* 0x000fc40008410000 */
[----:B------:R-:W2:Y:S01]  /*2150*/  MUFU.TANH R43, R43 ;  /* 0x0000002b002b7308 */ /* 0x000ea20000002400 */
[----:B----4-:R-:W-:Y:S02]  /*2160*/  FSEL R39, R39, -INF , P1 ;  /* 0xff80000027277808 */ /* 0x010fe40000800000 */
[----:B------:R-:W-:Y:S02]  /*2170*/  ISETP.GT.AND P1, PT, R5, 0x21, PT ;  /* 0x000000210500780c */ /* 0x000fe40003f24270 */
[----:B------:R-:W-:-:S03]  /*2180*/  FMNMX.FTZ R9, R39, R8, !PT ;  /* 0x0000000827097209 */ /* 0x000fc60007810000 */
[----:B------:R-:W4:Y:S01]  /*2190*/  MUFU.TANH R46, R46 ;  /* 0x0000002e002e7308 */ /* 0x000f220000002400 */
[----:B-----5:R-:W-:Y:S02]  /*21a0*/  FSEL R42, R42, -INF , P2 ;  /* 0xff8000002a2a7808 */ /* 0x020fe40001000000 */
[----:B------:R-:W-:Y:S02]  /*21b0*/  ISETP.GT.AND P2, PT, R5, 0x28, PT ;  /* 0x000000280500780c */ /* 0x000fe40003f44270 */
[----:B------:R-:W-:-:S03]  /*21c0*/  FMNMX.FTZ R8, R42, R9, !PT ;  /* 0x000000092a087209 */ /* 0x000fc60007810000 */
[----:B------:R-:W5:Y:S01]  /*21d0*/  MUFU.TANH R47, R47 ;  /* 0x0000002f002f7308 */ /* 0x000f620000002400 */
[----:B--2---:R-:W-:Y:S02]  /*21e0*/  FSEL R43, R43, -INF , P1 ;  /* 0xff8000002b2b7808 */ /* 0x004fe40000800000 */
[----:B------:R-:W-:Y:S02]  /*21f0*/  ISETP.GT.AND P1, PT, R5, 0x29, PT ;  /* 0x000000290500780c */ /* 0x000fe40003f24270 */
[----:B------:R-:W-:-:S03]  /*2200*/  FMNMX.FTZ R9, R43, R8, !PT ;  /* 0x000000082b097209 */ /* 0x000fc60007810000 */
        /* <DEDUP_REMOVED lines=50> */
[----:B------:R-:W-:Y:S02]  /*2530*/  ISETP.GT.AND P2, PT, R0, RZ, PT ;  /* 0x000000ff0000720c */ /* 0x000fe40003f44270 */
[----:B------:R-:W-:-:S03]  /*2540*/  FMNMX.FTZ R8, R70, R5, !PT ;  /* 0x0000000546087209 */ /* 0x000fc60007810000 */
[----:B------:R-:W4:Y:S01]  /*2550*/  MUFU.TANH R25, R25 ;  /* 0x0000001900197308 */ /* 0x000f220000002400 */
[----:B-----5:R-:W-:Y:S02]  /*2560*/  FSEL R71, R71, -INF , P1 ;  /* 0xff80000047477808 */ /* 0x020fe40000800000 */
[----:B------:R-:W-:Y:S02]  /*2570*/  ISETP.GT.AND P1, PT, R0, 0x10, PT ;  /* 0x000000100000780c */ /* 0x000fe40003f24270 */
[----:B------:R-:W-:-:S03]  /*2580*/  FMNMX.FTZ R8, R71, R8, !PT ;  /* 0x0000000847087209 */ /* 0x000fc60007810000 */
[----:B------:R-:W5:Y:S01]  /*2590*/  MUFU.TANH R28, R28 ;  /* 0x0000001c001c7308 */ /* 0x000f620000002400 */
[----:B--2---:R-:W-:Y:S01]  /*25a0*/  FSEL R24, R24, -INF , P2 ;  /* 0xff80000018187808 */ /* 0x004fe20001000000 */
[----:B------:R-:W2:Y:S06]  /*25b0*/  SHFL.BFLY PT, R5, R8, 0x2, 0x1f ;  /* 0x0c401f0008057f89 */ /* 0x000eac00000e0000 */
[----:B------:R-:W1:Y:S01]  /*25c0*/  MUFU.TANH R29, R29 ;  /* 0x0000001d001d7308 */ /* 0x000e620000002400 */
[----:B----4-:R-:W-:-:S04]  /*25d0*/  FSEL R25, R25, -INF , P3 ;  /* 0xff80000019197808 */ /* 0x010fc80001800000 */
[----:B------:R-:W-:-:S03]  /*25e0*/  FMNMX.FTZ R3, R24, R25, !PT ;  /* 0x0000001918037209 */ /* 0x000fc60007810000 */
[----:B------:R-:W4:Y:S01]  /*25f0*/  MUFU.TANH R32, R32 ;  /* 0x0000002000207308 */ /* 0x000f220000002400 */
[----:B-----5:R-:W-:-:S07]  /*2600*/  FSEL R28, R28, -INF , P4 ;  /* 0xff8000001c1c7808 */ /* 0x020fce0002000000 */
[----:B------:R-:W-:Y:S01]  /*2610*/  MUFU.TANH R33, R33 ;  /* 0x0000002100217308 */ /* 0x000fe20000002400 */
[----:B-1----:R-:W-:Y:S02]  /*2620*/  FSEL R29, R29, -INF , P5 ;  /* 0xff8000001d1d7808 */ /* 0x002fe40002800000 */
[----:B--2---:R-:W-:-:S05]  /*2630*/  FMNMX.FTZ R5, R8, R5, !PT ;  /* 0x0000000508057209 */ /* 0x004fca0007810000 */
[----:B------:R-:W1:Y:S01]  /*2640*/  SHFL.BFLY PT, R8, R5, 0x1, 0x1f ;  /* 0x0c201f0005087f89 */ /* 0x000e6200000e0000 */
[----:B------:R-:W2:Y:S01]  /*2650*/  MUFU.TANH R36, R36 ;  /* 0x0000002400247308 */ /* 0x000ea20000002400 */
[----:B----4-:R-:W-:Y:S02]  /*2660*/  FSEL R32, R32, -INF , P1 ;  /* 0xff80000020207808 */ /* 0x010fe40000800000 */
[----:B------:R-:W-:-:S05]  /*2670*/  ISETP.GT.AND P1, PT, R0, 0x18, PT ;  /* 0x000000180000780c */ /* 0x000fca0003f24270 */
[----:B------:R-:W4:Y:S08]  /*2680*/  MUFU.TANH R37, R37 ;  /* 0x0000002500257308 */ /* 0x000f300000002400 */
[----:B------:R-:W5:Y:S01]  /*2690*/  MUFU.TANH R40, R40 ;  /* 0x0000002800287308 */ /* 0x000f620000002400 */
[----:B--2---:R-:W-:Y:S02]  /*26a0*/  FSEL R36, R36, -INF , P1 ;  /* 0xff80000024247808 */ /* 0x004fe40000800000 */
[----:B------:R-:W-:-:S02]  /*26b0*/  ISETP.GT.AND P1, PT, R0, 0x20, PT ;  /* 0x000000200000780c */ /* 0x000fc40003f24270 */
[----:B-1----:R-:W-:-:S03]  /*26c0*/  FMNMX.FTZ R4, R5, R8, !PT ;  /* 0x0000000805047209 */ /* 0x002fc60007810000 */
[----:B------:R-:W1:Y:S01]  /*26d0*/  MUFU.TANH R41, R41 ;  /* 0x0000002900297308 */ /* 0x000e620000002400 */
[----:B------:R-:W-:Y:S02]  /*26e0*/  FMNMX.FTZ R8, R28, R3, !PT ;  /* 0x000000031c087209 */ /* 0x000fe40007810000 */
[C---:B------:R-:W-:Y:S01]  /*26f0*/  FSETP.NEU.FTZ.AND P2, PT, R4.reuse, -INF , PT ;  /* 0xff8000000400780b */ /* 0x040fe20003f5d000 */
[----:B------:R-:W-:Y:S01]  /*2700*/  FMUL.FTZ R5, R4, UR27 ;  /* 0x0000001b04057c20 */ /* 0x000fe20008410000 */
[----:B------:R-:W-:-:S03]  /*2710*/  FMNMX.FTZ R3, R29, R8, !PT ;  /* 0x000000081d037209 */ /* 0x000fc60007810000 */
[----:B------:R-:W2:Y:S01]  /*2720*/  MUFU.TANH R44, R44 ;  /* 0x0000002c002c7308 */ /* 0x000ea20000002400 */
[----:B------:R-:W-:Y:S02]  /*2730*/  FSEL R9, R5, RZ, P2 ;  /* 0x000000ff05097208 */ /* 0x000fe40001000000 */
[----:B------:R-:W-:Y:S02]  /*2740*/  ISETP.GT.AND P2, PT, R0, 0x11, PT ;  /* 0x000000110000780c */ /* 0x000fe40003f44270 */
[----:B------:R-:W-:Y:S01]  /*2750*/  FMNMX.FTZ R8, R32, R3, !PT ;  /* 0x0000000320087209 */ /* 0x000fe20007810000 */
[--C-:B------:R-:W-:Y:S01]  /*2760*/  FFMA.FTZ R26, R26, UR27, -R9.reuse ;  /* 0x0000001b1a1a7c23 */ /* 0x100fe20008010809 */
[----:B------:R-:W-:Y:S01]  /*2770*/  FSEL R33, R33, -INF , P2 ;  /* 0xff80000021217808 */ /* 0x000fe20001000000 */
[----:B------:R-:W3:Y:S01]  /*2780*/  MUFU.TANH R45, R45 ;  /* 0x0000002d002d7308 */ /* 0x000ee20000002400 */
[----:B------:R-:W-:Y:S01]  /*2790*/  ISETP.GT.AND P2, PT, R0, 0x19, PT ;  /* 0x000000190000780c */ /* 0x000fe20003f44270 */
[--C-:B------:R-:W-:Y:S01]  /*27a0*/  FFMA.FTZ R27, R27, UR27, -R9.reuse ;  /* 0x0000001b1b1b7c23 */ /* 0x100fe20008010809 */
[----:B------:R-:W-:Y:S01]  /*27b0*/  FMNMX.FTZ R3, R33, R8, !PT ;  /* 0x0000000821037209 */ /* 0x000fe20007810000 */
[--C-:B------:R-:W-:Y:S01]  /*27c0*/  FFMA.FTZ R30, R30, UR27, -R9.reuse ;  /* 0x0000001b1e1e7c23 */ /* 0x100fe20008010809 */
[----:B----4-:R-:W-:Y:S01]  /*27d0*/  FSEL R37, R37, -INF , P2 ;  /* 0xff80000025257808 */ /* 0x010fe20001000000 */
[--C-:B------:R-:W-:Y:S01]  /*27e0*/  FFMA.FTZ R31, R31, UR27, -R9.reuse ;  /* 0x0000001b1f1f7c23 */ /* 0x100fe20008010809 */
[----:B------:R-:W-:Y:S01]  /*27f0*/  FMNMX.FTZ R8, R36, R3, !PT ;  /* 0x0000000324087209 */ /* 0x000fe20007810000 */
[----:B------:R-:W4:Y:S01]  /*2800*/  MUFU.TANH R48, R48 ;  /* 0x0000003000307308 */ /* 0x000f220000002400 */
[----:B------:R-:W-:Y:S01]  /*2810*/  ISETP.GT.AND P2, PT, R0, 0x21, PT ;  /* 0x000000210000780c */ /* 0x000fe20003f44270 */
[--C-:B------:R-:W-:Y:S01]  /*2820*/  FFMA.FTZ R34, R34, UR27, -R9.reuse ;  /* 0x0000001b22227c23 */ /* 0x100fe20008010809 */
[----:B-----5:R-:W-:Y:S01]  /*2830*/  FSEL R40, R40, -INF , P1 ;  /* 0xff80000028287808 */ /* 0x020fe20000800000 */
[--C-:B------:R-:W-:Y:S01]  /*2840*/  FFMA.FTZ R35, R35, UR27, -R9.reuse ;  /* 0x0000001b23237c23 */ /* 0x100fe20008010809 */
[----:B------:R-:W-:Y:S01]  /*2850*/  FMNMX.FTZ R3, R37, R8, !PT ;  /* 0x0000000825037209 */ /* 0x000fe20007810000 */
[--C-:B------:R-:W-:Y:S01]  /*2860*/  FFMA.FTZ R38, R38, UR27, -R9.reuse ;  /* 0x0000001b26267c23 */ /* 0x100fe20008010809 */
[----:B------:R-:W-:Y:S01]  /*2870*/  ISETP.GT.AND P1, PT, R0, 0x28, PT ;  /* 0x000000280000780c */ /* 0x000fe20003f24270 */
[----:B------:R-:W5:Y:S01]  /*2880*/  MUFU.TANH R49, R49 ;  /* 0x0000003100317308 */ /* 0x000f620000002400 */
[----:B-1----:R-:W-:Y:S01]  /*2890*/  FSEL R41, R41, -INF , P2 ;  /* 0xff80000029297808 */ /* 0x002fe20001000000 */
[--C-:B------:R-:W-:Y:S01]  /*28a0*/  FFMA.FTZ R39, R39, UR27, -R9.reuse ;  /* 0x0000001b27277c23 */ /* 0x100fe20008010809 */
[----:B------:R-:W-:Y:S01]  /*28b0*/  FMNMX.FTZ R8, R40, R3, !PT ;  /* 0x0000000328087209 */ /* 0x000fe20007810000 */
[--C-:B------:R-:W-:Y:S01]  /*28c0*/  FFMA.FTZ R42, R42, UR27, -R9.reuse ;  /* 0x0000001b2a2a7c23 */ /* 0x100fe20008010809 */
[----:B------:R-:W-:Y:S01]  /*28d0*/  ISETP.GT.AND P2, PT, R0, 0x29, PT ;  /* 0x000000290000780c */ /* 0x000fe20003f44270 */
[--C-:B------:R-:W-:Y:S01]  /*28e0*/  FFMA.FTZ R43, R43, UR27, -R9.reuse ;  /* 0x0000001b2b2b7c23 */ /* 0x100fe20008010809 */
[----:B--2---:R-:W-:Y:S01]  /*28f0*/  FSEL R44, R44, -INF , P1 ;  /* 0xff8000002c2c7808 */ /* 0x004fe20000800000 */
[----:B------:R-:W1:Y:S01]  /*2900*/  MUFU.TANH R52, R52 ;  /* 0x0000003400347308 */ /* 0x000e620000002400 */
[----:B------:R-:W-:Y:S01]  /*2910*/  FMNMX.FTZ R3, R41, R8, !PT ;  /* 0x0000000829037209 */ /* 0x000fe20007810000 */
[--C-:B------:R-:W-:Y:S01]  /*2920*/  FFMA.FTZ R46, R46, UR27, -R9.reuse ;  /* 0x0000001b2e2e7c23 */ /* 0x100fe20008010809 */
[----:B------:R-:W-:Y:S01]  /*2930*/  ISETP.GT.AND P1, PT, R0, 0x30, PT ;  /* 0x000000300000780c */ /* 0x000fe20003f24270 */
[--C-:B------:R-:W-:Y:S01]  /*2940*/  FFMA.FTZ R47, R47, UR27, -R9.reuse ;  /* 0x0000001b2f2f7c23 */ /* 0x100fe20008010809 */
[----:B---3--:R-:W-:Y:S01]  /*2950*/  FSEL R45, R45, -INF , P2 ;  /* 0xff8000002d2d7808 */ /* 0x008fe20001000000 */
[--C-:B------:R-:W-:Y:S01]  /*2960*/  FFMA.FTZ R50, R50, UR27, -R9.reuse ;  /* 0x0000001b32327c23 */ /* 0x100fe20008010809 */
[----:B------:R-:W-:Y:S01]  /*2970*/  FMNMX.FTZ R8, R44, R3, !PT ;  /* 0x000000032c087209 */ /* 0x000fe20007810000 */
[----:B------:R-:W2:Y:S01]  /*2980*/  MUFU.TANH R53, R53 ;  /* 0x0000003500357308 */ /* 0x000ea20000002400 */
[----:B------:R-:W-:Y:S01]  /*2990*/  ISETP.GT.AND P2, PT, R0, 0x31, PT ;  /* 0x000000310000780c */ /* 0x000fe20003f44270 */
[--C-:B------:R-:W-:Y:S01]  /*29a0*/  FFMA.FTZ R51, R51, UR27, -R9.reuse ;  /* 0x0000001b33337c23 */ /* 0x100fe20008010809 */
[----:B----4-:R-:W-:Y:S01]  /*29b0*/  FSEL R48, R48, -INF , P1 ;  /* 0xff80000030307808 */ /* 0x010fe20000800000 */
[--C-:B------:R-:W-:Y:S01]  /*29c0*/  FFMA.FTZ R54, R54, UR27, -R9.reuse ;  /* 0x0000001b36367c23 */ /* 0x100fe20008010809 */
[----:B------:R-:W-:Y:S01]  /*29d0*/  FMNMX.FTZ R3, R45, R8, !PT ;  /* 0x000000082d037209 */ /* 0x000fe20007810000 */
[--C-:B------:R-:W-:Y:S01]  /*29e0*/  FFMA.FTZ R55, R55, UR27, -R9.reuse ;  /* 0x0000001b37377c23 */ /* 0x100fe20008010809 */
[----:B------:R-:W-:Y:S01]  /*29f0*/  ISETP.GT.AND P1, PT, R0, 0x38, PT ;  /* 0x000000380000780c */ /* 0x000fe20003f24270 */
[----:B------:R-:W3:Y:S01]  /*2a00*/  MUFU.TANH R56, R56 ;  /* 0x0000003800387308 */ /* 0x000ee20000002400 */
[----:B-----5:R-:W-:Y:S01]  /*2a10*/  FSEL R49, R49, -INF , P2 ;  /* 0xff80000031317808 */ /* 0x020fe20001000000 */
[--C-:B------:R-:W-:Y:S01]  /*2a20*/  FFMA.FTZ R58, R58, UR27, -R9.reuse ;  /* 0x0000001b3a3a7c23 */ /* 0x100fe20008010809 */
[----:B------:R-:W-:Y:S01]  /*2a30*/  FMNMX.FTZ R8, R48, R3, !PT ;  /* 0x0000000330087209 */ /* 0x000fe20007810000 */
[--C-:B------:R-:W-:Y:S01]  /*2a40*/  FFMA.FTZ R59, R59, UR27, -R9.reuse ;  /* 0x0000001b3b3b7c23 */ /* 0x100fe20008010809 */
[----:B------:R-:W-:Y:S01]  /*2a50*/  ISETP.GT.AND P2, PT, R0, 0x39, PT ;  /* 0x000000390000780c */ /* 0x000fe20003f44270 */
[--C-:B------:R-:W-:Y:S01]  /*2a60*/  FFMA.FTZ R62, R62, UR27, -R9.reuse ;  /* 0x0000001b3e3e7c23 */ /* 0x100fe20008010809 */
[----:B-1----:R-:W-:Y:S01]  /*2a70*/  FSEL R52, R52, -INF , P1 ;  /* 0xff80000034347808 */ /* 0x002fe20000800000 */
[----:B------:R-:W1:Y:S01]  /*2a80*/  MUFU.TANH R57, R57 ;  /* 0x0000003900397308 */ /* 0x000e620000002400 */
[----:B------:R-:W-:Y:S01]  /*2a90*/  FMNMX.FTZ R3, R49, R8, !PT ;  /* 0x0000000831037209 */ /* 0x000fe20007810000 */
[--C-:B------:R-:W-:Y:S01]  /*2aa0*/  FFMA.FTZ R63, R63, UR27, -R9.reuse ;  /* 0x0000001b3f3f7c23 */ /* 0x100fe20008010809 */
[----:B------:R-:W-:Y:S01]  /*2ab0*/  ISETP.GT.AND P1, PT, R0, 0x40, PT ;  /* 0x000000400000780c */ /* 0x000fe20003f24270 */
[--C-:B------:R-:W-:Y:S01]  /*2ac0*/  FFMA.FTZ R66, R66, UR27, -R9.reuse ;  /* 0x0000001b42427c23 */ /* 0x100fe20008010809 */
[----:B--2---:R-:W-:Y:S01]  /*2ad0*/  FSEL R53, R53, -INF , P2 ;  /* 0xff80000035357808 */ /* 0x004fe20001000000 */
[--C-:B------:R-:W-:Y:S01]  /*2ae0*/  FFMA.FTZ R67, R67, UR27, -R9.reuse ;  /* 0x0000001b43437c23 */ /* 0x100fe20008010809 */
[----:B------:R-:W-:Y:S01]  /*2af0*/  FMNMX.FTZ R8, R52, R3, !PT ;  /* 0x0000000334087209 */ /* 0x000fe20007810000 */
[----:B------:R-:W2:Y:S01]  /*2b00*/  MUFU.TANH R60, R60 ;  /* 0x0000003c003c7308 */ /* 0x000ea20000002400 */
[----:B------:R-:W-:Y:S01]  /*2b10*/  ISETP.GT.AND P2, PT, R0, 0x41, PT ;  /* 0x000000410000780c */ /* 0x000fe20003f44270 */
[--C-:B------:R-:W-:Y:S01]  /*2b20*/  FFMA.FTZ R70, R70, UR27, -R9.reuse ;  /* 0x0000001b46467c23 */ /* 0x100fe20008010809 */
[----:B---3--:R-:W-:Y:S01]  /*2b30*/  FSEL R56, R56, -INF , P1 ;  /* 0xff80000038387808 */ /* 0x008fe20000800000 */
[----:B------:R-:W-:Y:S01]  /*2b40*/  FFMA.FTZ R9, R71, UR27, -R9 ;  /* 0x0000001b47097c23 */ /* 0x000fe20008010809 */
[----:B------:R-:W-:-:S02]  /*2b50*/  FMNMX.FTZ R3, R53, R8, !PT ;  /* 0x0000000835037209 */ /* 0x000fc40007810000 */
[----:B------:R-:W-:Y:S01]  /*2b60*/  ISETP.GT.AND P1, PT, R0, 0x48, PT ;  /* 0x000000480000780c */ /* 0x000fe20003f24270 */
[----:B------:R-:W3:Y:S01]  /*2b70*/  MUFU.TANH R61, R61 ;  /* 0x0000003d003d7308 */ /* 0x000ee20000002400 */
[----:B-1----:R-:W-:Y:S02]  /*2b80*/  FSEL R57, R57, -INF , P2 ;  /* 0xff80000039397808 */ /* 0x002fe40001000000 */
[----:B------:R-:W-:Y:S02]  /*2b90*/  FMNMX.FTZ R8, R56, R3, !PT ;  /* 0x0000000338087209 */ /* 0x000fe40007810000 */
[----:B------:R-:W-:Y:S02]  /*2ba0*/  ISETP.GT.AND P2, PT, R0, 0x49, PT ;  /* 0x000000490000780c */ /* 0x000fe40003f44270 */
[----:B------:R-:W-:Y:S01]  /*2bb0*/  FMNMX.FTZ R3, R57, R8, !PT ;  /* 0x0000000839037209 */ /* 0x000fe20007810000 */
[----:B------:R-:W1:Y:S01]  /*2bc0*/  MUFU.TANH R64, R64 ;  /* 0x0000004000407308 */ /* 0x000e620000002400 */
[----:B--2---:R-:W-:-:S02]  /*2bd0*/  FSEL R60, R60, -INF , P1 ;  /* 0xff8000003c3c7808 */ /* 0x004fc40000800000 */
[----:B------:R-:W-:Y:S02]  /*2be0*/  ISETP.GT.AND P1, PT, R0, 0x50, PT ;  /* 0x000000500000780c */ /* 0x000fe40003f24270 */
[----:B------:R-:W-:-:S03]  /*2bf0*/  FMNMX.FTZ R8, R60, R3, !PT ;  /* 0x000000033c087209 */ /* 0x000fc60007810000 */
[----:B------:R-:W2:Y:S01]  /*2c00*/  MUFU.TANH R65, R65 ;  /* 0x0000004100417308 */ /* 0x000ea20000002400 */
[----:B---3--:R-:W-:Y:S02]  /*2c10*/  FSEL R61, R61, -INF , P2 ;  /* 0xff8000003d3d7808 */ /* 0x008fe40001000000 */
[----:B------:R-:W-:Y:S02]  /*2c20*/  ISETP.GT.AND P2, PT, R0, 0x51, PT ;  /* 0x000000510000780c */ /* 0x000fe40003f44270 */
[----:B------:R-:W-:-:S03]  /*2c30*/  FMNMX.FTZ R3, R61, R8, !PT ;  /* 0x000000083d037209 */ /* 0x000fc60007810000 */
[----:B------:R-:W3:Y:S01]  /*2c40*/  MUFU.TANH R68, R68 ;  /* 0x0000004400447308 */ /* 0x000ee20000002400 */
[----:B-1----:R-:W-:Y:S02]  /*2c50*/  FSEL R64, R64, -INF , P1 ;  /* 0xff80000040407808 */ /* 0x002fe40000800000 */
[----:B------:R-:W-:Y:S02]  /*2c60*/  ISETP.GT.AND P1, PT, R0, 0x58, PT ;  /* 0x000000580000780c */ /* 0x000fe40003f24270 */
[----:B------:R-:W-:-:S03]  /*2c70*/  FMNMX.FTZ R8, R64, R3, !PT ;  /* 0x0000000340087209 */ /* 0x000fc60007810000 */
[----:B------:R-:W1:Y:S01]  /*2c80*/  MUFU.TANH R69, R69 ;  /* 0x0000004500457308 */ /* 0x000e620000002400 */
[----:B--2---:R-:W-:Y:S02]  /*2c90*/  FSEL R65, R65, -INF , P2 ;  /* 0xff80000041417808 */ /* 0x004fe40001000000 */
[----:B------:R-:W-:Y:S02]  /*2ca0*/  ISETP.GT.AND P2, PT, R0, 0x59, PT ;  /* 0x000000590000780c */ /* 0x000fe40003f44270 */
[----:B------:R-:W-:Y:S02]  /*2cb0*/  FMNMX.FTZ R3, R65, R8, !PT ;  /* 0x0000000841037209 */ /* 0x000fe40007810000 */
[----:B------:R-:W-:Y:S01]  /*2cc0*/  MOV R8, UR21 ;  /* 0x0000001500087c02 */ /* 0x000fe20008000f00 */
[----:B------:R-:W-:Y:S01]  /*2cd0*/  MUFU.EX2 R26, R26 ;  /* 0x0000001a001a7308 */ /* 0x000fe20000000800 */
[----:B---3--:R-:W-:-:S04]  /*2ce0*/  FSEL R68, R68, -INF , P1 ;  /* 0xff80000044447808 */ /* 0x008fc80000800000 */
[----:B------:R-:W-:-:S03]  /*2cf0*/  FMNMX.FTZ R0, R68, R3, !PT ;  /* 0x0000000344007209 */ /* 0x000fc60007810000 */
[----:B------:R-:W2:Y:S01]  /*2d00*/  MUFU.EX2 R27, R27 ;  /* 0x0000001b001b7308 */ /* 0x000ea20000000800 */
[----:B-1----:R-:W-:-:S04]  /*2d10*/  FSEL R69, R69, -INF , P2 ;  /* 0xff80000045457808 */ /* 0x002fc80001000000 */
[----:B------:R-:W-:-:S03]  /*2d20*/  FMNMX.FTZ R0, R69, R0, !PT ;  /* 0x0000000045007209 */ /* 0x000fc60007810000 */
[----:B------:R-:W-:Y:S02]  /*2d30*/  MUFU.EX2 R30, R30 ;  /* 0x0000001e001e7308 */ /* 0x000fe40000000800 */
[----:B------:R-:W1:Y:S06]  /*2d40*/  SHFL.BFLY PT, R3, R0, 0x2, 0x1f ;  /* 0x0c401f0000037f89 */ /* 0x000e6c00000e0000 */
[----:B------:R-:W3:Y:S01]  /*2d50*/  MUFU.EX2 R31, R31 ;  /* 0x0000001f001f7308 */ /* 0x000ee20000000800 */
[----:B--2---:R-:W-:-:S07]  /*2d60*/  F2FP.F16.F32.PACK_AB R153, R27, R26 ;  /* 0x0000001a1b99723e */ /* 0x004fce00000000ff */
[----:B------:R-:W-:Y:S08]  /*2d70*/  MUFU.EX2 R34, R34 ;  /* 0x0000002200227308 */ /* 0x000ff00000000800 */
[----:B------:R-:W2:Y:S01]  /*2d80*/  MUFU.EX2 R35, R35 ;  /* 0x0000002300237308 */ /* 0x000ea20000000800 */
[----:B---3--:R-:W-:Y:S02]  /*2d90*/  F2FP.F16.F32.PACK_AB R155, R31, R30 ;  /* 0x0000001e1f9b723e */ /* 0x008fe400000000ff */
[----:B-1----:R-:W-:-:S05]  /*2da0*/  FMNMX.FTZ R3, R0, R3, !PT ;  /* 0x0000000300037209 */ /* 0x002fca0007810000 */
[----:B------:R-:W1:Y:S01]  /*2db0*/  SHFL.BFLY PT, R0, R3, 0x1, 0x1f ;  /* 0x0c201f0003007f89 */ /* 0x000e6200000e0000 */
[----:B------:R3:W-:Y:S08]  /*2dc0*/  MUFU.EX2 R175, R9 ;  /* 0x0000000900af7308 */ /* 0x0007f00000000800 */
[----:B------:R-:W-:Y:S01]  /*2dd0*/  MUFU.EX2 R38, R38 ;  /* 0x0000002600267308 */ /* 0x000fe20000000800 */
[----:B---3--:R-:W-:Y:S01]  /*2de0*/  FADD.FTZ R9, R26, R27 ;  /* 0x0000001b1a097221 */ /* 0x008fe20000010000 */
[----:B--2---:R-:W-:-:S06]  /*2df0*/  F2FP.F16.F32.PACK_AB R157, R35, R34 ;  /* 0x00000022239d723e */ /* 0x004fcc00000000ff */
[----:B------:R-:W2:Y:S01]  /*2e00*/  MUFU.EX2 R39, R39 ;  /* 0x0000002700277308 */ /* 0x000ea20000000800 */
[----:B-1----:R-:W-:-:S07]  /*2e10*/  FMNMX.FTZ R5, R3, R0, !PT ;  /* 0x0000000003057209 */ /* 0x002fce0007810000 */
[----:B------:R-:W1:Y:S01]  /*2e20*/  MUFU.EX2 R42, R42 ;  /* 0x0000002a002a7308 */ /* 0x000e620000000800 */
[C---:B------:R-:W-:Y:S01]  /*2e30*/  FSETP.NEU.FTZ.AND P1, PT, R5.reuse, -INF , PT ;  /* 0xff8000000500780b */ /* 0x040fe20003f3d000 */
[----:B------:R-:W-:-:S06]  /*2e40*/  FMUL.FTZ R0, R5, UR27 ;  /* 0x0000001b05007c20 */ /* 0x000fcc0008410000 */
[----:B------:R-:W-:Y:S01]  /*2e50*/  MUFU.EX2 R43, R43 ;  /* 0x0000002b002b7308 */ /* 0x000fe20000000800 */
[----:B------:R-:W-:Y:S01]  /*2e60*/  FSEL R3, R0, RZ, P1 ;  /* 0x000000ff00037208 */ /* 0x000fe20000800000 */
[----:B------:R-:W-:Y:S01]  /*2e70*/  FADD.FTZ R0, R30, R9 ;  /* 0x000000091e007221 */ /* 0x000fe20000010000 */
[----:B------:R-:W-:Y:S02]  /*2e80*/  LOP3.LUT P1, RZ, R10, 0x7f, RZ, 0xc0, !PT ;  /* 0x0000007f0aff7812 */ /* 0x000fe4000782c0ff */
[----:B--2---:R-:W-:Y:S01]  /*2e90*/  F2FP.F16.F32.PACK_AB R159, R39, R38 ;  /* 0x00000026279f723e */ /* 0x004fe200000000ff */
[--C-:B------:R-:W-:Y:S01]  /*2ea0*/  FFMA.FTZ R24, R24, UR27, -R3.reuse ;  /* 0x0000001b18187c23 */ /* 0x100fe20008010803 */
[--C-:B------:R-:W-:Y:S01]  /*2eb0*/  FFMA.FTZ R25, R25, UR27, -R3.reuse ;  /* 0x0000001b19197c23 */ /* 0x100fe20008010803 */
[--C-:B------:R-:W-:Y:S01]  /*2ec0*/  FFMA.FTZ R28, R28, UR27, -R3.reuse ;  /* 0x0000001b1c1c7c23 */ /* 0x100fe20008010803 */
[--C-:B------:R-:W-:Y:S01]  /*2ed0*/  FFMA.FTZ R29, R29, UR27, -R3.reuse ;  /* 0x0000001b1d1d7c23 */ /* 0x100fe20008010803 */
[--C-:B------:R-:W-:Y:S01]  /*2ee0*/  FFMA.FTZ R32, R32, UR27, -R3.reuse ;  /* 0x0000001b20207c23 */ /* 0x100fe20008010803 */
[--C-:B------:R-:W-:Y:S01]  /*2ef0*/  FFMA.FTZ R33, R33, UR27, -R3.reuse ;  /* 0x0000001b21217c23 */ /* 0x100fe20008010803 */
[----:B------:R-:W-:Y:S01]  /*2f00*/  MUFU.EX2 R24, R24 ;  /* 0x0000001800187308 */ /* 0x000fe20000000800 */
[----:B------:R-:W-:Y:S01]  /*2f10*/  FADD.FTZ R9, R31, R0 ;  /* 0x000000001f097221 */ /* 0x000fe20000010000 */
[--C-:B------:R-:W-:Y:S01]  /*2f20*/  FFMA.FTZ R36, R36, UR27, -R3.reuse ;  /* 0x0000001b24247c23 */ /* 0x100fe20008010803 */
[--C-:B------:R-:W-:Y:S01]  /*2f30*/  FFMA.FTZ R37, R37, UR27, -R3.reuse ;  /* 0x0000001b25257c23 */ /* 0x100fe20008010803 */
[----:B------:R-:W-:Y:S01]  /*2f40*/  FFMA.FTZ R40, R40, UR27, -R3 ;  /* 0x0000001b28287c23 */ /* 0x000fe20008010803 */
[----:B------:R-:W-:Y:S01]  /*2f50*/  FADD.FTZ R0, R34, R9 ;  /* 0x0000000922007221 */ /* 0x000fe20000010000 */
[--C-:B------:R-:W-:Y:S01]  /*2f60*/  FFMA.FTZ R41, R41, UR27, -R3.reuse ;  /* 0x0000001b29297c23 */ /* 0x100fe20008010803 */
[--C-:B------:R-:W-:Y:S01]  /*2f70*/  FFMA.FTZ R44, R44, UR27, -R3.reuse ;  /* 0x0000001b2c2c7c23 */ /* 0x100fe20008010803 */
[----:B------:R-:W2:Y:S01]  /*2f80*/  MUFU.EX2 R25, R25 ;  /* 0x0000001900197308 */ /* 0x000ea20000000800 */
[----:B------:R-:W-:Y:S01]  /*2f90*/  FADD.FTZ R13, R35, R0 ;  /* 0x00000000230d7221 */ /* 0x000fe20000010000 */
[--C-:B------:R-:W-:Y:S01]  /*2fa0*/  FFMA.FTZ R45, R45, UR27, -R3.reuse ;  /* 0x0000001b2d2d7c23 */ /* 0x100fe20008010803 */
[----:B------:R-:W-:Y:S01]  /*2fb0*/  FFMA.FTZ R48, R48, UR27, -R3 ;  /* 0x0000001b30307c23 */ /* 0x000fe20008010803 */
[----:B------:R-:W-:Y:S01]  /*2fc0*/  IADD3 R9, -R23, 0xb, RZ ;  /* 0x0000000b17097810 */ /* 0x000fe20007ffe1ff */
[----:B------:R-:W-:Y:S01]  /*2fd0*/  FADD.FTZ R10, R38, R13 ;  /* 0x0000000d260a7221 */ /* 0x000fe20000010000 */
[--C-:B------:R-:W-:Y:S01]  /*2fe0*/  FFMA.FTZ R49, R49, UR27, -R3.reuse ;  /* 0x0000001b31317c23 */ /* 0x100fe20008010803 */
[--C-:B------:R-:W-:Y:S01]  /*2ff0*/  FFMA.FTZ R52, R52, UR27, -R3.reuse ;  /* 0x0000001b34347c23 */ /* 0x100fe20008010803 */
[----:B------:R-:W3:Y:S01]  /*3000*/  MUFU.EX2 R28, R28 ;  /* 0x0000001c001c7308 */ /* 0x000ee20000000800 */
[----:B------:R-:W-:Y:S01]  /*3010*/  FADD.FTZ R13, R39, R10 ;  /* 0x0000000a270d7221 */ /* 0x000fe20000010000 */
[--C-:B------:R-:W-:Y:S01]  /*3020*/  FFMA.FTZ R53, R53, UR27, -R3.reuse ;  /* 0x0000001b35357c23 */ /* 0x100fe20008010803 */
[--C-:B------:R-:W-:Y:S01]  /*3030*/  FFMA.FTZ R56, R56, UR27, -R3.reuse ;  /* 0x0000001b38387c23 */ /* 0x100fe20008010803 */
[----:B------:R-:W-:Y:S01]  /*3040*/  FFMA.FTZ R57, R57, UR27, -R3 ;  /* 0x0000001b39397c23 */ /* 0x000fe20008010803 */
[----:B-1----:R-:W-:Y:S01]  /*3050*/  FADD.FTZ R12, R42, R13 ;  /* 0x0000000d2a0c7221 */ /* 0x002fe20000010000 */
[--C-:B------:R-:W-:Y:S01]  /*3060*/  FFMA.FTZ R60, R60, UR27, -R3.reuse ;  /* 0x0000001b3c3c7c23 */ /* 0x100fe20008010803 */
[----:B------:R-:W-:Y:S01]  /*3070*/  FFMA.FTZ R61, R61, UR27, -R3 ;  /* 0x0000001b3d3d7c23 */ /* 0x000fe20008010803 */
[----:B------:R-:W1:Y:S01]  /*3080*/  MUFU.EX2 R29, R29 ;  /* 0x0000001d001d7308 */ /* 0x000e620000000800 */
[----:B--2---:R-:W-:Y:S01]  /*3090*/  FADD.FTZ R11, R24, R25 ;  /* 0x00000019180b7221 */ /* 0x004fe20000010000 */
[----:B------:R-:W-:Y:S01]  /*30a0*/  FADD.FTZ R13, R43, R12 ;  /* 0x0000000c2b0d7221 */ /* 0x000fe20000010000 */
[--C-:B------:R-:W-:Y:S01]  /*30b0*/  FFMA.FTZ R64, R64, UR27, -R3.reuse ;  /* 0x0000001b40407c23 */ /* 0x100fe20008010803 */
[--C-:B------:R-:W-:Y:S01]  /*30c0*/  FFMA.FTZ R65, R65, UR27, -R3.reuse ;  /* 0x0000001b41417c23 */ /* 0x100fe20008010803 */
[--C-:B------:R-:W-:Y:S01]  /*30d0*/  FFMA.FTZ R68, R68, UR27, -R3.reuse ;  /* 0x0000001b44447c23 */ /* 0x100fe20008010803 */
[----:B------:R-:W-:Y:S01]  /*30e0*/  FFMA.FTZ R3, R69, UR27, -R3 ;  /* 0x0000001b45037c23 */ /* 0x000fe20008010803 */
[----:B------:R-:W-:Y:S01]  /*30f0*/  F2FP.F16.F32.PACK_AB R161, R43, R42 ;  /* 0x0000002a2ba1723e */ /* 0x000fe200000000ff */
[----:B------:R-:W2:Y:S01]  /*3100*/  MUFU.EX2 R32, R32 ;  /* 0x0000002000207308 */ /* 0x000ea20000000800 */
[----:B---3--:R-:W-:Y:S01]  /*3110*/  FADD.FTZ R0, R28, R11 ;  /* 0x0000000b1c007221 */ /* 0x008fe20000010000 */
[----:B------:R-:W-:-:S06]  /*3120*/  F2FP.F16.F32.PACK_AB R152, R25, R24 ;  /* 0x000000181998723e */ /* 0x000fcc00000000ff */
[----:B------:R-:W3:Y:S01]  /*3130*/  MUFU.EX2 R33, R33 ;  /* 0x0000002100217308 */ /* 0x000ee20000000800 */
[C---:B-1----:R-:W-:Y:S01]  /*3140*/  FADD.FTZ R11, R29.reuse, R0 ;  /* 0x000000001d0b7221 */ /* 0x042fe20000010000 */
[----:B------:R-:W-:Y:S01]  /*3150*/  @!P1 VIADD R0, R8, 0x22840 ;  /* 0x0002284008009836 */ /* 0x000fe20000000000 */
[----:B------:R-:W-:-:S04]  /*3160*/  F2FP.F16.F32.PACK_AB R154, R29, R28 ;  /* 0x0000001c1d9a723e */ /* 0x000fc800000000ff */
[----:B------:R-:W-:Y:S01]  /*3170*/  @!P1 PRMT R0, RZ, 0x654, R0 ;  /* 0x00000654ff009816 */ /* 0x000fe20000000000 */
[----:B------:R-:W1:Y:S01]  /*3180*/  MUFU.EX2 R36, R36 ;  /* 0x0000002400247308 */ /* 0x000e620000000800 */
[----:B--2---:R-:W-:Y:S01]  /*3190*/  FADD.FTZ R10, R32, R11 ;  /* 0x0000000b200a7221 */ /* 0x004fe20000010000 */
[----:B------:R2:W-:Y:S06]  /*31a0*/  BAR.ARV R9, 0x100 ;  /* 0x000400090000751d */ /* 0x0005ec0000002000 */
[----:B------:R-:W4:Y:S01]  /*31b0*/  MUFU.EX2 R46, R46 ;  /* 0x0000002e002e7308 */ /* 0x000f220000000800 */
[C---:B---3--:R-:W-:Y:S01]  /*31c0*/  FADD.FTZ R11, R33.reuse, R10 ;  /* 0x0000000a210b7221 */ /* 0x048fe20000010000 */
[----:B------:R3:W-:Y:S01]  /*31d0*/  @!P1 SYNCS.ARRIVE.TRANS64.RED.A1T0 RZ, [R0+URZ], RZ ;  /* 0x000000ff00ff99a7 */ /* 0x0007e2000810043f */
[----:B------:R-:W-:-:S05]  /*31e0*/  F2FP.F16.F32.PACK_AB R156, R33, R32 ;  /* 0x00000020219c723e */ /* 0x000fca00000000ff */
[----:B------:R-:W5:Y:S01]  /*31f0*/  MUFU.EX2 R37, R37 ;  /* 0x0000002500257308 */ /* 0x000f620000000800 */
[----:B-1----:R-:W-:-:S07]  /*3200*/  FADD.FTZ R10, R36, R11 ;  /* 0x0000000b240a7221 */ /* 0x002fce0000010000 */
[----:B------:R-:W1:Y:S01]  /*3210*/  MUFU.EX2 R47, R47 ;  /* 0x0000002f002f7308 */ /* 0x000e620000000800 */
[----:B----4-:R-:W-:-:S07]  /*3220*/  FADD.FTZ R12, R46, R13 ;  /* 0x0000000d2e0c7221 */ /* 0x010fce0000010000 */
[----:B------:R-:W3:Y:S01]  /*3230*/  MUFU.EX2 R40, R40 ;  /* 0x0000002800287308 */ /* 0x000ee20000000800 */
[C---:B-----5:R-:W-:Y:S01]  /*3240*/  FADD.FTZ R11, R37.reuse, R10 ;  /* 0x0000000a250b7221 */ /* 0x060fe20000010000 */
        /* <DEDUP_REMOVED lines=59> */
[----:B----4-:R-:W-:Y:S01]  /*3600*/  FADD.FTZ R13, R61, R0 ;  /* 0x000000003d0d7221 */ /* 0x010fe20000010000 */
[C---:B------:R-:W-:Y:S01]  /*3610*/  FADD.FTZ R0, R175.reuse, R10 ;  /* 0x0000000aaf007221 */ /* 0x040fe20000010000 */
[----:B------:R-:W-:Y:S02]  /*3620*/  F2FP.F16.F32.PACK_AB R175, R175, R70 ;  /* 0x00000046afaf723e */ /* 0x000fe400000000ff */
[----:B------:R-:W-:-:S03]  /*3630*/  F2FP.F16.F32.PACK_AB R170, R61, R60 ;  /* 0x0000003c3daa723e */ /* 0x000fc600000000ff */
        /* <DEDUP_REMOVED lines=10> */
.L_x_3274:
[----:B------:R1:W2:Y:S01]  /*36e0*/  SYNCS.PHASECHK.TRANS64.TRYWAIT P2, [UR21+0x22850], R7 ;  /* 0x02285007ff0075a7 */ /* 0x0002a20008040155 */
[----:B------:R-:W-:Y:S05]  /*36f0*/  @!P0 BRA `(.L_x_3275) ;  /* 0x0000000000048947 */ /* 0x000fea0003800000 */
[----:B------:R-:W-:Y:S01]  /*3700*/  BPT.TRAP 0x1 ;  /* 0x000000040000795c */ /* 0x000fe20000300000 */
.L_x_3275:
[----:B--2---:R-:W-:Y:S05]  /*3710*/  @P2 BRA `(.L_x_3276) ;  /* 0x0000000000082947 */ /* 0x004fea0003800000 */
[----:B------:R-:W2:Y:S02]  /*3720*/  SYNCS.PHASECHK.TRANS64.TRYWAIT P2, [UR21+0x22850], R7 ;  /* 0x02285007ff0075a7 */ /* 0x000ea40008040155 */
[----:B--2---:R-:W-:Y:S05]  /*3730*/  @!P2 BRA `(.L_x_3277) ;  /* 0x000000a00060a947 */ /* 0x004fea0003800000 */
.L_x_3276:
[----:B------:R3:W-:Y:S01]  /*3740*/  BAR.SYNC.DEFER_BLOCKING R6, 0x100 ;  /* 0x000400060000751d */ /* 0x0007e20000010000 */
[----:B------:R-:W-:Y:S01]  /*3750*/  UIADD3 UR6, UR49, 0x400, URZ ;  /* 0x0000040031067890 */ /* 0x000fe2000fffe03f */
[----:B--2---:R-:W-:Y:S01]  /*3760*/  @!P1 VIADD R8, R8, 0x22860 ;  /* 0x0002286008089836 */ /* 0x004fe20000000000 */
[----:B------:R-:W-:Y:S02]  /*3770*/  UIADD3 UR29, UR41, -0x2, URZ ;  /* 0xfffffffe291d7890 */ /* 0x000fe4000fffe03f */
[----:B------:R-:W-:Y:S01]  /*3780*/  USHF.R.U32.HI UR6, URZ, 0x4, UR6 ;  /* 0x000000043f067899 */ /* 0x000fe20008011606 */
[----:B------:R-:W-:Y:S01]  /*3790*/  UMOV UR7, 0x40000040 ;  /* 0x4000004000077882 */ /* 0x000fe20000000000 */
[----:B------:R-:W-:Y:S02]  /*37a0*/  @!P1 PRMT R8, RZ, 0x654, R8 ;  /* 0x00000654ff089816 */ /* 0x000fe40000000008 */
        /* <DEDUP_REMOVED lines=36> */
[----:B------:R-:W-:-:S04]  /*39f0*/  UIADD3 UR6, UR42, -UR11, UR45 ;  /* 0x8000000b2a067290 */ /* 0x000fc8000fffe02d */
[----:B------:R-:W-:-:S04]  /*3a00*/  UIMAD.WIDE UR6, UR6, 0x2aaaaaab, URZ ;  /* 0x2aaaaaab060678a5 */ /* 0x000fc8000f8e023f */
[----:B------:R-:W-:-:S04]  /*3a10*/  USHF.R.U32.HI UR6, URZ, 0x1f, UR7 ;  /* 0x0000001f3f067899 */ /* 0x000fc80008011607 */
[----:B------:R-:W-:-:S04]  /*3a20*/  ULEA.HI.SX32 UR6, UR7, UR6, 0x1c ;  /* 0x0000000607067291 */ /* 0x000fc8000f8fe23f */
[----:B------:R-:W-:-:S04]  /*3a30*/  UISETP.LT.AND UP0, UPT, URZ, UR6, UPT ;  /* 0x000000063f00728c */ /* 0x000fc8000bf01270 */
[----:B------:R-:W-:-:S04]  /*3a40*/  USEL UR28, URZ, UR6, !UP0 ;  /* 0x000000063f1c7287 */ /* 0x000fc8000c000000 */
[----:B------:R-:W-:-:S06]  /*3a50*/  UISETP.GE.AND UP0, UPT, UR29, UR28, UPT ;  /* 0x0000001c1d00728c */ /* 0x000fcc000bf06270 */
[----:B------:R-:W-:Y:S01]  /*3a60*/  PLOP3.LUT P2, PT, PT, PT, UP0, 0x80, 0x0 ;  /* 0x000000000000781c */ /* 0x000fe20003f4f008 */
[----:B------:R-:W-:Y:S02]  /*3a70*/  WARPGROUP.DEPBAR.LE gsb0, 0x0 ;  /* 0x00008000000079c5 */ /* 0x000fe40000010000 */
[----:B------:R3:W-:Y:S10]  /*3a80*/  @!P1 SYNCS.ARRIVE.TRANS64.RED.A1T0 RZ, [R8+URZ], RZ ;  /* 0x000000ff08ff99a7 */ /* 0x0007f4000810043f */
[----:B---3--:R-:W-:Y:S05]  /*3a90*/  @!P2 BRA `(.L_x_3278) ;  /* 0x000000280084a947 */ /* 0x008fea0003800000 */
[----:B------:R-:W-:Y:S01]  /*3aa0*/  MOV R8, R4 ;  /* 0x0000000400087202 */ /* 0x000fe20000000f00 */
[----:B-1----:R-:W-:Y:S01]  /*3ab0*/  IMAD.MOV.U32 R7, RZ, RZ, R5 ;  /* 0x000000ffff077224 */ /* 0x002fe200078e0005 */
[----:B------:R-:W-:Y:S01]  /*3ac0*/  ULDC UR24, c[0x0][0x404] ;  /* 0x0001010000187ab9 */ /* 0x000fe20000000800 */
[----:B------:R-:W-:Y:S01]  /*3ad0*/  ULDC UR25, c[0x0][0x2e0] ;  /* 0x0000b80000197ab9 */ /* 0x000fe20000000800 */
[----:B------:R-:W-:Y:S01]  /*3ae0*/  ULDC UR26, c[0x0][0x9d8] ;  /* 0x00027600001a7ab9 */ /* 0x000fe20000000800 */
[----:B------:R-:W-:Y:S01]  /*3af0*/  ULDC UR27, c[0x0][0x988] ;  /* 0x00026200001b7ab9 */ /* 0x000fe20000000800 */
[----:B------:R-:W-:-:S05]  /*3b00*/  ULDC.64 UR22, c[0x0][0x3f8] ;  /* 0x0000fe0000167ab9 */ /* 0x000fca0000000a00 */
.L_x_3287:
[----:B------:R-:W-:-:S04]  /*3b10*/  UIADD3 UR37, UR37, 0x1, URZ ;  /* 0x0000000125257890 */ /* 0x000fc8000fffe03f */
[----:B------:R-:W-:-:S04]  /*3b20*/  UISETP.NE.AND UP0, UPT, UR37, 0x2, UPT ;  /* 0x000000022500788c */ /* 0x000fc8000bf05270 */
[----:B------:R-:W-:Y:S02]  /*3b30*/  USEL UR6, URZ, 0x1, UP0 ;  /* 0x000000013f067887 */ /* 0x000fe40008000000 */
[----:B------:R-:W-:Y:S02]  /*3b40*/  USEL UR37, UR37, URZ, UP0 ;  /* 0x0000003f25257287 */ /* 0x000fe40008000000 */
[----:B------:R-:W-:Y:S01]  /*3b50*/  ULOP3.LUT UR38, UR38, UR6, URZ, 0x3c, !UPT ;  /* 0x0000000626267292 */ /* 0x000fe2000f8e3c3f */
[----:B--2---:R-:W-:Y:S11]  /*3b60*/  @!P0 BRA `(.L_x_3279) ;  /* 0x0000000000048947 */ /* 0x004ff60003800000 */
[----:B------:R-:W-:Y:S01]  /*3b70*/  BPT.TRAP 0x1 ;  /* 0x000000040000795c */ /* 0x000fe20000300000 */
.L_x_3279:
[----:B------:R-:W-:Y:S01]  /*3b80*/  ULEA UR30, UR37, UR49, 0x3 ;  /* 0x00000031251e7291 */ /* 0x000fe2000f8e183f */
[----:B------:R-:W-:-:S05]  /*3b90*/  IMAD.U32 R6, RZ, RZ, UR38 ;  /* 0x00000026ff067e24 */ /* 0x000fca000f8e00ff */
[----:B------:R-:W-:-:S04]  /*3ba0*/  SHF.L.U32 R6, R6, 0x1f, RZ ;  /* 0x0000001f06067819 */ /* 0x000fc800000006ff */
[----:B------:R1:W2:Y:S01]  /*3bb0*/  SYNCS.PHASECHK.TRANS64.TRYWAIT P2, [UR30+0x22830], R6 ;  /* 0x02283006ff0075a7 */ /* 0x0002a2000804015e */
[----:B------:R-:W-:Y:S05]  /*3bc0*/  @!P0 BRA `(.L_x_3280) ;  /* 0x0000000000048947 */ /* 0x000fea0003800000 */
[----:B------:R-:W-:Y:S01]  /*3bd0*/  BPT.TRAP 0x1 ;  /* 0x000000040000795c */ /* 0x000fe20000300000 */
.L_x_3280:
[----:B--2---:R-:W-:Y:S05]  /*3be0*/  @P2 BRA `(.L_x_3281) ;  /* 0x0000000000082947 */ /* 0x004fea0003800000 */
[----:B------:R-:W2:Y:S02]  /*3bf0*/  SYNCS.PHASECHK.TRANS64.TRYWAIT P2, [UR30+0x22830], R6 ;  /* 0x02283006ff0075a7 */ /* 0x000ea4000804015e */
[----:B--2---:R-:W-:Y:S05]  /*3c00*/  @!P2 BRA `(.L_x_3282) ;  /* 0x0000009c0040a947 */ /* 0x004fea0003800000 */
.L_x_3281:
[----:B------:R-:W-:Y:S01]  /*3c10*/  UIMAD UR18, UR37, 0x300, UR20 ;  /* 0x00000300251278a4 */ /* 0x000fe2000f8e0214 */
[----:B------:R-:W-:Y:S01]  /*3c20*/  WARPGROUP.ARRIVE ;  /* 0x00000000000079c5 */ /* 0x000fe20000000000 */
[----:B------:R-:W-:Y:S01]  /*3c30*/  UMOV UR19, 0x40000040 ;  /* 0x4000004000137882 */ /* 0x000fe20000000000 */
[----:B------:R-:W-:Y:S01]  /*3c40*/  UMOV UR7, 0x40000040 ;  /* 0x4000004000077882 */ /* 0x000fe20000000000 */
[----:B------:R-:W-:Y:S01]  /*3c50*/  UIADD3 UR6, UR18, 0x2, URZ ;  /* 0x0000000212067890 */ /* 0x000fe2000fffe03f */
[----:B------:R-:W3:Y:S01]  /*3c60*/  LDC R13, c[0x0][0x288] ;  /* 0x0000a200ff0d7b82 */ /* 0x000ee20000000800 */
[----:B------:R-:W-:Y:S01]  /*3c70*/  UIADD3 UR10, UR18, 0x4, URZ ;  /* 0x00000004120a7890 */ /* 0x000fe2000fffe03f */
[----:B------:R-:W-:Y:S02]  /*3c80*/  UMOV UR11, 0x40000040 ;  /* 0x40000040000b7882 */ /* 0x000fe40000000000 */
[----:B------:R-:W-:Y:S01]  /*3c90*/  HGMMA.64x96x16.F32 R152, gdesc[UR16], RZ, !UPT, gsb0 ;  /* 0x01600000109879f0 */ /* 0x000fe2000c0008ff */
[----:B------:R-:W-:Y:S01]  /*3ca0*/  UIADD3 UR14, UR18, 0x6, URZ ;  /* 0x00000006120e7890 */ /* 0x000fe2000fffe03f */
[----:B------:R-:W-:Y:S01]  /*3cb0*/  UMOV UR15, 0x40000040 ;  /* 0x40000040000f7882 */ /* 0x000fe20000000000 */
[----:B------:R-:W-:-:S04]  /*3cc0*/  UISETP.NE.U32.AND UP0, UPT, UR22, URZ, UPT ;  /* 0x0000003f1600728c */ /* 0x000fc8000bf05070 */
[----:B------:R-:W-:Y:S01]  /*3cd0*/  UISETP.NE.AND.EX UP0, UPT, UR23, URZ, UPT, UP0 ;  /* 0x0000003f1700728c */ /* 0x000fe2000bf05300 */
[----:B------:R-:W-:Y:S02]  /*3ce0*/  WARPGROUP.DEPBAR.LE gsb0, 0x0 ;  /* 0x00008000000079c5 */ /* 0x000fe40000010000 */
[----:B------:R-:W-:-:S06]  /*3cf0*/  WARPGROUP.ARRIVE ;  /* 0x00000000000079c5 */ /* 0x000fcc0000000000 */
[----:B------:R-:W-:Y:S01]  /*3d00*/  HGMMA.64x96x16.F32 R152, gdesc[UR4], R152, gsb0 ;  /* 0x01600000049879f0 */ /* 0x000fe20008000898 */
[----:B------:R-:W-:Y:S02]  /*3d10*/  UIMAD UR6, UR29, -0x60, UR42 ;  /* 0xffffffa01d0678a4 */ /* 0x000fe4000f8e022a */
[----:B------:R-:W-:Y:S02]  /*3d20*/  USEL UR7, UR24, 0x1, UP0 ;  /* 0x0000000118077887 */ /* 0x000fe40008000000 */
[----:B------:R-:W-:-:S04]  /*3d30*/  UIADD3 UR6, UR6, 0x1, URZ ;  /* 0x0000000106067890 */ /* 0x000fc8000fffe03f */
[----:B------:R-:W-:-:S06]  /*3d40*/  UIMAD UR6, UR7, UR25, UR6 ;  /* 0x00000019070672a4 */ /* 0x000fcc000f8e0206 */
[----:B---3--:R-:W-:-:S05]  /*3d50*/  IADD3 R13, -R13, UR6, RZ ;  /* 0x000000060d0d7c10 */ /* 0x008fca000fffe1ff */
[----:B------:R-:W-:Y:S01]  /*3d60*/  IMAD R13, R2, -0x2, R13 ;  /* 0xfffffffe020d7824 */ /* 0x000fe200078e020d */
        /* <DEDUP_REMOVED lines=13> */
[----:B------:R-:W-:Y:S01]  /*3e40*/  MUFU.TANH R4, R4 ;  /* 0x0000000400047308 */ /* 0x000fe20000002400 */
[----:B------:R-:W-:Y:S01]  /*3e50*/  FMUL.FTZ R163, R167, UR26 ;  /* 0x0000001aa7a37c20 */ /* 0x000fe20008410000 */
[----:B------:R-:W-:Y:S01]  /*3e60*/  IADD3 R167, R22, R13, RZ ;  /* 0x0000000d16a77210 */ /* 0x000fe20007ffe0ff */
[----:B------:R-:W-:Y:S01]  /*3e70*/  FMUL.FTZ R172, R172, UR26 ;  /* 0x0000001aacac7c20 */ /* 0x000fe20008410000 */
[----:B------:R-:W-:Y:S01]  /*3e80*/  FMUL.FTZ R9, R161, UR26 ;  /* 0x0000001aa1097c20 */ /* 0x000fe20008410000 */
[----:B------:R-:W-:Y:S01]  /*3e90*/  FMUL.FTZ R11, R164, UR26 ;  /* 0x0000001aa40b7c20 */ /* 0x000fe20008410000 */
[----:B------:R-:W-:Y:S01]  /*3ea0*/  ISETP.GT.AND P2, PT, R167, RZ, PT ;  /* 0x000000ffa700720c */ /* 0x000fe20003f44270 */
[----:B------:R-:W-:Y:S01]  /*3eb0*/  FMUL.FTZ R12, R165, UR26 ;  /* 0x0000001aa50c7c20 */ /* 0x000fe20008410000 */
[----:B------:R-:W2:Y:S01]  /*3ec0*/  MUFU.TANH R5, R5 ;  /* 0x0000000500057308 */ /* 0x000ea20000002400 */
[----:B------:R-:W-:Y:S01]  /*3ed0*/  ISETP.GT.AND P3, PT, R167, 0x1, PT ;  /* 0x00000001a700780c */ /* 0x000fe20003f64270 */
[----:B------:R-:W-:Y:S01]  /*3ee0*/  FMUL.FTZ R168, R168, UR26 ;  /* 0x0000001aa8a87c20 */ /* 0x000fe20008410000 */
[----:B------:R-:W-:Y:S01]  /*3ef0*/  FMUL.FTZ R180, R180, UR26 ;  /* 0x0000001ab4b47c20 */ /* 0x000fe20008410000 */
[----:B------:R-:W-:Y:S01]  /*3f00*/  FMUL.FTZ R157, R159, UR26 ;  /* 0x0000001a9f9d7c20 */ /* 0x000fe20008410000 */
[----:B------:R-:W-:Y:S01]  /*3f10*/  FMUL.FTZ R159, R169, UR26 ;  /* 0x0000001aa99f7c20 */ /* 0x000fe20008410000 */
[----:B------:R-:W-:Y:S01]  /*3f20*/  FMUL.FTZ R176, R176, UR26 ;  /* 0x0000001ab0b07c20 */ /* 0x000fe20008410000 */
[----:B------:R-:W-:Y:S01]  /*3f30*/  FMUL.FTZ R206, R154, UR26 ;  /* 0x0000001a9ace7c20 */ /* 0x000fe20008410000 */
[----:B------:R-:W-:Y:S01]  /*3f40*/  MUFU.TANH R210, R210 ;  /* 0x000000d200d27308 */ /* 0x000fe20000002400 */
        /* <DEDUP_REMOVED lines=23> */
[----:B------:R4:W-:Y:S01]  /*40c0*/  MUFU.TANH R156, R172 ;  /* 0x000000ac009c7308 */ /* 0x0009e20000002400 */
[----:B---3--:R-:W-:Y:S01]  /*40d0*/  FSEL R208, R208, -INF , P3 ;  /* 0xff800000d0d07808 */ /* 0x008fe20001800000 */
[----:B------:R-:W-:Y:S01]  /*40e0*/  FMUL.FTZ R182, R182, UR26 ;  /* 0x0000001ab6b67c20 */ /* 0x000fe20008410000 */
[----:B------:R-:W-:Y:S01]  /*40f0*/  ISETP.GT.AND P3, PT, R167, 0x11, PT ;  /* 0x00000011a700780c */ /* 0x000fe20003f64270 */
[----:B------:R-:W-:-:S04]  /*4100*/  FMUL.FTZ R187, R187, UR26 ;  /* 0x0000001abbbb7c20 */ /* 0x000fc80008410000 */
[----:B------:R-:W-:Y:S01]  /*4110*/  MUFU.TANH R9, R9 ;  /* 0x0000000900097308 */ /* 0x000fe20000002400 */
[----:B----4-:R-:W-:Y:S02]  /*4120*/  FSEL R172, R4, -INF , P2 ;  /* 0xff80000004ac7808 */ /* 0x010fe40001000000 */
[C---:B------:R-:W-:Y:S02]  /*4130*/  ISETP.GT.AND P2, PT, R167.reuse, 0x8, PT ;  /* 0x00000008a700780c */ /* 0x040fe40003f44270 */
[----:B------:R-:W-:Y:S02]  /*4140*/  FMNMX.FTZ R5, R172, R7, !PT ;  /* 0x00000007ac057209 */ /* 0x000fe40007810000 */
[----:B------:R-:W-:Y:S01]  /*4150*/  FSEL R210, R210, -INF , P2 ;  /* 0xff800000d2d27808 */ /* 0x000fe20001000000 */
[----:B------:R-:W3:Y:S01]  /*4160*/  MUFU.TANH R11, R11 ;  /* 0x0000000b000b7308 */ /* 0x000ee20000002400 */
[----:B------:R-:W-:Y:S02]  /*4170*/  FMNMX.FTZ R5, R212, R5, !PT ;  /* 0x00000005d4057209 */ /* 0x000fe40007810000 */
[----:B------:R-:W-:-:S02]  /*4180*/  ISETP.GT.AND P2, PT, R167, 0x10, PT ;  /* 0x00000010a700780c */ /* 0x000fc40003f44270 */
[----:B------:R-:W-:-:S03]  /*4190*/  FMNMX.FTZ R5, R210, R5, !PT ;  /* 0x00000005d2057209 */ /* 0x000fc60007810000 */
[----:B------:R-:W-:Y:S01]  /*41a0*/  MUFU.TANH R12, R12 ;  /* 0x0000000c000c7308 */ /* 0x000fe20000002400 */
[----:B------:R-:W-:-:S07]  /*41b0*/  FMNMX.FTZ R5, R208, R5, !PT ;  /* 0x00000005d0057209 */ /* 0x000fce0007810000 */
[----:B------:R-:W4:Y:S08]  /*41c0*/  MUFU.TANH R168, R168 ;  /* 0x000000a800a87308 */ /* 0x000f300000002400 */
[----:B------:R2:W-:Y:S08]  /*41d0*/  MUFU.TANH R152, R180 ;  /* 0x000000b400987308 */ /* 0x0005f00000002400 */
[----:B------:R-:W5:Y:S01]  /*41e0*/  MUFU.TANH R159, R159 ;  /* 0x0000009f009f7308 */ /* 0x000f620000002400 */
[----:B--2---:R-:W-:-:S02]  /*41f0*/  FSEL R180, R10, -INF , P2 ;  /* 0xff8000000ab47808 */ /* 0x004fc40001000000 */
[----:B------:R-:W-:Y:S02]  /*4200*/  ISETP.GT.AND P2, PT, R167, 0x18, PT ;  /* 0x00000018a700780c */ /* 0x000fe40003f44270 */
[----:B------:R-:W-:Y:S02]  /*4210*/  FMNMX.FTZ R5, R180, R5, !PT ;  /* 0x00000005b4057209 */ /* 0x000fe40007810000 */
[----:B---3--:R-:W-:Y:S01]  /*4220*/  FSEL R174, R11, -INF , P2 ;  /* 0xff8000000bae7808 */ /* 0x008fe20001000000 */
[----:B------:R2:W-:Y:S01]  /*4230*/  MUFU.TANH R153, R176 ;  /* 0x000000b000997308 */ /* 0x0005e20000002400 */
[----:B------:R-:W-:-:S04]  /*4240*/  ISETP.GT.AND P2, PT, R167, 0x20, PT ;  /* 0x00000020a700780c */ /* 0x000fc80003f44270 */
[----:B----4-:R-:W-:Y:S02]  /*4250*/  FSEL R168, R168, -INF , P2 ;  /* 0xff800000a8a87808 */ /* 0x010fe40001000000 */
[----:B------:R-:W-:Y:S01]  /*4260*/  ISETP.GT.AND P2, PT, R167, 0x28, PT ;  /* 0x00000028a700780c */ /* 0x000fe20003f44270 */
[----:B------:R-:W3:Y:S01]  /*4270*/  MUFU.TANH R154, R154 ;  /* 0x0000009a009a7308 */ /* 0x000ee20000002400 */
[----:B--2---:R-:W-:Y:S02]  /*4280*/  FSEL R176, R9, -INF , P3 ;  /* 0xff80000009b07808 */ /* 0x004fe40001800000 */
[----:B------:R-:W-:Y:S02]  /*4290*/  ISETP.GT.AND P3, PT, R167, 0x19, PT ;  /* 0x00000019a700780c */ /* 0x000fe40003f64270 */
[----:B------:R-:W-:Y:S02]  /*42a0*/  FMNMX.FTZ R5, R176, R5, !PT ;  /* 0x00000005b0057209 */ /* 0x000fe40007810000 */
[----:B------:R-:W-:Y:S01]  /*42b0*/  FSEL R170, R12, -INF , P3 ;  /* 0xff8000000caa7808 */ /* 0x000fe20001800000 */
[----:B------:R-:W2:Y:S01]  /*42c0*/  MUFU.TANH R21, R177 ;  /* 0x000000b100157308 */ /* 0x000ea20000002400 */
[----:B------:R-:W-:-:S02]  /*42d0*/  FMNMX.FTZ R5, R174, R5, !PT ;  /* 0x00000005ae057209 */ /* 0x000fc40007810000 */
[----:B------:R-:W-:Y:S02]  /*42e0*/  ISETP.GT.AND P3, PT, R167, 0x21, PT ;  /* 0x00000021a700780c */ /* 0x000fe40003f64270 */
[----:B------:R-:W-:Y:S02]  /*42f0*/  FMNMX.FTZ R5, R170, R5, !PT ;  /* 0x00000005aa057209 */ /* 0x000fe40007810000 */
[----:B-----5:R-:W-:Y:S01]  /*4300*/  FSEL R159, R159, -INF , P3 ;  /* 0xff8000009f9f7808 */ /* 0x020fe20001800000 */
[----:B------:R4:W5:Y:S01]  /*4310*/  MUFU.TANH R15, R181 ;  /* 0x000000b5000f7308 */ /* 0x0009620000002400 */
[----:B------:R-:W-:Y:S02]  /*4320*/  FMNMX.FTZ R4, R168, R5, !PT ;  /* 0x00000005a8047209 */ /* 0x000fe40007810000 */
[----:B------:R-:W-:Y:S02]  /*4330*/  ISETP.GT.AND P3, PT, R167, 0x29, PT ;  /* 0x00000029a700780c */ /* 0x000fe40003f64270 */
[----:B------:R-:W-:-:S02]  /*4340*/  FSEL R156, R156, -INF , P2 ;  /* 0xff8000009c9c7808 */ /* 0x000fc40001000000 */
[----:B------:R-:W-:Y:S01]  /*4350*/  FMNMX.FTZ R5, R159, R4, !PT ;  /* 0x000000049f057209 */ /* 0x000fe20007810000 */
[----:B------:R-:W1:Y:S01]  /*4360*/  MUFU.TANH R20, R184 ;  /* 0x000000b800147308 */ /* 0x000e620000002400 */
[----:B------:R-:W-:Y:S01]  /*4370*/  ISETP.GT.AND P2, PT, R167, 0x30, PT ;  /* 0x00000030a700780c */ /* 0x000fe20003f44270 */
[----:B----4-:R-:W-:Y:S01]  /*4380*/  FMUL.FTZ R181, R175, UR26 ;  /* 0x0000001aafb57c20 */ /* 0x010fe20008410000 */
[----:B---3--:R-:W-:Y:S02]  /*4390*/  FSEL R154, R154, -INF , P3 ;  /* 0xff8000009a9a7808 */ /* 0x008fe40001800000 */
[----:B------:R-:W-:Y:S02]  /*43a0*/  FMNMX.FTZ R5, R156, R5, !PT ;  /* 0x000000059c057209 */ /* 0x000fe40007810000 */
[----:B------:R-:W-:Y:S01]  /*43b0*/  ISETP.GT.AND P3, PT, R167, 0x31, PT ;  /* 0x00000031a700780c */ /* 0x000fe20003f64270 */
[----:B------:R3:W4:Y:S01]  /*43c0*/  MUFU.TANH R13, R185 ;  /* 0x000000b9000d7308 */ /* 0x0007220000002400 */
[----:B------:R-:W-:-:S02]  /*43d0*/  FSEL R153, R153, -INF , P2 ;  /* 0xff80000099997808 */ /* 0x000fc40001000000 */
[----:B------:R-:W-:Y:S02]  /*43e0*/  FMNMX.FTZ R4, R154, R5, !PT ;  /* 0x000000059a047209 */ /* 0x000fe40007810000 */
[----:B------:R-:W-:Y:S02]  /*43f0*/  ISETP.GT.AND P2, PT, R167, 0x38, PT ;  /* 0x00000038a700780c */ /* 0x000fe40003f44270 */
[----:B--2---:R-:W-:Y:S01]  /*4400*/  FSEL R21, R21, -INF , P3 ;  /* 0xff80000015157808 */ /* 0x004fe20001800000 */
[----:B------:R2:W4:Y:S01]  /*4410*/  MUFU.TANH R14, R188 ;  /* 0x000000bc000e7308 */ /* 0x0005220000002400 */
[----:B------:R-:W-:Y:S01]  /*4420*/  FMNMX.FTZ R4, R153, R4, !PT ;  /* 0x0000000499047209 */ /* 0x000fe20007810000 */
[----:B---3--:R-:W-:Y:S01]  /*4430*/  FMUL.FTZ R185, R183, UR26 ;  /* 0x0000001ab7b97c20 */ /* 0x008fe20008410000 */
[----:B------:R-:W-:Y:S01]  /*4440*/  ISETP.GT.AND P3, PT, R167, 0x39, PT ;  /* 0x00000039a700780c */ /* 0x000fe20003f64270 */
[----:B------:R-:W-:Y:S01]  /*4450*/  FMUL.FTZ R183, R186, UR26 ;  /* 0x0000001abab77c20 */ /* 0x000fe20008410000 */
[----:B------:R-:W-:Y:S01]  /*4460*/  FSEL R152, R152, -INF , P2 ;  /* 0xff80000098987808 */ /* 0x000fe20001000000 */
[----:B------:R-:W-:Y:S01]  /*4470*/  FMUL.FTZ R186, R190, UR26 ;  /* 0x0000001abeba7c20 */ /* 0x000fe20008410000 */
[----:B------:R-:W-:Y:S01]  /*4480*/  FMNMX.FTZ R5, R21, R4, !PT ;  /* 0x0000000415057209 */ /* 0x000fe20007810000 */
[----:B------:R3:W4:Y:S01]  /*4490*/  MUFU.TANH R11, R189 ;  /* 0x000000bd000b7308 */ /* 0x0007220000002400 */
[----:B------:R-:W-:Y:S01]  /*44a0*/  ISETP.GT.AND P2, PT, R167, 0x40, PT ;  /* 0x00000040a700780c */ /* 0x000fe20003f44270 */
[----:B--2---:R-:W-:Y:S01]  /*44b0*/  FMUL.FTZ R188, R194, UR26 ;  /* 0x0000001ac2bc7c20 */ /* 0x004fe20008410000 */
[----:B-----5:R-:W-:Y:S01]  /*44c0*/  FSEL R15, R15, -INF , P3 ;  /* 0xff8000000f0f7808 */ /* 0x020fe20001800000 */
[----:B------:R-:W-:Y:S01]  /*44d0*/  FMUL.FTZ R190, R195, UR26 ;  /* 0x0000001ac3be7c20 */ /* 0x000fe20008410000 */
[----:B------:R-:W-:-:S02]  /*44e0*/  FMNMX.FTZ R4, R152, R5, !PT ;  /* 0x0000000598047209 */ /* 0x000fc40007810000 */
[----:B------:R-:W-:Y:S01]  /*44f0*/  ISETP.GT.AND P3, PT, R167, 0x41, PT ;  /* 0x00000041a700780c */ /* 0x000fe20003f64270 */
[----:B------:R2:W5:Y:S01]  /*4500*/  MUFU.TANH R12, R192 ;  /* 0x000000c0000c7308 */ /* 0x0005620000002400 */
[----:B-1----:R-:W-:Y:S01]  /*4510*/  FSEL R20, R20, -INF , P2 ;  /* 0xff80000014147808 */ /* 0x002fe20001000000 */
[----:B---3--:R-:W-:Y:S01]  /*4520*/  FMUL.FTZ R189, R191, UR26 ;  /* 0x0000001abfbd7c20 */ /* 0x008fe20008410000 */
[----:B------:R-:W-:Y:S01]  /*4530*/  FMNMX.FTZ R5, R15, R4, !PT ;  /* 0x000000040f057209 */ /* 0x000fe20007810000 */
[----:B------:R-:W-:Y:S01]  /*4540*/  FMUL.FTZ R191, R198, UR26 ;  /* 0x0000001ac6bf7c20 */ /* 0x000fe20008410000 */
[----:B------:R-:W-:Y:S02]  /*4550*/  ISETP.GT.AND P2, PT, R167, 0x48, PT ;  /* 0x00000048a700780c */ /* 0x000fe40003f44270 */
[----:B----4-:R-:W-:Y:S01]  /*4560*/  FSEL R13, R13, -INF , P3 ;  /* 0xff8000000d0d7808 */ /* 0x010fe20001800000 */
[----:B------:R1:W3:Y:S01]  /*4570*/  MUFU.TANH R10, R193 ;  /* 0x000000c1000a7308 */ /* 0x0002e20000002400 */
[----:B------:R-:W-:Y:S01]  /*4580*/  FMNMX.FTZ R184, R20, R5, !PT ;  /* 0x0000000514b87209 */ /* 0x000fe20007810000 */
[C---:B--2---:R-:W-:Y:S01]  /*4590*/  VIADD R192, R167.reuse, 0x8 ;  /* 0x00000008a7c07836 */ /* 0x044fe20000000000 */
[----:B------:R-:W-:-:S02]  /*45a0*/  ISETP.GT.AND P3, PT, R167, 0x49, PT ;  /* 0x00000049a700780c */ /* 0x000fc40003f64270 */
[----:B------:R-:W-:Y:S02]  /*45b0*/  FSEL R14, R14, -INF , P2 ;  /* 0xff8000000e0e7808 */ /* 0x000fe40001000000 */
[----:B------:R-:W-:Y:S01]  /*45c0*/  FMNMX.FTZ R5, R13, R184, !PT ;  /* 0x000000b80d057209 */ /* 0x000fe20007810000 */
[----:B------:R-:W2:Y:S01]  /*45d0*/  MUFU.TANH R4, R196 ;  /* 0x000000c400047308 */ /* 0x000ea20000002400 */
[----:B------:R-:W-:Y:S01]  /*45e0*/  ISETP.GT.AND P2, PT, R167, 0x50, PT ;  /* 0x00000050a700780c */ /* 0x000fe20003f44270 */
[----:B-1----:R-:W-:Y:S01]  /*45f0*/  FMUL.FTZ R193, R199, UR26 ;  /* 0x0000001ac7c17c20 */ /* 0x002fe20008410000 */
[----:B------:R-:W-:Y:S02]  /*4600*/  FSEL R11, R11, -INF , P3 ;  /* 0xff8000000b0b7808 */ /* 0x000fe40001800000 */
[----:B------:R-:W-:Y:S02]  /*4610*/  FMNMX.FTZ R184, R14, R5, !PT ;  /* 0x000000050eb87209 */ /* 0x000fe40007810000 */
[----:B------:R-:W-:Y:S01]  /*4620*/  ISETP.GT.AND P3, PT, R167, 0x51, PT ;  /* 0x00000051a700780c */ /* 0x000fe20003f64270 */
[----:B------:R-:W1:Y:S01]  /*4630*/  MUFU.TANH R9, R197 ;  /* 0x000000c500097308 */ /* 0x000e620000002400 */
[----:B-----5:R-:W-:-:S02]  /*4640*/  FSEL R12, R12, -INF , P2 ;  /* 0xff8000000c0c7808 */ /* 0x020fc40001000000 */
[----:B------:R-:W-:Y:S01]  /*4650*/  FMNMX.FTZ R5, R11, R184, !PT ;  /* 0x000000b80b057209 */ /* 0x000fe20007810000 */
[----:B------:R-:W-:Y:S01]  /*4660*/  FMUL.FTZ R184, R178, UR26 ;  /* 0x0000001ab2b87c20 */ /* 0x000fe20008410000 */
[C---:B------:R-:W-:Y:S02]  /*4670*/  ISETP.GT.AND P2, PT, R167.reuse, 0x58, PT ;  /* 0x00000058a700780c */ /* 0x040fe40003f44270 */
[----:B---3--:R-:W-:Y:S01]  /*4680*/  FSEL R10, R10, -INF , P3 ;  /* 0xff8000000a0a7808 */ /* 0x008fe20001800000 */
[----:B------:R-:W3:Y:S01]  /*4690*/  MUFU.TANH R206, R206 ;  /* 0x000000ce00ce7308 */ /* 0x000ee20000002400 */
[----:B------:R-:W-:Y:S02]  /*46a0*/  FMNMX.FTZ R5, R12, R5, !PT ;  /* 0x000000050c057209 */ /* 0x000fe40007810000 */
[----:B------:R-:W-:Y:S02]  /*46b0*/  ISETP.GT.AND P3, PT, R167, 0x59, PT ;  /* 0x00000059a700780c */ /* 0x000fe40003f64270 */
[----:B--2---:R-:W-:-:S02]  /*46c0*/  FSEL R4, R4, -INF , P2 ;  /* 0xff80000004047808 */ /* 0x004fc40001000000 */
[----:B------:R-:W-:Y:S01]  /*46d0*/  FMNMX.FTZ R5, R10, R5, !PT ;  /* 0x000000050a057209 */ /* 0x000fe20007810000 */
[----:B------:R-:W2:Y:S01]  /*46e0*/  MUFU.TANH R155, R155 ;  /* 0x0000009b009b7308 */ /* 0x000ea20000002400 */
[----:B-1----:R-:W-:Y:S02]  /*46f0*/  FSEL R9, R9, -INF , P3 ;  /* 0xff80000009097808 */ /* 0x002fe40001800000 */
[----:B------:R-:W-:Y:S02]  /*4700*/  FMNMX.FTZ R178, R4, R5, !PT ;  /* 0x0000000504b27209 */ /* 0x000fe40007810000 */
[C---:B------:R-:W-:Y:S02]  /*4710*/  ISETP.GT.AND P3, PT, R192.reuse, RZ, PT ;  /* 0x000000ffc000720c */ /* 0x040fe40003f64270 */
[----:B------:R-:W-:Y:S01]  /*4720*/  FMNMX.FTZ R178, R9, R178, !PT ;  /* 0x000000b209b27209 */ /* 0x000fe20007810000 */
[----:B------:R-:W1:Y:S01]  /*4730*/  MUFU.TANH R158, R158 ;  /* 0x0000009e009e7308 */ /* 0x000e620000002400 */
[----:B------:R-:W-:-:S02]  /*4740*/  ISETP.GT.AND P4, PT, R192, 0x1, PT ;  /* 0x00000001c000780c */ /* 0x000fc40003f84270 */
[----:B---3--:R-:W-:Y:S01]  /*4750*/  FSEL R167, R206, -INF , P3 ;  /* 0xff800000cea77808 */ /* 0x008fe20001800000 */
[----:B------:R-:W3:Y:S01]  /*4760*/  SHFL.BFLY PT, R5, R178, 0x2, 0x1f ;  /* 0x0c401f00b2057f89 */ /* 0x000ee200000e0000 */
[----:B------:R-:W-:-:S03]  /*4770*/  ISETP.GT.AND P3, PT, R192, 0x8, PT ;  /* 0x00000008c000780c */ /* 0x000fc60003f64270 */
[----:B------:R-:W4:Y:S01]  /*4780*/  MUFU.TANH R157, R157 ;  /* 0x0000009d009d7308 */ /* 0x000f220000002400 */
[----:B--2---:R-:W-:Y:S02]  /*4790*/  FSEL R155, R155, -INF , P4 ;  /* 0xff8000009b9b7808 */ /* 0x004fe40002000000 */
[----:B------:R-:W-:-:S05]  /*47a0*/  ISETP.GT.AND P4, PT, R192, 0x9, PT ;  /* 0x00000009c000780c */ /* 0x000fca0003f84270 */
[----:B------:R-:W2:Y:S01]  /*47b0*/  MUFU.TANH R161, R161 ;  /* 0x000000a100a17308 */ /* 0x000ea20000002400 */
[----:B-1----:R-:W-:Y:S02]  /*47c0*/  FSEL R158, R158, -INF , P3 ;  /* 0xff8000009e9e7808 */ /* 0x002fe40001800000 */
[----:B------:R-:W-:-:S05]  /*47d0*/  ISETP.GT.AND P3, PT, R192, 0x10, PT ;  /* 0x00000010c000780c */ /* 0x000fca0003f64270 */
[----:B------:R-:W1:Y:S01]  /*47e0*/  MUFU.TANH R160, R160 ;  /* 0x000000a000a07308 */ /* 0x000e620000002400 */
[----:B----4-:R-:W-:Y:S02]  /*47f0*/  FSEL R157, R157, -INF , P4 ;  /* 0xff8000009d9d7808 */ /* 0x010fe40002000000 */
[----:B------:R-:W-:Y:S02]  /*4800*/  ISETP.GT.AND P4, PT, R192, 0x11, PT ;  /* 0x00000011c000780c */ /* 0x000fe40003f84270 */
[----:B---3--:R-:W-:-:S03]  /*4810*/  FMNMX.FTZ R169, R178, R5, !PT ;  /* 0x00000005b2a97209 */ /* 0x008fc60007810000 */
[----:B------:R-:W3:Y:S01]  /*4820*/  MUFU.TANH R162, R162 ;  /* 0x000000a200a27308 */ /* 0x000ee20000002400 */
[----:B--2---:R-:W-:Y:S01]  /*4830*/  FSEL R161, R161, -INF , P3 ;  /* 0xff800000a1a17808 */ /* 0x004fe20001800000 */
[----:B------:R-:W2:Y:S01]  /*4840*/  SHFL.BFLY PT, R178, R169, 0x1, 0x1f ;  /* 0x0c201f00a9b27f89 */ /* 0x000ea200000e0000 */
[----:B------:R-:W-:-:S05]  /*4850*/  ISETP.GT.AND P3, PT, R192, 0x18, PT ;  /* 0x00000018c000780c */ /* 0x000fca0003f64270 */
[----:B------:R-:W4:Y:S01]  /*4860*/  MUFU.TANH R163, R163 ;  /* 0x000000a300a37308 */ /* 0x000f220000002400 */
[----:B-1----:R-:W-:Y:S02]  /*4870*/  FSEL R160, R160, -INF , P4 ;  /* 0xff800000a0a07808 */ /* 0x002fe40002000000 */
[----:B------:R-:W-:-:S05]  /*4880*/  ISETP.GT.AND P4, PT, R192, 0x19, PT ;  /* 0x00000019c000780c */ /* 0x000fca0003f84270 */
[----:B------:R-:W1:Y:S01]  /*4890*/  MUFU.TANH R164, R164 ;  /* 0x000000a400a47308 */ /* 0x000e620000002400 */
[----:B---3--:R-:W-:Y:S02]  /*48a0*/  FSEL R162, R162, -INF , P3 ;  /* 0xff800000a2a27808 */ /* 0x008fe40001800000 */
[----:B------:R-:W-:-:S05]  /*48b0*/  ISETP.GT.AND P3, PT, R192, 0x20, PT ;  /* 0x00000020c000780c */ /* 0x000fca0003f64270 */
[----:B------:R-:W3:Y:S01]  /*48c0*/  MUFU.TANH R165, R165 ;  /* 0x000000a500a57308 */ /* 0x000ee20000002400 */
[----:B--2---:R-:W-:Y:S02]  /*48d0*/  FMNMX.FTZ R5, R169, R178, !PT ;  /* 0x000000b2a9057209 */ /* 0x004fe40007810000 */
[----:B------:R-:W-:Y:S02]  /*48e0*/  FMNMX.FTZ R178, R167, R8, !PT ;  /* 0x00000008a7b27209 */ /* 0x000fe40007810000 */
[C---:B------:R-:W-:Y:S01]  /*48f0*/  FSETP.NEU.FTZ.AND P2, PT, R5.reuse, -INF , PT ;  /* 0xff8000000500780b */ /* 0x040fe20003f5d000 */
[----:B------:R-:W-:Y:S01]  /*4900*/  FMUL.FTZ R169, R5, UR27 ;  /* 0x0000001b05a97c20 */ /* 0x000fe20008410000 */
[----:B------:R-:W-:Y:S01]  /*4910*/  FMNMX.FTZ R171, R155, R178, !PT ;  /* 0x000000b29bab7209 */ /* 0x000fe20007810000 */
[----:B------:R-:W2:Y:S03]  /*4920*/  MUFU.TANH R166, R166 ;  /* 0x000000a600a67308 */ /* 0x000ea60000002400 */
[----:B------:R-:W-:-:S02]  /*4930*/  FMNMX.FTZ R178, R158, R171, !PT ;  /* 0x000000ab9eb27209 */ /* 0x000fc40007810000 */
[----:B------:R-:W-:Y:S02]  /*4940*/  FSEL R169, R169, RZ, P2 ;  /* 0x000000ffa9a97208 */ /* 0x000fe40001000000 */
[----:B------:R-:W-:Y:S01]  /*4950*/  FMNMX.FTZ R178, R157, R178, !PT ;  /* 0x000000b29db27209 */ /* 0x000fe20007810000 */
[----:B------:R-:W5:Y:S02]  /*4960*/  MUFU.TANH R181, R181 ;  /* 0x000000b500b57308 */ /* 0x000f640000002400 */
[--C-:B------:R-:W-:Y:S01]  /*4970*/  FFMA.FTZ R194, R176, UR27, -R169.reuse ;  /* 0x0000001bb0c27c23 */ /* 0x100fe200080108a9 */
[----:B------:R-:W-:Y:S01]  /*4980*/  FMNMX.FTZ R173, R161, R178, !PT ;  /* 0x000000b2a1ad7209 */ /* 0x000fe20007810000 */
[--C-:B------:R-:W-:Y:S01]  /*4990*/  FFMA.FTZ R172, R172, UR27, -R169.reuse ;  /* 0x0000001bacac7c23 */ /* 0x100fe200080108a9 */
[--C-:B------:R-:W-:Y:S01]  /*49a0*/  FFMA.FTZ R171, R212, UR27, -R169.reuse ;  /* 0x0000001bd4ab7c23 */ /* 0x100fe200080108a9 */
[--C-:B------:R-:W-:Y:S01]  /*49b0*/  FFMA.FTZ R210, R210, UR27, -R169.reuse ;  /* 0x0000001bd2d27c23 */ /* 0x100fe200080108a9 */
[----:B------:R-:W-:Y:S01]  /*49c0*/  FMNMX.FTZ R175, R160, R173, !PT ;  /* 0x000000ada0af7209 */ /* 0x000fe20007810000 */
[----:B------:R-:W5:Y:S01]  /*49d0*/  MUFU.TANH R184, R184 ;  /* 0x000000b800b87308 */ /* 0x000f620000002400 */
[----:B----4-:R-:W-:Y:S01]  /*49e0*/  FSEL R173, R163, -INF , P4 ;  /* 0xff800000a3ad7808 */ /* 0x010fe20002000000 */
        /* <DEDUP_REMOVED lines=14> */
[----:B------:R-:W3:Y:S01]  /*4ad0*/  MUFU.TANH R182, R182 ;  /* 0x000000b600b67308 */ /* 0x000ee20000002400 */
[----:B--2---:R-:W-:Y:S01]  /*4ae0*/  FSEL R177, R166, -INF , P3 ;  /* 0xff800000a6b17808 */ /* 0x004fe20001800000 */
[----:B------:R-:W-:Y:S01]  /*4af0*/  FFMA.FTZ R166, R180, UR27, -R169 ;  /* 0x0000001bb4a67c23 */ /* 0x000fe200080108a9 */
[----:B------:R-:W-:-:S02]  /*4b00*/  ISETP.GT.AND P4, PT, R192, 0x29, PT ;  /* 0x00000029c000780c */ /* 0x000fc40003f84270 */
[----:B------:R-:W-:Y:S02]  /*4b10*/  FMNMX.FTZ R180, R165, R178, !PT ;  /* 0x000000b2a5b47209 */ /* 0x000fe40007810000 */
[----:B-----5:R-:W-:Y:S01]  /*4b20*/  FSEL R178, R181, -INF , P4 ;  /* 0xff800000b5b27808 */ /* 0x020fe20002000000 */
[----:B------:R-:W2:Y:S01]  /*4b30*/  MUFU.TANH R185, R185 ;  /* 0x000000b900b97308 */ /* 0x000ea20000002400 */
[C---:B------:R-:W-:Y:S02]  /*4b40*/  ISETP.GT.AND P3, PT, R192.reuse, 0x30, PT ;  /* 0x00000030c000780c */ /* 0x040fe40003f64270 */
[----:B------:R-:W-:Y:S02]  /*4b50*/  FMNMX.FTZ R181, R177, R180, !PT ;  /* 0x000000b4b1b57209 */ /* 0x000fe40007810000 */
[----:B------:R-:W-:Y:S02]  /*4b60*/  ISETP.GT.AND P4, PT, R192, 0x31, PT ;  /* 0x00000031c000780c */ /* 0x000fe40003f84270 */
[----:B------:R-:W-:Y:S01]  /*4b70*/  FSEL R180, R184, -INF , P3 ;  /* 0xff800000b8b47808 */ /* 0x000fe20001800000 */
[----:B------:R-:W4:Y:S01]  /*4b80*/  MUFU.TANH R183, R183 ;  /* 0x000000b700b77308 */ /* 0x000f220000002400 */
[----:B------:R-:W-:-:S02]  /*4b90*/  FMNMX.FTZ R181, R178, R181, !PT ;  /* 0x000000b5b2b57209 */ /* 0x000fc40007810000 */
[----:B------:R-:W-:Y:S02]  /*4ba0*/  ISETP.GT.AND P3, PT, R192, 0x38, PT ;  /* 0x00000038c000780c */ /* 0x000fe40003f64270 */
[----:B-1----:R-:W-:Y:S02]  /*4bb0*/  FSEL R176, R179, -INF , P4 ;  /* 0xff800000b3b07808 */ /* 0x002fe40002000000 */
[----:B------:R-:W-:Y:S01]  /*4bc0*/  FMNMX.FTZ R195, R180, R181, !PT ;  /* 0x000000b5b4c37209 */ /* 0x000fe20007810000 */
[----:B------:R-:W1:Y:S01]  /*4bd0*/  MUFU.TANH R187, R187 ;  /* 0x000000bb00bb7308 */ /* 0x000e620000002400 */
[----:B------:R-:W-:Y:S02]  /*4be0*/  ISETP.GT.AND P4, PT, R192, 0x39, PT ;  /* 0x00000039c000780c */ /* 0x000fe40003f84270 */
[----:B---3--:R-:W-:Y:S02]  /*4bf0*/  FSEL R181, R182, -INF , P3 ;  /* 0xff800000b6b57808 */ /* 0x008fe40001800000 */
[----:B------:R-:W-:Y:S01]  /*4c00*/  FMNMX.FTZ R184, R176, R195, !PT ;  /* 0x000000c3b0b87209 */ /* 0x000fe20007810000 */
[----:B------:R-:W-:Y:S01]  /*4c10*/  FFMA.FTZ R195, R154, UR27, -R169 ;  /* 0x0000001b9ac37c23 */ /* 0x000fe200080108a9 */
[----:B--2---:R-:W-:Y:S01]  /*4c20*/  FSEL R182, R185, -INF , P4 ;  /* 0xff800000b9b67808 */ /* 0x004fe20002000000 */
[----:B------:R-:W2:Y:S01]  /*4c30*/  MUFU.TANH R186, R186 ;  /* 0x000000ba00ba7308 */ /* 0x000ea20000002400 */
[----:B------:R-:W-:-:S02]  /*4c40*/  ISETP.GT.AND P3, PT, R192, 0x40, PT ;  /* 0x00000040c000780c */ /* 0x000fc40003f64270 */
[----:B------:R-:W-:Y:S02]  /*4c50*/  FMNMX.FTZ R185, R181, R184, !PT ;  /* 0x000000b8b5b97209 */ /* 0x000fe40007810000 */
[----:B------:R-:W-:Y:S02]  /*4c60*/  ISETP.GT.AND P4, PT, R192, 0x41, PT ;  /* 0x00000041c000780c */ /* 0x000fe40003f84270 */
[----:B----4-:R-:W-:Y:S01]  /*4c70*/  FSEL R184, R183, -INF , P3 ;  /* 0xff800000b7b87808 */ /* 0x010fe20001800000 */
[----:B------:R-:W3:Y:S01]  /*4c80*/  MUFU.TANH R189, R189 ;  /* 0x000000bd00bd7308 */ /* 0x000ee20000002400 */
[----:B------:R-:W-:Y:S01]  /*4c90*/  FMNMX.FTZ R185, R182, R185, !PT ;  /* 0x000000b9b6b97209 */ /* 0x000fe20007810000 */
[----:B------:R-:W-:Y:S01]  /*4ca0*/  FFMA.FTZ R183, R170, UR27, -R169 ;  /* 0x0000001baab77c23 */ /* 0x000fe200080108a9 */
[----:B------:R-:W-:Y:S02]  /*4cb0*/  ISETP.GT.AND P3, PT, R192, 0x48, PT ;  /* 0x00000048c000780c */ /* 0x000fe40003f64270 */
[----:B-1----:R-:W-:-:S02]  /*4cc0*/  FSEL R170, R187, -INF , P4 ;  /* 0xff800000bbaa7808 */ /* 0x002fc40002000000 */
[----:B------:R-:W-:Y:S01]  /*4cd0*/  FMNMX.FTZ R187, R184, R185, !PT ;  /* 0x000000b9b8bb7209 */ /* 0x000fe20007810000 */
[----:B------:R-:W-:Y:S01]  /*4ce0*/  MUFU.TANH R188, R188 ;  /* 0x000000bc00bc7308 */ /* 0x000fe20000002400 */
[----:B--2---:R-:W-:Y:S02]  /*4cf0*/  FSEL R185, R186, -INF , P3 ;  /* 0xff800000bab97808 */ /* 0x004fe40001800000 */
[----:B------:R-:W-:Y:S02]  /*4d00*/  ISETP.GT.AND P4, PT, R192, 0x49, PT ;  /* 0x00000049c000780c */ /* 0x000fe40003f84270 */
[----:B------:R-:W-:Y:S02]  /*4d10*/  FMNMX.FTZ R186, R170, R187, !PT ;  /* 0x000000bbaaba7209 */ /* 0x000fe40007810000 */
[----:B------:R-:W-:Y:S01]  /*4d20*/  ISETP.GT.AND P3, PT, R192, 0x50, PT ;  /* 0x00000050c000780c */ /* 0x000fe20003f64270 */
[----:B------:R-:W1:Y:S01]  /*4d30*/  MUFU.TANH R190, R190 ;  /* 0x000000be00be7308 */ /* 0x000e620000002400 */
[----:B---3--:R-:W-:-:S02]  /*4d40*/  FSEL R187, R189, -INF , P4 ;  /* 0xff800000bdbb7808 */ /* 0x008fc40002000000 */
[----:B------:R-:W-:-:S05]  /*4d50*/  ISETP.GT.AND P4, PT, R192, 0x51, PT ;  /* 0x00000051c000780c */ /* 0x000fca0003f84270 */
[----:B------:R-:W2:Y:S08]  /*4d60*/  MUFU.TANH R191, R191 ;  /* 0x000000bf00bf7308 */ /* 0x000eb00000002400 */
[----:B------:R-:W3:Y:S01]  /*4d70*/  MUFU.TANH R193, R193 ;  /* 0x000000c100c17308 */ /* 0x000ee20000002400 */
[----:B-1----:R-:W-:Y:S02]  /*4d80*/  FSEL R190, R190, -INF , P4 ;  /* 0xff800000bebe7808 */ /* 0x002fe40002000000 */
[----:B------:R-:W-:-:S05]  /*4d90*/  ISETP.GT.AND P4, PT, R192, 0x59, PT ;  /* 0x00000059c000780c */ /* 0x000fca0003f84270 */
[----:B------:R1:W-:Y:S08]  /*4da0*/  MUFU.EX2 R179, R194 ;  /* 0x000000c200b37308 */ /* 0x0003f00000000800 */
[----:B------:R-:W-:Y:S01]  /*4db0*/  MUFU.EX2 R172, R172 ;  /* 0x000000ac00ac7308 */ /* 0x000fe20000000800 */
[----:B-1----:R-:W-:Y:S02]  /*4dc0*/  FMNMX.FTZ R194, R185, R186, !PT ;  /* 0x000000bab9c27209 */ /* 0x002fe40007810000 */
[----:B------:R-:W-:Y:S01]  /*4dd0*/  FSEL R186, R188, -INF , P3 ;  /* 0xff800000bcba7808 */ /* 0x000fe20001800000 */
[--C-:B------:R-:W-:Y:S01]  /*4de0*/  FFMA.FTZ R188, R156, UR27, -R169.reuse ;  /* 0x0000001b9cbc7c23 */ /* 0x100fe200080108a9 */
[----:B------:R-:W-:Y:S01]  /*4df0*/  FMNMX.FTZ R189, R187, R194, !PT ;  /* 0x000000c2bbbd7209 */ /* 0x000fe20007810000 */
[--C-:B------:R-:W-:Y:S01]  /*4e00*/  FFMA.FTZ R194, R15, UR27, -R169.reuse ;  /* 0x0000001b0fc27c23 */ /* 0x100fe200080108a9 */
[----:B------:R-:W-:Y:S01]  /*4e10*/  ISETP.GT.AND P3, PT, R192, 0x58, PT ;  /* 0x00000058c000780c */ /* 0x000fe20003f64270 */
[--C-:B------:R-:W-:Y:S01]  /*4e20*/  FFMA.FTZ R15, R20, UR27, -R169.reuse ;  /* 0x0000001b140f7c23 */ /* 0x100fe200080108a9 */
[----:B------:R-:W-:Y:S01]  /*4e30*/  FMNMX.FTZ R189, R186, R189, !PT ;  /* 0x000000bdbabd7209 */ /* 0x000fe20007810000 */
[--C-:B------:R-:W-:Y:S01]  /*4e40*/  FFMA.FTZ R20, R13, UR27, -R169.reuse ;  /* 0x0000001b0d147c23 */ /* 0x100fe200080108a9 */
[----:B--2---:R-:W-:Y:S01]  /*4e50*/  FSEL R191, R191, -INF , P3 ;  /* 0xff800000bfbf7808 */ /* 0x004fe20001800000 */
[--C-:B------:R-:W-:Y:S01]  /*4e60*/  FFMA.FTZ R13, R14, UR27, -R169.reuse ;  /* 0x0000001b0e0d7c23 */ /* 0x100fe200080108a9 */
[----:B------:R-:W-:Y:S01]  /*4e70*/  FMNMX.FTZ R192, R190, R189, !PT ;  /* 0x000000bdbec07209 */ /* 0x000fe20007810000 */
[--C-:B------:R-:W-:Y:S01]  /*4e80*/  FFMA.FTZ R14, R11, UR27, -R169.reuse ;  /* 0x0000001b0b0e7c23 */ /* 0x100fe200080108a9 */
[----:B---3--:R-:W-:Y:S01]  /*4e90*/  FSEL R156, R193, -INF , P4 ;  /* 0xff800000c19c7808 */ /* 0x008fe20002000000 */
[--C-:B------:R-:W-:Y:S01]  /*4ea0*/  FFMA.FTZ R11, R12, UR27, -R169.reuse ;  /* 0x0000001b0c0b7c23 */ /* 0x100fe200080108a9 */
[----:B------:R-:W-:Y:S01]  /*4eb0*/  FMNMX.FTZ R189, R191, R192, !PT ;  /* 0x000000c0bfbd7209 */ /* 0x000fe20007810000 */
[--C-:B------:R-:W-:Y:S01]  /*4ec0*/  FFMA.FTZ R192, R21, UR27, -R169.reuse ;  /* 0x0000001b15c07c23 */ /* 0x100fe200080108a9 */
[--C-:B------:R-:W-:Y:S01]  /*4ed0*/  FFMA.FTZ R21, R152, UR27, -R169.reuse ;  /* 0x0000001b98157c23 */ /* 0x100fe200080108a9 */
[--C-:B------:R-:W-:Y:S01]  /*4ee0*/  FFMA.FTZ R12, R4, UR27, -R169.reuse ;  /* 0x0000001b040c7c23 */ /* 0x100fe200080108a9 */
[----:B------:R-:W-:Y:S01]  /*4ef0*/  FMNMX.FTZ R154, R156, R189, !PT ;  /* 0x000000bd9c9a7209 */ /* 0x000fe20007810000 */
[----:B------:R-:W-:Y:S04]  /*4f00*/  MUFU.EX2 R171, R171 ;  /* 0x000000ab00ab7308 */ /* 0x000fe80000000800 */
[----:B------:R-:W1:Y:S04]  /*4f10*/  SHFL.BFLY PT, R193, R154, 0x2, 0x1f ;  /* 0x0c401f009ac17f89 */ /* 0x000e6800000e0000 */
[----:B------:R2:W-:Y:S08]  /*4f20*/  MUFU.EX2 R163, R210 ;  /* 0x000000d200a37308 */ /* 0x0005f00000000800 */
[----:B------:R-:W-:Y:S08]  /*4f30*/  MUFU.EX2 R164, R164 ;  /* 0x000000a400a47308 */ /* 0x000ff00000000800 */
[----:B------:R-:W-:Y:S01]  /*4f40*/  MUFU.EX2 R166, R166 ;  /* 0x000000a600a67308 */ /* 0x000fe20000000800 */
[----:B-1----:R-:W-:Y:S01]  /*4f50*/  FMNMX.FTZ R193, R154, R193, !PT ;  /* 0x000000c19ac17209 */ /* 0x002fe20007810000 */
[----:B------:R-:W-:-:S06]  /*4f60*/  FFMA.FTZ R154, R9, UR27, -R169 ;  /* 0x0000001b099a7c23 */ /* 0x000fcc00080108a9 */
[----:B------:R-:W-:Y:S01]  /*4f70*/  MUFU.EX2 R174, R174 ;  /* 0x000000ae00ae7308 */ /* 0x000fe20000000800 */
[----:B------:R-:W1:Y:S07]  /*4f80*/  SHFL.BFLY PT, R152, R193, 0x1, 0x1f ;  /* 0x0c201f00c1987f89 */ /* 0x000e6e00000e0000 */
[----:B------:R-:W-:Y:S08]  /*4f90*/  MUFU.EX2 R183, R183 ;  /* 0x000000b700b77308 */ /* 0x000ff00000000800 */
[----:B------:R-:W-:Y:S08]  /*4fa0*/  MUFU.EX2 R168, R168 ;  /* 0x000000a800a87308 */ /* 0x000ff00000000800 */
[----:B------:R-:W-:Y:S01]  /*4fb0*/  MUFU.EX2 R159, R159 ;  /* 0x0000009f009f7308 */ /* 0x000fe20000000800 */
[----:B-1----:R-:W-:-:S02]  /*4fc0*/  FMNMX.FTZ R4, R193, R152, !PT ;  /* 0x00000098c1047209 */ /* 0x002fc40007810000 */
[----:B------:R-:W-:Y:S02]  /*4fd0*/  FSEL R152, R5, RZ, P2 ;  /* 0x000000ff05987208 */ /* 0x000fe40001000000 */
[C---:B------:R-:W-:Y:S01]  /*4fe0*/  FSETP.NEU.FTZ.AND P2, PT, R4.reuse, -INF , PT ;  /* 0xff8000000400780b */ /* 0x040fe20003f5d000 */
[----:B------:R-:W-:Y:S02]  /*4ff0*/  FMUL.FTZ R169, R4, UR27 ;  /* 0x0000001b04a97c20 */ /* 0x000fe40008410000 */
[----:B------:R-:W-:Y:S01]  /*5000*/  FADD.FTZ R9, -R152, R7 ;  /* 0x0000000798097221 */ /* 0x000fe20000010100 */
[----:B------:R-:W-:Y:S02]  /*5010*/  MUFU.EX2 R188, R188 ;  /* 0x000000bc00bc7308 */ /* 0x000fe40000000800 */
[----:B------:R-:W-:Y:S01]  /*5020*/  FSEL R152, R169, RZ, P2 ;  /* 0x000000ffa9987208 */ /* 0x000fe20001000000 */
[----:B------:R-:W-:-:S04]  /*5030*/  FMUL.FTZ R9, R9, UR27 ;  /* 0x0000001b09097c20 */ /* 0x000fc80008410000 */
[--C-:B--2---:R-:W-:Y:S01]  /*5040*/  FFMA.FTZ R210, R165, UR27, -R152.reuse ;  /* 0x0000001ba5d27c23 */ /* 0x104fe20008010898 */
[----:B------:R1:W2:Y:S01]  /*5050*/  MUFU.EX2 R169, R9 ;  /* 0x0000000900a97308 */ /* 0x0002a20000000800 */
[--C-:B------:R-:W-:Y:S01]  /*5060*/  FFMA.FTZ R165, R177, UR27, -R152.reuse ;  /* 0x0000001bb1a57c23 */ /* 0x100fe20008010898 */
[--C-:B------:R-:W-:Y:S01]  /*5070*/  FFMA.FTZ R177, R181, UR27, -R152.reuse ;  /* 0x0000001bb5b17c23 */ /* 0x100fe20008010898 */
[--C-:B------:R-:W-:Y:S01]  /*5080*/  FFMA.FTZ R181, R184, UR27, -R152.reuse ;  /* 0x0000001bb8b57c23 */ /* 0x100fe20008010898 */
[--C-:B------:R-:W-:Y:S01]  /*5090*/  FFMA.FTZ R184, R185, UR27, -R152.reuse ;  /* 0x0000001bb9b87c23 */ /* 0x100fe20008010898 */
[----:B------:R-:W-:Y:S02]  /*50a0*/  IMAD.U32 R185, RZ, RZ, UR30 ;  /* 0x0000001effb97e24 */ /* 0x000fe4000f8e00ff */
[--C-:B------:R-:W-:Y:S01]  /*50b0*/  FFMA.FTZ R167, R167, UR27, -R152.reuse ;  /* 0x0000001ba7a77c23 */ /* 0x100fe20008010898 */
[--C-:B------:R-:W-:Y:S01]  /*50c0*/  FFMA.FTZ R196, R155, UR27, -R152.reuse ;  /* 0x0000001b9bc47c23 */ /* 0x100fe20008010898 */
[----:B------:R2:W-:Y:S01]  /*50d0*/  MUFU.EX2 R7, R154 ;  /* 0x0000009a00077308 */ /* 0x0005e20000000800 */
[----:B-1----:R-:W-:Y:S01]  /*50e0*/  IADD3 R9, -R23, 0xb, RZ ;  /* 0x0000000b17097810 */ /* 0x002fe20007ffe1ff */
[--C-:B------:R-:W-:Y:S01]  /*50f0*/  FFMA.FTZ R155, R158, UR27, -R152.reuse ;  /* 0x0000001b9e9b7c23 */ /* 0x100fe20008010898 */
[--C-:B------:R-:W-:Y:S01]  /*5100*/  FFMA.FTZ R198, R157, UR27, -R152.reuse ;  /* 0x0000001b9dc67c23 */ /* 0x100fe20008010898 */
[--C-:B------:R-:W-:Y:S01]  /*5110*/  FFMA.FTZ R157, R161, UR27, -R152.reuse ;  /* 0x0000001ba19d7c23 */ /* 0x100fe20008010898 */
[--C-:B------:R-:W-:Y:S01]  /*5120*/  FFMA.FTZ R206, R160, UR27, -R152.reuse ;  /* 0x0000001ba0ce7c23 */ /* 0x100fe20008010898 */
[--C-:B------:R-:W-:Y:S01]  /*5130*/  FFMA.FTZ R161, R162, UR27, -R152.reuse ;  /* 0x0000001ba2a17c23 */ /* 0x100fe20008010898 */
[----:B------:R-:W-:Y:S01]  /*5140*/  FFMA.FTZ R208, R173, UR27, -R152 ;  /* 0x0000001badd07c23 */ /* 0x000fe20008010898 */
[----:B------:R-:W1:Y:S01]  /*5150*/  MUFU.EX2 R189, R195 ;  /* 0x000000c300bd7308 */ /* 0x000e620000000800 */
[----:B--2---:R-:W-:Y:S01]  /*5160*/  FFMA.FTZ R154, R169, R3, R172 ;  /* 0x00000003a99a7223 */ /* 0x004fe200000100ac */
[--C-:B------:R-:W-:Y:S01]  /*5170*/  FFMA.FTZ R173, R175, UR27, -R152.reuse ;  /* 0x0000001bafad7c23 */ /* 0x100fe20008010898 */
[--C-:B------:R-:W-:Y:S01]  /*5180*/  FFMA.FTZ R178, R178, UR27, -R152.reuse ;  /* 0x0000001bb2b27c23 */ /* 0x100fe20008010898 */
[----:B------:R-:W-:Y:S01]  /*5190*/  FFMA.FTZ R175, R180, UR27, -R152 ;  /* 0x0000001bb4af7c23 */ /* 0x000fe20008010898 */
[----:B------:R-:W-:Y:S01]  /*51a0*/  FADD.FTZ R154, R171, R154 ;  /* 0x0000009aab9a7221 */ /* 0x000fe20000010000 */
[--C-:B------:R-:W-:Y:S01]  /*51b0*/  FFMA.FTZ R176, R176, UR27, -R152.reuse ;  /* 0x0000001bb0b07c23 */ /* 0x100fe20008010898 */
[----:B------:R-:W-:Y:S01]  /*51c0*/  FFMA.FTZ R180, R182, UR27, -R152 ;  /* 0x0000001bb6b47c23 */ /* 0x000fe20008010898 */
[----:B------:R-:W2:Y:S01]  /*51d0*/  MUFU.EX2 R153, R153 ;  /* 0x0000009900997308 */ /* 0x000ea20000000800 */
[----:B------:R-:W-:Y:S01]  /*51e0*/  FADD.FTZ R3, R163, R154 ;  /* 0x0000009aa3037221 */ /* 0x000fe20000010000 */
[--C-:B------:R-:W-:Y:S01]  /*51f0*/  FFMA.FTZ R182, R170, UR27, -R152.reuse ;  /* 0x0000001baab67c23 */ /* 0x100fe20008010898 */
[--C-:B------:R-:W-:Y:S01]  /*5200*/  FFMA.FTZ R187, R187, UR27, -R152.reuse ;  /* 0x0000001bbbbb7c23 */ /* 0x100fe20008010898 */
[--C-:B------:R-:W-:Y:S01]  /*5210*/  FFMA.FTZ R186, R186, UR27, -R152.reuse ;  /* 0x0000001bbaba7c23 */ /* 0x100fe20008010898 */
[----:B------:R-:W-:Y:S01]  /*5220*/  FADD.FTZ R3, R164, R3 ;  /* 0x00000003a4037221 */ /* 0x000fe20000010000 */
[--C-:B------:R-:W-:Y:S01]  /*5230*/  FFMA.FTZ R190, R190, UR27, -R152.reuse ;  /* 0x0000001bbebe7c23 */ /* 0x100fe20008010898 */
[----:B------:R-:W-:Y:S01]  /*5240*/  FFMA.FTZ R191, R191, UR27, -R152 ;  /* 0x0000001bbfbf7c23 */ /* 0x000fe20008010898 */
[----:B------:R-:W3:Y:S01]  /*5250*/  MUFU.EX2 R192, R192 ;  /* 0x000000c000c07308 */ /* 0x000ee20000000800 */
[----:B------:R-:W-:Y:S01]  /*5260*/  FADD.FTZ R154, R166, R3 ;  /* 0x00000003a69a7221 */ /* 0x000fe20000010000 */
[----:B------:R-:W-:Y:S01]  /*5270*/  F2FP.F16.F32.PACK_AB R160, R159, R168 ;  /* 0x000000a89fa0723e */ /* 0x000fe200000000ff */
[-C--:B------:R-:W-:Y:S01]  /*5280*/  FMUL.FTZ R24, R24, R169.reuse ;  /* 0x000000a918187220 */ /* 0x080fe20000410000 */
[-C--:B------:R-:W-:Y:S01]  /*5290*/  FMUL.FTZ R25, R25, R169.reuse ;  /* 0x000000a919197220 */ /* 0x080fe20000410000 */
[----:B------:R-:W-:Y:S01]  /*52a0*/  FADD.FTZ R3, R179, R154 ;  /* 0x0000009ab3037221 */ /* 0x000fe20000010000 */
[-C--:B------:R-:W-:Y:S01]  /*52b0*/  FMUL.FTZ R28, R28, R169.reuse ;  /* 0x000000a91c1c7220 */ /* 0x080fe20000410000 */
[-C--:B------:R-:W-:Y:S01]  /*52c0*/  FMUL.FTZ R29, R29, R169.reuse ;  /* 0x000000a91d1d7220 */ /* 0x080fe20000410000 */
[----:B------:R-:W4:Y:S01]  /*52d0*/  MUFU.EX2 R21, R21 ;  /* 0x0000001500157308 */ /* 0x000f220000000800 */
        /* <DEDUP_REMOVED lines=27> */
[-C--:B------:R-:W-:Y:S01]  /*5490*/  FMUL.FTZ R65, R65, R169.reuse ;  /* 0x000000a941417220 */ /* 0x080fe20000410000 */
[----:B---3--:R-:W-:Y:S01]  /*54a0*/  FADD.FTZ R154, R192, R3 ;  /* 0x00000003c09a7221 */ /* 0x008fe20000010000 */
[----:B------:R-:W-:Y:S01]  /*54b0*/  @!P1 IADD3 R3, R185, 0x22840, RZ ;  /* 0x00022840b9039810 */ /* 0x000fe20007ffe0ff */
[-C--:B------:R-:W-:Y:S01]  /*54c0*/  FMUL.FTZ R68, R68, R169.reuse ;  /* 0x000000a944447220 */ /* 0x080fe20000410000 */
[----:B------:R-:W2:Y:S01]  /*54d0*/  MUFU.EX2 R13, R13 ;  /* 0x0000000d000d7308 */ /* 0x000ea20000000800 */
[----:B----4-:R-:W-:Y:S01]  /*54e0*/  FADD.FTZ R193, R21, R154 ;  /* 0x0000009a15c17221 */ /* 0x010fe20000010000 */
[----:B------:R-:W-:Y:S01]  /*54f0*/  @!P1 PRMT R3, RZ, 0x654, R3 ;  /* 0x00000654ff039816 */ /* 0x000fe20000000003 */
[----:B------:R3:W-:Y:S06]  /*5500*/  BAR.ARV R9, 0x100 ;  /* 0x000400090000751d */ /* 0x0007ec0000002000 */
[----:B------:R-:W4:Y:S01]  /*5510*/  MUFU.EX2 R14, R14 ;  /* 0x0000000e000e7308 */ /* 0x000f220000000800 */
[----:B-----5:R-:W-:Y:S01]  /*5520*/  FADD.FTZ R154, R194, R193 ;  /* 0x000000c1c29a7221 */ /* 0x020fe20000010000 */
[----:B------:R-:W-:Y:S01]  /*5530*/  FSEL R193, R4, RZ, P2 ;  /* 0x000000ff04c17208 */ /* 0x000fe20001000000 */
[----:B------:R5:W-:Y:S01]  /*5540*/  @!P1 SYNCS.ARRIVE.TRANS64.RED.A1T0 RZ, [R3+URZ], RZ ;  /* 0x000000ff03ff99a7 */ /* 0x000be2000810043f */
[-C--:B------:R-:W-:Y:S01]  /*5550*/  FMUL.FTZ R69, R69, R169.reuse ;  /* 0x000000a945457220 */ /* 0x080fe20000410000 */
[----:B------:R-:W-:Y:S01]  /*5560*/  FADD.FTZ R195, R15, R154 ;  /* 0x0000009a0fc37221 */ /* 0x000fe20000010000 */
[-C--:B------:R-:W-:Y:S01]  /*5570*/  FMUL.FTZ R72, R72, R169.reuse ;  /* 0x000000a948487220 */ /* 0x080fe20000410000 */
[----:B------:R-:W-:Y:S01]  /*5580*/  FMUL.FTZ R73, R73, R169 ;  /* 0x000000a949497220 */ /* 0x000fe20000410000 */
[----:B------:R-:W3:Y:S01]  /*5590*/  MUFU.EX2 R11, R11 ;  /* 0x0000000b000b7308 */ /* 0x000ee20000000800 */
[----:B-1----:R-:W-:Y:S01]  /*55a0*/  FADD.FTZ R154, R20, R195 ;  /* 0x000000c3149a7221 */ /* 0x002fe20000010000 */
[----:B------:R-:W-:Y:S01]  /*55b0*/  FFMA.FTZ R195, R156, UR27, -R152 ;  /* 0x0000001b9cc37c23 */ /* 0x000fe20008010898 */
[----:B-----5:R-:W-:Y:S01]  /*55c0*/  FADD.FTZ R3, -R193, R8 ;  /* 0x00000008c1037221 */ /* 0x020fe20000010100 */
[----:B------:R-:W-:Y:S01]  /*55d0*/  F2FP.F16.F32.PACK_AB R152, R171, R172 ;  /* 0x000000acab98723e */ /* 0x000fe200000000ff */
[----:B--2---:R-:W-:Y:S01]  /*55e0*/  FADD.FTZ R197, R13, R154 ;  /* 0x0000009a0dc57221 */ /* 0x004fe20000010000 */
[----:B------:R-:W-:Y:S01]  /*55f0*/  F2FP.F16.F32.PACK_AB R154, R164, R163 ;  /* 0x000000a3a49a723e */ /* 0x000fe200000000ff */
[----:B------:R-:W-:Y:S01]  /*5600*/  FMUL.FTZ R3, R3, UR27 ;  /* 0x0000001b03037c20 */ /* 0x000fe20008410000 */
[----:B------:R-:W1:Y:S01]  /*5610*/  MUFU.EX2 R10, R10 ;  /* 0x0000000a000a7308 */ /* 0x000e620000000800 */
[----:B----4-:R-:W-:Y:S01]  /*5620*/  FADD.FTZ R158, R14, R197 ;  /* 0x000000c50e9e7221 */ /* 0x010fe20000010000 */
[----:B------:R-:W-:Y:S01]  /*5630*/  F2FP.F16.F32.PACK_AB R164, R192, R153 ;  /* 0x00000099c0a4723e */ /* 0x000fe200000000ff */
[-C--:B------:R-:W-:Y:S01]  /*5640*/  FMUL.FTZ R76, R76, R169.reuse ;  /* 0x000000a94c4c7220 */ /* 0x080fe20000410000 */
[----:B------:R-:W-:Y:S01]  /*5650*/  F2FP.F16.F32.PACK_AB R156, R179, R166 ;  /* 0x000000a6b39c723e */ /* 0x000fe200000000ff */
[-C--:B------:R-:W-:Y:S01]  /*5660*/  FMUL.FTZ R77, R77, R169.reuse ;  /* 0x000000a94d4d7220 */ /* 0x080fe20000410000 */
[-C--:B------:R-:W-:Y:S01]  /*5670*/  FMUL.FTZ R80, R80, R169.reuse ;  /* 0x000000a950507220 */ /* 0x080fe20000410000 */
[-C--:B------:R-:W-:Y:S01]  /*5680*/  FMUL.FTZ R81, R81, R169.reuse ;  /* 0x000000a951517220 */ /* 0x080fe20000410000 */
[----:B------:R-:W2:Y:S01]  /*5690*/  MUFU.EX2 R12, R12 ;  /* 0x0000000c000c7308 */ /* 0x000ea20000000800 */
[----:B---3--:R-:W-:Y:S01]  /*56a0*/  FADD.FTZ R163, R11, R158 ;  /* 0x0000009e0ba37221 */ /* 0x008fe20000010000 */
[----:B------:R-:W-:Y:S01]  /*56b0*/  F2FP.F16.F32.PACK_AB R158, R183, R174 ;  /* 0x000000aeb79e723e */ /* 0x000fe200000000ff */
[-C--:B------:R-:W-:Y:S01]  /*56c0*/  FMUL.FTZ R84, R84, R169.reuse ;  /* 0x000000a954547220 */ /* 0x080fe20000410000 */
[-C--:B------:R-:W-:Y:S01]  /*56d0*/  FMUL.FTZ R85, R85, R169.reuse ;  /* 0x000000a955557220 */ /* 0x080fe20000410000 */
[-C--:B------:R-:W-:Y:S01]  /*56e0*/  FMUL.FTZ R88, R88, R169.reuse ;  /* 0x000000a958587220 */ /* 0x080fe20000410000 */
[-C--:B------:R-:W-:Y:S01]  /*56f0*/  FMUL.FTZ R89, R89, R169.reuse ;  /* 0x000000a959597220 */ /* 0x080fe20000410000 */
[----:B------:R-:W-:Y:S01]  /*5700*/  FMUL.FTZ R92, R92, R169 ;  /* 0x000000a95c5c7220 */ /* 0x000fe20000410000 */
[----:B------:R-:W-:Y:S01]  /*5710*/  MUFU.EX2 R167, R167 ;  /* 0x000000a700a77308 */ /* 0x000fe20000000800 */
[C---:B-1----:R-:W-:Y:S01]  /*5720*/  FADD.FTZ R163, R10.reuse, R163 ;  /* 0x000000a30aa37221 */ /* 0x042fe20000010000 */
[----:B------:R-:W-:Y:S01]  /*5730*/  F2FP.F16.F32.PACK_AB R172, R10, R11 ;  /* 0x0000000b0aac723e */ /* 0x000fe200000000ff */
[-C--:B------:R-:W-:Y:S01]  /*5740*/  FMUL.FTZ R93, R93, R169.reuse ;  /* 0x000000a95d5d7220 */ /* 0x080fe20000410000 */
[-C--:B------:R-:W-:Y:S01]  /*5750*/  FMUL.FTZ R96, R96, R169.reuse ;  /* 0x000000a960607220 */ /* 0x080fe20000410000 */
[-C--:B------:R-:W-:Y:S01]  /*5760*/  FMUL.FTZ R97, R97, R169.reuse ;  /* 0x000000a961617220 */ /* 0x080fe20000410000 */
[-C--:B------:R-:W-:Y:S01]  /*5770*/  FMUL.FTZ R100, R100, R169.reuse ;  /* 0x000000a964647220 */ /* 0x080fe20000410000 */
        /* <DEDUP_REMOVED lines=18> */
[----:B---3--:R-:W-:Y:S01]  /*58a0*/  FFMA.FTZ R7, R8, R0, R167 ;  /* 0x0000000008077223 */ /* 0x008fe200000100a7 */
        /* <DEDUP_REMOVED lines=16> */
[----:B------:R-:W-:Y:S01]  /*59b0*/  FMUL.FTZ R149, R149, R169 ;  /* 0x000000a995957220 */ /* 0x000fe20000410000 */
[----:B------:R-:W-:Y:S01]  /*59c0*/  F2FP.F16.F32.PACK_AB R153, R196, R167 ;  /* 0x000000a7c499723e */ /* 0x000fe200000000ff */
[----:B------:R-:W-:Y:S01]  /*59d0*/  FMUL.FTZ R26, R26, R8 ;  /* 0x000000081a1a7220 */ /* 0x000fe20000410000 */
[----:B------:R-:W-:Y:S01]  /*59e0*/  F2FP.F16.F32.PACK_AB R162, R189, R188 ;  /* 0x000000bcbda2723e */ /* 0x000fe200000000ff */
[-C--:B------:R-:W-:Y:S01]  /*59f0*/  FMUL.FTZ R27, R27, R8.reuse ;  /* 0x000000081b1b7220 */ /* 0x080fe20000410000 */
[----:B------:R-:W-:Y:S01]  /*5a00*/  F2FP.F16.F32.PACK_AB R166, R194, R21 ;  /* 0x00000015c2a6723e */ /* 0x000fe200000000ff */
[----:B------:R-:W1:Y:S01]  /*5a10*/  MUFU.EX2 R206, R206 ;  /* 0x000000ce00ce7308 */ /* 0x000e620000000800 */
[----:B---3--:R-:W-:Y:S01]  /*5a20*/  FADD.FTZ R0, R198, R7 ;  /* 0x00000007c6007221 */ /* 0x008fe20000010000 */
[----:B------:R-:W-:Y:S01]  /*5a30*/  F2FP.F16.F32.PACK_AB R168, R20, R15 ;  /* 0x0000000f14a8723e */ /* 0x000fe200000000ff */
[-C--:B------:R-:W-:Y:S01]  /*5a40*/  FMUL.FTZ R30, R30, R8.reuse ;  /* 0x000000081e1e7220 */ /* 0x080fe20000410000 */
[----:B------:R-:W-:Y:S01]  /*5a50*/  F2FP.F16.F32.PACK_AB R170, R14, R13 ;  /* 0x0000000d0eaa723e */ /* 0x000fe200000000ff */
[-C--:B------:R-:W-:Y:S01]  /*5a60*/  FMUL.FTZ R31, R31, R8.reuse ;  /* 0x000000081f1f7220 */ /* 0x080fe20000410000 */
[----:B------:R-:W-:Y:S01]  /*5a70*/  F2FP.F16.F32.PACK_AB R155, R198, R155 ;  /* 0x0000009bc69b723e */ /* 0x000fe200000000ff */
        /* <DEDUP_REMOVED lines=86> */
[----:B------:R-:W-:-:S03]  /*5fe0*/  FMUL.FTZ R151, R151, R8 ;  /* 0x0000000897977220 */ /* 0x000fc60000410000 */
[----:B------:R-:W1:Y:S01]  /*5ff0*/  MUFU.EX2 R182, R182 ;  /* 0x000000b600b67308 */ /* 0x000e620000000800 */
[C---:B---3--:R-:W-:Y:S01]  /*6000*/  FADD.FTZ R0, R180.reuse, R7 ;  /* 0x00000007b4007221 */ /* 0x048fe20000010000 */
[----:B------:R-:W-:-:S06]  /*6010*/  F2FP.F16.F32.PACK_AB R167, R180, R177 ;  /* 0x000000b1b4a7723e */ /* 0x000fcc00000000ff */
[----:B------:R-:W3:Y:S01]  /*6020*/  MUFU.EX2 R184, R184 ;  /* 0x000000b800b87308 */ /* 0x000ee20000000800 */
[----:B--2---:R-:W-:-:S07]  /*6030*/  FADD.FTZ R7, R181, R0 ;  /* 0x00000000b5077221 */ /* 0x004fce0000010000 */
[----:B------:R-:W2:Y:S01]  /*6040*/  MUFU.EX2 R187, R187 ;  /* 0x000000bb00bb7308 */ /* 0x000ea20000000800 */
[C---:B-1----:R-:W-:Y:S01]  /*6050*/  FADD.FTZ R7, R182.reuse, R7 ;  /* 0x00000007b6077221 */ /* 0x042fe20000010000 */
[----:B------:R-:W-:-:S06]  /*6060*/  F2FP.F16.F32.PACK_AB R169, R182, R181 ;  /* 0x000000b5b6a9723e */ /* 0x000fcc00000000ff */
[----:B------:R-:W1:Y:S01]  /*6070*/  MUFU.EX2 R186, R186 ;  /* 0x000000ba00ba7308 */ /* 0x000e620000000800 */
[----:B---3--:R-:W-:-:S07]  /*6080*/  FADD.FTZ R0, R184, R7 ;  /* 0x00000007b8007221 */ /* 0x008fce0000010000 */
[----:B------:R-:W3:Y:S01]  /*6090*/  MUFU.EX2 R193, R190 ;  /* 0x000000be00c17308 */ /* 0x000ee20000000800 */
[C---:B--2---:R-:W-:Y:S01]  /*60a0*/  FADD.FTZ R7, R187.reuse, R0 ;  /* 0x00000000bb077221 */ /* 0x044fe20000010000 */
[----:B------:R-:W-:-:S06]  /*60b0*/  F2FP.F16.F32.PACK_AB R171, R187, R184 ;  /* 0x000000b8bbab723e */ /* 0x000fcc00000000ff */
[----:B------:R-:W2:Y:S01]  /*60c0*/  MUFU.EX2 R191, R191 ;  /* 0x000000bf00bf7308 */ /* 0x000ea20000000800 */
[----:B-1----:R-:W-:-:S07]  /*60d0*/  FADD.FTZ R0, R186, R7 ;  /* 0x00000007ba007221 */ /* 0x002fce0000010000 */
[----:B------:R-:W1:Y:S01]  /*60e0*/  MUFU.EX2 R10, R195 ;  /* 0x000000c3000a7308 */ /* 0x000e620000000800 */
[C---:B---3--:R-:W-:Y:S01]  /*60f0*/  FADD.FTZ R0, R193.reuse, R0 ;  /* 0x00000000c1007221 */ /* 0x048fe20000010000 */
[----:B------:R-:W-:-:S03]  /*6100*/  F2FP.F16.F32.PACK_AB R173, R193, R186 ;  /* 0x000000bac1ad723e */ /* 0x000fc600000000ff */
[----:B--2---:R-:W-:-:S04]  /*6110*/  FADD.FTZ R7, R191, R0 ;  /* 0x00000000bf077221 */ /* 0x004fc80000010000 */
[C---:B-1----:R-:W-:Y:S01]  /*6120*/  FADD.FTZ R0, R10.reuse, R7 ;  /* 0x000000070a007221 */ /* 0x042fe20000010000 */
[----:B------:R-:W-:Y:S01]  /*6130*/  F2FP.F16.F32.PACK_AB R175, R10, R191 ;  /* 0x000000bf0aaf723e */ /* 0x000fe200000000ff */
[----:B------:R-:W-:Y:S06]  /*6140*/  @!P0 BRA `(.L_x_3283) ;  /* 0x0000000000048947 */ /* 0x000fec0003800000 */
[----:B------:R-:W-:Y:S01]  /*6150*/  BPT.TRAP 0x1 ;  /* 0x000000040000795c */ /* 0x000fe20000300000 */
.L_x_3283:
[----:B------:R1:W2:Y:S01]  /*6160*/  SYNCS.PHASECHK.TRANS64.TRYWAIT P2, [UR30+0x22850], R6 ;  /* 0x02285006ff0075a7 */ /* 0x0002a2000804015e */
[----:B------:R-:W-:Y:S05]  /*6170*/  @!P0 BRA `(.L_x_3284) ;  /* 0x0000000000048947 */ /* 0x000fea0003800000 */
[----:B------:R-:W-:Y:S01]  /*6180*/  BPT.TRAP 0x1 ;  /* 0x000000040000795c */ /* 0x000fe20000300000 */
.L_x_3284:
[----:B--2---:R-:W-:Y:S05]  /*6190*/  @P2 BRA `(.L_x_3285) ;  /* 0x0000000000082947 */ /* 0x004fea0003800000 */
[----:B------:R-:W2:Y:S02]  /*61a0*/  SYNCS.PHASECHK.TRANS64.TRYWAIT P2, [UR30+0x22850], R6 ;  /* 0x02285006ff0075a7 */ /* 0x000ea4000804015e */
[----:B--2---:R-:W-:Y:S05]  /*61b0*/  @!P2 BRA `(.L_x_3286) ;  /* 0x0000007400eca947 */ /* 0x004fea0003800000 */
.L_x_3285:
[----:B-12---:R-:W-:Y:S01]  /*61c0*/  VIADD R6, R23, 0x8 ;  /* 0x0000000817067836 */ /* 0x006fe20000000000 */
[----:B------:R-:W-:Y:S01]  /*61d0*/  UIMAD UR10, UR37, 0xc00, UR21 ;  /* 0x00000c00250a78a4 */ /* 0x000fe2000f8e0215 */
[----:B------:R-:W-:Y:S01]  /*61e0*/  @!P1 VIADD R185, R185, 0x22860 ;  /* 0x00022860b9b99836 */ /* 0x000fe20000000000 */
[----:B------:R-:W-:Y:S01]  /*61f0*/  UMOV UR7, 0x40000040 ;  /* 0x4000004000077882 */ /* 0x000fe20000000000 */
[----:B------:R-:W-:Y:S01]  /*6200*/  UISETP.GT.AND UP0, UPT, UR29, UR28, UPT ;  /* 0x0000001c1d00728c */ /* 0x000fe2000bf04270 */
[----:B------:R2:W-:Y:S01]  /*6210*/  BAR.SYNC.DEFER_BLOCKING R6, 0x100 ;  /* 0x000400060000751d */ /* 0x0005e20000010000 */
[----:B------:R-:W-:Y:S01]  /*6220*/  UIADD3 UR29, UR29, -0x1, URZ ;  /* 0xffffffff1d1d7890 */ /* 0x000fe2000fffe03f */
[----:B------:R-:W-:Y:S01]  /*6230*/  @!P1 PRMT R185, RZ, 0x654, R185 ;  /* 0x00000654ffb99816 */ /* 0x000fe200000000b9 */
[----:B------:R-:W-:Y:S01]  /*6240*/  IMAD.MOV.U32 R7, RZ, RZ, R5 ;  /* 0x000000ffff077224 */ /* 0x000fe200078e0005 */
[----:B------:R-:W-:Y:S02]  /*6250*/  MOV R8, R4 ;  /* 0x0000000400087202 */ /* 0x000fe40000000f00 */
[----:B------:R-:W-:Y:S01]  /*6260*/  UMOV UR6, UR10 ;  /* 0x0000000a00067c82 */ /* 0x000fe20008000000 */
[----:B------:R-:W-:Y:S01]  /*6270*/  PLOP3.LUT P2, PT, PT, PT, UP0, 0x80, 0x0 ;  /* 0x000000000000781c */ /* 0x000fe20003f4f008 */
        /* <DEDUP_REMOVED lines=35> */
.L_x_3278:
[----:B------:R-:W-:-:S13]  /*64b0*/  ISETP.LE.AND P2, PT, RZ, UR29, PT ;  /* 0x0000001dff007c0c */ /* 0x000fda000bf43270 */
[----:B------:R-:W-:Y:S05]  /*64c0*/  @!P2 BRA `(.L_x_3288) ;  /* 0x0000002000b0a947 */ /* 0x000fea0003800000 */
[----:B-1----:R-:W-:Y:S01]  /*64d0*/  IMAD.MOV.U32 R7, RZ, RZ, R4 ;  /* 0x000000ffff077224 */ /* 0x002fe200078e0004 */
[----:B------:R-:W-:Y:S01]  /*64e0*/  MOV R206, R5 ;  /* 0x0000000500ce7202 */ /* 0x000fe20000000f00 */
[----:B------:R-:W-:Y:S01]  /*64f0*/  ULDC UR22, c[0x0][0x9d8] ;  /* 0x0002760000167ab9 */ /* 0x000fe20000000800 */
[----:B------:R-:W-:-:S05]  /*6500*/  ULDC UR27, c[0x0][0x988] ;  /* 0x00026200001b7ab9 */ /* 0x000fca0000000800 */
.L_x_3297:
[----:B------:R-:W-:-:S04]  /*6510*/  UIADD3 UR37, UR37, 0x1, URZ ;  /* 0x0000000125257890 */ /* 0x000fc8000fffe03f */
[----:B------:R-:W-:-:S04]  /*6520*/  UISETP.NE.AND UP0, UPT, UR37, 0x2, UPT ;  /* 0x000000022500788c */ /* 0x000fc8000bf05270 */
[----:B------:R-:W-:Y:S02]  /*6530*/  USEL UR6, URZ, 0x1, UP0 ;  /* 0x000000013f067887 */ /* 0x000fe40008000000 */
[----:B------:R-:W-:Y:S02]  /*6540*/  USEL UR37, UR37, URZ, UP0 ;  /* 0x0000003f25257287 */ /* 0x000fe40008000000 */
[----:B------:R-:W-:Y:S01]  /*6550*/  ULOP3.LUT UR38, UR38, UR6, URZ, 0x3c, !UPT ;  /* 0x0000000626267292 */ /* 0x000fe2000f8e3c3f */
[----:B---3--:R-:W-:Y:S11]  /*6560*/  @!P0 BRA `(.L_x_3289) ;  /* 0x0000000000048947 */ /* 0x008ff60003800000 */
[----:B------:R-:W-:Y:S01]  /*6570*/  BPT.TRAP 0x1 ;  /* 0x000000040000795c */ /* 0x000fe20000300000 */
.L_x_3289:
[----:B------:R-:W-:Y:S01]  /*6580*/  ULEA UR23, UR37, UR49, 0x3 ;  /* 0x0000003125177291 */ /* 0x000fe2000f8e183f */
[----:B--2---:R-:W-:-:S05]  /*6590*/  IMAD.U32 R6, RZ, RZ, UR38 ;  /* 0x00000026ff067e24 */ /* 0x004fca000f8e00ff */
[----:B------:R-:W-:-:S04]  /*65a0*/  SHF.L.U32 R6, R6, 0x1f, RZ ;  /* 0x0000001f06067819 */ /* 0x000fc800000006ff */
[----:B------:R1:W2:Y:S01]  /*65b0*/  SYNCS.PHASECHK.TRANS64.TRYWAIT P2, [UR23+0x22830], R6 ;  /* 0x02283006ff0075a7 */ /* 0x0002a20008040157 */
[----:B------:R-:W-:Y:S05]  /*65c0*/  @!P0 BRA `(.L_x_3290) ;  /* 0x0000000000048947 */ /* 0x000fea0003800000 */
[----:B------:R-:W-:Y:S01]  /*65d0*/  BPT.TRAP 0x1 ;  /* 0x000000040000795c */ /* 0x000fe20000300000 */
.L_x_3290:
[----:B--2---:R-:W-:Y:S05]  /*65e0*/  @P2 BRA `(.L_x_3291) ;  /* 0x0000000000082947 */ /* 0x004fea0003800000 */
[----:B------:R-:W2:Y:S02]  /*65f0*/  SYNCS.PHASECHK.TRANS64.TRYWAIT P2, [UR23+0x22830], R6 ;  /* 0x02283006ff0075a7 */ /* 0x000ea40008040157 */
[----:B--2---:R-:W-:Y:S05]  /*6600*/  @!P2 BRA `(.L_x_3292) ;  /* 0x0000007000eca947 */ /* 0x004fea0003800000 */
.L_x_3291:
        /* <DEDUP_REMOVED lines=77> */
[----:B------:R-:W-:-:S05]  /*6ae0*/  IMAD.U32 R199, RZ, RZ, UR23 ;  /* 0x00000017ffc77e24 */ /* 0x000fca000f8e00ff */
        /* <DEDUP_REMOVED lines=32> */
[----:B----4-:R-:W-:-:S07]  /*6cf0*/  FMNMX.FTZ R162, R188, R5, !PT ;  /* 0x00000005bca27209 */ /* 0x010fce0007810000 */
[----:B------:R-:W4:Y:S01]  /*6d00*/  MUFU.TANH R192, R192 ;  /* 0x000000c000c07308 */ /* 0x000f220000002400 */
[----:B--2---:R-:W-:-:S07]  /*6d10*/  FMNMX.FTZ R162, R193, R162, !PT ;  /* 0x000000a2c1a27209 */ /* 0x004fce0007810000 */
[----:B------:R-:W2:Y:S01]  /*6d20*/  MUFU.TANH R8, R8 ;  /* 0x0000000800087308 */ /* 0x000ea20000002400 */
[----:B---3--:R-:W-:Y:S01]  /*6d30*/  FMNMX.FTZ R5, R189, R162, !PT ;  /* 0x000000a2bd057209 */ /* 0x008fe20007810000 */
[----:B------:R-:W-:-:S06]  /*6d40*/  FMUL.FTZ R162, R182, UR22 ;  /* 0x00000016b6a27c20 */ /* 0x000fcc0008410000 */
[----:B------:R-:W3:Y:S01]  /*6d50*/  MUFU.TANH R9, R9 ;  /* 0x0000000900097308 */ /* 0x000ee20000002400 */
[----:B----4-:R-:W-:-:S05]  /*6d60*/  FMNMX.FTZ R5, R192, R5, !PT ;  /* 0x00000005c0057209 */ /* 0x010fca0007810000 */
        /* <DEDUP_REMOVED lines=10> */
[----:B--2---:R-:W-:Y:S01]  /*6e10*/  FMNMX.FTZ R175, R11, R174, !PT ;  /* 0x000000ae0baf7209 */ /* 0x004fe20007810000 */
[----:B------:R-:W2:Y:S06]  /*6e20*/  SHFL.BFLY PT, R5, R172, 0x1, 0x1f ;  /* 0x0c201f00ac057f89 */ /* 0x000eac00000e0000 */
[----:B------:R-:W5:Y:S08]  /*6e30*/  MUFU.TANH R14, R14 ;  /* 0x0000000e000e7308 */ /* 0x000f700000002400 */
[----:B------:R-:W1:Y:S08]  /*6e40*/  MUFU.TANH R15, R15 ;  /* 0x0000000f000f7308 */ /* 0x000e700000002400 */
[----:B------:R-:W1:Y:S01]  /*6e50*/  MUFU.TANH R20, R20 ;  /* 0x0000001400147308 */ /* 0x000e620000002400 */
[----:B--2---:R-:W-:-:S05]  /*6e60*/  FMNMX.FTZ R5, R172, R5, !PT ;  /* 0x00000005ac057209 */ /* 0x004fca0007810000 */
[C---:B------:R-:W-:Y:S02]  /*6e70*/  FMUL.FTZ R190, R5.reuse, UR27 ;  /* 0x0000001b05be7c20 */ /* 0x040fe40008410000 */
[----:B------:R-:W2:Y:S01]  /*6e80*/  MUFU.TANH R21, R21 ;  /* 0x0000001500157308 */ /* 0x000ea20000002400 */
[----:B------:R-:W-:Y:S01]  /*6e90*/  FADD.FTZ R172, -R5, R206 ;  /* 0x000000ce05ac7221 */ /* 0x000fe20000010100 */
[--C-:B------:R-:W-:Y:S01]  /*6ea0*/  FFMA.FTZ R176, R4, UR27, -R190.reuse ;  /* 0x0000001b04b07c23 */ /* 0x100fe200080108be */
[----:B---3--:R-:W-:Y:S02]  /*6eb0*/  FMNMX.FTZ R4, R12, R175, !PT ;  /* 0x000000af0c047209 */ /* 0x008fe40007810000 */
[----:B------:R-:W-:Y:S01]  /*6ec0*/  FMUL.FTZ R172, R172, UR27 ;  /* 0x0000001bacac7c20 */ /* 0x000fe20008410000 */
[--C-:B------:R-:W-:Y:S01]  /*6ed0*/  FFMA.FTZ R173, R207, UR27, -R190.reuse ;  /* 0x0000001bcfad7c23 */ /* 0x100fe200080108be */
[--C-:B------:R-:W-:Y:S01]  /*6ee0*/  FFMA.FTZ R154, R154, UR27, -R190.reuse ;  /* 0x0000001b9a9a7c23 */ /* 0x100fe200080108be */
[----:B----4-:R-:W-:Y:S01]  /*6ef0*/  FMNMX.FTZ R175, R13, R4, !PT ;  /* 0x000000040daf7209 */ /* 0x010fe20007810000 */
[----:B------:R-:W3:Y:S01]  /*6f00*/  MUFU.TANH R152, R152 ;  /* 0x0000009800987308 */ /* 0x000ee20000002400 */
[--C-:B------:R-:W-:Y:S01]  /*6f10*/  FFMA.FTZ R153, R153, UR27, -R190.reuse ;  /* 0x0000001b99997c23 */ /* 0x100fe200080108be */
[--C-:B------:R-:W-:Y:S01]  /*6f20*/  FFMA.FTZ R156, R156, UR27, -R190.reuse ;  /* 0x0000001b9c9c7c23 */ /* 0x100fe200080108be */
[----:B-----5:R-:W-:Y:S01]  /*6f30*/  FMNMX.FTZ R4, R14, R175, !PT ;  /* 0x000000af0e047209 */ /* 0x020fe20007810000 */
        /* <DEDUP_REMOVED lines=11> */
[----:B--2---:R-:W-:Y:S01]  /*6ff0*/  FMNMX.FTZ R175, R21, R4, !PT ;  /* 0x0000000415af7209 */ /* 0x004fe20007810000 */
[----:B------:R-:W2:Y:S01]  /*7000*/  MUFU.TANH R160, R160 ;  /* 0x000000a000a07308 */ /* 0x000ea20000002400 */
[--C-:B------:R-:W-:Y:S01]  /*7010*/  FFMA.FTZ R184, R184, UR27, -R190.reuse ;  /* 0x0000001bb8b87c23 */ /* 0x100fe200080108be */
[--C-:B------:R-:W-:Y:S01]  /*7020*/  FFMA.FTZ R185, R185, UR27, -R190.reuse ;  /* 0x0000001bb9b97c23 */ /* 0x100fe200080108be */
[----:B---3--:R-:W-:Y:S01]  /*7030*/  FMNMX.FTZ R4, R152, R175, !PT ;  /* 0x000000af98047209 */ /* 0x008fe20007810000 */
[--C-:B------:R-:W-:Y:S01]  /*7040*/  FFMA.FTZ R186, R216, UR27, -R190.reuse ;  /* 0x0000001bd8ba7c23 */ /* 0x100fe200080108be */
[----:B------:R-:W-:-:S03]  /*7050*/  FFMA.FTZ R189, R189, UR27, -R190 ;  /* 0x0000001bbdbd7c23 */ /* 0x000fc600080108be */
        /* <DEDUP_REMOVED lines=11> */
[----:B---3--:R-:W-:Y:S01]  /*7110*/  FMNMX.FTZ R4, R164, R175, !PT ;  /* 0x000000afa4047209 */ /* 0x008fe20007810000 */
[----:B------:R-:W-:-:S06]  /*7120*/  FFMA.FTZ R175, R208, UR27, -R190 ;  /* 0x0000001bd0af7c23 */ /* 0x000fcc00080108be */
[----:B------:R-:W3:Y:S01]  /*7130*/  MUFU.TANH R167, R167 ;  /* 0x000000a700a77308 */ /* 0x000ee20000002400 */
[----:B-1----:R-:W-:-:S07]  /*7140*/  FMNMX.FTZ R177, R165, R4, !PT ;  /* 0x00000004a5b17209 */ /* 0x002fce0007810000 */
[----:B------:R-:W1:Y:S01]  /*7150*/  MUFU.TANH R168, R168 ;  /* 0x000000a800a87308 */ /* 0x000e620000002400 */
[----:B--2---:R-:W-:-:S07]  /*7160*/  FMNMX.FTZ R4, R166, R177, !PT ;  /* 0x000000b1a6047209 */ /* 0x004fce0007810000 */
[----:B------:R-:W2:Y:S01]  /*7170*/  MUFU.TANH R169, R169 ;  /* 0x000000a900a97308 */ /* 0x000ea20000002400 */
[----:B---3--:R-:W-:-:S07]  /*7180*/  FMNMX.FTZ R177, R167, R4, !PT ;  /* 0x00000004a7b17209 */ /* 0x008fce0007810000 */
[----:B------:R-:W3:Y:S01]  /*7190*/  MUFU.TANH R170, R170 ;  /* 0x000000aa00aa7308 */ /* 0x000ee20000002400 */
[----:B-1----:R-:W-:Y:S01]  /*71a0*/  FMNMX.FTZ R4, R168, R177, !PT ;  /* 0x000000b1a8047209 */ /* 0x002fe20007810000 */
[----:B------:R-:W-:-:S06]  /*71b0*/  FFMA.FTZ R177, R210, UR27, -R190 ;  /* 0x0000001bd2b17c23 */ /* 0x000fcc00080108be */
[----:B------:R-:W1:Y:S01]  /*71c0*/  MUFU.TANH R171, R171 ;  /* 0x000000ab00ab7308 */ /* 0x000e620000002400 */
[----:B--2---:R-:W-:-:S07]  /*71d0*/  FMNMX.FTZ R179, R169, R4, !PT ;  /* 0x00000004a9b37209 */ /* 0x004fce0007810000 */
[----:B------:R2:W-:Y:S01]  /*71e0*/  MUFU.EX2 R174, R176 ;  /* 0x000000b000ae7308 */ /* 0x0005e20000000800 */
[----:B---3--:R-:W-:Y:S01]  /*71f0*/  FMNMX.FTZ R4, R170, R179, !PT ;  /* 0x000000b3aa047209 */ /* 0x008fe20007810000 */
[----:B------:R-:W-:-:S06]  /*7200*/  FFMA.FTZ R179, R212, UR27, -R190 ;  /* 0x0000001bd4b37c23 */ /* 0x000fcc00080108be */
[----:B------:R-:W3:Y:S01]  /*7210*/  MUFU.EX2 R172, R172 ;  /* 0x000000ac00ac7308 */ /* 0x000ee20000000800 */
[----:B-1----:R-:W-:Y:S01]  /*7220*/  FMNMX.FTZ R4, R171, R4, !PT ;  /* 0x00000004ab047209 */ /* 0x002fe20007810000 */
[----:B--2---:R-:W-:-:S04]  /*7230*/  FFMA.FTZ R176, R209, UR27, -R190 ;  /* 0x0000001bd1b07c23 */ /* 0x004fc800080108be */
[----:B------:R-:W1:Y:S02]  /*7240*/  SHFL.BFLY PT, R187, R4, 0x2, 0x1f ;  /* 0x0c401f0004bb7f89 */ /* 0x000e6400000e0000 */
[----:B------:R-:W2:Y:S08]  /*7250*/  MUFU.EX2 R173, R173 ;  /* 0x000000ad00ad7308 */ /* 0x000eb00000000800 */
        /* <DEDUP_REMOVED lines=14> */
[----:B-1----:R-:W-:Y:S01]  /*7340*/  FMNMX.FTZ R191, R4, R187, !PT ;  /* 0x000000bb04bf7209 */ /* 0x002fe20007810000 */
[--C-:B------:R-:W-:Y:S01]  /*7350*/  FFMA.FTZ R187, R188, UR27, -R190.reuse ;  /* 0x0000001bbcbb7c23 */ /* 0x100fe200080108be */
[--C-:B------:R-:W-:Y:S01]  /*7360*/  FFMA.FTZ R188, R193, UR27, -R190.reuse ;  /* 0x0000001bc1bc7c23 */ /* 0x100fe200080108be */
[----:B------:R-:W-:Y:S01]  /*7370*/  FFMA.FTZ R190, R192, UR27, -R190 ;  /* 0x0000001bc0be7c23 */ /* 0x000fe200080108be */
[----:B------:R-:W-:Y:S01]  /*7380*/  MUFU.EX2 R156, R156 ;  /* 0x0000009c009c7308 */ /* 0x000fe20000000800 */
[----:B------:R-:W1:Y:S01]  /*7390*/  SHFL.BFLY PT, R4, R191, 0x1, 0x1f ;  /* 0x0c201f00bf047f89 */ /* 0x000e6200000e0000 */
        /* <DEDUP_REMOVED lines=22> */
[----:B------:R-:W-:Y:S01]  /*7500*/  MUFU.EX2 R157, R157 ;  /* 0x0000009d009d7308 */ /* 0x000fe20000000800 */
        /* <DEDUP_REMOVED lines=14> */
[----:B------:R-:W-:Y:S01]  /*75f0*/  @!P1 IADD3 R152, R199, 0x22840, RZ ;  /* 0x00022840c7989810 */ /* 0x000fe20007ffe0ff */
[----:B------:R-:W-:Y:S01]  /*7600*/  MUFU.EX2 R7, R7 ;  /* 0x0000000700077308 */ /* 0x000fe20000000800 */
[--C-:B------:R-:W-:Y:S01]  /*7610*/  FFMA.FTZ R11, R11, UR27, -R192.reuse ;  /* 0x0000001b0b0b7c23 */ /* 0x100fe200080108c0 */
[----:B------:R-:W-:Y:S01]  /*7620*/  IADD3 R9, -R23, 0xb, RZ ;  /* 0x0000000b17097810 */ /* 0x000fe20007ffe1ff */
[----:B------:R-:W-:Y:S01]  /*7630*/  FFMA.FTZ R12, R12, UR27, -R192 ;  /* 0x0000001b0c0c7c23 */ /* 0x000fe200080108c0 */
[----:B------:R-:W-:Y:S01]  /*7640*/  @!P1 PRMT R152, RZ, 0x654, R152 ;  /* 0x00000654ff989816 */ /* 0x000fe20000000098 */
[--C-:B------:R-:W-:Y:S01]  /*7650*/  FFMA.FTZ R13, R13, UR27, -R192.reuse ;  /* 0x0000001b0d0d7c23 */ /* 0x100fe200080108c0 */
[--C-:B------:R-:W-:Y:S01]  /*7660*/  FFMA.FTZ R14, R14, UR27, -R192.reuse ;  /* 0x0000001b0e0e7c23 */ /* 0x100fe200080108c0 */
[----:B------:R1:W-:Y:S06]  /*7670*/  BAR.ARV R9, 0x100 ;  /* 0x000400090000751d */ /* 0x0003ec0000002000 */
[----:B------:R-:W2:Y:S01]  /*7680*/  MUFU.EX2 R8, R8 ;  /* 0x0000000800087308 */ /* 0x000ea20000000800 */
[----:B------:R4:W-:Y:S01]  /*7690*/  @!P1 SYNCS.ARRIVE.TRANS64.RED.A1T0 RZ, [R152+URZ], RZ ;  /* 0x000000ff98ff99a7 */ /* 0x0009e2000810043f */
[--C-:B------:R-:W-:Y:S01]  /*76a0*/  FFMA.FTZ R15, R15, UR27, -R192.reuse ;  /* 0x0000001b0f0f7c23 */ /* 0x100fe200080108c0 */
[--C-:B------:R-:W-:Y:S01]  /*76b0*/  FFMA.FTZ R20, R20, UR27, -R192.reuse ;  /* 0x0000001b14147c23 */ /* 0x100fe200080108c0 */
[--C-:B------:R-:W-:Y:S01]  /*76c0*/  FFMA.FTZ R21, R21, UR27, -R192.reuse ;  /* 0x0000001b15157c23 */ /* 0x100fe200080108c0 */
[--C-:B------:R-:W-:Y:S01]  /*76d0*/  FFMA.FTZ R194, R159, UR27, -R192.reuse ;  /* 0x0000001b9fc27c23 */ /* 0x100fe200080108c0 */
[--C-:B------:R-:W-:Y:S01]  /*76e0*/  FFMA.FTZ R195, R160, UR27, -R192.reuse ;  /* 0x0000001ba0c37c23 */ /* 0x100fe200080108c0 */
[--C-:B------:R-:W-:Y:S01]  /*76f0*/  FFMA.FTZ R196, R161, UR27, -R192.reuse ;  /* 0x0000001ba1c47c23 */ /* 0x100fe200080108c0 */
[----:B------:R-:W5:Y:S01]  /*7700*/  MUFU.EX2 R191, R191 ;  /* 0x000000bf00bf7308 */ /* 0x000f620000000800 */
[----:B----4-:R-:W-:Y:S01]  /*7710*/  FADD.FTZ R152, R154, R3 ;  /* 0x000000039a987221 */ /* 0x010fe20000010000 */
[----:B---3--:R-:W-:Y:S01]  /*7720*/  F2FP.F16.F32.PACK_AB R154, R153, R154 ;  /* 0x0000009a999a723e */ /* 0x008fe200000000ff */
[--C-:B------:R-:W-:Y:S01]  /*7730*/  FFMA.FTZ R197, R162, UR27, -R192.reuse ;  /* 0x0000001ba2c57c23 */ /* 0x100fe200080108c0 */
[----:B------:R-:W-:Y:S01]  /*7740*/  FFMA.FTZ R198, R163, UR27, -R192 ;  /* 0x0000001ba3c67c23 */ /* 0x000fe200080108c0 */
[----:B------:R-:W-:Y:S01]  /*7750*/  FADD.FTZ R3, R153, R152 ;  /* 0x0000009899037221 */ /* 0x000fe20000010000 */
[--C-:B------:R-:W-:Y:S01]  /*7760*/  FFMA.FTZ R206, R164, UR27, -R192.reuse ;  /* 0x0000001ba4ce7c23 */ /* 0x100fe200080108c0 */
[----:B------:R-:W-:Y:S01]  /*7770*/  FFMA.FTZ R207, R165, UR27, -R192 ;  /* 0x0000001ba5cf7c23 */ /* 0x000fe200080108c0 */
[----:B------:R-:W3:Y:S01]  /*7780*/  MUFU.EX2 R10, R10 ;  /* 0x0000000a000a7308 */ /* 0x000ee20000000800 */
[----:B--2---:R-:W-:Y:S01]  /*7790*/  FFMA.FTZ R0, R7, R0, R8 ;  /* 0x0000000007007223 */ /* 0x004fe20000010008 */
[----:B------:R-:W-:Y:S01]  /*77a0*/  FADD.FTZ R152, R156, R3 ;  /* 0x000000039c987221 */ /* 0x000fe20000010000 */
[--C-:B------:R-:W-:Y:S01]  /*77b0*/  FFMA.FTZ R208, R166, UR27, -R192.reuse ;  /* 0x0000001ba6d07c23 */ /* 0x100fe200080108c0 */
[--C-:B------:R-:W-:Y:S01]  /*77c0*/  FFMA.FTZ R209, R167, UR27, -R192.reuse ;  /* 0x0000001ba7d17c23 */ /* 0x100fe200080108c0 */
[----:B------:R-:W-:Y:S01]  /*77d0*/  FFMA.FTZ R168, R168, UR27, -R192 ;  /* 0x0000001ba8a87c23 */ /* 0x000fe200080108c0 */
[----:B------:R-:W-:Y:S01]  /*77e0*/  FADD.FTZ R3, R155, R152 ;  /* 0x000000989b037221 */ /* 0x000fe20000010000 */
[----:B------:R-:W-:Y:S01]  /*77f0*/  FFMA.FTZ R169, R169, UR27, -R192 ;  /* 0x0000001ba9a97c23 */ /* 0x000fe200080108c0 */
[----:B------:R-:W2:Y:S01]  /*7800*/  MUFU.EX2 R11, R11 ;  /* 0x0000000b000b7308 */ /* 0x000ea20000000800 */
[----:B-----5:R-:W-:Y:S01]  /*7810*/  FADD.FTZ R153, R191, R0 ;  /* 0x00000000bf997221 */ /* 0x020fe20000010000 */
[----:B------:R-:W-:Y:S01]  /*7820*/  FADD.FTZ R152, R158, R3 ;  /* 0x000000039e987221 */ /* 0x000fe20000010000 */
[--C-:B------:R-:W-:Y:S01]  /*7830*/  FFMA.FTZ R159, R170, UR27, -R192.reuse ;  /* 0x0000001baa9f7c23 */ /* 0x100fe200080108c0 */
[----:B------:R-:W-:Y:S01]  /*7840*/  FFMA.FTZ R171, R171, UR27, -R192 ;  /* 0x0000001babab7c23 */ /* 0x000fe200080108c0 */
[C---:B------:R-:W-:Y:S01]  /*7850*/  F2FP.F16.F32.PACK_AB R158, R157.reuse, R158 ;  /* 0x0000009e9d9e723e */ /* 0x040fe200000000ff */
[----:B------:R-:W-:Y:S01]  /*7860*/  FADD.FTZ R152, R157, R152 ;  /* 0x000000989d987221 */ /* 0x000fe20000010000 */
[-C--:B------:R-:W-:Y:S01]  /*7870*/  FMUL.FTZ R26, R26, R7.reuse ;  /* 0x000000071a1a7220 */ /* 0x080fe20000410000 */
[----:B------:R-:W4:Y:S01]  /*7880*/  MUFU.EX2 R12, R12 ;  /* 0x0000000c000c7308 */ /* 0x000f220000000800 */
[----:B---3--:R-:W-:Y:S01]  /*7890*/  FADD.FTZ R0, R10, R153 ;  /* 0x000000990a007221 */ /* 0x008fe20000010000 */
[----:B------:R-:W-:Y:S01]  /*78a0*/  FADD.FTZ R3, R175, R152 ;  /* 0x00000098af037221 */ /* 0x000fe20000010000 */
        /* <DEDUP_REMOVED lines=82> */
[----:B------:R-:W-:Y:S01]  /*7dd0*/  FMUL.FTZ R151, R151, R7 ;  /* 0x0000000797977220 */ /* 0x000fe20000410000 */
        /* <DEDUP_REMOVED lines=38> */
[----:B------:R-:W-:Y:S01]  /*8040*/  FMUL.FTZ R149, R149, R172 ;  /* 0x000000ac95957220 */ /* 0x000fe20000410000 */
[----:B------:R-:W-:-:S02]  /*8050*/  F2FP.F16.F32.PACK_AB R156, R155, R156 ;  /* 0x0000009c9b9c723e */ /* 0x000fc400000000ff */
[----:B------:R-:W-:Y:S01]  /*8060*/  F2FP.F16.F32.PACK_AB R162, R178, R177 ;  /* 0x000000b1b2a2723e */ /* 0x000fe200000000ff */
[----:B------:R-:W3:Y:S01]  /*8070*/  MUFU.EX2 R196, R196 ;  /* 0x000000c400c47308 */ /* 0x000ee20000000800 */
[----:B--2---:R-:W-:Y:S01]  /*8080*/  FADD.FTZ R153, R195, R0 ;  /* 0x00000000c3997221 */ /* 0x004fe20000010000 */
[----:B------:R-:W-:Y:S02]  /*8090*/  F2FP.F16.F32.PACK_AB R164, R180, R179 ;  /* 0x000000b3b4a4723e */ /* 0x000fe400000000ff */
[----:B------:R-:W-:Y:S02]  /*80a0*/  F2FP.F16.F32.PACK_AB R155, R11, R10 ;  /* 0x0000000a0b9b723e */ /* 0x000fe400000000ff */
[----:B------:R-:W-:Y:S02]  /*80b0*/  F2FP.F16.F32.PACK_AB R161, R21, R20 ;  /* 0x0000001415a1723e */ /* 0x000fe400000000ff */
[----:B------:R-:W2:Y:S01]  /*80c0*/  MUFU.EX2 R183, R183 ;  /* 0x000000b700b77308 */ /* 0x000ea20000000800 */
[C---:B----4-:R-:W-:Y:S01]  /*80d0*/  FADD.FTZ R152, R182.reuse, R3 ;  /* 0x00000003b6987221 */ /* 0x050fe20000010000 */
[----:B------:R-:W-:-:S02]  /*80e0*/  F2FP.F16.F32.PACK_AB R166, R182, R181 ;  /* 0x000000b5b6a6723e */ /* 0x000fc400000000ff */
[----:B------:R-:W-:-:S04]  /*80f0*/  F2FP.F16.F32.PACK_AB R163, R194, R193 ;  /* 0x000000c1c2a3723e */ /* 0x000fc800000000ff */
[----:B------:R-:W4:Y:S01]  /*8100*/  MUFU.EX2 R197, R197 ;  /* 0x000000c500c57308 */ /* 0x000f220000000800 */
[C---:B---3--:R-:W-:Y:S01]  /*8110*/  FADD.FTZ R0, R196.reuse, R153 ;  /* 0x00000099c4007221 */ /* 0x048fe20000010000 */
[----:B------:R-:W-:-:S06]  /*8120*/  F2FP.F16.F32.PACK_AB R165, R196, R195 ;  /* 0x000000c3c4a5723e */ /* 0x000fcc00000000ff */
[----:B------:R-:W3:Y:S01]  /*8130*/  MUFU.EX2 R184, R184 ;  /* 0x000000b800b87308 */ /* 0x000ee20000000800 */
[----:B--2---:R-:W-:-:S07]  /*8140*/  FADD.FTZ R3, R183, R152 ;  /* 0x00000098b7037221 */ /* 0x004fce0000010000 */
[----:B------:R-:W2:Y:S01]  /*8150*/  MUFU.EX2 R198, R198 ;  /* 0x000000c600c67308 */ /* 0x000ea20000000800 */
[----:B----4-:R-:W-:-:S07]  /*8160*/  FADD.FTZ R153, R197, R0 ;  /* 0x00000000c5997221 */ /* 0x010fce0000010000 */
[----:B------:R-:W4:Y:S01]  /*8170*/  MUFU.EX2 R185, R185 ;  /* 0x000000b900b97308 */ /* 0x000f220000000800 */
[----:B---3--:R-:W-:-:S07]  /*8180*/  FADD.FTZ R152, R184, R3 ;  /* 0x00000003b8987221 */ /* 0x008fce0000010000 */
[----:B------:R-:W3:Y:S01]  /*8190*/  MUFU.EX2 R206, R206 ;  /* 0x000000ce00ce7308 */ /* 0x000ee20000000800 */
[C---:B--2---:R-:W-:Y:S01]  /*81a0*/  FADD.FTZ R153, R198.reuse, R153 ;  /* 0x00000099c6997221 */ /* 0x044fe20000010000 */
[----:B------:R-:W-:-:S06]  /*81b0*/  F2FP.F16.F32.PACK_AB R167, R198, R197 ;  /* 0x000000c5c6a7723e */ /* 0x000fcc00000000ff */
[----:B------:R-:W2:Y:S01]  /*81c0*/  MUFU.EX2 R186, R186 ;  /* 0x000000ba00ba7308 */ /* 0x000ea20000000800 */
[----:B----4-:R-:W-:Y:S01]  /*81d0*/  FADD.FTZ R3, R185, R152 ;  /* 0x00000098b9037221 */ /* 0x010fe20000010000 */
[----:B------:R-:W-:-:S06]  /*81e0*/  F2FP.F16.F32.PACK_AB R152, R174, R173 ;  /* 0x000000adae98723e */ /* 0x000fcc00000000ff */
[----:B------:R-:W4:Y:S01]  /*81f0*/  MUFU.EX2 R207, R207 ;  /* 0x000000cf00cf7308 */ /* 0x000f220000000800 */
[----:B---3--:R-:W-:-:S07]  /*8200*/  FADD.FTZ R0, R206, R153 ;  /* 0x00000099ce007221 */ /* 0x008fce0000010000 */
[----:B------:R-:W3:Y:S01]  /*8210*/  MUFU.EX2 R187, R187 ;  /* 0x000000bb00bb7308 */ /* 0x000ee20000000800 */
[C---:B--2---:R-:W-:Y:S01]  /*8220*/  FADD.FTZ R160, R186.reuse, R3 ;  /* 0x00000003baa07221 */ /* 0x044fe20000010000 */
[----:B------:R-:W-:-:S06]  /*8230*/  F2FP.F16.F32.PACK_AB R170, R186, R185 ;  /* 0x000000b9baaa723e */ /* 0x000fcc00000000ff */
[----:B------:R-:W2:Y:S01]  /*8240*/  MUFU.EX2 R208, R208 ;  /* 0x000000d000d07308 */ /* 0x000ea20000000800 */
[----:B----4-:R-:W-:-:S07]  /*8250*/  FADD.FTZ R153, R207, R0 ;  /* 0x00000000cf997221 */ /* 0x010fce0000010000 */
[----:B------:R-:W4:Y:S01]  /*8260*/  MUFU.EX2 R209, R209 ;  /* 0x000000d100d17308 */ /* 0x000f220000000800 */
[----:B---3--:R-:W-:Y:S01]  /*8270*/  FADD.FTZ R3, R187, R160 ;  /* 0x000000a0bb037221 */ /* 0x008fe20000010000 */
[----:B------:R-:W-:-:S06]  /*8280*/  F2FP.F16.F32.PACK_AB R160, R176, R175 ;  /* 0x000000afb0a0723e */ /* 0x000fcc00000000ff */
[----:B------:R-:W3:Y:S01]  /*8290*/  MUFU.EX2 R192, R168 ;  /* 0x000000a800c07308 */ /* 0x000ee20000000800 */
[----:B--2---:R-:W-:Y:S01]  /*82a0*/  FADD.FTZ R0, R208, R153 ;  /* 0x00000099d0007221 */ /* 0x004fe20000010000 */
[----:B------:R-:W-:-:S06]  /*82b0*/  F2FP.F16.F32.PACK_AB R153, R191, R8 ;  /* 0x00000008bf99723e */ /* 0x000fcc00000000ff */
[----:B------:R-:W2:Y:S01]  /*82c0*/  MUFU.EX2 R188, R188 ;  /* 0x000000bc00bc7308 */ /* 0x000ea20000000800 */
[----:B----4-:R-:W-:-:S07]  /*82d0*/  FADD.FTZ R157, R209, R0 ;  /* 0x00000000d19d7221 */ /* 0x010fce0000010000 */
[----:B------:R4:W5:Y:S01]  /*82e0*/  MUFU.EX2 R173, R169 ;  /* 0x000000a900ad7308 */ /* 0x0009620000000800 */
[----:B---3--:R-:W-:Y:S01]  /*82f0*/  FADD.FTZ R0, R192, R157 ;  /* 0x0000009dc0007221 */ /* 0x008fe20000010000 */
[----:B------:R-:W-:-:S06]  /*8300*/  F2FP.F16.F32.PACK_AB R157, R13, R12 ;  /* 0x0000000c0d9d723e */ /* 0x000fcc00000000ff */
[----:B------:R-:W3:Y:S01]  /*8310*/  MUFU.EX2 R189, R189 ;  /* 0x000000bd00bd7308 */ /* 0x000ee20000000800 */
[C---:B--2---:R-:W-:Y:S01]  /*8320*/  FADD.FTZ R168, R188.reuse, R3 ;  /* 0x00000003bca87221 */ /* 0x044fe20000010000 */
[----:B------:R-:W-:Y:S02]  /*8330*/  F2FP.F16.F32.PACK_AB R172, R188, R187 ;  /* 0x000000bbbcac723e */ /* 0x000fe400000000ff */
[----:B----4-:R-:W-:-:S04]  /*8340*/  F2FP.F16.F32.PACK_AB R169, R207, R206 ;  /* 0x000000cecfa9723e */ /* 0x010fc800000000ff */
[----:B------:R2:W4:Y:S01]  /*8350*/  MUFU.EX2 R175, R159 ;  /* 0x0000009f00af7308 */ /* 0x0005220000000800 */
[C---:B-----5:R-:W-:Y:S01]  /*8360*/  FADD.FTZ R0, R173.reuse, R0 ;  /* 0x00000000ad007221 */ /* 0x060fe20000010000 */
[----:B------:R-:W-:-:S06]  /*8370*/  F2FP.F16.F32.PACK_AB R173, R173, R192 ;  /* 0x000000c0adad723e */ /* 0x000fcc00000000ff */
[----:B------:R-:W5:Y:S01]  /*8380*/  MUFU.EX2 R190, R190 ;  /* 0x000000be00be7308 */ /* 0x000f620000000800 */
[----:B---3--:R-:W-:Y:S01]  /*8390*/  FADD.FTZ R3, R189, R168 ;  /* 0x000000a8bd037221 */ /* 0x008fe20000010000 */
[----:B------:R-:W-:Y:S02]  /*83a0*/  F2FP.F16.F32.PACK_AB R168, R184, R183 ;  /* 0x000000b7b8a8723e */ /* 0x000fe400000000ff */
[----:B--2---:R-:W-:-:S04]  /*83b0*/  F2FP.F16.F32.PACK_AB R159, R15, R14 ;  /* 0x0000000e0f9f723e */ /* 0x004fc800000000ff */
[----:B------:R2:W3:Y:S01]  /*83c0*/  MUFU.EX2 R176, R171 ;  /* 0x000000ab00b07308 */ /* 0x0004e20000000800 */
[----:B----4-:R-:W-:Y:S01]  /*83d0*/  FADD.FTZ R7, R175, R0 ;  /* 0x00000000af077221 */ /* 0x010fe20000010000 */
[C---:B-----5:R-:W-:Y:S01]  /*83e0*/  FADD.FTZ R3, R190.reuse, R3 ;  /* 0x00000003be037221 */ /* 0x060fe20000010000 */
[----:B------:R-:W-:Y:S02]  /*83f0*/  F2FP.F16.F32.PACK_AB R174, R190, R189 ;  /* 0x000000bdbeae723e */ /* 0x000fe400000000ff */
[----:B--2---:R-:W-:Y:S01]  /*8400*/  F2FP.F16.F32.PACK_AB R171, R209, R208 ;  /* 0x000000d0d1ab723e */ /* 0x004fe200000000ff */
[C---:B---3--:R-:W-:Y:S01]  /*8410*/  FADD.FTZ R0, R176.reuse, R7 ;  /* 0x00000007b0007221 */ /* 0x048fe20000010000 */
[----:B------:R-:W-:Y:S01]  /*8420*/  F2FP.F16.F32.PACK_AB R175, R176, R175 ;  /* 0x000000afb0af723e */ /* 0x000fe200000000ff */
[----:B-1----:R-:W-:Y:S06]  /*8430*/  @!P0 BRA `(.L_x_3293) ;  /* 0x0000000000048947 */ /* 0x002fec0003800000 */
[----:B------:R-:W-:Y:S01]  /*8440*/  BPT.TRAP 0x1 ;  /* 0x000000040000795c */ /* 0x000fe20000300000 */
.L_x_3293:
[----:B------:R1:W2:Y:S01]  /*8450*/  SYNCS.PHASECHK.TRANS64.TRYWAIT P2, [UR23+0x22850], R6 ;  /* 0x02285006ff0075a7 */ /* 0x0002a20008040157 */
[----:B------:R-:W-:Y:S05]  /*8460*/  @!P0 BRA `(.L_x_3294) ;  /* 0x0000000000048947 */ /* 0x000fea0003800000 */
[----:B------:R-:W-:Y:S01]  /*8470*/  BPT.TRAP 0x1 ;  /* 0x000000040000795c */ /* 0x000fe20000300000 */
.L_x_3294:
[----:B--2---:R-:W-:Y:S05]  /*8480*/  @P2 BRA `(.L_x_3295) ;  /* 0x0000000000082947 */ /* 0x004fea0003800000 */
[----:B------:R-:W2:Y:S02]  /*8490*/  SYNCS.PHASECHK.TRANS64.TRYWAIT P2, [UR23+0x22850], R6 ;  /* 0x02285006ff0075a7 */ /* 0x000ea40008040157 */
[----:B--2---:R-:W-:Y:S05]  /*84a0*/  @!P2 BRA `(.L_x_3296) ;  /* 0x00000054005ca947 */ /* 0x004fea0003800000 */
.L_x_3295:
[----:B-12---:R-:W-:Y:S01]  /*84b0*/  VIADD R6, R23, 0x8 ;  /* 0x0000000817067836 */ /* 0x006fe20000000000 */
[----:B------:R-:W-:-:S04]  /*84c0*/  UIMAD UR10, UR37, 0xc00, UR21 ;  /* 0x00000c00250a78a4 */ /* 0x000fc8000f8e0215 */
[----:B------:R3:W-:Y:S01]  /*84d0*/  BAR.SYNC.DEFER_BLOCKING R6, 0x100 ;  /* 0x000400060000751d */ /* 0x0007e20000010000 */
[----:B------:R-:W-:Y:S01]  /*84e0*/  ISETP.LT.AND P2, PT, RZ, UR29, PT ;  /* 0x0000001dff007c0c */ /* 0x000fe2000bf41270 */
[----:B------:R-:W-:Y:S01]  /*84f0*/  @!P1 VIADD R199, R199, 0x22860 ;  /* 0x00022860c7c79836 */ /* 0x000fe20000000000 */
[----:B------:R-:W-:Y:S01]  /*8500*/  UIADD3 UR29, UR29, -0x1, URZ ;  /* 0xffffffff1d1d7890 */ /* 0x000fe2000fffe03f */
[----:B------:R-:W-:Y:S01]  /*8510*/  MOV R7, R4 ;  /* 0x0000000400077202 */ /* 0x000fe20000000f00 */
[----:B------:R-:W-:Y:S01]  /*8520*/  IMAD.MOV.U32 R206, RZ, RZ, R5 ;  /* 0x000000ffffce7224 */ /* 0x000fe200078e0005 */
[----:B------:R-:W-:Y:S01]  /*8530*/  UMOV UR6, UR10 ;  /* 0x0000000a00067c82 */ /* 0x000fe20008000000 */
[----:B------:R-:W-:Y:S01]  /*8540*/  UMOV UR7, 0x40000040 ;  /* 0x4000004000077882 */ /* 0x000fe20000000000 */
        /* <DEDUP_REMOVED lines=36> */
.L_x_3288:
[----:B--23--:R-:W2:Y:S01]  /*8790*/  SHFL.BFLY PT, R6, R3, 0x2, 0x1f ;  /* 0x0c401f0003067f89 */ /* 0x00cea200000e0000 */
[----:B------:R-:W-:Y:S01]  /*87a0*/  IMAD.MOV.U32 R13, RZ, RZ, RZ ;  /* 0x000000ffff0d7224 */ /* 0x000fe200078e00ff */
[----:B------:R-:W-:Y:S01]  /*87b0*/  UIADD3 UR37, UR37, 0x1, URZ ;  /* 0x0000000125257890 */ /* 0x000fe2000fffe03f */
[----:B------:R-:W-:Y:S01]  /*87c0*/  MOV R178, UR27 ;  /* 0x0000001b00b27c02 */ /* 0x000fe20008000f00 */
[----:B------:R-:W3:Y:S01]  /*87d0*/  SHFL.BFLY PT, R11, R0, 0x2, 0x1f ;  /* 0x0c401f00000b7f89 */ /* 0x000ee200000e0000 */
        /* <DEDUP_REMOVED lines=8> */
[----:B--2---:R-:W-:Y:S01]  /*8860*/  FADD.FTZ R6, R6, R3 ;  /* 0x0000000306067221 */ /* 0x004fe20000010000 */
[----:B------:R-:W-:Y:S01]  /*8870*/  IMAD.MOV.U32 R3, RZ, RZ, -0x800000 ;  /* 0xff800000ff037424 */ /* 0x000fe200078e00ff */
[----:B------:R-:W-:Y:S01]  /*8880*/  USEL UR37, UR37, URZ, UP0 ;  /* 0x0000003f25257287 */ /* 0x000fe20008000000 */
[----:B---3--:R-:W-:-:S02]  /*8890*/  FADD.FTZ R11, R11, R0 ;  /* 0x000000000b0b7221 */ /* 0x008fc40000010000 */
[----:B-1----:R-:W1:Y:S01]  /*88a0*/  SHFL.BFLY PT, R7, R6, 0x1, 0x1f ;  /* 0x0c201f0006077f89 */ /* 0x002e6200000e0000 */
[----:B------:R-:W-:-:S03]  /*88b0*/  ULOP3.LUT UR38, UR38, UR4, URZ, 0x3c, !UPT ;  /* 0x0000000426267292 */ /* 0x000fc6000f8e3c3f */
[----:B------:R-:W2:Y:S01]  /*88c0*/  SHFL.BFLY PT, R8, R11, 0x1, 0x1f ;  /* 0x0c201f000b087f89 */ /* 0x000ea200000e0000 */
[----:B-1----:R-:W-:Y:S01]  /*88d0*/  FADD.FTZ R174, R6, R7 ;  /* 0x0000000706ae7221 */ /* 0x002fe20000010000 */
[----:B------:R-:W-:Y:S01]  /*88e0*/  MOV R7, RZ ;  /* 0x000000ff00077202 */ /* 0x000fe20000000f00 */
[----:B--2---:R-:W-:-:S03]  /*88f0*/  FADD.FTZ R176, R11, R8 ;  /* 0x000000080bb07221 */ /* 0x004fc60000010000 */
[----:B------:R-:W-:Y:S02]  /*8900*/  FSETP.NE.FTZ.AND P1, PT, R174, RZ, PT ;  /* 0x000000ffae00720b */ /* 0x000fe40003f35000 */
[----:B------:R-:W-:-:S11]  /*8910*/  FSETP.NE.FTZ.AND P2, PT, R176, RZ, PT ;  /* 0x000000ffb000720b */ /* 0x000fd60003f55000 */
[----:B------:R-:W1:Y:S01]  /*8920*/  @P1 MUFU.RCP R13, R174 ;  /* 0x000000ae000d1308 */ /* 0x000e620000001000 */
[----:B------:R-:W-:Y:S01]  /*8930*/  @P1 FMUL.FTZ R172, R172, 0.69314718246459960938 ;  /* 0x3f317218acac1820 */ /* 0x000fe20000410000 */
[----:B------:R-:W-:-:S06]  /*8940*/  @P2 FMUL.FTZ R178, R178, 0.69314718246459960938 ;  /* 0x3f317218b2b22820 */ /* 0x000fcc0000410000 */
[----:B------:R-:W2:Y:S08]  /*8950*/  @P2 MUFU.RCP R7, R176 ;  /* 0x000000b000072308 */ /* 0x000eb00000001000 */
[----:B------:R-:W3:Y:S01]  /*8960*/  @P1 MUFU.LG2 R174, R174 ;  /* 0x000000ae00ae1308 */ /* 0x000ee20000000c00 */
[-C--:B-1----:R-:W-:Y:S01]  /*8970*/  FMUL.FTZ R0, R24, R13.reuse ;  /* 0x0000000d18007220 */ /* 0x082fe20000410000 */
[-C--:B------:R-:W-:Y:S01]  /*8980*/  FMUL.FTZ R6, R28, R13.reuse ;  /* 0x0000000d1c067220 */ /* 0x080fe20000410000 */
[-C--:B------:R-:W-:Y:S01]  /*8990*/  FMUL.FTZ R25, R25, R13.reuse ;  /* 0x0000000d19197220 */ /* 0x080fe20000410000 */
[-C--:B------:R-:W-:Y:S01]  /*89a0*/  FMUL.FTZ R29, R29, R13.reuse ;  /* 0x0000000d1d1d7220 */ /* 0x080fe20000410000 */
[-C--:B------:R-:W-:Y:S01]  /*89b0*/  FMUL.FTZ R32, R32, R13.reuse ;  /* 0x0000000d20207220 */ /* 0x080fe20000410000 */
[-C--:B------:R-:W-:Y:S01]  /*89c0*/  FMUL.FTZ R33, R33, R13.reuse ;  /* 0x0000000d21217220 */ /* 0x080fe20000410000 */
[----:B------:R-:W-:Y:S01]  /*89d0*/  FMUL.FTZ R36, R36, R13 ;  /* 0x0000000d24247220 */ /* 0x000fe20000410000 */
[----:B------:R-:W1:Y:S01]  /*89e0*/  @P2 MUFU.LG2 R176, R176 ;  /* 0x000000b000b02308 */ /* 0x000e620000000c00 */
[-C--:B--2---:R-:W-:Y:S01]  /*89f0*/  FMUL.FTZ R175, R27, R7.reuse ;  /* 0x000000071baf7220 */ /* 0x084fe20000410000 */
[-C--:B------:R-:W-:Y:S01]  /*8a00*/  FMUL.FTZ R173, R31, R7.reuse ;  /* 0x000000071fad7220 */ /* 0x080fe20000410000 */
[-C--:B------:R-:W-:Y:S01]  /*8a10*/  FMUL.FTZ R157, R87, R7.reuse ;  /* 0x00000007579d7220 */ /* 0x080fe20000410000 */
[----:B------:R-:W-:Y:S01]  /*8a20*/  FMUL.FTZ R155, R91, R7 ;  /* 0x000000075b9b7220 */ /* 0x000fe20000410000 */
        /* <DEDUP_REMOVED lines=121> */
.L_x_3267:
        /* <DEDUP_REMOVED lines=11> */
[----:B------:R-:W-:Y:S01]  /*9270*/  VIADD R95, R22, UR42 ;  /* 0x0000002a165f7c36 */ /* 0x000fe20008000000 */
[----:B------:R-:W-:Y:S01]  /*9280*/  LOP3.LUT R26, R27, 0x380, RZ, 0xc0, !PT ;  /* 0x000003801b1a7812 */ /* 0x000fe200078ec0ff */
[----:B------:R-:W-:Y:S01]  /*9290*/  USHF.R.S32.HI UR5, URZ, 0x1f, UR43 ;  /* 0x0000001f3f057899 */ /* 0x000fe2000801142b */
[----:B------:R-:W-:Y:S01]  /*92a0*/  IADD3 R39, P3, R16, 0x4000, RZ ;  /* 0x0000400010277810 */ /* 0x000fe20007f7e0ff */
[----:B------:R-:W-:Y:S01]  /*92b0*/  ULDC UR10, c[0x0][0xa88] ;  /* 0x0002a200000a7ab9 */ /* 0x000fe20000000800 */
[----:B------:R-:W-:Y:S01]  /*92c0*/  SHF.R.U64 R26, R26, 0x3, RZ ;  /* 0x000000031a1a7819 */ /* 0x000fe200000012ff */
[----:B------:R-:W-:Y:S01]  /*92d0*/  ULDC.64 UR6, c[0x0][0xb70] ;  /* 0x0002dc0000067ab9 */ /* 0x000fe20000000a00 */
[----:B------:R-:W-:Y:S01]  /*92e0*/  LOP3.LUT R34, R35, 0x380, RZ, 0xc0, !PT ;  /* 0x0000038023227812 */ /* 0x000fe200078ec0ff */
[----:B------:R-:W-:Y:S01]  /*92f0*/  UIMAD UR5, UR5, UR6, URZ ;  /* 0x00000006050572a4 */ /* 0x000fe2000f8e023f */
[----:B------:R-:W-:Y:S01]  /*9300*/  LOP3.LUT R26, R26, R27, RZ, 0x3c, !PT ;  /* 0x0000001b1a1a7212 */ /* 0x000fe200078e3cff */
[----:B------:R-:W-:Y:S01]  /*9310*/  IMAD.X R27, RZ, RZ, R17, P6 ;  /* 0x000000ffff1b7224 */ /* 0x000fe200030e0611 */
[C---:B------:R-:W-:Y:S01]  /*9320*/  IADD3 R47, P6, R16.reuse, 0x4040, RZ ;  /* 0x00004040102f7810 */ /* 0x040fe20007fde0ff */
[----:B------:R-:W-:Y:S01]  /*9330*/  UIMAD.WIDE.U32 UR8, UR43, UR6, URZ ;  /* 0x000000062b0872a5 */ /* 0x000fe2000f8e003f */
[----:B------:R-:W-:Y:S01]  /*9340*/  LOP3.LUT R38, R39, 0x380, RZ, 0xc0, !PT ;  /* 0x0000038027267812 */ /* 0x000fe200078ec0ff */
[----:B------:R-:W-:Y:S01]  /*9350*/  UIMAD UR5, UR43, UR7, UR5 ;  /* 0x000000072b0572a4 */ /* 0x000fe2000f8e0205 */
[----:B------:R-:W-:-:S02]  /*9360*/  IADD3 R31, P5, R16, 0x40, RZ ;  /* 0x00000040101f7810 */ /* 0x000fc40007fbe0ff */
[----:B------:R-:W-:Y:S01]  /*9370*/  LOP3.LUT R46, R47, 0x380, RZ, 0xc0, !PT ;  /* 0x000003802f2e7812 */ /* 0x000fe200078ec0ff */
[----:B------:R-:W-:Y:S01]  /*9380*/  UIADD3 UR5, UR9, UR5, URZ ;  /* 0x0000000509057290 */ /* 0x000fe2000fffe03f */
[----:B------:R-:W-:Y:S01]  /*9390*/  SHF.R.U64 R34, R34, 0x3, RZ ;  /* 0x0000000322227819 */ /* 0x000fe200000012ff */
[----:B------:R-:W-:Y:S01]  /*93a0*/  ULDC.64 UR6, c[0x0][0xb40] ;  /* 0x0002d00000067ab9 */ /* 0x000fe20000000a00 */
[----:B------:R-:W-:Y:S02]  /*93b0*/  SHF.R.U64 R38, R38, 0x3, RZ ;  /* 0x0000000326267819 */ /* 0x000fe400000012ff */
[----:B------:R-:W-:Y:S02]  /*93c0*/  IADD3 R43, P2, R16, 0x4020, RZ ;  /* 0x00004020102b7810 */ /* 0x000fe40007f5e0ff */
[----:B------:R-:W-:Y:S02]  /*93d0*/  LOP3.LUT R30, R31, 0x380, RZ, 0xc0, !PT ;  /* 0x000003801f1e7812 */ /* 0x000fe400078ec0ff */
[----:B------:R-:W-:-:S02]  /*93e0*/  SHF.R.U64 R46, R46, 0x3, RZ ;  /* 0x000000032e2e7819 */ /* 0x000fc400000012ff */
[----:B------:R-:W-:Y:S02]  /*93f0*/  LOP3.LUT R34, R34, R35, RZ, 0x3c, !PT ;  /* 0x0000002322227212 */ /* 0x000fe400078e3cff */
[----:B------:R-:W-:Y:S01]  /*9400*/  LOP3.LUT R38, R38, R39, RZ, 0x3c, !PT ;  /* 0x0000002726267212 */ /* 0x000fe200078e3cff */
[----:B------:R-:W-:Y:S01]  /*9410*/  IMAD.X R39, RZ, RZ, R17, P3 ;  /* 0x000000ffff277224 */ /* 0x000fe200018e0611 */
[----:B------:R-:W-:Y:S02]  /*9420*/  IADD3.X R35, RZ, R17, RZ, P4, !PT ;  /* 0x00000011ff237210 */ /* 0x000fe400027fe4ff */
[----:B------:R-:W-:Y:S02]  /*9430*/  LOP3.LUT R42, R43, 0x380, RZ, 0xc0, !PT ;  /* 0x000003802b2a7812 */ /* 0x000fe400078ec0ff */
[----:B------:R-:W-:Y:S02]  /*9440*/  SHF.R.U64 R30, R30, 0x3, RZ ;  /* 0x000000031e1e7819 */ /* 0x000fe400000012ff */
[----:B------:R-:W-:-:S02]  /*9450*/  IADD3 R55, P4, R16, 0x8000, RZ ;  /* 0x0000800010377810 */ /* 0x000fc40007f9e0ff */
[----:B------:R-:W-:Y:S02]  /*9460*/  IADD3 R59, P3, R16, 0x8020, RZ ;  /* 0x00008020103b7810 */ /* 0x000fe40007f7e0ff */
[----:B------:R-:W-:Y:S02]  /*9470*/  LOP3.LUT R46, R46, R47, RZ, 0x3c, !PT ;  /* 0x0000002f2e2e7212 */ /* 0x000fe400078e3cff */
[----:B------:R-:W-:Y:S02]  /*9480*/  LOP3.LUT R5, R16, 0x380, RZ, 0xc0, !PT ;  /* 0x0000038010057812 */ /* 0x000fe400078ec0ff */
[----:B------:R-:W-:Y:S02]  /*9490*/  IADD3.X R47, RZ, R17, RZ, P6, !PT ;  /* 0x00000011ff2f7210 */ /* 0x000fe400037fe4ff */
[----:B------:R-:W-:Y:S02]  /*94a0*/  SHF.R.U64 R42, R42, 0x3, RZ ;  /* 0x000000032a2a7819 */ /* 0x000fe400000012ff */
[----:B------:R-:W-:-:S02]  /*94b0*/  IADD3 R67, P6, R16, 0x8060, RZ ;  /* 0x0000806010437810 */ /* 0x000fc40007fde0ff */
[----:B------:R-:W-:Y:S01]  /*94c0*/  LOP3.LUT R30, R30, R31, RZ, 0x3c, !PT ;  /* 0x0000001f1e1e7212 */ /* 0x000fe200078e3cff */
[----:B------:R-:W-:Y:S01]  /*94d0*/  IMAD.X R31, RZ, RZ, R17, P5 ;  /* 0x000000ffff1f7224 */ /* 0x000fe200028e0611 */
[----:B------:R-:W-:Y:S02]  /*94e0*/  LOP3.LUT R54, R55, 0x380, RZ, 0xc0, !PT ;  /* 0x0000038037367812 */ /* 0x000fe400078ec0ff */
[----:B------:R-:W-:Y:S02]  /*94f0*/  LOP3.LUT R58, R59, 0x380, RZ, 0xc0, !PT ;  /* 0x000003803b3a7812 */ /* 0x000fe400078ec0ff */
[----:B------:R-:W-:Y:S02]  /*9500*/  LOP3.LUT P0, RZ, R202, 0x3, RZ, 0xc0, !PT ;  /* 0x00000003caff7812 */ /* 0x000fe4000780c0ff */
[----:B------:R-:W-:Y:S02]  /*9510*/  IADD3 R4, R95, 0x8, RZ ;  /* 0x000000085f047810 */ /* 0x000fe40007ffe0ff */
[----:B------:R-:W-:-:S02]  /*9520*/  IADD3 R51, P5, R16, 0x4060, RZ ;  /* 0x0000406010337810 */ /* 0x000fc40007fbe0ff */
[----:B------:R-:W-:Y:S02]  /*9530*/  SHF.R.U64 R5, R5, 0x3, RZ ;  /* 0x0000000305057819 */ /* 0x000fe400000012ff */
[----:B------:R-:W-:Y:S01]  /*9540*/  LOP3.LUT R42, R42, R43, RZ, 0x3c, !PT ;  /* 0x0000002b2a2a7212 */ /* 0x000fe200078e3cff */
[----:B------:R-:W-:Y:S01]  /*9550*/  IMAD.X R43, RZ, RZ, R17, P2 ;  /* 0x000000ffff2b7224 */ /* 0x000fe200010e0611 */
[----:B------:R-:W-:Y:S02]  /*9560*/  LOP3.LUT R66, R67, 0x380, RZ, 0xc0, !PT ;  /* 0x0000038043427812 */ /* 0x000fe400078ec0ff */
[----:B------:R-:W-:Y:S02]  /*9570*/  SHF.R.U64 R54, R54, 0x3, RZ ;  /* 0x0000000336367819 */ /* 0x000fe400000012ff */
[----:B------:R-:W-:Y:S02]  /*9580*/  SHF.R.U64 R58, R58, 0x3, RZ ;  /* 0x000000033a3a7819 */ /* 0x000fe400000012ff */
[----:B------:R-:W-:-:S02]  /*9590*/  ISETP.GE.OR P1, PT, R4, UR10, P0 ;  /* 0x0000000a04007c0c */ /* 0x000fc40008726670 */
[----:B------:R-:W-:Y:S02]  /*95a0*/  IADD3 R63, P2, R16, 0x8040, RZ ;  /* 0x00008040103f7810 */ /* 0x000fe40007f5e0ff */
[----:B------:R-:W-:Y:S02]  /*95b0*/  LOP3.LUT R50, R51, 0x380, RZ, 0xc0, !PT ;  /* 0x0000038033327812 */ /* 0x000fe400078ec0ff */
[----:B------:R-:W-:Y:S01]  /*95c0*/  LOP3.LUT R4, R5, R16, RZ, 0x3c, !PT ;  /* 0x0000001005047212 */ /* 0x000fe200078e3cff */
[--C-:B------:R-:W-:Y:S01]  /*95d0*/  IMAD.MOV.U32 R5, RZ, RZ, R17.reuse ;  /* 0x000000ffff057224 */ /* 0x100fe200078e0011 */
[----:B------:R-:W-:Y:S02]  /*95e0*/  SHF.R.U64 R66, R66, 0x3, RZ ;  /* 0x0000000342427819 */ /* 0x000fe400000012ff */
[----:B------:R-:W-:Y:S02]  /*95f0*/  LOP3.LUT R54, R54, R55, RZ, 0x3c, !PT ;  /* 0x0000003736367212 */ /* 0x000fe400078e3cff */
[----:B------:R-:W-:Y:S01]  /*9600*/  LOP3.LUT R58, R58, R59, RZ, 0x3c, !PT ;  /* 0x0000003b3a3a7212 */ /* 0x000fe200078e3cff */
[----:B------:R-:W-:Y:S01]  /*9610*/  IMAD.X R59, RZ, RZ, R17, P3 ;  /* 0x000000ffff3b7224 */ /* 0x000fe200018e0611 */
[----:B------:R-:W-:-:S02]  /*9620*/  LOP3.LUT R62, R63, 0x380, RZ, 0xc0, !PT ;  /* 0x000003803f3e7812 */ /* 0x000fc400078ec0ff */
[----:B------:R-:W-:Y:S02]  /*9630*/  IADD3.X R55, RZ, R17, RZ, P4, !PT ;  /* 0x00000011ff377210 */ /* 0x000fe400027fe4ff */
[----:B------:R-:W-:Y:S02]  /*9640*/  SHF.R.U64 R50, R50, 0x3, RZ ;  /* 0x0000000332327819 */ /* 0x000fe400000012ff */
[C---:B------:R-:W-:Y:S02]  /*9650*/  IADD3 R83, P4, R16.reuse, 0xc020, RZ ;  /* 0x0000c02010537810 */ /* 0x040fe40007f9e0ff */
[----:B------:R-:W-:Y:S02]  /*9660*/  IADD3 R75, P3, R16, 0xc040, RZ ;  /* 0x0000c040104b7810 */ /* 0x000fe40007f7e0ff */
[----:B------:R-:W-:Y:S02]  /*9670*/  LOP3.LUT R66, R66, R67, RZ, 0x3c, !PT ;  /* 0x0000004342427212 */ /* 0x000fe400078e3cff */
[----:B------:R-:W-:-:S02]  /*9680*/  MOV R67, R4 ;  /* 0x0000000400437202 */ /* 0x000fc40000000f00 */
[----:B------:R-:W-:Y:S02]  /*9690*/  SHF.R.U64 R62, R62, 0x3, RZ ;  /* 0x000000033e3e7819 */ /* 0x000fe400000012ff */
[----:B------:R-:W-:Y:S02]  /*96a0*/  F2FP.F16.F32.PACK_AB R4, R25, R0 ;  /* 0x000000001904723e */ /* 0x000fe400000000ff */
[----:B------:R-:W-:Y:S02]  /*96b0*/  F2FP.F16.F32.PACK_AB R5, R175, R168 ;  /* 0x000000a8af05723e */ /* 0x000fe400000000ff */
[----:B------:R-:W-:Y:S02]  /*96c0*/  F2FP.F16.F32.PACK_AB R6, R29, R6 ;  /* 0x000000061d06723e */ /* 0x000fe400000000ff */
[----:B------:R-:W-:Y:S02]  /*96d0*/  F2FP.F16.F32.PACK_AB R7, R173, R170 ;  /* 0x000000aaad07723e */ /* 0x000fe400000000ff */
[----:B------:R-:W-:Y:S01]  /*96e0*/  LOP3.LUT R50, R50, R51, RZ, 0x3c, !PT ;  /* 0x0000003332327212 */ /* 0x000fe200078e3cff */
[----:B------:R-:W-:Y:S01]  /*96f0*/  IMAD.X R51, RZ, RZ, R17, P5 ;  /* 0x000000ffff337224 */ /* 0x000fe200028e0611 */
[----:B------:R-:W-:Y:S01]  /*9700*/  LOP3.LUT R82, R83, 0x380, RZ, 0xc0, !PT ;  /* 0x0000038053527812 */ /* 0x000fe200078ec0ff */
[----:B------:R1:W-:Y:S01]  /*9710*/  STSM.16.M88.4 [R67], R4 ;  /* 0x0000000443007844 */ /* 0x0003e20000000200 */
[----:B------:R-:W-:-:S02]  /*9720*/  LOP3.LUT R74, R75, 0x380, RZ, 0xc0, !PT ;  /* 0x000003804b4a7812 */ /* 0x000fc400078ec0ff */
[----:B------:R-:W-:Y:S02]  /*9730*/  IADD3 R71, P5, R16, 0xc000, RZ ;  /* 0x0000c00010477810 */ /* 0x000fe40007fbe0ff */
[----:B------:R-:W-:Y:S01]  /*9740*/  LOP3.LUT R62, R62, R63, RZ, 0x3c, !PT ;  /* 0x0000003f3e3e7212 */ /* 0x000fe200078e3cff */
[----:B------:R-:W-:Y:S01]  /*9750*/  IMAD.X R63, RZ, RZ, R17, P2 ;  /* 0x000000ffff3f7224 */ /* 0x000fe200010e0611 */
[----:B------:R-:W-:Y:S02]  /*9760*/  SHF.R.U64 R82, R82, 0x3, RZ ;  /* 0x0000000352527819 */ /* 0x000fe400000012ff */
[----:B------:R-:W-:Y:S02]  /*9770*/  SHF.R.U64 R74, R74, 0x3, RZ ;  /* 0x000000034a4a7819 */ /* 0x000fe400000012ff */
[----:B------:R-:W-:Y:S02]  /*9780*/  IADD3 R79, P2, R16, 0xc060, RZ ;  /* 0x0000c060104f7810 */ /* 0x000fe40007f5e0ff */
[----:B------:R-:W-:-:S02]  /*9790*/  LOP3.LUT R70, R71, 0x380, RZ, 0xc0, !PT ;  /* 0x0000038047467812 */ /* 0x000fc400078ec0ff */
[----:B------:R-:W-:Y:S01]  /*97a0*/  LOP3.LUT R82, R82, R83, RZ, 0x3c, !PT ;  /* 0x0000005352527212 */ /* 0x000fe200078e3cff */
[----:B------:R-:W-:Y:S01]  /*97b0*/  IMAD.X R83, RZ, RZ, R17, P4 ;  /* 0x000000ffff537224 */ /* 0x000fe200020e0611 */
[----:B-1----:R-:W-:Y:S02]  /*97c0*/  F2FP.F16.F32.PACK_AB R4, R33, R32 ;  /* 0x000000202104723e */ /* 0x002fe400000000ff */
[----:B------:R-:W1:Y:S01]  /*97d0*/  LDC.64 R32, c[0x0][0xb78] ;  /* 0x0002de00ff207b82 */ /* 0x000e620000000a00 */
[----:B------:R-:W-:Y:S02]  /*97e0*/  LOP3.LUT R74, R74, R75, RZ, 0x3c, !PT ;  /* 0x0000004b4a4a7212 */ /* 0x000fe400078e3cff */
[----:B------:R-:W-:Y:S02]  /*97f0*/  LOP3.LUT R78, R79, 0x380, RZ, 0xc0, !PT ;  /* 0x000003804f4e7812 */ /* 0x000fe400078ec0ff */
[----:B------:R-:W-:Y:S02]  /*9800*/  MOV R168, R26 ;  /* 0x0000001a00a87202 */ /* 0x000fe40000000f00 */
[----:B------:R-:W-:-:S02]  /*9810*/  IADD3.X R75, RZ, R17, RZ, P3, !PT ;  /* 0x00000011ff4b7210 */ /* 0x000fc40001ffe4ff */
[----:B------:R-:W-:Y:S02]  /*9820*/  F2FP.F16.F32.PACK_AB R5, R166, R153 ;  /* 0x00000099a605723e */ /* 0x000fe400000000ff */
[----:B------:R-:W-:Y:S02]  /*9830*/  F2FP.F16.F32.PACK_AB R6, R37, R36 ;  /* 0x000000242506723e */ /* 0x000fe400000000ff */
[----:B------:R-:W-:Y:S02]  /*9840*/  F2FP.F16.F32.PACK_AB R7, R171, R152 ;  /* 0x00000098ab07723e */ /* 0x000fe400000000ff */
[----:B------:R-:W-:Y:S02]  /*9850*/  SHF.R.U64 R70, R70, 0x3, RZ ;  /* 0x0000000346467819 */ /* 0x000fe400000012ff */
[----:B------:R-:W-:Y:S01]  /*9860*/  MOV R103, R30 ;  /* 0x0000001e00677202 */ /* 0x000fe20000000f00 */
[----:B------:R1:W-:Y:S01]  /*9870*/  STSM.16.M88.4 [R168], R4 ;  /* 0x00000004a8007844 */ /* 0x0003e20000000200 */
[----:B------:R-:W-:-:S02]  /*9880*/  F2FP.F16.F32.PACK_AB R8, R41, R8 ;  /* 0x000000082908723e */ /* 0x000fc400000000ff */
[----:B------:R-:W-:Y:S01]  /*9890*/  F2FP.F16.F32.PACK_AB R9, R164, R9 ;  /* 0x00000009a409723e */ /* 0x000fe200000000ff */
[----:B------:R-:W2:Y:S01]  /*98a0*/  SHFL.IDX PT, R6, R204, RZ, 0x1f ;  /* 0x00001fffcc067589 */ /* 0x000ea200000e0000 */
[----:B------:R-:W-:Y:S02]  /*98b0*/  F2FP.F16.F32.PACK_AB R10, R45, R10 ;  /* 0x0000000a2d0a723e */ /* 0x000fe400000000ff */
[----:B------:R-:W-:Y:S02]  /*98c0*/  F2FP.F16.F32.PACK_AB R11, R162, R11 ;  /* 0x0000000ba20b723e */ /* 0x000fe400000000ff */
[----:B------:R-:W-:Y:S01]  /*98d0*/  MOV R102, R34 ;  /* 0x0000002200667202 */ /* 0x000fe20000000f00 */
[----:B------:R-:W-:Y:S01]  /*98e0*/  IMAD.U32 R35, RZ, RZ, UR9 ;  /* 0x00000009ff237e24 */ /* 0x000fe2000f8e00ff */
[----:B------:R-:W-:Y:S01]  /*98f0*/  F2FP.F16.F32.PACK_AB R12, R49, R12 ;  /* 0x0000000c310c723e */ /* 0x000fe200000000ff */
[----:B------:R3:W-:Y:S01]  /*9900*/  STSM.16.M88.4 [R103], R8 ;  /* 0x0000000867007844 */ /* 0x0007e20000000200 */
[----:B------:R-:W-:-:S02]  /*9910*/  F2FP.F16.F32.PACK_AB R13, R160, R13 ;  /* 0x0000000da00d723e */ /* 0x000fc400000000ff */
[----:B------:R-:W-:Y:S02]  /*9920*/  F2FP.F16.F32.PACK_AB R14, R53, R14 ;  /* 0x0000000e350e723e */ /* 0x000fe400000000ff */
[----:B------:R-:W-:Y:S02]  /*9930*/  F2FP.F16.F32.PACK_AB R15, R158, R15 ;  /* 0x0000000f9e0f723e */ /* 0x000fe400000000ff */
[----:B------:R-:W-:Y:S02]  /*9940*/  MOV R39, R38 ;  /* 0x0000002600277202 */ /* 0x000fe40000000f00 */
[----:B------:R-:W-:Y:S01]  /*9950*/  F2FP.F16.F32.PACK_AB R24, R57, R24 ;  /* 0x000000183918723e */ /* 0x000fe200000000ff */
[----:B------:R3:W-:Y:S01]  /*9960*/  STSM.16.M88.4 [R102], R12 ;  /* 0x0000000c66007844 */ /* 0x0007e20000000200 */
[----:B------:R-:W-:Y:S02]  /*9970*/  F2FP.F16.F32.PACK_AB R25, R169, R64 ;  /* 0x00000040a919723e */ /* 0x000fe400000000ff */
[----:B------:R-:W-:-:S02]  /*9980*/  F2FP.F16.F32.PACK_AB R26, R61, R60 ;  /* 0x0000003c3d1a723e */ /* 0x000fc400000000ff */
[----:B------:R-:W-:Y:S02]  /*9990*/  F2FP.F16.F32.PACK_AB R27, R167, R56 ;  /* 0x00000038a71b723e */ /* 0x000fe400000000ff */
[----:B------:R-:W-:Y:S02]  /*99a0*/  SHF.R.U64 R78, R78, 0x3, RZ ;  /* 0x000000034e4e7819 */ /* 0x000fe400000012ff */
[----:B------:R-:W-:Y:S01]  /*99b0*/  MOV R42, R42 ;  /* 0x0000002a002a7202 */ /* 0x000fe20000000f00 */
[----:B------:R3:W-:Y:S01]  /*99c0*/  STSM.16.M88.4 [R39], R24 ;  /* 0x0000001827007844 */ /* 0x0007e20000000200 */
[----:B------:R-:W-:Y:S02]  /*99d0*/  MOV R0, R74 ;  /* 0x0000004a00007202 */ /* 0x000fe40000000f00 */
[----:B------:R-:W-:Y:S02]  /*99e0*/  F2FP.F16.F32.PACK_AB R28, R65, R28 ;  /* 0x0000001c411c723e */ /* 0x000fe400000000ff */
[----:B------:R-:W-:-:S02]  /*99f0*/  F2FP.F16.F32.PACK_AB R29, R165, R52 ;  /* 0x00000034a51d723e */ /* 0x000fc400000000ff */
[----:B------:R-:W-:Y:S02]  /*9a00*/  F2FP.F16.F32.PACK_AB R30, R69, R68 ;  /* 0x00000044451e723e */ /* 0x000fe400000000ff */
[----:B------:R-:W-:Y:S02]  /*9a10*/  F2FP.F16.F32.PACK_AB R31, R163, R48 ;  /* 0x00000030a31f723e */ /* 0x000fe400000000ff */
[----:B------:R-:W-:Y:S02]  /*9a20*/  F2FP.F16.F32.PACK_AB R72, R73, R72 ;  /* 0x000000484948723e */ /* 0x000fe400000000ff */
[----:B------:R-:W-:Y:S01]  /*9a30*/  LOP3.LUT R70, R70, R71, RZ, 0x3c, !PT ;  /* 0x0000004746467212 */ /* 0x000fe200078e3cff */
[----:B------:R-:W-:Y:S01]  /*9a40*/  IMAD.X R71, RZ, RZ, R17, P5 ;  /* 0x000000ffff477224 */ /* 0x000fe200028e0611 */
[----:B------:R-:W-:Y:S01]  /*9a50*/  MOV R46, R46 ;  /* 0x0000002e002e7202 */ /* 0x000fe20000000f00 */
        /* <DEDUP_REMOVED lines=9> */
[----:B------:R-:W-:Y:S02]  /*9af0*/  IADD3.X R67, RZ, R17, RZ, P6, !PT ;  /* 0x00000011ff437210 */ /* 0x000fe400037fe4ff */
        /* <DEDUP_REMOVED lines=12> */
[----:B------:R-:W-:Y:S01]  /*9bc0*/  LOP3.LUT R78, R78, R79, RZ, 0x3c, !PT ;  /* 0x0000004f4e4e7212 */ /* 0x000fe200078e3cff */
[----:B------:R-:W-:Y:S01]  /*9bd0*/  IMAD.X R79, RZ, RZ, R17, P2 ;  /* 0x000000ffff4f7224 */ /* 0x000fe200010e0611 */
        /* <DEDUP_REMOVED lines=32> */
[----:B------:R-:W-:Y:S01]  /*9de0*/  MOV R35, UR5 ;  /* 0x0000000500237c02 */ /* 0x000fe20008000f00 */
[----:B------:R-:W-:Y:S01]  /*9df0*/  USHF.R.S32.HI UR5, URZ, 0x1f, UR44 ;  /* 0x0000001f3f057899 */ /* 0x000fe2000801142c */
[----:B------:R-:W-:Y:S01]  /*9e00*/  MOV R78, R78 ;  /* 0x0000004e004e7202 */ /* 0x000fe20000000f00 */
[----:B------:R3:W-:Y:S01]  /*9e10*/  STSM.16.M88.4 [R0], R136 ;  /* 0x0000008800007844 */ /* 0x0007e20000000200 */
[----:B------:R-:W-:Y:S02]  /*9e20*/  F2FP.F16.F32.PACK_AB R146, R149, R148 ;  /* 0x000000949592723e */ /* 0x000fe400000000ff */
[----:B------:R-:W-:Y:S01]  /*9e30*/  F2FP.F16.F32.PACK_AB R147, R151, R150 ;  /* 0x000000969793723e */ /* 0x000fe200000000ff */
[----:B-1----:R-:W-:Y:S01]  /*9e40*/  IMAD R4, R32, UR5, RZ ;  /* 0x0000000520047c24 */ /* 0x002fe2000f8e02ff */
[----:B------:R-:W-:-:S02]  /*9e50*/  MOV R34, UR8 ;  /* 0x0000000800227c02 */ /* 0x000fc40008000f00 */
[----:B------:R-:W-:Y:S01]  /*9e60*/  ISETP.GE.OR P0, PT, R95, UR10, P0 ;  /* 0x0000000a5f007c0c */ /* 0x000fe20008706670 */
[----:B------:R3:W-:Y:S01]  /*9e70*/  STSM.16.M88.4 [R78], R144 ;  /* 0x000000904e007844 */ /* 0x0007e20000000200 */
[----:B------:R-:W-:Y:S01]  /*9e80*/  IMAD R4, R33, UR44, R4 ;  /* 0x0000002c21047c24 */ /* 0x000fe2000f8e0204 */
[----:B------:R-:W-:Y:S01]  /*9e90*/  SHF.R.S32.HI R5, RZ, 0x1f, R95 ;  /* 0x0000001fff057819 */ /* 0x000fe2000001145f */
[----:B------:R-:W-:Y:S01]  /*9ea0*/  IMAD.WIDE.U32 R32, R32, UR44, R34 ;  /* 0x0000002c20207c25 */ /* 0x000fe2000f8e0022 */
[----:B------:R-:W-:Y:S01]  /*9eb0*/  @!PT LDS RZ, [RZ] ;  /* 0x00000000fffff984 */ /* 0x000fe20000000800 */
[----:B------:R-:W-:Y:S01]  /*9ec0*/  @!PT LDS RZ, [RZ] ;  /* 0x00000000fffff984 */ /* 0x000fe20000000800 */
[----:B------:R-:W-:Y:S01]  /*9ed0*/  @!PT LDS RZ, [RZ] ;  /* 0x00000000fffff984 */ /* 0x000fe20000000800 */
[----:B------:R1:W-:Y:S06]  /*9ee0*/  MEMBAR.ALL.CTA ;  /* 0x0000000000007992 */ /* 0x0003ec0000008000 */
[----:B-1----:R-:W1:Y:S02]  /*9ef0*/  FENCE.VIEW.ASYNC.S ;  /* 0x00000000000073c6 */ /* 0x002e640000000000 */
[----:B-1----:R-:W-:Y:S06]  /*9f00*/  BAR.ARV 0x1, 0x120 ;  /* 0x0044800000007b1d */ /* 0x002fec0000002000 */
[----:B------:R-:W-:-:S04]  /*9f10*/  IADD3 R95, P2, R95, R32, RZ ;  /* 0x000000205f5f7210 */ /* 0x000fc80007f5e0ff */
[----:B------:R-:W-:Y:S02]  /*9f20*/  IADD3.X R32, R5, R33, R4, P2, !PT ;  /* 0x0000002105207210 */ /* 0x000fe400017fe404 */
[----:B------:R-:W-:-:S04]  /*9f30*/  LEA R4, P2, R95, UR6, 0x2 ;  /* 0x000000065f047c11 */ /* 0x000fc8000f8410ff */
[----:B------:R-:W-:-:S05]  /*9f40*/  LEA.HI.X R5, R95, UR7, R32, 0x2, P2 ;  /* 0x000000075f057c11 */ /* 0x000fca00090f1420 */
[----:B------:R3:W-:Y:S04]  /*9f50*/  @!P1 STG.E desc[UR46][R4.64+0x20], R20 ;  /* 0x0000201404009986 */ /* 0x0007e8000c10192e */
[----:B------:R3:W-:Y:S01]  /*9f60*/  @!P0 STG.E desc[UR46][R4.64], R3 ;  /* 0x0000000304008986 */ /* 0x0007e2000c10192e */
[----:B--2---:R-:W-:-:S13]  /*9f70*/  ISETP.NE.AND P0, PT, R6, 0x7, PT ;  /* 0x000000070600780c */ /* 0x004fda0003f05270 */
[----:B---3--:R-:W-:Y:S05]  /*9f80*/  @P0 BRA `(.L_x_3299) ;  /* 0x0000000800fc0947 */ /* 0x008fea0003800000 */
        /* <DEDUP_REMOVED lines=30> */
.L_x_3301:
[----:B------:R-:W-:Y:S05]  /*a170*/  BSYNC B0 ;  /* 0x0000000000007941 */ /* 0x000fea0003800000 */
.L_x_3300:
[----:B------:R-:W-:Y:S05]  /*a180*/  BRA `(.L_x_3299) ;  /* 0x00000008007c7947 */ /* 0x000fea0003800000 */
.L_x_3298:
[----:B------:R-:W1:Y:S01]  /*a190*/  LDC.64 R10, c[0x0][0xae0] ;  /* 0x0002b800ff0a7b82 */ /* 0x000e620000000a00 */
        /* <DEDUP_REMOVED lines=23> */
[----:B----4-:R-:W-:-:S03]  /*a310*/  IMAD R0, R14, UR6, RZ ;  /* 0x000000060e007c24 */ /* 0x010fc6000f8e02ff */
[----:B------:R-:W-:Y:S01]  /*a320*/  IADD3 R5, R5, R3, RZ ;  /* 0x0000000305057210 */ /* 0x000fe20007ffe0ff */
[----:B------:R-:W-:Y:S02]  /*a330*/  IMAD R3, R15, UR44, R0 ;  /* 0x0000002c0f037c24 */ /* 0x000fe4000f8e0200 */
[----:B------:R-:W-:-:S04]  /*a340*/  IMAD.WIDE.U32 R4, R14, UR44, R4 ;  /* 0x0000002c0e047c25 */ /* 0x000fc8000f8e0004 */
[----:B------:R-:W-:Y:S01]  /*a350*/  IMAD.IADD R3, R5, 0x1, R3 ;  /* 0x0000000105037824 */ /* 0x000fe200078e0203 */
[----:B------:R-:W-:-:S04]  /*a360*/  LEA R6, P0, R4, UR8, 0x2 ;  /* 0x0000000804067c11 */ /* 0x000fc8000f8010ff */
[----:B------:R-:W-:Y:S02]  /*a370*/  LEA.HI.X R7, R4, UR9, R3, 0x2, P0 ;  /* 0x0000000904077c11 */ /* 0x000fe400080f1403 */
[----:B------:R-:W-:-:S05]  /*a380*/  MOV R3, 0xff800000 ;  /* 0xff80000000037802 */ /* 0x000fca0000000f00 */
[----:B------:R1:W-:Y:S02]  /*a390*/  STG.E desc[UR46][R6.64], R3 ;  /* 0x0000000306007986 */ /* 0x0003e4000c10192e */
.L_x_3303:
[----:B------:R-:W-:Y:S05]  /*a3a0*/  BSYNC B0 ;  /* 0x0000000000007941 */ /* 0x000fea0003800000 */
.L_x_3302:
[----:B------:R-:W-:Y:S01]  /*a3b0*/  ULDC UR5, c[0x0][0xa88] ;  /* 0x0002a20000057ab9 */ /* 0x000fe20000000800 */
[C---:B------:R-:W-:Y:S01]  /*a3c0*/  VIADD R0, R200.reuse, 0x20 ;  /* 0x00000020c8007836 */ /* 0x040fe20000000000 */
[----:B------:R-:W-:Y:S01]  /*a3d0*/  UIADD3 UR42, -UR42, UR5, URZ ;  /* 0x000000052a2a7290 */ /* 0x000fe2000fffe13f */
[----:B-1----:R-:W-:Y:S01]  /*a3e0*/  IMAD R3, R11, UR43, R10 ;  /* 0x0000002b0b037c24 */ /* 0x002fe2000f8e020a */
[----:B------:R-:W-:Y:S01]  /*a3f0*/  ULOP3.LUT UR40, URZ, UR40, URZ, 0x33, !UPT ;  /* 0x000000283f287292 */ /* 0x000fe2000f8e333f */
[----:B------:R-:W-:Y:S01]  /*a400*/  SHF.R.S32.HI R201, RZ, 0x1f, R200 ;  /* 0x0000001fffc97819 */ /* 0x000fe200000114c8 */
[----:B------:R-:W-:Y:S01]  /*a410*/  BSSY B0, `(.L_x_3304) ;  /* 0x0000024000007945 */ /* 0x000fe20003800000 */
[----:B------:R-:W-:Y:S01]  /*a420*/  IMAD.IADD R9, R9, 0x1, R3 ;  /* 0x0000000109097824 */ /* 0x000fe200078e0203 */
[C---:B------:R-:W-:Y:S01]  /*a430*/  ISETP.GE.AND P2, PT, R200.reuse, UR42, PT ;  /* 0x0000002ac8007c0c */ /* 0x040fe2000bf46270 */
[----:B------:R-:W-:Y:S01]  /*a440*/  VIADD R10, R200, 0x60 ;  /* 0x00000060c80a7836 */ /* 0x000fe20000000000 */
[----:B------:R-:W-:Y:S01]  /*a450*/  ISETP.GE.AND P0, PT, R0, UR42, PT ;  /* 0x0000002a00007c0c */ /* 0x000fe2000bf06270 */
[----:B---3--:R-:W-:Y:S01]  /*a460*/  IMAD R0, R12, UR6, RZ ;  /* 0x000000060c007c24 */ /* 0x008fe2000f8e02ff */
[----:B--2---:R-:W-:Y:S01]  /*a470*/  IADD3 R7, R20, UR40, RZ ;  /* 0x0000002814077c10 */ /* 0x004fe2000fffe0ff */
[----:B------:R-:W-:Y:S01]  /*a480*/  IMAD.WIDE.U32 R8, R12, UR44, R8 ;  /* 0x0000002c0c087c25 */ /* 0x000fe2000f8e0008 */
[----:B------:R-:W-:-:S03]  /*a490*/  IADD3 R4, R200, 0x40, RZ ;  /* 0x00000040c8047810 */ /* 0x000fc60007ffe0ff */
[----:B------:R-:W-:Y:S01]  /*a4a0*/  IMAD R3, R13, UR44, R0 ;  /* 0x0000002c0d037c24 */ /* 0x000fe2000f8e0200 */
[----:B------:R-:W-:Y:S01]  /*a4b0*/  ISETP.GE.AND P1, PT, R4, UR42, PT ;  /* 0x0000002a04007c0c */ /* 0x000fe2000bf26270 */
[----:B------:R-:W-:-:S03]  /*a4c0*/  IMAD.WIDE R6, R7, 0x80, R200 ;  /* 0x0000008007067825 */ /* 0x000fc600078e02c8 */
[----:B------:R-:W-:Y:S01]  /*a4d0*/  IADD3 R11, R9, R3, RZ ;  /* 0x00000003090b7210 */ /* 0x000fe20007ffe0ff */
[----:B------:R-:W-:Y:S08]  /*a4e0*/  @P2 BRA `(.L_x_3305) ;  /* 0x0000000000582947 */ /* 0x000ff00003800000 */
[C---:B------:R-:W-:Y:S01]  /*a4f0*/  VIADD R0, R18.reuse, 0x40 ;  /* 0x0000004012007836 */ /* 0x040fe20000000000 */
[----:B------:R-:W-:Y:S01]  /*a500*/  IADD3 R3, R18, 0x80, RZ ;  /* 0x0000008012037810 */ /* 0x000fe20007ffe0ff */
[----:B------:R-:W-:Y:S01]  /*a510*/  ULDC UR5, c[0x0][0xa8c] ;  /* 0x0002a30000057ab9 */ /* 0x000fe20000000800 */
[----:B------:R-:W-:Y:S01]  /*a520*/  ULDC.64 UR6, c[0x0][0xad8] ;  /* 0x0002b60000067ab9 */ /* 0x000fe20000000a00 */
[----:B------:R-:W-:Y:S01]  /*a530*/  MOV R4, R8 ;  /* 0x0000000800047202 */ /* 0x000fe20000000f00 */
[----:B------:R-:W-:Y:S01]  /*a540*/  IMAD.MOV.U32 R5, RZ, RZ, R11 ;  /* 0x000000ffff057224 */ /* 0x000fe200078e000b */
[----:B------:R-:W-:Y:S01]  /*a550*/  ISETP.GE.AND P3, PT, R0, UR5, PT ;  /* 0x0000000500007c0c */ /* 0x000fe2000bf66270 */
[C---:B------:R-:W-:Y:S01]  /*a560*/  VIADD R0, R18.reuse, 0xc0 ;  /* 0x000000c012007836 */ /* 0x040fe20000000000 */
[----:B------:R-:W-:Y:S01]  /*a570*/  ISETP.GE.AND P4, PT, R3, UR5, PT ;  /* 0x0000000503007c0c */ /* 0x000fe2000bf86270 */
[----:B------:R-:W-:Y:S01]  /*a580*/  IMAD R3, R7, UR6, RZ ;  /* 0x0000000607037c24 */ /* 0x000fe2000f8e02ff */
[----:B------:R-:W-:Y:S01]  /*a590*/  ISETP.GE.AND P2, PT, R18, UR5, PT ;  /* 0x0000000512007c0c */ /* 0x000fe2000bf46270 */
[----:B------:R-:W-:Y:S01]  /*a5a0*/  IMAD.WIDE.U32 R4, R6, UR6, R4 ;  /* 0x0000000606047c25 */ /* 0x000fe2000f8e0004 */
[----:B------:R-:W-:-:S03]  /*a5b0*/  ISETP.GE.AND P5, PT, R0, UR5, PT ;  /* 0x0000000500007c0c */ /* 0x000fc6000bfa6270 */
        /* <DEDUP_REMOVED lines=9> */
.L_x_3305:
[----:B------:R-:W-:Y:S05]  /*a650*/  BSYNC B0 ;  /* 0x0000000000007941 */ /* 0x000fea0003800000 */
.L_x_3304:
[----:B------:R-:W-:Y:S01]  /*a660*/  BSSY B0, `(.L_x_3306) ;  /* 0x000001b000007945 */ /* 0x000fe20003800000 */
[----:B------:R-:W-:-:S03]  /*a670*/  ISETP.GE.AND P2, PT, R10, UR42, PT ;  /* 0x0000002a0a007c0c */ /* 0x000fc6000bf46270 */
[----:B------:R-:W-:Y:S10]  /*a680*/  @P0 BRA `(.L_x_3307) ;  /* 0x0000000000600947 */ /* 0x000ff40003800000 */
[----:B------:R-:W-:Y:S01]  /*a690*/  IADD3 R3, P0, R6, 0x20, RZ ;  /* 0x0000002006037810 */ /* 0x000fe20007f1e0ff */
[C---:B------:R-:W-:Y:S01]  /*a6a0*/  VIADD R4, R18.reuse, 0x40 ;  /* 0x0000004012047836 */ /* 0x040fe20000000000 */
[----:B------:R-:W-:Y:S01]  /*a6b0*/  IADD3 R5, R18, 0x80, RZ ;  /* 0x0000008012057810 */ /* 0x000fe20007ffe0ff */
[----:B------:R-:W-:Y:S01]  /*a6c0*/  ULDC UR5, c[0x0][0xa8c] ;  /* 0x0002a30000057ab9 */ /* 0x000fe20000000800 */
[----:B------:R-:W-:Y:S01]  /*a6d0*/  ULDC.64 UR6, c[0x0][0xad8] ;  /* 0x0002b60000067ab9 */ /* 0x000fe20000000a00 */
[----:B------:R-:W-:Y:S01]  /*a6e0*/  IMAD.X R0, RZ, RZ, R7, P0 ;  /* 0x000000ffff007224 */ /* 0x000fe200000e0607 */
[----:B------:R-:W-:Y:S02]  /*a6f0*/  ISETP.GE.AND P5, PT, R5, UR5, PT ;  /* 0x0000000505007c0c */ /* 0x000fe4000bfa6270 */
[----:B------:R-:W-:Y:S01]  /*a700*/  ISETP.GE.AND P4, PT, R4, UR5, PT ;  /* 0x0000000504007c0c */ /* 0x000fe2000bf86270 */
[----:B------:R-:W-:Y:S01]  /*a710*/  IMAD.MOV.U32 R4, RZ, RZ, R8 ;  /* 0x000000ffff047224 */ /* 0x000fe200078e0008 */
[----:B------:R-:W-:Y:S01]  /*a720*/  MOV R5, R11 ;  /* 0x0000000b00057202 */ /* 0x000fe20000000f00 */
[----:B------:R-:W-:Y:S01]  /*a730*/  IMAD R0, R0, UR6, RZ ;  /* 0x0000000600007c24 */ /* 0x000fe2000f8e02ff */
[----:B------:R-:W-:-:S02]  /*a740*/  IADD3 R10, R18, 0xc0, RZ ;  /* 0x000000c0120a7810 */ /* 0x000fc40007ffe0ff */
[----:B------:R-:W-:Y:S01]  /*a750*/  ISETP.GE.AND P3, PT, R18, UR5, PT ;  /* 0x0000000512007c0c */ /* 0x000fe2000bf66270 */
[----:B------:R-:W-:Y:S01]  /*a760*/  IMAD.WIDE.U32 R4, R3, UR6, R4 ;  /* 0x0000000603047c25 */ /* 0x000fe2000f8e0004 */
[----:B------:R-:W-:-:S03]  /*a770*/  ISETP.GE.AND P6, PT, R10, UR5, PT ;  /* 0x000000050a007c0c */ /* 0x000fc6000bfc6270 */
        /* <DEDUP_REMOVED lines=9> */
.L_x_3307:
[----:B------:R-:W-:Y:S05]  /*a810*/  BSYNC B0 ;  /* 0x0000000000007941 */ /* 0x000fea0003800000 */
.L_x_3306:
[----:B------:R-:W-:Y:S04]  /*a820*/  BSSY B0, `(.L_x_3308) ;  /* 0x000001a000007945 */ /* 0x000fe80003800000 */
[----:B------:R-:W-:Y:S05]  /*a830*/  @P1 BRA `(.L_x_3309) ;  /* 0x0000000000601947 */ /* 0x000fea0003800000 */
[----:B------:R-:W-:Y:S01]  /*a840*/  IADD3 R3, P0, R6, 0x40, RZ ;  /* 0x0000004006037810 */ /* 0x000fe20007f1e0ff */
[C---:B------:R-:W-:Y:S01]  /*a850*/  VIADD R5, R18.reuse, 0x80 ;  /* 0x0000008012057836 */ /* 0x040fe20000000000 */
[----:B------:R-:W-:Y:S01]  /*a860*/  IADD3 R4, R18, 0x40, RZ ;  /* 0x0000004012047810 */ /* 0x000fe20007ffe0ff */
[----:B------:R-:W-:Y:S01]  /*a870*/  ULDC UR5, c[0x0][0xa8c] ;  /* 0x0002a30000057ab9 */ /* 0x000fe20000000800 */
[----:B------:R-:W-:Y:S01]  /*a880*/  IADD3.X R0, RZ, R7, RZ, P0, !PT ;  /* 0x00000007ff007210 */ /* 0x000fe200007fe4ff */
[----:B------:R-:W-:Y:S01]  /*a890*/  ULDC.64 UR6, c[0x0][0xad8] ;  /* 0x0002b60000067ab9 */ /* 0x000fe20000000a00 */
        /* <DEDUP_REMOVED lines=11> */
[----:B-12---:R-:W-:Y:S02]  /*a950*/  LEA R12, P0, R4, UR6, 0x1 ;  /* 0x00000006040c7c11 */ /* 0x006fe4000f8008ff */
[----:B------:R-:W-:-:S04]  /*a960*/  IADD3 R3, R5, R3, RZ ;  /* 0x0000000305037210 */ /* 0x000fc80007ffe0ff */
[----:B------:R-:W-:-:S05]  /*a970*/  LEA.HI.X R13, R4, UR7, R3, 0x1, P0 ;  /* 0x00000007040d7c11 */ /* 0x000fca00080f0c03 */
[----:B------:R3:W-:Y:S04]  /*a980*/  @!P1 STG.E.128 desc[UR46][R12.64], RZ ;  /* 0x000000ff0c009986 */ /* 0x0007e8000c101d2e */
[----:B------:R3:W-:Y:S04]  /*a990*/  @!P3 STG.E.128 desc[UR46][R12.64+0x80], RZ ;  /* 0x000080ff0c00b986 */ /* 0x0007e8000c101d2e */
[----:B------:R3:W-:Y:S04]  /*a9a0*/  @!P4 STG.E.128 desc[UR46][R12.64+0x100], RZ ;  /* 0x000100ff0c00c986 */ /* 0x0007e8000c101d2e */
[----:B------:R3:W-:Y:S02]  /*a9b0*/  @!P5 STG.E.128 desc[UR46][R12.64+0x180], RZ ;  /* 0x000180ff0c00d986 */ /* 0x0007e4000c101d2e */
.L_x_3309:
[----:B------:R-:W-:Y:S05]  /*a9c0*/  BSYNC B0 ;  /* 0x0000000000007941 */ /* 0x000fea0003800000 */
.L_x_3308:
[----:B------:R-:W-:Y:S04]  /*a9d0*/  BSSY B0, `(.L_x_3299) ;  /* 0x000001a000007945 */ /* 0x000fe80003800000 */
[----:B------:R-:W-:Y:S05]  /*a9e0*/  @P2 BRA `(.L_x_3310) ;  /* 0x0000000000602947 */ /* 0x000fea0003800000 */
[----:B------:R-:W-:Y:S01]  /*a9f0*/  IADD3 R3, P0, R6, 0x60, RZ ;  /* 0x0000006006037810 */ /* 0x000fe20007f1e0ff */
[----:B------:R-:W-:Y:S01]  /*aa00*/  VIADD R0, R18, 0x40 ;  /* 0x0000004012007836 */ /* 0x000fe20000000000 */
[----:B------:R-:W-:Y:S01]  /*aa10*/  MOV R5, R11 ;  /* 0x0000000b00057202 */ /* 0x000fe20000000f00 */
[----:B------:R-:W-:Y:S01]  /*aa20*/  ULDC UR5, c[0x0][0xa8c] ;  /* 0x0002a30000057ab9 */ /* 0x000fe20000000800 */
[----:B------:R-:W-:Y:S01]  /*aa30*/  IADD3.X R6, RZ, R7, RZ, P0, !PT ;  /* 0x00000007ff067210 */ /* 0x000fe200007fe4ff */
[----:B------:R-:W-:Y:S01]  /*aa40*/  ULDC.64 UR6, c[0x0][0xad8] ;  /* 0x0002b60000067ab9 */ /* 0x000fe20000000a00 */
[----:B------:R-:W-:Y:S01]  /*aa50*/  IMAD.MOV.U32 R4, RZ, RZ, R8 ;  /* 0x000000ffff047224 */ /* 0x000fe200078e0008 */
[----:B------:R-:W-:Y:S01]  /*aa60*/  ISETP.GE.AND P2, PT, R0, UR5, PT ;  /* 0x0000000500007c0c */ /* 0x000fe2000bf46270 */
[C---:B------:R-:W-:Y:S01]  /*aa70*/  VIADD R7, R18.reuse, 0x80 ;  /* 0x0000008012077836 */ /* 0x040fe20000000000 */
[----:B------:R-:W-:Y:S01]  /*aa80*/  IADD3 R0, R18, 0xc0, RZ ;  /* 0x000000c012007810 */ /* 0x000fe20007ffe0ff */
[----:B------:R-:W-:Y:S01]  /*aa90*/  IMAD R6, R6, UR6, RZ ;  /* 0x0000000606067c24 */ /* 0x000fe2000f8e02ff */
[----:B------:R-:W-:Y:S01]  /*aaa0*/  ISETP.GE.AND P1, PT, R18, UR5, PT ;  /* 0x0000000512007c0c */ /* 0x000fe2000bf26270 */
[----:B------:R-:W-:Y:S01]  /*aab0*/  IMAD.WIDE.U32 R4, R3, UR6, R4 ;  /* 0x0000000603047c25 */ /* 0x000fe2000f8e0004 */
[----:B------:R-:W-:-:S02]  /*aac0*/  ISETP.GE.AND P3, PT, R7, UR5, PT ;  /* 0x0000000507007c0c */ /* 0x000fc4000bf66270 */
        /* <DEDUP_REMOVED lines=10> */
.L_x_3310:
[----:B------:R-:W-:Y:S05]  /*ab70*/  BSYNC B0 ;  /* 0x0000000000007941 */ /* 0x000fea0003800000 */
.L_x_3299:
[----:B------:R-:W5:Y:S02]  /*ab80*/  LDC R0, c[0x0][0xda8] ;  /* 0x00036a00ff007b82 */ /* 0x000f640000000800 */
[----:B-----5:R-:W-:-:S13]  /*ab90*/  ISETP.LE.AND P0, PT, R0, UR4, PT ;  /* 0x0000000400007c0c */ /* 0x020fda000bf03270 */
[----:B------:R-:W-:Y:S05]  /*aba0*/  @!P0 BRA `(.L_x_3311) ;  /* 0xffffff6000808947 */ /* 0x000fea000383ffff */
[----:B------:R-:W-:Y:S05]  /*abb0*/  EXIT ;  /* 0x000000000000794d */ /* 0x000fea0003800000 */
.L_x_3263:
        /* <DEDUP_REMOVED lines=8> */
[----:B------:R-:W-:Y:S01]  /*ac40*/  MOV R17, 0x1 ;  /* 0x0000000100117802 */ /* 0x000fe20000000f00 */
[----:B------:R-:W-:-:S05]  /*ac50*/  IMAD.MOV.U32 R16, RZ, RZ, RZ ;  /* 0x000000ffff107224 */ /* 0x000fca00078e00ff */
[----:B------:R-:W1:Y:S02]  /*ac60*/  LDC R0, c[0x0][0xda8] ;  /* 0x00036a00ff007b82 */ /* 0x000e640000000800 */
[----:B-1----:R-:W-:-:S13]  /*ac70*/  ISETP.LE.AND P0, PT, R0, UR4, PT ;  /* 0x0000000400007c0c */ /* 0x002fda000bf03270 */
[----:B------:R-:W-:Y:S05]  /*ac80*/  @P0 BRA `(.L_x_3312) ;  /* 0x00000028000c0947 */ /* 0x000fea0003800000 */
[----:B------:R-:W1:Y:S01]  /*ac90*/  S2R R2, SR_TID.X ;  /* 0x0000000000027919 */ /* 0x000e620000002100 */
[----:B------:R-:W-:Y:S01]  /*aca0*/  MOV R18, UR4 ;  /* 0x0000000400127c02 */ /* 0x000fe20008000f00 */
[----:B------:R-:W-:Y:S01]  /*acb0*/  IMAD.MOV.U32 R16, RZ, RZ, RZ ;  /* 0x000000ffff107224 */ /* 0x000fe200078e00ff */
[----:B------:R-:W-:Y:S01]  /*acc0*/  MOV R17, 0x1 ;  /* 0x0000000100117802 */ /* 0x000fe20000000f00 */
[----:B------:R-:W-:Y:S01]  /*acd0*/  ULDC UR39, c[0x0][0xc] ;  /* 0x0000030000277ab9 */ /* 0x000fe20000000800 */
[----:B------:R-:W-:Y:S01]  /*ace0*/  ULDC.64 UR48, c[0x0][0x198] ;  /* 0x0000660000307ab9 */ /* 0x000fe20000000a00 */
[----:B------:R-:W-:Y:S01]  /*acf0*/  UMOV UR44, URZ ;  /* 0x0000003f002c7c82 */ /* 0x000fe20008000000 */
[----:B-1----:R-:W-:-:S07]  /*ad00*/  LOP3.LUT R19, R2, 0x1f, RZ, 0xc0, !PT ;  /* 0x0000001f02137812 */ /* 0x002fce00078ec0ff */
.L_x_3360:
        /* <DEDUP_REMOVED lines=21> */
.L_x_3313:
[----:B------:R-:W-:Y:S01]  /*ae60*/  ULDC UR11, c[0x0][0xdc4] ;  /* 0x00037100000b7ab9 */ /* 0x000fe20000000800 */
[----:B------:R-:W-:Y:S01]  /*ae70*/  UMOV UR8, UR9 ;  /* 0x0000000900087c82 */ /* 0x000fe20008000000 */
[----:B------:R-:W-:-:S11]  /*ae80*/  UISETP.NE.AND UP0, UPT, UR11, 0x1, UPT ;  /* 0x000000010b00788c */ /* 0x000fd6000bf05270 */
[----:B------:R-:W-:Y:S02]  /*ae90*/  @UP0 ULDC.64 UR12, c[0x0][0xdc8] ;  /* 0x00037200000c0ab9 */ /* 0x000fe40000000a00 */
[----:B------:R-:W-:-:S04]  /*aea0*/  UIMAD.WIDE.U32 UR6, UR9, UR12, URZ ;  /* 0x0000000c090672a5 */ /* 0x000fc8000f8e003f */
[----:B------:R-:W-:-:S04]  /*aeb0*/  @UP0 USHF.R.U32.HI UR8, URZ, UR13, UR7 ;  /* 0x0000000d3f080299 */ /* 0x000fc80008011607 */
[----:B------:R-:W-:-:S12]  /*aec0*/  UIMAD UR6, UR8, UR11, URZ ;  /* 0x0000000b080672a4 */ /* 0x000fd8000f8e023f */
.L_x_3314:
[----:B------:R-:W-:Y:S01]  /*aed0*/  ULDC.64 UR12, c[0x0][0x3f8] ;  /* 0x0000fe00000c7ab9 */ /* 0x000fe20000000a00 */
[----:B------:R-:W-:Y:S01]  /*aee0*/  ULOP3.LUT UR8, URZ, UR8, URZ, 0x33, !UPT ;  /* 0x000000083f087292 */ /* 0x000fe2000f8e333f */
[----:B------:R-:W-:Y:S01]  /*aef0*/  BSSY B6, `(.L_x_3315) ;  /* 0x000024d000067945 */ /* 0x000fe20003800000 */
[----:B------:R-:W-:Y:S02]  /*af00*/  UISETP.NE.U32.AND UP0, UPT, UR12, URZ, UPT ;  /* 0x0000003f0c00728c */ /* 0x000fe4000bf05070 */
[----:B------:R-:W-:Y:S02]  /*af10*/  UIADD3 UR11, UR9, -UR6, URZ ;  /* 0x80000006090b7290 */ /* 0x000fe4000fffe03f */
[----:B------:R-:W-:Y:S01]  /*af20*/  UISETP.NE.AND.EX UP0, UPT, UR13, URZ, UPT, UP0 ;  /* 0x0000003f0d00728c */ /* 0x000fe2000bf05300 */
[----:B------:R-:W-:Y:S01]  /*af30*/  ULDC UR6, c[0x0][0xdac] ;  /* 0x00036b0000067ab9 */ /* 0x000fe20000000800 */
[----:B------:R-:W-:Y:S01]  /*af40*/  ULDC UR7, c[0x0][0x404] ;  /* 0x0001010000077ab9 */ /* 0x000fe20000000800 */
[----:B------:R-:W-:Y:S01]  /*af50*/  UIADD3 UR8, UR8, UR6, URZ ;  /* 0x0000000608087290 */ /* 0x000fe2000fffe03f */
[----:B------:R-:W-:-:S02]  /*af60*/  ULDC UR9, c[0x0][0x2e0] ;  /* 0x0000b80000097ab9 */ /* 0x000fc40000000800 */
[----:B------:R-:W-:Y:S01]  /*af70*/  ULDC UR6, c[0x0][0x288] ;  /* 0x0000a20000067ab9 */ /* 0x000fe20000000800 */
[----:B------:R-:W-:Y:S02]  /*af80*/  USHF.L.U32 UR41, UR8, 0x7, URZ ;  /* 0x0000000708297899 */ /* 0x000fe4000800063f */
[----:B------:R-:W-:Y:S02]  /*af90*/  USEL UR8, UR7, 0x1, UP0 ;  /* 0x0000000107087887 */ /* 0x000fe40008000000 */
[----:B------:R-:W-:Y:S02]  /*afa0*/  UIADD3 UR7, UR41, 0xdf, -UR6 ;  /* 0x000000df29077890 */ /* 0x000fe4000fffe806 */
[----:B------:R-:W-:Y:S02]  /*afb0*/  UIMAD UR6, UR8, UR9, 0x5f ;  /* 0x0000005f080674a4 */ /* 0x000fe4000f8e0209 */
[----:B------:R-:W-:Y:S02]  /*afc0*/  UIMAD UR8, UR8, UR9, UR7 ;  /* 0x00000009080872a4 */ /* 0x000fe4000f8e0207 */
[----:B------:R-:W-:Y:S01]  /*afd0*/  UIMAD.WIDE UR6, UR6, 0x2aaaaaab, URZ ;  /* 0x2aaaaaab060678a5 */ /* 0x000fe2000f8e023f */
[----:B------:R-:W-:Y:S01]  /*afe0*/  ULDC UR12, c[0x0][0xdc4] ;  /* 0x00037100000c7ab9 */ /* 0x000fe20000000800 */
[----:B------:R-:W-:-:S02]  /*aff0*/  UIMAD.WIDE UR8, UR8, 0x2aaaaaab, URZ ;  /* 0x2aaaaaab080878a5 */ /* 0x000fc4000f8e023f */
[----:B------:R-:W-:Y:S02]  /*b000*/  UIMAD UR12, UR10, UR12, UR11 ;  /* 0x0000000c0a0c72a4 */ /* 0x000fe4000f8e020b */
[----:B------:R-:W-:Y:S01]  /*b010*/  USHF.R.U32.HI UR8, URZ, 0x1f, UR9 ;  /* 0x0000001f3f087899 */ /* 0x000fe20008011609 */
[----:B------:R-:W-:Y:S01]  /*b020*/  UMOV UR10, UR7 ;  /* 0x00000007000a7c82 */ /* 0x000fe20008000000 */
[----:B------:R-:W-:Y:S01]  /*b030*/  ULDC UR13, c[0x0][0xdb8] ;  /* 0x00036e00000d7ab9 */ /* 0x000fe20000000800 */
[----:B------:R-:W-:Y:S02]  /*b040*/  USHF.R.U32.HI UR11, URZ, 0x1f, UR10 ;  /* 0x0000001f3f0b7899 */ /* 0x000fe4000801160a */
[----:B------:R-:W-:Y:S02]  /*b050*/  ULEA.HI.SX32 UR8, UR9, UR8, 0x1c ;  /* 0x0000000809087291 */ /* 0x000fe4000f8fe23f */
[----:B------:R-:W-:Y:S02]  /*b060*/  ULEA.HI.SX32 UR11, UR10, UR11, 0x1c ;  /* 0x0000000b0a0b7291 */ /* 0x000fe4000f8fe23f */
[----:B------:R-:W-:-:S02]  /*b070*/  UISETP.NE.AND UP1, UPT, UR13, 0x1, UPT ;  /* 0x000000010d00788c */ /* 0x000fc4000bf25270 */
[----:B------:R-:W-:Y:S01]  /*b080*/  UISETP.LT.AND UP0, UPT, UR11, UR8, UPT ;  /* 0x000000080b00728c */ /* 0x000fe2000bf01270 */
[----:B------:R-:W-:-:S03]  /*b090*/  UMOV UR43, UR12 ;  /* 0x0000000c002b7c82 */ /* 0x000fc60008000000 */
[----:B------:R-:W-:-:S05]  /*b0a0*/  USEL UR38, UR11, UR8, UP0 ;  /* 0x000000080b267287 */ /* 0x000fca0008000000 */
[----:B------:R-:W-:Y:S01]  /*b0b0*/  @UP1 ULDC UR14, c[0x0][0xdbc] ;  /* 0x00036f00000e1ab9 */ /* 0x000fe20000000800 */
[----:B------:R-:W-:Y:S01]  /*b0c0*/  ISETP.LT.AND P0, PT, RZ, UR38, PT ;  /* 0x00000026ff007c0c */ /* 0x000fe2000bf01270 */
[----:B------:R-:W-:Y:S01]  /*b0d0*/  UIMAD.WIDE.U32 UR6, UR12, UR14, URZ ;  /* 0x0000000e0c0672a5 */ /* 0x000fe2000f8e003f */
[----:B------:R-:W-:-:S03]  /*b0e0*/  @UP1 ULDC UR9, c[0x0][0xdc0] ;  /* 0x0003700000091ab9 */ /* 0x000fc60000000800 */
[----:B------:R-:W-:-:S04]  /*b0f0*/  @UP1 USHF.R.U32.HI UR43, URZ, UR9, UR7 ;  /* 0x000000093f2b1299 */ /* 0x000fc80008011607 */
[----:B------:R-:W-:-:S04]  /*b100*/  UIADD3 UR42, -UR43, URZ, URZ ;  /* 0x0000003f2b2a7290 */ /* 0x000fc8000fffe13f */
[----:B------:R-:W-:Y:S01]  /*b110*/  UIMAD UR42, UR13, UR42, UR12 ;  /* 0x0000002a0d2a72a4 */ /* 0x000fe2000f8e020c */
[----:B------:R-:W-:Y:S11]  /*b120*/  @P0 BRA `(.L_x_3316) ;  /* 0x0000000000400947 */ /* 0x000ff60003800000 */
        /* <DEDUP_REMOVED lines=16> */
.L_x_3316:
        /* <DEDUP_REMOVED lines=11> */
[----:B------:R-:W-:Y:S01]  /*b2e0*/  MOV R4, UR6 ;  /* 0x0000000600047c02 */ /* 0x000fe20008000f00 */
[----:B------:R-:W-:Y:S01]  /*b2f0*/  IMAD.U32 R5, RZ, RZ, UR7 ;  /* 0x00000007ff057e24 */ /* 0x000fe2000f8e00ff */
[----:B------:R-:W1:Y:S01]  /*b300*/  LDC.64 R2, c[0x4][R2] ;  /* 0x0100000002027b82 */ /* 0x000e620000000a00 */
[----:B------:R-:W-:Y:S01]  /*b310*/  MOV R6, UR8 ;  /* 0x0000000800067c02 */ /* 0x000fe20008000f00 */
[----:B------:R-:W-:Y:S01]  /*b320*/  IMAD.U32 R7, RZ, RZ, UR9 ;  /* 0x00000009ff077e24 */ /* 0x000fe2000f8e00ff */
[----:B------:R-:W-:Y:S01]  /*b330*/  MOV R10, UR4 ;  /* 0x00000004000a7c02 */ /* 0x000fe20008000f00 */
[----:B------:R-:W-:Y:S01]  /*b340*/  IMAD.U32 R11, RZ, RZ, UR5 ;  /* 0x00000005ff0b7e24 */ /* 0x000fe2000f8e00ff */
[----:B------:R-:W-:Y:S01]  /*b350*/  MOV R8, 0x70 ;  /* 0x0000007000087802 */ /* 0x000fe20000000f00 */
[----:B------:R-:W-:Y:S01]  /*b360*/  IMAD.MOV.U32 R12, RZ, RZ, 0x1 ;  /* 0x00000001ff0c7424 */ /* 0x000fe200078e00ff */
[----:B------:R-:W-:-:S07]  /*b370*/  MOV R13, RZ ;  /* 0x000000ff000d7202 */ /* 0x000fce0000000f00 */
[----:B------:R-:W-:-:S07]  /*b380*/  LEPC R20, `(.L_x_3318) ;  /* 0x000000001014794e */ /* 0x000fce0000000000 */
[----:B-1----:R-:W-:Y:S05]  /*b390*/  CALL.ABS.NOINC R2 ;  /* 0x0000000002007343 */ /* 0x002fea0003c00000 */
.L_x_3318:
        /* <DEDUP_REMOVED lines=14> */
[----:B------:R-:W-:Y:S01]  /*b480*/  MOV R11, UR5 ;  /* 0x00000005000b7c02 */ /* 0x000fe20008000f00 */
[----:B------:R-:W-:Y:S01]  /*b490*/  IMAD.MOV.U32 R8, RZ, RZ, 0x70 ;  /* 0x00000070ff087424 */ /* 0x000fe200078e00ff */
[----:B------:R-:W-:Y:S01]  /*b4a0*/  MOV R12, 0x1 ;  /* 0x00000001000c7802 */ /* 0x000fe20000000f00 */
[----:B-1----:R-:W-:-:S07]  /*b4b0*/  IMAD.MOV.U32 R13, RZ, RZ, RZ ;  /* 0x000000ffff0d7224 */ /* 0x002fce00078e00ff */
[----:B------:R-:W-:-:S07]  /*b4c0*/  LEPC R20, `(.L_x_3320) ;  /* 0x000000001014794e */ /* 0x000fce0000000000 */
[----:B--2---:R-:W-:Y:S05]  /*b4d0*/  CALL.ABS.NOINC R2 ;  /* 0x0000000002007343 */ /* 0x004fea0003c00000 */
.L_x_3320:
        /* <DEDUP_REMOVED lines=16> */
.L_x_3319:
[----:B------:R-:W-:Y:S01]  /*b5e0*/  ULDC.64 UR4, c[0x0][0x9f8] ;  /* 0x00027e0000047ab9 */ /* 0x000fe20000000a00 */
[----:B------:R-:W-:Y:S01]  /*b5f0*/  IMAD.U32 R5, RZ, RZ, UR43 ;  /* 0x0000002bff057e24 */ /* 0x000fe2000f8e00ff */
[----:B------:R-:W-:Y:S01]  /*b600*/  ISETP.NE.U32.AND P0, PT, RZ, UR4, PT ;  /* 0x00000004ff007c0c */ /* 0x000fe2000bf05070 */
[----:B------:R-:W1:Y:S01]  /*b610*/  LDC R0, c[0x0][0x428] ;  /* 0x00010a00ff007b82 */ /* 0x000e620000000800 */
[----:B------:R-:W-:Y:S02]  /*b620*/  MOV R6, UR43 ;  /* 0x0000002b00067c02 */ /* 0x000fe40008000f00 */
        /* <DEDUP_REMOVED lines=8> */
[----:B------:R-:W-:Y:S01]  /*b6b0*/  MOV R10, UR38 ;  /* 0x00000026000a7c02 */ /* 0x000fe20008000f00 */
[----:B------:R-:W-:Y:S01]  /*b6c0*/  UMOV UR6, 0xffffffff ;  /* 0xffffffff00067882 */ /* 0x000fe20000000000 */
        /* <DEDUP_REMOVED lines=14> */
.L_x_3372:
[----:B------:R-:W-:Y:S01]  /*b7b0*/  UMOV UR4, 0xffffffff ;  /* 0xffffffff00047882 */ /* 0x000fe20000000000 */
[----:B------:R-:W-:Y:S02]  /*b7c0*/  SHF.R.S32.HI R7, RZ, 0x1f, R6 ;  /* 0x0000001fff077819 */ /* 0x000fe40000011406 */
[----:B------:R-:W-:Y:S05]  /*b7d0*/  BRA.DIV UR4, `(.L_x_3322) ;  /* 0x0000002204d07947 */ /* 0x000fea000b800000 */
[----:B------:R-:W-:-:S13]  /*b7e0*/  ELECT P6, URZ, PT ;  /* 0x00000000003f782f */ /* 0x000fda00038c0000 */
.L_x_3375:
[----:B------:R-:W-:Y:S05]  /*b7f0*/  @!P6 BRA `(.L_x_3323) ;  /* 0x0000000000c4e947 */ /* 0x000fea0003800000 */
[----:B------:R-:W-:Y:S01]  /*b800*/  MOV R4, R6 ;  /* 0x0000000600047202 */ /* 0x000fe20000000f00 */
        /* <DEDUP_REMOVED lines=10> */
[----:B------:R-:W-:Y:S02]  /*b8b0*/  SHF.R.S32.HI R5, RZ, 0x1f, R11 ;  /* 0x0000001fff057819 */ /* 0x000fe4000001140b */
[----:B------:R-:W-:-:S05]  /*b8c0*/  MOV R4, R11 ;  /* 0x0000000b00047202 */ /* 0x000fca0000000f00 */
[----:B------:R-:W-:-:S04]  /*b8d0*/  IMAD.WIDE.U32 R4, R6, UR4, R4 ;  /* 0x0000000406047c25 */ /* 0x000fc8000f8e0004 */
[----:B------:R-:W-:Y:S01]  /*b8e0*/  IMAD.IADD R5, R5, 0x1, R9 ;  /* 0x0000000105057824 */ /* 0x000fe200078e0209 */
[----:B------:R-:W-:-:S04]  /*b8f0*/  LEA R8, P2, R4, R2, 0x2 ;  /* 0x0000000204087211 */ /* 0x000fc800078410ff */
[----:B------:R-:W-:-:S05]  /*b900*/  LEA.HI.X R9, R4, R3, R5, 0x2, P2 ;  /* 0x0000000304097211 */ /* 0x000fca00010f1405 */
[----:B------:R1:W5:Y:S01]  /*b910*/  LDG.E R4, desc[UR46][R8.64] ;  /* 0x0000002e08047981 */ /* 0x000362000c1e1900 */
[----:B------:R-:W-:-:S05]  /*b920*/  IADD3 R5, -R11, RZ, RZ ;  /* 0x000000ff0b057210 */ /* 0x000fca0007ffe1ff */
[----:B------:R-:W-:-:S07]  /*b930*/  IMAD R10, R12, R5, R10 ;  /* 0x000000050c0a7224 */ /* 0x000fce00078e020a */
.L_x_3324:
[----:B------:R-:W2:Y:S01]  /*b940*/  S2R R5, SR_TID.X ;  /* 0x0000000000057919 */ /* 0x000ea20000002100 */
[----:B-1----:R-:W-:Y:S02]  /*b950*/  LEA R8, R16, UR37, 0x3 ;  /* 0x0000002510087c11 */ /* 0x002fe4000f8e18ff */
[----:B--2---:R-:W-:Y:S02]  /*b960*/  LOP3.LUT R9, R5, 0x7f, RZ, 0xc0, !PT ;  /* 0x0000007f05097812 */ /* 0x004fe400078ec0ff */
[----:B------:R-:W-:Y:S02]  /*b970*/  SHF.L.U32 R5, R17, 0x1f, RZ ;  /* 0x0000001f11057819 */ /* 0x000fe400000006ff */
[----:B------:R-:W-:Y:S02]  /*b980*/  ISETP.NE.AND P3, PT, R9, RZ, PT ;  /* 0x000000ff0900720c */ /* 0x000fe40003f65270 */
[----:B------:R-:W1:Y:S02]  /*b990*/  SYNCS.PHASECHK.TRANS64.TRYWAIT P2, [R8+URZ+0x22840], R5 ;  /* 0x02284005080075a7 */ /* 0x000e64000804017f */
[----:B-1----:R-:W-:Y:S09]  /*b9a0*/  @!P2 BRA `(.L_x_3325) ;  /* 0x00000020007ca947 */ /* 0x002ff20003800000 */
.L_x_3376:
[----:B------:R-:W-:Y:S05]  /*b9b0*/  @P3 BRA `(.L_x_3326) ;  /* 0x0000000000143947 */ /* 0x000fea0003800000 */
[----:B------:R-:W-:Y:S01]  /*b9c0*/  ISETP.NE.AND P2, PT, R19, RZ, PT ;  /* 0x000000ff1300720c */ /* 0x000fe20003f45270 */
[----:B-1----:R-:W-:-:S04]  /*b9d0*/  IMAD.MOV.U32 R5, RZ, RZ, 0x3000 ;  /* 0x00003000ff057424 */ /* 0x002fc800078e00ff */
[----:B------:R2:W-:Y:S08]  /*b9e0*/  SYNCS.ARRIVE.TRANS64 RZ, [R8+URZ+0x22830], R5 ;  /* 0x0228300508ff79a7 */ /* 0x0005f0000800003f */
[----:B------:R-:W-:Y:S05]  /*b9f0*/  @!P2 BRA `(.L_x_3326) ;  /* 0x000000000004a947 */ /* 0x000fea0003800000 */
[----:B------:R-:W-:Y:S01]  /*ba00*/  BPT.TRAP 0x1 ;  /* 0x000000040000795c */ /* 0x000fe20000300000 */
.L_x_3326:
        /* <DEDUP_REMOVED lines=16> */
.L_x_3323:
        /* <DEDUP_REMOVED lines=9> */
[----:B-12---:R-:W-:Y:S01]  /*bba0*/  @P2 MOV R5, 0x4000 ;  /* 0x0000400000052802 */ /* 0x006fe20000000f00 */
        /* <DEDUP_REMOVED lines=14> */
.L_x_3377:
        /* <DEDUP_REMOVED lines=10> */
.L_x_3378:
[----:B------:R-:W-:Y:S05]  /*bd30*/  @P3 BRA `(.L_x_3331) ;  /* 0x0000000000143947 */ /* 0x000fea0003800000 */
[----:B------:R-:W-:Y:S02]  /*bd40*/  ISETP.NE.AND P2, PT, R19, RZ, PT ;  /* 0x000000ff1300720c */ /* 0x000fe40003f45270 */
[----:B-1----:R-:W-:-:S04]  /*bd50*/  MOV R5, 0xc000 ;  /* 0x0000c00000057802 */ /* 0x002fc80000000f00 */
[----:B------:R2:W-:Y:S07]  /*bd60*/  SYNCS.ARRIVE.TRANS64 RZ, [R8+URZ+0x22850], R5 ;  /* 0x0228500508ff79a7 */ /* 0x0005ee000800003f */
[----:B------:R-:W-:Y:S05]  /*bd70*/  @!P2 BRA `(.L_x_3331) ;  /* 0x000000000004a947 */ /* 0x000fea0003800000 */
[----:B------:R-:W-:Y:S01]  /*bd80*/  BPT.TRAP 0x1 ;  /* 0x000000040000795c */ /* 0x000fe20000300000 */
.L_x_3331:
        /* <DEDUP_REMOVED lines=31> */
.L_x_3329:
[----:B------:R-:W-:Y:S05]  /*bf80*/  BSYNC B0 ;  /* 0x0000000000007941 */ /* 0x000fea0003800000 */
.L_x_3328:
[----:B------:R-:W-:-:S06]  /*bf90*/  UISETP.GE.AND UP0, UPT, UR38, 0x2, UPT ;  /* 0x000000022600788c */ /* 0x000fcc000bf06270 */
[----:B------:R-:W-:-:S13]  /*bfa0*/  PLOP3.LUT P2, PT, PT, PT, UP0, 0x80, 0x0 ;  /* 0x000000000000781c */ /* 0x000fda0003f4f008 */
[----:B------:R-:W-:Y:S05]  /*bfb0*/  @!P2 BRA `(.L_x_3332) ;  /* 0x0000001000aca947 */ /* 0x000fea0003800000 */
[----:B------:R-:W-:Y:S02]  /*bfc0*/  ULOP3.LUT UR6, UR38, 0x1, URZ, 0xc0, !UPT ;  /* 0x0000000126067892 */ /* 0x000fe4000f8ec03f */
[----:B------:R-:W-:Y:S02]  /*bfd0*/  IMAD.U32 R9, RZ, RZ, UR38 ;  /* 0x00000026ff097e24 */ /* 0x000fe4000f8e00ff */
[----:B------:R-:W-:-:S03]  /*bfe0*/  UISETP.NE.U32.AND UP0, UPT, UR6, 0x1, UPT ;  /* 0x000000010600788c */ /* 0x000fc6000bf05070 */
[----:B------:R-:W-:-:S03]  /*bff0*/  IADD3 R9, R9, -0x2, RZ ;  /* 0xfffffffe09097810 */ /* 0x000fc60007ffe0ff */
[----:B------:R-:W-:Y:S02]  /*c000*/  PLOP3.LUT P2, PT, PT, PT, UP0, 0x80, 0x0 ;  /* 0x000000000000781c */ /* 0x000fe40003f4f008 */
[----:B-12---:R-:W-:-:S11]  /*c010*/  IMAD.MOV.U32 R8, RZ, RZ, R9 ;  /* 0x000000ffff087224 */ /* 0x006fd600078e0009 */
[----:B------:R-:W-:Y:S05]  /*c020*/  @!P2 BRA `(.L_x_3333) ;  /* 0x000000040080a947 */ /* 0x000fea0003800000 */
[----:B------:R-:W-:Y:S01]  /*c030*/  IADD3 R16, R16, 0x1, RZ ;  /* 0x0000000110107810 */ /* 0x000fe20007ffe0ff */
[----:B------:R-:W-:Y:S03]  /*c040*/  BSSY B0, `(.L_x_3334) ;  /* 0x000005c000007945 */ /* 0x000fe60003800000 */
[----:B------:R-:W-:-:S04]  /*c050*/  ISETP.NE.AND P2, PT, R16, 0x2, PT ;  /* 0x000000021000780c */ /* 0x000fc80003f45270 */
[----:B------:R-:W-:Y:S02]  /*c060*/  SEL R8, RZ, 0x1, P2 ;  /* 0x00000001ff087807 */ /* 0x000fe40001000000 */
[----:B------:R-:W-:Y:S02]  /*c070*/  SEL R16, R16, RZ, P2 ;  /* 0x000000ff10107207 */ /* 0x000fe40001000000 */
[----:B------:R-:W-:Y:S01]  /*c080*/  LOP3.LUT R17, R17, R8, RZ, 0x3c, !PT ;  /* 0x0000000811117212 */ /* 0x000fe200078e3cff */
[----:B------:R-:W-:Y:S06]  /*c090*/  @!P6 BRA `(.L_x_3335) ;  /* 0x000000040058e947 */ /* 0x000fec0003800000 */
[----:B------:R-:W-:Y:S01]  /*c0a0*/  IMAD.MOV.U32 R8, RZ, RZ, R9 ;  /* 0x000000ffff087224 */ /* 0x000fe200078e0009 */
[----:B------:R-:W-:Y:S06]  /*c0b0*/  @!P0 BRA `(.L_x_3336) ;  /* 0x0000000000488947 */ /* 0x000fec0003800000 */
[----:B------:R-:W1:Y:S01]  /*c0c0*/  LDC R8, c[0x0][0x41c] ;  /* 0x00010700ff087b82 */ /* 0x000e620000000800 */
[----:B------:R-:W-:Y:S01]  /*c0d0*/  MOV R10, R9 ;  /* 0x00000009000a7202 */ /* 0x000fe20000000f00 */
        /* <DEDUP_REMOVED lines=9> */
[----:B------:R-:W-:-:S03]  /*c170*/  IMAD.WIDE.U32 R4, R6, UR6, R4 ;  /* 0x0000000606047c25 */ /* 0x000fc6000f8e0004 */
[----:B------:R-:W-:Y:S02]  /*c180*/  LEA R2, P2, R4, R2, 0x2 ;  /* 0x0000000204027211 */ /* 0x000fe400078410ff */
[----:B------:R-:W-:-:S04]  /*c190*/  IADD3 R5, R11, R5, RZ ;  /* 0x000000050b057210 */ /* 0x000fc80007ffe0ff */
[----:B------:R-:W-:-:S05]  /*c1a0*/  LEA.HI.X R3, R4, R3, R5, 0x2, P2 ;  /* 0x0000000304037211 */ /* 0x000fca00010f1405 */
[----:B------:R1:W5:Y:S01]  /*c1b0*/  LDG.E R4, desc[UR46][R2.64] ;  /* 0x0000002e02047981 */ /* 0x000362000c1e1900 */
[----:B------:R-:W-:-:S04]  /*c1c0*/  IMAD.MOV R5, RZ, RZ, -R10 ;  /* 0x000000ffff057224 */ /* 0x000fc800078e0a0a */
[----:B------:R-:W-:-:S07]  /*c1d0*/  IMAD R8, R8, R5, R9 ;  /* 0x0000000508087224 */ /* 0x000fce00078e0209 */
.L_x_3336:
[----:B-1----:R-:W1:Y:S01]  /*c1e0*/  S2R R2, SR_TID.X ;  /* 0x0000000000027919 */ /* 0x002e620000002100 */
[----:B------:R-:W-:Y:S02]  /*c1f0*/  SHF.L.U32 R3, R17, 0x1f, RZ ;  /* 0x0000001f11037819 */ /* 0x000fe400000006ff */
[----:B-1----:R-:W-:Y:S02]  /*c200*/  LOP3.LUT R5, R2, 0x7f, RZ, 0xc0, !PT ;  /* 0x0000007f02057812 */ /* 0x002fe400078ec0ff */
[----:B------:R-:W-:Y:S02]  /*c210*/  LEA R2, R16, UR37, 0x3 ;  /* 0x0000002510027c11 */ /* 0x000fe4000f8e18ff */
[----:B------:R-:W-:Y:S02]  /*c220*/  ISETP.NE.AND P2, PT, R5, RZ, PT ;  /* 0x000000ff0500720c */ /* 0x000fe40003f45270 */
[----:B------:R-:W1:Y:S02]  /*c230*/  SYNCS.PHASECHK.TRANS64.TRYWAIT P3, [R2+URZ+0x22840], R3 ;  /* 0x02284003020075a7 */ /* 0x000e64000806017f */
[----:B-1----:R-:W-:Y:S09]  /*c240*/  @!P3 BRA `(.L_x_3337) ;  /* 0x000000180094b947 */ /* 0x002ff20003800000 */
.L_x_3379:
[----:B------:R-:W-:Y:S05]  /*c250*/  @P2 BRA `(.L_x_3338) ;  /* 0x0000000000142947 */ /* 0x000fea0003800000 */
[----:B------:R-:W-:Y:S02]  /*c260*/  ISETP.NE.AND P3, PT, R19, RZ, PT ;  /* 0x000000ff1300720c */ /* 0x000fe40003f65270 */
[----:B------:R-:W-:-:S04]  /*c270*/  MOV R5, 0x3000 ;  /* 0x0000300000057802 */ /* 0x000fc80000000f00 */
[----:B------:R2:W-:Y:S07]  /*c280*/  SYNCS.ARRIVE.TRANS64 RZ, [R2+URZ+0x22830], R5 ;  /* 0x0228300502ff79a7 */ /* 0x0005ee000800003f */
[----:B------:R-:W-:Y:S05]  /*c290*/  @!P3 BRA `(.L_x_3338) ;  /* 0x000000000004b947 */ /* 0x000fea0003800000 */
[----:B------:R-:W-:Y:S01]  /*c2a0*/  BPT.TRAP 0x1 ;  /* 0x000000040000795c */ /* 0x000fe20000300000 */
.L_x_3338:
        /* <DEDUP_REMOVED lines=17> */
.L_x_3380:
[----:B------:R-:W-:Y:S05]  /*c3c0*/  @P2 BRA `(.L_x_3340) ;  /* 0x0000000000142947 */ /* 0x000fea0003800000 */
[----:B------:R-:W-:Y:S01]  /*c3d0*/  ISETP.NE.AND P2, PT, R19, RZ, PT ;  /* 0x000000ff1300720c */ /* 0x000fe20003f45270 */
[----:B-12---:R-:W-:-:S04]  /*c3e0*/  IMAD.MOV.U32 R3, RZ, RZ, 0xc000 ;  /* 0x0000c000ff037424 */ /* 0x006fc800078e00ff */
[----:B------:R3:W-:Y:S08]  /*c3f0*/  SYNCS.ARRIVE.TRANS64 RZ, [R2+URZ+0x22850], R3 ;  /* 0x0228500302ff79a7 */ /* 0x0007f0000800003f */
[----:B------:R-:W-:Y:S05]  /*c400*/  @!P2 BRA `(.L_x_3340) ;  /* 0x000000000004a947 */ /* 0x000fea0003800000 */
[----:B------:R-:W-:Y:S01]  /*c410*/  BPT.TRAP 0x1 ;  /* 0x000000040000795c */ /* 0x000fe20000300000 */
.L_x_3340:
        /* <DEDUP_REMOVED lines=30> */
.L_x_3335:
[----:B------:R-:W-:Y:S05]  /*c600*/  BSYNC B0 ;  /* 0x0000000000007941 */ /* 0x000fea0003800000 */
.L_x_3334:
[----:B------:R-:W-:-:S06]  /*c610*/  UIADD3 UR6, UR38, -0x3, URZ ;  /* 0xfffffffd26067890 */ /* 0x000fcc000fffe03f */
[----:B------:R-:W-:-:S07]  /*c620*/  MOV R8, UR6 ;  /* 0x0000000600087c02 */ /* 0x000fce0008000f00 */
.L_x_3333:
[----:B------:R-:W-:Y:S01]  /*c630*/  ISETP.NE.AND P2, PT, R9, RZ, PT ;  /* 0x000000ff0900720c */ /* 0x000fe20003f45270 */
[----:B------:R-:W-:-:S12]  /*c640*/  BSSY B0, `(.L_x_3332) ;  /* 0x00000c2000007945 */ /* 0x000fd80003800000 */
[----:B------:R-:W-:Y:S05]  /*c650*/  @!P2 BRA `(.L_x_3341) ;  /* 0x0000000c0000a947 */ /* 0x000fea0003800000 */
.L_x_3356:
        /* <DEDUP_REMOVED lines=8> */
[----:B------:R-:W-:Y:S01]  /*c6e0*/  MOV R10, R8 ;  /* 0x00000008000a7202 */ /* 0x000fe20000000f00 */
        /* <DEDUP_REMOVED lines=14> */
[----:B--2---:R-:W-:-:S04]  /*c7d0*/  LEA R4, P2, R2, R4, 0x2 ;  /* 0x0000000402047211 */ /* 0x004fc800078410ff */
[----:B------:R-:W-:-:S05]  /*c7e0*/  LEA.HI.X R5, R2, R5, R3, 0x2, P2 ;  /* 0x0000000502057211 */ /* 0x000fca00010f1403 */
[----:B------:R1:W5:Y:S01]  /*c7f0*/  LDG.E R4, desc[UR46][R4.64] ;  /* 0x0000002e04047981 */ /* 0x000362000c1e1900 */
[----:B------:R-:W-:-:S05]  /*c800*/  IADD3 R3, -R11, RZ, RZ ;  /* 0x000000ff0b037210 */ /* 0x000fca0007ffe1ff */
[----:B------:R-:W-:-:S07]  /*c810*/  IMAD R10, R10, R3, R8 ;  /* 0x000000030a0a7224 */ /* 0x000fce00078e0208 */
.L_x_3344:
[----:B------:R-:W1:Y:S01]  /*c820*/  S2R R2, SR_TID.X ;  /* 0x0000000000027919 */ /* 0x000e620000002100 */
[----:B------:R-:W-:Y:S02]  /*c830*/  LEA R3, R9, UR37, 0x3 ;  /* 0x0000002509037c11 */ /* 0x000fe4000f8e18ff */
[----:B-1----:R-:W-:Y:S02]  /*c840*/  LOP3.LUT R5, R2, 0x7f, RZ, 0xc0, !PT ;  /* 0x0000007f02057812 */ /* 0x002fe400078ec0ff */
[----:B------:R-:W-:Y:S02]  /*c850*/  SHF.L.U32 R2, R17, 0x1f, RZ ;  /* 0x0000001f11027819 */ /* 0x000fe400000006ff */
[----:B------:R-:W-:Y:S02]  /*c860*/  ISETP.NE.AND P2, PT, R5, RZ, PT ;  /* 0x000000ff0500720c */ /* 0x000fe40003f45270 */
[----:B------:R-:W1:Y:S02]  /*c870*/  SYNCS.PHASECHK.TRANS64.TRYWAIT P3, [R3+URZ+0x22840], R2 ;  /* 0x02284002030075a7 */ /* 0x000e64000806017f */
[----:B-1----:R-:W-:Y:S09]  /*c880*/  @!P3 BRA `(.L_x_3345) ;  /* 0x00000014002cb947 */ /* 0x002ff20003800000 */
.L_x_3381:
[----:B------:R-:W-:Y:S05]  /*c890*/  @P2 BRA `(.L_x_3346) ;  /* 0x0000000000142947 */ /* 0x000fea0003800000 */
[----:B------:R-:W-:Y:S01]  /*c8a0*/  ISETP.NE.AND P3, PT, R19, RZ, PT ;  /* 0x000000ff1300720c */ /* 0x000fe20003f65270 */
[----:B------:R-:W-:-:S04]  /*c8b0*/  IMAD.MOV.U32 R12, RZ, RZ, 0x3000 ;  /* 0x00003000ff0c7424 */ /* 0x000fc800078e00ff */
[----:B------:R2:W-:Y:S08]  /*c8c0*/  SYNCS.ARRIVE.TRANS64 RZ, [R3+URZ+0x22830], R12 ;  /* 0x0228300c03ff79a7 */ /* 0x0005f0000800003f */
[----:B------:R-:W-:Y:S05]  /*c8d0*/  @!P3 BRA `(.L_x_3346) ;  /* 0x000000000004b947 */ /* 0x000fea0003800000 */
[----:B------:R-:W-:Y:S01]  /*c8e0*/  BPT.TRAP 0x1 ;  /* 0x000000040000795c */ /* 0x000fe20000300000 */
.L_x_3346:
        /* <DEDUP_REMOVED lines=17> */
.L_x_3382:
[----:B------:R-:W-:Y:S05]  /*ca00*/  @P2 BRA `(.L_x_3348) ;  /* 0x0000000000142947 */ /* 0x000fea0003800000 */
[----:B------:R-:W-:Y:S02]  /*ca10*/  ISETP.NE.AND P2, PT, R19, RZ, PT ;  /* 0x000000ff1300720c */ /* 0x000fe40003f45270 */
[----:B-1-3--:R-:W-:-:S04]  /*ca20*/  MOV R2, 0xc000 ;  /* 0x0000c00000027802 */ /* 0x00afc80000000f00 */
[----:B------:R4:W-:Y:S07]  /*ca30*/  SYNCS.ARRIVE.TRANS64 RZ, [R3+URZ+0x22850], R2 ;  /* 0x0228500203ff79a7 */ /* 0x0009ee000800003f */
[----:B------:R-:W-:Y:S05]  /*ca40*/  @!P2 BRA `(.L_x_3348) ;  /* 0x000000000004a947 */ /* 0x000fea0003800000 */
[----:B------:R-:W-:Y:S01]  /*ca50*/  BPT.TRAP 0x1 ;  /* 0x000000040000795c */ /* 0x000fe20000300000 */
.L_x_3348:
        /* <DEDUP_REMOVED lines=30> */
.L_x_3343:
[----:B------:R-:W-:Y:S05]  /*cc40*/  BSYNC B1 ;  /* 0x0000000000017941 */ /* 0x000fea0003800000 */
.L_x_3342:
[----:B------:R-:W-:Y:S01]  /*cc50*/  VIADD R9, R9, 0x1 ;  /* 0x0000000109097836 */ /* 0x000fe20000000000 */
[----:B------:R-:W-:Y:S04]  /*cc60*/  BSSY B1, `(.L_x_3349) ;  /* 0x000005c000017945 */ /* 0x000fe80003800000 */
[----:B------:R-:W-:-:S04]  /*cc70*/  ISETP.NE.AND P2, PT, R9, 0x2, PT ;  /* 0x000000020900780c */ /* 0x000fc80003f45270 */
[----:B---34-:R-:W-:Y:S02]  /*cc80*/  SEL R2, RZ, 0x1, P2 ;  /* 0x00000001ff027807 */ /* 0x018fe40001000000 */
[----:B------:R-:W-:Y:S02]  /*cc90*/  SEL R16, R9, RZ, P2 ;  /* 0x000000ff09107207 */ /* 0x000fe40001000000 */
[----:B------:R-:W-:Y:S01]  /*cca0*/  LOP3.LUT R17, R17, R2, RZ, 0x3c, !PT ;  /* 0x0000000211117212 */ /* 0x000fe200078e3cff */
[----:B------:R-:W-:Y:S06]  /*ccb0*/  @!P6 BRA `(.L_x_3350) ;  /* 0x000000040058e947 */ /* 0x000fec0003800000 */
[----:B------:R-:W-:Y:S01]  /*ccc0*/  IADD3 R10, R8, -0x1, RZ ;  /* 0xffffffff080a7810 */ /* 0x000fe20007ffe0ff */
[----:B------:R-:W-:Y:S06]  /*ccd0*/  @!P0 BRA `(.L_x_3351) ;  /* 0x0000000000488947 */ /* 0x000fec0003800000 */
[----:B------:R-:W1:Y:S01]  /*cce0*/  LDC R9, c[0x0][0x41c] ;  /* 0x00010700ff097b82 */ /* 0x000e620000000800 */
[----:B------:R-:W-:Y:S02]  /*ccf0*/  IMAD.MOV.U32 R11, RZ, RZ, R10 ;  /* 0x000000ffff0b7224 */ /* 0x000fe400078e000a */
[----:B------:R-:W-:-:S04]  /*cd00*/  IMAD R13, R7, UR4, RZ ;  /* 0x00000004070d7c24 */ /* 0x000fc8000f8e02ff */
[----:B------:R-:W-:Y:S01]  /*cd10*/  IMAD R13, R6, UR5, R13 ;  /* 0x00000005060d7c24 */ /* 0x000fe2000f8e020d */
[----:B------:R-:W3:Y:S01]  /*cd20*/  LDC.64 R4, c[0x0][0x3f8] ;  /* 0x0000fe00ff047b82 */ /* 0x000ee20000000a00 */
[----:B-1----:R-:W-:-:S13]  /*cd30*/  ISETP.NE.AND P2, PT, R9, 0x1, PT ;  /* 0x000000010900780c */ /* 0x002fda0003f45270 */
[----:B--2---:R-:W1:Y:S02]  /*cd40*/  @P2 LDC.64 R2, c[0x0][0x420] ;  /* 0x00010800ff022b82 */ /* 0x004e640000000a00 */
[----:B-1----:R-:W-:-:S05]  /*cd50*/  @P2 IMAD.HI.U32 R2, R10, R2, RZ ;  /* 0x000000020a022227 */ /* 0x002fca00078e00ff */
[----:B------:R-:W-:-:S04]  /*cd60*/  @P2 SHF.R.U32.HI R11, RZ, R3, R2 ;  /* 0x00000003ff0b2219 */ /* 0x000fc80000011602 */
[----:B------:R-:W-:Y:S02]  /*cd70*/  SHF.R.S32.HI R3, RZ, 0x1f, R11 ;  /* 0x0000001fff037819 */ /* 0x000fe4000001140b */
[----:B------:R-:W-:-:S05]  /*cd80*/  MOV R2, R11 ;  /* 0x0000000b00027202 */ /* 0x000fca0000000f00 */
[----:B------:R-:W-:-:S04]  /*cd90*/  IMAD.WIDE.U32 R2, R6, UR4, R2 ;  /* 0x0000000406027c25 */ /* 0x000fc8000f8e0002 */
[----:B------:R-:W-:Y:S01]  /*cda0*/  IMAD.IADD R3, R13, 0x1, R3 ;  /* 0x000000010d037824 */ /* 0x000fe200078e0203 */
[----:B---3--:R-:W-:-:S04]  /*cdb0*/  LEA R4, P2, R2, R4, 0x2 ;  /* 0x0000000402047211 */ /* 0x008fc800078410ff */
[----:B------:R-:W-:-:S05]  /*cdc0*/  LEA.HI.X R5, R2, R5, R3, 0x2, P2 ;  /* 0x0000000502057211 */ /* 0x000fca00010f1403 */
[----:B------:R1:W5:Y:S01]  /*cdd0*/  LDG.E R4, desc[UR46][R4.64] ;  /* 0x0000002e04047981 */ /* 0x000362000c1e1900 */
[----:B------:R-:W-:-:S05]  /*cde0*/  IADD3 R2, -R11, RZ, RZ ;  /* 0x000000ff0b027210 */ /* 0x000fca0007ffe1ff */
[----:B------:R-:W-:-:S07]  /*cdf0*/  IMAD R10, R9, R2, R10 ;  /* 0x00000002090a7224 */ /* 0x000fce00078e020a */
.L_x_3351:
[----:B------:R-:W1:Y:S01]  /*ce00*/  S2R R2, SR_TID.X ;  /* 0x0000000000027919 */ /* 0x000e620000002100 */
[----:B--2---:R-:W-:Y:S02]  /*ce10*/  SHF.L.U32 R3, R17, 0x1f, RZ ;  /* 0x0000001f11037819 */ /* 0x004fe400000006ff */
[----:B-1----:R-:W-:Y:S02]  /*ce20*/  LOP3.LUT R5, R2, 0x7f, RZ, 0xc0, !PT ;  /* 0x0000007f02057812 */ /* 0x002fe400078ec0ff */
[----:B------:R-:W-:Y:S02]  /*ce30*/  LEA R2, R16, UR37, 0x3 ;  /* 0x0000002510027c11 */ /* 0x000fe4000f8e18ff */
[----:B------:R-:W-:Y:S02]  /*ce40*/  ISETP.NE.AND P2, PT, R5, RZ, PT ;  /* 0x000000ff0500720c */ /* 0x000fe40003f45270 */
[----:B------:R-:W1:Y:S02]  /*ce50*/  SYNCS.PHASECHK.TRANS64.TRYWAIT P3, [R2+URZ+0x22840], R3 ;  /* 0x02284003020075a7 */ /* 0x000e64000806017f */
[----:B-1----:R-:W-:Y:S09]  /*ce60*/  @!P3 BRA `(.L_x_3352) ;  /* 0x0000000c00dcb947 */ /* 0x002ff20003800000 */
.L_x_3383:
[----:B------:R-:W-:Y:S05]  /*ce70*/  @P2 BRA `(.L_x_3353) ;  /* 0x0000000000142947 */ /* 0x000fea0003800000 */
[----:B------:R-:W-:Y:S01]  /*ce80*/  ISETP.NE.AND P3, PT, R19, RZ, PT ;  /* 0x000000ff1300720c */ /* 0x000fe20003f65270 */
[----:B------:R-:W-:-:S04]  /*ce90*/  IMAD.MOV.U32 R5, RZ, RZ, 0x3000 ;  /* 0x00003000ff057424 */ /* 0x000fc800078e00ff */
[----:B------:R2:W-:Y:S08]  /*cea0*/  SYNCS.ARRIVE.TRANS64 RZ, [R2+URZ+0x22830], R5 ;  /* 0x0228300502ff79a7 */ /* 0x0005f0000800003f */
[----:B------:R-:W-:Y:S05]  /*ceb0*/  @!P3 BRA `(.L_x_3353) ;  /* 0x000000000004b947 */ /* 0x000fea0003800000 */
[----:B------:R-:W-:Y:S01]  /*cec0*/  BPT.TRAP 0x1 ;  /* 0x000000040000795c */ /* 0x000fe20000300000 */
.L_x_3353:
        /* <DEDUP_REMOVED lines=17> */
.L_x_3384:
[----:B------:R-:W-:Y:S05]  /*cfe0*/  @P2 BRA `(.L_x_3355) ;  /* 0x0000000000142947 */ /* 0x000fea0003800000 */
[----:B------:R-:W-:Y:S02]  /*cff0*/  ISETP.NE.AND P2, PT, R19, RZ, PT ;  /* 0x000000ff1300720c */ /* 0x000fe40003f45270 */
[----:B-1-3--:R-:W-:-:S04]  /*d000*/  MOV R3, 0xc000 ;  /* 0x0000c00000037802 */ /* 0x00afc80000000f00 */
[----:B------:R4:W-:Y:S07]  /*d010*/  SYNCS.ARRIVE.TRANS64 RZ, [R2+URZ+0x22850], R3 ;  /* 0x0228500302ff79a7 */ /* 0x0009ee000800003f */
[----:B------:R-:W-:Y:S05]  /*d020*/  @!P2 BRA `(.L_x_3355) ;  /* 0x000000000004a947 */ /* 0x000fea0003800000 */
[----:B------:R-:W-:Y:S01]  /*d030*/  BPT.TRAP 0x1 ;  /* 0x000000040000795c */ /* 0x000fe20000300000 */
.L_x_3355:
        /* <DEDUP_REMOVED lines=30> */
.L_x_3350:
[----:B------:R-:W-:Y:S05]  /*d220*/  BSYNC B1 ;  /* 0x0000000000017941 */ /* 0x000fea0003800000 */
.L_x_3349:
[C---:B------:R-:W-:Y:S01]  /*d230*/  ISETP.GT.AND P2, PT, R8.reuse, 0x1, PT ;  /* 0x000000010800780c */ /* 0x040fe20003f44270 */
[----:B------:R-:W-:-:S12]  /*d240*/  VIADD R8, R8, 0xfffffffe ;  /* 0xfffffffe08087836 */ /* 0x000fd80000000000 */
[----:B------:R-:W-:Y:S05]  /*d250*/  @P2 BRA `(.L_x_3356) ;  /* 0xfffffff400002947 */ /* 0x000fea000383ffff */
.L_x_3341:
[----:B------:R-:W-:Y:S05]  /*d260*/  BSYNC B0 ;  /* 0x0000000000007941 */ /* 0x000fea0003800000 */
.L_x_3332:
[----:B------:R-:W-:Y:S01]  /*d270*/  IADD3 R16, R16, 0x1, RZ ;  /* 0x0000000110107810 */ /* 0x000fe20007ffe0ff */
[----:B------:R-:W-:Y:S03]  /*d280*/  BSSY B0, `(.L_x_3357) ;  /* 0x0000011000007945 */ /* 0x000fe60003800000 */
        /* <DEDUP_REMOVED lines=16> */
.L_x_3358:
[----:B------:R-:W-:Y:S05]  /*d390*/  BSYNC B0 ;  /* 0x0000000000007941 */ /* 0x000fea0003800000 */
.L_x_3357:
[----:B------:R-:W-:Y:S01]  /*d3a0*/  SEL R16, R16, RZ, P0 ;  /* 0x000000ff10107207 */ /* 0x000fe20000000000 */
[----:B------:R-:W-:-:S07]  /*d3b0*/  IMAD.MOV.U32 R13, RZ, RZ, R18 ;  /* 0x000000ffff0d7224 */ /* 0x000fce00078e0012 */
.L_x_3317:
[----:B------:R-:W-:Y:S05]  /*d3c0*/  BSYNC B6 ;  /* 0x0000000000067941 */ /* 0x000fea0003800000 */
.L_x_3315:
[----:B------:R-:W-:-:S03]  /*d3d0*/  UMOV UR6, 0xffffffff ;  /* 0xffffffff00067882 */ /* 0x000fc60000000000 */
[----:B------:R-:W-:Y:S05]  /*d3e0*/  BRA.DIV UR6, `(.L_x_3359) ;  /* 0x0000000a06a47947 */ /* 0x000fea000b800000 */
[----:B------:R1:W1:Y:S02]  /*d3f0*/  SHFL.IDX PT, R14, R13, RZ, 0x1f ;  /* 0x00001fff0d0e7589 */ /* 0x00026400000e0000 */
.L_x_3387:
[----:B------:R-:W-:Y:S01]  /*d400*/  ISETP.NE.AND P0, PT, R19, RZ, PT ;  /* 0x000000ff1300720c */ /* 0x000fe20003f05270 */
[----:B------:R-:W-:Y:S05]  /*d410*/  WARPSYNC.ALL ;  /* 0x0000000000007948 */ /* 0x000fea0003800000 */
[----:B------:R-:W-:Y:S01]  /*d420*/  BAR.SYNC.DEFER_BLOCKING 0x4, 0x120 ;  /* 0x0104800000007b1d */ /* 0x000fe20000010000 */
[----:B-1----:R-:W-:-:S05]  /*d430*/  MOV R18, R14 ;  /* 0x0000000e00127202 */ /* 0x002fca0000000f00 */
        /* <DEDUP_REMOVED lines=8> */
.L_x_3312:
        /* <DEDUP_REMOVED lines=11> */
.L_x_3388:
        /* <DEDUP_REMOVED lines=10> */
[----:B------:R-:W-:-:S04]  /*d610*/  MOV R0, UR4 ;  /* 0x0000000400007c02 */ /* 0x000fc80008000f00 */
[----:B------:R-:W-:-:S13]  /*d620*/  ISETP.NE.AND P2, PT, R0, 0x3, PT ;  /* 0x000000030000780c */ /* 0x000fda0003f45270 */
[----:B------:R-:W-:Y:S05]  /*d630*/  @!P2 BRA `(.L_x_3364) ;  /* 0x000000000004a947 */ /* 0x000fea0003800000 */
[----:B------:R-:W-:Y:S01]  /*d640*/  BPT.TRAP 0x1 ;  /* 0x000000040000795c */ /* 0x000fe20000300000 */
.L_x_3364:
[----:B------:R-:W-:Y:S01]  /*d650*/  VIADD R3, R7, 0x22840 ;  /* 0x0002284007037836 */ /* 0x000fe20000000000 */
[----:B------:R-:W-:Y:S01]  /*d660*/  SHF.L.U32 R4, R17, 0x1f, RZ ;  /* 0x0000001f11047819 */ /* 0x000fe200000006ff */
[----:B------:R-:W-:-:S03]  /*d670*/  VIADD R0, R16, 0x1 ;  /* 0x0000000110007836 */ /* 0x000fc60000000000 */
[----:B------:R-:W-:Y:S02]  /*d680*/  LEA R5, R16, R3, 0x3 ;  /* 0x0000000310057211 */ /* 0x000fe400078e18ff */
[----:B------:R-:W-:Y:S02]  /*d690*/  ISETP.NE.AND P1, PT, R0, 0x2, PT ;  /* 0x000000020000780c */ /* 0x000fe40003f25270 */
[----:B------:R-:W1:Y:S02]  /*d6a0*/  SYNCS.PHASECHK.TRANS64.TRYWAIT P0, [R5+URZ], R4 ;  /* 0x00000004050075a7 */ /* 0x000e64000800017f */
[----:B------:R-:W-:-:S04]  /*d6b0*/  SEL R2, RZ, 0x1, P1 ;  /* 0x00000001ff027807 */ /* 0x000fc80000800000 */
[----:B------:R-:W-:Y:S02]  /*d6c0*/  LOP3.LUT R17, R17, R2, RZ, 0x3c, !PT ;  /* 0x0000000211117212 */ /* 0x000fe400078e3cff */
[----:B------:R-:W-:Y:S02]  /*d6d0*/  SEL R2, R0, RZ, P1 ;  /* 0x000000ff00027207 */ /* 0x000fe40000800000 */
[----:B------:R-:W-:Y:S02]  /*d6e0*/  SHF.L.U32 R0, R17, 0x1f, RZ ;  /* 0x0000001f11007819 */ /* 0x000fe400000006ff */
[----:B------:R-:W-:Y:S01]  /*d6f0*/  LEA R3, R2, R3, 0x3 ;  /* 0x0000000302037211 */ /* 0x000fe200078e18ff */
[----:B-1----:R-:W-:Y:S06]  /*d700*/  @!P0 BRA `(.L_x_3365) ;  /* 0x0000000800148947 */ /* 0x002fec0003800000 */
.L_x_3389:
[----:B------:R-:W2:Y:S02]  /*d710*/  SYNCS.PHASECHK.TRANS64.TRYWAIT P0, [R3+URZ], R0 ;  /* 0x00000000030075a7 */ /* 0x000ea4000800017f */
[----:B--2---:R-:W-:Y:S05]  /*d720*/  @!P0 BRA `(.L_x_3366) ;  /* 0x0000000800208947 */ /* 0x004fea0003800000 */
.L_x_3390:
[----:B------:R-:W-:Y:S05]  /*d730*/  @!P2 BRA `(.L_x_3367) ;  /* 0x000000000004a947 */ /* 0x000fea0003800000 */
[----:B------:R-:W-:Y:S01]  /*d740*/  BPT.TRAP 0x1 ;  /* 0x000000040000795c */ /* 0x000fe20000300000 */
.L_x_3367:
[----:B--2---:R-:W-:-:S05]  /*d750*/  VIADD R3, R7, 0x22860 ;  /* 0x0002286007037836 */ /* 0x004fca0000000000 */
[----:B-1----:R-:W-:-:S04]  /*d760*/  LEA R5, R16, R3, 0x3 ;  /* 0x0000000310057211 */ /* 0x002fc800078e18ff */
[----:B------:R-:W1:Y:S02]  /*d770*/  SYNCS.PHASECHK.TRANS64.TRYWAIT P0, [R5+URZ], R4 ;  /* 0x00000004050075a7 */ /* 0x000e64000800017f */
[----:B-1----:R-:W-:Y:S05]  /*d780*/  @!P0 BRA `(.L_x_3368) ;  /* 0x00000008001c8947 */ /* 0x002fea0003800000 */
.L_x_3391:
[----:B------:R-:W-:-:S07]  /*d790*/  IMAD R3, R2, 0x8, R3 ;  /* 0x0000000802037824 */ /* 0x000fce00078e0203 */
.L_x_3369:
[----:B--2---:R2:W3:Y:S02]  /*d7a0*/  SYNCS.PHASECHK.TRANS64.TRYWAIT P0, [R3+URZ], R0 ;  /* 0x00000000030075a7 */ /* 0x0044e4000800017f */
[----:B---3--:R-:W-:Y:S05]  /*d7b0*/  @!P0 NANOSLEEP.SYNCS 0x989680 ;  /* 0x009896800000895d */ /* 0x008fea0003900000 */
[----:B------:R-:W3:Y:S02]  /*d7c0*/  @!P0 SYNCS.PHASECHK.TRANS64 P0, [R3+URZ], R0 ;  /* 0x00000000030085a7 */ /* 0x000ee4000800007f */
[----:B---3--:R-:W-:Y:S05]  /*d7d0*/  @!P0 BRA `(.L_x_3369) ;  /* 0xfffffffc00f08947 */ /* 0x008fea000383ffff */
.L_x_3363:
[----:B------:R-:W-:Y:S05]  /*d7e0*/  BSYNC B0 ;  /* 0x0000000000007941 */ /* 0x000fea0003800000 */
.L_x_3362:
[----:B------:R-:W-:Y:S05]  /*d7f0*/  EXIT ;  /* 0x000000000000794d */ /* 0x000fea0003800000 */
.L_x_3269:
[----:B-1----:R-:W-:-:S04]  /*d800*/  MOV R3, UR49 ;  /* 0x0000003100037c02 */ /* 0x002fc80008000f00 */
[----:B------:R1:W2:Y:S03]  /*d810*/  SYNCS.PHASECHK.TRANS64.TRYWAIT P0, [R3+URZ+0x22800], R0 ;  /* 0x02280000030075a7 */ /* 0x0002a6000800017f */
[----:B--2---:R-:W-:Y:S05]  /*d820*/  @!P0 NANOSLEEP.SYNCS 0x989680 ;  /* 0x009896800000895d */ /* 0x004fea0003900000 */
[----:B------:R-:W2:Y:S02]  /*d830*/  @!P0 SYNCS.PHASECHK.TRANS64 P0, [R3+URZ+0x22800], R0 ;  /* 0x02280000030085a7 */ /* 0x000ea4000800007f */
[----:B--2---:R-:W-:Y:S05]  /*d840*/  @!P0 BRA `(.L_x_3269) ;  /* 0xfffffffc00ec8947 */ /* 0x004fea000383ffff */
[----:B------:R-:W-:Y:S05]  /*d850*/  BRA `(.L_x_3370) ;  /* 0xffffff3c00fc7947 */ /* 0x000fea000383ffff */
.L_x_3273:
[----:B--2---:R-:W-:-:S04]  /*d860*/  IMAD.U32 R0, RZ, RZ, UR21 ;  /* 0x00000015ff007e24 */ /* 0x004fc8000f8e00ff */
[----:B------:R2:W3:Y:S03]  /*d870*/  SYNCS.PHASECHK.TRANS64.TRYWAIT P1, [R0+URZ+0x22830], R7 ;  /* 0x02283007000075a7 */ /* 0x0004e6000802017f */
[----:B---3--:R-:W-:Y:S05]  /*d880*/  @!P1 NANOSLEEP.SYNCS 0x989680 ;  /* 0x009896800000995d */ /* 0x008fea0003900000 */
[----:B------:R-:W3:Y:S02]  /*d890*/  @!P1 SYNCS.PHASECHK.TRANS64 P1, [R0+URZ+0x22830], R7 ;  /* 0x02283007000095a7 */ /* 0x000ee4000802007f */
[----:B---3--:R-:W-:Y:S05]  /*d8a0*/  @!P1 BRA `(.L_x_3273) ;  /* 0xfffffffc00ec9947 */ /* 0x008fea000383ffff */
[----:B------:R-:W-:Y:S05]  /*d8b0*/  BRA `(.L_x_3272) ;  /* 0xffffff4000207947 */ /* 0x000fea000383ffff */
.L_x_3277:
[----:B--2---:R2:W3:Y:S02]  /*d8c0*/  SYNCS.PHASECHK.TRANS64.TRYWAIT P2, [R8+URZ+0x22850], R7 ;  /* 0x02285007080075a7 */ /* 0x0044e4000804017f */
[----:B---3--:R-:W-:Y:S05]  /*d8d0*/  @!P2 NANOSLEEP.SYNCS 0x989680 ;  /* 0x009896800000a95d */ /* 0x008fea0003900000 */
[----:B------:R-:W3:Y:S02]  /*d8e0*/  @!P2 SYNCS.PHASECHK.TRANS64 P2, [R8+URZ+0x22850], R7 ;  /* 0x022850070800a5a7 */ /* 0x000ee4000804007f */
[----:B---3--:R-:W-:Y:S05]  /*d8f0*/  @!P2 BRA `(.L_x_3277) ;  /* 0xfffffffc00f0a947 */ /* 0x008fea000383ffff */
[----:B------:R-:W-:Y:S05]  /*d900*/  BRA `(.L_x_3276) ;  /* 0xffffff5c008c7947 */ /* 0x000fea000383ffff */
.L_x_3282:
[----:B--2---:R-:W-:-:S04]  /*d910*/  MOV R5, UR30 ;  /* 0x0000001e00057c02 */ /* 0x004fc80008000f00 */
[----:B------:R2:W3:Y:S03]  /*d920*/  SYNCS.PHASECHK.TRANS64.TRYWAIT P2, [R5+URZ+0x22830], R6 ;  /* 0x02283006050075a7 */ /* 0x0004e6000804017f */
[----:B---3--:R-:W-:Y:S05]  /*d930*/  @!P2 NANOSLEEP.SYNCS 0x989680 ;  /* 0x009896800000a95d */ /* 0x008fea0003900000 */
[----:B------:R-:W3:Y:S02]  /*d940*/  @!P2 SYNCS.PHASECHK.TRANS64 P2, [R5+URZ+0x22830], R6 ;  /* 0x022830060500a5a7 */ /* 0x000ee4000804007f */
[----:B---3--:R-:W-:Y:S05]  /*d950*/  @!P2 BRA `(.L_x_3282) ;  /* 0xfffffffc00eca947 */ /* 0x008fea000383ffff */
[----:B------:R-:W-:Y:S05]  /*d960*/  BRA `(.L_x_3281) ;  /* 0xffffff6000a87947 */ /* 0x000fea000383ffff */
.L_x_3286:
[----:B--2---:R2:W3:Y:S02]  /*d970*/  SYNCS.PHASECHK.TRANS64.TRYWAIT P2, [R185+URZ+0x22850], R6 ;  /* 0x02285006b90075a7 */ /* 0x0044e4000804017f */
[----:B---3--:R-:W-:Y:S05]  /*d980*/  @!P2 NANOSLEEP.SYNCS 0x989680 ;  /* 0x009896800000a95d */ /* 0x008fea0003900000 */
[----:B------:R-:W3:Y:S02]  /*d990*/  @!P2 SYNCS.PHASECHK.TRANS64 P2, [R185+URZ+0x22850], R6 ;  /* 0x02285006b900a5a7 */ /* 0x000ee4000804007f */
[----:B---3--:R-:W-:Y:S05]  /*d9a0*/  @!P2 BRA `(.L_x_3286) ;  /* 0xfffffffc00f0a947 */ /* 0x008fea000383ffff */
[----:B------:R-:W-:Y:S05]  /*d9b0*/  BRA `(.L_x_3285) ;  /* 0xffffff8800007947 */ /* 0x000fea000383ffff */
.L_x_3292:
[----:B--2---:R-:W-:-:S04]  /*d9c0*/  IMAD.U32 R5, RZ, RZ, UR23 ;  /* 0x00000017ff057e24 */ /* 0x004fc8000f8e00ff */
[----:B------:R2:W3:Y:S03]  /*d9d0*/  SYNCS.PHASECHK.TRANS64.TRYWAIT P2, [R5+URZ+0x22830], R6 ;  /* 0x02283006050075a7 */ /* 0x0004e6000804017f */
[----:B---3--:R-:W-:Y:S05]  /*d9e0*/  @!P2 NANOSLEEP.SYNCS 0x989680 ;  /* 0x009896800000a95d */ /* 0x008fea0003900000 */
[----:B------:R-:W3:Y:S02]  /*d9f0*/  @!P2 SYNCS.PHASECHK.TRANS64 P2, [R5+URZ+0x22830], R6 ;  /* 0x022830060500a5a7 */ /* 0x000ee4000804007f */
[----:B---3--:R-:W-:Y:S05]  /*da00*/  @!P2 BRA `(.L_x_3292) ;  /* 0xfffffffc00eca947 */ /* 0x008fea000383ffff */
[----:B------:R-:W-:Y:S05]  /*da10*/  BRA `(.L_x_3291) ;  /* 0xffffff8800fc7947 */ /* 0x000fea000383ffff */
.L_x_3296:
[----:B--2---:R2:W3:Y:S02]  /*da20*/  SYNCS.PHASECHK.TRANS64.TRYWAIT P2, [R199+URZ+0x22850], R6 ;  /* 0x02285006c70075a7 */ /* 0x0044e4000804017f */
[----:B---3--:R-:W-:Y:S05]  /*da30*/  @!P2 NANOSLEEP.SYNCS 0x989680 ;  /* 0x009896800000a95d */ /* 0x008fea0003900000 */
[----:B------:R-:W3:Y:S02]  /*da40*/  @!P2 SYNCS.PHASECHK.TRANS64 P2, [R199+URZ+0x22850], R6 ;  /* 0x02285006c700a5a7 */ /* 0x000ee4000804007f */
[----:B---3--:R-:W-:Y:S05]  /*da50*/  @!P2 BRA `(.L_x_3296) ;  /* 0xfffffffc00f0a947 */ /* 0x008fea000383ffff */
[----:B------:R-:W-:Y:S05]  /*da60*/  BRA `(.L_x_3295) ;  /* 0xffffffa800907947 */ /* 0x000fea000383ffff */
.L_x_3321:
[----:B------:R-:W1:Y:S01]  /*da70*/  S2R R7, SR_TID.X ;  /* 0x0000000000077919 */ /* 0x000e620000002100 */
[----:B------:R-:W-:Y:S01]  /*da80*/  IMAD.MOV.U32 R12, RZ, RZ, RZ ;  /* 0x000000ffff0c7224 */ /* 0x000fe200078e00ff */
[----:B------:R-:W-:Y:S01]  /*da90*/  MOV R11, 0x1f ;  /* 0x0000001f000b7802 */ /* 0x000fe20000000f00 */
[----:B------:R-:W-:Y:S01]  /*daa0*/  IMAD.MOV.U32 R15, RZ, RZ, -0x1 ;  /* 0xffffffffff0f7424 */ /* 0x000fe200078e00ff */
[----:B-1----:R-:W-:-:S04]  /*dab0*/  SHF.R.U32.HI R7, RZ, 0x5, R7 ;  /* 0x00000005ff077819 */ /* 0x002fc80000011607 */
[----:B------:R-:W-:-:S04]  /*dac0*/  LOP3.LUT R7, R7, 0x3, RZ, 0xc0, !PT ;  /* 0x0000000307077812 */ /* 0x000fc800078ec0ff */
[----:B------:R-:W-:-:S07]  /*dad0*/  MOV R13, R7 ;  /* 0x00000007000d7202 */ /* 0x000fce0000000f00 */
[----:B------:R-:W-:Y:S05]  /*dae0*/  WARPSYNC.COLLECTIVE R15, `(.L_x_3371) ;  /* 0x000000000f087348 */ /* 0x000fea0003c00000 */
[----:B------:R1:W2:Y:S02]  /*daf0*/  SHFL.IDX P6, R14, R13, R12, R11 ;  /* 0x0000000c0d0e7389 */ /* 0x0002a400000c000b */
[----:B-12---:R-:W-:Y:S01]  /*db00*/  ENDCOLLECTIVE ;  /* 0x000000000000791b */ /* 0x006fe20003800000 */
.L_x_3371:
[----:B------:R-:W-:Y:S05]  /*db10*/  BRA `(.L_x_3372) ;  /* 0xffffffdc00247947 */ /* 0x000fea000383ffff */
.L_x_3322:
[----:B------:R-:W-:Y:S01]  /*db20*/  BSSY B0, `(.L_x_3373) ;  /* 0x0000006000007945 */ /* 0x000fe20003800000 */
[----:B------:R-:W-:-:S07]  /*db30*/  MOV R15, 0xffffffff ;  /* 0xffffffff000f7802 */ /* 0x000fce0000000f00 */
[----:B------:R-:W-:Y:S05]  /*db40*/  WARPSYNC.COLLECTIVE R15, `(.L_x_3374) ;  /* 0x000000000f0c7348 */ /* 0x000fea0003c00000 */
[----:B------:R-:W-:Y:S02]  /*db50*/  ELECT P6, UR62, PT ;  /* 0x00000000003e782f */ /* 0x000fe400038c0000 */
[----:B------:R-:W-:Y:S01]  /*db60*/  MOV R14, UR62 ;  /* 0x0000003e000e7c02 */ /* 0x000fe20008000f00 */
[----:B------:R-:W-:Y:S10]  /*db70*/  ENDCOLLECTIVE ;  /* 0x000000000000791b */ /* 0x000ff40003800000 */
.L_x_3374:
[----:B------:R-:W-:Y:S05]  /*db80*/  BSYNC B0 ;  /* 0x0000000000007941 */ /* 0x000fea0003800000 */
.L_x_3373:
[----:B------:R-:W-:Y:S05]  /*db90*/  BRA `(.L_x_3375) ;  /* 0xffffffdc00147947 */ /* 0x000fea000383ffff */
.L_x_3325:
[----:B-1----:R1:W2:Y:S02]  /*dba0*/  SYNCS.PHASECHK.TRANS64.TRYWAIT P2, [R8+URZ+0x22840], R5 ;  /* 0x02284005080075a7 */ /* 0x0022a4000804017f */
[----:B--2---:R-:W-:Y:S05]  /*dbb0*/  @!P2 NANOSLEEP.SYNCS 0x989680 ;  /* 0x009896800000a95d */ /* 0x004fea0003900000 */
[----:B------:R-:W2:Y:S02]  /*dbc0*/  @!P2 SYNCS.PHASECHK.TRANS64 P2, [R8+URZ+0x22840], R5 ;  /* 0x022840050800a5a7 */ /* 0x000ea4000804007f */
[----:B--2---:R-:W-:Y:S05]  /*dbd0*/  @!P2 BRA `(.L_x_3325) ;  /* 0xfffffffc00f0a947 */ /* 0x004fea000383ffff */
[----:B------:R-:W-:Y:S05]  /*dbe0*/  BRA `(.L_x_3376) ;  /* 0xffffffdc00707947 */ /* 0x000fea000383ffff */
.L_x_3327:
[----:B-1----:R-:W-:-:S04]  /*dbf0*/  IMAD.U32 R8, RZ, RZ, UR37 ;  /* 0x00000025ff087e24 */ /* 0x002fc8000f8e00ff */
[----:B------:R1:W2:Y:S03]  /*dc00*/  SYNCS.PHASECHK.TRANS64.TRYWAIT P2, [R8+URZ+0x22820], R5 ;  /* 0x02282005080075a7 */ /* 0x0002a6000804017f */
[----:B--2---:R-:W-:Y:S05]  /*dc10*/  @!P2 NANOSLEEP.SYNCS 0x989680 ;  /* 0x009896800000a95d */ /* 0x004fea0003900000 */
[----:B------:R-:W2:Y:S02]  /*dc20*/  @!P2 SYNCS.PHASECHK.TRANS64 P2, [R8+URZ+0x22820], R5 ;  /* 0x022820050800a5a7 */ /* 0x000ea4000804007f */
[----:B--2---:R-:W-:Y:S05]  /*dc30*/  @!P2 BRA `(.L_x_3327) ;  /* 0xfffffffc00eca947 */ /* 0x004fea000383ffff */
[----:B------:R-:W-:Y:S05]  /*dc40*/  BRA `(.L_x_3377) ;  /* 0xffffffe000107947 */ /* 0x000fea000383ffff */
.L_x_3330:
[----:B-1----:R1:W2:Y:S02]  /*dc50*/  SYNCS.PHASECHK.TRANS64.TRYWAIT P2, [R8+URZ+0x22860], R5 ;  /* 0x02286005080075a7 */ /* 0x0022a4000804017f */
[----:B--2---:R-:W-:Y:S05]  /*dc60*/  @!P2 NANOSLEEP.SYNCS 0x989680 ;  /* 0x009896800000a95d */ /* 0x004fea0003900000 */
[----:B------:R-:W2:Y:S02]  /*dc70*/  @!P2 SYNCS.PHASECHK.TRANS64 P2, [R8+URZ+0x22860], R5 ;  /* 0x022860050800a5a7 */ /* 0x000ea4000804007f */
[----:B--2---:R-:W-:Y:S05]  /*dc80*/  @!P2 BRA `(.L_x_3330) ;  /* 0xfffffffc00f0a947 */ /* 0x004fea000383ffff */
[----:B------:R-:W-:Y:S05]  /*dc90*/  BRA `(.L_x_3378) ;  /* 0xffffffe000247947 */ /* 0x000fea000383ffff */
.L_x_3337:
[----:B-1----:R1:W2:Y:S02]  /*dca0*/  SYNCS.PHASECHK.TRANS64.TRYWAIT P3, [R2+URZ+0x22840], R3 ;  /* 0x02284003020075a7 */ /* 0x0022a4000806017f */
[----:B--2---:R-:W-:Y:S05]  /*dcb0*/  @!P3 NANOSLEEP.SYNCS 0x989680 ;  /* 0x009896800000b95d */ /* 0x004fea0003900000 */
[----:B------:R-:W2:Y:S02]  /*dcc0*/  @!P3 SYNCS.PHASECHK.TRANS64 P3, [R2+URZ+0x22840], R3 ;  /* 0x022840030200b5a7 */ /* 0x000ea4000806007f */
[----:B--2---:R-:W-:Y:S05]  /*dcd0*/  @!P3 BRA `(.L_x_3337) ;  /* 0xfffffffc00f0b947 */ /* 0x004fea000383ffff */
[----:B------:R-:W-:Y:S05]  /*dce0*/  BRA `(.L_x_3379) ;  /* 0xffffffe400587947 */ /* 0x000fea000383ffff */
.L_x_3339:
[----:B--2---:R2:W3:Y:S02]  /*dcf0*/  SYNCS.PHASECHK.TRANS64.TRYWAIT P3, [R2+URZ+0x22860], R3 ;  /* 0x02286003020075a7 */ /* 0x0044e4000806017f */
[----:B---3--:R-:W-:Y:S05]  /*dd00*/  @!P3 NANOSLEEP.SYNCS 0x989680 ;  /* 0x009896800000b95d */ /* 0x008fea0003900000 */
[----:B------:R-:W3:Y:S02]  /*dd10*/  @!P3 SYNCS.PHASECHK.TRANS64 P3, [R2+URZ+0x22860], R3 ;  /* 0x022860030200b5a7 */ /* 0x000ee4000806007f */
[----:B---3--:R-:W-:Y:S05]  /*dd20*/  @!P3 BRA `(.L_x_3339) ;  /* 0xfffffffc00f0b947 */ /* 0x008fea000383ffff */
[----:B------:R-:W-:Y:S05]  /*dd30*/  BRA `(.L_x_3380) ;  /* 0xffffffe400a07947 */ /* 0x000fea000383ffff */
.L_x_3345:
[----:B-1----:R1:W2:Y:S02]  /*dd40*/  SYNCS.PHASECHK.TRANS64.TRYWAIT P3, [R3+URZ+0x22840], R2 ;  /* 0x02284002030075a7 */ /* 0x0022a4000806017f */
[----:B--2---:R-:W-:Y:S05]  /*dd50*/  @!P3 NANOSLEEP.SYNCS 0x989680 ;  /* 0x009896800000b95d */ /* 0x004fea0003900000 */
[----:B------:R-:W2:Y:S02]  /*dd60*/  @!P3 SYNCS.PHASECHK.TRANS64 P3, [R3+URZ+0x22840], R2 ;  /* 0x022840020300b5a7 */ /* 0x000ea4000806007f */
[----:B--2---:R-:W-:Y:S05]  /*dd70*/  @!P3 BRA `(.L_x_3345) ;  /* 0xfffffffc00f0b947 */ /* 0x004fea000383ffff */
[----:B------:R-:W-:Y:S05]  /*dd80*/  BRA `(.L_x_3381) ;  /* 0xffffffe800c07947 */ /* 0x000fea000383ffff */
.L_x_3347:
[----:B---3--:R3:W4:Y:S02]  /*dd90*/  SYNCS.PHASECHK.TRANS64.TRYWAIT P3, [R3+URZ+0x22860], R2 ;  /* 0x02286002030075a7 */ /* 0x008724000806017f */
[----:B----4-:R-:W-:Y:S05]  /*dda0*/  @!P3 NANOSLEEP.SYNCS 0x989680 ;  /* 0x009896800000b95d */ /* 0x010fea0003900000 */
[----:B------:R-:W4:Y:S02]  /*ddb0*/  @!P3 SYNCS.PHASECHK.TRANS64 P3, [R3+URZ+0x22860], R2 ;  /* 0x022860020300b5a7 */ /* 0x000f24000806007f */
[----:B----4-:R-:W-:Y:S05]  /*ddc0*/  @!P3 BRA `(.L_x_3347) ;  /* 0xfffffffc00f0b947 */ /* 0x010fea000383ffff */
[----:B------:R-:W-:Y:S05]  /*ddd0*/  BRA `(.L_x_3382) ;  /* 0xffffffec00087947 */ /* 0x000fea000383ffff */
.L_x_3352:
[----:B-1----:R1:W2:Y:S02]  /*dde0*/  SYNCS.PHASECHK.TRANS64.TRYWAIT P3, [R2+URZ+0x22840], R3 ;  /* 0x02284003020075a7 */ /* 0x0022a4000806017f */
[----:B--2---:R-:W-:Y:S05]  /*ddf0*/  @!P3 NANOSLEEP.SYNCS 0x989680 ;  /* 0x009896800000b95d */ /* 0x004fea0003900000 */
[----:B------:R-:W2:Y:S02]  /*de00*/  @!P3 SYNCS.PHASECHK.TRANS64 P3, [R2+URZ+0x22840], R3 ;  /* 0x022840030200b5a7 */ /* 0x000ea4000806007f */
[----:B--2---:R-:W-:Y:S05]  /*de10*/  @!P3 BRA `(.L_x_3352) ;  /* 0xfffffffc00f0b947 */ /* 0x004fea000383ffff */
[----:B------:R-:W-:Y:S05]  /*de20*/  BRA `(.L_x_3383) ;  /* 0xfffffff000107947 */ /* 0x000fea000383ffff */
.L_x_3354:
[----:B---3--:R3:W4:Y:S02]  /*de30*/  SYNCS.PHASECHK.TRANS64.TRYWAIT P3, [R2+URZ+0x22860], R3 ;  /* 0x02286003020075a7 */ /* 0x008724000806017f */
[----:B----4-:R-:W-:Y:S05]  /*de40*/  @!P3 NANOSLEEP.SYNCS 0x989680 ;  /* 0x009896800000b95d */ /* 0x010fea0003900000 */
[----:B------:R-:W4:Y:S02]  /*de50*/  @!P3 SYNCS.PHASECHK.TRANS64 P3, [R2+URZ+0x22860], R3 ;  /* 0x022860030200b5a7 */ /* 0x000f24000806007f */
[----:B----4-:R-:W-:Y:S05]  /*de60*/  @!P3 BRA `(.L_x_3354) ;  /* 0xfffffffc00f0b947 */ /* 0x010fea000383ffff */
[----:B------:R-:W-:Y:S05]  /*de70*/  BRA `(.L_x_3384) ;  /* 0xfffffff000587947 */ /* 0x000fea000383ffff */
.L_x_3359:
[----:B------:R-:W-:Y:S01]  /*de80*/  BSSY B0, `(.L_x_3385) ;  /* 0x0000007000007945 */ /* 0x000fe20003800000 */
[----:B--2---:R-:W-:Y:S01]  /*de90*/  MOV R12, RZ ;  /* 0x000000ff000c7202 */ /* 0x004fe20000000f00 */
[----:B------:R-:W-:Y:S01]  /*dea0*/  IMAD.MOV.U32 R11, RZ, RZ, 0x1f ;  /* 0x0000001fff0b7424 */ /* 0x000fe200078e00ff */
[----:B------:R-:W-:-:S07]  /*deb0*/  MOV R15, 0xffffffff ;  /* 0xffffffff000f7802 */ /* 0x000fce0000000f00 */
[----:B-1-34-:R-:W-:Y:S05]  /*dec0*/  WARPSYNC.COLLECTIVE R15, `(.L_x_3386) ;  /* 0x000000000f087348 */ /* 0x01afea0003c00000 */
[----:B------:R2:W1:Y:S02]  /*ded0*/  SHFL.IDX P6, R14, R13, R12, R11 ;  /* 0x0000000c0d0e7389 */ /* 0x00046400000c000b */
[----:B-1234-:R-:W-:Y:S01]  /*dee0*/  ENDCOLLECTIVE ;  /* 0x000000000000791b */ /* 0x01efe20003800000 */
.L_x_3386:
[----:B------:R-:W-:Y:S05]  /*def0*/  BSYNC B0 ;  /* 0x0000000000007941 */ /* 0x000fea0003800000 */
.L_x_3385:
[----:B------:R-:W-:Y:S05]  /*df00*/  BRA `(.L_x_3387) ;  /* 0xfffffff4003c7947 */ /* 0x000fea000383ffff */
.L_x_3361:
[----:B-1----:R1:W2:Y:S02]  /*df10*/  SYNCS.PHASECHK.TRANS64.TRYWAIT P0, [R7+URZ+0x22820], R0 ;  /* 0x02282000070075a7 */ /* 0x0022a4000800017f */
[----:B--2---:R-:W-:Y:S05]  /*df20*/  @!P0 NANOSLEEP.SYNCS 0x989680 ;  /* 0x009896800000895d */ /* 0x004fea0003900000 */
[----:B------:R-:W2:Y:S02]  /*df30*/  @!P0 SYNCS.PHASECHK.TRANS64 P0, [R7+URZ+0x22820], R0 ;  /* 0x02282000070085a7 */ /* 0x000ea4000800007f */
[----:B--2---:R-:W-:Y:S05]  /*df40*/  @!P0 BRA `(.L_x_3361) ;  /* 0xfffffffc00f08947 */ /* 0x004fea000383ffff */
[----:B------:R-:W-:Y:S05]  /*df50*/  BRA `(.L_x_3388) ;  /* 0xfffffff400847947 */ /* 0x000fea000383ffff */
.L_x_3365:
[----:B-1----:R1:W2:Y:S02]  /*df60*/  SYNCS.PHASECHK.TRANS64.TRYWAIT P0, [R5+URZ], R4 ;  /* 0x00000004050075a7 */ /* 0x0022a4000800017f */
[----:B--2---:R-:W-:Y:S05]  /*df70*/  @!P0 NANOSLEEP.SYNCS 0x989680 ;  /* 0x009896800000895d */ /* 0x004fea0003900000 */
[----:B------:R-:W2:Y:S02]  /*df80*/  @!P0 SYNCS.PHASECHK.TRANS64 P0, [R5+URZ], R4 ;  /* 0x00000004050085a7 */ /* 0x000ea4000800007f */
[----:B--2---:R-:W-:Y:S05]  /*df90*/  @!P0 BRA `(.L_x_3365) ;  /* 0xfffffffc00f08947 */ /* 0x004fea000383ffff */
[----:B------:R-:W-:Y:S05]  /*dfa0*/  BRA `(.L_x_3389) ;  /* 0xfffffff400d87947 */ /* 0x000fea000383ffff */
.L_x_3366:
[----:B--2---:R2:W3:Y:S02]  /*dfb0*/  SYNCS.PHASECHK.TRANS64.TRYWAIT P0, [R3+URZ], R0 ;  /* 0x00000000030075a7 */ /* 0x0044e4000800017f */
[----:B---3--:R-:W-:Y:S05]  /*dfc0*/  @!P0 NANOSLEEP.SYNCS 0x989680 ;  /* 0x009896800000895d */ /* 0x008fea0003900000 */
[----:B------:R-:W3:Y:S02]  /*dfd0*/  @!P0 SYNCS.PHASECHK.TRANS64 P0, [R3+URZ], R0 ;  /* 0x00000000030085a7 */ /* 0x000ee4000800007f */
[----:B---3--:R-:W-:Y:S05]  /*dfe0*/  @!P0 BRA `(.L_x_3366) ;  /* 0xfffffffc00f08947 */ /* 0x008fea000383ffff */
[----:B------:R-:W-:Y:S05]  /*dff0*/  BRA `(.L_x_3390) ;  /* 0xfffffff400cc7947 */ /* 0x000fea000383ffff */
.L_x_3368:
[----:B-1----:R1:W2:Y:S02]  /*e000*/  SYNCS.PHASECHK.TRANS64.TRYWAIT P0, [R5+URZ], R4 ;  /* 0x00000004050075a7 */ /* 0x0022a4000800017f */
[----:B--2---:R-:W-:Y:S05]  /*e010*/  @!P0 NANOSLEEP.SYNCS 0x989680 ;  /* 0x009896800000895d */ /* 0x004fea0003900000 */
[----:B------:R-:W2:Y:S02]  /*e020*/  @!P0 SYNCS.PHASECHK.TRANS64 P0, [R5+URZ], R4 ;  /* 0x00000004050085a7 */ /* 0x000ea4000800007f */
[----:B--2---:R-:W-:Y:S05]  /*e030*/  @!P0 BRA `(.L_x_3368) ;  /* 0xfffffffc00f08947 */ /* 0x004fea000383ffff */
[----:B------:R-:W-:Y:S05]  /*e040*/  BRA `(.L_x_3391) ;  /* 0xfffffff400d07947 */ /* 0x000fea000383ffff */
.L_x_3392:
        /* <DEDUP_REMOVED lines=11> */
.L_x_4729:


//--------------------- .text._ZN7cutlass13device_kernelIN5flash11enable_sm90INS1_16FlashAttnFwdSm90INS1_25CollectiveMainloopFwdSm90ILi2EN4cute5tupleIJNS5_1CILi1EEES8_S8_EEENS6_IJNS7_ILi128EEENS7_ILi96EEENS7_ILi64EEEEEELi256ENS_6half_tEfNS_4arch4Sm90ELb1ELb0ELb1ELb0ELb0ELb0ELb1ELb1ELb0ELb0ELb0ELb0EEENS1_21CollectiveEpilogueFwdINS6_IJSA_NS7_ILi256EEESB_EEES9_SE_SG_Li256ELb0ELb0ELb0ELb0EEENS1_30DynamicPersistentTileSchedulerILi256ELi32ELb0ELb0ELb1EEEEEEEEEvNT_6ParamsE --------------------------
	.section	.text._ZN7cutlass13device_kernelIN5flash11enable_sm90INS1_16FlashAttnFwdSm90INS1_25CollectiveMainloopFwdSm90ILi2EN4cute5tupleIJNS5_1CILi1EEES8_S8_EEENS6_IJNS7_ILi128EEENS7_ILi96EEENS7_ILi64EEEEEELi256ENS_6half_tEfNS_4arch4Sm90ELb1ELb0ELb1ELb0ELb0ELb0ELb1ELb1ELb0ELb0ELb0ELb0EEENS1_21CollectiveEpilogueFwdINS6_IJSA_NS7_ILi256EEESB_EEES9_SE_SG_Li256ELb0ELb0ELb0ELb0EEENS1_30DynamicPersistentTileSchedulerILi256ELi32ELb0ELb0ELb1EEEEEEEEEvNT_6ParamsE,"ax",@progbits
	.align	128
.text._ZN7cutlass13device_kernelIN5flash11enable_sm90INS1_16FlashAttnFwdSm90INS1_25CollectiveMainloopFwdSm90ILi2EN4cute5tupleIJNS5_1CILi1EEES8_S8_EEENS6_IJNS7_ILi128EEENS7_ILi96EEENS7_ILi64EEEEEELi256ENS_6half_tEfNS_4arch4Sm90ELb1ELb0ELb1ELb0ELb0ELb0ELb1ELb1ELb0ELb0ELb0ELb0EEENS1_21CollectiveEpilogueFwdINS6_IJSA_NS7_ILi256EEESB_EEES9_SE_SG_Li256ELb0ELb0ELb0ELb0EEENS1_30DynamicPersistentTileSchedulerILi256ELi32ELb0ELb0ELb1EEEEEEEEEvNT_6ParamsE:
        .type           _ZN7cutlass13device_kernelIN5flash11enable_sm90INS1_16FlashAttnFwdSm90INS1_25CollectiveMainloopFwdSm90ILi2EN4cute5tupleIJNS5_1CILi1EEES8_S8_EEENS6_IJNS7_ILi128EEENS7_ILi96EEENS7_ILi64EEEEEELi256ENS_6half_tEfNS_4arch4Sm90ELb1ELb0ELb1ELb0ELb0ELb0ELb1ELb1ELb0ELb0ELb0ELb0EEENS1_21CollectiveEpilogueFwdINS6_IJSA_NS7_ILi256EEESB_EEES9_SE_SG_Li256ELb0ELb0ELb0ELb0EEENS1_30DynamicPersistentTileSchedulerILi256ELi32ELb0ELb0ELb1EEEEEEEEEvNT_6ParamsE,@function
        .size           _ZN7cutlass13device_kernelIN5flash11enable_sm90INS1_16FlashAttnFwdSm90INS1_25CollectiveMainloopFwdSm90ILi2EN4cute5tupleIJNS5_1CILi1EEES8_S8_EEENS6_IJNS7_ILi128EEENS7_ILi96EEENS7_ILi64EEEEEELi256ENS_6half_tEfNS_4arch4Sm90ELb1ELb0ELb1ELb0ELb0ELb0ELb1ELb1ELb0ELb0ELb0ELb0EEENS1_21CollectiveEpilogueFwdINS6_IJSA_NS7_ILi256EEESB_EEES9_SE_SG_Li256ELb0ELb0ELb0ELb0EEENS1_30DynamicPersistentTileSchedulerILi256ELi32ELb0ELb0ELb1EEEEEEEEEvNT_6ParamsE,(.L_x_4730 - _ZN7cutlass13device_kernelIN5flash11enable_sm90INS1_16FlashAttnFwdSm90INS1_25CollectiveMainloopFwdSm90ILi2EN4cute5tupleIJNS5_1CILi1EEES8_S8_EEENS6_IJNS7_ILi128EEENS7_ILi96EEENS7_ILi64EEEEEELi256ENS_6half_tEfNS_4arch4Sm90ELb1ELb0ELb1ELb0ELb0ELb0ELb1ELb1ELb0ELb0ELb0ELb0EEENS1_21CollectiveEpilogueFwdINS6_IJSA_NS7_ILi256EEESB_EEES9_SE_SG_Li256ELb0ELb0ELb0ELb0EEENS1_30DynamicPersistentTileSchedulerILi256ELi32ELb0ELb0ELb1EEEEEEEEEvNT_6ParamsE)
        .other          _ZN7cutlass13device_kernelIN5flash11enable_sm90INS1_16FlashAttnFwdSm90INS1_25CollectiveMainloopFwdSm90ILi2EN4cute5tupleIJNS5_1CILi1EEES8_S8_EEENS6_IJNS7_ILi128EEENS7_ILi96EEENS7_ILi64EEEEEELi256ENS_6half_tEfNS_4arch4Sm90ELb1ELb0ELb1ELb0ELb0ELb0ELb1ELb1ELb0ELb0ELb0ELb0EEENS1_21CollectiveEpilogueFwdINS6_IJSA_NS7_ILi256EEESB_EEES9_SE_SG_Li256ELb0ELb0ELb0ELb0EEENS1_30DynamicPersistentTileSchedulerILi256ELi32ELb0ELb0ELb1EEEEEEEEEvNT_6ParamsE,@"STO_CUDA_ENTRY STV_DEFAULT"
_ZN7cutlass13device_kernelIN5flash11enable_sm90INS1_16FlashAttnFwdSm90INS1_25CollectiveMainloopFwdSm90ILi2EN4cute5tupleIJNS5_1CILi1EEES8_S8_EEENS6_IJNS7_ILi128EEENS7_ILi96EEENS7_ILi64EEEEEELi256ENS_6half_tEfNS_4arch4Sm90ELb1ELb0ELb1ELb0ELb0ELb0ELb1ELb1ELb0ELb0ELb0ELb0EEENS1_21CollectiveEpilogueFwdINS6_IJSA_NS7_ILi256EEESB_EEES9_SE_SG_Li256ELb0ELb0ELb0ELb0EEENS1_30DynamicPersistentTileSchedulerILi256ELi32ELb0ELb0ELb1EEEEEEEEEvNT_6ParamsE:
[----:B------:R-:W1:Y:S02]  /*0000*/  LDC R1, c[0x0][0x28] ;  /* 0x00000a00ff017b82 */ /* 0x000e640000000800 */
[----:B-1----:R-:W-:Y:S01]  /*0010*/  VIADD R1, R1, 0xfffffff0 ;  /* 0xfffffff001017836 */ /* 0x002fe20000000000 */
[----:B------:R-:W1:Y:S01]  /*0020*/  S2R R3, SR_TID.X ;  /* 0x0000000000037919 */ /* 0x000e620000002100 */
[----:B------:R-:W-:Y:S01]  /*0030*/  ELECT P0, URZ, PT ;  /* 0x00000000003f782f */ /* 0x000fe20003800000 */
[----:B------:R-:W-:Y:S01]  /*0040*/  BSSY B0, `(.L_x_3393) ;  /* 0x0000016000007945 */ /* 0x000fe20003800000 */
[----:B-1----:R-:W-:-:S05]  /*0050*/  SHF.R.U32.HI R0, RZ, 0x5, R3 ;  /* 0x00000005ff007819 */ /* 0x002fca0000011603 */
        /* <DEDUP_REMOVED lines=20> */
.L_x_3394:
[----:B------:R-:W-:Y:S05]  /*01a0*/  BSYNC B0 ;  /* 0x0000000000007941 */ /* 0x000fea0003800000 */
.L_x_3393:
[----:B------:R-:W-:Y:S01]  /*01b0*/  VOTEU.ANY UP0, P0 ;  /* 0x00000000003f7886 */ /* 0x000fe20000000100 */
[----:B------:R-:W1:Y:S01]  /*01c0*/  SHFL.IDX PT, R2, R0, RZ, 0x1f ;  /* 0x00001fff00027589 */ /* 0x000e6200000e0000 */
[----:B------:R-:W-:Y:S01]  /*01d0*/  UMOV UR4, 0x1 ;  /* 0x0000000100047882 */ /* 0x000fe20000000000 */
[----:B------:R-:W-:Y:S01]  /*01e0*/  VOTEU.ANY UP1, P0 ;  /* 0x00000000003f7886 */ /* 0x000fe20000020100 */
[----:B------:R-:W-:Y:S01]  /*01f0*/  SHF.R.U32.HI R3, RZ, 0x7, R3 ;  /* 0x00000007ff037819 */ /* 0x000fe20000011603 */
[----:B------:R-:W2:Y:S01]  /*0200*/  @UP0 S2UR UR7, SR_CgaCtaId ;  /* 0x00000000000709c3 */ /* 0x000ea20000008800 */
[----:B------:R-:W-:Y:S01]  /*0210*/  @UP0 UMOV UR6, 0x400 ;  /* 0x0000040000060882 */ /* 0x000fe20000000000 */
[----:B------:R-:W-:-:S04]  /*0220*/  @UP0 UIADD3 UR4, -UR4, 0x100000, URZ ;  /* 0x0010000004040890 */ /* 0x000fc8000fffe13f */
[----:B------:R-:W-:Y:S02]  /*0230*/  @UP0 USHF.L.U32 UR5, UR4, 0xb, URZ ;  /* 0x0000000b04050899 */ /* 0x000fe4000800063f */
[----:B------:R-:W-:Y:S01]  /*0240*/  @UP0 USHF.L.U32 UR4, UR4, 0x1, URZ ;  /* 0x0000000104040899 */ /* 0x000fe2000800063f */
[----:B------:R-:W-:Y:S01]  /*0250*/  VOTEU.ANY UP2, P0 ;  /* 0x00000000003f7886 */ /* 0x000fe20000040100 */
[----:B-1----:R-:W-:Y:S02]  /*0260*/  ISETP.NE.AND P1, PT, R2, RZ, PT ;  /* 0x000000ff0200720c */ /* 0x002fe40003f25270 */
[----:B------:R1:W3:Y:S01]  /*0270*/  SHFL.IDX PT, R2, R3, RZ, 0x1f ;  /* 0x00001fff03027589 */ /* 0x0002e200000e0000 */
[----:B--2---:R-:W-:Y:S01]  /*0280*/  @UP0 ULEA UR6, UR7, UR6, 0x18 ;  /* 0x0000000607060291 */ /* 0x004fe2000f8ec03f */
[----:B------:R-:W-:Y:S02]  /*0290*/  VOTEU.ANY UP0, P0 ;  /* 0x00000000003f7886 */ /* 0x000fe40000000100 */
[----:B------:R-:W2:Y:S09]  /*02a0*/  FENCE.VIEW.ASYNC.S ;  /* 0x00000000000073c6 */ /* 0x000eb20000000000 */
[----:B--2---:R1:W2:Y:S01]  /*02b0*/  @UP0 SYNCS.EXCH.64 URZ, [UR6+0x32400], UR4 ;  /* 0x03240004063f05b2 */ /* 0x0042a20008000100 */
[----:B------:R1:W4:Y:S01]  /*02c0*/  @UP1 SYNCS.EXCH.64 URZ, [UR6+0x32410], UR4 ;  /* 0x03241004063f15b2 */ /* 0x0003220008000100 */
[----:B------:R1:W1:Y:S01]  /*02d0*/  @UP2 SYNCS.EXCH.64 URZ, [UR6+0x32420], UR4 ;  /* 0x03242004063f25b2 */ /* 0x0002620008000100 */
        /* <DEDUP_REMOVED lines=19> */
.L_x_3395:
[----:B-1----:R-:W1:Y:S01]  /*0410*/  SHFL.IDX PT, R3, R0, RZ, 0x1f ;  /* 0x00001fff00037589 */ /* 0x002e6200000e0000 */
[----:B------:R-:W-:Y:S01]  /*0420*/  NOP ;  /* 0x0000000000007918 */ /* 0x000fe20000000000 */
[----:B-1----:R-:W-:-:S13]  /*0430*/  ISETP.NE.AND P0, PT, R3, RZ, PT ;  /* 0x000000ff0300720c */ /* 0x002fda0003f05270 */
[----:B------:R-:W-:Y:S05]  /*0440*/  @P0 BRA `(.L_x_3396) ;  /* 0x0000000000480947 */ /* 0x000fea0003800000 */
[----:B------:R-:W1:Y:S01]  /*0450*/  S2UR UR5, SR_CgaCtaId ;  /* 0x00000000000579c3 */ /* 0x000e620000008800 */
        /* <DEDUP_REMOVED lines=17> */
.L_x_3396:
        /* <DEDUP_REMOVED lines=18> */
.L_x_3397:
        /* <DEDUP_REMOVED lines=22> */
.L_x_3398:
        /* <DEDUP_REMOVED lines=22> */
.L_x_3399:
[----:B---3--:R-:W-:Y:S01]  /*0950*/  ISETP.NE.AND P0, PT, R2, RZ, PT ;  /* 0x000000ff0200720c */ /* 0x008fe20003f05270 */
[----:B------:R-:W-:Y:S01]  /*0960*/  IMAD.MOV.U32 R2, RZ, RZ, 0x1 ;  /* 0x00000001ff027424 */ /* 0x000fe200078e00ff */
[----:B------:R-:W-:Y:S01]  /*0970*/  NOP ;  /* 0x0000000000007918 */ /* 0x000fe20000000000 */
[----:B------:R-:W-:-:S03]  /*0980*/  ULDC.64 UR46, c[0x0][0x208] ;  /* 0x00008200002e7ab9 */ /* 0x000fc60000000a00 */
[----:B------:R-:W-:-:S05]  /*0990*/  SEL R2, R2, 0x2, !P0 ;  /* 0x0000000202027807 */ /* 0x000fca0004000000 */
[----:B------:R3:W-:Y:S01]  /*09a0*/  STL [R1+0x8], R2 ;  /* 0x0000080201007387 */ /* 0x0007e20000100800 */
[----:B-12-4-:R-:W-:Y:S06]  /*09b0*/  BAR.SYNC.DEFER_BLOCKING 0x0 ;  /* 0x0000000000007b1d */ /* 0x016fec0000010000 */
[----:B------:R-:W-:Y:S05]  /*09c0*/  @!P0 BRA `(.L_x_3400) ;  /* 0x000000b800608947 */ /* 0x000fea0003800000 */
.L_x_3401:
[----:B------:R-:W-:-:S08]  /*09d0*/  NOP ;  /* 0x0000000000007918 */ /* 0x000fd00000000000 */
[----:B------:R-:W1:Y:S02]  /*09e0*/  USETMAXREG.TRY_ALLOC.CTAPOOL UP0, 0xf0 ;  /* 0x000000f0000079c8 */ /* 0x000e640008000600 */
[----:B-1----:R-:W-:-:S13]  /*09f0*/  PLOP3.LUT P0, PT, PT, PT, UP0, 0x80, 0x0 ;  /* 0x000000000000781c */ /* 0x002fda0003f0f008 */
[----:B------:R-:W-:Y:S05]  /*0a00*/  @!P0 BRA `(.L_x_3401) ;  /* 0xfffffffc00f08947 */ /* 0x000fea000383ffff */
[----:B------:R-:W1:Y:S01]  /*0a10*/  S2R R0, SR_TID.X ;  /* 0x0000000000007919 */ /* 0x000e620000002100 */
[----:B------:R-:W2:Y:S08]  /*0a20*/  S2UR UR7, SR_CTAID.X ;  /* 0x00000000000779c3 */ /* 0x000eb00000002500 */
[----:B------:R-:W-:Y:S08]  /*0a30*/  BAR.ARV 0x4, 0x120 ;  /* 0x0104800000007b1d */ /* 0x000ff00000002000 */
[----:B------:R-:W-:Y:S06]  /*0a40*/  BAR.ARV 0x8, 0x120 ;  /* 0x0204800000007b1d */ /* 0x000fec0000002000 */
[----:B-1----:R-:W-:-:S04]  /*0a50*/  SHF.R.U32.HI R0, RZ, 0x7, R0 ;  /* 0x00000007ff007819 */ /* 0x002fc80000011600 */
[----:B------:R-:W-:Y:S02]  /*0a60*/  ISETP.NE.AND P0, PT, R0, 0x1, PT ;  /* 0x000000010000780c */ /* 0x000fe40003f05270 */
[----:B------:R-:W2:Y:S11]  /*0a70*/  LDC R0, c[0x0][0xea8] ;  /* 0x0003aa00ff007b82 */ /* 0x000eb60000000800 */
[----:B------:R-:W-:Y:S06]  /*0a80*/  @!P0 BAR.ARV 0x9, 0x100 ;  /* 0x0244000000008b1d */ /* 0x000fec0000002000 */
[----:B--2---:R-:W-:-:S13]  /*0a90*/  ISETP.LE.AND P0, PT, R0, UR7, PT ;  /* 0x0000000700007c0c */ /* 0x004fda000bf03270 */
[----:B------:R-:W-:Y:S05]  /*0aa0*/  @P0 EXIT ;  /* 0x000000000000094d */ /* 0x000fea0003800000 */
[----:B------:R-:W2:Y:S01]  /*0ab0*/  LDL.LU R11, [R1+0x8] ;  /* 0x00000800010b7983 */ /* 0x000ea20000300800 */
[----:B---3--:R-:W1:Y:S01]  /*0ac0*/  S2R R2, SR_TID.X ;  /* 0x0000000000027919 */ /* 0x008e620000002100 */
[----:B------:R-:W3:Y:S08]  /*0ad0*/  S2UR UR4, SR_CgaCtaId ;  /* 0x00000000000479c3 */ /* 0x000ef00000008800 */
[----:B------:R-:W4:Y:S01]  /*0ae0*/  S2UR UR6, SR_SWINHI ;  /* 0x00000000000679c3 */ /* 0x000f220000002f00 */
[----:B-1----:R-:W-:-:S05]  /*0af0*/  VIADD R227, R2, 0xffffff80 ;  /* 0xffffff8002e37836 */ /* 0x002fca0000000000 */
[----:B------:R-:W-:-:S04]  /*0b00*/  SHF.R.S32.HI R0, RZ, 0x1f, R227 ;  /* 0x0000001fff007819 */ /* 0x000fc800000114e3 */
[----:B------:R-:W-:-:S04]  /*0b10*/  LEA.HI R2, R0, R227, RZ, 0x7 ;  /* 0x000000e300027211 */ /* 0x000fc800078f38ff */
[----:B------:R-:W-:Y:S02]  /*0b20*/  LOP3.LUT R4, R2, 0xffffff80, RZ, 0xc0, !PT ;  /* 0xffffff8002047812 */ /* 0x000fe400078ec0ff */
[CC--:B------:R-:W-:Y:S02]  /*0b30*/  LEA.HI R3, R0.reuse, R227.reuse, RZ, 0x4 ;  /* 0x000000e300037211 */ /* 0x0c0fe400078f20ff */
[----:B------:R-:W-:Y:S02]  /*0b40*/  IADD3 R224, R227, -R4, RZ ;  /* 0x80000004e3e07210 */ /* 0x000fe40007ffe0ff */
[----:B------:R-:W-:Y:S02]  /*0b50*/  LEA.HI R4, R0, R227, RZ, 0x5 ;  /* 0x000000e300047211 */ /* 0x000fe400078f28ff */
[----:B------:R-:W-:Y:S02]  /*0b60*/  SHF.R.S32.HI R6, RZ, 0x4, R3 ;  /* 0x00000004ff067819 */ /* 0x000fe40000011403 */
[----:B------:R-:W-:-:S02]  /*0b70*/  SHF.R.S32.HI R7, RZ, 0x1f, R224 ;  /* 0x0000001fff077819 */ /* 0x000fc400000114e0 */
[----:B------:R-:W-:Y:S02]  /*0b80*/  SHF.R.S32.HI R5, RZ, 0x5, R4 ;  /* 0x00000005ff057819 */ /* 0x000fe40000011404 */
[C---:B------:R-:W-:Y:S02]  /*0b90*/  LOP3.LUT R4, R3.reuse, 0x3fffff0, RZ, 0xc0, !PT ;  /* 0x03fffff003047812 */ /* 0x040fe400078ec0ff */
[----:B------:R-:W-:Y:S02]  /*0ba0*/  LEA.HI R3, R3, R6, RZ, 0x1 ;  /* 0x0000000603037211 */ /* 0x000fe400078f08ff */
[----:B------:R-:W-:Y:S02]  /*0bb0*/  LEA.HI R8, R7, R224, RZ, 0x2 ;  /* 0x000000e007087211 */ /* 0x000fe400078f10ff */
[----:B------:R-:W-:Y:S02]  /*0bc0*/  LOP3.LUT R3, R3, 0x1ffffffe, RZ, 0xc0, !PT ;  /* 0x1ffffffe03037812 */ /* 0x000fe400078ec0ff */
[----:B------:R-:W-:-:S02]  /*0bd0*/  SHF.R.S32.HI R9, RZ, 0x2, R8 ;  /* 0x00000002ff097819 */ /* 0x000fc40000011408 */
[----:B------:R-:W-:Y:S01]  /*0be0*/  SHF.R.S32.HI R10, RZ, 0x1f, R8 ;  /* 0x0000001fff0a7819 */ /* 0x000fe20000011408 */
[----:B------:R-:W-:Y:S01]  /*0bf0*/  IMAD.IADD R6, R6, 0x1, -R3 ;  /* 0x0000000106067824 */ /* 0x000fe200078e0a03 */
[----:B------:R-:W-:Y:S01]  /*0c00*/  SHF.R.S32.HI R3, RZ, 0x7, R2 ;  /* 0x00000007ff037819 */ /* 0x000fe20000011402 */
[----:B------:R-:W-:Y:S01]  /*0c10*/  IMAD.IADD R4, R227, 0x1, -R4 ;  /* 0x00000001e3047824 */ /* 0x000fe200078e0a04 */
[----:B------:R-:W-:Y:S01]  /*0c20*/  LEA.HI R10, R10, R9, RZ, 0x3 ;  /* 0x000000090a0a7211 */ /* 0x000fe200078f18ff */
[----:B------:R-:W-:Y:S01]  /*0c30*/  UMOV UR39, 0x400 ;  /* 0x0000040000277882 */ /* 0x000fe20000000000 */
[----:B------:R-:W-:Y:S01]  /*0c40*/  LEA.HI R2, R2, R3, RZ, 0x1 ;  /* 0x0000000302027211 */ /* 0x000fe200078f08ff */
[----:B------:R-:W-:Y:S01]  /*0c50*/  IMAD R5, R5, 0x10, R4 ;  /* 0x0000001005057824 */ /* 0x000fe200078e0204 */
[----:B------:R-:W-:Y:S01]  /*0c60*/  LOP3.LUT R10, R10, 0xfffffff8, RZ, 0xc0, !PT ;  /* 0xfffffff80a0a7812 */ /* 0x000fe200078ec0ff */
[----:B---3--:R-:W-:Y:S01]  /*0c70*/  ULEA UR39, UR4, UR39, 0x18 ;  /* 0x0000002704277291 */ /* 0x008fe2000f8ec03f */
[----:B------:R-:W-:-:S02]  /*0c80*/  LEA.HI R7, R7, R224, RZ, 0x5 ;  /* 0x000000e007077211 */ /* 0x000fc400078f28ff */
[----:B------:R-:W-:Y:S01]  /*0c90*/  LEA.HI R0, R0, R227, RZ, 0x3 ;  /* 0x000000e300007211 */ /* 0x000fe200078f18ff */
[----:B------:R-:W-:Y:S01]  /*0ca0*/  IMAD.IADD R10, R9, 0x1, -R10 ;  /* 0x00000001090a7824 */ /* 0x000fe200078e0a0a */
[----:B------:R-:W-:Y:S02]  /*0cb0*/  LOP3.LUT R2, R2, 0x3fffffe, RZ, 0xc0, !PT ;  /* 0x03fffffe02027812 */ /* 0x000fe400078ec0ff */
[----:B------:R-:W-:Y:S02]  /*0cc0*/  SHF.R.S32.HI R7, RZ, 0x5, R7 ;  /* 0x00000005ff077819 */ /* 0x000fe40000011407 */
[----:B------:R-:W-:Y:S02]  /*0cd0*/  LEA R5, R5, R6, 0x3 ;  /* 0x0000000605057211 */ /* 0x000fe400078e18ff */
[----:B------:R-:W-:Y:S01]  /*0ce0*/  LOP3.LUT R0, R0, 0x1ffffff8, RZ, 0xc0, !PT ;  /* 0x1ffffff800007812 */ /* 0x000fe200078ec0ff */
[----:B------:R-:W-:Y:S01]  /*0cf0*/  UMOV UR4, UR39 ;  /* 0x0000002700047c82 */ /* 0x000fe20008000000 */
[----:B----4-:R-:W-:Y:S01]  /*0d00*/  UMOV UR5, UR6 ;  /* 0x0000000600057c82 */ /* 0x010fe20008000000 */
[----:B------:R-:W-:Y:S01]  /*0d10*/  LOP3.LUT R9, R8, 0x7ffffffc, RZ, 0xc0, !PT ;  /* 0x7ffffffc08097812 */ /* 0x000fe200078ec0ff */
[----:B------:R-:W-:Y:S01]  /*0d20*/  IMAD.IADD R2, R3, 0x1, -R2 ;  /* 0x0000000103027824 */ /* 0x000fe200078e0a02 */
[----:B------:R-:W-:Y:S01]  /*0d30*/  SHF.L.U32 R5, R5, 0x3, RZ ;  /* 0x0000000305057819 */ /* 0x000fe200000006ff */
[----:B------:R-:W-:-:S02]  /*0d40*/  IMAD R7, R7, 0x10, R10 ;  /* 0x0000001007077824 */ /* 0x000fc400078e020a */
[----:B------:R-:W-:Y:S02]  /*0d50*/  IMAD.U32 R202, RZ, RZ, UR4 ;  /* 0x00000004ffca7e24 */ /* 0x000fe4000f8e00ff */
[----:B------:R-:W-:Y:S02]  /*0d60*/  IMAD.U32 R203, RZ, RZ, UR5 ;  /* 0x00000005ffcb7e24 */ /* 0x000fe4000f8e00ff */
[----:B------:R-:W-:Y:S01]  /*0d70*/  IMAD.IADD R0, R227, 0x1, -R0 ;  /* 0x00000001e3007824 */ /* 0x000fe200078e0a00 */
[----:B------:R-:W-:Y:S01]  /*0d80*/  LEA R225, R2, R7, 0x6 ;  /* 0x0000000702e17211 */ /* 0x000fe200078e30ff */
[----:B------:R-:W-:Y:S02]  /*0d90*/  IMAD.IADD R224, R224, 0x1, -R9 ;  /* 0x00000001e0e07824 */ /* 0x000fe400078e0a09 */
[----:B------:R-:W-:Y:S01]  /*0da0*/  IMAD.WIDE R202, R5, 0x2, R202 ;  /* 0x0000000205ca7825 */ /* 0x000fe200078e02ca */
[----:B------:R-:W-:-:S03]  /*0db0*/  UMOV UR4, UR7 ;  /* 0x0000000700047c82 */ /* 0x000fc60008000000 */
[----:B------:R-:W-:Y:S02]  /*0dc0*/  IMAD.MOV.U32 R226, RZ, RZ, RZ ;  /* 0x000000ffffe27224 */ /* 0x000fe400078e00ff */
[----:B------:R-:W-:Y:S01]  /*0dd0*/  IMAD.SHL.U32 R204, R0, 0x8, RZ ;  /* 0x0000000800cc7824 */ /* 0x000fe200078e00ff */
[----:B------:R-:W-:Y:S01]  /*0de0*/  ULDC.64 UR60, c[0x0][0x198] ;  /* 0x00006600003c7ab9 */ /* 0x000fe20000000a00 */
[----:B------:R-:W-:Y:S01]  /*0df0*/  UMOV UR37, URZ ;  /* 0x0000003f00257c82 */ /* 0x000fe20008000000 */
[----:B------:R-:W-:Y:S01]  /*0e00*/  UMOV UR36, URZ ;  /* 0x0000003f00247c82 */ /* 0x000fe20008000000 */
[----:B--2---:R-:W-:-:S07]  /*0e10*/  LOP3.LUT R219, R11, 0x1, RZ, 0xfc, !PT ;  /* 0x000000010bdb7812 */ /* 0x004fce00078efcff */
.L_x_3449:
        /* <DEDUP_REMOVED lines=20> */
.L_x_3402:
[----:B------:R-:W-:Y:S01]  /*0f60*/  ULDC UR6, c[0x0][0xec4] ;  /* 0x0003b10000067ab9 */ /* 0x000fe20000000800 */
[----:B------:R-:W-:Y:S01]  /*0f70*/  UMOV UR40, UR7 ;  /* 0x0000000700287c82 */ /* 0x000fe20008000000 */
[----:B------:R-:W-:-:S11]  /*0f80*/  UISETP.NE.AND UP0, UPT, UR6, 0x1, UPT ;  /* 0x000000010600788c */ /* 0x000fd6000bf05270 */
[----:B------:R-:W-:Y:S02]  /*0f90*/  @UP0 ULDC.64 UR10, c[0x0][0xec8] ;  /* 0x0003b200000a0ab9 */ /* 0x000fe40000000a00 */
[----:B------:R-:W-:-:S04]  /*0fa0*/  UIMAD.WIDE.U32 UR4, UR7, UR10, URZ ;  /* 0x0000000a070472a5 */ /* 0x000fc8000f8e003f */
[----:B------:R-:W-:-:S04]  /*0fb0*/  @UP0 USHF.R.U32.HI UR40, URZ, UR11, UR5 ;  /* 0x0000000b3f280299 */ /* 0x000fc80008011605 */
[----:B------:R-:W-:-:S12]  /*0fc0*/  UIMAD UR4, UR40, UR6, URZ ;  /* 0x00000006280472a4 */ /* 0x000fd8000f8e023f */
.L_x_3403:
[----:B------:R-:W1:Y:S01]  /*0fd0*/  LDC R2, c[0x0][0x288] ;  /* 0x0000a200ff027b82 */ /* 0x000e620000000800 */
[----:B------:R-:W-:Y:S01]  /*0fe0*/  ULOP3.LUT UR5, URZ, UR40, URZ, 0x33, !UPT ;  /* 0x000000283f057292 */ /* 0x000fe2000f8e333f */
[----:B------:R-:W-:Y:S01]  /*0ff0*/  PLOP3.LUT P0, PT, PT, PT, PT, 0x80, 0x0 ;  /* 0x000000000000781c */ /* 0x000fe20003f0f070 */
[----:B------:R-:W-:Y:S01]  /*1000*/  ULDC UR6, c[0x0][0xeac] ;  /* 0x0003ab0000067ab9 */ /* 0x000fe20000000800 */
[----:B------:R-:W-:Y:S01]  /*1010*/  ULDC.64 UR10, c[0x0][0x3f8] ;  /* 0x0000fe00000a7ab9 */ /* 0x000fe20000000a00 */
[----:B------:R-:W-:Y:S01]  /*1020*/  UIADD3 UR5, UR5, UR6, URZ ;  /* 0x0000000605057290 */ /* 0x000fe2000fffe03f */
[----:B------:R-:W-:Y:S01]  /*1030*/  MOV R150, RZ ;  /* 0x000000ff00967202 */ /* 0x000fe20000000f00 */
[----:B------:R-:W-:Y:S01]  /*1040*/  UISETP.NE.U32.AND UP0, UPT, UR10, URZ, UPT ;  /* 0x0000003f0a00728c */ /* 0x000fe2000bf05070 */
[----:B------:R-:W2:Y:S01]  /*1050*/  LDC R157, c[0x0][0x2e0] ;  /* 0x0000b800ff9d7b82 */ /* 0x000ea20000000800 */
[----:B------:R-:W-:Y:S01]  /*1060*/  USHF.L.U32 UR42, UR5, 0x7, URZ ;  /* 0x00000007052a7899 */ /* 0x000fe2000800063f */
[----:B------:R-:W-:Y:S01]  /*1070*/  CS2R R148, SRZ ;  /* 0x0000000000947805 */ /* 0x000fe2000001ff00 */
[----:B------:R-:W-:Y:S01]  /*1080*/  UISETP.NE.AND.EX UP0, UPT, UR11, URZ, UPT, UP0 ;  /* 0x0000003f0b00728c */ /* 0x000fe2000bf05300 */
[----:B------:R-:W-:Y:S01]  /*1090*/  CS2R R146, SRZ ;  /* 0x0000000000927805 */ /* 0x000fe2000001ff00 */
[----:B------:R-:W-:Y:S01]  /*10a0*/  ULDC UR6, c[0x0][0x404] ;  /* 0x0001010000067ab9 */ /* 0x000fe20000000800 */
[----:B------:R-:W-:Y:S01]  /*10b0*/  ULDC UR43, c[0x0][0xeb8] ;  /* 0x0003ae00002b7ab9 */ /* 0x000fe20000000800 */
[----:B------:R-:W-:Y:S01]  /*10c0*/  USEL UR5, UR6, 0x1, UP0 ;  /* 0x0000000106057887 */ /* 0x000fe20008000000 */
[----:B------:R-:W-:Y:S01]  /*10d0*/  MOV R223, UR42 ;  /* 0x0000002a00df7c02 */ /* 0x000fe20008000f00 */
[----:B------:R-:W-:Y:S01]  /*10e0*/  UISETP.NE.AND UP0, UPT, UR43, 0x1, UPT ;  /* 0x000000012b00788c */ /* 0x000fe2000bf05270 */
[----:B------:R-:W-:Y:S01]  /*10f0*/  CS2R R144, SRZ ;  /* 0x0000000000907805 */ /* 0x000fe2000001ff00 */
[----:B------:R-:W-:Y:S01]  /*1100*/  UIADD3 UR4, UR7, -UR4, URZ ;  /* 0x8000000407047290 */ /* 0x000fe2000fffe03f */
[----:B------:R-:W-:-:S02]  /*1110*/  CS2R R142, SRZ ;  /* 0x00000000008e7805 */ /* 0x000fc4000001ff00 */
[----:B------:R-:W-:Y:S02]  /*1120*/  CS2R R140, SRZ ;  /* 0x00000000008c7805 */ /* 0x000fe4000001ff00 */
[----:B------:R-:W-:Y:S02]  /*1130*/  CS2R R138, SRZ ;  /* 0x00000000008a7805 */ /* 0x000fe4000001ff00 */
[----:B------:R-:W-:Y:S02]  /*1140*/  CS2R R136, SRZ ;  /* 0x0000000000887805 */ /* 0x000fe4000001ff00 */
[----:B-1----:R-:W-:Y:S02]  /*1150*/  IADD3 R2, R223, 0xdf, -R2 ;  /* 0x000000dfdf027810 */ /* 0x002fe40007ffe802 */
[----:B------:R-:W-:Y:S02]  /*1160*/  CS2R R134, SRZ ;  /* 0x0000000000867805 */ /* 0x000fe4000001ff00 */
[----:B------:R-:W-:-:S02]  /*1170*/  CS2R R132, SRZ ;  /* 0x0000000000847805 */ /* 0x000fc4000001ff00 */
[----:B------:R-:W-:Y:S01]  /*1180*/  CS2R R130, SRZ ;  /* 0x0000000000827805 */ /* 0x000fe2000001ff00 */
[----:B------:R-:W-:Y:S01]  /*1190*/  @UP0 ULDC UR6, c[0x0][0xec0] ;  /* 0x0003b00000060ab9 */ /* 0x000fe20000000800 */
[----:B------:R-:W-:Y:S02]  /*11a0*/  CS2R R128, SRZ ;  /* 0x0000000000807805 */ /* 0x000fe4000001ff00 */
[----:B------:R-:W-:Y:S02]  /*11b0*/  CS2R R126, SRZ ;  /* 0x00000000007e7805 */ /* 0x000fe4000001ff00 */
[----:B------:R-:W-:Y:S01]  /*11c0*/  CS2R R124, SRZ ;  /* 0x00000000007c7805 */ /* 0x000fe2000001ff00 */
[----:B--2---:R-:W-:Y:S01]  /*11d0*/  IMAD R157, R157, UR5, RZ ;  /* 0x000000059d9d7c24 */ /* 0x004fe2000f8e02ff */
[----:B------:R-:W-:Y:S01]  /*11e0*/  ULDC UR5, c[0x0][0xec4] ;  /* 0x0003b10000057ab9 */ /* 0x000fe20000000800 */
[----:B------:R-:W-:Y:S01]  /*11f0*/  CS2R R122, SRZ ;  /* 0x00000000007a7805 */ /* 0x000fe2000001ff00 */
[----:B------:R-:W-:Y:S01]  /*1200*/  UIMAD UR8, UR8, UR5, UR4 ;  /* 0x00000005080872a4 */ /* 0x000fe2000f8e0204 */
[C---:B------:R-:W-:Y:S01]  /*1210*/  VIADD R0, R157.reuse, 0x5f ;  /* 0x0000005f9d007836 */ /* 0x040fe20000000000 */
[----:B------:R-:W-:Y:S01]  /*1220*/  CS2R R120, SRZ ;  /* 0x0000000000787805 */ /* 0x000fe2000001ff00 */
[----:B------:R-:W-:Y:S01]  /*1230*/  IMAD.IADD R2, R157, 0x1, R2 ;  /* 0x000000019d027824 */ /* 0x000fe200078e0202 */
[----:B------:R-:W-:Y:S01]  /*1240*/  @UP0 ULDC UR4, c[0x0][0xebc] ;  /* 0x0003af0000040ab9 */ /* 0x000fe20000000800 */
[----:B------:R-:W-:Y:S01]  /*1250*/  IMAD.HI R0, R0, 0x2aaaaaab, RZ ;  /* 0x2aaaaaab00007827 */ /* 0x000fe200078e02ff */
[----:B------:R-:W-:Y:S01]  /*1260*/  UIMAD.WIDE.U32 UR4, UR8, UR4, URZ ;  /* 0x00000004080472a5 */ /* 0x000fe2000f8e003f */
[----:B------:R-:W-:Y:S01]  /*1270*/  CS2R R118, SRZ ;  /* 0x0000000000767805 */ /* 0x000fe2000001ff00 */
[----:B------:R-:W-:Y:S01]  /*1280*/  UMOV UR44, UR8 ;  /* 0x00000008002c7c82 */ /* 0x000fe20008000000 */
[----:B------:R-:W-:Y:S01]  /*1290*/  IMAD.HI R2, R2, 0x2aaaaaab, RZ ;  /* 0x2aaaaaab02027827 */ /* 0x000fe200078e02ff */
[----:B------:R-:W-:Y:S01]  /*12a0*/  SHF.R.U32.HI R3, RZ, 0x1f, R0 ;  /* 0x0000001fff037819 */ /* 0x000fe20000011600 */
[----:B------:R-:W-:Y:S01]  /*12b0*/  @UP0 USHF.R.U32.HI UR44, URZ, UR6, UR5 ;  /* 0x000000063f2c0299 */ /* 0x000fe20008011605 */
[----:B------:R-:W-:-:S02]  /*12c0*/  CS2R R116, SRZ ;  /* 0x0000000000747805 */ /* 0x000fc4000001ff00 */
[----:B------:R-:W-:Y:S02]  /*12d0*/  CS2R R114, SRZ ;  /* 0x0000000000727805 */ /* 0x000fe4000001ff00 */
[----:B------:R-:W-:Y:S01]  /*12e0*/  SHF.R.U32.HI R5, RZ, 0x1f, R2 ;  /* 0x0000001fff057819 */ /* 0x000fe20000011602 */
[----:B------:R-:W-:Y:S01]  /*12f0*/  UIADD3 UR4, -UR44, URZ, URZ ;  /* 0x0000003f2c047290 */ /* 0x000fe2000fffe13f */
[----:B------:R-:W-:Y:S01]  /*1300*/  LEA.HI.SX32 R3, R0, R3, 0x1c ;  /* 0x0000000300037211 */ /* 0x000fe200078fe2ff */
[----:B------:R-:W-:Y:S01]  /*1310*/  IMAD.MOV.U32 R0, RZ, RZ, RZ ;  /* 0x000000ffff007224 */ /* 0x000fe200078e00ff */
[----:B------:R-:W-:Y:S01]  /*1320*/  LEA.HI.SX32 R2, R2, R5, 0x1c ;  /* 0x0000000502027211 */ /* 0x000fe200078fe2ff */
[----:B------:R-:W-:Y:S01]  /*1330*/  UIMAD UR43, UR43, UR4, UR8 ;  /* 0x000000042b2b72a4 */ /* 0x000fe2000f8e0208 */
[----:B------:R-:W-:Y:S02]  /*1340*/  CS2R R112, SRZ ;  /* 0x0000000000707805 */ /* 0x000fe4000001ff00 */
[----:B------:R-:W-:-:S02]  /*1350*/  CS2R R110, SRZ ;  /* 0x00000000006e7805 */ /* 0x000fc4000001ff00 */
[----:B------:R-:W-:Y:S02]  /*1360*/  VIMNMX R159, R3, R2, PT ;  /* 0x00000002039f7248 */ /* 0x000fe40003fe0100 */
[----:B------:R-:W-:Y:S02]  /*1370*/  CS2R R2, SRZ ;  /* 0x0000000000027805 */ /* 0x000fe4000001ff00 */
[----:B------:R-:W-:Y:S02]  /*1380*/  CS2R R108, SRZ ;  /* 0x00000000006c7805 */ /* 0x000fe4000001ff00 */
[----:B------:R-:W-:Y:S02]  /*1390*/  CS2R R106, SRZ ;  /* 0x00000000006a7805 */ /* 0x000fe4000001ff00 */
[----:B------:R-:W-:Y:S02]  /*13a0*/  ISETP.GE.AND P1, PT, R159, 0x1, PT ;  /* 0x000000019f00780c */ /* 0x000fe40003f26270 */
        /* <DEDUP_REMOVED lines=41> */
[----:B------:R-:W-:Y:S01]  /*1640*/  IMAD.MOV.U32 R168, RZ, RZ, RZ ;  /* 0x000000ffffa87224 */ /* 0x000fe200078e00ff */
[----:B------:R-:W-:Y:S01]  /*1650*/  MOV R25, RZ ;  /* 0x000000ff00197202 */ /* 0x000fe20000000f00 */
        /* <DEDUP_REMOVED lines=13> */
[----:B------:R-:W-:Y:S02]  /*1730*/  USHF.R.U32.HI UR4, URZ, 0x4, UR5 ;  /* 0x000000043f047899 */ /* 0x000fe40008011605 */
[----:B------:R-:W-:Y:S02]  /*1740*/  UIADD3 UR5, UR5, 0xa000, URZ ;  /* 0x0000a00005057890 */ /* 0x000fe4000fffe03f */
[----:B------:R-:W-:Y:S02]  /*1750*/  ULOP3.LUT UR4, UR4, 0x3fff, URZ, 0xc0, !UPT ;  /* 0x00003fff04047892 */ /* 0x000fe4000f8ec03f */
[----:B------:R-:W-:Y:S02]  /*1760*/  USHF.R.U32.HI UR5, URZ, 0x4, UR5 ;  /* 0x000000043f057899 */ /* 0x000fe40008011605 */
[----:B------:R-:W-:Y:S02]  /*1770*/  ULOP3.LUT UR41, UR4, 0x10000, URZ, 0xfc, !UPT ;  /* 0x0001000004297892 */ /* 0x000fe4000f8efc3f */
[----:B------:R-:W-:-:S03]  /*1780*/  ULOP3.LUT UR45, UR5, 0x3fff, URZ, 0xc0, !UPT ;  /* 0x00003fff052d7892 */ /* 0x000fc6000f8ec03f */
[----:B------:R-:W-:Y:S02]  /*1790*/  UMOV UR5, 0x40000040 ;  /* 0x4000004000057882 */ /* 0x000fe40000000000 */
[----:B------:R-:W-:Y:S01]  /*17a0*/  UMOV UR4, UR41 ;  /* 0x0000002900047c82 */ /* 0x000fe20008000000 */
[----:B------:R-:W-:Y:S02]  /*17b0*/  IMAD.U32 R201, RZ, RZ, UR5 ;  /* 0x00000005ffc97e24 */ /* 0x000fe4000f8e00ff */
[----:B------:R-:W-:Y:S01]  /*17c0*/  IMAD.U32 R200, RZ, RZ, UR4 ;  /* 0x00000004ffc87e24 */ /* 0x000fe2000f8e00ff */
[----:B------:R-:W-:Y:S06]  /*17d0*/  @!P0 BRA `(.L_x_3405) ;  /* 0x0000000000408947 */ /* 0x000fec0003800000 */
[----:B------:R-:W-:Y:S01]  /*17e0*/  MOV R0, 0x0 ;  /* 0x0000000000007802 */ /* 0x000fe20000000f00 */
[----:B------:R-:W-:Y:S01]  /*17f0*/  ULDC.64 UR4, c[0x4][0x90] ;  /* 0x0100240000047ab9 */ /* 0x000fe20000000a00 */
[----:B------:R-:W-:Y:S01]  /*1800*/  ULDC.64 UR6, c[0x4][0x28] ;  /* 0x01000a0000067ab9 */ /* 0x000fe20000000a00 */
[----:B------:R-:W-:Y:S01]  /*1810*/  IMAD.U32 R4, RZ, RZ, UR4 ;  /* 0x00000004ff047e24 */ /* 0x000fe2000f8e00ff */
[----:B------:R1:W2:Y:S01]  /*1820*/  LDC.64 R2, c[0x4][R0] ;  /* 0x0100000000027b82 */ /* 0x0002a20000000a00 */
[----:B------:R-:W-:Y:S01]  /*1830*/  MOV R5, UR5 ;  /* 0x0000000500057c02 */ /* 0x000fe20008000f00 */
[----:B------:R-:W-:Y:S01]  /*1840*/  ULDC.64 UR4, c[0x4][0x98] ;  /* 0x0100260000047ab9 */ /* 0x000fe20000000a00 */
[----:B------:R-:W-:Y:S01]  /*1850*/  IMAD.U32 R10, RZ, RZ, UR6 ;  /* 0x00000006ff0a7e24 */ /* 0x000fe2000f8e00ff */
[----:B------:R-:W-:Y:S01]  /*1860*/  MOV R11, UR7 ;  /* 0x00000007000b7c02 */ /* 0x000fe20008000f00 */
[----:B------:R-:W-:Y:S02]  /*1870*/  IMAD.U32 R6, RZ, RZ, UR4 ;  /* 0x00000004ff067e24 */ /* 0x000fe4000f8e00ff */
[----:B------:R-:W-:-:S02]  /*1880*/  IMAD.U32 R7, RZ, RZ, UR5 ;  /* 0x00000005ff077e24 */ /* 0x000fc4000f8e00ff */
[----:B------:R-:W-:Y:S02]  /*1890*/  IMAD.MOV.U32 R8, RZ, RZ, 0x70 ;  /* 0x00000070ff087424 */ /* 0x000fe400078e00ff */
[----:B------:R-:W-:Y:S02]  /*18a0*/  IMAD.MOV.U32 R12, RZ, RZ, 0x1 ;  /* 0x00000001ff0c7424 */ /* 0x000fe400078e00ff */
[----:B-1----:R-:W-:-:S07]  /*18b0*/  IMAD.MOV.U32 R13, RZ, RZ, RZ ;  /* 0x000000ffff0d7224 */ /* 0x002fce00078e00ff */
[----:B------:R-:W-:-:S07]  /*18c0*/  LEPC R20, `(.L_x_3405) ;  /* 0x000000001014794e */ /* 0x000fce0000000000 */
[----:B--2---:R-:W-:Y:S05]  /*18d0*/  CALL.ABS.NOINC R2 ;  /* 0x0000000002007343 */ /* 0x004fea0003c00000 */
.L_x_3405:
[----:B------:R-:W-:Y:S01]  /*18e0*/  LEA.HI R0, R226, R226, RZ, 0x1 ;  /* 0x000000e2e2007211 */ /* 0x000fe200078f08ff */
[----:B------:R-:W1:Y:S03]  /*18f0*/  S2R R2, SR_TID.X ;  /* 0x0000000000027919 */ /* 0x000e660000002100 */
[----:B------:R-:W-:-:S04]  /*1900*/  LOP3.LUT R3, R0, 0xfffffffe, RZ, 0xc0, !PT ;  /* 0xfffffffe00037812 */ /* 0x000fc800078ec0ff */
[----:B------:R-:W-:-:S04]  /*1910*/  IADD3 R0, R226, -R3, RZ ;  /* 0x80000003e2007210 */ /* 0x000fc80007ffe0ff */
[----:B------:R-:W-:-:S04]  /*1920*/  SHF.L.U32 R0, R0, 0x1f, RZ ;  /* 0x0000001f00007819 */ /* 0x000fc800000006ff */
[----:B------:R-:W2:Y:S01]  /*1930*/  SYNCS.PHASECHK.TRANS64.TRYWAIT P0, [UR39+0x32400], R0 ;  /* 0x03240000ff0075a7 */ /* 0x000ea20008000167 */
[----:B-1----:R-:W-:-:S05]  /*1940*/  SHF.R.U32.HI R2, RZ, 0x7, R2 ;  /* 0x00000007ff027819 */ /* 0x002fca0000011602 */
[----:B------:R-:W-:Y:S01]  /*1950*/  VIADD R188, R2, 0x8 ;  /* 0x0000000802bc7836 */ /* 0x000fe20000000000 */
[----:B--2---:R-:W-:Y:S06]  /*1960*/  @!P0 BRA `(.L_x_3406) ;  /* 0x000000d800488947 */ /* 0x004fec0003800000 */
.L_x_3510:
[----:B------:R-:W-:Y:S01]  /*1970*/  ISETP.NE.AND P0, PT, R219, 0x3, PT ;  /* 0x00000003db00780c */ /* 0x000fe20003f05270 */
[----:B------:R-:W-:Y:S05]  /*1980*/  WARPSYNC.ALL ;  /* 0x0000000000007948 */ /* 0x000fea0003800000 */
[----:B------:R2:W-:Y:S07]  /*1990*/  BAR.SYNC.DEFER_BLOCKING R188, 0x100 ;  /* 0x000400bc0000751d */ /* 0x0005ee0000010000 */
[----:B------:R-:W-:Y:S05]  /*19a0*/  @!P0 BRA `(.L_x_3407) ;  /* 0x0000000000048947 */ /* 0x000fea0003800000 */
[----:B------:R-:W-:Y:S01]  /*19b0*/  BPT.TRAP 0x1 ;  /* 0x000000040000795c */ /* 0x000fe20000300000 */
.L_x_3407:
[----:B------:R-:W-:Y:S01]  /*19c0*/  ULEA UR7, UR36, UR39, 0x3 ;  /* 0x0000002724077291 */ /* 0x000fe2000f8e183f */
[----:B------:R-:W-:-:S05]  /*19d0*/  IMAD.U32 R2, RZ, RZ, UR37 ;  /* 0x00000025ff027e24 */ /* 0x000fca000f8e00ff */
[----:B------:R-:W-:-:S04]  /*19e0*/  SHF.L.U32 R2, R2, 0x1f, RZ ;  /* 0x0000001f02027819 */ /* 0x000fc800000006ff */
[----:B------:R3:W4:Y:S01]  /*19f0*/  SYNCS.PHASECHK.TRANS64.TRYWAIT P1, [UR7+0x32430], R2 ;  /* 0x03243002ff0075a7 */ /* 0x0007220008020147 */
[----:B------:R-:W-:Y:S05]  /*1a00*/  @!P0 BRA `(.L_x_3408) ;  /* 0x0000000000048947 */ /* 0x000fea0003800000 */
[----:B------:R-:W-:Y:S01]  /*1a10*/  BPT.TRAP 0x1 ;  /* 0x000000040000795c */ /* 0x000fe20000300000 */
.L_x_3408:
[----:B----4-:R-:W-:Y:S05]  /*1a20*/  @P1 BRA `(.L_x_3409) ;  /* 0x0000000000081947 */ /* 0x010fea0003800000 */
[----:B------:R-:W4:Y:S02]  /*1a30*/  SYNCS.PHASECHK.TRANS64.TRYWAIT P1, [UR7+0x32430], R2 ;  /* 0x03243002ff0075a7 */ /* 0x000f240008020147 */
[----:B----4-:R-:W-:Y:S05]  /*1a40*/  @!P1 BRA `(.L_x_3410) ;  /* 0x000000d800289947 */ /* 0x010fea0003800000 */
.L_x_3409:
[----:B------:R-:W-:Y:S01]  /*1a50*/  UIADD3 UR4, UR39, 0x1c400, URZ ;  /* 0x0001c40027047890 */ /* 0x000fe2000fffe03f */
[----:B------:R-:W-:Y:S01]  /*1a60*/  R2UR UR8, R200 ;  /* 0x00000000c80872ca */ /* 0x000fe200000e0000 */
[----:B------:R-:W-:Y:S01]  /*1a70*/  WARPGROUP.ARRIVE ;  /* 0x00000000000079c5 */ /* 0x000fe20000000000 */
[----:B------:R-:W-:Y:S01]  /*1a80*/  R2UR UR9, R201 ;  /* 0x00000000c90972ca */ /* 0x000fe200000e0000 */
[----:B------:R-:W-:Y:S01]  /*1a90*/  USHF.R.U32.HI UR4, URZ, 0x4, UR4 ;  /* 0x000000043f047899 */ /* 0x000fe20008011604 */
[----:B------:R-:W-:Y:S01]  /*1aa0*/  UMOV UR11, 0x40000040 ;  /* 0x40000040000b7882 */ /* 0x000fe20000000000 */
[----:B------:R-:W-:Y:S02]  /*1ab0*/  UIADD3 UR5, UR41, 0x2, URZ ;  /* 0x0000000229057890 */ /* 0x000fe4000fffe03f */
[----:B------:R-:W-:-:S04]  /*1ac0*/  ULOP3.LUT UR4, UR4, 0x3fff, URZ, 0xc0, !UPT ;  /* 0x00003fff04047892 */ /* 0x000fc8000f8ec03f */
[----:B------:R-:W-:-:S04]  /*1ad0*/  ULOP3.LUT UR38, UR4, 0x10000, URZ, 0xfc, !UPT ;  /* 0x0001000004267892 */ /* 0x000fc8000f8efc3f */
[----:B------:R-:W-:-:S04]  /*1ae0*/  UIMAD UR4, UR36, 0x300, UR38 ;  /* 0x00000300240478a4 */ /* 0x000fc8000f8e0226 */
[----:B------:R-:W-:-:S03]  /*1af0*/  UIADD3 UR6, UR4, 0x2, URZ ;  /* 0x0000000204067890 */ /* 0x000fc6000fffe03f */
[----:B------:R-:W-:Y:S02]  /*1b00*/  UMOV UR10, UR4 ;  /* 0x00000004000a7c82 */ /* 0x000fe40008000000 */
        /* <DEDUP_REMOVED lines=8> */
[----:B------:R-:W-:Y:S01]  /*1b90*/  MOV R23, UR9 ;  /* 0x0000000900177c02 */ /* 0x000fe20008000f00 */
        /* <DEDUP_REMOVED lines=18> */
[----:B------:R-:W-:Y:S01]  /*1cc0*/  IMAD.U32 R18, RZ, RZ, UR8 ;  /* 0x00000008ff127e24 */ /* 0x000fe2000f8e00ff */
[----:B------:R-:W-:Y:S01]  /*1cd0*/  MOV R19, UR9 ;  /* 0x0000000900137c02 */ /* 0x000fe20008000f00 */
[----:B------:R-:W-:Y:S02]  /*1ce0*/  WARPGROUP.DEPBAR.LE gsb0, 0x0 ;  /* 0x00008000000079c5 */ /* 0x000fe40000010000 */
[----:B------:R-:W-:-:S06]  /*1cf0*/  WARPGROUP.ARRIVE ;  /* 0x00000000000079c5 */ /* 0x000fcc0000000000 */
[----:B------:R-:W-:Y:S03]  /*1d00*/  HGMMA.64x96x16.F32 R24, gdesc[UR8], R24, gsb0 ;  /* 0x01600000081879f0 */ /* 0x000fe60008000818 */
[----:B------:R-:W-:Y:S02]  /*1d10*/  WARPGROUP.DEPBAR.LE gsb0, 0x0 ;  /* 0x00008000000079c5 */ /* 0x000fe40000010000 */
[----:B------:R-:W4:Y:S02]  /*1d20*/  SYNCS.PHASECHK.TRANS64.TRYWAIT P1, [UR39+0x32410], R0 ;  /* 0x03241000ff0075a7 */ /* 0x000f240008020167 */
[----:B----4-:R-:W-:Y:S05]  /*1d30*/  @!P1 BRA `(.L_x_3411) ;  /* 0x000000d400849947 */ /* 0x010fea0003800000 */
.L_x_3511:
[----:B------:R-:W-:Y:S05]  /*1d40*/  @!P0 BRA `(.L_x_3412) ;  /* 0x0000000000048947 */ /* 0x000fea0003800000 */
[----:B------:R-:W-:Y:S01]  /*1d50*/  BPT.TRAP 0x1 ;  /* 0x000000040000795c */ /* 0x000fe20000300000 */
.L_x_3412:
[----:B------:R4:W1:Y:S01]  /*1d60*/  SYNCS.PHASECHK.TRANS64.TRYWAIT P1, [UR7+0x32450], R2 ;  /* 0x03245002ff0075a7 */ /* 0x0008620008020147 */
[----:B------:R-:W-:Y:S05]  /*1d70*/  @!P0 BRA `(.L_x_3413) ;  /* 0x0000000000048947 */ /* 0x000fea0003800000 */
[----:B------:R-:W-:Y:S01]  /*1d80*/  BPT.TRAP 0x1 ;  /* 0x000000040000795c */ /* 0x000fe20000300000 */
.L_x_3413:
[----:B-1----:R-:W-:Y:S05]  /*1d90*/  @P1 BRA `(.L_x_3414) ;  /* 0x0000000000081947 */ /* 0x002fea0003800000 */
[----:B------:R-:W1:Y:S02]  /*1da0*/  SYNCS.PHASECHK.TRANS64.TRYWAIT P1, [UR7+0x32450], R2 ;  /* 0x03245002ff0075a7 */ /* 0x000e640008020147 */
[----:B-1----:R-:W-:Y:S05]  /*1db0*/  @!P1 BRA `(.L_x_3415) ;  /* 0x000000d4007c9947 */ /* 0x002fea0003800000 */
.L_x_3414:
[----:B------:R-:W-:Y:S01]  /*1dc0*/  UIADD3 UR4, UR39, 0x400, URZ ;  /* 0x0000040027047890 */ /* 0x000fe2000fffe03f */
[----:B------:R-:W-:Y:S01]  /*1dd0*/  WARPGROUP.ARRIVE ;  /* 0x00000000000079c5 */ /* 0x000fe20000000000 */
[----:B------:R-:W-:Y:S01]  /*1de0*/  UMOV UR9, 0x40000040 ;  /* 0x4000004000097882 */ /* 0x000fe20000000000 */
[----:B------:R-:W-:Y:S01]  /*1df0*/  UMOV UR11, 0x40000040 ;  /* 0x40000040000b7882 */ /* 0x000fe20000000000 */
[----:B------:R-:W-:Y:S01]  /*1e00*/  USHF.R.U32.HI UR4, URZ, 0x4, UR4 ;  /* 0x000000043f047899 */ /* 0x000fe20008011604 */
[----:B------:R-:W-:Y:S01]  /*1e10*/  IMAD.U32 R17, RZ, RZ, UR9 ;  /* 0x00000009ff117e24 */ /* 0x000fe2000f8e00ff */
[----:B------:R-:W-:Y:S01]  /*1e20*/  UMOV UR13, 0x40000040 ;  /* 0x40000040000d7882 */ /* 0x000fe20000000000 */
[----:B------:R-:W-:Y:S01]  /*1e30*/  UMOV UR15, 0x40000040 ;  /* 0x40000040000f7882 */ /* 0x000fe20000000000 */
[----:B------:R-:W-:Y:S01]  /*1e40*/  ULOP3.LUT UR41, UR4, 0x3fff, URZ, 0xc0, !UPT ;  /* 0x00003fff04297892 */ /* 0x000fe2000f8ec03f */
[----:B------:R-:W-:Y:S01]  /*1e50*/  MOV R15, UR13 ;  /* 0x0000000d000f7c02 */ /* 0x000fe20008000f00 */
[----:B------:R-:W-:Y:S01]  /*1e60*/  ULOP3.LUT UR4, UR45, 0x10000, URZ, 0xfc, !UPT ;  /* 0x000100002d047892 */ /* 0x000fe2000f8efc3f */
[----:B------:R-:W1:Y:S01]  /*1e70*/  LDC R0, c[0x0][0x288] ;  /* 0x0000a200ff007b82 */ /* 0x000e620000000800 */
[----:B------:R-:W-:Y:S01]  /*1e80*/  ULOP3.LUT UR6, UR41, 0x10000, URZ, 0xfc, !UPT ;  /* 0x0001000029067892 */ /* 0x000fe2000f8efc3f */
[----:B------:R-:W-:Y:S01]  /*1e90*/  IMAD R13, R159, -0x60, R157 ;  /* 0xffffffa09f0d7824 */ /* 0x000fe200078e029d */
[----:B------:R-:W-:Y:S01]  /*1ea0*/  UIADD3 UR16, UR4, 0x800, URZ ;  /* 0x0000080004107890 */ /* 0x000fe2000fffe03f */
[----:B------:R-:W5:Y:S01]  /*1eb0*/  S2R R74, SR_TID.X ;  /* 0x00000000004a7919 */ /* 0x000f620000002100 */
[----:B------:R-:W-:Y:S01]  /*1ec0*/  UIMAD UR5, UR36, 0xc00, UR6 ;  /* 0x00000c00240578a4 */ /* 0x000fe2000f8e0206 */
[----:B------:R-:W-:Y:S01]  /*1ed0*/  VIADD R73, R13, 0x60 ;  /* 0x000000600d497836 */ /* 0x000fe20000000000 */
[----:B------:R-:W-:Y:S01]  /*1ee0*/  UMOV UR8, UR4 ;  /* 0x0000000400087c82 */ /* 0x000fe20008000000 */
[----:B------:R-:W-:Y:S01]  /*1ef0*/  UMOV UR17, 0x40000040 ;  /* 0x4000004000117882 */ /* 0x000fe20000000000 */
[----:B------:R-:W-:Y:S01]  /*1f00*/  IMAD.U32 R16, RZ, RZ, UR8 ;  /* 0x00000008ff107e24 */ /* 0x000fe2000f8e00ff */
[----:B------:R-:W-:Y:S01]  /*1f10*/  UIADD3 UR18, UR5, 0x600, URZ ;  /* 0x0000060005127890 */ /* 0x000fe2000fffe03f */
[----:B------:R-:W-:Y:S01]  /*1f20*/  IMAD R73, R224, -0x2, R73 ;  /* 0xfffffffee0497824 */ /* 0x000fe200078e0249 */
[----:B------:R-:W-:Y:S01]  /*1f30*/  UMOV UR10, UR5 ;  /* 0x00000005000a7c82 */ /* 0x000fe20008000000 */
[----:B------:R-:W-:Y:S01]  /*1f40*/  UMOV UR19, 0x40000040 ;  /* 0x4000004000137882 */ /* 0x000fe20000000000 */
[----:B------:R-:W-:Y:S01]  /*1f50*/  HGMMA.64x96x16.F32 R24, gdesc[UR8], R24, gsb0 ;  /* 0x01600000081879f0 */ /* 0x000fe20008000818 */
[----:B------:R-:W-:Y:S01]  /*1f60*/  UIADD3 UR8, UR4, 0x2, URZ ;  /* 0x0000000204087890 */ /* 0x000fe2000fffe03f */
[----:B------:R-:W-:Y:S01]  /*1f70*/  IMAD.U32 R165, RZ, RZ, UR7 ;  /* 0x00000007ffa57e24 */ /* 0x000fe2000f8e00ff */
[----:B------:R-:W-:-:S02]  /*1f80*/  UIADD3 UR9, UR5, 0x2, URZ ;  /* 0x0000000205097890 */ /* 0x000fc4000fffe03f */
[----:B------:R-:W-:Y:S01]  /*1f90*/  UIADD3 UR10, UR5, 0x304, URZ ;  /* 0x00000304050a7890 */ /* 0x000fe2000fffe03f */
[----:B------:R-:W-:Y:S02]  /*1fa0*/  UMOV UR11, 0x40000040 ;  /* 0x40000040000b7882 */ /* 0x000fe40000000000 */
[----:B------:R-:W-:Y:S01]  /*1fb0*/  UMOV UR12, UR8 ;  /* 0x00000008000c7c82 */ /* 0x000fe20008000000 */
[----:B------:R-:W-:Y:S01]  /*1fc0*/  UIADD3 UR8, UR4, 0x4, URZ ;  /* 0x0000000404087890 */ /* 0x000fe2000fffe03f */
[----:B------:R-:W-:Y:S01]  /*1fd0*/  IMAD.U32 R14, RZ, RZ, UR12 ;  /* 0x0000000cff0e7e24 */ /* 0x000fe2000f8e00ff */
[----:B------:R-:W-:Y:S01]  /*1fe0*/  UMOV UR14, UR9 ;  /* 0x00000009000e7c82 */ /* 0x000fe20008000000 */
[----:B------:R-:W-:Y:S01]  /*1ff0*/  UIADD3 UR9, UR5, 0x4, URZ ;  /* 0x0000000405097890 */ /* 0x000fe2000fffe03f */
[C---:B-1----:R-:W-:Y:S01]  /*2000*/  IADD3 R13, -R0.reuse, 0x61, R13 ;  /* 0x00000061000d7810 */ /* 0x042fe20007ffe10d */
[----:B------:R-:W-:Y:S01]  /*2010*/  UIADD3 UR20, UR4, 0x802, URZ ;  /* 0x0000080204147890 */ /* 0x000fe2000fffe03f */
[----:B------:R-:W-:Y:S01]  /*2020*/  IADD3 R0, -R0, UR42, R157 ;  /* 0x0000002a00007c10 */ /* 0x000fe2000fffe19d */
[----:B------:R-:W-:Y:S01]  /*2030*/  UIADD3 UR22, UR5, 0x602, URZ ;  /* 0x0000060205167890 */ /* 0x000fe2000fffe03f */
[----:B------:R-:W-:Y:S01]  /*2040*/  UMOV UR21, 0x40000040 ;  /* 0x4000004000157882 */ /* 0x000fe20000000000 */
[----:B------:R-:W-:Y:S01]  /*2050*/  UMOV UR23, 0x40000040 ;  /* 0x4000004000177882 */ /* 0x000fe20000000000 */
[----:B------:R-:W-:Y:S01]  /*2060*/  UIADD3 UR24, UR4, 0x804, URZ ;  /* 0x0000080404187890 */ /* 0x000fe2000fffe03f */
[----:B------:R-:W-:Y:S01]  /*2070*/  IMAD R12, R224, -0x2, R13 ;  /* 0xfffffffee00c7824 */ /* 0x000fe200078e020d */
[----:B------:R-:W-:Y:S01]  /*2080*/  UIADD3 UR26, UR5, 0x604, URZ ;  /* 0x00000604051a7890 */ /* 0x000fe2000fffe03f */
[----:B------:R-:W-:Y:S01]  /*2090*/  IADD3 R13, R225, UR42, RZ ;  /* 0x0000002ae10d7c10 */ /* 0x000fe2000fffe0ff */
[----:B------:R-:W-:Y:S01]  /*20a0*/  UMOV UR25, 0x40000040 ;  /* 0x4000004000197882 */ /* 0x000fe20000000000 */
[----:B------:R-:W-:Y:S01]  /*20b0*/  UMOV UR27, 0x40000040 ;  /* 0x40000040001b7882 */ /* 0x000fe20000000000 */
[----:B------:R-:W-:Y:S01]  /*20c0*/  UIADD3 UR28, UR4, 0x806, URZ ;  /* 0x00000806041c7890 */ /* 0x000fe2000fffe03f */
[----:B------:R-:W-:Y:S01]  /*20d0*/  VIADDMNMX R72, R13, R12, R73, PT ;  /* 0x0000000c0d487246 */ /* 0x000fe20003800149 */
[----:B------:R-:W-:Y:S01]  /*20e0*/  UIADD3 UR30, UR5, 0x606, URZ ;  /* 0x00000606051e7890 */ /* 0x000fe2000fffe03f */
[----:B------:R-:W-:Y:S01]  /*20f0*/  IADD3 R12, R12, 0x8, R13 ;  /* 0x000000080c0c7810 */ /* 0x000fe20007ffe00d */
[----:B------:R-:W-:Y:S01]  /*2100*/  UMOV UR29, 0x40000040 ;  /* 0x40000040001d7882 */ /* 0x000fe20000000000 */
[----:B------:R-:W-:Y:S01]  /*2110*/  UMOV UR31, 0x40000040 ;  /* 0x40000040001f7882 */ /* 0x000fe20000000000 */
[----:B------:R-:W-:Y:S01]  /*2120*/  UIADD3 UR32, UR4, 0xc00, URZ ;  /* 0x00000c0004207890 */ /* 0x000fe2000fffe03f */
[C---:B------:R-:W-:Y:S01]  /*2130*/  ISETP.GT.AND P5, PT, R72.reuse, RZ, PT ;  /* 0x000000ff4800720c */ /* 0x040fe20003fa4270 */
[----:B------:R-:W-:Y:S01]  /*2140*/  UIADD3 UR34, UR5, 0x900, URZ ;  /* 0x0000090005227890 */ /* 0x000fe2000fffe03f */
[C---:B------:R-:W-:Y:S01]  /*2150*/  ISETP.GT.AND P6, PT, R72.reuse, 0x1, PT ;  /* 0x000000014800780c */ /* 0x040fe20003fc4270 */
[----:B------:R-:W-:Y:S01]  /*2160*/  UMOV UR33, 0x40000040 ;  /* 0x4000004000217882 */ /* 0x000fe20000000000 */
[----:B------:R-:W-:Y:S01]  /*2170*/  UMOV UR35, 0x40000040 ;  /* 0x4000004000237882 */ /* 0x000fe20000000000 */
[----:B------:R-:W-:Y:S01]  /*2180*/  UIADD3 UR48, UR4, 0xc02, URZ ;  /* 0x00000c0204307890 */ /* 0x000fe2000fffe03f */
[C---:B------:R-:W-:Y:S01]  /*2190*/  ISETP.GT.AND P1, PT, R72.reuse, 0x8, PT ;  /* 0x000000084800780c */ /* 0x040fe20003f24270 */
[----:B------:R-:W-:Y:S01]  /*21a0*/  UIADD3 UR50, UR5, 0x902, URZ ;  /* 0x0000090205327890 */ /* 0x000fe2000fffe03f */
[----:B------:R-:W-:Y:S01]  /*21b0*/  VIMNMX R12, R73, R12, PT ;  /* 0x0000000c490c7248 */ /* 0x000fe20003fe0100 */
[----:B------:R-:W-:Y:S01]  /*21c0*/  UMOV UR49, 0x40000040 ;  /* 0x4000004000317882 */ /* 0x000fe20000000000 */
[----:B------:R-:W-:Y:S01]  /*21d0*/  UMOV UR51, 0x40000040 ;  /* 0x4000004000337882 */ /* 0x000fe20000000000 */
[----:B------:R-:W-:Y:S01]  /*21e0*/  UIADD3 UR52, UR4, 0xc04, URZ ;  /* 0x00000c0404347890 */ /* 0x000fe2000fffe03f */
[C---:B------:R-:W-:Y:S01]  /*21f0*/  ISETP.GT.AND P2, PT, R72.reuse, 0x9, PT ;  /* 0x000000094800780c */ /* 0x040fe20003f44270 */
[----:B------:R-:W-:Y:S01]  /*2200*/  UIADD3 UR54, UR5, 0x904, URZ ;  /* 0x0000090405367890 */ /* 0x000fe2000fffe03f */
[C---:B------:R-:W-:Y:S01]  /*2210*/  ISETP.GT.AND P3, PT, R72.reuse, 0x10, PT ;  /* 0x000000104800780c */ /* 0x040fe20003f64270 */
[----:B------:R-:W-:Y:S01]  /*2220*/  UMOV UR53, 0x40000040 ;  /* 0x4000004000357882 */ /* 0x000fe20000000000 */
[----:B------:R-:W-:Y:S01]  /*2230*/  UMOV UR55, 0x40000040 ;  /* 0x4000004000377882 */ /* 0x000fe20000000000 */
[----:B------:R-:W-:Y:S01]  /*2240*/  UMOV UR57, 0x40000040 ;  /* 0x4000004000397882 */ /* 0x000fe20000000000 */
[----:B------:R-:W-:Y:S01]  /*2250*/  UMOV UR59, 0x40000040 ;  /* 0x40000040003b7882 */ /* 0x000fe20000000000 */
[----:B------:R-:W-:Y:S01]  /*2260*/  ISETP.GT.AND P4, PT, R72, 0x11, PT ;  /* 0x000000114800780c */ /* 0x000fe20003f84270 */
[----:B------:R-:W-:Y:S01]  /*2270*/  ULOP3.LUT UR7, UR41, 0x3000000, URZ, 0xfc, !UPT ;  /* 0x0300000029077892 */ /* 0x000fe2000f8efc3f */
[----:B------:R-:W-:-:S04]  /*2280*/  IMAD.HI R0, R0, 0x2aaaaaab, RZ ;  /* 0x2aaaaaab00007827 */ /* 0x000fc800078e02ff */
        /* <DEDUP_REMOVED lines=43> */
[----:B------:R-:W-:Y:S01]  /*2540*/  UMOV UR9, 0x40000040 ;  /* 0x4000004000097882 */ /* 0x000fe20000000000 */
[----:B------:R-:W-:Y:S01]  /*2550*/  MOV R5, UR13 ;  /* 0x0000000d00057c02 */ /* 0x000fe20008000f00 */
[----:B------:R-:W-:Y:S02]  /*2560*/  WARPGROUP.DEPBAR.LE gsb0, 0x0 ;  /* 0x00008000000079c5 */ /* 0x000fe40000010000 */
[----:B------:R-:W-:-:S06]  /*2570*/  WARPGROUP.ARRIVE ;  /* 0x00000000000079c5 */ /* 0x000fcc0000000000 */
[----:B------:R-:W-:Y:S01]  /*2580*/  HGMMA.64x96x16.F32 R24, gdesc[UR12], R24, gsb0 ;  /* 0x016000000c1879f0 */ /* 0x000fe20008000818 */
[----:B------:R-:W-:Y:S02]  /*2590*/  UIADD3 UR12, UR4, 0x406, URZ ;  /* 0x00000406040c7890 */ /* 0x000fe4000fffe03f */
[----:B------:R-:W-:Y:S01]  /*25a0*/  UIADD3 UR14, UR5, 0x306, URZ ;  /* 0x00000306050e7890 */ /* 0x000fe2000fffe03f */
[----:B------:R-:W-:Y:S01]  /*25b0*/  UMOV UR13, 0x40000040 ;  /* 0x40000040000d7882 */ /* 0x000fe20000000000 */
[----:B------:R-:W-:Y:S01]  /*25c0*/  UMOV UR15, 0x40000040 ;  /* 0x40000040000f7882 */ /* 0x000fe20000000000 */
[----:B------:R-:W-:Y:S02]  /*25d0*/  UIADD3 UR4, UR4, 0xc06, URZ ;  /* 0x00000c0604047890 */ /* 0x000fe4000fffe03f */
[----:B------:R-:W-:-:S05]  /*25e0*/  UIADD3 UR5, UR5, 0x906, URZ ;  /* 0x0000090605057890 */ /* 0x000fca000fffe03f */
[----:B------:R-:W-:Y:S01]  /*25f0*/  UMOV UR56, UR4 ;  /* 0x0000000400387c82 */ /* 0x000fe20008000000 */
[----:B------:R-:W-:Y:S01]  /*2600*/  ULDC UR4, c[0x0][0xad0] ;  /* 0x0002b40000047ab9 */ /* 0x000fe20000000800 */
[----:B------:R-:W-:Y:S01]  /*2610*/  UMOV UR58, UR5 ;  /* 0x00000005003a7c82 */ /* 0x000fe20008000000 */
[----:B---34-:R-:W-:Y:S01]  /*2620*/  IMAD.U32 R2, RZ, RZ, UR56 ;  /* 0x00000038ff027e24 */ /* 0x018fe2000f8e00ff */
        /* <DEDUP_REMOVED lines=57> */
[----:B-1----:R-:W-:Y:S01]  /*29c0*/  FSEL R13, R24, -INF , P5 ;  /* 0xff800000180d7808 */ /* 0x002fe20002800000 */
[----:B------:R-:W-:Y:S01]  /*29d0*/  FMUL.FTZ R30, R30, UR4 ;  /* 0x000000041e1e7c20 */ /* 0x000fe20008410000 */
[----:B------:R-:W-:Y:S01]  /*29e0*/  ISETP.GT.AND P5, PT, R72, 0x18, PT ;  /* 0x000000184800780c */ /* 0x000fe20003fa4270 */
[----:B------:R-:W-:Y:S01]  /*29f0*/  FMUL.FTZ R68, R68, UR4 ;  /* 0x0000000444447c20 */ /* 0x000fe20008410000 */
[----:B------:R-:W-:Y:S01]  /*2a00*/  FMUL.FTZ R31, R31, UR4 ;  /* 0x000000041f1f7c20 */ /* 0x000fe20008410000 */
[----:B------:R-:W1:Y:S01]  /*2a10*/  MUFU.TANH R36, R36 ;  /* 0x0000002400247308 */ /* 0x000e620000002400 */
[----:B---3--:R-:W-:Y:S01]  /*2a20*/  FSEL R25, R25, -INF , P6 ;  /* 0xff80000019197808 */ /* 0x008fe20003000000 */
[----:B------:R-:W-:Y:S01]  /*2a30*/  FMUL.FTZ R35, R35, UR4 ;  /* 0x0000000423237c20 */ /* 0x000fe20008410000 */
[----:B------:R-:W-:Y:S01]  /*2a40*/  ISETP.GT.AND P6, PT, R72, 0x19, PT ;  /* 0x000000194800780c */ /* 0x000fe20003fc4270 */
        /* <DEDUP_REMOVED lines=13> */
[----:B-1----:R-:W-:Y:S01]  /*2b20*/  FSEL R173, R36, -INF , P5 ;  /* 0xff80000024ad7808 */ /* 0x002fe20002800000 */
[----:B------:R-:W-:Y:S01]  /*2b30*/  FMUL.FTZ R47, R47, UR4 ;  /* 0x000000042f2f7c20 */ /* 0x000fe20008410000 */
[----:B------:R-:W-:Y:S01]  /*2b40*/  ISETP.GT.AND P5, PT, R72, 0x30, PT ;  /* 0x000000304800780c */ /* 0x000fe20003fa4270 */
[----:B------:R-:W-:Y:S01]  /*2b50*/  FMUL.FTZ R50, R50, UR4 ;  /* 0x0000000432327c20 */ /* 0x000fe20008410000 */
[----:B------:R-:W-:Y:S01]  /*2b60*/  FMUL.FTZ R57, R57, UR4 ;  /* 0x0000000439397c20 */ /* 0x000fe20008410000 */
[----:B------:R-:W-:Y:S01]  /*2b70*/  FMUL.FTZ R51, R51, UR4 ;  /* 0x0000000433337c20 */ /* 0x000fe20008410000 */
[----:B------:R-:W-:Y:S01]  /*2b80*/  FMUL.FTZ R54, R54, UR4 ;  /* 0x0000000436367c20 */ /* 0x000fe20008410000 */
[----:B------:R-:W1:Y:S01]  /*2b90*/  MUFU.TANH R40, R40 ;  /* 0x0000002800287308 */ /* 0x000e620000002400 */
[----:B---3--:R-:W-:Y:S01]  /*2ba0*/  FSEL R175, R37, -INF , P6 ;  /* 0xff80000025af7808 */ /* 0x008fe20003000000 */
[----:B------:R-:W-:Y:S01]  /*2bb0*/  FMUL.FTZ R55, R55, UR4 ;  /* 0x0000000437377c20 */ /* 0x000fe20008410000 */
[----:B------:R-:W-:Y:S01]  /*2bc0*/  ISETP.GT.AND P6, PT, R72, 0x31, PT ;  /* 0x000000314800780c */ /* 0x000fe20003fc4270 */
[----:B------:R-:W-:Y:S01]  /*2bd0*/  FMUL.FTZ R58, R58, UR4 ;  /* 0x000000043a3a7c20 */ /* 0x000fe20008410000 */
[----:B------:R-:W-:Y:S01]  /*2be0*/  FMUL.FTZ R59, R59, UR4 ;  /* 0x000000043b3b7c20 */ /* 0x000fe20008410000 */
        /* <DEDUP_REMOVED lines=14> */
[----:B------:R-:W-:-:S02]  /*2cd0*/  ULDC UR4, c[0x0][0xa80] ;  /* 0x0002a00000047ab9 */ /* 0x000fc40000000800 */
[----:B------:R-:W-:Y:S01]  /*2ce0*/  IMAD.U32 R195, RZ, RZ, UR4 ;  /* 0x00000004ffc37e24 */ /* 0x000fe2000f8e00ff */
[----:B------:R-:W-:Y:S01]  /*2cf0*/  UIMAD UR4, UR36, 0xc00, UR7 ;  /* 0x00000c00240478a4 */ /* 0x000fe2000f8e0207 */
[----:B------:R-:W1:Y:S01]  /*2d00*/  MUFU.TANH R32, R32 ;  /* 0x0000002000207308 */ /* 0x000e620000002400 */
[----:B---3--:R-:W-:Y:S02]  /*2d10*/  FSEL R233, R48, -INF , P5 ;  /* 0xff80000030e97808 */ /* 0x008fe40002800000 */
[----:B------:R-:W-:-:S03]  /*2d20*/  ISETP.GT.AND P5, PT, R72, 0x48, PT ;  /* 0x000000484800780c */ /* 0x000fc60003fa4270 */
[----:B------:R-:W-:Y:S02]  /*2d30*/  UMOV UR10, UR4 ;  /* 0x00000004000a7c82 */ /* 0x000fe40008000000 */
[----:B------:R-:W3:Y:S01]  /*2d40*/  MUFU.TANH R41, R41 ;  /* 0x0000002900297308 */ /* 0x000ee20000002400 */
[----:B----4-:R-:W-:Y:S02]  /*2d50*/  FSEL R215, R49, -INF , P6 ;  /* 0xff80000031d77808 */ /* 0x010fe40003000000 */
[----:B------:R-:W-:-:S05]  /*2d60*/  ISETP.GT.AND P6, PT, R72, 0x49, PT ;  /* 0x000000494800780c */ /* 0x000fca0003fc4270 */
[----:B------:R-:W4:Y:S01]  /*2d70*/  MUFU.TANH R52, R52 ;  /* 0x0000003400347308 */ /* 0x000f220000002400 */
[----:B-1----:R-:W-:Y:S02]  /*2d80*/  FSEL R169, R32, -INF , P3 ;  /* 0xff80000020a97808 */ /* 0x002fe40001800000 */
[----:B------:R-:W-:Y:S02]  /*2d90*/  ISETP.GT.AND P3, PT, R72, 0x28, PT ;  /* 0x000000284800780c */ /* 0x000fe40003f64270 */
[----:B------:R-:W-:-:S03]  /*2da0*/  FMNMX.FTZ R24, R169, R24, !PT ;  /* 0x00000018a9187209 */ /* 0x000fc60007810000 */
[----:B------:R-:W1:Y:S01]  /*2db0*/  MUFU.TANH R60, R60 ;  /* 0x0000003c003c7308 */ /* 0x000e620000002400 */
[----:B---3--:R-:W-:Y:S02]  /*2dc0*/  FSEL R194, R41, -INF , P2 ;  /* 0xff80000029c27808 */ /* 0x008fe40001000000 */
[----:B------:R-:W-:-:S05]  /*2dd0*/  ISETP.GT.AND P2, PT, R72, 0x39, PT ;  /* 0x000000394800780c */ /* 0x000fca0003f44270 */
[----:B------:R-:W3:Y:S01]  /*2de0*/  MUFU.TANH R61, R61 ;  /* 0x0000003d003d7308 */ /* 0x000ee20000002400 */
[----:B----4-:R-:W-:Y:S02]  /*2df0*/  FSEL R231, R52, -INF , P1 ;  /* 0xff80000034e77808 */ /* 0x010fe40000800000 */
[----:B------:R-:W-:-:S05]  /*2e00*/  ISETP.GT.AND P1, PT, R72, 0x50, PT ;  /* 0x000000504800780c */ /* 0x000fca0003f24270 */
[----:B------:R-:W4:Y:S01]  /*2e10*/  MUFU.TANH R44, R44 ;  /* 0x0000002c002c7308 */ /* 0x000f220000002400 */
[----:B-1----:R-:W-:Y:S02]  /*2e20*/  FSEL R181, R60, -INF , P5 ;  /* 0xff8000003cb57808 */ /* 0x002fe40002800000 */
[----:B------:R-:W-:-:S05]  /*2e30*/  ISETP.GT.AND P5, PT, R12, RZ, PT ;  /* 0x000000ff0c00720c */ /* 0x000fca0003fa4270 */
        /* <DEDUP_REMOVED lines=17> */
[----:B------:R-:W-:Y:S02]  /*2f50*/  FMNMX.FTZ R26, R171, R24, !PT ;  /* 0x00000018ab1a7209 */ /* 0x000fe40007810000 */
[----:B------:R-:W-:Y:S02]  /*2f60*/  ISETP.GT.AND P5, PT, R12, 0x11, PT ;  /* 0x000000110c00780c */ /* 0x000fe40003fa4270 */
[----:B------:R-:W-:Y:S01]  /*2f70*/  FMNMX.FTZ R26, R173, R26, !PT ;  /* 0x0000001aad1a7209 */ /* 0x000fe20007810000 */
[----:B------:R-:W1:Y:S01]  /*2f80*/  MUFU.TANH R65, R65 ;  /* 0x0000004100417308 */ /* 0x000e620000002400 */
[----:B---3--:R-:W-:Y:S02]  /*2f90*/  FSEL R27, R27, -INF , P6 ;  /* 0xff8000001b1b7808 */ /* 0x008fe40003000000 */
[----:B------:R-:W-:-:S02]  /*2fa0*/  FMNMX.FTZ R26, R175, R26, !PT ;  /* 0x0000001aaf1a7209 */ /* 0x000fc40007810000 */
[----:B------:R-:W-:Y:S02]  /*2fb0*/  FMNMX.FTZ R24, R33, R27, !PT ;  /* 0x0000001b21187209 */ /* 0x000fe40007810000 */
[----:B------:R-:W-:Y:S01]  /*2fc0*/  FMNMX.FTZ R41, R193, R26, !PT ;  /* 0x0000001ac1297209 */ /* 0x000fe20007810000 */
[----:B------:R-:W3:Y:S01]  /*2fd0*/  MUFU.TANH R30, R30 ;  /* 0x0000001e001e7308 */ /* 0x000ee20000002400 */
[----:B----4-:R-:W-:Y:S02]  /*2fe0*/  FSEL R177, R56, -INF , P3 ;  /* 0xff80000038b17808 */ /* 0x010fe40001800000 */
[----:B------:R-:W-:Y:S02]  /*2ff0*/  ISETP.GT.AND P3, PT, R72, 0x58, PT ;  /* 0x000000584800780c */ /* 0x000fe40003f64270 */
[----:B------:R-:W-:Y:S02]  /*3000*/  ISETP.GT.AND P6, PT, R12, 0x18, PT ;  /* 0x000000180c00780c */ /* 0x000fe40003fc4270 */
[----:B------:R-:W-:Y:S01]  /*3010*/  FMNMX.FTZ R41, R194, R41, !PT ;  /* 0x00000029c2297209 */ /* 0x000fe20007810000 */
[----:B------:R-:W4:Y:S01]  /*3020*/  MUFU.TANH R68, R68 ;  /* 0x0000004400447308 */ /* 0x000f220000002400 */
[----:B-1----:R-:W-:-:S02]  /*3030*/  FSEL R168, R65, -INF , P2 ;  /* 0xff80000041a87808 */ /* 0x002fc40001000000 */
[----:B------:R-:W-:-:S05]  /*3040*/  ISETP.GT.AND P2, PT, R12, 0x9, PT ;  /* 0x000000090c00780c */ /* 0x000fca0003f44270 */
[----:B------:R-:W1:Y:S01]  /*3050*/  MUFU.TANH R31, R31 ;  /* 0x0000001f001f7308 */ /* 0x000e620000002400 */
[----:B---3--:R-:W-:Y:S02]  /*3060*/  FSEL R37, R30, -INF , P1 ;  /* 0xff8000001e257808 */ /* 0x008fe40000800000 */
[----:B------:R-:W-:Y:S02]  /*3070*/  ISETP.GT.AND P1, PT, R12, 0x19, PT ;  /* 0x000000190c00780c */ /* 0x000fe40003f24270 */
[----:B------:R-:W-:-:S03]  /*3080*/  FMNMX.FTZ R24, R37, R24, !PT ;  /* 0x0000001825187209 */ /* 0x000fc60007810000 */
        /* <DEDUP_REMOVED lines=8> */
[----:B------:R-:W-:Y:S02]  /*3110*/  FMNMX.FTZ R35, R31, R24, !PT ;  /* 0x000000181f237209 */ /* 0x000fe40007810000 */
[----:B------:R-:W-:Y:S02]  /*3120*/  FMNMX.FTZ R24, R196, R41, !PT ;  /* 0x00000029c4187209 */ /* 0x000fe40007810000 */
[----:B------:R-:W-:Y:S01]  /*3130*/  ISETP.GT.AND P5, PT, R12, 0x28, PT ;  /* 0x000000280c00780c */ /* 0x000fe20003fa4270 */
[----:B------:R-:W3:Y:S01]  /*3140*/  MUFU.TANH R45, R45 ;  /* 0x0000002d002d7308 */ /* 0x000ee20000002400 */
[----:B----4-:R-:W-:Y:S02]  /*3150*/  FSEL R190, R34, -INF , P3 ;  /* 0xff80000022be7808 */ /* 0x010fe40001800000 */
[----:B------:R-:W-:-:S02]  /*3160*/  ISETP.GT.AND P3, PT, R12, 0x21, PT ;  /* 0x000000210c00780c */ /* 0x000fc40003f64270 */
[----:B------:R-:W-:-:S03]  /*3170*/  FMNMX.FTZ R35, R190, R35, !PT ;  /* 0x00000023be237209 */ /* 0x000fc60007810000 */
[----:B------:R-:W4:Y:S01]  /*3180*/  MUFU.TANH R39, R39 ;  /* 0x0000002700277308 */ /* 0x000f220000002400 */
[----:B-1----:R-:W-:Y:S02]  /*3190*/  FSEL R198, R38, -INF , P6 ;  /* 0xff80000026c67808 */ /* 0x002fe40003000000 */
[----:B------:R-:W-:Y:S02]  /*31a0*/  FMNMX.FTZ R35, R192, R35, !PT ;  /* 0x00000023c0237209 */ /* 0x000fe40007810000 */
[----:B------:R-:W-:Y:S02]  /*31b0*/  ISETP.GT.AND P6, PT, R12, 0x29, PT ;  /* 0x000000290c00780c */ /* 0x000fe40003fc4270 */
[----:B------:R-:W-:Y:S01]  /*31c0*/  FMNMX.FTZ R35, R198, R35, !PT ;  /* 0x00000023c6237209 */ /* 0x000fe20007810000 */
[----:B------:R-:W1:Y:S01]  /*31d0*/  MUFU.TANH R42, R42 ;  /* 0x0000002a002a7308 */ /* 0x000e620000002400 */
[----:B---3--:R-:W-:Y:S02]  /*31e0*/  FSEL R199, R45, -INF , P4 ;  /* 0xff8000002dc77808 */ /* 0x008fe40002000000 */
[----:B------:R-:W-:-:S02]  /*31f0*/  ISETP.GT.AND P4, PT, R72, 0x41, PT ;  /* 0x000000414800780c */ /* 0x000fc40003f84270 */
[----:B------:R-:W-:-:S03]  /*3200*/  FMNMX.FTZ R26, R199, R24, !PT ;  /* 0x00000018c71a7209 */ /* 0x000fc60007810000 */
[----:B------:R-:W3:Y:S01]  /*3210*/  MUFU.TANH R43, R43 ;  /* 0x0000002b002b7308 */ /* 0x000ee20000002400 */
[----:B----4-:R-:W-:Y:S02]  /*3220*/  FSEL R206, R39, -INF , P1 ;  /* 0xff80000027ce7808 */ /* 0x010fe40000800000 */
[----:B------:R-:W-:Y:S02]  /*3230*/  FMNMX.FTZ R26, R233, R26, !PT ;  /* 0x0000001ae91a7209 */ /* 0x000fe40007810000 */
[----:B------:R-:W-:Y:S02]  /*3240*/  FMNMX.FTZ R24, R206, R35, !PT ;  /* 0x00000023ce187209 */ /* 0x000fe40007810000 */
[----:B------:R-:W-:Y:S01]  /*3250*/  FMNMX.FTZ R26, R215, R26, !PT ;  /* 0x0000001ad71a7209 */ /* 0x000fe20007810000 */
[----:B------:R-:W4:Y:S01]  /*3260*/  MUFU.TANH R46, R46 ;  /* 0x0000002e002e7308 */ /* 0x000f220000002400 */
[----:B-1----:R-:W-:Y:S02]  /*3270*/  FSEL R237, R42, -INF , P2 ;  /* 0xff8000002aed7808 */ /* 0x002fe40001000000 */
[----:B------:R-:W-:-:S02]  /*3280*/  FMNMX.FTZ R26, R231, R26, !PT ;  /* 0x0000001ae71a7209 */ /* 0x000fc40007810000 */
[----:B------:R-:W-:Y:S02]  /*3290*/  FMNMX.FTZ R24, R237, R24, !PT ;  /* 0x00000018ed187209 */ /* 0x000fe40007810000 */
[C---:B------:R-:W-:Y:S01]  /*32a0*/  ISETP.GT.AND P1, PT, R12.reuse, 0x30, PT ;  /* 0x000000300c00780c */ /* 0x040fe20003f24270 */
[----:B------:R-:W1:Y:S01]  /*32b0*/  MUFU.TANH R47, R47 ;  /* 0x0000002f002f7308 */ /* 0x000e620000002400 */
[----:B---3--:R-:W-:Y:S02]  /*32c0*/  FSEL R207, R43, -INF , P3 ;  /* 0xff8000002bcf7808 */ /* 0x008fe40001800000 */
[----:B------:R-:W-:Y:S02]  /*32d0*/  FMNMX.FTZ R26, R229, R26, !PT ;  /* 0x0000001ae51a7209 */ /* 0x000fe40007810000 */
[----:B------:R-:W-:Y:S02]  /*32e0*/  FMNMX.FTZ R24, R207, R24, !PT ;  /* 0x00000018cf187209 */ /* 0x000fe40007810000 */
[----:B------:R-:W-:Y:S01]  /*32f0*/  ISETP.GT.AND P2, PT, R12, 0x31, PT ;  /* 0x000000310c00780c */ /* 0x000fe20003f44270 */
[----:B------:R-:W3:Y:S01]  /*3300*/  MUFU.TANH R50, R50 ;  /* 0x0000003200327308 */ /* 0x000ee20000002400 */
[----:B----4-:R-:W-:-:S02]  /*3310*/  FSEL R235, R46, -INF , P5 ;  /* 0xff8000002eeb7808 */ /* 0x010fc40002800000 */
[----:B------:R-:W-:Y:S02]  /*3320*/  FMNMX.FTZ R26, R177, R26, !PT ;  /* 0x0000001ab11a7209 */ /* 0x000fe40007810000 */
[----:B------:R-:W-:Y:S02]  /*3330*/  FMNMX.FTZ R24, R235, R24, !PT ;  /* 0x00000018eb187209 */ /* 0x000fe40007810000 */
[C---:B------:R-:W-:Y:S01]  /*3340*/  ISETP.GT.AND P3, PT, R12.reuse, 0x38, PT ;  /* 0x000000380c00780c */ /* 0x040fe20003f64270 */
[----:B------:R-:W4:Y:S01]  /*3350*/  MUFU.TANH R57, R57 ;  /* 0x0000003900397308 */ /* 0x000f220000002400 */
[----:B-1----:R-:W-:Y:S02]  /*3360*/  FSEL R209, R47, -INF , P6 ;  /* 0xff8000002fd17808 */ /* 0x002fe40003000000 */
[----:B------:R-:W-:Y:S02]  /*3370*/  ISETP.GT.AND P5, PT, R12, 0x39, PT ;  /* 0x000000390c00780c */ /* 0x000fe40003fa4270 */
[----:B------:R-:W-:-:S02]  /*3380*/  FMNMX.FTZ R24, R209, R24, !PT ;  /* 0x00000018d1187209 */ /* 0x000fc40007810000 */
[----:B------:R-:W-:Y:S01]  /*3390*/  ISETP.GT.AND P6, PT, R12, 0x40, PT ;  /* 0x000000400c00780c */ /* 0x000fe20003fc4270 */
[----:B------:R-:W1:Y:S01]  /*33a0*/  MUFU.TANH R51, R51 ;  /* 0x0000003300337308 */ /* 0x000e620000002400 */
[----:B---3--:R-:W-:Y:S02]  /*33b0*/  FSEL R221, R50, -INF , P1 ;  /* 0xff80000032dd7808 */ /* 0x008fe40000800000 */
[----:B------:R-:W-:Y:S02]  /*33c0*/  ISETP.GT.AND P1, PT, R12, 0x41, PT ;  /* 0x000000410c00780c */ /* 0x000fe40003f24270 */
[----:B------:R-:W-:-:S03]  /*33d0*/  FMNMX.FTZ R24, R221, R24, !PT ;  /* 0x00000018dd187209 */ /* 0x000fc60007810000 */
[----:B------:R-:W3:Y:S01]  /*33e0*/  MUFU.TANH R54, R54 ;  /* 0x0000003600367308 */ /* 0x000ee20000002400 */
[----:B----4-:R-:W-:Y:S02]  /*33f0*/  FSEL R179, R57, -INF , P4 ;  /* 0xff80000039b37808 */ /* 0x010fe40002000000 */
[----:B------:R-:W-:Y:S02]  /*3400*/  ISETP.GT.AND P4, PT, R72, 0x59, PT ;  /* 0x000000594800780c */ /* 0x000fe40003f84270 */
[----:B------:R-:W-:-:S03]  /*3410*/  FMNMX.FTZ R26, R179, R26, !PT ;  /* 0x0000001ab31a7209 */ /* 0x000fc60007810000 */
[----:B------:R-:W4:Y:S01]  /*3420*/  MUFU.TANH R55, R55 ;  /* 0x0000003700377308 */ /* 0x000f220000002400 */
[----:B-1----:R-:W-:Y:S02]  /*3430*/  FSEL R217, R51, -INF , P2 ;  /* 0xff80000033d97808 */ /* 0x002fe40001000000 */
[----:B------:R-:W-:Y:S02]  /*3440*/  FMNMX.FTZ R26, R181, R26, !PT ;  /* 0x0000001ab51a7209 */ /* 0x000fe40007810000 */
[----:B------:R-:W-:Y:S02]  /*3450*/  FMNMX.FTZ R24, R217, R24, !PT ;  /* 0x00000018d9187209 */ /* 0x000fe40007810000 */
[----:B------:R-:W-:Y:S01]  /*3460*/  FMNMX.FTZ R35, R183, R26, !PT ;  /* 0x0000001ab7237209 */ /* 0x000fe20007810000 */
[----:B------:R-:W1:Y:S01]  /*3470*/  MUFU.TANH R58, R58 ;  /* 0x0000003a003a7308 */ /* 0x000e620000002400 */
[----:B---3--:R-:W-:Y:S02]  /*3480*/  FSEL R213, R54, -INF , P3 ;  /* 0xff80000036d57808 */ /* 0x008fe40001800000 */
[----:B------:R-:W-:-:S02]  /*3490*/  FMNMX.FTZ R35, R166, R35, !PT ;  /* 0x00000023a6237209 */ /* 0x000fc40007810000 */
[----:B------:R-:W-:Y:S02]  /*34a0*/  FMNMX.FTZ R24, R213, R24, !PT ;  /* 0x00000018d5187209 */ /* 0x000fe40007810000 */
[----:B------:R-:W-:Y:S01]  /*34b0*/  ISETP.GT.AND P2, PT, R12, 0x48, PT ;  /* 0x000000480c00780c */ /* 0x000fe20003f44270 */
[----:B------:R-:W3:Y:S01]  /*34c0*/  MUFU.TANH R59, R59 ;  /* 0x0000003b003b7308 */ /* 0x000ee20000002400 */
[----:B----4-:R-:W-:Y:S02]  /*34d0*/  FSEL R211, R55, -INF , P5 ;  /* 0xff80000037d37808 */ /* 0x010fe40002800000 */
[----:B------:R-:W-:Y:S02]  /*34e0*/  FMNMX.FTZ R35, R168, R35, !PT ;  /* 0x00000023a8237209 */ /* 0x000fe40007810000 */
[----:B------:R-:W-:Y:S02]  /*34f0*/  FMNMX.FTZ R24, R211, R24, !PT ;  /* 0x00000018d3187209 */ /* 0x000fe40007810000 */
[----:B------:R-:W-:Y:S01]  /*3500*/  ISETP.GT.AND P3, PT, R12, 0x49, PT ;  /* 0x000000490c00780c */ /* 0x000fe20003f64270 */
[----:B------:R-:W4:Y:S01]  /*3510*/  MUFU.TANH R62, R62 ;  /* 0x0000003e003e7308 */ /* 0x000f220000002400 */
[----:B-1----:R-:W-:-:S02]  /*3520*/  FSEL R185, R58, -INF , P6 ;  /* 0xff8000003ab97808 */ /* 0x002fc40003000000 */
[----:B------:R-:W-:Y:S02]  /*3530*/  FMNMX.FTZ R35, R170, R35, !PT ;  /* 0x00000023aa237209 */ /* 0x000fe40007810000 */
[----:B------:R-:W-:Y:S02]  /*3540*/  FMNMX.FTZ R24, R185, R24, !PT ;  /* 0x00000018b9187209 */ /* 0x000fe40007810000 */
[C---:B------:R-:W-:Y:S01]  /*3550*/  ISETP.GT.AND P5, PT, R12.reuse, 0x50, PT ;  /* 0x000000500c00780c */ /* 0x040fe20003fa4270 */
        /* <DEDUP_REMOVED lines=9> */
[----:B-1----:R-:W-:-:S04]  /*35f0*/  FSEL R172, R69, -INF , P4 ;  /* 0xff80000045ac7808 */ /* 0x002fc80002000000 */
[----:B------:R-:W-:-:S03]  /*3600*/  FMNMX.FTZ R26, R172, R35, !PT ;  /* 0x00000023ac1a7209 */ /* 0x000fc60007810000 */
[----:B------:R-:W1:Y:S01]  /*3610*/  MUFU.TANH R67, R67 ;  /* 0x0000004300437308 */ /* 0x000e620000002400 */
[----:B---3--:R-:W-:Y:S01]  /*3620*/  FSEL R191, R63, -INF , P3 ;  /* 0xff8000003fbf7808 */ /* 0x008fe20001800000 */
[----:B------:R-:W3:Y:S03]  /*3630*/  SHFL.BFLY PT, R39, R26, 0x2, 0x1f ;  /* 0x0c401f001a277f89 */ /* 0x000ee600000e0000 */
[----:B------:R-:W-:-:S03]  /*3640*/  FMNMX.FTZ R35, R191, R24, !PT ;  /* 0x00000018bf237209 */ /* 0x000fc60007810000 */
[----:B------:R-:W2:Y:S01]  /*3650*/  MUFU.TANH R70, R70 ;  /* 0x0000004600467308 */ /* 0x000ea20000002400 */
[----:B----4-:R-:W-:-:S04]  /*3660*/  FSEL R174, R66, -INF , P5 ;  /* 0xff80000042ae7808 */ /* 0x010fc80002800000 */
[----:B------:R-:W-:-:S03]  /*3670*/  FMNMX.FTZ R35, R174, R35, !PT ;  /* 0x00000023ae237209 */ /* 0x000fc60007810000 */
[----:B------:R-:W4:Y:S01]  /*3680*/  MUFU.TANH R71, R71 ;  /* 0x0000004700477308 */ /* 0x000f220000002400 */
[----:B-1----:R-:W-:Y:S02]  /*3690*/  FSEL R176, R67, -INF , P1 ;  /* 0xff80000043b07808 */ /* 0x002fe40000800000 */
[----:B------:R-:W-:Y:S02]  /*36a0*/  ISETP.GT.AND P1, PT, R12, 0x59, PT ;  /* 0x000000590c00780c */ /* 0x000fe40003f24270 */
[----:B------:R-:W-:Y:S02]  /*36b0*/  FMNMX.FTZ R35, R176, R35, !PT ;  /* 0x00000023b0237209 */ /* 0x000fe40007810000 */
[----:B--2---:R-:W-:Y:S02]  /*36c0*/  FSEL R178, R70, -INF , P2 ;  /* 0xff80000046b27808 */ /* 0x004fe40001000000 */
[----:B---3--:R-:W-:Y:S02]  /*36d0*/  FMNMX.FTZ R39, R26, R39, !PT ;  /* 0x000000271a277209 */ /* 0x008fe40007810000 */
[----:B------:R-:W-:-:S03]  /*36e0*/  FMNMX.FTZ R35, R178, R35, !PT ;  /* 0x00000023b2237209 */ /* 0x000fc60007810000 */
[----:B------:R-:W1:Y:S01]  /*36f0*/  SHFL.BFLY PT, R12, R39, 0x1, 0x1f ;  /* 0x0c201f00270c7f89 */ /* 0x000e6200000e0000 */
[----:B----4-:R-:W-:-:S04]  /*3700*/  FSEL R180, R71, -INF , P1 ;  /* 0xff80000047b47808 */ /* 0x010fc80000800000 */
[----:B------:R-:W-:-:S05]  /*3710*/  FMNMX.FTZ R35, R180, R35, !PT ;  /* 0x00000023b4237209 */ /* 0x000fca0007810000 */
[----:B------:R-:W2:Y:S01]  /*3720*/  SHFL.BFLY PT, R24, R35, 0x2, 0x1f ;  /* 0x0c401f0023187f89 */ /* 0x000ea200000e0000 */
[----:B-1----:R-:W-:-:S04]  /*3730*/  FMNMX.FTZ R197, R39, R12, !PT ;  /* 0x0000000c27c57209 */ /* 0x002fc80007810000 */
[C---:B------:R-:W-:Y:S01]  /*3740*/  FSETP.NEU.FTZ.AND P1, PT, R197.reuse, -INF , PT ;  /* 0xff800000c500780b */ /* 0x040fe20003f3d000 */
[----:B------:R-:W-:Y:S01]  /*3750*/  FMUL.FTZ R182, R197, R195 ;  /* 0x000000c3c5b67220 */ /* 0x000fe20000410000 */
[----:B--2---:R-:W-:-:S04]  /*3760*/  FMNMX.FTZ R24, R35, R24, !PT ;  /* 0x0000001823187209 */ /* 0x004fc80007810000 */
[----:B------:R-:W-:Y:S01]  /*3770*/  FSEL R182, R182, RZ, P1 ;  /* 0x000000ffb6b67208 */ /* 0x000fe20000800000 */
[----:B------:R-:W1:Y:S04]  /*3780*/  SHFL.BFLY PT, R41, R24, 0x1, 0x1f ;  /* 0x0c201f0018297f89 */ /* 0x000e6800000e0000 */
        /* <DEDUP_REMOVED lines=18> */
[-CC-:B------:R-:W-:Y:S01]  /*38b0*/  FFMA.FTZ R179, R181, R195.reuse, -R182.reuse ;  /* 0x000000c3b5b37223 */ /* 0x180fe200000108b6 */
[-CC-:B------:R-:W-:Y:S01]  /*38c0*/  FFMA.FTZ R218, R183, R195.reuse, -R182.reuse ;  /* 0x000000c3b7da7223 */ /* 0x180fe200000108b6 */
[-CC-:B------:R-:W-:Y:S01]  /*38d0*/  FFMA.FTZ R177, R177, R195.reuse, -R182.reuse ;  /* 0x000000c3b1b17223 */ /* 0x180fe200000108b6 */
[----:B------:R-:W-:Y:S01]  /*38e0*/  FFMA.FTZ R166, R166, R195, -R182 ;  /* 0x000000c3a6a67223 */ /* 0x000fe200000108b6 */
[----:B-1----:R-:W-:Y:S01]  /*38f0*/  FMNMX.FTZ R156, R24, R41, !PT ;  /* 0x00000029189c7209 */ /* 0x002fe20007810000 */
[----:B------:R-:W-:Y:S03]  /*3900*/  MUFU.EX2 R160, R160 ;  /* 0x000000a000a07308 */ /* 0x000fe60000000800 */
[C---:B------:R-:W-:Y:S01]  /*3910*/  FSETP.NEU.FTZ.AND P1, PT, R156.reuse, -INF , PT ;  /* 0xff8000009c00780b */ /* 0x040fe20003f3d000 */
[----:B------:R-:W-:-:S04]  /*3920*/  FMUL.FTZ R184, R156, R195 ;  /* 0x000000c39cb87220 */ /* 0x000fc80000410000 */
[----:B------:R-:W1:Y:S01]  /*3930*/  MUFU.EX2 R161, R161 ;  /* 0x000000a100a17308 */ /* 0x000e620000000800 */
[----:B------:R-:W-:Y:S02]  /*3940*/  FSEL R184, R184, RZ, P1 ;  /* 0x000000ffb8b87208 */ /* 0x000fe40000800000 */
[----:B-----5:R-:W-:Y:S02]  /*3950*/  LOP3.LUT P1, RZ, R74, 0x7f, RZ, 0xc0, !PT ;  /* 0x0000007f4aff7812 */ /* 0x020fe4000782c0ff */
[----:B------:R-:W-:Y:S01]  /*3960*/  SHF.R.U32.HI R74, RZ, 0x7, R74 ;  /* 0x00000007ff4a7819 */ /* 0x000fe2000001164a */
[-CC-:B------:R-:W-:Y:S01]  /*3970*/  FFMA.FTZ R162, R33, R195.reuse, -R184.reuse ;  /* 0x000000c321a27223 */ /* 0x180fe200000108b8 */
[-CC-:B------:R-:W-:Y:S01]  /*3980*/  FFMA.FTZ R163, R27, R195.reuse, -R184.reuse ;  /* 0x000000c31ba37223 */ /* 0x180fe200000108b8 */
[-CC-:B------:R-:W-:Y:S01]  /*3990*/  FFMA.FTZ R164, R37, R195.reuse, -R184.reuse ;  /* 0x000000c325a47223 */ /* 0x180fe200000108b8 */
[----:B------:R-:W-:Y:S01]  /*39a0*/  IADD3 R158, -R74, 0xb, RZ ;  /* 0x0000000b4a9e7810 */ /* 0x000fe20007ffe1ff */
[-CC-:B------:R-:W-:Y:S01]  /*39b0*/  FFMA.FTZ R167, R31, R195.reuse, -R184.reuse ;  /* 0x000000c31fa77223 */ /* 0x180fe200000108b8 */
[----:B--2---:R-:W-:Y:S01]  /*39c0*/  F2FP.F16.F32.PACK_AB R152, R13, R12 ;  /* 0x0000000c0d98723e */ /* 0x004fe200000000ff */
[----:B------:R-:W-:Y:S01]  /*39d0*/  MUFU.EX2 R162, R162 ;  /* 0x000000a200a27308 */ /* 0x000fe20000000800 */
[-CC-:B------:R-:W-:Y:S01]  /*39e0*/  FFMA.FTZ R173, R190, R195.reuse, -R184.reuse ;  /* 0x000000c3bead7223 */ /* 0x180fe200000108b8 */
[-CC-:B------:R-:W-:Y:S01]  /*39f0*/  FFMA.FTZ R190, R192, R195.reuse, -R184.reuse ;  /* 0x000000c3c0be7223 */ /* 0x180fe200000108b8 */
[-CC-:B------:R-:W-:Y:S01]  /*3a00*/  FFMA.FTZ R192, R206, R195.reuse, -R184.reuse ;  /* 0x000000c3cec07223 */ /* 0x180fe200000108b8 */
[----:B------:R-:W-:Y:S01]  /*3a10*/  @!P1 VIADD R24, R165, 0x32440 ;  /* 0x00032440a5189836 */ /* 0x000fe20000000000 */
[----:B-1----:R-:W-:Y:S01]  /*3a20*/  F2FP.F16.F32.PACK_AB R154, R161, R160 ;  /* 0x000000a0a19a723e */ /* 0x002fe200000000ff */
[-CC-:B------:R-:W-:Y:S01]  /*3a30*/  FFMA.FTZ R207, R207, R195.reuse, -R184.reuse ;  /* 0x000000c3cfcf7223 */ /* 0x180fe200000108b8 */
[-C--:B------:R-:W-:Y:S01]  /*3a40*/  FFMA.FTZ R206, R235, R195.reuse, -R184 ;  /* 0x000000c3ebce7223 */ /* 0x080fe200000108b8 */
[----:B------:R-:W1:Y:S01]  /*3a50*/  MUFU.EX2 R163, R163 ;  /* 0x000000a300a37308 */ /* 0x000e620000000800 */
[----:B------:R-:W-:Y:S01]  /*3a60*/  @!P1 PRMT R24, RZ, 0x654, R24 ;  /* 0x00000654ff189816 */ /* 0x000fe20000000018 */
[----:B------:R2:W-:Y:S06]  /*3a70*/  BAR.ARV R158, 0x100 ;  /* 0x0004009e0000751d */ /* 0x0005ec0000002000 */
[----:B------:R3:W-:Y:S01]  /*3a80*/  @!P1 SYNCS.ARRIVE.TRANS64.RED.A1T0 RZ, [R24+URZ], RZ ;  /* 0x000000ff18ff99a7 */ /* 0x0007e2000810043f */
[----:B------:R-:W-:Y:S01]  /*3a90*/  MUFU.EX2 R164, R164 ;  /* 0x000000a400a47308 */ /* 0x000fe20000000800 */
[----:B------:R4:W-:Y:S01]  /*3aa0*/  BAR.SYNC.DEFER_BLOCKING R188, 0x100 ;  /* 0x000400bc0000751d */ /* 0x0009e20000010000 */
[-CC-:B------:R-:W-:Y:S01]  /*3ab0*/  FFMA.FTZ R209, R209, R195.reuse, -R184.reuse ;  /* 0x000000c3d1d17223 */ /* 0x180fe200000108b8 */
[-CC-:B------:R-:W-:Y:S01]  /*3ac0*/  FFMA.FTZ R212, R221, R195.reuse, -R184.reuse ;  /* 0x000000c3ddd47223 */ /* 0x180fe200000108b8 */
[-CC-:B------:R-:W-:Y:S01]  /*3ad0*/  FFMA.FTZ R217, R217, R195.reuse, -R184.reuse ;  /* 0x000000c3d9d97223 */ /* 0x180fe200000108b8 */
[-CC-:B------:R-:W-:Y:S01]  /*3ae0*/  FFMA.FTZ R213, R213, R195.reuse, -R184.reuse ;  /* 0x000000c3d5d57223 */ /* 0x180fe200000108b8 */
[-CC-:B------:R-:W-:Y:S01]  /*3af0*/  FFMA.FTZ R214, R211, R195.reuse, -R184.reuse ;  /* 0x000000c3d3d67223 */ /* 0x180fe200000108b8 */
[-C--:B------:R-:W-:Y:S01]  /*3b00*/  FFMA.FTZ R181, R185, R195.reuse, -R184 ;  /* 0x000000c3b9b57223 */ /* 0x080fe200000108b8 */
[----:B------:R-:W5:Y:S01]  /*3b10*/  MUFU.EX2 R167, R167 ;  /* 0x000000a700a77308 */ /* 0x000f620000000800 */
[----:B-1----:R-:W-:Y:S01]  /*3b20*/  F2FP.F16.F32.PACK_AB R153, R163, R162 ;  /* 0x000000a2a399723e */ /* 0x002fe200000000ff */
[-C--:B----4-:R-:W-:Y:S01]  /*3b30*/  FFMA.FTZ R188, R175, R195.reuse, -R182 ;  /* 0x000000c3afbc7223 */ /* 0x090fe200000108b6 */
[-CC-:B------:R-:W-:Y:S01]  /*3b40*/  FFMA.FTZ R175, R198, R195.reuse, -R184.reuse ;  /* 0x000000c3c6af7223 */ /* 0x180fe200000108b8 */
[-CC-:B------:R-:W-:Y:S01]  /*3b50*/  FFMA.FTZ R198, R237, R195.reuse, -R184.reuse ;  /* 0x000000c3edc67223 */ /* 0x180fe200000108b8 */
[-CC-:B------:R-:W-:Y:S01]  /*3b60*/  FFMA.FTZ R220, R187, R195.reuse, -R184.reuse ;  /* 0x000000c3bbdc7223 */ /* 0x180fe200000108b8 */
[-CC-:B------:R-:W-:Y:S01]  /*3b70*/  FFMA.FTZ R183, R189, R195.reuse, -R184.reuse ;  /* 0x000000c3bdb77223 */ /* 0x180fe200000108b8 */
[-C--:B------:R-:W-:Y:S01]  /*3b80*/  FFMA.FTZ R222, R191, R195.reuse, -R184 ;  /* 0x000000c3bfde7223 */ /* 0x080fe200000108b8 */
[----:B------:R-:W-:Y:S01]  /*3b90*/  MUFU.EX2 R169, R169 ;  /* 0x000000a900a97308 */ /* 0x000fe20000000800 */
[-CC-:B------:R-:W-:Y:S01]  /*3ba0*/  FFMA.FTZ R185, R168, R195.reuse, -R182.reuse ;  /* 0x000000c3a8b97223 */ /* 0x180fe200000108b6 */
[-CC-:B------:R-:W-:Y:S01]  /*3bb0*/  FFMA.FTZ R168, R170, R195.reuse, -R182.reuse ;  /* 0x000000c3aaa87223 */ /* 0x180fe200000108b6 */
[-C--:B------:R-:W-:Y:S01]  /*3bc0*/  FFMA.FTZ R187, R172, R195.reuse, -R182 ;  /* 0x000000c3acbb7223 */ /* 0x080fe200000108b6 */
[-CC-:B------:R-:W-:Y:S01]  /*3bd0*/  FFMA.FTZ R189, R174, R195.reuse, -R184.reuse ;  /* 0x000000c3aebd7223 */ /* 0x180fe200000108b8 */
[-CC-:B------:R-:W-:Y:S01]  /*3be0*/  FFMA.FTZ R170, R176, R195.reuse, -R184.reuse ;  /* 0x000000c3b0aa7223 */ /* 0x180fe200000108b8 */
[-CC-:B------:R-:W-:Y:S01]  /*3bf0*/  FFMA.FTZ R172, R178, R195.reuse, -R184.reuse ;  /* 0x000000c3b2ac7223 */ /* 0x180fe200000108b8 */
[----:B------:R-:W-:Y:S01]  /*3c00*/  FFMA.FTZ R191, R180, R195, -R184 ;  /* 0x000000c3b4bf7223 */ /* 0x000fe200000108b8 */
[----:B------:R-:W1:Y:S01]  /*3c10*/  MUFU.EX2 R186, R186 ;  /* 0x000000ba00ba7308 */ /* 0x000e620000000800 */
[----:B-----5:R-:W-:Y:S01]  /*3c20*/  F2FP.F16.F32.PACK_AB R155, R167, R164 ;  /* 0x000000a4a79b723e */ /* 0x020fe200000000ff */
[----:B------:R-:W-:Y:S01]  /*3c30*/  FADD.FTZ R13, R12, R13 ;  /* 0x0000000d0c0d7221 */ /* 0x000fe20000010000 */
[----:B------:R-:W-:Y:S01]  /*3c40*/  FADD.FTZ R163, R162, R163 ;  /* 0x000000a3a2a37221 */ /* 0x000fe20000010000 */
[----:B------:R-:W-:Y:S01]  /*3c50*/  @!P1 IADD3 R165, R165, 0x32460, RZ ;  /* 0x00032460a5a59810 */ /* 0x000fe20007ffe0ff */
[----:B---3--:R-:W-:Y:S01]  /*3c60*/  WARPGROUP.ARRIVE ;  /* 0x00000000000079c5 */ /* 0x008fe20000000000 */
[----:B------:R-:W-:Y:S01]  /*3c70*/  FADD.FTZ R160, R160, R13 ;  /* 0x0000000da0a07221 */ /* 0x000fe20000010000 */
[----:B------:R-:W-:Y:S01]  /*3c80*/  FADD.FTZ R164, R164, R163 ;  /* 0x000000a3a4a47221 */ /* 0x000fe20000010000 */
[----:B------:R-:W-:Y:S01]  /*3c90*/  MUFU.EX2 R171, R171 ;  /* 0x000000ab00ab7308 */ /* 0x000fe20000000800 */
[----:B------:R-:W-:Y:S01]  /*3ca0*/  SHF.R.U32.HI R13, RZ, 0x1f, R0 ;  /* 0x0000001fff0d7819 */ /* 0x000fe20000011600 */
[----:B------:R-:W-:Y:S01]  /*3cb0*/  FADD.FTZ R160, R161, R160 ;  /* 0x000000a0a1a07221 */ /* 0x000fe20000010000 */
[----:B------:R-:W-:Y:S01]  /*3cc0*/  HGMMA.64x256x16.F32 R24, R152, gdesc[UR8].tnspB, RZ, !UPT, gsb0 ;  /* 0x43e0000898187df0 */ /* 0x000fe2000c0008ff */
[----:B------:R-:W-:Y:S01]  /*3cd0*/  UIADD3 UR10, UR4, 0x80, URZ ;  /* 0x00000080040a7890 */ /* 0x000fe2000fffe03f */
[----:B------:R-:W-:Y:S01]  /*3ce0*/  FADD.FTZ R164, R167, R164 ;  /* 0x000000a4a7a47221 */ /* 0x000fe20000010000 */
[----:B------:R-:W-:Y:S01]  /*3cf0*/  UMOV UR11, 0x40000040 ;  /* 0x40000040000b7882 */ /* 0x000fe20000000000 */
[----:B------:R-:W-:Y:S01]  /*3d00*/  @!P1 PRMT R165, RZ, 0x654, R165 ;  /* 0x00000654ffa59816 */ /* 0x000fe200000000a5 */
        /* <DEDUP_REMOVED lines=70> */
[----:B------:R-:W-:Y:S01]  /*4170*/  LEA.HI.SX32 R206, R0, R13, 0x1c ;  /* 0x0000000d00ce7211 */ /* 0x000fe200078fe2ff */
[----:B------:R-:W-:Y:S01]  /*4180*/  UMOV UR11, 0x40000040 ;  /* 0x40000040000b7882 */ /* 0x000fe20000000000 */
[----:B------:R-:W-:Y:S02]  /*4190*/  VIADD R13, R159, 0xfffffffe ;  /* 0xfffffffe9f0d7836 */ /* 0x000fe40000000000 */
[----:B------:R-:W-:-:S04]  /*41a0*/  VIMNMX R206, RZ, R206, !PT ;  /* 0x000000ceffce7248 */ /* 0x000fc80007fe0100 */
[----:B------:R-:W-:Y:S01]  /*41b0*/  ISETP.GE.AND P2, PT, R13, R206, PT ;  /* 0x000000ce0d00720c */ /* 0x000fe20003f46270 */
        /* <DEDUP_REMOVED lines=17> */
[----:B------:R-:W-:Y:S01]  /*42d0*/  UIADD3 UR4, UR4, 0x280, URZ ;  /* 0x0000028004047890 */ /* 0x000fe2000fffe03f */
        /* <DEDUP_REMOVED lines=13> */
[----:B------:R-:W-:-:S07]  /*43b0*/  FADD.FTZ R222, R222, R183 ;  /* 0x000000b7dede7221 */ /* 0x000fce0000010000 */
[----:B------:R-:W-:Y:S01]  /*43c0*/  HGMMA.64x256x16.F32 R24, R152, gdesc[UR8].tnspB, R24, gsb0 ;  /* 0x43e0000898187df0 */ /* 0x000fe20008000818 */
[----:B------:R-:W-:Y:S01]  /*43d0*/  UMOV UR10, UR4 ;  /* 0x00000004000a7c82 */ /* 0x000fe20008000000 */
[----:B------:R-:W-:Y:S01]  /*43e0*/  UMOV UR11, 0x40000040 ;  /* 0x40000040000b7882 */ /* 0x000fe20000000000 */
[----:B------:R-:W-:Y:S02]  /*43f0*/  WARPGROUP.DEPBAR.LE gsb0, 0x0 ;  /* 0x00008000000079c5 */ /* 0x000fe40000010000 */
[----:B------:R-:W-:Y:S01]  /*4400*/  F2FP.F16.F32.PACK_AB R152, R185, R166 ;  /* 0x000000a6b998723e */ /* 0x000fe200000000ff */
[----:B------:R-:W-:Y:S01]  /*4410*/  FADD.FTZ R166, R166, R179 ;  /* 0x000000b3a6a67221 */ /* 0x000fe20000010000 */
[C---:B-1----:R-:W-:Y:S01]  /*4420*/  F2FP.F16.F32.PACK_AB R153, R170.reuse, R189 ;  /* 0x000000bdaa99723e */ /* 0x042fe200000000ff */
        /* <DEDUP_REMOVED lines=14> */
[----:B------:R-:W-:Y:S02]  /*4510*/  IMAD.MOV.U32 R207, RZ, RZ, R156 ;  /* 0x000000ffffcf7224 */ /* 0x000fe400078e009c */
[----:B------:R-:W-:-:S07]  /*4520*/  IMAD.MOV.U32 R208, RZ, RZ, R197 ;  /* 0x000000ffffd07224 */ /* 0x000fce00078e00c5 */
.L_x_3425:
[----:B------:R-:W-:-:S04]  /*4530*/  UIADD3 UR36, UR36, 0x1, URZ ;  /* 0x0000000124247890 */ /* 0x000fc8000fffe03f */
[----:B------:R-:W-:-:S04]  /*4540*/  UISETP.NE.AND UP0, UPT, UR36, 0x2, UPT ;  /* 0x000000022400788c */ /* 0x000fc8000bf05270 */
[----:B------:R-:W-:Y:S02]  /*4550*/  USEL UR4, URZ, 0x1, UP0 ;  /* 0x000000013f047887 */ /* 0x000fe40008000000 */
[----:B------:R-:W-:Y:S02]  /*4560*/  USEL UR36, UR36, URZ, UP0 ;  /* 0x0000003f24247287 */ /* 0x000fe40008000000 */
[----:B------:R-:W-:Y:S01]  /*4570*/  ULOP3.LUT UR37, UR37, UR4, URZ, 0x3c, !UPT ;  /* 0x0000000425257292 */ /* 0x000fe2000f8e3c3f */
[----:B--2---:R-:W-:Y:S11]  /*4580*/  @!P0 BRA `(.L_x_3417) ;  /* 0x0000000000048947 */ /* 0x004ff60003800000 */
[----:B------:R-:W-:Y:S01]  /*4590*/  BPT.TRAP 0x1 ;  /* 0x000000040000795c */ /* 0x000fe20000300000 */
.L_x_3417:
[----:B------:R-:W-:Y:S01]  /*45a0*/  ULEA UR4, UR36, UR39, 0x3 ;  /* 0x0000002724047291 */ /* 0x000fe2000f8e183f */
[----:B------:R-:W-:-:S04]  /*45b0*/  MOV R209, UR37 ;  /* 0x0000002500d17c02 */ /* 0x000fc80008000f00 */
[----:B------:R-:W-:-:S04]  /*45c0*/  SHF.L.U32 R209, R209, 0x1f, RZ ;  /* 0x0000001fd1d17819 */ /* 0x000fc800000006ff */
[----:B------:R2:W3:Y:S01]  /*45d0*/  SYNCS.PHASECHK.TRANS64.TRYWAIT P2, [UR4+0x32430], R209 ;  /* 0x032430d1ff0075a7 */ /* 0x0004e20008040144 */
[----:B------:R-:W-:Y:S05]  /*45e0*/  @!P0 BRA `(.L_x_3418) ;  /* 0x0000000000048947 */ /* 0x000fea0003800000 */
[----:B------:R-:W-:Y:S01]  /*45f0*/  BPT.TRAP 0x1 ;  /* 0x000000040000795c */ /* 0x000fe20000300000 */
.L_x_3418:
[----:B---3--:R-:W-:Y:S05]  /*4600*/  @P2 BRA `(.L_x_3419) ;  /* 0x0000000000082947 */ /* 0x008fea0003800000 */
[----:B------:R-:W3:Y:S02]  /*4610*/  SYNCS.PHASECHK.TRANS64.TRYWAIT P2, [UR4+0x32430], R209 ;  /* 0x032430d1ff0075a7 */ /* 0x000ee40008040144 */
[----:B---3--:R-:W-:Y:S05]  /*4620*/  @!P2 BRA `(.L_x_3420) ;  /* 0x000000ac0078a947 */ /* 0x008fea0003800000 */
.L_x_3419:
[----:B------:R-:W-:Y:S01]  /*4630*/  R2UR UR56, R200 ;  /* 0x00000000c83872ca */ /* 0x000fe200000e0000 */
[----:B------:R-:W-:Y:S01]  /*4640*/  UIMAD UR5, UR36, 0x300, UR38 ;  /* 0x00000300240578a4 */ /* 0x000fe2000f8e0226 */
[----:B------:R-:W-:Y:S01]  /*4650*/  R2UR UR57, R201 ;  /* 0x00000000c93972ca */ /* 0x000fe200000e0000 */
[----:B-1-3--:R-:W-:Y:S01]  /*4660*/  WARPGROUP.ARRIVE ;  /* 0x00000000000079c5 */ /* 0x00afe20000000000 */
        /* <DEDUP_REMOVED lines=27> */
.L_x_3421:
[----:B------:R1:W3:Y:S01]  /*4820*/  SYNCS.PHASECHK.TRANS64.TRYWAIT P2, [UR4+0x32450], R209 ;  /* 0x032450d1ff0075a7 */ /* 0x0002e20008040144 */
[----:B------:R-:W-:Y:S05]  /*4830*/  @!P0 BRA `(.L_x_3422) ;  /* 0x0000000000048947 */ /* 0x000fea0003800000 */
[----:B------:R-:W-:Y:S01]  /*4840*/  BPT.TRAP 0x1 ;  /* 0x000000040000795c */ /* 0x000fe20000300000 */
.L_x_3422:
[----:B---3--:R-:W-:Y:S05]  /*4850*/  @P2 BRA `(.L_x_3423) ;  /* 0x0000000000082947 */ /* 0x008fea0003800000 */
[----:B------:R-:W3:Y:S02]  /*4860*/  SYNCS.PHASECHK.TRANS64.TRYWAIT P2, [UR4+0x32450], R209 ;  /* 0x032450d1ff0075a7 */ /* 0x000ee40008040144 */
[----:B---3--:R-:W-:Y:S05]  /*4870*/  @!P2 BRA `(.L_x_3424) ;  /* 0x000000a800fca947 */ /* 0x008fea0003800000 */
.L_x_3423:
[----:B------:R-:W-:Y:S01]  /*4880*/  R2UR UR56, R16 ;  /* 0x00000000103872ca */ /* 0x000fe200000e0000 */
[----:B------:R-:W-:Y:S01]  /*4890*/  UIMAD UR5, UR36, 0xc00, UR6 ;  /* 0x00000c00240578a4 */ /* 0x000fe2000f8e0206 */
[----:B------:R-:W-:Y:S01]  /*48a0*/  R2UR UR57, R17 ;  /* 0x00000000113972ca */ /* 0x000fe200000e0000 */
[----:B------:R-:W-:Y:S01]  /*48b0*/  WARPGROUP.ARRIVE ;  /* 0x00000000000079c5 */ /* 0x000fe20000000000 */
[----:B------:R-:W-:Y:S01]  /*48c0*/  UMOV UR59, 0x40000040 ;  /* 0x40000040003b7882 */ /* 0x000fe20000000000 */
[----:B------:R-:W-:-:S04]  /*48d0*/  UIADD3 UR10, UR5, 0x304, URZ ;  /* 0x00000304050a7890 */ /* 0x000fc8000fffe03f */
[----:B------:R-:W4:Y:S01]  /*48e0*/  S2R R229, SR_TID.X ;  /* 0x0000000000e57919 */ /* 0x000f220000002100 */
        /* <DEDUP_REMOVED lines=23> */
[----:B----4-:R-:W-:Y:S01]  /*4a60*/  SHF.R.U32.HI R229, RZ, 0x7, R229 ;  /* 0x00000007ffe57819 */ /* 0x010fe200000116e5 */
        /* <DEDUP_REMOVED lines=35> */
[----:B------:R-:W-:Y:S01]  /*4ca0*/  ULDC UR5, c[0x0][0xad0] ;  /* 0x0002b40000057ab9 */ /* 0x000fe20000000800 */
[----:B------:R-:W-:Y:S02]  /*4cb0*/  WARPGROUP.DEPBAR.LE gsb0, 0x0 ;  /* 0x00008000000079c5 */ /* 0x000fe40000010000 */
[----:B------:R-:W-:-:S06]  /*4cc0*/  WARPGROUP.ARRIVE ;  /* 0x00000000000079c5 */ /* 0x000fcc0000000000 */
[----:B------:R-:W-:Y:S01]  /*4cd0*/  HGMMA.64x96x16.F32 R152, gdesc[UR8], R152, gsb0 ;  /* 0x01600000089879f0 */ /* 0x000fe20008000898 */
[----:B------:R-:W-:Y:S02]  /*4ce0*/  ULDC.64 UR10, c[0x0][0x3f8] ;  /* 0x0000fe00000a7ab9 */ /* 0x000fe40000000a00 */
[----:B------:R-:W-:-:S03]  /*4cf0*/  UISETP.NE.U32.AND UP0, UPT, UR10, URZ, UPT ;  /* 0x0000003f0a00728c */ /* 0x000fc6000bf05070 */
[----:B------:R-:W-:Y:S01]  /*4d00*/  ULDC UR10, c[0x0][0x404] ;  /* 0x00010100000a7ab9 */ /* 0x000fe20000000800 */
[----:B------:R-:W-:-:S03]  /*4d10*/  UISETP.NE.AND.EX UP0, UPT, UR11, URZ, UPT, UP0 ;  /* 0x0000003f0b00728c */ /* 0x000fc6000bf05300 */
[----:B------:R-:W-:Y:S01]  /*4d20*/  UMOV UR11, 0x40000040 ;  /* 0x40000040000b7882 */ /* 0x000fe20000000000 */
[----:B------:R-:W-:Y:S01]  /*4d30*/  USEL UR10, UR10, 0x1, UP0 ;  /* 0x000000010a0a7887 */ /* 0x000fe20008000000 */
        /* <DEDUP_REMOVED lines=29> */
[----:B---3--:R-:W-:Y:S01]  /*4f10*/  FMUL.FTZ R210, R152, UR5 ;  /* 0x0000000598d27c20 */ /* 0x008fe20008410000 */
[----:B------:R-:W3:Y:S01]  /*4f20*/  LDC R165, c[0x0][0x2e0] ;  /* 0x0000b800ffa57b82 */ /* 0x000ee20000000800 */
[----:B------:R-:W-:Y:S01]  /*4f30*/  FMUL.FTZ R152, R154, UR5 ;  /* 0x000000059a987c20 */ /* 0x000fe20008410000 */
[----:B------:R-:W-:Y:S01]  /*4f40*/  FMUL.FTZ R154, R158, UR5 ;  /* 0x000000059e9a7c20 */ /* 0x000fe20008410000 */
[----:B------:R-:W-:Y:S01]  /*4f50*/  FMUL.FTZ R158, R163, UR5 ;  /* 0x00000005a39e7c20 */ /* 0x000fe20008410000 */
[----:B------:R-:W-:-:S02]  /*4f60*/  IMAD R163, R13, -0x60, R223 ;  /* 0xffffffa00da37824 */ /* 0x000fc400078e02df */
[----:B------:R-:W-:Y:S01]  /*4f70*/  FMUL.FTZ R213, R160, UR5 ;  /* 0x00000005a0d57c20 */ /* 0x000fe20008410000 */
[----:B------:R-:W-:Y:S01]  /*4f80*/  FMUL.FTZ R160, R164, UR5 ;  /* 0x00000005a4a07c20 */ /* 0x000fe20008410000 */
[----:B-12---:R-:W-:Y:S01]  /*4f90*/  FMUL.FTZ R209, R153, UR5 ;  /* 0x0000000599d17c20 */ /* 0x006fe20008410000 */
[----:B------:R-:W-:Y:S02]  /*4fa0*/  VIADD R164, R163, 0x1 ;  /* 0x00000001a3a47836 */ /* 0x000fe40000000000 */
        /* <DEDUP_REMOVED lines=15> */
[----:B---3--:R-:W-:Y:S01]  /*50a0*/  IMAD R164, R165, UR10, R164 ;  /* 0x0000000aa5a47c24 */ /* 0x008fe2000f8e02a4 */
[----:B------:R-:W-:Y:S01]  /*50b0*/  ULDC UR10, c[0x0][0x288] ;  /* 0x0000a200000a7ab9 */ /* 0x000fe20000000800 */
[----:B------:R-:W-:Y:S01]  /*50c0*/  FMUL.FTZ R180, R181, UR5 ;  /* 0x00000005b5b47c20 */ /* 0x000fe20008410000 */
[----:B------:R-:W-:Y:S01]  /*50d0*/  FMUL.FTZ R174, R176, UR5 ;  /* 0x00000005b0ae7c20 */ /* 0x000fe20008410000 */
[----:B------:R-:W-:Y:S01]  /*50e0*/  VIADD R165, R164, -UR10 ;  /* 0x8000000aa4a57c36 */ /* 0x000fe20008000000 */
[----:B------:R-:W3:Y:S01]  /*50f0*/  MUFU.TANH R211, R211 ;  /* 0x000000d300d37308 */ /* 0x000ee20000002400 */
[----:B------:R-:W-:Y:S01]  /*5100*/  FMUL.FTZ R221, R177, UR5 ;  /* 0x00000005b1dd7c20 */ /* 0x000fe20008410000 */
[----:B------:R-:W-:Y:S01]  /*5110*/  FMUL.FTZ R181, R184, UR5 ;  /* 0x00000005b8b57c20 */ /* 0x000fe20008410000 */
[----:B------:R-:W-:-:S02]  /*5120*/  IMAD R164, R224, -0x2, R165 ;  /* 0xfffffffee0a47824 */ /* 0x000fc400078e02a5 */
[----:B------:R-:W-:Y:S01]  /*5130*/  FMUL.FTZ R161, R166, UR5 ;  /* 0x00000005a6a17c20 */ /* 0x000fe20008410000 */
[----:B------:R-:W-:Y:S01]  /*5140*/  FMUL.FTZ R185, R185, UR5 ;  /* 0x00000005b9b97c20 */ /* 0x000fe20008410000 */
[----:B------:R-:W-:Y:S01]  /*5150*/  FMUL.FTZ R177, R183, UR5 ;  /* 0x00000005b7b17c20 */ /* 0x000fe20008410000 */
[----:B------:R-:W-:Y:S01]  /*5160*/  IMAD.IADD R175, R225, 0x1, R164 ;  /* 0x00000001e1af7824 */ /* 0x000fe200078e02a4 */
[----:B------:R-:W-:Y:S01]  /*5170*/  MUFU.TANH R157, R157 ;  /* 0x0000009d009d7308 */ /* 0x000fe20000002400 */
[----:B------:R-:W-:Y:S01]  /*5180*/  FMUL.FTZ R164, R188, UR5 ;  /* 0x00000005bca47c20 */ /* 0x000fe20008410000 */
[----:B------:R-:W-:Y:S01]  /*5190*/  FMUL.FTZ R183, R189, UR5 ;  /* 0x00000005bdb77c20 */ /* 0x000fe20008410000 */
[----:B------:R-:W-:Y:S01]  /*51a0*/  FMUL.FTZ R156, R162, UR5 ;  /* 0x00000005a29c7c20 */ /* 0x000fe20008410000 */
[----:B------:R-:W-:Y:S01]  /*51b0*/  ISETP.GT.AND P5, PT, R175, 0x1, PT ;  /* 0x00000001af00780c */ /* 0x000fe20003fa4270 */
[----:B------:R-:W-:Y:S01]  /*51c0*/  FMUL.FTZ R162, R167, UR5 ;  /* 0x00000005a7a27c20 */ /* 0x000fe20008410000 */
[C---:B------:R-:W-:Y:S01]  /*51d0*/  ISETP.GT.AND P6, PT, R175.reuse, RZ, PT ;  /* 0x000000ffaf00720c */ /* 0x040fe20003fc4270 */
[----:B------:R-:W-:Y:S01]  /*51e0*/  FMUL.FTZ R228, R196, UR5 ;  /* 0x00000005c4e47c20 */ /* 0x000fe20008410000 */
[----:B------:R-:W4:Y:S01]  /*51f0*/  MUFU.TANH R160, R160 ;  /* 0x000000a000a07308 */ /* 0x000f220000002400 */
[----:B------:R-:W-:Y:S01]  /*5200*/  ISETP.GT.AND P2, PT, R175, 0x8, PT ;  /* 0x00000008af00780c */ /* 0x000fe20003f44270 */
[----:B------:R-:W-:Y:S01]  /*5210*/  FMUL.FTZ R184, R192, UR5 ;  /* 0x00000005c0b87c20 */ /* 0x000fe20008410000 */
[----:B-1----:R-:W-:Y:S01]  /*5220*/  FSEL R166, R209, -INF , P5 ;  /* 0xff800000d1a67808 */ /* 0x002fe20002800000 */
[----:B------:R-:W-:Y:S01]  /*5230*/  FMUL.FTZ R214, R170, UR5 ;  /* 0x00000005aad67c20 */ /* 0x000fe20008410000 */
[----:B------:R-:W-:Y:S01]  /*5240*/  ISETP.GT.AND P4, PT, R175, 0x9, PT ;  /* 0x00000009af00780c */ /* 0x000fe20003f84270 */
[----:B------:R-:W-:Y:S01]  /*5250*/  FMUL.FTZ R170, R191, UR5 ;  /* 0x00000005bfaa7c20 */ /* 0x000fe20008410000 */
[C---:B------:R-:W-:Y:S01]  /*5260*/  ISETP.GT.AND P5, PT, R175.reuse, 0x18, PT ;  /* 0x00000018af00780c */ /* 0x040fe20003fa4270 */
[----:B------:R-:W1:Y:S01]  /*5270*/  MUFU.TANH R213, R213 ;  /* 0x000000d500d57308 */ /* 0x000e620000002400 */
[----:B------:R-:W-:Y:S01]  /*5280*/  ISETP.GT.AND P3, PT, R175, 0x10, PT ;  /* 0x00000010af00780c */ /* 0x000fe20003f64270 */
[----:B------:R-:W-:Y:S01]  /*5290*/  FMUL.FTZ R222, R193, UR5 ;  /* 0x00000005c1de7c20 */ /* 0x000fe20008410000 */
[----:B--2---:R-:W-:Y:S01]  /*52a0*/  FSEL R167, R210, -INF , P6 ;  /* 0xff800000d2a77808 */ /* 0x004fe20003000000 */
[----:B------:R-:W-:Y:S01]  /*52b0*/  FMUL.FTZ R176, R194, UR5 ;  /* 0x00000005c2b07c20 */ /* 0x000fe20008410000 */
[----:B---3--:R-:W-:Y:S01]  /*52c0*/  FSEL R165, R211, -INF , P2 ;  /* 0xff800000d3a57808 */ /* 0x008fe20001000000 */
[----:B------:R-:W-:Y:S01]  /*52d0*/  FMUL.FTZ R215, R171, UR5 ;  /* 0x00000005abd77c20 */ /* 0x000fe20008410000 */
[----:B------:R-:W-:Y:S01]  /*52e0*/  ISETP.GT.AND P6, PT, R175, 0x11, PT ;  /* 0x00000011af00780c */ /* 0x000fe20003fc4270 */
[----:B------:R-:W2:Y:S01]  /*52f0*/  MUFU.TANH R159, R159 ;  /* 0x0000009f009f7308 */ /* 0x000ea20000002400 */
[----:B----4-:R-:W-:Y:S01]  /*5300*/  FSEL R211, R160, -INF , P5 ;  /* 0xff800000a0d37808 */ /* 0x010fe20002800000 */
[----:B------:R-:W-:Y:S01]  /*5310*/  FMUL.FTZ R179, R179, UR5 ;  /* 0x00000005b3b37c20 */ /* 0x000fe20008410000 */
[C---:B------:R-:W-:Y:S01]  /*5320*/  ISETP.GT.AND P2, PT, R175.reuse, 0x19, PT ;  /* 0x00000019af00780c */ /* 0x040fe20003f44270 */
[----:B------:R-:W-:Y:S01]  /*5330*/  FMUL.FTZ R171, R186, UR5 ;  /* 0x00000005baab7c20 */ /* 0x000fe20008410000 */
[----:B------:R-:W-:Y:S01]  /*5340*/  ISETP.GT.AND P5, PT, R175, 0x29, PT ;  /* 0x00000029af00780c */ /* 0x000fe20003fa4270 */
[----:B------:R-:W-:Y:S01]  /*5350*/  FMUL.FTZ R169, R198, UR5 ;  /* 0x00000005c6a97c20 */ /* 0x000fe20008410000 */
[----:B------:R-:W-:Y:S01]  /*5360*/  FMUL.FTZ R182, R182, UR5 ;  /* 0x00000005b6b67c20 */ /* 0x000fe20008410000 */
[----:B------:R-:W3:Y:S01]  /*5370*/  MUFU.TANH R212, R212 ;  /* 0x000000d400d47308 */ /* 0x000ee20000002400 */
[----:B-1----:R-:W-:Y:S01]  /*5380*/  FSEL R213, R213, -INF , P3 ;  /* 0xff800000d5d57808 */ /* 0x002fe20001800000 */
[----:B------:R-:W-:Y:S01]  /*5390*/  FMUL.FTZ R187, R187, UR5 ;  /* 0x00000005bbbb7c20 */ /* 0x000fe20008410000 */
[----:B------:R-:W-:Y:S01]  /*53a0*/  ISETP.GT.AND P3, PT, R175, 0x21, PT ;  /* 0x00000021af00780c */ /* 0x000fe20003f64270 */
[----:B------:R-:W-:Y:S01]  /*53b0*/  FMUL.FTZ R190, R190, UR5 ;  /* 0x00000005bebe7c20 */ /* 0x000fe20008410000 */
[----:B------:R-:W-:Y:S01]  /*53c0*/  FMUL.FTZ R168, R199, UR5 ;  /* 0x00000005c7a87c20 */ /* 0x000fe20008410000 */
[----:B------:R-:W-:Y:S01]  /*53d0*/  FMUL.FTZ R195, R195, UR5 ;  /* 0x00000005c3c37c20 */ /* 0x000fe20008410000 */
[----:B------:R-:W-:Y:S01]  /*53e0*/  FMUL.FTZ R197, R197, UR5 ;  /* 0x00000005c5c57c20 */ /* 0x000fe20008410000 */
[----:B------:R-:W-:Y:S01]  /*53f0*/  MUFU.TANH R218, R218 ;  /* 0x000000da00da7308 */ /* 0x000fe20000002400 */
[----:B--2---:R-:W-:-:S02]  /*5400*/  FSEL R210, R159, -INF , P6 ;  /* 0xff8000009fd27808 */ /* 0x004fc40003000000 */
[----:B------:R-:W-:-:S05]  /*5410*/  ISETP.GT.AND P6, PT, R175, 0x28, PT ;  /* 0x00000028af00780c */ /* 0x000fca0003fc4270 */
[----:B------:R-:W1:Y:S01]  /*5420*/  MUFU.TANH R173, R173 ;  /* 0x000000ad00ad7308 */ /* 0x000e620000002400 */
[----:B---3--:R-:W-:Y:S02]  /*5430*/  FSEL R212, R212, -INF , P2 ;  /* 0xff800000d4d47808 */ /* 0x008fe40001000000 */
[----:B------:R-:W-:-:S05]  /*5440*/  ISETP.GT.AND P2, PT, R175, 0x30, PT ;  /* 0x00000030af00780c */ /* 0x000fca0003f44270 */
[----:B------:R-:W2:Y:S08]  /*5450*/  MUFU.TANH R220, R220 ;  /* 0x000000dc00dc7308 */ /* 0x000eb00000002400 */
[----:B------:R-:W3:Y:S01]  /*5460*/  MUFU.TANH R172, R172 ;  /* 0x000000ac00ac7308 */ /* 0x000ee20000002400 */
[----:B-1----:R-:W-:Y:S02]  /*5470*/  FSEL R194, R173, -INF , P5 ;  /* 0xff800000adc27808 */ /* 0x002fe40002800000 */
[----:B------:R-:W-:-:S05]  /*5480*/  ISETP.GT.AND P5, PT, R175, 0x40, PT ;  /* 0x00000040af00780c */ /* 0x000fca0003fa4270 */
[----:B------:R-:W1:Y:S01]  /*5490*/  MUFU.TANH R174, R174 ;  /* 0x000000ae00ae7308 */ /* 0x000e620000002400 */
[----:B--2---:R-:W-:Y:S02]  /*54a0*/  FSEL R192, R220, -INF , P3 ;  /* 0xff800000dcc07808 */ /* 0x004fe40001800000 */
[----:B------:R-:W-:-:S05]  /*54b0*/  ISETP.GT.AND P3, PT, R175, 0x38, PT ;  /* 0x00000038af00780c */ /* 0x000fca0003f64270 */
[----:B------:R-:W-:Y:S01]  /*54c0*/  MUFU.TANH R221, R221 ;  /* 0x000000dd00dd7308 */ /* 0x000fe20000002400 */
[----:B---3--:R-:W-:Y:S02]  /*54d0*/  FSEL R193, R172, -INF , P6 ;  /* 0xff800000acc17808 */ /* 0x008fe40003000000 */
[----:B------:R-:W-:-:S05]  /*54e0*/  ISETP.GT.AND P6, PT, R175, 0x39, PT ;  /* 0x00000039af00780c */ /* 0x000fca0003fc4270 */
[----:B------:R-:W2:Y:S01]  /*54f0*/  MUFU.TANH R181, R181 ;  /* 0x000000b500b57308 */ /* 0x000ea20000002400 */
[----:B-1----:R-:W-:Y:S02]  /*5500*/  FSEL R186, R174, -INF , P2 ;  /* 0xff800000aeba7808 */ /* 0x002fe40001000000 */
[----:B------:R-:W-:-:S05]  /*5510*/  ISETP.GT.AND P2, PT, R175, 0x41, PT ;  /* 0x00000041af00780c */ /* 0x000fca0003f44270 */
[----:B------:R-:W-:Y:S08]  /*5520*/  MUFU.TANH R178, R178 ;  /* 0x000000b200b27308 */ /* 0x000ff00000002400 */
[----:B------:R-:W1:Y:S01]  /*5530*/  MUFU.TANH R180, R180 ;  /* 0x000000b400b47308 */ /* 0x000e620000002400 */
[----:B--2---:R-:W-:Y:S02]  /*5540*/  FSEL R172, R181, -INF , P5 ;  /* 0xff800000b5ac7808 */ /* 0x004fe40002800000 */
[----:B------:R-:W-:-:S02]  /*5550*/  FMNMX.FTZ R181, R167, R208, !PT ;  /* 0x000000d0a7b57209 */ /* 0x000fc40007810000 */
[----:B------:R-:W-:-:S03]  /*5560*/  ISETP.GT.AND P5, PT, R175, 0x51, PT ;  /* 0x00000051af00780c */ /* 0x000fc60003fa4270 */
[----:B------:R1:W2:Y:S08]  /*5570*/  MUFU.TANH R188, R185 ;  /* 0x000000b900bc7308 */ /* 0x0002b00000002400 */
[----:B------:R3:W4:Y:S01]  /*5580*/  MUFU.TANH R189, R164 ;  /* 0x000000a400bd7308 */ /* 0x0007220000002400 */
[----:B-1----:R-:W-:Y:S02]  /*5590*/  FSEL R185, R180, -INF , P6 ;  /* 0xff800000b4b97808 */ /* 0x002fe40003000000 */
[----:B------:R-:W-:-:S05]  /*55a0*/  ISETP.GT.AND P6, PT, R175, 0x50, PT ;  /* 0x00000050af00780c */ /* 0x000fca0003fc4270 */
[----:B------:R1:W-:Y:S01]  /*55b0*/  MUFU.TANH R196, R183 ;  /* 0x000000b700c47308 */ /* 0x0003e20000002400 */
[----:B---3--:R-:W-:Y:S02]  /*55c0*/  FSEL R164, R157, -INF , P4 ;  /* 0xff8000009da47808 */ /* 0x008fe40002000000 */
[C---:B------:R-:W-:Y:S02]  /*55d0*/  ISETP.GT.AND P4, PT, R175.reuse, 0x20, PT ;  /* 0x00000020af00780c */ /* 0x040fe40003f84270 */
[----:B--2---:R-:W-:Y:S02]  /*55e0*/  FSEL R173, R188, -INF , P2 ;  /* 0xff800000bcad7808 */ /* 0x004fe40001000000 */
[----:B------:R-:W-:Y:S01]  /*55f0*/  FSEL R191, R218, -INF , P4 ;  /* 0xff800000dabf7808 */ /* 0x000fe20002000000 */
[----:B------:R-:W-:Y:S01]  /*5600*/  MUFU.TANH R152, R152 ;  /* 0x0000009800987308 */ /* 0x000fe20000002400 */
[C---:B------:R-:W-:Y:S02]  /*5610*/  ISETP.GT.AND P4, PT, R175.reuse, 0x31, PT ;  /* 0x00000031af00780c */ /* 0x040fe40003f84270 */
[----:B------:R-:W-:-:S02]  /*5620*/  ISETP.GT.AND P2, PT, R175, 0x58, PT ;  /* 0x00000058af00780c */ /* 0x000fc40003f44270 */
[----:B-1----:R-:W-:Y:S02]  /*5630*/  FSEL R183, R221, -INF , P4 ;  /* 0xff800000ddb77808 */ /* 0x002fe40002000000 */
[----:B------:R-:W-:Y:S01]  /*5640*/  ISETP.GT.AND P4, PT, R175, 0x48, PT ;  /* 0x00000048af00780c */ /* 0x000fe20003f84270 */
[----:B------:R1:W2:Y:S03]  /*5650*/  MUFU.TANH R157, R184 ;  /* 0x000000b8009d7308 */ /* 0x0002a60000002400 */
[----:B----4-:R-:W-:Y:S02]  /*5660*/  FSEL R174, R189, -INF , P4 ;  /* 0xff800000bdae7808 */ /* 0x010fe40002000000 */
[----:B------:R-:W-:-:S03]  /*5670*/  ISETP.GT.AND P4, PT, R175, 0x59, PT ;  /* 0x00000059af00780c */ /* 0x000fc60003f84270 */
[----:B------:R-:W-:Y:S01]  /*5680*/  MUFU.TANH R156, R156 ;  /* 0x0000009c009c7308 */ /* 0x000fe20000002400 */
[----:B-1----:R-:W-:Y:S02]  /*5690*/  FSEL R184, R178, -INF , P3 ;  /* 0xff800000b2b87808 */ /* 0x002fe40001800000 */
[----:B------:R-:W-:Y:S02]  /*56a0*/  ISETP.GT.AND P3, PT, R175, 0x49, PT ;  /* 0x00000049af00780c */ /* 0x000fe40003f64270 */
[----:B------:R-:W-:-:S03]  /*56b0*/  FMNMX.FTZ R178, R166, R181, !PT ;  /* 0x000000b5a6b27209 */ /* 0x000fc60007810000 */
[----:B------:R-:W1:Y:S01]  /*56c0*/  MUFU.TANH R222, R222 ;  /* 0x000000de00de7308 */ /* 0x000e620000002400 */
[----:B------:R-:W-:Y:S02]  /*56d0*/  FMNMX.FTZ R181, R165, R178, !PT ;  /* 0x000000b2a5b57209 */ /* 0x000fe40007810000 */
[----:B--2---:R-:W-:Y:S02]  /*56e0*/  FSEL R160, R157, -INF , P6 ;  /* 0xff8000009da07808 */ /* 0x004fe40003000000 */
[----:B------:R-:W-:-:S03]  /*56f0*/  FMNMX.FTZ R178, R164, R181, !PT ;  /* 0x000000b5a4b27209 */ /* 0x000fc60007810000 */
[----:B------:R-:W2:Y:S01]  /*5700*/  MUFU.TANH R153, R153 ;  /* 0x0000009900997308 */ /* 0x000ea20000002400 */
[----:B------:R-:W-:-:S04]  /*5710*/  FMNMX.FTZ R181, R213, R178, !PT ;  /* 0x000000b2d5b57209 */ /* 0x000fc80007810000 */
[----:B------:R-:W-:-:S03]  /*5720*/  FMNMX.FTZ R178, R210, R181, !PT ;  /* 0x000000b5d2b27209 */ /* 0x000fc60007810000 */
[----:B------:R3:W-:Y:S01]  /*5730*/  MUFU.TANH R198, R179 ;  /* 0x000000b300c67308 */ /* 0x0007e20000002400 */
[----:B-1----:R-:W-:Y:S02]  /*5740*/  FSEL R157, R222, -INF , P5 ;  /* 0xff800000de9d7808 */ /* 0x002fe40002800000 */
[----:B------:R-:W-:-:S05]  /*5750*/  FMNMX.FTZ R189, R211, R178, !PT ;  /* 0x000000b2d3bd7209 */ /* 0x000fca0007810000 */
[----:B------:R-:W1:Y:S01]  /*5760*/  MUFU.TANH R159, R228 ;  /* 0x000000e4009f7308 */ /* 0x000e620000002400 */
[----:B---3--:R-:W-:Y:S02]  /*5770*/  IADD3 R179, R175, 0x8, RZ ;  /* 0x00000008afb37810 */ /* 0x008fe40007ffe0ff */
[----:B------:R-:W-:Y:S02]  /*5780*/  FSEL R175, R196, -INF , P3 ;  /* 0xff800000c4af7808 */ /* 0x000fe40001800000 */
[C---:B------:R-:W-:Y:S02]  /*5790*/  ISETP.GT.AND P3, PT, R179.reuse, RZ, PT ;  /* 0x000000ffb300720c */ /* 0x040fe40003f64270 */
[C---:B------:R-:W-:Y:S01]  /*57a0*/  ISETP.GT.AND P6, PT, R179.reuse, 0x1, PT ;  /* 0x00000001b300780c */ /* 0x040fe20003fc4270 */
[----:B------:R-:W3:Y:S01]  /*57b0*/  MUFU.TANH R154, R154 ;  /* 0x0000009a009a7308 */ /* 0x000ee20000002400 */
[----:B------:R-:W-:Y:S02]  /*57c0*/  FSEL R152, R152, -INF , P3 ;  /* 0xff80000098987808 */ /* 0x000fe40001800000 */
[----:B------:R-:W-:-:S02]  /*57d0*/  ISETP.GT.AND P3, PT, R179, 0x10, PT ;  /* 0x00000010b300780c */ /* 0x000fc40003f64270 */
[----:B------:R-:W-:Y:S02]  /*57e0*/  ISETP.GT.AND P5, PT, R179, 0x8, PT ;  /* 0x00000008b300780c */ /* 0x000fe40003fa4270 */
[----:B------:R-:W-:Y:S01]  /*57f0*/  FSEL R218, R156, -INF , P3 ;  /* 0xff8000009cda7808 */ /* 0x000fe20001800000 */
[----:B------:R-:W4:Y:S01]  /*5800*/  MUFU.TANH R155, R155 ;  /* 0x0000009b009b7308 */ /* 0x000f220000002400 */
[----:B--2---:R-:W-:Y:S02]  /*5810*/  FSEL R153, R153, -INF , P6 ;  /* 0xff80000099997808 */ /* 0x004fe40003000000 */
[----:B------:R-:W-:Y:S02]  /*5820*/  FMNMX.FTZ R156, R152, R207, !PT ;  /* 0x000000cf989c7209 */ /* 0x000fe40007810000 */
[----:B-1----:R-:W-:Y:S02]  /*5830*/  FSEL R159, R159, -INF , P2 ;  /* 0xff8000009f9f7808 */ /* 0x002fe40001000000 */
[----:B------:R-:W-:Y:S01]  /*5840*/  ISETP.GT.AND P2, PT, R179, 0x9, PT ;  /* 0x00000009b300780c */ /* 0x000fe20003f44270 */
[----:B------:R-:W1:Y:S01]  /*5850*/  MUFU.TANH R158, R158 ;  /* 0x0000009e009e7308 */ /* 0x000e620000002400 */
[----:B---3--:R-:W-:-:S02]  /*5860*/  FSEL R154, R154, -INF , P5 ;  /* 0xff8000009a9a7808 */ /* 0x008fc40002800000 */
[----:B------:R-:W-:Y:S02]  /*5870*/  FMNMX.FTZ R181, R153, R156, !PT ;  /* 0x0000009c99b57209 */ /* 0x000fe40007810000 */
[C---:B------:R-:W-:Y:S02]  /*5880*/  ISETP.GT.AND P6, PT, R179.reuse, 0x11, PT ;  /* 0x00000011b300780c */ /* 0x040fe40003fc4270 */
[----:B------:R-:W-:Y:S01]  /*5890*/  ISETP.GT.AND P5, PT, R179, 0x18, PT ;  /* 0x00000018b300780c */ /* 0x000fe20003fa4270 */
[----:B------:R-:W2:Y:S01]  /*58a0*/  MUFU.TANH R161, R161 ;  /* 0x000000a100a17308 */ /* 0x000ea20000002400 */
[----:B----4-:R-:W-:Y:S02]  /*58b0*/  FSEL R155, R155, -INF , P2 ;  /* 0xff8000009b9b7808 */ /* 0x010fe40001000000 */
[----:B------:R-:W-:Y:S02]  /*58c0*/  FMNMX.FTZ R156, R154, R181, !PT ;  /* 0x000000b59a9c7209 */ /* 0x000fe40007810000 */
[----:B------:R-:W-:-:S02]  /*58d0*/  ISETP.GT.AND P2, PT, R179, 0x19, PT ;  /* 0x00000019b300780c */ /* 0x000fc40003f44270 */
[C---:B------:R-:W-:Y:S01]  /*58e0*/  ISETP.GT.AND P3, PT, R179.reuse, 0x20, PT ;  /* 0x00000020b300780c */ /* 0x040fe20003f64270 */
[----:B------:R-:W3:Y:S01]  /*58f0*/  MUFU.TANH R162, R162 ;  /* 0x000000a200a27308 */ /* 0x000ee20000002400 */
[----:B-1----:R-:W-:Y:S02]  /*5900*/  FSEL R220, R158, -INF , P6 ;  /* 0xff8000009edc7808 */ /* 0x002fe40003000000 */
[----:B------:R-:W-:Y:S02]  /*5910*/  FMNMX.FTZ R158, R212, R189, !PT ;  /* 0x000000bdd49e7209 */ /* 0x000fe40007810000 */
[----:B------:R-:W-:Y:S02]  /*5920*/  ISETP.GT.AND P6, PT, R179, 0x21, PT ;  /* 0x00000021b300780c */ /* 0x000fe40003fc4270 */
[----:B------:R-:W-:Y:S01]  /*5930*/  FMNMX.FTZ R181, R191, R158, !PT ;  /* 0x0000009ebfb57209 */ /* 0x000fe20007810000 */
[----:B------:R-:W1:Y:S01]  /*5940*/  MUFU.TANH R214, R214 ;  /* 0x000000d600d67308 */ /* 0x000e620000002400 */
[----:B--2---:R-:W-:-:S02]  /*5950*/  FSEL R221, R161, -INF , P5 ;  /* 0xff800000a1dd7808 */ /* 0x004fc40002800000 */
[----:B------:R-:W-:Y:S02]  /*5960*/  FMNMX.FTZ R161, R155, R156, !PT ;  /* 0x0000009c9ba17209 */ /* 0x000fe40007810000 */
[----:B------:R-:W-:Y:S02]  /*5970*/  FMNMX.FTZ R158, R192, R181, !PT ;  /* 0x000000b5c09e7209 */ /* 0x000fe40007810000 */
[----:B------:R-:W-:Y:S01]  /*5980*/  FMNMX.FTZ R161, R218, R161, !PT ;  /* 0x000000a1daa17209 */ /* 0x000fe20007810000 */
[----:B------:R-:W2:Y:S01]  /*5990*/  MUFU.TANH R215, R215 ;  /* 0x000000d700d77308 */ /* 0x000ea20000002400 */
[----:B------:R-:W-:Y:S02]  /*59a0*/  FMNMX.FTZ R181, R193, R158, !PT ;  /* 0x0000009ec1b57209 */ /* 0x000fe40007810000 */
[----:B------:R-:W-:Y:S02]  /*59b0*/  FMNMX.FTZ R156, R220, R161, !PT ;  /* 0x000000a1dc9c7209 */ /* 0x000fe40007810000 */
[----:B---3--:R-:W-:-:S02]  /*59c0*/  FSEL R222, R162, -INF , P2 ;  /* 0xff800000a2de7808 */ /* 0x008fc40001000000 */
[----:B------:R-:W-:Y:S01]  /*59d0*/  FMNMX.FTZ R161, R221, R156, !PT ;  /* 0x0000009cdda17209 */ /* 0x000fe20007810000 */
[----:B------:R-:W3:Y:S01]  /*59e0*/  MUFU.TANH R216, R216 ;  /* 0x000000d800d87308 */ /* 0x000ee20000002400 */
[----:B------:R-:W-:Y:S02]  /*59f0*/  FMNMX.FTZ R181, R194, R181, !PT ;  /* 0x000000b5c2b57209 */ /* 0x000fe40007810000 */
[----:B-1----:R-:W-:Y:S02]  /*5a00*/  FSEL R214, R214, -INF , P3 ;  /* 0xff800000d6d67808 */ /* 0x002fe40001800000 */
[----:B------:R-:W-:Y:S02]  /*5a10*/  FMNMX.FTZ R161, R222, R161, !PT ;  /* 0x000000a1dea17209 */ /* 0x000fe40007810000 */
[----:B------:R-:W-:Y:S01]  /*5a20*/  FMNMX.FTZ R162, R186, R181, !PT ;  /* 0x000000b5baa27209 */ /* 0x000fe20007810000 */
[----:B------:R-:W1:Y:S01]  /*5a30*/  MUFU.TANH R217, R217 ;  /* 0x000000d900d97308 */ /* 0x000e620000002400 */
[----:B------:R-:W-:-:S02]  /*5a40*/  ISETP.GT.AND P5, PT, R179, 0x28, PT ;  /* 0x00000028b300780c */ /* 0x000fc40003fa4270 */
[----:B--2---:R-:W-:Y:S02]  /*5a50*/  FSEL R215, R215, -INF , P6 ;  /* 0xff800000d7d77808 */ /* 0x004fe40003000000 */
[----:B------:R-:W-:Y:S02]  /*5a60*/  FMNMX.FTZ R158, R214, R161, !PT ;  /* 0x000000a1d69e7209 */ /* 0x000fe40007810000 */
[----:B------:R-:W-:Y:S01]  /*5a70*/  FMNMX.FTZ R181, R183, R162, !PT ;  /* 0x000000a2b7b57209 */ /* 0x000fe20007810000 */
[----:B------:R-:W2:Y:S01]  /*5a80*/  MUFU.TANH R163, R163 ;  /* 0x000000a300a37308 */ /* 0x000ea20000002400 */
[----:B------:R-:W-:Y:S02]  /*5a90*/  ISETP.GT.AND P2, PT, R179, 0x29, PT ;  /* 0x00000029b300780c */ /* 0x000fe40003f44270 */
[----:B---3--:R-:W-:Y:S02]  /*5aa0*/  FSEL R216, R216, -INF , P5 ;  /* 0xff800000d8d87808 */ /* 0x008fe40002800000 */
[----:B------:R-:W-:-:S02]  /*5ab0*/  FMNMX.FTZ R161, R215, R158, !PT ;  /* 0x0000009ed7a17209 */ /* 0x000fc40007810000 */
[----:B------:R-:W-:Y:S01]  /*5ac0*/  ISETP.GT.AND P3, PT, R179, 0x30, PT ;  /* 0x00000030b300780c */ /* 0x000fe20003f64270 */
[----:B------:R-:W3:Y:S01]  /*5ad0*/  MUFU.TANH R182, R182 ;  /* 0x000000b600b67308 */ /* 0x000ee20000002400 */
[----:B------:R-:W-:Y:S02]  /*5ae0*/  FMNMX.FTZ R162, R184, R181, !PT ;  /* 0x000000b5b8a27209 */ /* 0x000fe40007810000 */
[----:B-1----:R-:W-:Y:S02]  /*5af0*/  FSEL R217, R217, -INF , P2 ;  /* 0xff800000d9d97808 */ /* 0x002fe40001000000 */
[----:B------:R-:W-:Y:S02]  /*5b00*/  FMNMX.FTZ R158, R216, R161, !PT ;  /* 0x000000a1d89e7209 */ /* 0x000fe40007810000 */
[----:B------:R-:W-:Y:S01]  /*5b10*/  ISETP.GT.AND P6, PT, R179, 0x31, PT ;  /* 0x00000031b300780c */ /* 0x000fe20003fc4270 */
[----:B------:R-:W1:Y:S01]  /*5b20*/  MUFU.TANH R177, R177 ;  /* 0x000000b100b17308 */ /* 0x000e620000002400 */
[----:B--2---:R-:W-:-:S02]  /*5b30*/  FSEL R196, R163, -INF , P3 ;  /* 0xff800000a3c47808 */ /* 0x004fc40001800000 */
[----:B------:R-:W-:Y:S02]  /*5b40*/  FMNMX.FTZ R163, R185, R162, !PT ;  /* 0x000000a2b9a37209 */ /* 0x000fe40007810000 */
[----:B------:R-:W-:Y:S02]  /*5b50*/  FMNMX.FTZ R161, R217, R158, !PT ;  /* 0x0000009ed9a17209 */ /* 0x000fe40007810000 */
[----:B------:R-:W-:Y:S01]  /*5b60*/  FMNMX.FTZ R158, R172, R163, !PT ;  /* 0x000000a3ac9e7209 */ /* 0x000fe20007810000 */
[----:B------:R-:W2:Y:S01]  /*5b70*/  MUFU.TANH R171, R171 ;  /* 0x000000ab00ab7308 */ /* 0x000ea20000002400 */
[----:B------:R-:W-:Y:S02]  /*5b80*/  ISETP.GT.AND P5, PT, R179, 0x38, PT ;  /* 0x00000038b300780c */ /* 0x000fe40003fa4270 */
[----:B------:R-:W-:Y:S02]  /*5b90*/  FSEL R198, R198, -INF , P6 ;  /* 0xff800000c6c67808 */ /* 0x000fe40003000000 */
[----:B------:R-:W-:-:S02]  /*5ba0*/  FMNMX.FTZ R161, R196, R161, !PT ;  /* 0x000000a1c4a17209 */ /* 0x000fc40007810000 */
[----:B------:R-:W-:Y:S01]  /*5bb0*/  FMNMX.FTZ R163, R173, R158, !PT ;  /* 0x0000009eada37209 */ /* 0x000fe20007810000 */
[----:B------:R2:W4:Y:S01]  /*5bc0*/  MUFU.TANH R188, R187 ;  /* 0x000000bb00bc7308 */ /* 0x0005220000002400 */
[C---:B------:R-:W-:Y:S02]  /*5bd0*/  ISETP.GT.AND P2, PT, R179.reuse, 0x39, PT ;  /* 0x00000039b300780c */ /* 0x040fe40003f44270 */
[----:B---3--:R-:W-:Y:S02]  /*5be0*/  FSEL R199, R182, -INF , P5 ;  /* 0xff800000b6c77808 */ /* 0x008fe40002800000 */
[----:B------:R-:W-:Y:S02]  /*5bf0*/  FMNMX.FTZ R158, R198, R161, !PT ;  /* 0x000000a1c69e7209 */ /* 0x000fe40007810000 */
[----:B------:R-:W-:Y:S01]  /*5c00*/  FMNMX.FTZ R162, R174, R163, !PT ;  /* 0x000000a3aea27209 */ /* 0x000fe20007810000 */
[----:B------:R-:W3:Y:S01]  /*5c10*/  MUFU.TANH R189, R190 ;  /* 0x000000be00bd7308 */ /* 0x000ee20000002400 */
[----:B------:R-:W-:-:S02]  /*5c20*/  ISETP.GT.AND P3, PT, R179, 0x40, PT ;  /* 0x00000040b300780c */ /* 0x000fc40003f64270 */
[----:B-1----:R-:W-:Y:S02]  /*5c30*/  FSEL R209, R177, -INF , P2 ;  /* 0xff800000b1d17808 */ /* 0x002fe40001000000 */
[----:B------:R-:W-:Y:S02]  /*5c40*/  FMNMX.FTZ R158, R199, R158, !PT ;  /* 0x0000009ec79e7209 */ /* 0x000fe40007810000 */
[----:B------:R-:W-:Y:S01]  /*5c50*/  FMNMX.FTZ R161, R175, R162, !PT ;  /* 0x000000a2afa17209 */ /* 0x000fe20007810000 */
[----:B------:R-:W1:Y:S01]  /*5c60*/  MUFU.TANH R170, R170 ;  /* 0x000000aa00aa7308 */ /* 0x000e620000002400 */
[----:B------:R-:W-:Y:S02]  /*5c70*/  ISETP.GT.AND P6, PT, R179, 0x41, PT ;  /* 0x00000041b300780c */ /* 0x000fe40003fc4270 */
[----:B--2---:R-:W-:Y:S02]  /*5c80*/  FSEL R187, R171, -INF , P3 ;  /* 0xff800000abbb7808 */ /* 0x004fe40001800000 */
[----:B------:R-:W-:-:S02]  /*5c90*/  FMNMX.FTZ R158, R209, R158, !PT ;  /* 0x0000009ed19e7209 */ /* 0x000fc40007810000 */
[----:B------:R-:W-:Y:S01]  /*5ca0*/  FMNMX.FTZ R162, R160, R161, !PT ;  /* 0x000000a1a0a27209 */ /* 0x000fe20007810000 */
[----:B------:R-:W2:Y:S01]  /*5cb0*/  MUFU.TANH R156, R176 ;  /* 0x000000b0009c7308 */ /* 0x000ea20000002400 */
[----:B------:R-:W-:Y:S02]  /*5cc0*/  ISETP.GT.AND P5, PT, R179, 0x48, PT ;  /* 0x00000048b300780c */ /* 0x000fe40003fa4270 */
[----:B----4-:R-:W-:Y:S02]  /*5cd0*/  FSEL R188, R188, -INF , P6 ;  /* 0xff800000bcbc7808 */ /* 0x010fe40003000000 */
[----:B------:R-:W-:Y:S02]  /*5ce0*/  FMNMX.FTZ R161, R187, R158, !PT ;  /* 0x0000009ebba17209 */ /* 0x000fe40007810000 */
[----:B------:R-:W-:Y:S01]  /*5cf0*/  ISETP.GT.AND P2, PT, R179, 0x49, PT ;  /* 0x00000049b300780c */ /* 0x000fe20003f44270 */
[----:B------:R4:W5:Y:S01]  /*5d00*/  MUFU.TANH R178, R195 ;  /* 0x000000c300b27308 */ /* 0x0009620000002400 */
[----:B---3--:R-:W-:-:S02]  /*5d10*/  FSEL R189, R189, -INF , P5 ;  /* 0xff800000bdbd7808 */ /* 0x008fc40002800000 */
[----:B------:R-:W-:Y:S02]  /*5d20*/  FMNMX.FTZ R158, R188, R161, !PT ;  /* 0x000000a1bc9e7209 */ /* 0x000fe40007810000 */
[----:B------:R-:W-:Y:S02]  /*5d30*/  ISETP.GT.AND P3, PT, R179, 0x50, PT ;  /* 0x00000050b300780c */ /* 0x000fe40003f64270 */
[----:B-1----:R-:W-:Y:S01]  /*5d40*/  FSEL R190, R170, -INF , P2 ;  /* 0xff800000aabe7808 */ /* 0x002fe20001000000 */
[----:B------:R-:W1:Y:S01]  /*5d50*/  MUFU.TANH R169, R169 ;  /* 0x000000a900a97308 */ /* 0x000e620000002400 */
[----:B------:R-:W-:Y:S01]  /*5d60*/  FMNMX.FTZ R161, R189, R158, !PT ;  /* 0x0000009ebda17209 */ /* 0x000fe20007810000 */
[----:B----4-:R-:W3:Y:S01]  /*5d70*/  LDC R195, c[0x0][0xa80] ;  /* 0x0002a000ffc37b82 */ /* 0x010ee20000000800 */
[----:B--2---:R-:W-:Y:S02]  /*5d80*/  FSEL R177, R156, -INF , P3 ;  /* 0xff8000009cb17808 */ /* 0x004fe40001800000 */
[----:B------:R-:W-:-:S02]  /*5d90*/  ISETP.GT.AND P2, PT, R179, 0x51, PT ;  /* 0x00000051b300780c */ /* 0x000fc40003f44270 */
[----:B------:R-:W-:Y:S01]  /*5da0*/  FMNMX.FTZ R156, R190, R161, !PT ;  /* 0x000000a1be9c7209 */ /* 0x000fe20007810000 */
[----:B------:R-:W2:Y:S01]  /*5db0*/  MUFU.TANH R176, R197 ;  /* 0x000000c500b07308 */ /* 0x000ea20000002400 */
[----:B------:R-:W-:Y:S02]  /*5dc0*/  ISETP.GT.AND P3, PT, R179, 0x58, PT ;  /* 0x00000058b300780c */ /* 0x000fe40003f64270 */
[----:B-----5:R-:W-:Y:S02]  /*5dd0*/  FSEL R178, R178, -INF , P2 ;  /* 0xff800000b2b27808 */ /* 0x020fe40001000000 */
[----:B------:R-:W-:Y:S02]  /*5de0*/  FMNMX.FTZ R161, R177, R156, !PT ;  /* 0x0000009cb1a17209 */ /* 0x000fe40007810000 */
[----:B------:R-:W-:Y:S01]  /*5df0*/  FMNMX.FTZ R162, R157, R162, !PT ;  /* 0x000000a29da27209 */ /* 0x000fe20007810000 */
[----:B------:R-:W4:Y:S01]  /*5e00*/  MUFU.TANH R168, R168 ;  /* 0x000000a800a87308 */ /* 0x000f220000002400 */
[----:B------:R-:W-:-:S02]  /*5e10*/  ISETP.GT.AND P2, PT, R179, 0x59, PT ;  /* 0x00000059b300780c */ /* 0x000fc40003f44270 */
[----:B-1----:R-:W-:Y:S01]  /*5e20*/  FSEL R179, R169, -INF , P3 ;  /* 0xff800000a9b37808 */ /* 0x002fe20001800000 */
[----:B------:R-:W-:Y:S01]  /*5e30*/  IMAD.U32 R169, RZ, RZ, UR4 ;  /* 0x00000004ffa97e24 */ /* 0x000fe2000f8e00ff */
[----:B------:R-:W-:Y:S01]  /*5e40*/  FMNMX.FTZ R156, R178, R161, !PT ;  /* 0x000000a1b29c7209 */ /* 0x000fe20007810000 */
[----:B------:R-:W-:Y:S01]  /*5e50*/  UIMAD UR4, UR36, 0xc00, UR7 ;  /* 0x00000c00240478a4 */ /* 0x000fe2000f8e0207 */
[----:B------:R-:W-:Y:S02]  /*5e60*/  FMNMX.FTZ R163, R159, R162, !PT ;  /* 0x000000a29fa37209 */ /* 0x000fe40007810000 */
[----:B--2---:R-:W-:Y:S02]  /*5e70*/  FSEL R176, R176, -INF , P4 ;  /* 0xff800000b0b07808 */ /* 0x004fe40002000000 */
[----:B------:R-:W-:Y:S02]  /*5e80*/  FMNMX.FTZ R161, R179, R156, !PT ;  /* 0x0000009cb3a17209 */ /* 0x000fe40007810000 */
[----:B------:R-:W-:Y:S01]  /*5e90*/  FMNMX.FTZ R163, R176, R163, !PT ;  /* 0x000000a3b0a37209 */ /* 0x000fe20007810000 */
[----:B------:R-:W-:Y:S01]  /*5ea0*/  UMOV UR10, UR4 ;  /* 0x00000004000a7c82 */ /* 0x000fe20008000000 */
[----:B----4-:R-:W-:-:S03]  /*5eb0*/  FSEL R180, R168, -INF , P2 ;  /* 0xff800000a8b47808 */ /* 0x010fc60001000000 */
[----:B------:R-:W1:Y:S01]  /*5ec0*/  SHFL.BFLY PT, R158, R163, 0x2, 0x1f ;  /* 0x0c401f00a39e7f89 */ /* 0x000e6200000e0000 */
[----:B------:R-:W-:-:S05]  /*5ed0*/  FMNMX.FTZ R161, R180, R161, !PT ;  /* 0x000000a1b4a17209 */ /* 0x000fca0007810000 */
[----:B------:R-:W2:Y:S01]  /*5ee0*/  SHFL.BFLY PT, R156, R161, 0x2, 0x1f ;  /* 0x0c401f00a19c7f89 */ /* 0x000ea200000e0000 */
[----:B-1----:R-:W-:-:S05]  /*5ef0*/  FMNMX.FTZ R158, R163, R158, !PT ;  /* 0x0000009ea39e7209 */ /* 0x002fca0007810000 */
[----:B------:R-:W1:Y:S01]  /*5f00*/  SHFL.BFLY PT, R197, R158, 0x1, 0x1f ;  /* 0x0c201f009ec57f89 */ /* 0x000e6200000e0000 */
[----:B--2---:R-:W-:-:S05]  /*5f10*/  FMNMX.FTZ R163, R161, R156, !PT ;  /* 0x0000009ca1a37209 */ /* 0x004fca0007810000 */
[----:B------:R-:W2:Y:S01]  /*5f20*/  SHFL.BFLY PT, R156, R163, 0x1, 0x1f ;  /* 0x0c201f00a39c7f89 */ /* 0x000ea200000e0000 */
[----:B-1----:R-:W-:Y:S02]  /*5f30*/  FMNMX.FTZ R197, R158, R197, !PT ;  /* 0x000000c59ec57209 */ /* 0x002fe40007810000 */
[----:B------:R-:W-:-:S05]  /*5f40*/  IADD3 R158, -R229, 0xb, RZ ;  /* 0x0000000be59e7810 */ /* 0x000fca0007ffe1ff */
[----:B------:R4:W-:Y:S06]  /*5f50*/  BAR.ARV R158, 0x100 ;  /* 0x0004009e0000751d */ /* 0x0009ec0000002000 */
[----:B--2---:R-:W-:Y:S01]  /*5f60*/  FMNMX.FTZ R156, R163, R156, !PT ;  /* 0x0000009ca39c7209 */ /* 0x004fe20007810000 */
[CC--:B---3--:R-:W-:Y:S01]  /*5f70*/  FMUL.FTZ R181, R197.reuse, R195.reuse ;  /* 0x000000c3c5b57220 */ /* 0x0c8fe20000410000 */
[----:B------:R-:W-:Y:S02]  /*5f80*/  FSETP.NEU.FTZ.AND P2, PT, R197, -INF , PT ;  /* 0xff800000c500780b */ /* 0x000fe40003f5d000 */
[C---:B------:R-:W-:Y:S01]  /*5f90*/  FSETP.NEU.FTZ.AND P3, PT, R156.reuse, -INF , PT ;  /* 0xff8000009c00780b */ /* 0x040fe20003f7d000 */
[----:B------:R-:W-:Y:S01]  /*5fa0*/  FMUL.FTZ R182, R156, R195 ;  /* 0x000000c39cb67220 */ /* 0x000fe20000410000 */
[----:B------:R-:W-:-:S04]  /*5fb0*/  FSEL R181, R181, RZ, P2 ;  /* 0x000000ffb5b57208 */ /* 0x000fc80001000000 */
[----:B------:R-:W-:Y:S01]  /*5fc0*/  FSEL R182, R182, RZ, P3 ;  /* 0x000000ffb6b67208 */ /* 0x000fe20001800000 */
[-CC-:B------:R-:W-:Y:S01]  /*5fd0*/  FFMA.FTZ R162, R166, R195.reuse, -R181.reuse ;  /* 0x000000c3a6a27223 */ /* 0x180fe200000108b5 */
[-CC-:B------:R-:W-:Y:S01]  /*5fe0*/  FFMA.FTZ R167, R167, R195.reuse, -R181.reuse ;  /* 0x000000c3a7a77223 */ /* 0x180fe200000108b5 */
[-CC-:B------:R-:W-:Y:S01]  /*5ff0*/  FFMA.FTZ R163, R165, R195.reuse, -R181.reuse ;  /* 0x000000c3a5a37223 */ /* 0x180fe200000108b5 */
[-CC-:B------:R-:W-:Y:S01]  /*6000*/  FFMA.FTZ R164, R164, R195.reuse, -R181.reuse ;  /* 0x000000c3a4a47223 */ /* 0x180fe200000108b5 */
[-CC-:B------:R-:W-:Y:S01]  /*6010*/  FFMA.FTZ R166, R153, R195.reuse, -R182.reuse ;  /* 0x000000c399a67223 */ /* 0x180fe200000108b6 */
[----:B------:R-:W-:Y:S01]  /*6020*/  FSEL R153, R197, RZ, P2 ;  /* 0x000000ffc5997208 */ /* 0x000fe20001000000 */
[----:B------:R1:W-:Y:S01]  /*6030*/  MUFU.EX2 R161, R167 ;  /* 0x000000a700a17308 */ /* 0x0003e20000000800 */
[-CC-:B------:R-:W-:Y:S01]  /*6040*/  FFMA.FTZ R165, R152, R195.reuse, -R182.reuse ;  /* 0x000000c398a57223 */ /* 0x180fe200000108b6 */
[-C--:B------:R-:W-:Y:S01]  /*6050*/  FFMA.FTZ R168, R155, R195.reuse, -R182 ;  /* 0x000000c39ba87223 */ /* 0x080fe200000108b6 */
[-CC-:B------:R-:W-:Y:S01]  /*6060*/  FFMA.FTZ R191, R191, R195.reuse, -R181.reuse ;  /* 0x000000c3bfbf7223 */ /* 0x180fe200000108b5 */
[----:B------:R-:W-:Y:S01]  /*6070*/  FADD.FTZ R152, -R153, R208 ;  /* 0x000000d099987221 */ /* 0x000fe20000010100 */
[-CC-:B------:R-:W-:Y:S01]  /*6080*/  FFMA.FTZ R208, R210, R195.reuse, -R181.reuse ;  /* 0x000000c3d2d07223 */ /* 0x180fe200000108b5 */
[-CC-:B------:R-:W-:Y:S01]  /*6090*/  FFMA.FTZ R210, R211, R195.reuse, -R181.reuse ;  /* 0x000000c3d3d27223 */ /* 0x180fe200000108b5 */
[-C--:B------:R-:W-:Y:S01]  /*60a0*/  FFMA.FTZ R211, R212, R195.reuse, -R181 ;  /* 0x000000c3d4d37223 */ /* 0x080fe200000108b5 */
[-C--:B------:R-:W-:Y:S01]  /*60b0*/  FMUL.FTZ R170, R152, R195.reuse ;  /* 0x000000c398aa7220 */ /* 0x080fe20000410000 */
[-CC-:B-1----:R-:W-:Y:S01]  /*60c0*/  FFMA.FTZ R167, R154, R195.reuse, -R182.reuse ;  /* 0x000000c39aa77223 */ /* 0x182fe200000108b6 */
[----:B------:R-:W-:Y:S01]  /*60d0*/  FSEL R154, R156, RZ, P3 ;  /* 0x000000ff9c9a7208 */ /* 0x000fe20001800000 */
[----:B------:R-:W-:Y:S01]  /*60e0*/  @!P1 VIADD R152, R169, 0x32440 ;  /* 0x00032440a9989836 */ /* 0x000fe20000000000 */
[----:B------:R-:W1:Y:S01]  /*60f0*/  MUFU.EX2 R162, R162 ;  /* 0x000000a200a27308 */ /* 0x000e620000000800 */
[-CC-:B------:R-:W-:Y:S01]  /*6100*/  FFMA.FTZ R212, R218, R195.reuse, -R182.reuse ;  /* 0x000000c3dad47223 */ /* 0x180fe200000108b6 */
[-C--:B------:R-:W-:Y:S01]  /*6110*/  FFMA.FTZ R218, R221, R195.reuse, -R182 ;  /* 0x000000c3ddda7223 */ /* 0x080fe200000108b6 */
[----:B------:R-:W-:Y:S01]  /*6120*/  FADD.FTZ R154, -R154, R207 ;  /* 0x000000cf9a9a7221 */ /* 0x000fe20000010100 */
[----:B------:R-:W-:Y:S01]  /*6130*/  VIADD R207, R229, 0x8 ;  /* 0x00000008e5cf7836 */ /* 0x000fe20000000000 */
[----:B------:R-:W-:Y:S01]  /*6140*/  @!P1 PRMT R152, RZ, 0x654, R152 ;  /* 0x00000654ff989816 */ /* 0x000fe20000000098 */
[-CC-:B------:R-:W-:Y:S01]  /*6150*/  FFMA.FTZ R192, R192, R195.reuse, -R181.reuse ;  /* 0x000000c3c0c07223 */ /* 0x180fe200000108b5 */
[-C--:B------:R-:W-:Y:S01]  /*6160*/  FMUL.FTZ R171, R154, R195.reuse ;  /* 0x000000c39aab7220 */ /* 0x080fe20000410000 */
[----:B------:R-:W2:Y:S01]  /*6170*/  MUFU.EX2 R170, R170 ;  /* 0x000000aa00aa7308 */ /* 0x000ea20000000800 */
[----:B------:R1:W-:Y:S01]  /*6180*/  @!P1 SYNCS.ARRIVE.TRANS64.RED.A1T0 RZ, [R152+URZ], RZ ;  /* 0x000000ff98ff99a7 */ /* 0x0003e2000810043f */
[----:B------:R3:W-:Y:S01]  /*6190*/  BAR.SYNC.DEFER_BLOCKING R207, 0x100 ;  /* 0x000400cf0000751d */ /* 0x0007e20000010000 */
[-CC-:B------:R-:W-:Y:S01]  /*61a0*/  FFMA.FTZ R193, R193, R195.reuse, -R181.reuse ;  /* 0x000000c3c1c17223 */ /* 0x180fe200000108b5 */
[-CC-:B------:R-:W-:Y:S01]  /*61b0*/  FFMA.FTZ R194, R194, R195.reuse, -R181.reuse ;  /* 0x000000c3c2c27223 */ /* 0x180fe200000108b5 */
[-CC-:B------:R-:W-:Y:S01]  /*61c0*/  FFMA.FTZ R214, R214, R195.reuse, -R182.reuse ;  /* 0x000000c3d6d67223 */ /* 0x180fe200000108b6 */
[-CC-:B------:R-:W-:Y:S01]  /*61d0*/  FFMA.FTZ R215, R215, R195.reuse, -R182.reuse ;  /* 0x000000c3d7d77223 */ /* 0x180fe200000108b6 */
[--C-:B------:R-:W-:Y:S01]  /*61e0*/  FFMA.FTZ R216, R216, R195, -R182.reuse ;  /* 0x000000c3d8d87223 */ /* 0x100fe200000108b6 */
[----:B------:R-:W5:Y:S01]  /*61f0*/  MUFU.EX2 R171, R171 ;  /* 0x000000ab00ab7308 */ /* 0x000f620000000800 */
[----:B-1----:R-:W-:Y:S01]  /*6200*/  F2FP.F16.F32.PACK_AB R152, R162, R161 ;  /* 0x000000a1a298723e */ /* 0x002fe200000000ff */
[-CC-:B---3--:R-:W-:Y:S01]  /*6210*/  FFMA.FTZ R207, R213, R195.reuse, -R181.reuse ;  /* 0x000000c3d5cf7223 */ /* 0x188fe200000108b5 */
[-CC-:B------:R-:W-:Y:S01]  /*6220*/  FFMA.FTZ R213, R220, R195.reuse, -R182.reuse ;  /* 0x000000c3dcd57223 */ /* 0x180fe200000108b6 */
[-CC-:B------:R-:W-:Y:S01]  /*6230*/  FFMA.FTZ R220, R222, R195.reuse, -R182.reuse ;  /* 0x000000c3dedc7223 */ /* 0x180fe200000108b6 */
[-CC-:B------:R-:W-:Y:S01]  /*6240*/  FFMA.FTZ R217, R217, R195.reuse, -R182.reuse ;  /* 0x000000c3d9d97223 */ /* 0x180fe200000108b6 */
[-CC-:B------:R-:W-:Y:S01]  /*6250*/  FFMA.FTZ R221, R198, R195.reuse, -R182.reuse ;  /* 0x000000c3c6dd7223 */ /* 0x180fe200000108b6 */
[--C-:B------:R-:W-:Y:S01]  /*6260*/  FFMA.FTZ R198, R199, R195, -R182.reuse ;  /* 0x000000c3c7c67223 */ /* 0x100fe200000108b6 */
[----:B------:R-:W-:Y:S01]  /*6270*/  MUFU.EX2 R163, R163 ;  /* 0x000000a300a37308 */ /* 0x000fe20000000800 */
[-C--:B--2---:R-:W-:Y:S01]  /*6280*/  FMUL.FTZ R24, R24, R170.reuse ;  /* 0x000000aa18187220 */ /* 0x084fe20000410000 */
        /* <DEDUP_REMOVED lines=132> */
[----:B-1----:R-:W-:Y:S01]  /*6ad0*/  F2FP.F16.F32.PACK_AB R154, R164, R163 ;  /* 0x000000a3a49a723e */ /* 0x002fe200000000ff */
[----:B------:R-:W-:Y:S01]  /*6ae0*/  MUFU.EX2 R207, R207 ;  /* 0x000000cf00cf7308 */ /* 0x000fe20000000800 */
[----:B--2---:R-:W-:Y:S01]  /*6af0*/  F2FP.F16.F32.PACK_AB R153, R166, R165 ;  /* 0x000000a5a699723e */ /* 0x004fe200000000ff */
[--C-:B------:R-:W-:Y:S01]  /*6b00*/  FFMA.FTZ R186, R186, R195, -R181.reuse ;  /* 0x000000c3baba7223 */ /* 0x100fe200000108b5 */
[----:B---3--:R-:W-:Y:S01]  /*6b10*/  F2FP.F16.F32.PACK_AB R155, R168, R167 ;  /* 0x000000a7a89b723e */ /* 0x008fe200000000ff */
[-CC-:B------:R-:W-:Y:S01]  /*6b20*/  FFMA.FTZ R183, R183, R195.reuse, -R181.reuse ;  /* 0x000000c3b7b77223 */ /* 0x180fe200000108b5 */
[-CC-:B------:R-:W-:Y:S01]  /*6b30*/  FFMA.FTZ R184, R184, R195.reuse, -R181.reuse ;  /* 0x000000c3b8b87223 */ /* 0x180fe200000108b5 */
[-CC-:B------:R-:W-:Y:S01]  /*6b40*/  FFMA.FTZ R185, R185, R195.reuse, -R181.reuse ;  /* 0x000000c3b9b97223 */ /* 0x180fe200000108b5 */
[----:B------:R-:W-:Y:S01]  /*6b50*/  WARPGROUP.ARRIVE ;  /* 0x00000000000079c5 */ /* 0x000fe20000000000 */
[----:B------:R-:W1:Y:S01]  /*6b60*/  MUFU.EX2 R208, R208 ;  /* 0x000000d000d07308 */ /* 0x000e620000000800 */
[-CC-:B------:R-:W-:Y:S01]  /*6b70*/  FFMA.FTZ R196, R196, R195.reuse, -R182.reuse ;  /* 0x000000c3c4c47223 */ /* 0x180fe200000108b6 */
[-CC-:B------:R-:W-:Y:S01]  /*6b80*/  FFMA.FTZ R199, R209, R195.reuse, -R182.reuse ;  /* 0x000000c3d1c77223 */ /* 0x180fe200000108b6 */
[-CC-:B------:R-:W-:Y:S01]  /*6b90*/  FFMA.FTZ R172, R172, R195.reuse, -R181.reuse ;  /* 0x000000c3acac7223 */ /* 0x180fe200000108b5 */
[-CC-:B------:R-:W-:Y:S01]  /*6ba0*/  FFMA.FTZ R173, R173, R195.reuse, -R181.reuse ;  /* 0x000000c3adad7223 */ /* 0x180fe200000108b5 */
[----:B------:R-:W-:Y:S01]  /*6bb0*/  HGMMA.64x256x16.F32 R24, R152, gdesc[UR8].tnspB, R24, gsb0 ;  /* 0x43e0000898187df0 */ /* 0x000fe20008000818 */
[----:B------:R-:W-:Y:S01]  /*6bc0*/  UIADD3 UR10, UR4, 0x80, URZ ;  /* 0x00000080040a7890 */ /* 0x000fe2000fffe03f */
[-CC-:B------:R-:W-:Y:S01]  /*6bd0*/  FFMA.FTZ R174, R174, R195.reuse, -R181.reuse ;  /* 0x000000c3aeae7223 */ /* 0x180fe200000108b5 */
[----:B------:R-:W-:Y:S01]  /*6be0*/  MUFU.EX2 R210, R210 ;  /* 0x000000d200d27308 */ /* 0x000fe20000000800 */
[----:B------:R-:W-:Y:S01]  /*6bf0*/  UMOV UR11, 0x40000040 ;  /* 0x40000040000b7882 */ /* 0x000fe20000000000 */
        /* <DEDUP_REMOVED lines=14> */
[----:B------:R-:W-:Y:S01]  /*6ce0*/  MUFU.EX2 R212, R212 ;  /* 0x000000d400d47308 */ /* 0x000fe20000000800 */
[----:B------:R-:W-:Y:S01]  /*6cf0*/  FFMA.FTZ R161, R170, R12, R161 ;  /* 0x0000000caaa17223 */ /* 0x000fe200000100a1 */
[----:B------:R-:W-:Y:S01]  /*6d00*/  FFMA.FTZ R165, R171, R0, R165 ;  /* 0x00000000aba57223 */ /* 0x000fe200000100a5 */
[C---:B------:R-:W-:Y:S01]  /*6d10*/  ISETP.GT.AND P2, PT, R13.reuse, R206, PT ;  /* 0x000000ce0d00720c */ /* 0x040fe20003f44270 */
[----:B------:R-:W-:-:S02]  /*6d20*/  VIADD R13, R13, 0xffffffff ;  /* 0xffffffff0d0d7836 */ /* 0x000fc40000000000 */
[----:B------:R-:W-:Y:S01]  /*6d30*/  FADD.FTZ R162, R162, R161 ;  /* 0x000000a1a2a27221 */ /* 0x000fe20000010000 */
[----:B------:R-:W-:Y:S01]  /*6d40*/  FADD.FTZ R166, R166, R165 ;  /* 0x000000a5a6a67221 */ /* 0x000fe20000010000 */
[----:B------:R-:W-:Y:S01]  /*6d50*/  @!P1 IADD3 R169, R169, 0x32460, RZ ;  /* 0x00032460a9a99810 */ /* 0x000fe20007ffe0ff */
[----:B------:R-:W2:Y:S01]  /*6d60*/  MUFU.EX2 R213, R213 ;  /* 0x000000d500d57308 */ /* 0x000ea20000000800 */
[----:B------:R-:W-:Y:S01]  /*6d70*/  FADD.FTZ R163, R163, R162 ;  /* 0x000000a2a3a37221 */ /* 0x000fe20000010000 */
[----:B------:R-:W-:Y:S01]  /*6d80*/  FADD.FTZ R167, R167, R166 ;  /* 0x000000a6a7a77221 */ /* 0x000fe20000010000 */
[----:B------:R-:W-:Y:S02]  /*6d90*/  @!P1 PRMT R169, RZ, 0x654, R169 ;  /* 0x00000654ffa99816 */ /* 0x000fe400000000a9 */
[----:B------:R-:W-:Y:S01]  /*6da0*/  FADD.FTZ R164, R164, R163 ;  /* 0x000000a3a4a47221 */ /* 0x000fe20000010000 */
[----:B------:R-:W-:Y:S02]  /*6db0*/  FADD.FTZ R167, R168, R167 ;  /* 0x000000a7a8a77221 */ /* 0x000fe40000010000 */
[----:B------:R-:W-:Y:S08]  /*6dc0*/  MUFU.EX2 R218, R218 ;  /* 0x000000da00da7308 */ /* 0x000ff00000000800 */
[----:B------:R-:W3:Y:S08]  /*6dd0*/  MUFU.EX2 R220, R220 ;  /* 0x000000dc00dc7308 */ /* 0x000ef00000000800 */
[----:B------:R-:W-:Y:S08]  /*6de0*/  MUFU.EX2 R191, R191 ;  /* 0x000000bf00bf7308 */ /* 0x000ff00000000800 */
[----:B------:R-:W5:Y:S08]  /*6df0*/  MUFU.EX2 R192, R192 ;  /* 0x000000c000c07308 */ /* 0x000f700000000800 */
[----:B------:R-:W-:Y:S08]  /*6e00*/  MUFU.EX2 R193, R193 ;  /* 0x000000c100c17308 */ /* 0x000ff00000000800 */
[----:B------:R-:W-:Y:S08]  /*6e10*/  MUFU.EX2 R194, R194 ;  /* 0x000000c200c27308 */ /* 0x000ff00000000800 */
[----:B------:R-:W-:Y:S08]  /*6e20*/  MUFU.EX2 R214, R214 ;  /* 0x000000d600d67308 */ /* 0x000ff00000000800 */
[----:B------:R-:W4:Y:S08]  /*6e30*/  MUFU.EX2 R215, R215 ;  /* 0x000000d700d77308 */ /* 0x000f300000000800 */
[----:B------:R-:W-:Y:S08]  /*6e40*/  MUFU.EX2 R216, R216 ;  /* 0x000000d800d87308 */ /* 0x000ff00000000800 */
[----:B------:R-:W4:Y:S08]  /*6e50*/  MUFU.EX2 R217, R217 ;  /* 0x000000d900d97308 */ /* 0x000f300000000800 */
[----:B------:R-:W-:Y:S08]  /*6e60*/  MUFU.EX2 R186, R186 ;  /* 0x000000ba00ba7308 */ /* 0x000ff00000000800 */
[----:B------:R-:W4:Y:S08]  /*6e70*/  MUFU.EX2 R183, R183 ;  /* 0x000000b700b77308 */ /* 0x000f300000000800 */
        /* <DEDUP_REMOVED lines=17> */
[----:B------:R-:W-:Y:S01]  /*6f90*/  MUFU.EX2 R176, R176 ;  /* 0x000000b000b07308 */ /* 0x000fe20000000800 */
[----:B------:R-:W-:-:S02]  /*6fa0*/  WARPGROUP.DEPBAR.LE gsb0, 0x0 ;  /* 0x00008000000079c5 */ /* 0x000fc40000010000 */
[----:B-1----:R-:W-:Y:S01]  /*6fb0*/  F2FP.F16.F32.PACK_AB R152, R208, R207 ;  /* 0x000000cfd098723e */ /* 0x002fe200000000ff */
[----:B------:R-:W-:Y:S01]  /*6fc0*/  FADD.FTZ R207, R207, R164 ;  /* 0x000000a4cfcf7221 */ /* 0x000fe20000010000 */
[----:B--2---:R-:W-:-:S03]  /*6fd0*/  F2FP.F16.F32.PACK_AB R153, R213, R212 ;  /* 0x000000d4d599723e */ /* 0x004fc600000000ff */
[----:B------:R-:W-:Y:S01]  /*6fe0*/  MUFU.EX2 R177, R177 ;  /* 0x000000b100b17308 */ /* 0x000fe20000000800 */
[----:B------:R-:W-:Y:S01]  /*6ff0*/  F2FP.F16.F32.PACK_AB R154, R211, R210 ;  /* 0x000000d2d39a723e */ /* 0x000fe200000000ff */
[----:B------:R-:W-:Y:S01]  /*7000*/  FADD.FTZ R212, R212, R167 ;  /* 0x000000a7d4d47221 */ /* 0x000fe20000010000 */
[----:B---3--:R-:W-:Y:S01]  /*7010*/  F2FP.F16.F32.PACK_AB R155, R220, R218 ;  /* 0x000000dadc9b723e */ /* 0x008fe200000000ff */
[----:B------:R-:W-:Y:S01]  /*7020*/  FADD.FTZ R207, R208, R207 ;  /* 0x000000cfd0cf7221 */ /* 0x000fe20000010000 */
[----:B------:R-:W-:Y:S02]  /*7030*/  IMAD.MOV.U32 R208, RZ, RZ, R197 ;  /* 0x000000ffffd07224 */ /* 0x000fe400078e00c5 */
[----:B------:R-:W-:Y:S01]  /*7040*/  FADD.FTZ R213, R213, R212 ;  /* 0x000000d4d5d57221 */ /* 0x000fe20000010000 */
[----:B------:R-:W-:Y:S01]  /*7050*/  WARPGROUP.ARRIVE ;  /* 0x00000000000079c5 */ /* 0x000fe20000000000 */
[----:B------:R-:W1:Y:S01]  /*7060*/  MUFU.EX2 R178, R178 ;  /* 0x000000b200b27308 */ /* 0x000e620000000800 */
[----:B------:R-:W-:Y:S01]  /*7070*/  FADD.FTZ R210, R210, R207 ;  /* 0x000000cfd2d27221 */ /* 0x000fe20000010000 */
[----:B------:R-:W-:Y:S01]  /*7080*/  FADD.FTZ R213, R218, R213 ;  /* 0x000000d5dad57221 */ /* 0x000fe20000010000 */
[----:B------:R-:W-:-:S02]  /*7090*/  IMAD.MOV.U32 R207, RZ, RZ, R156 ;  /* 0x000000ffffcf7224 */ /* 0x000fc400078e009c */
[----:B------:R-:W-:Y:S01]  /*70a0*/  HGMMA.64x256x16.F32 R24, R152, gdesc[UR8].tnspB, R24, gsb0 ;  /* 0x43e0000898187df0 */ /* 0x000fe20008000818 */
[----:B------:R-:W-:Y:S01]  /*70b0*/  UIADD3 UR10, UR4, 0x100, URZ ;  /* 0x00000100040a7890 */ /* 0x000fe2000fffe03f */
[----:B------:R-:W-:Y:S01]  /*70c0*/  FADD.FTZ R210, R211, R210 ;  /* 0x000000d2d3d27221 */ /* 0x000fe20000010000 */
[----:B------:R-:W-:Y:S01]  /*70d0*/  UMOV UR11, 0x40000040 ;  /* 0x40000040000b7882 */ /* 0x000fe20000000000 */
[----:B------:R-:W-:Y:S01]  /*70e0*/  MUFU.EX2 R179, R179 ;  /* 0x000000b300b37308 */ /* 0x000fe20000000800 */
[----:B------:R-:W-:-:S07]  /*70f0*/  FADD.FTZ R213, R220, R213 ;  /* 0x000000d5dcd57221 */ /* 0x000fce0000010000 */
[----:B------:R-:W2:Y:S01]  /*7100*/  MUFU.EX2 R180, R180 ;  /* 0x000000b400b47308 */ /* 0x000ea20000000800 */
[----:B------:R-:W-:Y:S02]  /*7110*/  WARPGROUP.DEPBAR.LE gsb0, 0x0 ;  /* 0x00008000000079c5 */ /* 0x000fe40000010000 */
[----:B-----5:R-:W-:Y:S01]  /*7120*/  F2FP.F16.F32.PACK_AB R152, R192, R191 ;  /* 0x000000bfc098723e */ /* 0x020fe200000000ff */
[----:B------:R-:W-:Y:S01]  /*7130*/  FADD.FTZ R191, R191, R210 ;  /* 0x000000d2bfbf7221 */ /* 0x000fe20000010000 */
[----:B----4-:R-:W-:Y:S01]  /*7140*/  F2FP.F16.F32.PACK_AB R153, R215, R214 ;  /* 0x000000d6d799723e */ /* 0x010fe200000000ff */
        /* <DEDUP_REMOVED lines=30> */
[----:B------:R-:W-:Y:S01]  /*7330*/  UIADD3 UR4, UR4, 0x280, URZ ;  /* 0x0000028004047890 */ /* 0x000fe2000fffe03f */
        /* <DEDUP_REMOVED lines=35> */
.L_x_3416:
[----:B------:R-:W-:-:S13]  /*7570*/  ISETP.GE.AND P2, PT, R13, RZ, PT ;  /* 0x000000ff0d00720c */ /* 0x000fda0003f46270 */
[----:B------:R-:W-:Y:S05]  /*7580*/  @!P2 BRA `(.L_x_3426) ;  /* 0x000000280048a947 */ /* 0x000fea0003800000 */
[----:B------:R-:W-:Y:S01]  /*7590*/  MOV R207, R156 ;  /* 0x0000009c00cf7202 */ /* 0x000fe20000000f00 */
[----:B------:R-:W-:-:S07]  /*75a0*/  IMAD.MOV.U32 R206, RZ, RZ, R197 ;  /* 0x000000ffffce7224 */ /* 0x000fce00078e00c5 */
.L_x_3435:
[----:B------:R-:W-:-:S04]  /*75b0*/  UIADD3 UR36, UR36, 0x1, URZ ;  /* 0x0000000124247890 */ /* 0x000fc8000fffe03f */
[----:B------:R-:W-:-:S04]  /*75c0*/  UISETP.NE.AND UP0, UPT, UR36, 0x2, UPT ;  /* 0x000000022400788c */ /* 0x000fc8000bf05270 */
[----:B------:R-:W-:Y:S02]  /*75d0*/  USEL UR4, URZ, 0x1, UP0 ;  /* 0x000000013f047887 */ /* 0x000fe40008000000 */
[----:B------:R-:W-:Y:S02]  /*75e0*/  USEL UR36, UR36, URZ, UP0 ;  /* 0x0000003f24247287 */ /* 0x000fe40008000000 */
[----:B------:R-:W-:Y:S01]  /*75f0*/  ULOP3.LUT UR37, UR37, UR4, URZ, 0x3c, !UPT ;  /* 0x0000000425257292 */ /* 0x000fe2000f8e3c3f */
[----:B---3--:R-:W-:Y:S11]  /*7600*/  @!P0 BRA `(.L_x_3427) ;  /* 0x0000000000048947 */ /* 0x008ff60003800000 */
[----:B------:R-:W-:Y:S01]  /*7610*/  BPT.TRAP 0x1 ;  /* 0x000000040000795c */ /* 0x000fe20000300000 */
.L_x_3427:
[----:B------:R-:W-:Y:S01]  /*7620*/  ULEA UR4, UR36, UR39, 0x3 ;  /* 0x0000002724047291 */ /* 0x000fe2000f8e183f */
[----:B------:R-:W-:-:S05]  /*7630*/  IMAD.U32 R208, RZ, RZ, UR37 ;  /* 0x00000025ffd07e24 */ /* 0x000fca000f8e00ff */
[----:B------:R-:W-:-:S04]  /*7640*/  SHF.L.U32 R208, R208, 0x1f, RZ ;  /* 0x0000001fd0d07819 */ /* 0x000fc800000006ff */
[----:B------:R3:W4:Y:S01]  /*7650*/  SYNCS.PHASECHK.TRANS64.TRYWAIT P2, [UR4+0x32430], R208 ;  /* 0x032430d0ff0075a7 */ /* 0x0007220008040144 */
[----:B------:R-:W-:Y:S05]  /*7660*/  @!P0 BRA `(.L_x_3428) ;  /* 0x0000000000048947 */ /* 0x000fea0003800000 */
[----:B------:R-:W-:Y:S01]  /*7670*/  BPT.TRAP 0x1 ;  /* 0x000000040000795c */ /* 0x000fe20000300000 */
.L_x_3428:
[----:B----4-:R-:W-:Y:S05]  /*7680*/  @P2 BRA `(.L_x_3429) ;  /* 0x0000000000082947 */ /* 0x010fea0003800000 */
[----:B------:R-:W4:Y:S02]  /*7690*/  SYNCS.PHASECHK.TRANS64.TRYWAIT P2, [UR4+0x32430], R208 ;  /* 0x032430d0ff0075a7 */ /* 0x000f240008040144 */
[----:B----4-:R-:W-:Y:S05]  /*76a0*/  @!P2 BRA `(.L_x_3430) ;  /* 0x0000007c0088a947 */ /* 0x010fea0003800000 */
.L_x_3429:
[----:B------:R-:W-:Y:S01]  /*76b0*/  R2UR UR56, R200 ;  /* 0x00000000c83872ca */ /* 0x000fe200000e0000 */
[----:B------:R-:W-:Y:S01]  /*76c0*/  UIMAD UR5, UR36, 0x300, UR38 ;  /* 0x00000300240578a4 */ /* 0x000fe2000f8e0226 */
[----:B------:R-:W-:Y:S01]  /*76d0*/  R2UR UR57, R201 ;  /* 0x00000000c93972ca */ /* 0x000fe200000e0000 */
[----:B-12-4-:R-:W-:Y:S01]  /*76e0*/  WARPGROUP.ARRIVE ;  /* 0x00000000000079c5 */ /* 0x016fe20000000000 */
        /* <DEDUP_REMOVED lines=27> */
.L_x_3431:
[----:B------:R1:W2:Y:S01]  /*78a0*/  SYNCS.PHASECHK.TRANS64.TRYWAIT P2, [UR4+0x32450], R208 ;  /* 0x032450d0ff0075a7 */ /* 0x0002a20008040144 */
[----:B------:R-:W-:Y:S05]  /*78b0*/  @!P0 BRA `(.L_x_3432) ;  /* 0x0000000000048947 */ /* 0x000fea0003800000 */
[----:B------:R-:W-:Y:S01]  /*78c0*/  BPT.TRAP 0x1 ;  /* 0x000000040000795c */ /* 0x000fe20000300000 */
.L_x_3432:
[----:B--2---:R-:W-:Y:S05]  /*78d0*/  @P2 BRA `(.L_x_3433) ;  /* 0x0000000000082947 */ /* 0x004fea0003800000 */
[----:B------:R-:W2:Y:S02]  /*78e0*/  SYNCS.PHASECHK.TRANS64.TRYWAIT P2, [UR4+0x32450], R208 ;  /* 0x032450d0ff0075a7 */ /* 0x000ea40008040144 */
[----:B--2---:R-:W-:Y:S05]  /*78f0*/  @!P2 BRA `(.L_x_3434) ;  /* 0x0000007c000ca947 */ /* 0x004fea0003800000 */
.L_x_3433:
        /* <DEDUP_REMOVED lines=10> */
[C---:B------:R-:W-:Y:S01]  /*79a0*/  ISETP.GT.AND P2, PT, R13.reuse, RZ, PT ;  /* 0x000000ff0d00720c */ /* 0x040fe20003f44270 */
[----:B------:R-:W-:Y:S01]  /*79b0*/  UMOV UR15, 0x40000040 ;  /* 0x40000040000f7882 */ /* 0x000fe20000000000 */
[----:B------:R-:W-:Y:S01]  /*79c0*/  UIADD3 UR18, UR5, 0x600, URZ ;  /* 0x0000060005127890 */ /* 0x000fe2000fffe03f */
[----:B------:R-:W-:Y:S01]  /*79d0*/  VIADD R13, R13, 0xffffffff ;  /* 0xffffffff0d0d7836 */ /* 0x000fe20000000000 */
        /* <DEDUP_REMOVED lines=116> */
[----:B-123--:R-:W-:Y:S01]  /*8120*/  FMNMX.FTZ R208, R152, R206, !PT ;  /* 0x000000ce98d07209 */ /* 0x00efe20007810000 */
[----:B------:R-:W1:Y:S01]  /*8130*/  MUFU.TANH R157, R157 ;  /* 0x0000009d009d7308 */ /* 0x000e620000002400 */
[----:B------:R-:W-:Y:S01]  /*8140*/  FMUL.FTZ R181, R182, UR5 ;  /* 0x00000005b6b57c20 */ /* 0x000fe20008410000 */
[----:B------:R-:W-:Y:S01]  /*8150*/  FMUL.FTZ R154, R154, UR5 ;  /* 0x000000059a9a7c20 */ /* 0x000fe20008410000 */
[----:B------:R-:W-:Y:S01]  /*8160*/  FMUL.FTZ R182, R183, UR5 ;  /* 0x00000005b7b67c20 */ /* 0x000fe20008410000 */
[----:B------:R-:W-:Y:S01]  /*8170*/  FMUL.FTZ R183, R184, UR5 ;  /* 0x00000005b8b77c20 */ /* 0x000fe20008410000 */
[----:B------:R-:W-:Y:S01]  /*8180*/  FMUL.FTZ R184, R185, UR5 ;  /* 0x00000005b9b87c20 */ /* 0x000fe20008410000 */
[----:B----4-:R-:W-:Y:S01]  /*8190*/  FMNMX.FTZ R209, R153, R208, !PT ;  /* 0x000000d099d17209 */ /* 0x010fe20007810000 */
[----:B------:R-:W-:Y:S01]  /*81a0*/  FMUL.FTZ R185, R186, UR5 ;  /* 0x00000005bab97c20 */ /* 0x000fe20008410000 */
[----:B------:R-:W2:Y:S01]  /*81b0*/  MUFU.TANH R217, R217 ;  /* 0x000000d900d97308 */ /* 0x000ea20000002400 */
[----:B------:R-:W-:Y:S01]  /*81c0*/  FMUL.FTZ R155, R155, UR5 ;  /* 0x000000059b9b7c20 */ /* 0x000fe20008410000 */
[----:B------:R-:W-:Y:S01]  /*81d0*/  FMUL.FTZ R186, R187, UR5 ;  /* 0x00000005bbba7c20 */ /* 0x000fe20008410000 */
[----:B------:R-:W-:Y:S01]  /*81e0*/  FMUL.FTZ R187, R188, UR5 ;  /* 0x00000005bcbb7c20 */ /* 0x000fe20008410000 */
[----:B-----5:R-:W-:Y:S01]  /*81f0*/  FMNMX.FTZ R188, R156, R209, !PT ;  /* 0x000000d19cbc7209 */ /* 0x020fe20007810000 */
[----:B------:R-:W-:Y:S01]  /*8200*/  FMUL.FTZ R158, R158, UR5 ;  /* 0x000000059e9e7c20 */ /* 0x000fe20008410000 */
[----:B------:R-:W-:-:S02]  /*8210*/  FMUL.FTZ R159, R159, UR5 ;  /* 0x000000059f9f7c20 */ /* 0x000fc40008410000 */
[----:B------:R-:W3:Y:S01]  /*8220*/  MUFU.TANH R160, R160 ;  /* 0x000000a000a07308 */ /* 0x000ee20000002400 */
[----:B-1----:R-:W-:Y:S01]  /*8230*/  FMNMX.FTZ R208, R157, R188, !PT ;  /* 0x000000bc9dd07209 */ /* 0x002fe20007810000 */
[----:B------:R-:W-:-:S06]  /*8240*/  FMUL.FTZ R188, R189, UR5 ;  /* 0x00000005bdbc7c20 */ /* 0x000fcc0008410000 */
[----:B------:R-:W1:Y:S01]  /*8250*/  MUFU.TANH R163, R163 ;  /* 0x000000a300a37308 */ /* 0x000e620000002400 */
[----:B--2---:R-:W-:-:S07]  /*8260*/  FMNMX.FTZ R189, R217, R208, !PT ;  /* 0x000000d0d9bd7209 */ /* 0x004fce0007810000 */
[----:B------:R-:W2:Y:S01]  /*8270*/  MUFU.TANH R154, R154 ;  /* 0x0000009a009a7308 */ /* 0x000ea20000002400 */
[----:B---3--:R-:W-:Y:S01]  /*8280*/  FMNMX.FTZ R208, R160, R189, !PT ;  /* 0x000000bda0d07209 */ /* 0x008fe20007810000 */
[----:B------:R-:W-:-:S06]  /*8290*/  FMUL.FTZ R189, R190, UR5 ;  /* 0x00000005bebd7c20 */ /* 0x000fcc0008410000 */
        /* <DEDUP_REMOVED lines=8> */
[----:B------:R-:W-:-:S06]  /*8320*/  FMUL.FTZ R190, R191, UR5 ;  /* 0x00000005bfbe7c20 */ /* 0x000fcc0008410000 */
[----:B------:R-:W1:Y:S01]  /*8330*/  MUFU.TANH R168, R168 ;  /* 0x000000a800a87308 */ /* 0x000e620000002400 */
[----:B--2---:R-:W-:-:S07]  /*8340*/  FMNMX.FTZ R191, R167, R210, !PT ;  /* 0x000000d2a7bf7209 */ /* 0x004fce0007810000 */
[----:B------:R-:W2:Y:S01]  /*8350*/  MUFU.TANH R159, R159 ;  /* 0x0000009f009f7308 */ /* 0x000ea20000002400 */
[----:B---3--:R-:W-:-:S07]  /*8360*/  FMNMX.FTZ R208, R158, R209, !PT ;  /* 0x000000d19ed07209 */ /* 0x008fce0007810000 */
[----:B------:R-:W3:Y:S01]  /*8370*/  MUFU.TANH R171, R171 ;  /* 0x000000ab00ab7308 */ /* 0x000ee20000002400 */
[----:B-1----:R-:W-:Y:S01]  /*8380*/  FMNMX.FTZ R210, R168, R191, !PT ;  /* 0x000000bfa8d27209 */ /* 0x002fe20007810000 */
[----:B------:R-:W-:Y:S01]  /*8390*/  FMUL.FTZ R191, R192, UR5 ;  /* 0x00000005c0bf7c20 */ /* 0x000fe20008410000 */
[----:B------:R-:W-:-:S05]  /*83a0*/  FMUL.FTZ R192, R193, UR5 ;  /* 0x00000005c1c07c20 */ /* 0x000fca0008410000 */
        /* <DEDUP_REMOVED lines=35> */
[----:B------:R-:W-:-:S06]  /*85e0*/  FMUL.FTZ R211, R199, UR5 ;  /* 0x00000005c7d37c20 */ /* 0x000fcc0008410000 */
        /* <DEDUP_REMOVED lines=25> */
[----:B--2---:R-:W-:-:S05]  /*8780*/  FMNMX.FTZ R197, R196, R197, !PT ;  /* 0x000000c5c4c57209 */ /* 0x004fca0007810000 */
[----:B------:R-:W2:Y:S02]  /*8790*/  SHFL.BFLY PT, R210, R197, 0x2, 0x1f ;  /* 0x0c401f00c5d27f89 */ /* 0x000ea400000e0000 */
[----:B------:R-:W4:Y:S01]  /*87a0*/  MUFU.TANH R190, R190 ;  /* 0x000000be00be7308 */ /* 0x000f220000002400 */
[----:B---3--:R-:W-:-:S07]  /*87b0*/  FMNMX.FTZ R198, R186, R195, !PT ;  /* 0x000000c3bac67209 */ /* 0x008fce0007810000 */
[----:B------:R-:W3:Y:S01]  /*87c0*/  MUFU.TANH R193, R193 ;  /* 0x000000c100c17308 */ /* 0x000ee20000002400 */
[----:B-1----:R-:W-:-:S07]  /*87d0*/  FMNMX.FTZ R195, R189, R198, !PT ;  /* 0x000000c6bdc37209 */ /* 0x002fce0007810000 */
[----:B------:R-:W1:Y:S01]  /*87e0*/  MUFU.TANH R208, R208 ;  /* 0x000000d000d07308 */ /* 0x000e620000002400 */
[----:B----4-:R-:W-:Y:S02]  /*87f0*/  FMNMX.FTZ R198, R190, R195, !PT ;  /* 0x000000c3bec67209 */ /* 0x010fe40007810000 */
[----:B--2---:R-:W-:-:S05]  /*8800*/  FMNMX.FTZ R210, R197, R210, !PT ;  /* 0x000000d2c5d27209 */ /* 0x004fca0007810000 */
[----:B------:R-:W2:Y:S01]  /*8810*/  MUFU.TANH R209, R209 ;  /* 0x000000d100d17308 */ /* 0x000ea20000002400 */
[----:B---3--:R-:W-:Y:S01]  /*8820*/  FMNMX.FTZ R195, R193, R198, !PT ;  /* 0x000000c6c1c37209 */ /* 0x008fe20007810000 */
[----:B------:R-:W3:Y:S06]  /*8830*/  SHFL.BFLY PT, R213, R210, 0x1, 0x1f ;  /* 0x0c201f00d2d57f89 */ /* 0x000eec00000e0000 */
[----:B------:R-:W4:Y:S01]  /*8840*/  MUFU.TANH R211, R211 ;  /* 0x000000d300d37308 */ /* 0x000f220000002400 */
[----:B-1----:R-:W-:Y:S02]  /*8850*/  FMNMX.FTZ R198, R208, R195, !PT ;  /* 0x000000c3d0c67209 */ /* 0x002fe40007810000 */
[----:B------:R-:W1:Y:S02]  /*8860*/  LDC R195, c[0x0][0xa80] ;  /* 0x0002a000ffc37b82 */ /* 0x000e640000000800 */
[----:B--2---:R-:W-:-:S04]  /*8870*/  FMNMX.FTZ R198, R209, R198, !PT ;  /* 0x000000c6d1c67209 */ /* 0x004fc80007810000 */
[----:B----4-:R-:W-:Y:S02]  /*8880*/  FMNMX.FTZ R199, R211, R198, !PT ;  /* 0x000000c6d3c77209 */ /* 0x010fe40007810000 */
[----:B---3--:R-:W-:-:S03]  /*8890*/  FMNMX.FTZ R197, R210, R213, !PT ;  /* 0x000000d5d2c57209 */ /* 0x008fc60007810000 */
[----:B------:R-:W2:Y:S02]  /*88a0*/  SHFL.BFLY PT, R198, R199, 0x2, 0x1f ;  /* 0x0c401f00c7c67f89 */ /* 0x000ea400000e0000 */
[----:B-1----:R-:W-:-:S04]  /*88b0*/  FMUL.FTZ R212, R197, R195 ;  /* 0x000000c3c5d47220 */ /* 0x002fc80000410000 */
        /* <DEDUP_REMOVED lines=13> */
[-C--:B------:R-:W-:Y:S01]  /*8990*/  FFMA.FTZ R179, R179, R195.reuse, -R212 ;  /* 0x000000c3b3b37223 */ /* 0x080fe200000108d4 */
[----:B------:R-:W-:Y:S01]  /*89a0*/  MUFU.EX2 R217, R217 ;  /* 0x000000d900d97308 */ /* 0x000fe20000000800 */
[----:B--2---:R-:W-:Y:S01]  /*89b0*/  FMNMX.FTZ R214, R199, R198, !PT ;  /* 0x000000c6c7d67209 */ /* 0x004fe20007810000 */
[----:B------:R-:W-:Y:S01]  /*89c0*/  FADD.FTZ R198, -R197, R206 ;  /* 0x000000cec5c67221 */ /* 0x000fe20000010100 */
[-CC-:B------:R-:W-:Y:S01]  /*89d0*/  FFMA.FTZ R206, R153, R195.reuse, -R212.reuse ;  /* 0x000000c399ce7223 */ /* 0x180fe200000108d4 */
[-CC-:B------:R-:W-:Y:S01]  /*89e0*/  FFMA.FTZ R153, R157, R195.reuse, -R212.reuse ;  /* 0x000000c39d997223 */ /* 0x180fe200000108d4 */
[-CC-:B------:R-:W-:Y:S01]  /*89f0*/  FFMA.FTZ R180, R180, R195.reuse, -R212.reuse ;  /* 0x000000c3b4b47223 */ /* 0x180fe200000108d4 */
[----:B------:R-:W1:Y:S01]  /*8a00*/  SHFL.BFLY PT, R213, R214, 0x1, 0x1f ;  /* 0x0c201f00d6d57f89 */ /* 0x000e6200000e0000 */
[-C--:B------:R-:W-:Y:S01]  /*8a10*/  FMUL.FTZ R198, R198, R195.reuse ;  /* 0x000000c3c6c67220 */ /* 0x080fe20000410000 */
        /* <DEDUP_REMOVED lines=9> */
[----:B------:R-:W-:-:S07]  /*8ab0*/  FFMA.FTZ R194, R194, R195, -R212 ;  /* 0x000000c3c2c27223 */ /* 0x000fce00000108d4 */
[----:B------:R-:W-:Y:S01]  /*8ac0*/  MUFU.EX2 R206, R206 ;  /* 0x000000ce00ce7308 */ /* 0x000fe20000000800 */
[----:B-1----:R-:W-:Y:S01]  /*8ad0*/  FMNMX.FTZ R156, R214, R213, !PT ;  /* 0x000000d5d69c7209 */ /* 0x002fe20007810000 */
[----:B------:R-:W-:Y:S01]  /*8ae0*/  IMAD.U32 R214, RZ, RZ, UR4 ;  /* 0x00000004ffd67e24 */ /* 0x000fe2000f8e00ff */
[----:B------:R-:W-:Y:S01]  /*8af0*/  UIMAD UR4, UR36, 0xc00, UR7 ;  /* 0x00000c00240478a4 */ /* 0x000fe2000f8e0207 */
[-C--:B--2---:R-:W-:Y:S01]  /*8b00*/  FMUL.FTZ R24, R24, R198.reuse ;  /* 0x000000c618187220 */ /* 0x084fe20000410000 */
[-C--:B------:R-:W-:Y:S01]  /*8b10*/  FMUL.FTZ R25, R25, R198.reuse ;  /* 0x000000c619197220 */ /* 0x080fe20000410000 */
[C---:B------:R-:W-:Y:S01]  /*8b20*/  FADD.FTZ R152, -R156.reuse, R207 ;  /* 0x000000cf9c987221 */ /* 0x040fe20000010100 */
[-C--:B------:R-:W-:Y:S01]  /*8b30*/  FMUL.FTZ R218, R156, R195.reuse ;  /* 0x000000c39cda7220 */ /* 0x080fe20000410000 */
[----:B------:R1:W-:Y:S01]  /*8b40*/  MUFU.EX2 R207, R153 ;  /* 0x0000009900cf7308 */ /* 0x0003e20000000800 */
[----:B------:R-:W-:Y:S01]  /*8b50*/  FMUL.FTZ R28, R28, R198 ;  /* 0x000000c61c1c7220 */ /* 0x000fe20000410000 */
[-C--:B------:R-:W-:Y:S01]  /*8b60*/  FMUL.FTZ R157, R152, R195.reuse ;  /* 0x000000c3989d7220 */ /* 0x080fe20000410000 */
[----:B------:R-:W-:Y:S01]  /*8b70*/  @!P1 IADD3 R152, R214, 0x32440, RZ ;  /* 0x00032440d6989810 */ /* 0x000fe20007ffe0ff */
[-CC-:B------:R-:W-:Y:S01]  /*8b80*/  FFMA.FTZ R216, R158, R195.reuse, -R218.reuse ;  /* 0x000000c39ed87223 */ /* 0x180fe200000108da */
[----:B------:R-:W-:Y:S01]  /*8b90*/  IADD3 R158, -R220, 0xb, RZ ;  /* 0x0000000bdc9e7810 */ /* 0x000fe20007ffe1ff */
[-C--:B------:R-:W-:Y:S01]  /*8ba0*/  FFMA.FTZ R213, R154, R195.reuse, -R218 ;  /* 0x000000c39ad57223 */ /* 0x080fe200000108da */
[----:B------:R-:W-:Y:S01]  /*8bb0*/  @!P1 PRMT R152, RZ, 0x654, R152 ;  /* 0x00000654ff989816 */ /* 0x000fe20000000098 */
[----:B------:R-:W-:Y:S01]  /*8bc0*/  FFMA.FTZ R215, R155, R195, -R218 ;  /* 0x000000c39bd77223 */ /* 0x000fe200000108da */
[----:B-1----:R-:W-:-:S02]  /*8bd0*/  VIADD R153, R220, 0x8 ;  /* 0x00000008dc997836 */ /* 0x002fc40000000000 */
[--C-:B------:R-:W-:Y:S01]  /*8be0*/  FFMA.FTZ R159, R159, R195, -R218.reuse ;  /* 0x000000c39f9f7223 */ /* 0x100fe200000108da */
[----:B------:R3:W-:Y:S06]  /*8bf0*/  BAR.ARV R158, 0x100 ;  /* 0x0004009e0000751d */ /* 0x0007ec0000002000 */
[----:B------:R1:W-:Y:S01]  /*8c00*/  @!P1 SYNCS.ARRIVE.TRANS64.RED.A1T0 RZ, [R152+URZ], RZ ;  /* 0x000000ff98ff99a7 */ /* 0x0003e2000810043f */
        /* <DEDUP_REMOVED lines=132> */
[----:B------:R-:W-:Y:S01]  /*9450*/  UMOV UR10, UR4 ;  /* 0x00000004000a7c82 */ /* 0x000fe20008000000 */
[----:B------:R-:W-:Y:S01]  /*9460*/  F2FP.F16.F32.PACK_AB R154, R207, R210 ;  /* 0x000000d2cf9a723e */ /* 0x000fe200000000ff */
[--C-:B------:R-:W-:Y:S01]  /*9470*/  FFMA.FTZ R161, R161, R195, -R218.reuse ;  /* 0x000000c3a1a17223 */ /* 0x100fe200000108da */
[----:B----4-:R-:W-:Y:S01]  /*9480*/  F2FP.F16.F32.PACK_AB R153, R215, R213 ;  /* 0x000000d5d799723e */ /* 0x010fe200000000ff */
[-CC-:B------:R-:W-:Y:S01]  /*9490*/  FFMA.FTZ R162, R162, R195.reuse, -R218.reuse ;  /* 0x000000c3a2a27223 */ /* 0x180fe200000108da */
[----:B-----5:R-:W-:Y:S01]  /*94a0*/  F2FP.F16.F32.PACK_AB R155, R159, R216 ;  /* 0x000000d89f9b723e */ /* 0x020fe200000000ff */
[-CC-:B------:R-:W-:Y:S01]  /*94b0*/  FFMA.FTZ R165, R165, R195.reuse, -R218.reuse ;  /* 0x000000c3a5a57223 */ /* 0x180fe200000108da */
[-CC-:B------:R-:W-:Y:S01]  /*94c0*/  FFMA.FTZ R166, R166, R195.reuse, -R218.reuse ;  /* 0x000000c3a6a67223 */ /* 0x180fe200000108da */
[----:B------:R-:W1:Y:S01]  /*94d0*/  MUFU.EX2 R160, R160 ;  /* 0x000000a000a07308 */ /* 0x000e620000000800 */
[----:B------:R-:W-:Y:S01]  /*94e0*/  WARPGROUP.ARRIVE ;  /* 0x00000000000079c5 */ /* 0x000fe20000000000 */
[-CC-:B------:R-:W-:Y:S01]  /*94f0*/  FFMA.FTZ R169, R169, R195.reuse, -R218.reuse ;  /* 0x000000c3a9a97223 */ /* 0x180fe200000108da */
[-CC-:B------:R-:W-:Y:S01]  /*9500*/  FFMA.FTZ R170, R170, R195.reuse, -R218.reuse ;  /* 0x000000c3aaaa7223 */ /* 0x180fe200000108da */
[-CC-:B------:R-:W-:Y:S01]  /*9510*/  FFMA.FTZ R173, R173, R195.reuse, -R218.reuse ;  /* 0x000000c3adad7223 */ /* 0x180fe200000108da */
[-CC-:B------:R-:W-:Y:S01]  /*9520*/  FFMA.FTZ R174, R174, R195.reuse, -R218.reuse ;  /* 0x000000c3aeae7223 */ /* 0x180fe200000108da */
[-CC-:B------:R-:W-:Y:S01]  /*9530*/  FFMA.FTZ R177, R177, R195.reuse, -R218.reuse ;  /* 0x000000c3b1b17223 */ /* 0x180fe200000108da */
[----:B------:R-:W-:Y:S01]  /*9540*/  HGMMA.64x256x16.F32 R24, R152, gdesc[UR8].tnspB, R24, gsb0 ;  /* 0x43e0000898187df0 */ /* 0x000fe20008000818 */
[----:B------:R-:W-:Y:S01]  /*9550*/  MUFU.EX2 R163, R163 ;  /* 0x000000a300a37308 */ /* 0x000fe20000000800 */
[----:B------:R-:W-:Y:S01]  /*9560*/  UIADD3 UR10, UR4, 0x80, URZ ;  /* 0x00000080040a7890 */ /* 0x000fe2000fffe03f */
[-CC-:B------:R-:W-:Y:S01]  /*9570*/  FFMA.FTZ R178, R178, R195.reuse, -R218.reuse ;  /* 0x000000c3b2b27223 */ /* 0x180fe200000108da */
[----:B------:R-:W-:Y:S01]  /*9580*/  UMOV UR11, 0x40000040 ;  /* 0x40000040000b7882 */ /* 0x000fe20000000000 */
        /* <DEDUP_REMOVED lines=10> */
[----:B------:R-:W-:Y:S01]  /*9630*/  FFMA.FTZ R209, R211, R195, -R218 ;  /* 0x000000c3d3d17223 */ /* 0x000fe200000108da */
[----:B------:R-:W-:Y:S01]  /*9640*/  FFMA.FTZ R199, R198, R12, R199 ;  /* 0x0000000cc6c77223 */ /* 0x000fe200000100c7 */
[----:B------:R-:W-:Y:S01]  /*9650*/  MUFU.EX2 R161, R161 ;  /* 0x000000a100a17308 */ /* 0x000fe20000000800 */
[----:B------:R-:W-:Y:S01]  /*9660*/  FFMA.FTZ R0, R157, R0, R213 ;  /* 0x000000009d007223 */ /* 0x000fe200000100d5 */
[----:B------:R-:W-:-:S02]  /*9670*/  @!P1 VIADD R214, R214, 0x32460 ;  /* 0x00032460d6d69836 */ /* 0x000fc40000000000 */
[----:B------:R-:W-:Y:S01]  /*9680*/  FADD.FTZ R199, R206, R199 ;  /* 0x000000c7cec77221 */ /* 0x000fe20000010000 */
[----:B------:R-:W-:Y:S02]  /*9690*/  IMAD.MOV.U32 R206, RZ, RZ, R197 ;  /* 0x000000ffffce7224 */ /* 0x000fe400078e00c5 */
[----:B------:R-:W-:Y:S01]  /*96a0*/  FADD.FTZ R215, R215, R0 ;  /* 0x00000000d7d77221 */ /* 0x000fe20000010000 */
[----:B------:R-:W-:Y:S01]  /*96b0*/  FADD.FTZ R210, R210, R199 ;  /* 0x000000c7d2d27221 */ /* 0x000fe20000010000 */
[----:B------:R-:W4:Y:S02]  /*96c0*/  MUFU.EX2 R162, R162 ;  /* 0x000000a200a27308 */ /* 0x000f240000000800 */
[----:B------:R-:W-:Y:S01]  /*96d0*/  FADD.FTZ R216, R216, R215 ;  /* 0x000000d7d8d87221 */ /* 0x000fe20000010000 */
[----:B------:R-:W-:Y:S01]  /*96e0*/  @!P1 PRMT R214, RZ, 0x654, R214 ;  /* 0x00000654ffd69816 */ /* 0x000fe200000000d6 */
[----:B------:R-:W-:Y:S01]  /*96f0*/  FADD.FTZ R210, R207, R210 ;  /* 0x000000d2cfd27221 */ /* 0x000fe20000010000 */
[----:B------:R-:W-:Y:S01]  /*9700*/  MOV R207, R156 ;  /* 0x0000009c00cf7202 */ /* 0x000fe20000000f00 */
[----:B------:R-:W-:-:S02]  /*9710*/  FADD.FTZ R216, R159, R216 ;  /* 0x000000d89fd87221 */ /* 0x000fc40000010000 */
[----:B------:R-:W-:Y:S08]  /*9720*/  MUFU.EX2 R165, R165 ;  /* 0x000000a500a57308 */ /* 0x000ff00000000800 */
[----:B------:R-:W5:Y:S08]  /*9730*/  MUFU.EX2 R166, R166 ;  /* 0x000000a600a67308 */ /* 0x000f700000000800 */
[----:B------:R-:W-:Y:S08]  /*9740*/  MUFU.EX2 R167, R167 ;  /* 0x000000a700a77308 */ /* 0x000ff00000000800 */
[----:B------:R-:W3:Y:S08]  /*9750*/  MUFU.EX2 R168, R168 ;  /* 0x000000a800a87308 */ /* 0x000ef00000000800 */
        /* <DEDUP_REMOVED lines=25> */
[----:B------:R-:W3:Y:S01]  /*98f0*/  MUFU.EX2 R221, R221 ;  /* 0x000000dd00dd7308 */ /* 0x000ee20000000800 */
[----:B------:R-:W-:-:S02]  /*9900*/  WARPGROUP.DEPBAR.LE gsb0, 0x0 ;  /* 0x00008000000079c5 */ /* 0x000fc40000010000 */
[----:B-1----:R-:W-:-:S05]  /*9910*/  F2FP.F16.F32.PACK_AB R152, R160, R217 ;  /* 0x000000d9a098723e */ /* 0x002fca00000000ff */
[----:B------:R-:W-:Y:S01]  /*9920*/  MUFU.EX2 R193, R193 ;  /* 0x000000c100c17308 */ /* 0x000fe20000000800 */
[----:B--2---:R-:W-:Y:S01]  /*9930*/  F2FP.F16.F32.PACK_AB R154, R164, R163 ;  /* 0x000000a3a49a723e */ /* 0x004fe200000000ff */
[----:B------:R-:W-:Y:S01]  /*9940*/  FADD.FTZ R217, R217, R210 ;  /* 0x000000d2d9d97221 */ /* 0x000fe20000010000 */
[----:B----4-:R-:W-:Y:S01]  /*9950*/  F2FP.F16.F32.PACK_AB R153, R162, R161 ;  /* 0x000000a1a299723e */ /* 0x010fe200000000ff */
[----:B------:R-:W-:Y:S01]  /*9960*/  FADD.FTZ R161, R161, R216 ;  /* 0x000000d8a1a17221 */ /* 0x000fe20000010000 */
[----:B-----5:R-:W-:Y:S01]  /*9970*/  F2FP.F16.F32.PACK_AB R155, R166, R165 ;  /* 0x000000a5a69b723e */ /* 0x020fe200000000ff */
[----:B------:R-:W-:Y:S02]  /*9980*/  FADD.FTZ R160, R160, R217 ;  /* 0x000000d9a0a07221 */ /* 0x000fe40000010000 */
[----:B------:R-:W1:Y:S01]  /*9990*/  MUFU.EX2 R196, R196 ;  /* 0x000000c400c47308 */ /* 0x000e620000000800 */
[----:B------:R-:W-:Y:S01]  /*99a0*/  WARPGROUP.ARRIVE ;  /* 0x00000000000079c5 */ /* 0x000fe20000000000 */
[----:B------:R-:W-:Y:S01]  /*99b0*/  FADD.FTZ R162, R162, R161 ;  /* 0x000000a1a2a27221 */ /* 0x000fe20000010000 */
[----:B------:R-:W-:-:S03]  /*99c0*/  FADD.FTZ R163, R163, R160 ;  /* 0x000000a0a3a37221 */ /* 0x000fc60000010000 */
[----:B------:R-:W-:Y:S01]  /*99d0*/  FADD.FTZ R165, R165, R162 ;  /* 0x000000a2a5a57221 */ /* 0x000fe20000010000 */
[----:B------:R-:W-:Y:S01]  /*99e0*/  HGMMA.64x256x16.F32 R24, R152, gdesc[UR8].tnspB, R24, gsb0 ;  /* 0x43e0000898187df0 */ /* 0x000fe20008000818 */
[----:B------:R-:W-:Y:S01]  /*99f0*/  UIADD3 UR10, UR4, 0x100, URZ ;  /* 0x00000100040a7890 */ /* 0x000fe2000fffe03f */
[----:B------:R-:W-:Y:S01]  /*9a00*/  MUFU.EX2 R208, R208 ;  /* 0x000000d000d07308 */ /* 0x000fe20000000800 */
[----:B------:R-:W-:Y:S01]  /*9a10*/  UMOV UR11, 0x40000040 ;  /* 0x40000040000b7882 */ /* 0x000fe20000000000 */
[----:B------:R-:W-:Y:S01]  /*9a20*/  FADD.FTZ R164, R164, R163 ;  /* 0x000000a3a4a47221 */ /* 0x000fe20000010000 */
[----:B------:R-:W-:-:S05]  /*9a30*/  FADD.FTZ R166, R166, R165 ;  /* 0x000000a5a6a67221 */ /* 0x000fca0000010000 */
[----:B------:R-:W2:Y:S01]  /*9a40*/  MUFU.EX2 R209, R209 ;  /* 0x000000d100d17308 */ /* 0x000ea20000000800 */
[----:B------:R-:W-:Y:S02]  /*9a50*/  WARPGROUP.DEPBAR.LE gsb0, 0x0 ;  /* 0x00008000000079c5 */ /* 0x000fe40000010000 */
[----:B---3--:R-:W-:Y:S01]  /*9a60*/  F2FP.F16.F32.PACK_AB R152, R168, R167 ;  /* 0x000000a7a898723e */ /* 0x008fe200000000ff */
        /* <DEDUP_REMOVED lines=13> */
[----:B------:R-:W-:Y:S01]  /*9b40*/  FADD.FTZ R174, R174, R173 ;  /* 0x000000adaeae7221 */ /* 0x000fe20000010000 */
[----:B------:R-:W-:Y:S01]  /*9b50*/  UMOV UR11, 0x40000040 ;  /* 0x40000040000b7882 */ /* 0x000fe20000000000 */
[----:B------:R-:W-:-:S02]  /*9b60*/  WARPGROUP.DEPBAR.LE gsb0, 0x0 ;  /* 0x00008000000079c5 */ /* 0x000fc40000010000 */
[----:B------:R-:W-:Y:S01]  /*9b70*/  F2FP.F16.F32.PACK_AB R152, R176, R175 ;  /* 0x000000afb098723e */ /* 0x000fe200000000ff */
[----:B------:R-:W-:Y:S01]  /*9b80*/  FADD.FTZ R175, R175, R172 ;  /* 0x000000acafaf7221 */ /* 0x000fe20000010000 */
[----:B------:R-:W-:Y:S02]  /*9b90*/  F2FP.F16.F32.PACK_AB R154, R180, R179 ;  /* 0x000000b3b49a723e */ /* 0x000fe400000000ff */
        /* <DEDUP_REMOVED lines=10> */
[----:B------:R-:W-:Y:S01]  /*9c40*/  UIADD3 UR10, UR4, 0x200, URZ ;  /* 0x00000200040a7890 */ /* 0x000fe2000fffe03f */
[----:B------:R-:W-:Y:S01]  /*9c50*/  FADD.FTZ R182, R182, R181 ;  /* 0x000000b5b6b67221 */ /* 0x000fe20000010000 */
[----:B------:R-:W-:Y:S01]  /*9c60*/  UMOV UR11, 0x40000040 ;  /* 0x40000040000b7882 */ /* 0x000fe20000000000 */
[----:B------:R-:W-:Y:S01]  /*9c70*/  UIADD3 UR4, UR4, 0x280, URZ ;  /* 0x0000028004047890 */ /* 0x000fe2000fffe03f */
        /* <DEDUP_REMOVED lines=12> */
[----:B------:R-:W-:-:S06]  /*9d40*/  FADD.FTZ R188, R188, R187 ;  /* 0x000000bbbcbc7221 */ /* 0x000fcc0000010000 */
[----:B------:R-:W-:Y:S01]  /*9d50*/  HGMMA.64x256x16.F32 R24, R152, gdesc[UR8].tnspB, R24, gsb0 ;  /* 0x43e0000898187df0 */ /* 0x000fe20008000818 */
[----:B------:R-:W-:Y:S01]  /*9d60*/  UMOV UR10, UR4 ;  /* 0x00000004000a7c82 */ /* 0x000fe20008000000 */
[----:B------:R-:W-:Y:S01]  /*9d70*/  UMOV UR11, 0x40000040 ;  /* 0x40000040000b7882 */ /* 0x000fe20000000000 */
[----:B------:R-:W-:Y:S01]  /*9d80*/  FADD.FTZ R190, R190, R189 ;  /* 0x000000bdbebe7221 */ /* 0x000fe20000010000 */
[----:B------:R-:W-:Y:S02]  /*9d90*/  WARPGROUP.DEPBAR.LE gsb0, 0x0 ;  /* 0x00008000000079c5 */ /* 0x000fe40000010000 */
[----:B------:R-:W-:Y:S01]  /*9da0*/  F2FP.F16.F32.PACK_AB R152, R192, R191 ;  /* 0x000000bfc098723e */ /* 0x000fe200000000ff */
[----:B------:R-:W-:Y:S01]  /*9db0*/  FADD.FTZ R191, R191, R188 ;  /* 0x000000bcbfbf7221 */ /* 0x000fe20000010000 */
[----:B------:R-:W-:Y:S02]  /*9dc0*/  F2FP.F16.F32.PACK_AB R154, R221, R194 ;  /* 0x000000c2dd9a723e */ /* 0x000fe400000000ff */
[----:B-1----:R-:W-:Y:S01]  /*9dd0*/  F2FP.F16.F32.PACK_AB R153, R196, R193 ;  /* 0x000000c1c499723e */ /* 0x002fe200000000ff */
[----:B------:R-:W-:Y:S01]  /*9de0*/  FADD.FTZ R193, R193, R190 ;  /* 0x000000bec1c17221 */ /* 0x000fe20000010000 */
[----:B--2---:R-:W-:Y:S01]  /*9df0*/  F2FP.F16.F32.PACK_AB R155, R209, R208 ;  /* 0x000000d0d19b723e */ /* 0x004fe200000000ff */
        /* <DEDUP_REMOVED lines=11> */
.L_x_3426:
[----:B------:R-:W4:Y:S01]  /*9eb0*/  SHFL.BFLY PT, R3, R12, 0x2, 0x1f ;  /* 0x0c401f000c037f89 */ /* 0x000f2200000e0000 */
[----:B------:R-:W-:Y:S01]  /*9ec0*/  IMAD.MOV.U32 R7, RZ, RZ, RZ ;  /* 0x000000ffff077224 */ /* 0x000fe200078e00ff */
[----:B------:R-:W-:Y:S01]  /*9ed0*/  UIADD3 UR36, UR36, 0x1, URZ ;  /* 0x0000000124247890 */ /* 0x000fe2000fffe03f */
[----:B------:R5:W-:Y:S06]  /*9ee0*/  BAR.ARV R158, 0x100 ;  /* 0x0004009e0000751d */ /* 0x000bec0000002000 */
[----:B------:R-:W-:Y:S02]  /*9ef0*/  UISETP.NE.AND UP0, UPT, UR36, 0x2, UPT ;  /* 0x000000022400788c */ /* 0x000fe4000bf05270 */
[----:B------:R-:W-:Y:S06]  /*9f00*/  BAR.ARV 0x8, 0x120 ;  /* 0x0204800000007b1d */ /* 0x000fec0000002000 */
[----:B------:R-:W-:Y:S01]  /*9f10*/  USEL UR4, URZ, 0x1, UP0 ;  /* 0x000000013f047887 */ /* 0x000fe20008000000 */
[----:B------:R-:W-:Y:S01]  /*9f20*/  PLOP3.LUT P0, PT, PT, PT, PT, 0x8, 0x0 ;  /* 0x000000000000781c */ /* 0x000fe20003f0e170 */
[----:B------:R-:W1:Y:S01]  /*9f30*/  SHFL.BFLY PT, R5, R0, 0x2, 0x1f ;  /* 0x0c401f0000057f89 */ /* 0x000e6200000e0000 */
[----:B------:R-:W-:Y:S01]  /*9f40*/  VIADD R226, R226, 0x1 ;  /* 0x00000001e2e27836 */ /* 0x000fe20000000000 */
[----:B------:R-:W-:Y:S01]  /*9f50*/  USEL UR36, UR36, URZ, UP0 ;  /* 0x0000003f24247287 */ /* 0x000fe20008000000 */
[----:B----4-:R-:W-:Y:S01]  /*9f60*/  FADD.FTZ R2, R3, R12 ;  /* 0x0000000c03027221 */ /* 0x010fe20000010000 */
[----:B------:R-:W-:-:S04]  /*9f70*/  ULOP3.LUT UR37, UR37, UR4, URZ, 0x3c, !UPT ;  /* 0x0000000425257292 */ /* 0x000fc8000f8e3c3f */
[----:B------:R-:W4:Y:S01]  /*9f80*/  SHFL.BFLY PT, R3, R2, 0x1, 0x1f ;  /* 0x0c201f0002037f89 */ /* 0x000f2200000e0000 */
[----:B-1----:R-:W-:Y:S01]  /*9f90*/  FADD.FTZ R5, R5, R0 ;  /* 0x0000000005057221 */ /* 0x002fe20000010000 */
[----:B------:R-:W-:-:S04]  /*9fa0*/  MOV R0, 0xff800000 ;  /* 0xff80000000007802 */ /* 0x000fc80000000f00 */
[----:B------:R-:W1:Y:S01]  /*9fb0*/  SHFL.BFLY PT, R4, R5, 0x1, 0x1f ;  /* 0x0c201f0005047f89 */ /* 0x000e6200000e0000 */
[----:B----4-:R-:W-:Y:S01]  /*9fc0*/  FADD.FTZ R21, R2, R3 ;  /* 0x0000000302157221 */ /* 0x010fe20000010000 */
[----:B------:R-:W-:Y:S02]  /*9fd0*/  IMAD.MOV.U32 R3, RZ, RZ, RZ ;  /* 0x000000ffff037224 */ /* 0x000fe400078e00ff */
[----:B------:R-:W-:Y:S02]  /*9fe0*/  IMAD.MOV.U32 R2, RZ, RZ, -0x800000 ;  /* 0xff800000ff027424 */ /* 0x000fe400078e00ff */
[----:B------:R-:W-:-:S13]  /*9ff0*/  FSETP.NE.FTZ.AND P1, PT, R21, RZ, PT ;  /* 0x000000ff1500720b */ /* 0x000fda0003f35000 */
[----:B------:R-:W4:Y:S01]  /*a000*/  @P1 MUFU.RCP R7, R21 ;  /* 0x0000001500071308 */ /* 0x000f220000001000 */
[----:B------:R-:W-:Y:S01]  /*a010*/  @P1 FMUL.FTZ R20, R195, 0.69314718246459960938 ;  /* 0x3f317218c3141820 */ /* 0x000fe20000410000 */
[----:B-1----:R-:W-:-:S05]  /*a020*/  FADD.FTZ R22, R5, R4 ;  /* 0x0000000405167221 */ /* 0x002fca0000010000 */
[----:B------:R-:W-:Y:S01]  /*a030*/  FSETP.NE.FTZ.AND P2, PT, R22, RZ, PT ;  /* 0x000000ff1600720b */ /* 0x000fe20003f55000 */
[----:B------:R-:W1:Y:S01]  /*a040*/  @P1 MUFU.LG2 R21, R21 ;  /* 0x0000001500151308 */ /* 0x000e620000000c00 */
[-C--:B----4-:R-:W-:Y:S01]  /*a050*/  FMUL.FTZ R4, R24, R7.reuse ;  /* 0x0000000718047220 */ /* 0x090fe20000410000 */
[-C--:B------:R-:W-:Y:S01]  /*a060*/  FMUL.FTZ R25, R25, R7.reuse ;  /* 0x0000000719197220 */ /* 0x080fe20000410000 */
[----:B------:R-:W-:-:S09]  /*a070*/  FMUL.FTZ R6, R28, R7 ;  /* 0x000000071c067220 */ /* 0x000fd20000410000 */
[----:B------:R-:W4:Y:S01]  /*a080*/  @P2 MUFU.RCP R3, R22 ;  /* 0x0000001600032308 */ /* 0x000f220000001000 */
[----:B------:R-:W-:Y:S01]  /*a090*/  @P2 FMUL.FTZ R24, R195, 0.69314718246459960938 ;  /* 0x3f317218c3182820 */ /* 0x000fe20000410000 */
[-C--:B------:R-:W-:Y:S01]  /*a0a0*/  FMUL.FTZ R29, R29, R7.reuse ;  /* 0x000000071d1d7220 */ /* 0x080fe20000410000 */
[-C--:B------:R-:W-:Y:S01]  /*a0b0*/  FMUL.FTZ R32, R32, R7.reuse ;  /* 0x0000000720207220 */ /* 0x080fe20000410000 */
[-C--:B------:R-:W-:Y:S01]  /*a0c0*/  FMUL.FTZ R33, R33, R7.reuse ;  /* 0x0000000721217220 */ /* 0x080fe20000410000 */
[----:B-1----:R-:W-:Y:S01]  /*a0d0*/  @P1 FMUL.FTZ R21, R21, 0.69314718246459960938 ;  /* 0x3f31721815151820 */ /* 0x002fe20000410000 */
        /* <DEDUP_REMOVED lines=14> */
[----:B------:R-:W-:Y:S01]  /*a1c0*/  FMUL.FTZ R78, R79, R3 ;  /* 0x000000034f4e7220 */ /* 0x000fe20000410000 */
        /* <DEDUP_REMOVED lines=111> */
.L_x_3404:
        /* <DEDUP_REMOVED lines=16> */
[----:B------:R-:W-:Y:S01]  /*a9c0*/  UIMAD.WIDE.U32 UR8, UR43, UR6, URZ ;  /* 0x000000062b0872a5 */ /* 0x000fe2000f8e003f */
[----:B------:R-:W-:Y:S01]  /*a9d0*/  SHF.R.U64 R34, R34, 0x3, RZ ;  /* 0x0000000322227819 */ /* 0x000fe200000012ff */
[----:B------:R-:W-:Y:S01]  /*a9e0*/  UIMAD UR5, UR5, UR6, URZ ;  /* 0x00000006050572a4 */ /* 0x000fe2000f8e023f */
[----:B------:R-:W-:-:S02]  /*a9f0*/  LOP3.LUT R22, R22, R23, RZ, 0x3c, !PT ;  /* 0x0000001716167212 */ /* 0x000fc400078e3cff */
[----:B------:R-:W-:Y:S01]  /*aa00*/  LOP3.LUT R34, R34, R35, RZ, 0x3c, !PT ;  /* 0x0000002322227212 */ /* 0x000fe200078e3cff */
[----:B------:R-:W-:Y:S01]  /*aa10*/  ULDC UR6, c[0x0][0xb88] ;  /* 0x0002e20000067ab9 */ /* 0x000fe20000000800 */
[----:B------:R-:W-:Y:S01]  /*aa20*/  IADD3.X R23, RZ, R203, RZ, P0, !PT ;  /* 0x000000cbff177210 */ /* 0x000fe200007fe4ff */
[----:B------:R-:W-:Y:S01]  /*aa30*/  UIMAD UR5, UR43, UR7, UR5 ;  /* 0x000000072b0572a4 */ /* 0x000fe2000f8e0205 */
[C---:B------:R-:W-:Y:S02]  /*aa40*/  IADD3 R35, P0, R202.reuse, 0x8020, RZ ;  /* 0x00008020ca237810 */ /* 0x040fe40007f1e0ff */
[C---:B------:R-:W-:Y:S01]  /*aa50*/  IADD3 R21, P6, R202.reuse, 0x20, RZ ;  /* 0x00000020ca157810 */ /* 0x040fe20007fde0ff */
[----:B------:R-:W-:Y:S01]  /*aa60*/  UIADD3 UR5, UR9, UR5, URZ ;  /* 0x0000000509057290 */ /* 0x000fe2000fffe03f */
[----:B------:R-:W-:Y:S02]  /*aa70*/  LOP3.LUT R24, R35, 0x380, RZ, 0xc0, !PT ;  /* 0x0000038023187812 */ /* 0x000fe400078ec0ff */
[----:B------:R-:W-:-:S02]  /*aa80*/  IADD3 R31, P2, R202, 0x4000, RZ ;  /* 0x00004000ca1f7810 */ /* 0x000fc40007f5e0ff */
[----:B------:R-:W-:Y:S02]  /*aa90*/  SHF.R.U64 R24, R24, 0x3, RZ ;  /* 0x0000000318187819 */ /* 0x000fe400000012ff */
[----:B------:R-:W-:Y:S02]  /*aaa0*/  LOP3.LUT R20, R21, 0x380, RZ, 0xc0, !PT ;  /* 0x0000038015147812 */ /* 0x000fe400078ec0ff */
[----:B------:R-:W-:Y:S02]  /*aab0*/  LOP3.LUT R30, R31, 0x380, RZ, 0xc0, !PT ;  /* 0x000003801f1e7812 */ /* 0x000fe400078ec0ff */
[----:B------:R-:W-:Y:S01]  /*aac0*/  LOP3.LUT R24, R24, R35, RZ, 0x3c, !PT ;  /* 0x0000002318187212 */ /* 0x000fe200078e3cff */
[----:B------:R-:W-:Y:S01]  /*aad0*/  IMAD.X R35, RZ, RZ, R203, P3 ;  /* 0x000000ffff237224 */ /* 0x000fe200018e06cb */
[----:B------:R-:W-:Y:S02]  /*aae0*/  IADD3 R27, P1, R202, 0x60, RZ ;  /* 0x00000060ca1b7810 */ /* 0x000fe40007f3e0ff */
[----:B------:R-:W-:-:S02]  /*aaf0*/  SHF.R.U64 R20, R20, 0x3, RZ ;  /* 0x0000000314147819 */ /* 0x000fc400000012ff */
[----:B------:R-:W-:Y:S02]  /*ab00*/  IADD3 R39, P4, R202, 0x4040, RZ ;  /* 0x00004040ca277810 */ /* 0x000fe40007f9e0ff */
[----:B------:R-:W-:Y:S02]  /*ab10*/  SHF.R.U64 R30, R30, 0x3, RZ ;  /* 0x000000031e1e7819 */ /* 0x000fe400000012ff */
[----:B------:R-:W-:Y:S02]  /*ab20*/  IADD3 R55, P3, R202, 0xc000, RZ ;  /* 0x0000c000ca377810 */ /* 0x000fe40007f7e0ff */
[----:B------:R-:W-:Y:S02]  /*ab30*/  LOP3.LUT R26, R27, 0x380, RZ, 0xc0, !PT ;  /* 0x000003801b1a7812 */ /* 0x000fe400078ec0ff */
[----:B------:R-:W-:Y:S01]  /*ab40*/  LOP3.LUT R20, R20, R21, RZ, 0x3c, !PT ;  /* 0x0000001514147212 */ /* 0x000fe200078e3cff */
[----:B------:R-:W-:Y:S01]  /*ab50*/  IMAD.X R21, RZ, RZ, R203, P6 ;  /* 0x000000ffff157224 */ /* 0x000fe200030e06cb */
[----:B------:R-:W-:-:S02]  /*ab60*/  LOP3.LUT R38, R39, 0x380, RZ, 0xc0, !PT ;  /* 0x0000038027267812 */ /* 0x000fc400078ec0ff */
[----:B------:R-:W-:Y:S01]  /*ab70*/  LOP3.LUT R30, R30, R31, RZ, 0x3c, !PT ;  /* 0x0000001f1e1e7212 */ /* 0x000fe200078e3cff */
[----:B------:R-:W-:Y:S01]  /*ab80*/  IMAD.X R31, RZ, RZ, R203, P2 ;  /* 0x000000ffff1f7224 */ /* 0x000fe200010e06cb */
[----:B------:R-:W-:Y:S02]  /*ab90*/  LOP3.LUT R54, R55, 0x380, RZ, 0xc0, !PT ;  /* 0x0000038037367812 */ /* 0x000fe400078ec0ff */
[C---:B------:R-:W-:Y:S02]  /*aba0*/  IADD3 R47, P6, R202.reuse, 0x8000, RZ ;  /* 0x00008000ca2f7810 */ /* 0x040fe40007fde0ff */
[----:B------:R-:W-:Y:S02]  /*abb0*/  IADD3 R51, P2, R202, 0x8060, RZ ;  /* 0x00008060ca337810 */ /* 0x000fe40007f5e0ff */
[----:B------:R-:W-:Y:S02]  /*abc0*/  SHF.R.U64 R26, R26, 0x3, RZ ;  /* 0x000000031a1a7819 */ /* 0x000fe400000012ff */
[----:B------:R-:W-:-:S02]  /*abd0*/  LOP3.LUT R67, R202, 0x380, RZ, 0xc0, !PT ;  /* 0x00000380ca437812 */ /* 0x000fc400078ec0ff */
[----:B------:R-:W-:Y:S02]  /*abe0*/  SHF.R.U64 R38, R38, 0x3, RZ ;  /* 0x0000000326267819 */ /* 0x000fe400000012ff */
[----:B------:R-:W-:Y:S02]  /*abf0*/  SHF.R.U64 R54, R54, 0x3, RZ ;  /* 0x0000000336367819 */ /* 0x000fe400000012ff */
[----:B------:R-:W-:Y:S02]  /*ac00*/  LOP3.LUT R46, R47, 0x380, RZ, 0xc0, !PT ;  /* 0x000003802f2e7812 */ /* 0x000fe400078ec0ff */
[----:B------:R-:W-:Y:S02]  /*ac10*/  SHF.R.S32.HI R86, RZ, 0x1f, R227 ;  /* 0x0000001fff567819 */ /* 0x000fe400000114e3 */
[----:B------:R-:W-:Y:S02]  /*ac20*/  LOP3.LUT R50, R51, 0x380, RZ, 0xc0, !PT ;  /* 0x0000038033327812 */ /* 0x000fe400078ec0ff */
[----:B------:R-:W-:Y:S01]  /*ac30*/  LOP3.LUT R26, R26, R27, RZ, 0x3c, !PT ;  /* 0x0000001b1a1a7212 */ /* 0x000fe200078e3cff */
[----:B------:R-:W-:Y:S01]  /*ac40*/  IMAD.X R27, RZ, RZ, R203, P1 ;  /* 0x000000ffff1b7224 */ /* 0x000fe200008e06cb */
[----:B------:R-:W-:-:S02]  /*ac50*/  SHF.R.U64 R67, R67, 0x3, RZ ;  /* 0x0000000343437819 */ /* 0x000fc400000012ff */
[----:B------:R-:W-:Y:S02]  /*ac60*/  LOP3.LUT R38, R38, R39, RZ, 0x3c, !PT ;  /* 0x0000002726267212 */ /* 0x000fe400078e3cff */
[----:B------:R-:W-:Y:S02]  /*ac70*/  LOP3.LUT R54, R54, R55, RZ, 0x3c, !PT ;  /* 0x0000003736367212 */ /* 0x000fe400078e3cff */
[C---:B------:R-:W-:Y:S02]  /*ac80*/  IADD3 R43, P5, R202.reuse, 0x4060, RZ ;  /* 0x00004060ca2b7810 */ /* 0x040fe40007fbe0ff */
[----:B------:R-:W-:Y:S02]  /*ac90*/  IADD3 R39, P1, R202, 0x8040, RZ ;  /* 0x00008040ca277810 */ /* 0x000fe40007f3e0ff */
[----:B------:R-:W-:Y:S02]  /*aca0*/  SHF.R.U64 R46, R46, 0x3, RZ ;  /* 0x000000032e2e7819 */ /* 0x000fe400000012ff */
[----:B------:R-:W-:-:S02]  /*acb0*/  LEA.HI R55, R86, R227, RZ, 0x7 ;  /* 0x000000e356377211 */ /* 0x000fc400078f38ff */
[----:B------:R-:W-:Y:S02]  /*acc0*/  SHF.R.U64 R50, R50, 0x3, RZ ;  /* 0x0000000332327819 */ /* 0x000fe400000012ff */
[----:B------:R-:W-:Y:S02]  /*acd0*/  LOP3.LUT R66, R67, R202, RZ, 0x3c, !PT ;  /* 0x000000ca43427212 */ /* 0x000fe400078e3cff */
[----:B------:R-:W-:Y:S02]  /*ace0*/  MOV R67, R203 ;  /* 0x000000cb00437202 */ /* 0x000fe40000000f00 */
[----:B------:R-:W-:Y:S02]  /*acf0*/  LOP3.LUT R42, R43, 0x380, RZ, 0xc0, !PT ;  /* 0x000003802b2a7812 */ /* 0x000fe400078ec0ff */
[----:B------:R-:W-:Y:S02]  /*ad00*/  LOP3.LUT R28, R39, 0x380, RZ, 0xc0, !PT ;  /* 0x00000380271c7812 */ /* 0x000fe400078ec0ff */
[----:B------:R-:W-:Y:S01]  /*ad10*/  LOP3.LUT R46, R46, R47, RZ, 0x3c, !PT ;  /* 0x0000002f2e2e7212 */ /* 0x000fe200078e3cff */
[--C-:B------:R-:W-:Y:S01]  /*ad20*/  IMAD.X R47, RZ, RZ, R203.reuse, P6 ;  /* 0x000000ffff2f7224 */ /* 0x100fe200030e06cb */
[----:B------:R-:W-:Y:S01]  /*ad30*/  LOP3.LUT R94, R55, 0xffffff80, RZ, 0xc0, !PT ;  /* 0xffffff80375e7812 */ /* 0x000fe200078ec0ff */
[----:B------:R-:W-:Y:S01]  /*ad40*/  IMAD.X R55, RZ, RZ, R203, P3 ;  /* 0x000000ffff377224 */ /* 0x000fe200018e06cb */
[----:B------:R-:W-:-:S02]  /*ad50*/  LOP3.LUT R50, R50, R51, RZ, 0x3c, !PT ;  /* 0x0000003332327212 */ /* 0x000fc400078e3cff */
[----:B------:R-:W-:Y:S01]  /*ad60*/  IADD3 R51, P6, R202, 0xc060, RZ ;  /* 0x0000c060ca337810 */ /* 0x000fe20007fde0ff */
[----:B------:R-:W-:Y:S01]  /*ad70*/  IMAD.IADD R94, R227, 0x1, -R94 ;  /* 0x00000001e35e7824 */ /* 0x000fe200078e0a5e */
[----:B------:R-:W-:Y:S02]  /*ad80*/  MOV R67, R66 ;  /* 0x0000004200437202 */ /* 0x000fe40000000f00 */
[----:B------:R-:W-:Y:S01]  /*ad90*/  F2FP.F16.F32.PACK_AB R4, R25, R4 ;  /* 0x000000041904723e */ /* 0x000fe200000000ff */
[----:B------:R-:W-:Y:S01]  /*ada0*/  IMAD.X R25, RZ, RZ, R203, P0 ;  /* 0x000000ffff197224 */ /* 0x000fe200000e06cb */
[----:B------:R-:W-:Y:S02]  /*adb0*/  F2FP.F16.F32.PACK_AB R5, R168, R5 ;  /* 0x00000005a805723e */ /* 0x000fe400000000ff */
[----:B------:R-:W-:Y:S02]  /*adc0*/  F2FP.F16.F32.PACK_AB R6, R29, R6 ;  /* 0x000000061d06723e */ /* 0x000fe400000000ff */
[----:B------:R-:W-:-:S02]  /*add0*/  F2FP.F16.F32.PACK_AB R7, R166, R7 ;  /* 0x00000007a607723e */ /* 0x000fc400000000ff */
[----:B------:R-:W-:Y:S02]  /*ade0*/  SHF.R.U64 R42, R42, 0x3, RZ ;  /* 0x000000032a2a7819 */ /* 0x000fe400000012ff */
[----:B------:R-:W-:Y:S01]  /*adf0*/  SHF.R.U64 R28, R28, 0x3, RZ ;  /* 0x000000031c1c7819 */ /* 0x000fe200000012ff */
[----:B------:R1:W-:Y:S01]  /*ae00*/  STSM.16.M88.4 [R67], R4 ;  /* 0x0000000443007844 */ /* 0x0003e20000000200 */
[----:B------:R-:W-:Y:S01]  /*ae10*/  MOV R26, R26 ;  /* 0x0000001a001a7202 */ /* 0x000fe20000000f00 */
[----:B------:R-:W-:Y:S01]  /*ae20*/  VIADD R27, R225, UR42 ;  /* 0x0000002ae11b7c36 */ /* 0x000fe20008000000 */
[----:B------:R-:W-:Y:S02]  /*ae30*/  LOP3.LUT R66, R51, 0x380, RZ, 0xc0, !PT ;  /* 0x0000038033427812 */ /* 0x000fe400078ec0ff */
[----:B------:R-:W-:Y:S01]  /*ae40*/  LOP3.LUT R42, R42, R43, RZ, 0x3c, !PT ;  /* 0x0000002b2a2a7212 */ /* 0x000fe200078e3cff */
[----:B------:R-:W-:Y:S01]  /*ae50*/  IMAD.X R43, RZ, RZ, R203, P5 ;  /* 0x000000ffff2b7224 */ /* 0x000fe200028e06cb */
[----:B------:R-:W-:-:S02]  /*ae60*/  LOP3.LUT R28, R28, R39, RZ, 0x3c, !PT ;  /* 0x000000271c1c7212 */ /* 0x000fc400078e3cff */
[-C--:B------:R-:W-:Y:S02]  /*ae70*/  IADD3.X R39, RZ, R203.reuse, RZ, P4, !PT ;  /* 0x000000cbff277210 */ /* 0x080fe400027fe4ff */
[C---:B------:R-:W-:Y:S02]  /*ae80*/  IADD3 R59, P4, R202.reuse, 0xc020, RZ ;  /* 0x0000c020ca3b7810 */ /* 0x040fe40007f9e0ff */
[----:B------:R-:W-:Y:S02]  /*ae90*/  IADD3 R63, P5, R202, 0xc040, RZ ;  /* 0x0000c040ca3f7810 */ /* 0x000fe40007fbe0ff */
[----:B------:R-:W-:Y:S01]  /*aea0*/  SHF.R.U64 R66, R66, 0x3, RZ ;  /* 0x0000000342427819 */ /* 0x000fe200000012ff */
[----:B-1----:R-:W-:Y:S01]  /*aeb0*/  VIADD R4, R27, 0x8 ;  /* 0x000000081b047836 */ /* 0x002fe20000000000 */
[----:B------:R-:W-:Y:S02]  /*aec0*/  LOP3.LUT P0, RZ, R94, 0x3, RZ, 0xc0, !PT ;  /* 0x000000035eff7812 */ /* 0x000fe4000780c0ff */
[----:B------:R-:W-:-:S02]  /*aed0*/  IADD3.X R29, RZ, R203, RZ, P1, !PT ;  /* 0x000000cbff1d7210 */ /* 0x000fc40000ffe4ff */
[----:B------:R-:W-:Y:S02]  /*aee0*/  LOP3.LUT R58, R59, 0x380, RZ, 0xc0, !PT ;  /* 0x000003803b3a7812 */ /* 0x000fe400078ec0ff */
[----:B------:R-:W-:Y:S02]  /*aef0*/  LOP3.LUT R62, R63, 0x380, RZ, 0xc0, !PT ;  /* 0x000003803f3e7812 */ /* 0x000fe400078ec0ff */
[----:B------:R-:W-:Y:S01]  /*af00*/  LOP3.LUT R66, R66, R51, RZ, 0x3c, !PT ;  /* 0x0000003342427212 */ /* 0x000fe200078e3cff */
[----:B------:R-:W-:Y:S01]  /*af10*/  IMAD.X R51, RZ, RZ, R203, P2 ;  /* 0x000000ffff337224 */ /* 0x000fe200010e06cb */
[----:B------:R-:W-:Y:S02]  /*af20*/  IADD3.X R67, RZ, R203, RZ, P6, !PT ;  /* 0x000000cbff437210 */ /* 0x000fe400037fe4ff */
[----:B------:R-:W-:Y:S02]  /*af30*/  ISETP.GE.OR P1, PT, R4, UR6, P0 ;  /* 0x0000000604007c0c */ /* 0x000fe40008726670 */
[----:B------:R-:W-:Y:S01]  /*af40*/  MOV R94, R20 ;  /* 0x00000014005e7202 */ /* 0x000fe20000000f00 */
[----:B------:R-:W-:Y:S01]  /*af50*/  IMAD.U32 R21, RZ, RZ, UR9 ;  /* 0x00000009ff157e24 */ /* 0x000fe2000f8e00ff */
[----:B------:R-:W-:Y:S01]  /*af60*/  F2FP.F16.F32.PACK_AB R4, R33, R32 ;  /* 0x000000202104723e */ /* 0x000fe200000000ff */
[----:B------:R-:W-:Y:S01]  /*af70*/  IMAD.U32 R20, RZ, RZ, UR8 ;  /* 0x00000008ff147e24 */ /* 0x000fe2000f8e00ff */
[----:B------:R-:W-:-:S02]  /*af80*/  F2FP.F16.F32.PACK_AB R5, R167, R48 ;  /* 0x00000030a705723e */ /* 0x000fc400000000ff */
[----:B------:R-:W-:Y:S02]  /*af90*/  F2FP.F16.F32.PACK_AB R6, R37, R36 ;  /* 0x000000242506723e */ /* 0x000fe400000000ff */
[----:B------:R-:W-:Y:S02]  /*afa0*/  F2FP.F16.F32.PACK_AB R7, R165, R44 ;  /* 0x0000002ca507723e */ /* 0x000fe400000000ff */
[----:B------:R-:W-:Y:S02]  /*afb0*/  MOV R87, R22 ;  /* 0x0000001600577202 */ /* 0x000fe40000000f00 */
[----:B------:R-:W-:Y:S01]  /*afc0*/  F2FP.F16.F32.PACK_AB R8, R41, R8 ;  /* 0x000000082908723e */ /* 0x000fe200000000ff */
[----:B------:R-:W1:Y:S01]  /*afd0*/  LDC.64 R22, c[0x0][0xc78] ;  /* 0x00031e00ff167b82 */ /* 0x000e620000000a00 */
[----:B------:R-:W-:Y:S01]  /*afe0*/  F2FP.F16.F32.PACK_AB R9, R164, R9 ;  /* 0x00000009a409723e */ /* 0x000fe200000000ff */
[----:B------:R4:W-:Y:S01]  /*aff0*/  STSM.16.M88.4 [R94], R4 ;  /* 0x000000045e007844 */ /* 0x0009e20000000200 */
[----:B------:R-:W-:-:S02]  /*b000*/  F2FP.F16.F32.PACK_AB R10, R45, R10 ;  /* 0x0000000a2d0a723e */ /* 0x000fc400000000ff */
[----:B------:R-:W-:Y:S02]  /*b010*/  F2FP.F16.F32.PACK_AB R11, R162, R11 ;  /* 0x0000000ba20b723e */ /* 0x000fe400000000ff */
[----:B------:R-:W-:Y:S02]  /*b020*/  MOV R25, R24 ;  /* 0x0000001800197202 */ /* 0x000fe40000000f00 */
[----:B------:R-:W-:Y:S01]  /*b030*/  F2FP.F16.F32.PACK_AB R12, R49, R12 ;  /* 0x0000000c310c723e */ /* 0x000fe200000000ff */
[----:B------:R-:W-:Y:S01]  /*b040*/  STSM.16.M88.4 [R87], R8 ;  /* 0x0000000857007844 */ /* 0x000fe20000000200 */
[----:B------:R-:W-:Y:S02]  /*b050*/  F2FP.F16.F32.PACK_AB R13, R160, R13 ;  /* 0x0000000da00d723e */ /* 0x000fe400000000ff */
[----:B------:R-:W-:Y:S02]  /*b060*/  F2FP.F16.F32.PACK_AB R14, R53, R14 ;  /* 0x0000000e350e723e */ /* 0x000fe400000000ff */
[----:B------:R-:W-:-:S02]  /*b070*/  F2FP.F16.F32.PACK_AB R15, R158, R15 ;  /* 0x0000000f9e0f723e */ /* 0x000fc400000000ff */
[----:B------:R-:W-:Y:S02]  /*b080*/  SHF.R.U64 R58, R58, 0x3, RZ ;  /* 0x000000033a3a7819 */ /* 0x000fe400000012ff */
[----:B------:R-:W-:Y:S01]  /*b090*/  SHF.R.U64 R62, R62, 0x3, RZ ;  /* 0x000000033e3e7819 */ /* 0x000fe200000012ff */
[----:B------:R-:W-:Y:S01]  /*b0a0*/  STSM.16.M88.4 [R26], R12 ;  /* 0x0000000c1a007844 */ /* 0x000fe20000000200 */
[----:B------:R-:W-:Y:S02]  /*b0b0*/  MOV R30, R30 ;  /* 0x0000001e001e7202 */ /* 0x000fe40000000f00 */
[----:B------:R-:W-:Y:S02]  /*b0c0*/  MOV R24, R66 ;  /* 0x0000004200187202 */ /* 0x000fe40000000f00 */
[----:B------:R-:W-:Y:S02]  /*b0d0*/  F2FP.F16.F32.PACK_AB R16, R57, R16 ;  /* 0x000000103910723e */ /* 0x000fe400000000ff */
[----:B------:R-:W-:-:S02]  /*b0e0*/  F2FP.F16.F32.PACK_AB R17, R154, R17 ;  /* 0x000000119a11723e */ /* 0x000fc400000000ff */
        /* <DEDUP_REMOVED lines=22> */
[----:B------:R-:W-:Y:S01]  /*b250*/  F2FP.F16.F32.PACK_AB R96, R97, R96 ;  /* 0x000000606160723e */ /* 0x000fe200000000ff */
[----:B------:R-:W-:Y:S01]  /*b260*/  STSM.16.M88.4 [R42], R80 ;  /* 0x000000502a007844 */ /* 0x000fe20000000200 */
[----:B------:R-:W-:Y:S02]  /*b270*/  LOP3.LUT R58, R58, R59, RZ, 0x3c, !PT ;  /* 0x0000003b3a3a7212 */ /* 0x000fe400078e3cff */
[----:B------:R-:W-:Y:S01]  /*b280*/  LOP3.LUT R62, R62, R63, RZ, 0x3c, !PT ;  /* 0x0000003f3e3e7212 */ /* 0x000fe200078e3cff */
[----:B------:R-:W-:Y:S01]  /*b290*/  IMAD.X R63, RZ, RZ, R203, P5 ;  /* 0x000000ffff3f7224 */ /* 0x000fe200028e06cb */
[----:B------:R-:W-:Y:S02]  /*b2a0*/  MOV R46, R46 ;  /* 0x0000002e002e7202 */ /* 0x000fe40000000f00 */
[----:B------:R-:W-:-:S02]  /*b2b0*/  F2FP.F16.F32.PACK_AB R90, R93, R92 ;  /* 0x0000005c5d5a723e */ /* 0x000fc400000000ff */
[----:B------:R-:W-:Y:S02]  /*b2c0*/  F2FP.F16.F32.PACK_AB R91, R56, R91 ;  /* 0x0000005b385b723e */ /* 0x000fe400000000ff */
[----:B------:R-:W-:Y:S02]  /*b2d0*/  F2FP.F16.F32.PACK_AB R97, R71, R98 ;  /* 0x000000624761723e */ /* 0x000fe400000000ff */
[----:B------:R-:W-:Y:S01]  /*b2e0*/  F2FP.F16.F32.PACK_AB R104, R105, R104 ;  /* 0x000000686968723e */ /* 0x000fe200000000ff */
[----:B------:R-:W-:Y:S01]  /*b2f0*/  STSM.16.M88.4 [R46], R88 ;  /* 0x000000582e007844 */ /* 0x000fe20000000200 */
[----:B------:R-:W-:Y:S02]  /*b300*/  IADD3.X R59, RZ, R203, RZ, P4, !PT ;  /* 0x000000cbff3b7210 */ /* 0x000fe400027fe4ff */
        /* <DEDUP_REMOVED lines=35> */
[----:B------:R-:W-:Y:S02]  /*b540*/  F2FP.F16.F32.PACK_AB R147, R3, R150 ;  /* 0x000000960393723e */ /* 0x000fe400000000ff */
[----:B------:R-:W-:Y:S02]  /*b550*/  LEA.HI R86, R86, R227, RZ, 0x5 ;  /* 0x000000e356567211 */ /* 0x000fe400078f28ff */
[----:B------:R-:W-:Y:S01]  /*b560*/  MOV R21, UR5 ;  /* 0x0000000500157c02 */ /* 0x000fe20008000f00 */
[----:B------:R-:W-:Y:S01]  /*b570*/  STSM.16.M88.4 [R24], R144 ;  /* 0x0000009018007844 */ /* 0x000fe20000000200 */
[----:B------:R-:W-:Y:S01]  /*b580*/  USHF.R.S32.HI UR5, URZ, 0x1f, UR44 ;  /* 0x0000001f3f057899 */ /* 0x000fe2000801142c */
[----:B------:R-:W-:Y:S01]  /*b590*/  SHF.R.S32.HI R86, RZ, 0x5, R86 ;  /* 0x00000005ff567819 */ /* 0x000fe20000011456 */
[----:B------:R-:W-:Y:S01]  /*b5a0*/  @!PT LDS RZ, [RZ] ;  /* 0x00000000fffff984 */ /* 0x000fe20000000800 */
[----:B------:R-:W-:Y:S01]  /*b5b0*/  @!PT LDS RZ, [RZ] ;  /* 0x00000000fffff984 */ /* 0x000fe20000000800 */
[----:B------:R-:W-:Y:S01]  /*b5c0*/  @!PT LDS RZ, [RZ] ;  /* 0x00000000fffff984 */ /* 0x000fe20000000800 */
[----:B------:R-:W-:Y:S01]  /*b5d0*/  @!PT LDS RZ, [RZ] ;  /* 0x00000000fffff984 */ /* 0x000fe20000000800 */
[----:B------:R5:W-:Y:S06]  /*b5e0*/  MEMBAR.ALL.CTA ;  /* 0x0000000000007992 */ /* 0x000bec0000008000 */
[----:B-----5:R-:W5:Y:S01]  /*b5f0*/  FENCE.VIEW.ASYNC.S ;  /* 0x00000000000073c6 */ /* 0x020f620000000000 */
[----:B-1----:R-:W-:Y:S01]  /*b600*/  IMAD.WIDE.U32 R20, R22, UR44, R20 ;  /* 0x0000002c16147c25 */ /* 0x002fe2000f8e0014 */
[----:B----4-:R-:W-:-:S02]  /*b610*/  SHF.R.S32.HI R5, RZ, 0x1f, R27 ;  /* 0x0000001fff057819 */ /* 0x010fc4000001141b */
[----:B-----5:R-:W1:Y:S01]  /*b620*/  SHFL.IDX PT, R3, R86, RZ, 0x1f ;  /* 0x00001fff56037589 */ /* 0x020e6200000e0000 */
[----:B------:R-:W-:Y:S01]  /*b630*/  IMAD R4, R22, UR5, RZ ;  /* 0x0000000516047c24 */ /* 0x000fe2000f8e02ff */
[----:B------:R-:W-:Y:S06]  /*b640*/  BAR.ARV 0x1, 0x120 ;  /* 0x0044800000007b1d */ /* 0x000fec0000002000 */
[----:B------:R-:W-:Y:S01]  /*b650*/  IMAD R4, R23, UR44, R4 ;  /* 0x0000002c17047c24 */ /* 0x000fe2000f8e0204 */
[C---:B------:R-:W-:Y:S02]  /*b660*/  IADD3 R6, P2, R27.reuse, R20, RZ ;  /* 0x000000141b067210 */ /* 0x040fe40007f5e0ff */
[----:B------:R-:W-:Y:S01]  /*b670*/  ISETP.GE.OR P0, PT, R27, UR6, P0 ;  /* 0x000000061b007c0c */ /* 0x000fe20008706670 */
[----:B------:R-:W-:Y:S01]  /*b680*/  ULDC.64 UR6, c[0x0][0xc40] ;  /* 0x0003100000067ab9 */ /* 0x000fe20000000a00 */
[----:B------:R-:W-:-:S02]  /*b690*/  IADD3.X R5, R5, R21, R4, P2, !PT ;  /* 0x0000001505057210 */ /* 0x000fc400017fe404 */
[----:B------:R-:W-:-:S04]  /*b6a0*/  LEA R4, P2, R6, UR6, 0x2 ;  /* 0x0000000606047c11 */ /* 0x000fc8000f8410ff */
[----:B------:R-:W-:-:S05]  /*b6b0*/  LEA.HI.X R5, R6, UR7, R5, 0x2, P2 ;  /* 0x0000000706057c11 */ /* 0x000fca00090f1405 */
[----:B------:R4:W-:Y:S04]  /*b6c0*/  @!P1 STG.E desc[UR46][R4.64+0x20], R2 ;  /* 0x0000200204009986 */ /* 0x0009e8000c10192e */
[----:B------:R4:W-:Y:S01]  /*b6d0*/  @!P0 STG.E desc[UR46][R4.64], R0 ;  /* 0x0000000004008986 */ /* 0x0009e2000c10192e */
[----:B-1----:R-:W-:-:S13]  /*b6e0*/  ISETP.NE.AND P0, PT, R3, 0x7, PT ;  /* 0x000000070300780c */ /* 0x002fda0003f05270 */
        /* <DEDUP_REMOVED lines=31> */
.L_x_3439:
[----:B------:R-:W-:Y:S05]  /*b8e0*/  BSYNC B0 ;  /* 0x0000000000007941 */ /* 0x000fea0003800000 */
.L_x_3438:
[----:B------:R-:W-:Y:S05]  /*b8f0*/  BRA `(.L_x_3437) ;  /* 0x0000000800847947 */ /* 0x000fea0003800000 */
.L_x_3436:
[----:B------:R-:W1:Y:S01]  /*b900*/  LDC R12, c[0x0][0xeac] ;  /* 0x0003ab00ff0c7b82 */ /* 0x000e620000000800 */
[----:B------:R-:W-:Y:S01]  /*b910*/  ISETP.GT.AND P0, PT, R227, 0x7f, PT ;  /* 0x0000007fe300780c */ /* 0x000fe20003f04270 */
[----:B------:R-:W-:Y:S01]  /*b920*/  USHF.R.S32.HI UR5, URZ, 0x1f, UR43 ;  /* 0x0000001f3f057899 */ /* 0x000fe2000801142b */
[----:B------:R-:W-:Y:S01]  /*b930*/  BSSY B0, `(.L_x_3440) ;  /* 0x000001c000007945 */ /* 0x000fe20003800000 */
[----:B------:R-:W-:Y:S01]  /*b940*/  USHF.R.S32.HI UR6, URZ, 0x1f, UR44 ;  /* 0x0000001f3f067899 */ /* 0x000fe2000801142c */
[----:B------:R-:W-:Y:S02]  /*b950*/  SHF.R.S32.HI R205, RZ, 0x1f, R204 ;  /* 0x0000001fffcd7819 */ /* 0x000fe400000114cc */
[----:B------:R-:W-:Y:S01]  /*b960*/  SHF.R.S32.HI R14, RZ, 0x1f, R227 ;  /* 0x0000001fff0e7819 */ /* 0x000fe200000114e3 */
[----:B------:R-:W4:Y:S08]  /*b970*/  LDC.64 R6, c[0x0][0xbe0] ;  /* 0x0002f800ff067b82 */ /* 0x000f300000000a00 */
[----:B------:R-:W1:Y:S01]  /*b980*/  LDC.64 R8, c[0x0][0xbe8] ;  /* 0x0002fa00ff087b82 */ /* 0x000e620000000a00 */
[----:B------:R-:W-:Y:S05]  /*b990*/  @P0 BRA `(.L_x_3441) ;  /* 0x0000000000540947 */ /* 0x000fea0003800000 */
[----:B------:R-:W5:Y:S01]  /*b9a0*/  S2R R0, SR_TID.X ;  /* 0x0000000000007919 */ /* 0x000f620000002100 */
[----:B------:R-:W-:Y:S01]  /*b9b0*/  ULDC UR7, c[0x0][0xb88] ;  /* 0x0002e20000077ab9 */ /* 0x000fe20000000800 */
[----:B-----5:R-:W-:-:S04]  /*b9c0*/  IADD3 R2, R223, -0x80, R0 ;  /* 0xffffff80df027810 */ /* 0x020fc80007ffe000 */
[----:B------:R-:W-:-:S13]  /*b9d0*/  ISETP.GE.AND P0, PT, R2, UR7, PT ;  /* 0x0000000702007c0c */ /* 0x000fda000bf06270 */
[----:B------:R-:W-:Y:S05]  /*b9e0*/  @P0 BRA `(.L_x_3441) ;  /* 0x0000000000400947 */ /* 0x000fea0003800000 */
[----:B------:R-:W5:Y:S01]  /*b9f0*/  LDC.64 R4, c[0x0][0xc70] ;  /* 0x00031c00ff047b82 */ /* 0x000f620000000a00 */
[----:B------:R-:W-:Y:S01]  /*ba00*/  SHF.R.S32.HI R3, RZ, 0x1f, R2 ;  /* 0x0000001fff037819 */ /* 0x000fe20000011402 */
[----:B------:R-:W-:-:S06]  /*ba10*/  ULDC.64 UR8, c[0x0][0xc40] ;  /* 0x0003100000087ab9 */ /* 0x000fcc0000000a00 */
[----:B------:R-:W1:Y:S01]  /*ba20*/  LDC.64 R10, c[0x0][0xc78] ;  /* 0x00031e00ff0a7b82 */ /* 0x000e620000000a00 */
[C---:B-----5:R-:W-:Y:S02]  /*ba30*/  IMAD R0, R4.reuse, UR5, RZ ;  /* 0x0000000504007c24 */ /* 0x060fe4000f8e02ff */
[----:B------:R-:W-:-:S04]  /*ba40*/  IMAD.WIDE.U32 R2, R4, UR43, R2 ;  /* 0x0000002b04027c25 */ /* 0x000fc8000f8e0002 */
[----:B------:R-:W-:Y:S02]  /*ba50*/  IMAD R5, R5, UR43, R0 ;  /* 0x0000002b05057c24 */ /* 0x000fe4000f8e0200 */
[C---:B-1----:R-:W-:Y:S02]  /*ba60*/  IMAD R0, R10.reuse, UR6, RZ ;  /* 0x000000060a007c24 */ /* 0x042fe4000f8e02ff */
[----:B------:R-:W-:Y:S02]  /*ba70*/  IMAD.IADD R3, R3, 0x1, R5 ;  /* 0x0000000103037824 */ /* 0x000fe400078e0205 */
[----:B------:R-:W-:Y:S02]  /*ba80*/  IMAD R5, R11, UR44, R0 ;  /* 0x0000002c0b057c24 */ /* 0x000fe4000f8e0200 */
[----:B------:R-:W-:-:S05]  /*ba90*/  IMAD.WIDE.U32 R2, R10, UR44, R2 ;  /* 0x0000002c0a027c25 */ /* 0x000fca000f8e0002 */
[----:B------:R-:W-:Y:S02]  /*baa0*/  IADD3 R3, R3, R5, RZ ;  /* 0x0000000503037210 */ /* 0x000fe40007ffe0ff */
[----:B------:R-:W-:-:S04]  /*bab0*/  LEA R4, P0, R2, UR8, 0x2 ;  /* 0x0000000802047c11 */ /* 0x000fc8000f8010ff */
[----:B------:R-:W-:Y:S01]  /*bac0*/  LEA.HI.X R5, R2, UR9, R3, 0x2, P0 ;  /* 0x0000000902057c11 */ /* 0x000fe200080f1403 */
[----:B------:R-:W-:-:S05]  /*bad0*/  IMAD.MOV.U32 R3, RZ, RZ, -0x800000 ;  /* 0xff800000ff037424 */ /* 0x000fca00078e00ff */
[----:B------:R1:W-:Y:S03]  /*bae0*/  STG.E desc[UR46][R4.64], R3 ;  /* 0x0000000304007986 */ /* 0x0003e6000c10192e */
.L_x_3441:
[----:B------:R-:W-:Y:S05]  /*baf0*/  BSYNC B0 ;  /* 0x0000000000007941 */ /* 0x000fea0003800000 */
.L_x_3440:
[----:B----4-:R-:W-:Y:S01]  /*bb00*/  IMAD R0, R6, UR5, RZ ;  /* 0x0000000506007c24 */ /* 0x010fe2000f8e02ff */
[----:B------:R-:W-:Y:S01]  /*bb10*/  LEA.HI R14, R14, R227, RZ, 0x3 ;  /* 0x000000e30e0e7211 */ /* 0x000fe200078f18ff */
[----:B------:R-:W-:Y:S01]  /*bb20*/  ULDC UR5, c[0x0][0xb88] ;  /* 0x0002e20000057ab9 */ /* 0x000fe20000000800 */
[----:B-1----:R-:W-:Y:S01]  /*bb30*/  IMAD.WIDE.U32 R4, R6, UR43, R204 ;  /* 0x0000002b06047c25 */ /* 0x002fe2000f8e00cc */
[----:B------:R-:W-:Y:S01]  /*bb40*/  UIADD3 UR42, -UR42, UR5, URZ ;  /* 0x000000052a2a7290 */ /* 0x000fe2000fffe13f */
[----:B------:R-:W-:Y:S01]  /*bb50*/  SHF.R.S32.HI R2, RZ, 0x3, R14 ;  /* 0x00000003ff027819 */ /* 0x000fe2000001140e */
[----:B------:R-:W-:Y:S01]  /*bb60*/  ULOP3.LUT UR40, URZ, UR40, URZ, 0x33, !UPT ;  /* 0x000000283f287292 */ /* 0x000fe2000f8e333f */
[----:B------:R-:W-:Y:S01]  /*bb70*/  IMAD R3, R7, UR43, R0 ;  /* 0x0000002b07037c24 */ /* 0x000fe2000f8e0200 */
[----:B------:R-:W-:Y:S01]  /*bb80*/  BSSY B0, `(.L_x_3442) ;  /* 0x0000026000007945 */ /* 0x000fe20003800000 */
[C---:B------:R-:W-:Y:S01]  /*bb90*/  IADD3 R6, R2.reuse, 0x40, RZ ;  /* 0x0000004002067810 */ /* 0x040fe20007ffe0ff */
[C---:B------:R-:W-:Y:S01]  /*bba0*/  VIADD R0, R2.reuse, 0x20 ;  /* 0x0000002002007836 */ /* 0x040fe20000000000 */
[----:B------:R-:W-:Y:S01]  /*bbb0*/  ISETP.GE.AND P2, PT, R2, UR42, PT ;  /* 0x0000002a02007c0c */ /* 0x000fe2000bf46270 */
[----:B------:R-:W-:Y:S01]  /*bbc0*/  IMAD.IADD R5, R5, 0x1, R3 ;  /* 0x0000000105057824 */ /* 0x000fe200078e0203 */
[----:B------:R-:W-:Y:S01]  /*bbd0*/  SHF.R.S32.HI R3, RZ, 0x1f, R2 ;  /* 0x0000001fff037819 */ /* 0x000fe20000011402 */
[----:B------:R-:W-:Y:S01]  /*bbe0*/  VIADD R11, R12, UR40 ;  /* 0x000000280c0b7c36 */ /* 0x000fe20008000000 */
[----:B------:R-:W-:Y:S01]  /*bbf0*/  ISETP.GE.AND P0, PT, R0, UR42, PT ;  /* 0x0000002a00007c0c */ /* 0x000fe2000bf06270 */
[----:B------:R-:W-:Y:S01]  /*bc00*/  IMAD R0, R8, UR6, RZ ;  /* 0x0000000608007c24 */ /* 0x000fe2000f8e02ff */
[----:B------:R-:W-:Y:S01]  /*bc10*/  ISETP.GE.AND P1, PT, R6, UR42, PT ;  /* 0x0000002a06007c0c */ /* 0x000fe2000bf26270 */
[----:B------:R-:W-:-:S04]  /*bc20*/  IMAD.WIDE.U32 R6, R8, UR44, R4 ;  /* 0x0000002c08067c25 */ /* 0x000fc8000f8e0004 */
[----:B------:R-:W-:Y:S01]  /*bc30*/  IMAD R9, R9, UR44, R0 ;  /* 0x0000002c09097c24 */ /* 0x000fe2000f8e0200 */
[----:B------:R-:W-:Y:S01]  /*bc40*/  IADD3 R0, R2, 0x60, RZ ;  /* 0x0000006002007810 */ /* 0x000fe20007ffe0ff */
        /* <DEDUP_REMOVED lines=12> */
[----:B------:R-:W-:Y:S01]  /*bd10*/  MOV R3, R11 ;  /* 0x0000000b00037202 */ /* 0x000fe20000000f00 */
[----:B------:R-:W-:Y:S01]  /*bd20*/  IMAD R9, R4, UR7, R9 ;  /* 0x0000000704097c24 */ /* 0x000fe2000f8e0209 */
[----:B------:R-:W-:-:S02]  /*bd30*/  ISETP.GE.AND P2, PT, R204, UR5, PT ;  /* 0x00000005cc007c0c */ /* 0x000fc4000bf46270 */
        /* <DEDUP_REMOVED lines=10> */
.L_x_3443:
[----:B------:R-:W-:Y:S05]  /*bde0*/  BSYNC B0 ;  /* 0x0000000000007941 */ /* 0x000fea0003800000 */
.L_x_3442:
[----:B------:R-:W-:Y:S01]  /*bdf0*/  BSSY B0, `(.L_x_3444) ;  /* 0x000001b000007945 */ /* 0x000fe20003800000 */
[----:B------:R-:W-:-:S03]  /*be00*/  ISETP.GE.AND P2, PT, R0, UR42, PT ;  /* 0x0000002a00007c0c */ /* 0x000fc6000bf46270 */
[----:B------:R-:W-:Y:S10]  /*be10*/  @P0 BRA `(.L_x_3445) ;  /* 0x0000000000600947 */ /* 0x000ff40003800000 */
[----:B-1----:R-:W-:Y:S01]  /*be20*/  IADD3 R9, P0, R4, 0x20, RZ ;  /* 0x0000002004097810 */ /* 0x002fe20007f1e0ff */
[C---:B------:R-:W-:Y:S01]  /*be30*/  VIADD R2, R204.reuse, 0x40 ;  /* 0x00000040cc027836 */ /* 0x040fe20000000000 */
[----:B------:R-:W-:Y:S01]  /*be40*/  IADD3 R3, R204, 0x80, RZ ;  /* 0x00000080cc037810 */ /* 0x000fe20007ffe0ff */
[----:B------:R-:W-:Y:S01]  /*be50*/  ULDC UR5, c[0x0][0xb8c] ;  /* 0x0002e30000057ab9 */ /* 0x000fe20000000800 */
        /* <DEDUP_REMOVED lines=20> */
.L_x_3445:
[----:B------:R-:W-:Y:S05]  /*bfa0*/  BSYNC B0 ;  /* 0x0000000000007941 */ /* 0x000fea0003800000 */
.L_x_3444:
[----:B------:R-:W-:Y:S04]  /*bfb0*/  BSSY B0, `(.L_x_3446) ;  /* 0x000001a000007945 */ /* 0x000fe80003800000 */
[----:B------:R-:W-:Y:S05]  /*bfc0*/  @P1 BRA `(.L_x_3447) ;  /* 0x0000000000601947 */ /* 0x000fea0003800000 */
[----:B-1--4-:R-:W-:Y:S01]  /*bfd0*/  IADD3 R9, P0, R4, 0x40, RZ ;  /* 0x0000004004097810 */ /* 0x012fe20007f1e0ff */
        /* <DEDUP_REMOVED lines=9> */
[----:B------:R-:W-:Y:S01]  /*c070*/  IADD3 R8, R204, 0xc0, RZ ;  /* 0x000000c0cc087810 */ /* 0x000fe20007ffe0ff */
        /* <DEDUP_REMOVED lines=13> */
.L_x_3447:
[----:B------:R-:W-:Y:S05]  /*c150*/  BSYNC B0 ;  /* 0x0000000000007941 */ /* 0x000fea0003800000 */
.L_x_3446:
[----:B------:R-:W-:Y:S04]  /*c160*/  BSSY B0, `(.L_x_3437) ;  /* 0x000001a000007945 */ /* 0x000fe80003800000 */
[----:B------:R-:W-:Y:S05]  /*c170*/  @P2 BRA `(.L_x_3448) ;  /* 0x0000000000602947 */ /* 0x000fea0003800000 */
[----:B------:R-:W-:Y:S01]  /*c180*/  IADD3 R7, P0, R4, 0x60, RZ ;  /* 0x0000006004077810 */ /* 0x000fe20007f1e0ff */
[----:B------:R-:W-:Y:S01]  /*c190*/  ULDC UR5, c[0x0][0xb8c] ;  /* 0x0002e30000057ab9 */ /* 0x000fe20000000800 */
[C---:B------:R-:W-:Y:S01]  /*c1a0*/  IADD3 R0, R204.reuse, 0x40, RZ ;  /* 0x00000040cc007810 */ /* 0x040fe20007ffe0ff */
        /* <DEDUP_REMOVED lines=21> */
.L_x_3448:
[----:B------:R-:W-:Y:S05]  /*c300*/  BSYNC B0 ;  /* 0x0000000000007941 */ /* 0x000fea0003800000 */
.L_x_3437:
[----:B------:R-:W5:Y:S02]  /*c310*/  LDC R0, c[0x0][0xea8] ;  /* 0x0003aa00ff007b82 */ /* 0x000f640000000800 */
[----:B-----5:R-:W-:-:S13]  /*c320*/  ISETP.LE.AND P0, PT, R0, UR4, PT ;  /* 0x0000000400007c0c */ /* 0x020fda000bf03270 */
[----:B------:R-:W-:Y:S05]  /*c330*/  @!P0 BRA `(.L_x_3449) ;  /* 0xffffff4800b88947 */ /* 0x000fea000383ffff */
[----:B------:R-:W-:Y:S05]  /*c340*/  EXIT ;  /* 0x000000000000794d */ /* 0x000fea0003800000 */
.L_x_3400:
[----:B------:R-:W-:-:S08]  /*c350*/  NOP ;  /* 0x0000000000007918 */ /* 0x000fd00000000000 */
[----:B---3--:R-:W1:-:S00]  /*c360*/  USETMAXREG.DEALLOC.CTAPOOL 0x18 ;  /* 0x00000018000079c8 */ /* 0x008e4000080e0500 */
[----:B-1----:R-:W-:-:S06]  /*c370*/  LOP3.LUT R0, R0, 0x3, RZ, 0xc0, !PT ;  /* 0x0000000300007812 */ /* 0x002fcc00078ec0ff */
[----:B------:R-:W1:Y:S02]  /*c380*/  SHFL.IDX PT, R0, R0, RZ, 0x1f ;  /* 0x00001fff00007589 */ /* 0x000e6400000e0000 */
[----:B-1----:R-:W-:-:S13]  /*c390*/  ISETP.NE.AND P0, PT, R0, RZ, PT ;  /* 0x000000ff0000720c */ /* 0x002fda0003f05270 */
[----:B------:R-:W-:Y:S05]  /*c3a0*/  @P0 EXIT ;  /* 0x000000000000094d */ /* 0x000fea0003800000 */
[----:B------:R-:W1:Y:S01]  /*c3b0*/  S2UR UR4, SR_CTAID.X ;  /* 0x00000000000479c3 */ /* 0x000e620000002500 */
[----:B------:R2:W-:Y:S01]  /*c3c0*/  STL [R1+0x4], RZ ;  /* 0x000004ff01007387 */ /* 0x0005e20000100800 */
[----:B------:R-:W-:Y:S01]  /*c3d0*/  IMAD.MOV.U32 R16, RZ, RZ, RZ ;  /* 0x000000ffff107224 */ /* 0x000fe200078e00ff */
[----:B------:R-:W-:-:S05]  /*c3e0*/  MOV R17, 0x1 ;  /* 0x0000000100117802 */ /* 0x000fca0000000f00 */
[----:B------:R-:W1:Y:S02]  /*c3f0*/  LDC R0, c[0x0][0xea8] ;  /* 0x0003aa00ff007b82 */ /* 0x000e640000000800 */
[----:B-1----:R-:W-:-:S13]  /*c400*/  ISETP.LE.AND P0, PT, R0, UR4, PT ;  /* 0x0000000400007c0c */ /* 0x002fda000bf03270 */
[----:B--2---:R-:W-:Y:S05]  /*c410*/  @P0 BRA `(.L_x_3450) ;  /* 0x0000002800cc0947 */ /* 0x004fea0003800000 */
[----:B------:R-:W-:Y:S01]  /*c420*/  IMAD.U32 R0, RZ, RZ, UR4 ;  /* 0x00000004ff007e24 */ /* 0x000fe2000f8e00ff */
[----:B------:R-:W-:Y:S01]  /*c430*/  MOV R16, RZ ;  /* 0x000000ff00107202 */ /* 0x000fe20000000f00 */
[----:B------:R-:W-:Y:S01]  /*c440*/  IMAD.MOV.U32 R17, RZ, RZ, 0x1 ;  /* 0x00000001ff117424 */ /* 0x000fe200078e00ff */
[----:B------:R-:W-:Y:S01]  /*c450*/  ULDC UR44, c[0x0][0xc] ;  /* 0x00000300002c7ab9 */ /* 0x000fe20000000800 */
[----:B------:R-:W-:Y:S01]  /*c460*/  ULDC.64 UR38, c[0x0][0x198] ;  /* 0x0000660000267ab9 */ /* 0x000fe20000000a00 */
[----:B------:R1:W-:Y:S04]  /*c470*/  STL [R1], R0 ;  /* 0x0000000001007387 */ /* 0x0003e80000100800 */
[----:B------:R1:W-:Y:S02]  /*c480*/  STL [R1+0x4], RZ ;  /* 0x000004ff01007387 */ /* 0x0003e40000100800 */
.L_x_3500:
[----:B--23--:R-:W2:Y:S01]  /*c490*/  LDL R6, [R1] ;  /* 0x0000000001067983 */ /* 0x00cea20000100800 */
        /* <DEDUP_REMOVED lines=12> */
[----:B----4-:R-:W-:Y:S05]  /*c560*/  @!P0 BRA `(.L_x_3451) ;  /* 0x0000000000208947 */ /* 0x010fea0003800000 */
        /* <DEDUP_REMOVED lines=8> */
.L_x_3451:
[----:B------:R-:W-:Y:S01]  /*c5f0*/  ULDC UR11, c[0x0][0xec4] ;  /* 0x0003b100000b7ab9 */ /* 0x000fe20000000800 */
[----:B------:R-:W-:Y:S01]  /*c600*/  UMOV UR9, UR10 ;  /* 0x0000000a00097c82 */ /* 0x000fe20008000000 */
[----:B------:R-:W-:-:S11]  /*c610*/  UISETP.NE.AND UP0, UPT, UR11, 0x1, UPT ;  /* 0x000000010b00788c */ /* 0x000fd6000bf05270 */
[----:B------:R-:W-:Y:S02]  /*c620*/  @UP0 ULDC.64 UR12, c[0x0][0xec8] ;  /* 0x0003b200000c0ab9 */ /* 0x000fe40000000a00 */
[----:B------:R-:W-:-:S04]  /*c630*/  UIMAD.WIDE.U32 UR6, UR10, UR12, URZ ;  /* 0x0000000c0a0672a5 */ /* 0x000fc8000f8e003f */
[----:B------:R-:W-:-:S04]  /*c640*/  @UP0 USHF.R.U32.HI UR9, URZ, UR13, UR7 ;  /* 0x0000000d3f090299 */ /* 0x000fc80008011607 */
[----:B------:R-:W-:-:S12]  /*c650*/  UIMAD UR6, UR9, UR11, URZ ;  /* 0x0000000b090672a4 */ /* 0x000fd8000f8e023f */
.L_x_3452:
[----:B------:R-:W1:Y:S01]  /*c660*/  LDC R0, c[0x0][0x404] ;  /* 0x00010100ff007b82 */ /* 0x000e620000000800 */
[----:B------:R-:W-:Y:S01]  /*c670*/  ULOP3.LUT UR7, URZ, UR9, URZ, 0x33, !UPT ;  /* 0x000000093f077292 */ /* 0x000fe2000f8e333f */
[----:B------:R-:W-:Y:S01]  /*c680*/  BSSY B6, `(.L_x_3453) ;  /* 0x000027a000067945 */ /* 0x000fe20003800000 */
[----:B------:R-:W-:Y:S01]  /*c690*/  ULDC.64 UR12, c[0x0][0x3f8] ;  /* 0x0000fe00000c7ab9 */ /* 0x000fe20000000a00 */
[----:B------:R-:W-:Y:S01]  /*c6a0*/  ULDC UR9, c[0x0][0xeac] ;  /* 0x0003ab0000097ab9 */ /* 0x000fe20000000800 */
[----:B------:R-:W-:Y:S01]  /*c6b0*/  ISETP.NE.U32.AND P0, PT, RZ, UR12, PT ;  /* 0x0000000cff007c0c */ /* 0x000fe2000bf05070 */
[----:B------:R-:W-:Y:S02]  /*c6c0*/  UIADD3 UR7, UR7, UR9, URZ ;  /* 0x0000000907077290 */ /* 0x000fe4000fffe03f */
[----:B------:R-:W2:Y:S01]  /*c6d0*/  LDC R2, c[0x0][0x288] ;  /* 0x0000a200ff027b82 */ /* 0x000ea20000000800 */
[----:B------:R-:W-:Y:S01]  /*c6e0*/  ISETP.NE.AND.EX P0, PT, RZ, UR13, PT, P0 ;  /* 0x0000000dff007c0c */ /* 0x000fe2000bf05300 */
[----:B------:R-:W-:Y:S01]  /*c6f0*/  USHF.L.U32 UR41, UR7, 0x7, URZ ;  /* 0x0000000707297899 */ /* 0x000fe2000800063f */
[----:B------:R-:W-:Y:S01]  /*c700*/  ULDC UR9, c[0x0][0xeb8] ;  /* 0x0003ae0000097ab9 */ /* 0x000fe20000000800 */
[----:B------:R-:W-:-:S02]  /*c710*/  UIADD3 UR6, UR10, -UR6, URZ ;  /* 0x800000060a067290 */ /* 0x000fc4000fffe03f */
[----:B------:R-:W-:Y:S02]  /*c720*/  UISETP.NE.AND UP0, UPT, UR9, 0x1, UPT ;  /* 0x000000010900788c */ /* 0x000fe4000bf05270 */
[----:B------:R-:W3:Y:S01]  /*c730*/  LDC R4, c[0x0][0x2e0] ;  /* 0x0000b800ff047b82 */ /* 0x000ee20000000800 */
[----:B------:R-:W-:Y:S01]  /*c740*/  IMAD.U32 R5, RZ, RZ, UR41 ;  /* 0x00000029ff057e24 */ /* 0x000fe2000f8e00ff */
[----:B------:R-:W-:Y:S02]  /*c750*/  ULDC UR7, c[0x0][0xec4] ;  /* 0x0003b10000077ab9 */ /* 0x000fe40000000800 */
[----:B------:R-:W-:Y:S01]  /*c760*/  UIMAD UR8, UR8, UR7, UR6 ;  /* 0x00000007080872a4 */ /* 0x000fe2000f8e0206 */
[----:B-1----:R-:W-:-:S04]  /*c770*/  SEL R3, R0, 0x1, P0 ;  /* 0x0000000100037807 */ /* 0x002fc80000000000 */
[----:B------:R-:W-:Y:S01]  /*c780*/  @UP0 ULDC UR6, c[0x0][0xebc] ;  /* 0x0003af0000060ab9 */ /* 0x000fe20000000800 */
[----:B------:R-:W-:Y:S01]  /*c790*/  @UP0 ULDC UR10, c[0x0][0xec0] ;  /* 0x0003b000000a0ab9 */ /* 0x000fe20000000800 */
[----:B------:R-:W-:Y:S02]  /*c7a0*/  UIMAD.WIDE.U32 UR6, UR8, UR6, URZ ;  /* 0x00000006080672a5 */ /* 0x000fe4000f8e003f */
[----:B------:R-:W-:Y:S01]  /*c7b0*/  UMOV UR43, UR8 ;  /* 0x00000008002b7c82 */ /* 0x000fe20008000000 */
[----:B--2---:R-:W-:Y:S01]  /*c7c0*/  IADD3 R2, R5, 0xdf, -R2 ;  /* 0x000000df05027810 */ /* 0x004fe20007ffe802 */
[----:B------:R-:W-:-:S04]  /*c7d0*/  @UP0 USHF.R.U32.HI UR43, URZ, UR10, UR7 ;  /* 0x0000000a3f2b0299 */ /* 0x000fc80008011607 */
[----:B------:R-:W-:Y:S01]  /*c7e0*/  UIADD3 UR42, -UR43, URZ, URZ ;  /* 0x0000003f2b2a7290 */ /* 0x000fe2000fffe13f */
[----:B---3--:R-:W-:-:S03]  /*c7f0*/  IMAD R0, R3, R4, 0x5f ;  /* 0x0000005f03007424 */ /* 0x008fc600078e0204 */
[----:B------:R-:W-:Y:S01]  /*c800*/  UIMAD UR42, UR9, UR42, UR8 ;  /* 0x0000002a092a72a4 */ /* 0x000fe2000f8e0208 */
[----:B------:R-:W-:Y:S02]  /*c810*/  IMAD R2, R3, R4, R2 ;  /* 0x0000000403027224 */ /* 0x000fe400078e0202 */
[----:B------:R-:W-:-:S04]  /*c820*/  IMAD.HI R0, R0, 0x2aaaaaab, RZ ;  /* 0x2aaaaaab00007827 */ /* 0x000fc800078e02ff */
[----:B------:R-:W-:Y:S01]  /*c830*/  IMAD.HI R2, R2, 0x2aaaaaab, RZ ;  /* 0x2aaaaaab02027827 */ /* 0x000fe200078e02ff */
[----:B------:R-:W-:-:S04]  /*c840*/  SHF.R.U32.HI R3, RZ, 0x1f, R0 ;  /* 0x0000001fff037819 */ /* 0x000fc80000011600 */
[----:B------:R-:W-:Y:S02]  /*c850*/  SHF.R.U32.HI R5, RZ, 0x1f, R2 ;  /* 0x0000001fff057819 */ /* 0x000fe40000011602 */
[----:B------:R-:W-:Y:S02]  /*c860*/  LEA.HI.SX32 R3, R0, R3, 0x1c ;  /* 0x0000000300037211 */ /* 0x000fe400078fe2ff */
[----:B------:R-:W-:-:S04]  /*c870*/  LEA.HI.SX32 R2, R2, R5, 0x1c ;  /* 0x0000000502027211 */ /* 0x000fc800078fe2ff */
[----:B------:R-:W-:-:S04]  /*c880*/  VIMNMX R19, R3, R2, PT ;  /* 0x0000000203137248 */ /* 0x000fc80003fe0100 */
[----:B------:R-:W-:-:S13]  /*c890*/  ISETP.GT.AND P0, PT, R19, RZ, PT ;  /* 0x000000ff1300720c */ /* 0x000fda0003f04270 */
        /* <DEDUP_REMOVED lines=19> */
.L_x_3454:
[----:B------:R-:W1:Y:S01]  /*c9d0*/  S2R R3, SR_CgaCtaId ;  /* 0x0000000000037919 */ /* 0x000e620000008800 */
[----:B------:R-:W-:-:S04]  /*c9e0*/  MOV R18, 0x400 ;  /* 0x0000040000127802 */ /* 0x000fc80000000f00 */
[----:B-1----:R-:W-:-:S04]  /*c9f0*/  LEA R18, R3, R18, 0x18 ;  /* 0x0000001203127211 */ /* 0x002fc800078ec0ff */
[----:B------:R-:W-:-:S04]  /*ca00*/  IADD3 R0, R18, 0x1c400, RZ ;  /* 0x0001c40012007810 */ /* 0x000fc80007ffe0ff */
[----:B------:R-:W-:-:S13]  /*ca10*/  LOP3.LUT P0, RZ, R0, 0x3ff, RZ, 0xc0, !PT ;  /* 0x000003ff00ff7812 */ /* 0x000fda000780c0ff */
[----:B------:R-:W-:Y:S05]  /*ca20*/  @!P0 BRA `(.L_x_3456) ;  /* 0x0000000000408947 */ /* 0x000fea0003800000 */
        /* <DEDUP_REMOVED lines=16> */
.L_x_3456:
        /* <DEDUP_REMOVED lines=19> */
.L_x_3458:
        /* <DEDUP_REMOVED lines=16> */
.L_x_3457:
[----:B------:R-:W-:Y:S01]  /*cd60*/  ULDC.64 UR4, c[0x0][0xaf0] ;  /* 0x0002bc0000047ab9 */ /* 0x000fe20000000a00 */
[----:B------:R-:W-:Y:S01]  /*cd70*/  IMAD.U32 R5, RZ, RZ, UR43 ;  /* 0x0000002bff057e24 */ /* 0x000fe2000f8e00ff */
[----:B------:R-:W-:Y:S01]  /*cd80*/  ISETP.NE.U32.AND P0, PT, RZ, UR4, PT ;  /* 0x00000004ff007c0c */ /* 0x000fe2000bf05070 */
[----:B------:R-:W1:Y:S01]  /*cd90*/  LDC R0, c[0x0][0x428] ;  /* 0x00010a00ff007b82 */ /* 0x000e620000000800 */
[----:B------:R-:W-:Y:S01]  /*cda0*/  MOV R6, UR43 ;  /* 0x0000002b00067c02 */ /* 0x000fe20008000f00 */
        /* <DEDUP_REMOVED lines=25> */
.L_x_3513:
[----:B------:R-:W-:Y:S01]  /*cf40*/  UMOV UR4, 0xffffffff ;  /* 0xffffffff00047882 */ /* 0x000fe20000000000 */
[----:B------:R-:W-:Y:S02]  /*cf50*/  SHF.R.S32.HI R7, RZ, 0x1f, R6 ;  /* 0x0000001fff077819 */ /* 0x000fe40000011406 */
[----:B------:R-:W-:Y:S05]  /*cf60*/  BRA.DIV UR4, `(.L_x_3460) ;  /* 0x0000002604b47947 */ /* 0x000fea000b800000 */
[----:B------:R-:W-:-:S13]  /*cf70*/  ELECT P6, URZ, PT ;  /* 0x00000000003f782f */ /* 0x000fda00038c0000 */
.L_x_3516:
[----:B------:R-:W-:Y:S05]  /*cf80*/  @!P6 BRA `(.L_x_3461) ;  /* 0x0000000000c8e947 */ /* 0x000fea0003800000 */
[----:B------:R-:W-:Y:S01]  /*cf90*/  MOV R4, R6 ;  /* 0x0000000600047202 */ /* 0x000fe20000000f00 */
        /* <DEDUP_REMOVED lines=13> */
[----:B------:R-:W-:-:S05]  /*d070*/  IMAD.WIDE.U32 R4, R6, UR4, R4 ;  /* 0x0000000406047c25 */ /* 0x000fca000f8e0004 */
[----:B------:R-:W-:Y:S02]  /*d080*/  IADD3 R9, R5, R9, RZ ;  /* 0x0000000905097210 */ /* 0x000fe40007ffe0ff */
[----:B------:R-:W-:-:S04]  /*d090*/  LEA R10, P2, R4, R2, 0x2 ;  /* 0x00000002040a7211 */ /* 0x000fc800078410ff */
[----:B------:R-:W-:-:S05]  /*d0a0*/  LEA.HI.X R11, R4, R3, R9, 0x2, P2 ;  /* 0x00000003040b7211 */ /* 0x000fca00010f1409 */
[----:B------:R1:W5:Y:S04]  /*d0b0*/  LDG.E R4, desc[UR46][R10.64] ;  /* 0x0000002e0a047981 */ /* 0x000368000c1e1900 */
.L_x_3462:
[----:B-1----:R-:W-:Y:S01]  /*d0c0*/  IMAD R10, R16, 0x8, R18 ;  /* 0x00000008100a7824 */ /* 0x002fe200078e0212 */
[----:B------:R-:W-:-:S04]  /*d0d0*/  SHF.L.U32 R5, R17, 0x1f, RZ ;  /* 0x0000001f11057819 */ /* 0x000fc800000006ff */
[----:B------:R-:W1:Y:S02]  /*d0e0*/  SYNCS.PHASECHK.TRANS64.TRYWAIT P2, [R10+URZ+0x32440], R5 ;  /* 0x032440050a0075a7 */ /* 0x000e64000804017f */
[----:B-1----:R-:W-:Y:S05]  /*d0f0*/  @!P2 BRA `(.L_x_3463) ;  /* 0x000000240070a947 */ /* 0x002fea0003800000 */
.L_x_3517:
        /* <DEDUP_REMOVED lines=11> */
.L_x_3464:
        /* <DEDUP_REMOVED lines=16> */
.L_x_3461:
[----:B------:R-:W2:Y:S01]  /*d2b0*/  LDL.LU R9, [R1+0x4] ;  /* 0x0000040001097983 */ /* 0x000ea20000300800 */
[----:B------:R-:W-:Y:S05]  /*d2c0*/  WARPSYNC.ALL ;  /* 0x0000000000007948 */ /* 0x000fea0003800000 */
[----:B------:R-:W-:Y:S01]  /*d2d0*/  BAR.SYNC.DEFER_BLOCKING 0x8, 0x120 ;  /* 0x0204800000007b1d */ /* 0x000fe20000010000 */
[----:B------:R-:W-:-:S05]  /*d2e0*/  ELECT P2, URZ, PT ;  /* 0x00000000003f782f */ /* 0x000fca0003840000 */
[----:B------:R-:W-:Y:S01]  /*d2f0*/  BSSY B0, `(.L_x_3465) ;  /* 0x0000030000007945 */ /* 0x000fe20003800000 */
[----:B--2---:R-:W-:-:S05]  /*d300*/  IADD3 R9, R9, 0x1, RZ ;  /* 0x0000000109097810 */ /* 0x004fca0007ffe0ff */
[----:B------:R1:W-:Y:S02]  /*d310*/  STL [R1+0x4], R9 ;  /* 0x0000040901007387 */ /* 0x0003e40000100800 */
[----:B------:R-:W-:Y:S05]  /*d320*/  @!P2 BRA `(.L_x_3466) ;  /* 0x0000000000b0a947 */ /* 0x000fea0003800000 */
        /* <DEDUP_REMOVED lines=14> */
[----:B--2---:R-:W-:Y:S01]  /*d410*/  IMAD.MOV.U32 R5, RZ, RZ, 0x10000 ;  /* 0x00010000ff057424 */ /* 0x004fe200078e00ff */
        /* <DEDUP_REMOVED lines=22> */
[----:B--2---:R-:W-:Y:S01]  /*d580*/  UIADD3 UR8, UR17, 0x2e400, URZ ;  /* 0x0002e40011087890 */ /* 0x004fe2000fffe03f */
[----:B------:R-:W-:-:S02]  /*d590*/  UMOV UR10, 0xc0 ;  /* 0x000000c0000a7882 */ /* 0x000fc40000000000 */
[----:B------:R-:W-:Y:S01]  /*d5a0*/  UMOV UR17, UR33 ;  /* 0x0000002100117c82 */ /* 0x000fe20008000000 */
[----:B------:R-:W-:Y:S01]  /*d5b0*/  UMOV UR9, UR33 ;  /* 0x0000002100097c82 */ /* 0x000fe20008000000 */
[----:B------:R3:W-:Y:S04]  /*d5c0*/  UTMALDG.4D [UR16], [UR6], desc[UR14] ;  /* 0x00000e10060075b4 */ /* 0x0007e80008019000 */
[----:B------:R3:W-:Y:S02]  /*d5d0*/  UTMALDG.4D [UR8], [UR6], desc[UR14] ;  /* 0x00000e08060075b4 */ /* 0x0007e40008019000 */
[----:B---3--:R-:W-:Y:S01]  /*d5e0*/  NOP ;  /* 0x0000000000007918 */ /* 0x008fe20000000000 */
.L_x_3466:
[----:B------:R-:W-:Y:S05]  /*d5f0*/  BSYNC B0 ;  /* 0x0000000000007941 */ /* 0x000fea0003800000 */
.L_x_3465:
[----:B------:R-:W-:-:S04]  /*d600*/  LEA.HI R5, R9, R9, RZ, 0x1 ;  /* 0x0000000909057211 */ /* 0x000fc800078f08ff */
[----:B------:R-:W-:-:S04]  /*d610*/  LOP3.LUT R5, R5, 0xfffffffe, RZ, 0xc0, !PT ;  /* 0xfffffffe05057812 */ /* 0x000fc800078ec0ff */
[----:B------:R-:W-:-:S04]  /*d620*/  IADD3 R5, R9, -R5, RZ ;  /* 0x8000000509057210 */ /* 0x000fc80007ffe0ff */
[----:B------:R-:W-:-:S04]  /*d630*/  SHF.L.U32 R5, R5, 0x1f, RZ ;  /* 0x0000001f05057819 */ /* 0x000fc800000006ff */
[----:B------:R-:W2:Y:S02]  /*d640*/  SYNCS.PHASECHK.TRANS64.TRYWAIT P2, [R18+URZ+0x32420], R5 ;  /* 0x03242005120075a7 */ /* 0x000ea4000804017f */
[----:B--2---:R-:W-:Y:S05]  /*d650*/  @!P2 BRA `(.L_x_3467) ;  /* 0x00000020002ca947 */ /* 0x004fea0003800000 */
.L_x_3518:
[----:B------:R-:W-:Y:S01]  /*d660*/  ULDC.64 UR4, c[0x0][0x408] ;  /* 0x0001020000047ab9 */ /* 0x000fe20000000a00 */
[----:B------:R-:W-:Y:S04]  /*d670*/  BSSY B0, `(.L_x_3468) ;  /* 0x0000030000007945 */ /* 0x000fe80003800000 */
[----:B------:R-:W-:Y:S05]  /*d680*/  @!P6 BRA `(.L_x_3469) ;  /* 0x0000000000b8e947 */ /* 0x000fea0003800000 */
[----:B------:R-:W-:Y:S01]  /*d690*/  IMAD R10, R16, 0x8, R18 ;  /* 0x00000008100a7824 */ /* 0x000fe200078e0212 */
[----:B--2---:R-:W-:Y:S01]  /*d6a0*/  SHF.L.U32 R5, R17, 0x1f, RZ ;  /* 0x0000001f11057819 */ /* 0x004fe200000006ff */
[----:B-1----:R-:W1:Y:S03]  /*d6b0*/  S2R R9, SR_TID.X ;  /* 0x0000000000097919 */ /* 0x002e660000002100 */
[----:B------:R-:W2:Y:S01]  /*d6c0*/  SYNCS.PHASECHK.TRANS64.TRYWAIT P2, [R10+URZ+0x32460], R5 ;  /* 0x032460050a0075a7 */ /* 0x000ea2000804017f */
[----:B-1----:R-:W-:-:S04]  /*d6d0*/  LOP3.LUT R9, R9, 0x7f, RZ, 0xc0, !PT ;  /* 0x0000007f09097812 */ /* 0x002fc800078ec0ff */
[----:B------:R-:W-:Y:S01]  /*d6e0*/  ISETP.NE.AND P3, PT, R9, RZ, PT ;  /* 0x000000ff0900720c */ /* 0x000fe20003f65270 */
[----:B--2---:R-:W-:-:S12]  /*d6f0*/  @!P2 BRA `(.L_x_3470) ;  /* 0x000000200018a947 */ /* 0x004fd80003800000 */
.L_x_3519:
        /* <DEDUP_REMOVED lines=8> */
.L_x_3471:
        /* <DEDUP_REMOVED lines=31> */
.L_x_3469:
[----:B------:R-:W-:Y:S05]  /*d970*/  BSYNC B0 ;  /* 0x0000000000007941 */ /* 0x000fea0003800000 */
.L_x_3468:
[----:B------:R-:W-:-:S13]  /*d980*/  ISETP.GE.AND P2, PT, R19, 0x2, PT ;  /* 0x000000021300780c */ /* 0x000fda0003f46270 */
[----:B------:R-:W-:Y:S05]  /*d990*/  @!P2 BRA `(.L_x_3472) ;  /* 0x0000001000c4a947 */ /* 0x000fea0003800000 */
[C---:B--2---:R-:W-:Y:S02]  /*d9a0*/  LOP3.LUT R5, R19.reuse, 0x1, RZ, 0xc0, !PT ;  /* 0x0000000113057812 */ /* 0x044fe400078ec0ff */
[----:B-1----:R-:W-:Y:S02]  /*d9b0*/  IADD3 R9, R19, -0x2, RZ ;  /* 0xfffffffe13097810 */ /* 0x002fe40007ffe0ff */
[----:B------:R-:W-:-:S03]  /*d9c0*/  ISETP.NE.U32.AND P2, PT, R5, 0x1, PT ;  /* 0x000000010500780c */ /* 0x000fc60003f45070 */
[----:B------:R-:W-:-:S10]  /*d9d0*/  IMAD.MOV.U32 R8, RZ, RZ, R9 ;  /* 0x000000ffff087224 */ /* 0x000fd400078e0009 */
[----:B------:R-:W-:Y:S05]  /*d9e0*/  @!P2 BRA `(.L_x_3473) ;  /* 0x000000040088a947 */ /* 0x000fea0003800000 */
[----:B------:R-:W-:Y:S01]  /*d9f0*/  VIADD R16, R16, 0x1 ;  /* 0x0000000110107836 */ /* 0x000fe20000000000 */
[----:B------:R-:W-:Y:S04]  /*da00*/  BSSY B0, `(.L_x_3474) ;  /* 0x000005f000007945 */ /* 0x000fe80003800000 */
[----:B------:R-:W-:-:S04]  /*da10*/  ISETP.NE.AND P2, PT, R16, 0x2, PT ;  /* 0x000000021000780c */ /* 0x000fc80003f45270 */
[----:B------:R-:W-:Y:S02]  /*da20*/  SEL R8, RZ, 0x1, P2 ;  /* 0x00000001ff087807 */ /* 0x000fe40001000000 */
[----:B------:R-:W-:Y:S02]  /*da30*/  SEL R16, R16, RZ, P2 ;  /* 0x000000ff10107207 */ /* 0x000fe40001000000 */
[----:B------:R-:W-:Y:S01]  /*da40*/  LOP3.LUT R17, R17, R8, RZ, 0x3c, !PT ;  /* 0x0000000811117212 */ /* 0x000fe200078e3cff */
[----:B------:R-:W-:Y:S06]  /*da50*/  @!P6 BRA `(.L_x_3475) ;  /* 0x000000040064e947 */ /* 0x000fec0003800000 */
        /* <DEDUP_REMOVED lines=14> */
[----:B------:R-:W-:-:S03]  /*db40*/  IMAD.WIDE.U32 R4, R6, UR6, R4 ;  /* 0x0000000606047c25 */ /* 0x000fc6000f8e0004 */
[----:B------:R-:W-:Y:S02]  /*db50*/  LEA R2, P2, R4, R2, 0x2 ;  /* 0x0000000204027211 */ /* 0x000fe400078410ff */
[----:B------:R-:W-:-:S04]  /*db60*/  IADD3 R10, R10, R5, RZ ;  /* 0x000000050a0a7210 */ /* 0x000fc80007ffe0ff */
[----:B------:R-:W-:-:S05]  /*db70*/  LEA.HI.X R3, R4, R3, R10, 0x2, P2 ;  /* 0x0000000304037211 */ /* 0x000fca00010f140a */
[----:B------:R1:W5:Y:S02]  /*db80*/  LDG.E R4, desc[UR46][R2.64] ;  /* 0x0000002e02047981 */ /* 0x000364000c1e1900 */
.L_x_3476:
[----:B-1----:R-:W1:Y:S01]  /*db90*/  S2R R2, SR_TID.X ;  /* 0x0000000000027919 */ /* 0x002e620000002100 */
[----:B------:R-:W-:Y:S02]  /*dba0*/  SHF.L.U32 R3, R17, 0x1f, RZ ;  /* 0x0000001f11037819 */ /* 0x000fe400000006ff */
[----:B-1----:R-:W-:Y:S01]  /*dbb0*/  LOP3.LUT R5, R2, 0x7f, RZ, 0xc0, !PT ;  /* 0x0000007f02057812 */ /* 0x002fe200078ec0ff */
[----:B------:R-:W-:-:S03]  /*dbc0*/  IMAD R2, R16, 0x8, R18 ;  /* 0x0000000810027824 */ /* 0x000fc600078e0212 */
[----:B------:R-:W-:Y:S01]  /*dbd0*/  ISETP.NE.AND P2, PT, R5, RZ, PT ;  /* 0x000000ff0500720c */ /* 0x000fe20003f45270 */
[----:B------:R-:W1:Y:S02]  /*dbe0*/  SYNCS.PHASECHK.TRANS64.TRYWAIT P3, [R2+URZ+0x32440], R3 ;  /* 0x03244003020075a7 */ /* 0x000e64000806017f */
[----:B-1----:R-:W-:Y:S10]  /*dbf0*/  @!P3 BRA `(.L_x_3477) ;  /* 0x0000001800ecb947 */ /* 0x002ff40003800000 */
.L_x_3520:
        /* <DEDUP_REMOVED lines=8> */
.L_x_3478:
        /* <DEDUP_REMOVED lines=17> */
.L_x_3521:
        /* <DEDUP_REMOVED lines=8> */
.L_x_3480:
        /* <DEDUP_REMOVED lines=30> */
.L_x_3475:
[----:B------:R-:W-:Y:S05]  /*dff0*/  BSYNC B0 ;  /* 0x0000000000007941 */ /* 0x000fea0003800000 */
.L_x_3474:
[----:B------:R-:W-:-:S07]  /*e000*/  VIADD R8, R19, 0xfffffffd ;  /* 0xfffffffd13087836 */ /* 0x000fce0000000000 */
.L_x_3473:
[----:B------:R-:W-:Y:S01]  /*e010*/  ISETP.NE.AND P2, PT, R9, RZ, PT ;  /* 0x000000ff0900720c */ /* 0x000fe20003f45270 */
[----:B------:R-:W-:-:S12]  /*e020*/  BSSY B0, `(.L_x_3472) ;  /* 0x00000c8000007945 */ /* 0x000fd80003800000 */
[----:B------:R-:W-:Y:S05]  /*e030*/  @!P2 BRA `(.L_x_3481) ;  /* 0x0000000c0018a947 */ /* 0x000fea0003800000 */
.L_x_3496:
        /* <DEDUP_REMOVED lines=8> */
[----:B------:R-:W-:Y:S01]  /*e0c0*/  MOV R10, R8 ;  /* 0x00000008000a7202 */ /* 0x000fe20000000f00 */
        /* <DEDUP_REMOVED lines=13> */
[----:B------:R-:W-:-:S05]  /*e1a0*/  IMAD.WIDE.U32 R2, R6, UR4, R2 ;  /* 0x0000000406027c25 */ /* 0x000fca000f8e0002 */
[----:B------:R-:W-:Y:S02]  /*e1b0*/  IADD3 R11, R11, R3, RZ ;  /* 0x000000030b0b7210 */ /* 0x000fe40007ffe0ff */
[----:B-1----:R-:W-:-:S04]  /*e1c0*/  LEA R4, P2, R2, R4, 0x2 ;  /* 0x0000000402047211 */ /* 0x002fc800078410ff */
[----:B------:R-:W-:-:S05]  /*e1d0*/  LEA.HI.X R5, R2, R5, R11, 0x2, P2 ;  /* 0x0000000502057211 */ /* 0x000fca00010f140b */
[----:B------:R1:W5:Y:S04]  /*e1e0*/  LDG.E R4, desc[UR46][R4.64] ;  /* 0x0000002e04047981 */ /* 0x000368000c1e1900 */
.L_x_3484:
[----:B------:R-:W1:Y:S01]  /*e1f0*/  S2R R2, SR_TID.X ;  /* 0x0000000000027919 */ /* 0x000e620000002100 */
[----:B------:R-:W-:Y:S01]  /*e200*/  IMAD R3, R9, 0x8, R18 ;  /* 0x0000000809037824 */ /* 0x000fe200078e0212 */
[----:B-1----:R-:W-:Y:S02]  /*e210*/  LOP3.LUT R5, R2, 0x7f, RZ, 0xc0, !PT ;  /* 0x0000007f02057812 */ /* 0x002fe400078ec0ff */
[----:B------:R-:W-:Y:S02]  /*e220*/  SHF.L.U32 R2, R17, 0x1f, RZ ;  /* 0x0000001f11027819 */ /* 0x000fe400000006ff */
[----:B------:R-:W-:Y:S02]  /*e230*/  ISETP.NE.AND P2, PT, R5, RZ, PT ;  /* 0x000000ff0500720c */ /* 0x000fe40003f45270 */
[----:B------:R-:W1:Y:S02]  /*e240*/  SYNCS.PHASECHK.TRANS64.TRYWAIT P3, [R3+URZ+0x32440], R2 ;  /* 0x03244002030075a7 */ /* 0x000e64000806017f */
[----:B-1----:R-:W-:Y:S09]  /*e250*/  @!P3 BRA `(.L_x_3485) ;  /* 0x00000014007cb947 */ /* 0x002ff20003800000 */
.L_x_3522:
        /* <DEDUP_REMOVED lines=8> */
.L_x_3486:
        /* <DEDUP_REMOVED lines=17> */
.L_x_3523:
        /* <DEDUP_REMOVED lines=8> */
.L_x_3488:
        /* <DEDUP_REMOVED lines=30> */
.L_x_3483:
[----:B------:R-:W-:Y:S05]  /*e650*/  BSYNC B1 ;  /* 0x0000000000017941 */ /* 0x000fea0003800000 */
.L_x_3482:
[----:B------:R-:W-:Y:S01]  /*e660*/  VIADD R9, R9, 0x1 ;  /* 0x0000000109097836 */ /* 0x000fe20000000000 */
[----:B------:R-:W-:Y:S04]  /*e670*/  BSSY B1, `(.L_x_3489) ;  /* 0x000005f000017945 */ /* 0x000fe80003800000 */
        /* <DEDUP_REMOVED lines=8> */
[----:B------:R-:W-:-:S04]  /*e700*/  IMAD R11, R7, UR4, RZ ;  /* 0x00000004070b7c24 */ /* 0x000fc8000f8e02ff */
[----:B------:R-:W-:Y:S01]  /*e710*/  IMAD R11, R6, UR5, R11 ;  /* 0x00000005060b7c24 */ /* 0x000fe2000f8e020b */
[----:B-1----:R-:W-:-:S13]  /*e720*/  ISETP.NE.AND P2, PT, R5, 0x1, PT ;  /* 0x000000010500780c */ /* 0x002fda0003f45270 */
[----:B------:R-:W1:Y:S02]  /*e730*/  @P2 LDC.64 R2, c[0x0][0x420] ;  /* 0x00010800ff022b82 */ /* 0x000e640000000a00 */
[----:B-1----:R-:W-:Y:S01]  /*e740*/  @P2 IMAD.HI.U32 R4, R9, R2, RZ ;  /* 0x0000000209042227 */ /* 0x002fe200078e00ff */
[----:B------:R-:W-:-:S04]  /*e750*/  MOV R2, R9 ;  /* 0x0000000900027202 */ /* 0x000fc80000000f00 */
[----:B------:R-:W-:-:S04]  /*e760*/  @P2 SHF.R.U32.HI R2, RZ, R3, R4 ;  /* 0x00000003ff022219 */ /* 0x000fc80000011604 */
[--C-:B------:R-:W-:Y:S01]  /*e770*/  SHF.R.S32.HI R3, RZ, 0x1f, R2.reuse ;  /* 0x0000001fff037819 */ /* 0x100fe20000011402 */
[----:B------:R-:W-:-:S04]  /*e780*/  IMAD.MOV R4, RZ, RZ, -R2 ;  /* 0x000000ffff047224 */ /* 0x000fc800078e0a02 */
[----:B------:R-:W-:Y:S02]  /*e790*/  IMAD R9, R5, R4, R9 ;  /* 0x0000000405097224 */ /* 0x000fe400078e0209 */
[----:B------:R-:W1:Y:S01]  /*e7a0*/  LDC.64 R4, c[0x0][0x3f8] ;  /* 0x0000fe00ff047b82 */ /* 0x000e620000000a00 */
[----:B------:R-:W-:-:S04]  /*e7b0*/  IMAD.WIDE.U32 R2, R6, UR4, R2 ;  /* 0x0000000406027c25 */ /* 0x000fc8000f8e0002 */
[----:B------:R-:W-:Y:S01]  /*e7c0*/  IMAD.IADD R11, R11, 0x1, R3 ;  /* 0x000000010b0b7824 */ /* 0x000fe200078e0203 */
[----:B-1----:R-:W-:-:S04]  /*e7d0*/  LEA R4, P2, R2, R4, 0x2 ;  /* 0x0000000402047211 */ /* 0x002fc800078410ff */
[----:B------:R-:W-:-:S05]  /*e7e0*/  LEA.HI.X R5, R2, R5, R11, 0x2, P2 ;  /* 0x0000000502057211 */ /* 0x000fca00010f140b */
[----:B------:R1:W5:Y:S04]  /*e7f0*/  LDG.E R4, desc[UR46][R4.64] ;  /* 0x0000002e04047981 */ /* 0x000368000c1e1900 */
.L_x_3491:
[----:B------:R-:W1:Y:S01]  /*e800*/  S2R R2, SR_TID.X ;  /* 0x0000000000027919 */ /* 0x000e620000002100 */
[----:B------:R-:W-:Y:S02]  /*e810*/  SHF.L.U32 R3, R17, 0x1f, RZ ;  /* 0x0000001f11037819 */ /* 0x000fe400000006ff */
[----:B-1----:R-:W-:Y:S02]  /*e820*/  LOP3.LUT R5, R2, 0x7f, RZ, 0xc0, !PT ;  /* 0x0000007f02057812 */ /* 0x002fe400078ec0ff */
[----:B------:R-:W-:Y:S02]  /*e830*/  LEA R2, R16, R18, 0x3 ;  /* 0x0000001210027211 */ /* 0x000fe400078e18ff */
[----:B------:R-:W-:Y:S02]  /*e840*/  ISETP.NE.AND P2, PT, R5, RZ, PT ;  /* 0x000000ff0500720c */ /* 0x000fe40003f45270 */
[----:B------:R-:W1:Y:S02]  /*e850*/  SYNCS.PHASECHK.TRANS64.TRYWAIT P3, [R2+URZ+0x32440], R3 ;  /* 0x03244003020075a7 */ /* 0x000e64000806017f */
[----:B-1----:R-:W-:Y:S09]  /*e860*/  @!P3 BRA `(.L_x_3492) ;  /* 0x000000100020b947 */ /* 0x002ff20003800000 */
.L_x_3524:
        /* <DEDUP_REMOVED lines=8> */
.L_x_3493:
        /* <DEDUP_REMOVED lines=17> */
.L_x_3525:
        /* <DEDUP_REMOVED lines=8> */
.L_x_3495:
        /* <DEDUP_REMOVED lines=30> */
.L_x_3490:
[----:B------:R-:W-:Y:S05]  /*ec60*/  BSYNC B1 ;  /* 0x0000000000017941 */ /* 0x000fea0003800000 */
.L_x_3489:
[C---:B------:R-:W-:Y:S02]  /*ec70*/  ISETP.GT.AND P2, PT, R8.reuse, 0x1, PT ;  /* 0x000000010800780c */ /* 0x040fe40003f44270 */
[----:B------:R-:W-:-:S11]  /*ec80*/  IADD3 R8, R8, -0x2, RZ ;  /* 0xfffffffe08087810 */ /* 0x000fd60007ffe0ff */
[----:B------:R-:W-:Y:S05]  /*ec90*/  @P2 BRA `(.L_x_3496) ;  /* 0xfffffff000e82947 */ /* 0x000fea000383ffff */
.L_x_3481:
[----:B------:R-:W-:Y:S05]  /*eca0*/  BSYNC B0 ;  /* 0x0000000000007941 */ /* 0x000fea0003800000 */
.L_x_3472:
[----:B------:R3:W5:Y:S01]  /*ecb0*/  LDL R6, [R1] ;  /* 0x0000000001067983 */ /* 0x0007620000100800 */
[----:B------:R-:W-:Y:S01]  /*ecc0*/  VIADD R16, R16, 0x1 ;  /* 0x0000000110107836 */ /* 0x000fe20000000000 */
[----:B------:R-:W-:Y:S04]  /*ecd0*/  BSSY B0, `(.L_x_3497) ;  /* 0x0000012000007945 */ /* 0x000fe80003800000 */
[----:B------:R-:W-:-:S04]  /*ece0*/  ISETP.NE.AND P0, PT, R16, 0x2, PT ;  /* 0x000000021000780c */ /* 0x000fc80003f05270 */
[----:B------:R-:W-:-:S04]  /*ecf0*/  SEL R0, RZ, 0x1, P0 ;  /* 0x00000001ff007807 */ /* 0x000fc80000000000 */
[----:B------:R-:W-:Y:S01]  /*ed00*/  LOP3.LUT R17, R17, R0, RZ, 0x3c, !PT ;  /* 0x0000000011117212 */ /* 0x000fe200078e3cff */
[----:B---3--:R-:W-:Y:S06]  /*ed10*/  @P1 BRA `(.L_x_3498) ;  /* 0x0000000000341947 */ /* 0x008fec0003800000 */
[----:B--2---:R-:W2:Y:S01]  /*ed20*/  S2R R5, SR_LANEID ;  /* 0x0000000000057919 */ /* 0x004ea20000000000 */
[----:B------:R-:W-:Y:S01]  /*ed30*/  VOTEU.ANY UR6, UPT, PT ;  /* 0x0000000000067886 */ /* 0x000fe200038e0100 */
[----:B------:R-:W3:Y:S01]  /*ed40*/  LDC.64 R2, c[0x0][0xef0] ;  /* 0x0003bc00ff027b82 */ /* 0x000ee20000000a00 */
[----:B------:R-:W2:Y:S02]  /*ed50*/  FLO.U32 R0, UR6 ;  /* 0x0000000600007d00 */ /* 0x000ea400080e0000 */
[----:B--2---:R-:W-:-:S06]  /*ed60*/  ISETP.EQ.U32.AND P1, PT, R0, R5, PT ;  /* 0x000000050000720c */ /* 0x004fcc0003f22070 */
[----:B------:R-:W3:Y:S07]  /*ed70*/  POPC R5, UR6 ;  /* 0x0000000600057d09 */ /* 0x000eee0008000000 */
[----:B---3--:R-:W2:Y:S01]  /*ed80*/  @P1 ATOMG.E.ADD.STRONG.GPU PT, R3, desc[UR46][R2.64], R5 ;  /* 0x00000005020319a8 */ /* 0x008ea200081ee1ee */
[----:B------:R-:W3:Y:S02]  /*ed90*/  S2R R4, SR_LTMASK ;  /* 0x0000000000047919 */ /* 0x000ee40000003900 */
[----:B---3--:R-:W-:-:S04]  /*eda0*/  LOP3.LUT R4, R4, UR6, RZ, 0xc0, !PT ;  /* 0x0000000604047c12 */ /* 0x008fc8000f8ec0ff */
[----:B------:R-:W3:Y:S01]  /*edb0*/  POPC R7, R4 ;  /* 0x0000000400077309 */ /* 0x000ee20000000000 */
[----:B--2---:R-:W3:Y:S02]  /*edc0*/  SHFL.IDX PT, R0, R3, R0, 0x1f ;  /* 0x00001f0003007589 */ /* 0x004ee400000e0000 */
[----:B---3-5:R-:W-:-:S05]  /*edd0*/  IADD3 R6, R0, UR44, R7 ;  /* 0x0000002c00067c10 */ /* 0x028fca000fffe007 */
[----:B------:R3:W-:Y:S02]  /*ede0*/  STL [R1], R6 ;  /* 0x0000000601007387 */ /* 0x0007e40000100800 */
.L_x_3498:
[----:B------:R-:W-:Y:S05]  /*edf0*/  BSYNC B0 ;  /* 0x0000000000007941 */ /* 0x000fea0003800000 */
.L_x_3497:
[----:B------:R-:W-:Y:S01]  /*ee00*/  SEL R16, R16, RZ, P0 ;  /* 0x000000ff10107207 */ /* 0x000fe20000000000 */
[----:B-----5:R-:W-:-:S07]  /*ee10*/  IMAD.MOV.U32 R13, RZ, RZ, R6 ;  /* 0x000000ffff0d7224 */ /* 0x020fce00078e0006 */
.L_x_3455:
[----:B------:R-:W-:Y:S05]  /*ee20*/  BSYNC B6 ;  /* 0x0000000000067941 */ /* 0x000fea0003800000 */
.L_x_3453:
[----:B------:R-:W-:-:S03]  /*ee30*/  UMOV UR6, 0xffffffff ;  /* 0xffffffff00067882 */ /* 0x000fc60000000000 */
[----:B------:R-:W-:Y:S05]  /*ee40*/  BRA.DIV UR6, `(.L_x_3499) ;  /* 0x0000000a06d07947 */ /* 0x000fea000b800000 */
[----:B------:R4:W1:Y:S02]  /*ee50*/  SHFL.IDX PT, R14, R13, RZ, 0x1f ;  /* 0x00001fff0d0e7589 */ /* 0x00086400000e0000 */
.L_x_3528:
[----:B------:R-:W5:Y:S01]  /*ee60*/  S2R R0, SR_TID.X ;  /* 0x0000000000007919 */ /* 0x000f620000002100 */
[----:B------:R-:W-:Y:S05]  /*ee70*/  WARPSYNC.ALL ;  /* 0x0000000000007948 */ /* 0x000fea0003800000 */
[----:B------:R-:W-:Y:S01]  /*ee80*/  BAR.SYNC.DEFER_BLOCKING 0x4, 0x120 ;  /* 0x0104800000007b1d */ /* 0x000fe20000010000 */
[----:B-1----:R-:W-:-:S05]  /*ee90*/  MOV R2, R14 ;  /* 0x0000000e00027202 */ /* 0x002fca0000000f00 */
[----:B------:R-:W-:Y:S01]  /*eea0*/  ULDC UR6, c[0x0][0xea8] ;  /* 0x0003aa0000067ab9 */ /* 0x000fe20000000800 */
[----:B------:R1:W-:Y:S01]  /*eeb0*/  STL [R1], R2 ;  /* 0x0000000201007387 */ /* 0x0003e20000100800 */
        /* <DEDUP_REMOVED lines=8> */
[----:B-1----:R-:W-:Y:S05]  /*ef40*/  @!P0 BRA `(.L_x_3500) ;  /* 0xffffffd400508947 */ /* 0x002fea000383ffff */
.L_x_3450:
[----:B------:R-:W5:Y:S01]  /*ef50*/  LDL.LU R0, [R1+0x4] ;  /* 0x0000040001007983 */ /* 0x000f620000300800 */
[----:B--2---:R-:W1:Y:S01]  /*ef60*/  S2R R5, SR_CgaCtaId ;  /* 0x0000000000057919 */ /* 0x004e620000008800 */
[----:B-----5:R-:W-:-:S05]  /*ef70*/  VIADD R0, R0, 0x1 ;  /* 0x0000000100007836 */ /* 0x020fca0000000000 */
        /* <DEDUP_REMOVED lines=8> */
.L_x_3529:
        /* <DEDUP_REMOVED lines=9> */
[----:B------:R-:W2:Y:S02]  /*f090*/  LDL.LU R2, [R1+0x8] ;  /* 0x0000080001027983 */ /* 0x000ea40000300800 */
[----:B--2---:R-:W-:-:S04]  /*f0a0*/  LOP3.LUT R0, R2, 0x2, RZ, 0xfc, !PT ;  /* 0x0000000202007812 */ /* 0x004fc800078efcff */
[----:B------:R-:W-:-:S13]  /*f0b0*/  ISETP.NE.AND P2, PT, R0, 0x3, PT ;  /* 0x000000030000780c */ /* 0x000fda0003f45270 */
[----:B------:R-:W-:Y:S05]  /*f0c0*/  @!P2 BRA `(.L_x_3504) ;  /* 0x000000000004a947 */ /* 0x000fea0003800000 */
[----:B------:R-:W-:Y:S01]  /*f0d0*/  BPT.TRAP 0x1 ;  /* 0x000000040000795c */ /* 0x000fe20000300000 */
.L_x_3504:
[----:B------:R-:W-:Y:S01]  /*f0e0*/  IADD3 R3, R7, 0x32440, RZ ;  /* 0x0003244007037810 */ /* 0x000fe20007ffe0ff */
[----:B------:R-:W-:Y:S01]  /*f0f0*/  VIADD R0, R16, 0x1 ;  /* 0x0000000110007836 */ /* 0x000fe20000000000 */
[----:B------:R-:W-:-:S03]  /*f100*/  SHF.L.U32 R4, R17, 0x1f, RZ ;  /* 0x0000001f11047819 */ /* 0x000fc600000006ff */
[----:B------:R-:W-:Y:S01]  /*f110*/  IMAD R5, R16, 0x8, R3 ;  /* 0x0000000810057824 */ /* 0x000fe200078e0203 */
[----:B------:R-:W-:-:S03]  /*f120*/  ISETP.NE.AND P1, PT, R0, 0x2, PT ;  /* 0x000000020000780c */ /* 0x000fc60003f25270 */
[----:B------:R-:W1:Y:S01]  /*f130*/  SYNCS.PHASECHK.TRANS64.TRYWAIT P0, [R5+URZ], R4 ;  /* 0x00000004050075a7 */ /* 0x000e62000800017f */
[----:B------:R-:W-:-:S04]  /*f140*/  SEL R2, RZ, 0x1, P1 ;  /* 0x00000001ff027807 */ /* 0x000fc80000800000 */
[----:B------:R-:W-:Y:S02]  /*f150*/  LOP3.LUT R17, R17, R2, RZ, 0x3c, !PT ;  /* 0x0000000211117212 */ /* 0x000fe400078e3cff */
[----:B------:R-:W-:Y:S02]  /*f160*/  SEL R2, R0, RZ, P1 ;  /* 0x000000ff00027207 */ /* 0x000fe40000800000 */
[----:B------:R-:W-:Y:S02]  /*f170*/  SHF.L.U32 R0, R17, 0x1f, RZ ;  /* 0x0000001f11007819 */ /* 0x000fe400000006ff */
[----:B------:R-:W-:Y:S01]  /*f180*/  LEA R3, R2, R3, 0x3 ;  /* 0x0000000302037211 */ /* 0x000fe200078e18ff */
[----:B-1----:R-:W-:Y:S06]  /*f190*/  @!P0 BRA `(.L_x_3505) ;  /* 0x0000000800348947 */ /* 0x002fec0003800000 */
.L_x_3530:
[----:B------:R-:W2:Y:S02]  /*f1a0*/  SYNCS.PHASECHK.TRANS64.TRYWAIT P0, [R3+URZ], R0 ;  /* 0x00000000030075a7 */ /* 0x000ea4000800017f */
[----:B--2---:R-:W-:Y:S05]  /*f1b0*/  @!P0 BRA `(.L_x_3506) ;  /* 0x0000000800408947 */ /* 0x004fea0003800000 */
.L_x_3531:
[----:B------:R-:W-:Y:S05]  /*f1c0*/  @!P2 BRA `(.L_x_3507) ;  /* 0x000000000004a947 */ /* 0x000fea0003800000 */
[----:B------:R-:W-:Y:S01]  /*f1d0*/  BPT.TRAP 0x1 ;  /* 0x000000040000795c */ /* 0x000fe20000300000 */
.L_x_3507:
[----:B--2---:R-:W-:-:S04]  /*f1e0*/  VIADD R3, R7, 0x32460 ;  /* 0x0003246007037836 */ /* 0x004fc80000000000 */
[----:B-1----:R-:W-:-:S04]  /*f1f0*/  IMAD R5, R16, 0x8, R3 ;  /* 0x0000000810057824 */ /* 0x002fc800078e0203 */
[----:B------:R-:W1:Y:S02]  /*f200*/  SYNCS.PHASECHK.TRANS64.TRYWAIT P0, [R5+URZ], R4 ;  /* 0x00000004050075a7 */ /* 0x000e64000800017f */
[----:B-1----:R-:W-:Y:S05]  /*f210*/  @!P0 BRA `(.L_x_3508) ;  /* 0x00000008003c8947 */ /* 0x002fea0003800000 */
.L_x_3532:
[----:B------:R-:W-:-:S07]  /*f220*/  LEA R3, R2, R3, 0x3 ;  /* 0x0000000302037211 */ /* 0x000fce00078e18ff */
.L_x_3509:
[----:B--2---:R2:W1:Y:S02]  /*f230*/  SYNCS.PHASECHK.TRANS64.TRYWAIT P0, [R3+URZ], R0 ;  /* 0x00000000030075a7 */ /* 0x004464000800017f */
[----:B-1----:R-:W-:Y:S05]  /*f240*/  @!P0 NANOSLEEP.SYNCS 0x989680 ;  /* 0x009896800000895d */ /* 0x002fea0003900000 */
[----:B------:R-:W1:Y:S02]  /*f250*/  @!P0 SYNCS.PHASECHK.TRANS64 P0, [R3+URZ], R0 ;  /* 0x00000000030085a7 */ /* 0x000e64000800007f */
[----:B-1----:R-:W-:Y:S05]  /*f260*/  @!P0 BRA `(.L_x_3509) ;  /* 0xfffffffc00f08947 */ /* 0x002fea000383ffff */
.L_x_3503:
[----:B------:R-:W-:Y:S05]  /*f270*/  BSYNC B0 ;  /* 0x0000000000007941 */ /* 0x000fea0003800000 */
.L_x_3502:
[----:B------:R-:W-:Y:S05]  /*f280*/  EXIT ;  /* 0x000000000000794d */ /* 0x000fea0003800000 */
.L_x_3406:
[----:B-1----:R-:W-:-:S04]  /*f290*/  IMAD.U32 R3, RZ, RZ, UR39 ;  /* 0x00000027ff037e24 */ /* 0x002fc8000f8e00ff */
[----:B------:R1:W2:Y:S03]  /*f2a0*/  SYNCS.PHASECHK.TRANS64.TRYWAIT P0, [R3+URZ+0x32400], R0 ;  /* 0x03240000030075a7 */ /* 0x0002a6000800017f */
[----:B--2---:R-:W-:Y:S05]  /*f2b0*/  @!P0 NANOSLEEP.SYNCS 0x989680 ;  /* 0x009896800000895d */ /* 0x004fea0003900000 */
[----:B------:R-:W2:Y:S02]  /*f2c0*/  @!P0 SYNCS.PHASECHK.TRANS64 P0, [R3+URZ+0x32400], R0 ;  /* 0x03240000030085a7 */ /* 0x000ea4000800007f */
[----:B--2---:R-:W-:Y:S05]  /*f2d0*/  @!P0 BRA `(.L_x_3406) ;  /* 0xfffffffc00ec8947 */ /* 0x004fea000383ffff */
[----:B------:R-:W-:Y:S05]  /*f2e0*/  BRA `(.L_x_3510) ;  /* 0xffffff2400a07947 */ /* 0x000fea000383ffff */
.L_x_3410:
[----:B-1----:R-:W-:-:S04]  /*f2f0*/  IMAD.U32 R3, RZ, RZ, UR7 ;  /* 0x00000007ff037e24 */ /* 0x002fc8000f8e00ff */
[----:B------:R1:W4:Y:S03]  /*f300*/  SYNCS.PHASECHK.TRANS64.TRYWAIT P1, [R3+URZ+0x32430], R2 ;  /* 0x03243002030075a7 */ /* 0x000326000802017f */
[----:B----4-:R-:W-:Y:S05]  /*f310*/  @!P1 NANOSLEEP.SYNCS 0x989680 ;  /* 0x009896800000995d */ /* 0x010fea0003900000 */
[----:B------:R-:W4:Y:S02]  /*f320*/  @!P1 SYNCS.PHASECHK.TRANS64 P1, [R3+URZ+0x32430], R2 ;  /* 0x03243002030095a7 */ /* 0x000f24000802007f */
[----:B----4-:R-:W-:Y:S05]  /*f330*/  @!P1 BRA `(.L_x_3410) ;  /* 0xfffffffc00ec9947 */ /* 0x010fea000383ffff */
[----:B------:R-:W-:Y:S05]  /*f340*/  BRA `(.L_x_3409) ;  /* 0xffffff2400c07947 */ /* 0x000fea000383ffff */
.L_x_3411:
[----:B-1----:R-:W-:-:S04]  /*f350*/  MOV R3, UR39 ;  /* 0x0000002700037c02 */ /* 0x002fc80008000f00 */
[----:B------:R1:W4:Y:S03]  /*f360*/  SYNCS.PHASECHK.TRANS64.TRYWAIT P1, [R3+URZ+0x32410], R0 ;  /* 0x03241000030075a7 */ /* 0x000326000802017f */
[----:B----4-:R-:W-:Y:S05]  /*f370*/  @!P1 NANOSLEEP.SYNCS 0x989680 ;  /* 0x009896800000995d */ /* 0x010fea0003900000 */
[----:B------:R-:W4:Y:S02]  /*f380*/  @!P1 SYNCS.PHASECHK.TRANS64 P1, [R3+URZ+0x32410], R0 ;  /* 0x03241000030095a7 */ /* 0x000f24000802007f */
[----:B----4-:R-:W-:Y:S05]  /*f390*/  @!P1 BRA `(.L_x_3411) ;  /* 0xfffffffc00ec9947 */ /* 0x010fea000383ffff */
[----:B------:R-:W-:Y:S05]  /*f3a0*/  BRA `(.L_x_3511) ;  /* 0xffffff2800647947 */ /* 0x000fea000383ffff */
.L_x_3415:
[----:B------:R-:W-:-:S04]  /*f3b0*/  IMAD.U32 R3, RZ, RZ, UR7 ;  /* 0x00000007ff037e24 */ /* 0x000fc8000f8e00ff */
[----:B------:R1:W1:Y:S03]  /*f3c0*/  SYNCS.PHASECHK.TRANS64.TRYWAIT P1, [R3+URZ+0x32450], R2 ;  /* 0x03245002030075a7 */ /* 0x000266000802017f */
[----:B-1----:R-:W-:Y:S05]  /*f3d0*/  @!P1 NANOSLEEP.SYNCS 0x989680 ;  /* 0x009896800000995d */ /* 0x002fea0003900000 */
[----:B------:R-:W1:Y:S02]  /*f3e0*/  @!P1 SYNCS.PHASECHK.TRANS64 P1, [R3+URZ+0x32450], R2 ;  /* 0x03245002030095a7 */ /* 0x000e64000802007f */
[----:B-1----:R-:W-:Y:S05]  /*f3f0*/  @!P1 BRA `(.L_x_3415) ;  /* 0xfffffffc00ec9947 */ /* 0x002fea000383ffff */
[----:B------:R-:W-:Y:S05]  /*f400*/  BRA `(.L_x_3414) ;  /* 0xffffff28006c7947 */ /* 0x000fea000383ffff */
.L_x_3420:
[----:B---3--:R-:W-:-:S04]  /*f410*/  IMAD.U32 R152, RZ, RZ, UR4 ;  /* 0x00000004ff987e24 */ /* 0x008fc8000f8e00ff */
[----:B------:R3:W4:Y:S03]  /*f420*/  SYNCS.PHASECHK.TRANS64.TRYWAIT P2, [R152+URZ+0x32430], R209 ;  /* 0x032430d1980075a7 */ /* 0x000726000804017f */
[----:B----4-:R-:W-:Y:S05]  /*f430*/  @!P2 NANOSLEEP.SYNCS 0x989680 ;  /* 0x009896800000a95d */ /* 0x010fea0003900000 */
[----:B------:R-:W4:Y:S02]  /*f440*/  @!P2 SYNCS.PHASECHK.TRANS64 P2, [R152+URZ+0x32430], R209 ;  /* 0x032430d19800a5a7 */ /* 0x000f24000804007f */
[----:B----4-:R-:W-:Y:S05]  /*f450*/  @!P2 BRA `(.L_x_3420) ;  /* 0xfffffffc00eca947 */ /* 0x010fea000383ffff */
[----:B------:R-:W-:Y:S05]  /*f460*/  BRA `(.L_x_3419) ;  /* 0xffffff5000707947 */ /* 0x000fea000383ffff */
.L_x_3424:
[----:B---3--:R-:W-:-:S04]  /*f470*/  MOV R210, UR4 ;  /* 0x0000000400d27c02 */ /* 0x008fc80008000f00 */
[----:B------:R3:W4:Y:S03]  /*f480*/  SYNCS.PHASECHK.TRANS64.TRYWAIT P2, [R210+URZ+0x32450], R209 ;  /* 0x032450d1d20075a7 */ /* 0x000726000804017f */
[----:B----4-:R-:W-:Y:S05]  /*f490*/  @!P2 NANOSLEEP.SYNCS 0x989680 ;  /* 0x009896800000a95d */ /* 0x010fea0003900000 */
[----:B------:R-:W4:Y:S02]  /*f4a0*/  @!P2 SYNCS.PHASECHK.TRANS64 P2, [R210+URZ+0x32450], R209 ;  /* 0x032450d1d200a5a7 */ /* 0x000f24000804007f */
[----:B----4-:R-:W-:Y:S05]  /*f4b0*/  @!P2 BRA `(.L_x_3424) ;  /* 0xfffffffc00eca947 */ /* 0x010fea000383ffff */
[----:B------:R-:W-:Y:S05]  /*f4c0*/  BRA `(.L_x_3423) ;  /* 0xffffff5000ec7947 */ /* 0x000fea000383ffff */
.L_x_3430:
[----:B----4-:R-:W-:-:S04]  /*f4d0*/  IMAD.U32 R153, RZ, RZ, UR4 ;  /* 0x00000004ff997e24 */ /* 0x010fc8000f8e00ff */
[----:B------:R4:W1:Y:S03]  /*f4e0*/  SYNCS.PHASECHK.TRANS64.TRYWAIT P2, [R153+URZ+0x32430], R208 ;  /* 0x032430d0990075a7 */ /* 0x000866000804017f */
[----:B-1----:R-:W-:Y:S05]  /*f4f0*/  @!P2 NANOSLEEP.SYNCS 0x989680 ;  /* 0x009896800000a95d */ /* 0x002fea0003900000 */
[----:B------:R-:W1:Y:S02]  /*f500*/  @!P2 SYNCS.PHASECHK.TRANS64 P2, [R153+URZ+0x32430], R208 ;  /* 0x032430d09900a5a7 */ /* 0x000e64000804007f */
[----:B-1----:R-:W-:Y:S05]  /*f510*/  @!P2 BRA `(.L_x_3430) ;  /* 0xfffffffc00eca947 */ /* 0x002fea000383ffff */
[----:B------:R-:W-:Y:S05]  /*f520*/  BRA `(.L_x_3429) ;  /* 0xffffff8000607947 */ /* 0x000fea000383ffff */
.L_x_3434:
[----:B--2---:R-:W-:-:S04]  /*f530*/  IMAD.U32 R209, RZ, RZ, UR4 ;  /* 0x00000004ffd17e24 */ /* 0x004fc8000f8e00ff */
[----:B------:R2:W4:Y:S03]  /*f540*/  SYNCS.PHASECHK.TRANS64.TRYWAIT P2, [R209+URZ+0x32450], R208 ;  /* 0x032450d0d10075a7 */ /* 0x000526000804017f */
[----:B----4-:R-:W-:Y:S05]  /*f550*/  @!P2 NANOSLEEP.SYNCS 0x989680 ;  /* 0x009896800000a95d */ /* 0x010fea0003900000 */
[----:B------:R-:W4:Y:S02]  /*f560*/  @!P2 SYNCS.PHASECHK.TRANS64 P2, [R209+URZ+0x32450], R208 ;  /* 0x032450d0d100a5a7 */ /* 0x000f24000804007f */
[----:B----4-:R-:W-:Y:S05]  /*f570*/  @!P2 BRA `(.L_x_3434) ;  /* 0xfffffffc00eca947 */ /* 0x010fea000383ffff */
[----:B------:R-:W-:Y:S05]  /*f580*/  BRA `(.L_x_3433) ;  /* 0xffffff8000dc7947 */ /* 0x000fea000383ffff */
.L_x_3459:
[----:B------:R-:W1:Y:S01]  /*f590*/  S2R R7, SR_TID.X ;  /* 0x0000000000077919 */ /* 0x000e620000002100 */
[----:B------:R-:W-:Y:S01]  /*f5a0*/  IMAD.MOV.U32 R12, RZ, RZ, RZ ;  /* 0x000000ffff0c7224 */ /* 0x000fe200078e00ff */
[----:B------:R-:W-:Y:S01]  /*f5b0*/  MOV R15, 0xffffffff ;  /* 0xffffffff000f7802 */ /* 0x000fe20000000f00 */
[----:B------:R-:W-:Y:S01]  /*f5c0*/  IMAD.MOV.U32 R11, RZ, RZ, 0x1f ;  /* 0x0000001fff0b7424 */ /* 0x000fe200078e00ff */
[----:B-1----:R-:W-:-:S04]  /*f5d0*/  SHF.R.U32.HI R7, RZ, 0x5, R7 ;  /* 0x00000005ff077819 */ /* 0x002fc80000011607 */
[----:B------:R-:W-:-:S04]  /*f5e0*/  LOP3.LUT R7, R7, 0x3, RZ, 0xc0, !PT ;  /* 0x0000000307077812 */ /* 0x000fc800078ec0ff */
[----:B------:R-:W-:-:S07]  /*f5f0*/  MOV R13, R7 ;  /* 0x00000007000d7202 */ /* 0x000fce0000000f00 */
[----:B------:R-:W-:Y:S05]  /*f600*/  WARPSYNC.COLLECTIVE R15, `(.L_x_3512) ;  /* 0x000000000f087348 */ /* 0x000fea0003c00000 */
[----:B------:R1:W2:Y:S02]  /*f610*/  SHFL.IDX P6, R14, R13, R12, R11 ;  /* 0x0000000c0d0e7389 */ /* 0x0002a400000c000b */
[----:B-12---:R-:W-:Y:S01]  /*f620*/  ENDCOLLECTIVE ;  /* 0x000000000000791b */ /* 0x006fe20003800000 */
.L_x_3512:
[----:B------:R-:W-:Y:S05]  /*f630*/  BRA `(.L_x_3513) ;  /* 0xffffffd800407947 */ /* 0x000fea000383ffff */
.L_x_3460:
[----:B------:R-:W-:Y:S01]  /*f640*/  BSSY B0, `(.L_x_3514) ;  /* 0x0000006000007945 */ /* 0x000fe20003800000 */
[----:B------:R-:W-:-:S07]  /*f650*/  IMAD.MOV.U32 R15, RZ, RZ, -0x1 ;  /* 0xffffffffff0f7424 */ /* 0x000fce00078e00ff */
[----:B------:R-:W-:Y:S05]  /*f660*/  WARPSYNC.COLLECTIVE R15, `(.L_x_3515) ;  /* 0x000000000f0c7348 */ /* 0x000fea0003c00000 */
[----:B------:R-:W-:Y:S02]  /*f670*/  ELECT P6, UR62, PT ;  /* 0x00000000003e782f */ /* 0x000fe400038c0000 */
[----:B------:R-:W-:Y:S01]  /*f680*/  MOV R14, UR62 ;  /* 0x0000003e000e7c02 */ /* 0x000fe20008000f00 */
[----:B------:R-:W-:Y:S10]  /*f690*/  ENDCOLLECTIVE ;  /* 0x000000000000791b */ /* 0x000ff40003800000 */
.L_x_3515:
[----:B------:R-:W-:Y:S05]  /*f6a0*/  BSYNC B0 ;  /* 0x0000000000007941 */ /* 0x000fea0003800000 */
.L_x_3514:
[----:B------:R-:W-:Y:S05]  /*f6b0*/  BRA `(.L_x_3516) ;  /* 0xffffffd800307947 */ /* 0x000fea000383ffff */
.L_x_3463:
[----:B-1----:R1:W2:Y:S02]  /*f6c0*/  SYNCS.PHASECHK.TRANS64.TRYWAIT P2, [R10+URZ+0x32440], R5 ;  /* 0x032440050a0075a7 */ /* 0x0022a4000804017f */
[----:B--2---:R-:W-:Y:S05]  /*f6d0*/  @!P2 NANOSLEEP.SYNCS 0x989680 ;  /* 0x009896800000a95d */ /* 0x004fea0003900000 */
[----:B------:R-:W2:Y:S02]  /*f6e0*/  @!P2 SYNCS.PHASECHK.TRANS64 P2, [R10+URZ+0x32440], R5 ;  /* 0x032440050a00a5a7 */ /* 0x000ea4000804007f */
[----:B--2---:R-:W-:Y:S05]  /*f6f0*/  @!P2 BRA `(.L_x_3463) ;  /* 0xfffffffc00f0a947 */ /* 0x004fea000383ffff */
[----:B------:R-:W-:Y:S05]  /*f700*/  BRA `(.L_x_3517) ;  /* 0xffffffd8007c7947 */ /* 0x000fea000383ffff */
.L_x_3467:
[----:B--2---:R2:W3:Y:S02]  /*f710*/  SYNCS.PHASECHK.TRANS64.TRYWAIT P2, [R18+URZ+0x32420], R5 ;  /* 0x03242005120075a7 */ /* 0x0044e4000804017f */
[----:B---3--:R-:W-:Y:S05]  /*f720*/  @!P2 NANOSLEEP.SYNCS 0x989680 ;  /* 0x009896800000a95d */ /* 0x008fea0003900000 */
[----:B------:R-:W3:Y:S02]  /*f730*/  @!P2 SYNCS.PHASECHK.TRANS64 P2, [R18+URZ+0x32420], R5 ;  /* 0x032420051200a5a7 */ /* 0x000ee4000804007f */
[----:B---3--:R-:W-:Y:S05]  /*f740*/  @!P2 BRA `(.L_x_3467) ;  /* 0xfffffffc00f0a947 */ /* 0x008fea000383ffff */
[----:B------:R-:W-:Y:S05]  /*f750*/  BRA `(.L_x_3518) ;  /* 0xffffffdc00c07947 */ /* 0x000fea000383ffff */
.L_x_3470:
[----:B-1----:R1:W2:Y:S02]  /*f760*/  SYNCS.PHASECHK.TRANS64.TRYWAIT P2, [R10+URZ+0x32460], R5 ;  /* 0x032460050a0075a7 */ /* 0x0022a4000804017f */
[----:B--2---:R-:W-:Y:S05]  /*f770*/  @!P2 NANOSLEEP.SYNCS 0x989680 ;  /* 0x009896800000a95d */ /* 0x004fea0003900000 */
[----:B------:R-:W2:Y:S02]  /*f780*/  @!P2 SYNCS.PHASECHK.TRANS64 P2, [R10+URZ+0x32460], R5 ;  /* 0x032460050a00a5a7 */ /* 0x000ea4000804007f */
[----:B--2---:R-:W-:Y:S05]  /*f790*/  @!P2 BRA `(.L_x_3470) ;  /* 0xfffffffc00f0a947 */ /* 0x004fea000383ffff */
[----:B------:R-:W-:Y:S05]  /*f7a0*/  BRA `(.L_x_3519) ;  /* 0xffffffdc00d47947 */ /* 0x000fea000383ffff */
.L_x_3477:
[----:B-1----:R1:W2:Y:S02]  /*f7b0*/  SYNCS.PHASECHK.TRANS64.TRYWAIT P3, [R2+URZ+0x32440], R3 ;  /* 0x03244003020075a7 */ /* 0x0022a4000806017f */
[----:B--2---:R-:W-:Y:S05]  /*f7c0*/  @!P3 NANOSLEEP.SYNCS 0x989680 ;  /* 0x009896800000b95d */ /* 0x004fea0003900000 */
[----:B------:R-:W2:Y:S02]  /*f7d0*/  @!P3 SYNCS.PHASECHK.TRANS64 P3, [R2+URZ+0x32440], R3 ;  /* 0x032440030200b5a7 */ /* 0x000ea4000806007f */
[----:B--2---:R-:W-:Y:S05]  /*f7e0*/  @!P3 BRA `(.L_x_3477) ;  /* 0xfffffffc00f0b947 */ /* 0x004fea000383ffff */
[----:B------:R-:W-:Y:S05]  /*f7f0*/  BRA `(.L_x_3520) ;  /* 0xffffffe400007947 */ /* 0x000fea000383ffff */
.L_x_3479:
[----:B--2---:R2:W3:Y:S02]  /*f800*/  SYNCS.PHASECHK.TRANS64.TRYWAIT P3, [R2+URZ+0x32460], R3 ;  /* 0x03246003020075a7 */ /* 0x0044e4000806017f */
[----:B---3--:R-:W-:Y:S05]  /*f810*/  @!P3 NANOSLEEP.SYNCS 0x989680 ;  /* 0x009896800000b95d */ /* 0x008fea0003900000 */
[----:B------:R-:W3:Y:S02]  /*f820*/  @!P3 SYNCS.PHASECHK.TRANS64 P3, [R2+URZ+0x32460], R3 ;  /* 0x032460030200b5a7 */ /* 0x000ee4000806007f */
[----:B---3--:R-:W-:Y:S05]  /*f830*/  @!P3 BRA `(.L_x_3479) ;  /* 0xfffffffc00f0b947 */ /* 0x008fea000383ffff */
[----:B------:R-:W-:Y:S05]  /*f840*/  BRA `(.L_x_3521) ;  /* 0xffffffe400507947 */ /* 0x000fea000383ffff */
.L_x_3485:
[----:B-1----:R1:W2:Y:S02]  /*f850*/  SYNCS.PHASECHK.TRANS64.TRYWAIT P3, [R3+URZ+0x32440], R2 ;  /* 0x03244002030075a7 */ /* 0x0022a4000806017f */
[----:B--2---:R-:W-:Y:S05]  /*f860*/  @!P3 NANOSLEEP.SYNCS 0x989680 ;  /* 0x009896800000b95d */ /* 0x004fea0003900000 */
[----:B------:R-:W2:Y:S02]  /*f870*/  @!P3 SYNCS.PHASECHK.TRANS64 P3, [R3+URZ+0x32440], R2 ;  /* 0x032440020300b5a7 */ /* 0x000ea4000806007f */
[----:B--2---:R-:W-:Y:S05]  /*f880*/  @!P3 BRA `(.L_x_3485) ;  /* 0xfffffffc00f0b947 */ /* 0x004fea000383ffff */
[----:B------:R-:W-:Y:S05]  /*f890*/  BRA `(.L_x_3522) ;  /* 0xffffffe800707947 */ /* 0x000fea000383ffff */
.L_x_3487:
[----:B--2---:R2:W3:Y:S02]  /*f8a0*/  SYNCS.PHASECHK.TRANS64.TRYWAIT P3, [R3+URZ+0x32460], R2 ;  /* 0x03246002030075a7 */ /* 0x0044e4000806017f */
[----:B---3--:R-:W-:Y:S05]  /*f8b0*/  @!P3 NANOSLEEP.SYNCS 0x989680 ;  /* 0x009896800000b95d */ /* 0x008fea0003900000 */
[----:B------:R-:W3:Y:S02]  /*f8c0*/  @!P3 SYNCS.PHASECHK.TRANS64 P3, [R3+URZ+0x32460], R2 ;  /* 0x032460020300b5a7 */ /* 0x000ee4000806007f */
[----:B---3--:R-:W-:Y:S05]  /*f8d0*/  @!P3 BRA `(.L_x_3487) ;  /* 0xfffffffc00f0b947 */ /* 0x008fea000383ffff */
[----:B------:R-:W-:Y:S05]  /*f8e0*/  BRA `(.L_x_3523) ;  /* 0xffffffe800c07947 */ /* 0x000fea000383ffff */
.L_x_3492:
[----:B-1----:R1:W2:Y:S02]  /*f8f0*/  SYNCS.PHASECHK.TRANS64.TRYWAIT P3, [R2+URZ+0x32440], R3 ;  /* 0x03244003020075a7 */ /* 0x0022a4000806017f */
[----:B--2---:R-:W-:Y:S05]  /*f900*/  @!P3 NANOSLEEP.SYNCS 0x989680 ;  /* 0x009896800000b95d */ /* 0x004fea0003900000 */
[----:B------:R-:W2:Y:S02]  /*f910*/  @!P3 SYNCS.PHASECHK.TRANS64 P3, [R2+URZ+0x32440], R3 ;  /* 0x032440030200b5a7 */ /* 0x000ea4000806007f */
[----:B--2---:R-:W-:Y:S05]  /*f920*/  @!P3 BRA `(.L_x_3492) ;  /* 0xfffffffc00f0b947 */ /* 0x004fea000383ffff */
[----:B------:R-:W-:Y:S05]  /*f930*/  BRA `(.L_x_3524) ;  /* 0xffffffec00cc7947 */ /* 0x000fea000383ffff */
.L_x_3494:
[----:B--2---:R2:W3:Y:S02]  /*f940*/  SYNCS.PHASECHK.TRANS64.TRYWAIT P3, [R2+URZ+0x32460], R3 ;  /* 0x03246003020075a7 */ /* 0x0044e4000806017f */
[----:B---3--:R-:W-:Y:S05]  /*f950*/  @!P3 NANOSLEEP.SYNCS 0x989680 ;  /* 0x009896800000b95d */ /* 0x008fea0003900000 */
[----:B------:R-:W3:Y:S02]  /*f960*/  @!P3 SYNCS.PHASECHK.TRANS64 P3, [R2+URZ+0x32460], R3 ;  /* 0x032460030200b5a7 */ /* 0x000ee4000806007f */
[----:B---3--:R-:W-:Y:S05]  /*f970*/  @!P3 BRA `(.L_x_3494) ;  /* 0xfffffffc00f0b947 */ /* 0x008fea000383ffff */
[----:B------:R-:W-:Y:S05]  /*f980*/  BRA `(.L_x_3525) ;  /* 0xfffffff0001c7947 */ /* 0x000fea000383ffff */
.L_x_3499:
[----:B------:R-:W-:Y:S01]  /*f990*/  BSSY B0, `(.L_x_3526) ;  /* 0x0000007000007945 */ /* 0x000fe20003800000 */
[----:B------:R-:W-:Y:S01]  /*f9a0*/  IMAD.MOV.U32 R12, RZ, RZ, RZ ;  /* 0x000000ffff0c7224 */ /* 0x000fe200078e00ff */
[----:B------:R-:W-:Y:S01]  /*f9b0*/  MOV R11, 0x1f ;  /* 0x0000001f000b7802 */ /* 0x000fe20000000f00 */
[----:B------:R-:W-:-:S07]  /*f9c0*/  IMAD.MOV.U32 R15, RZ, RZ, -0x1 ;  /* 0xffffffffff0f7424 */ /* 0x000fce00078e00ff */
[----:B-123--:R-:W-:Y:S05]  /*f9d0*/  WARPSYNC.COLLECTIVE R15, `(.L_x_3527) ;  /* 0x000000000f087348 */ /* 0x00efea0003c00000 */
[----:B------:R4:W1:Y:S02]  /*f9e0*/  SHFL.IDX P6, R14, R13, R12, R11 ;  /* 0x0000000c0d0e7389 */ /* 0x00086400000c000b */
[----:B-1234-:R-:W-:Y:S01]  /*f9f0*/  ENDCOLLECTIVE ;  /* 0x000000000000791b */ /* 0x01efe20003800000 */
.L_x_3527:
[----:B------:R-:W-:Y:S05]  /*fa00*/  BSYNC B0 ;  /* 0x0000000000007941 */ /* 0x000fea0003800000 */
.L_x_3526:
[----:B------:R-:W-:Y:S05]  /*fa10*/  BRA `(.L_x_3528) ;  /* 0xfffffff400107947 */ /* 0x000fea000383ffff */
.L_x_3501:
[----:B-1----:R1:W2:Y:S02]  /*fa20*/  SYNCS.PHASECHK.TRANS64.TRYWAIT P0, [R7+URZ+0x32420], R0 ;  /* 0x03242000070075a7 */ /* 0x0022a4000800017f */
[----:B--2---:R-:W-:Y:S05]  /*fa30*/  @!P0 NANOSLEEP.SYNCS 0x989680 ;  /* 0x009896800000895d */ /* 0x004fea0003900000 */
[----:B------:R-:W2:Y:S02]  /*fa40*/  @!P0 SYNCS.PHASECHK.TRANS64 P0, [R7+URZ+0x32420], R0 ;  /* 0x03242000070085a7 */ /* 0x000ea4000800007f */
[----:B--2---:R-:W-:Y:S05]  /*fa50*/  @!P0 BRA `(.L_x_3501) ;  /* 0xfffffffc00f08947 */ /* 0x004fea000383ffff */
[----:B------:R-:W-:Y:S05]  /*fa60*/  BRA `(.L_x_3529) ;  /* 0xfffffff400647947 */ /* 0x000fea000383ffff */
.L_x_3505:
[----:B-1----:R1:W2:Y:S02]  /*fa70*/  SYNCS.PHASECHK.TRANS64.TRYWAIT P0, [R5+URZ], R4 ;  /* 0x00000004050075a7 */ /* 0x0022a4000800017f */
[----:B--2---:R-:W-:Y:S05]  /*fa80*/  @!P0 NANOSLEEP.SYNCS 0x989680 ;  /* 0x009896800000895d */ /* 0x004fea0003900000 */
[----:B------:R-:W2:Y:S02]  /*fa90*/  @!P0 SYNCS.PHASECHK.TRANS64 P0, [R5+URZ], R4 ;  /* 0x00000004050085a7 */ /* 0x000ea4000800007f */
[----:B--2---:R-:W-:Y:S05]  /*faa0*/  @!P0 BRA `(.L_x_3505) ;  /* 0xfffffffc00f08947 */ /* 0x004fea000383ffff */
[----:B------:R-:W-:Y:S05]  /*fab0*/  BRA `(.L_x_3530) ;  /* 0xfffffff400b87947 */ /* 0x000fea000383ffff */
.L_x_3506:
[----:B--2---:R2:W1:Y:S02]  /*fac0*/  SYNCS.PHASECHK.TRANS64.TRYWAIT P0, [R3+URZ], R0 ;  /* 0x00000000030075a7 */ /* 0x004464000800017f */
[----:B-1----:R-:W-:Y:S05]  /*fad0*/  @!P0 NANOSLEEP.SYNCS 0x989680 ;  /* 0x009896800000895d */ /* 0x002fea0003900000 */
[----:B------:R-:W1:Y:S02]  /*fae0*/  @!P0 SYNCS.PHASECHK.TRANS64 P0, [R3+URZ], R0 ;  /* 0x00000000030085a7 */ /* 0x000e64000800007f */
[----:B-1----:R-:W-:Y:S05]  /*faf0*/  @!P0 BRA `(.L_x_3506) ;  /* 0xfffffffc00f08947 */ /* 0x002fea000383ffff */
[----:B------:R-:W-:Y:S05]  /*fb00*/  BRA `(.L_x_3531) ;  /* 0xfffffff400ac7947 */ /* 0x000fea000383ffff */
.L_x_3508:
[----:B-1----:R1:W2:Y:S02]  /*fb10*/  SYNCS.PHASECHK.TRANS64.TRYWAIT P0, [R5+URZ], R4 ;  /* 0x00000004050075a7 */ /* 0x0022a4000800017f */
[----:B--2---:R-:W-:Y:S05]  /*fb20*/  @!P0 NANOSLEEP.SYNCS 0x989680 ;  /* 0x009896800000895d */ /* 0x004fea0003900000 */
[----:B------:R-:W2:Y:S02]  /*fb30*/  @!P0 SYNCS.PHASECHK.TRANS64 P0, [R5+URZ], R4 ;  /* 0x00000004050085a7 */ /* 0x000ea4000800007f */
[----:B--2---:R-:W-:Y:S05]  /*fb40*/  @!P0 BRA `(.L_x_3508) ;  /* 0xfffffffc00f08947 */ /* 0x004fea000383ffff */
[----:B------:R-:W-:Y:S05]  /*fb50*/  BRA `(.L_x_3532) ;  /* 0xfffffff400b07947 */ /* 0x000fea000383ffff */
.L_x_3533:
        /* <DEDUP_REMOVED lines=10> */
.L_x_4730:


//--------------------- .text._ZN7cutlass13device_kernelIN5flash11enable_sm90INS1_16FlashAttnFwdSm90INS1_25CollectiveMainloopFwdSm90ILi2EN4cute5tupleIJNS5_1CILi1EEES8_S8_EEENS6_IJNS7_ILi128EEENS7_ILi96EEENS7_ILi64EEEEEELi256ENS_6half_tEfNS_4arch4Sm90ELb1ELb0ELb1ELb1ELb0ELb0ELb0ELb1ELb0ELb0ELb0ELb0EEENS1_21CollectiveEpilogueFwdINS6_IJSA_NS7_ILi256EEESB_EEES9_SE_SG_Li256ELb1ELb0ELb0ELb0EEENS1_36VarlenDynamicPersistentTileSchedulerILi128ELi96ELi256ELi32ELb0ELb0ELb1ELb1ELb1ELb1EEEEEEEEEvNT_6ParamsE --------------------------
	.section	.text._ZN7cutlass13device_kernelIN5flash11enable_sm90INS1_16FlashAttnFwdSm90INS1_25CollectiveMainloopFwdSm90ILi2EN4cute5tupleIJNS5_1CILi1EEES8_S8_EEENS6_IJNS7_ILi128EEENS7_ILi96EEENS7_ILi64EEEEEELi256ENS_6half_tEfNS_4arch4Sm90ELb1ELb0ELb1ELb1ELb0ELb0ELb0ELb1ELb0ELb0ELb0ELb0EEENS1_21CollectiveEpilogueFwdINS6_IJSA_NS7_ILi256EEESB_EEES9_SE_SG_Li256ELb1ELb0ELb0ELb0EEENS1_36VarlenDynamicPersistentTileSchedulerILi128ELi96ELi256ELi32ELb0ELb0ELb1ELb1ELb1ELb1EEEEEEEEEvNT_6ParamsE,"ax",@progbits
	.align	128
.text._ZN7cutlass13device_kernelIN5flash11enable_sm90INS1_16FlashAttnFwdSm90INS1_25CollectiveMainloopFwdSm90ILi2EN4cute5tupleIJNS5_1CILi1EEES8_S8_EEENS6_IJNS7_ILi128EEENS7_ILi96EEENS7_ILi64EEEEEELi256ENS_6half_tEfNS_4arch4Sm90ELb1ELb0ELb1ELb1ELb0ELb0ELb0ELb1ELb0ELb0ELb0ELb0EEENS1_21CollectiveEpilogueFwdINS6_IJSA_NS7_ILi256EEESB_EEES9_SE_SG_Li256ELb1ELb0ELb0ELb0EEENS1_36VarlenDynamicPersistentTileSchedulerILi128ELi96ELi256ELi32ELb0ELb0ELb1ELb1ELb1ELb1EEEEEEEEEvNT_6ParamsE:
        .type           _ZN7cutlass13device_kernelIN5flash11enable_sm90INS1_16FlashAttnFwdSm90INS1_25CollectiveMainloopFwdSm90ILi2EN4cute5tupleIJNS5_1CILi1EEES8_S8_EEENS6_IJNS7_ILi128EEENS7_ILi96EEENS7_ILi64EEEEEELi256ENS_6half_tEfNS_4arch4Sm90ELb1ELb0ELb1ELb1ELb0ELb0ELb0ELb1ELb0ELb0ELb0ELb0EEENS1_21CollectiveEpilogueFwdINS6_IJSA_NS7_ILi256EEESB_EEES9_SE_SG_Li256ELb1ELb0ELb0ELb0EEENS1_36VarlenDynamicPersistentTileSchedulerILi128ELi96ELi256ELi32ELb0ELb0ELb1ELb1ELb1ELb1EEEEEEEEEvNT_6ParamsE,@function
        .size           _ZN7cutlass13device_kernelIN5flash11enable_sm90INS1_16FlashAttnFwdSm90INS1_25CollectiveMainloopFwdSm90ILi2EN4cute5tupleIJNS5_1CILi1EEES8_S8_EEENS6_IJNS7_ILi128EEENS7_ILi96EEENS7_ILi64EEEEEELi256ENS_6half_tEfNS_4arch4Sm90ELb1ELb0ELb1ELb1ELb0ELb0ELb0ELb1ELb0ELb0ELb0ELb0EEENS1_21CollectiveEpilogueFwdINS6_IJSA_NS7_ILi256EEESB_EEES9_SE_SG_Li256ELb1ELb0ELb0ELb0EEENS1_36VarlenDynamicPersistentTileSchedulerILi128ELi96ELi256ELi32ELb0ELb0ELb1ELb1ELb1ELb1EEEEEEEEEvNT_6ParamsE,(.L_x_4731 - _ZN7cutlass13device_kernelIN5flash11enable_sm90INS1_16FlashAttnFwdSm90INS1_25CollectiveMainloopFwdSm90ILi2EN4cute5tupleIJNS5_1CILi1EEES8_S8_EEENS6_IJNS7_ILi128EEENS7_ILi96EEENS7_ILi64EEEEEELi256ENS_6half_tEfNS_4arch4Sm90ELb1ELb0ELb1ELb1ELb0ELb0ELb0ELb1ELb0ELb0ELb0ELb0EEENS1_21CollectiveEpilogueFwdINS6_IJSA_NS7_ILi256EEESB_EEES9_SE_SG_Li256ELb1ELb0ELb0ELb0EEENS1_36VarlenDynamicPersistentTileSchedulerILi128ELi96ELi256ELi32ELb0ELb0ELb1ELb1ELb1ELb1EEEEEEEEEvNT_6ParamsE)
        .other          _ZN7cutlass13device_kernelIN5flash11enable_sm90INS1_16FlashAttnFwdSm90INS1_25CollectiveMainloopFwdSm90ILi2EN4cute5tupleIJNS5_1CILi1EEES8_S8_EEENS6_IJNS7_ILi128EEENS7_ILi96EEENS7_ILi64EEEEEELi256ENS_6half_tEfNS_4arch4Sm90ELb1ELb0ELb1ELb1ELb0ELb0ELb0ELb1ELb0ELb0ELb0ELb0EEENS1_21CollectiveEpilogueFwdINS6_IJSA_NS7_ILi256EEESB_EEES9_SE_SG_Li256ELb1ELb0ELb0ELb0EEENS1_36VarlenDynamicPersistentTileSchedulerILi128ELi96ELi256ELi32ELb0ELb0ELb1ELb1ELb1ELb1EEEEEEEEEvNT_6ParamsE,@"STO_CUDA_ENTRY STV_DEFAULT"
_ZN7cutlass13device_kernelIN5flash11enable_sm90INS1_16FlashAttnFwdSm90INS1_25CollectiveMainloopFwdSm90ILi2EN4cute5tupleIJNS5_1CILi1EEES8_S8_EEENS6_IJNS7_ILi128EEENS7_ILi96EEENS7_ILi64EEEEEELi256ENS_6half_tEfNS_4arch4Sm90ELb1ELb0ELb1ELb1ELb0ELb0ELb0ELb1ELb0ELb0ELb0ELb0EEENS1_21CollectiveEpilogueFwdINS6_IJSA_NS7_ILi256EEESB_EEES9_SE_SG_Li256ELb1ELb0ELb0ELb0EEENS1_36VarlenDynamicPersistentTileSchedulerILi128ELi96ELi256ELi32ELb0ELb0ELb1ELb1ELb1ELb1EEEEEEEEEvNT_6ParamsE:
        /* <DEDUP_REMOVED lines=21> */
.L_x_3535:
[----:B------:R-:W-:Y:S05]  /*0150*/  BSYNC B0 ;  /* 0x0000000000007941 */ /* 0x000fea0003800000 */
.L_x_3534:
        /* <DEDUP_REMOVED lines=41> */
.L_x_3536:
        /* <DEDUP_REMOVED lines=22> */
.L_x_3537:
        /* <DEDUP_REMOVED lines=18> */
.L_x_3538:
        /* <DEDUP_REMOVED lines=22> */
.L_x_3539:
        /* <DEDUP_REMOVED lines=22> */
.L_x_3540:
[----:B------:R-:W-:Y:S01]  /*0930*/  PLOP3.LUT P0, PT, PT, PT, UP0, 0x80, 0x0 ;  /* 0x000000000000781c */ /* 0x000fe20003f0f008 */
[----:B------:R-:W-:Y:S01]  /*0940*/  UMOV UR36, 0x1 ;  /* 0x0000000100247882 */ /* 0x000fe20000000000 */
[----:B------:R-:W-:Y:S01]  /*0950*/  NOP ;  /* 0x0000000000007918 */ /* 0x000fe20000000000 */
[----:B------:R-:W-:Y:S01]  /*0960*/  USEL UR36, UR36, 0x2, !UP0 ;  /* 0x0000000224247887 */ /* 0x000fe2000c000000 */
[----:B------:R-:W-:Y:S01]  /*0970*/  ULDC.64 UR38, c[0x0][0x208] ;  /* 0x0000820000267ab9 */ /* 0x000fe20000000a00 */
[----:B012-4-:R-:W-:Y:S08]  /*0980*/  BAR.SYNC.DEFER_BLOCKING 0x0 ;  /* 0x0000000000007b1d */ /* 0x017ff00000010000 */
[----:B------:R-:W-:Y:S05]  /*0990*/  @!P0 BRA `(.L_x_3541) ;  /* 0x000000b400648947 */ /* 0x000fea0003800000 */
.L_x_3542:
        /* <DEDUP_REMOVED lines=28> */
[----:B------:R-:W-:Y:S01]  /*0b60*/  SHF.R.S32.HI R200, RZ, 0x7, R5 ;  /* 0x00000007ffc87819 */ /* 0x000fe20000011405 */
[----:B------:R-:W-:Y:S02]  /*0b70*/  IMAD.SHL.U32 R2, R2, 0x20, RZ ;  /* 0x0000002002027824 */ /* 0x000fe400078e00ff */
[----:B------:R-:W-:Y:S01]  /*0b80*/  IMAD.IADD R23, R202, 0x1, -R23 ;  /* 0x00000001ca177824 */ /* 0x000fe200078e0a17 */
[----:B------:R-:W-:-:S02]  /*0b90*/  LEA.HI R5, R5, R200, RZ, 0x1 ;  /* 0x000000c805057211 */ /* 0x000fc400078f08ff */
[----:B------:R-:W-:Y:S02]  /*0ba0*/  LOP3.LUT R2, R2, 0xfffffc00, RZ, 0xc0, !PT ;  /* 0xfffffc0002027812 */ /* 0x000fe400078ec0ff */
        /* <DEDUP_REMOVED lines=9> */
[----:B------:R-:W-:Y:S02]  /*0c40*/  LOP3.LUT R18, R6, 0x7ffffffc, RZ, 0xc0, !PT ;  /* 0x7ffffffc06127812 */ /* 0x000fe400078ec0ff */
[----:B------:R-:W-:Y:S02]  /*0c50*/  LOP3.LUT R8, R0, 0xfffffff8, RZ, 0xc0, !PT ;  /* 0xfffffff800087812 */ /* 0x000fe400078ec0ff */
[-C--:B------:R-:W-:Y:S01]  /*0c60*/  LEA.HI R0, R3, R202.reuse, RZ, 0x4 ;  /* 0x000000ca03007211 */ /* 0x080fe200078f20ff */
[----:B------:R-:W-:Y:S01]  /*0c70*/  IMAD.IADD R18, R23, 0x1, -R18 ;  /* 0x0000000117127824 */ /* 0x000fe200078e0a12 */
[----:B------:R-:W-:Y:S01]  /*0c80*/  LEA.HI R3, R3, R202, RZ, 0x3 ;  /* 0x000000ca03037211 */ /* 0x000fe200078f18ff */
[----:B------:R-:W-:Y:S01]  /*0c90*/  IMAD.IADD R11, R7, 0x1, -R8 ;  /* 0x00000001070b7824 */ /* 0x000fe200078e0a08 */
[----:B------:R-:W-:-:S02]  /*0ca0*/  SHF.R.S32.HI R9, RZ, 0x4, R0 ;  /* 0x00000004ff097819 */ /* 0x000fc40000011400 */
[----:B------:R-:W-:Y:S01]  /*0cb0*/  LOP3.LUT R7, R0, 0x3fffff0, RZ, 0xc0, !PT ;  /* 0x03fffff000077812 */ /* 0x000fe200078ec0ff */
[----:B------:R-:W-:Y:S01]  /*0cc0*/  IMAD R4, R4, 0x10, R11 ;  /* 0x0000001004047824 */ /* 0x000fe200078e020b */
[----:B------:R-:W-:Y:S02]  /*0cd0*/  LEA.HI R0, R0, R9, RZ, 0x1 ;  /* 0x0000000900007211 */ /* 0x000fe400078f08ff */
[----:B------:R-:W-:Y:S01]  /*0ce0*/  LOP3.LUT R5, R3, 0x1ffffff8, RZ, 0xc0, !PT ;  /* 0x1ffffff803057812 */ /* 0x000fe200078ec0ff */
[----:B------:R-:W-:Y:S01]  /*0cf0*/  IMAD.IADD R7, R202, 0x1, -R7 ;  /* 0x00000001ca077824 */ /* 0x000fe200078e0a07 */
[----:B------:R-:W-:Y:S01]  /*0d00*/  LOP3.LUT R0, R0, 0x1ffffffe, RZ, 0xc0, !PT ;  /* 0x1ffffffe00007812 */ /* 0x000fe200078ec0ff */
[----:B------:R-:W-:Y:S01]  /*0d10*/  IMAD R19, R19, 0x40, R4 ;  /* 0x0000004013137824 */ /* 0x000fe200078e0204 */
[----:B------:R-:W-:Y:S02]  /*0d20*/  SHF.R.S32.HI R16, RZ, 0x3, R3 ;  /* 0x00000003ff107819 */ /* 0x000fe40000011403 */
[----:B------:R-:W-:Y:S01]  /*0d30*/  LEA R7, R7, R2, 0x6 ;  /* 0x0000000207077211 */ /* 0x000fe200078e30ff */
[----:B------:R-:W-:-:S02]  /*0d40*/  IMAD.IADD R2, R202, 0x1, -R5 ;  /* 0x00000001ca027824 */ /* 0x000fc400078e0a05 */
[----:B------:R-:W-:-:S03]  /*0d50*/  IMAD.IADD R0, R9, 0x1, -R0 ;  /* 0x0000000109007824 */ /* 0x000fc600078e0a00 */
[----:B------:R-:W-:Y:S01]  /*0d60*/  SHF.L.U32 R2, R2, 0x3, RZ ;  /* 0x0000000302027819 */ /* 0x000fe200000006ff */
[----:B------:R-:W-:-:S07]  /*0d70*/  IMAD R201, R0, 0x8, R7 ;  /* 0x0000000800c97824 */ /* 0x000fce00078e0207 */
.L_x_3596:
[----:B0--3-5:R-:W0:Y:S01]  /*0d80*/  LDC.64 R4, c[0x0][0xc60] ;  /* 0x00031800ff047b82 */ /* 0x029e220000000a00 */
        /* <DEDUP_REMOVED lines=13> */
[----:B------:R-:W-:-:S04]  /*0e60*/  @UP0 ULEA UR6, UP2, UR46, UR6, 0x2 ;  /* 0x000000062e060291 */ /* 0x000fc8000f84103f */
[----:B------:R-:W-:Y:S02]  /*0e70*/  @UP0 ULEA.HI.X UR7, UR46, UR7, UR45, 0x2, UP2 ;  /* 0x000000072e070291 */ /* 0x000fe400090f142d */
[----:B------:R-:W-:Y:S01]  /*0e80*/  @UP1 ULEA UR8, UP0, UR46, UR8, 0x2 ;  /* 0x000000082e081291 */ /* 0x000fe2000f80103f */
[----:B------:R-:W-:-:S03]  /*0e90*/  IMAD.U32 R4, RZ, RZ, UR6 ;  /* 0x00000006ff047e24 */ /* 0x000fc6000f8e00ff */
[----:B------:R-:W-:Y:S01]  /*0ea0*/  @UP1 ULEA.HI.X UR9, UR46, UR9, UR45, 0x2, UP0 ;  /* 0x000000092e091291 */ /* 0x000fe200080f142d */
[----:B------:R-:W-:Y:S01]  /*0eb0*/  IMAD.U32 R5, RZ, RZ, UR7 ;  /* 0x00000007ff057e24 */ /* 0x000fe2000f8e00ff */
[----:B------:R-:W-:Y:S01]  /*0ec0*/  ULDC.64 UR6, c[0x0][0x3f8] ;  /* 0x0000fe0000067ab9 */ /* 0x000fe20000000a00 */
[----:B------:R-:W-:-:S03]  /*0ed0*/  IMAD.U32 R6, RZ, RZ, UR8 ;  /* 0x00000008ff067e24 */ /* 0x000fc6000f8e00ff */
[----:B------:R-:W-:Y:S01]  /*0ee0*/  IMAD.U32 R7, RZ, RZ, UR9 ;  /* 0x00000009ff077e24 */ /* 0x000fe2000f8e00ff */
[----:B------:R-:W2:Y:S01]  /*0ef0*/  @P0 LDG.E R4, desc[UR38][R4.64] ;  /* 0x0000002604040981 */ /* 0x000ea2000c1e1900 */
[----:B------:R-:W-:Y:S01]  /*0f00*/  UISETP.NE.U32.AND UP0, UPT, UR6, URZ, UPT ;  /* 0x0000003f0600728c */ /* 0x000fe2000bf05070 */
[----:B------:R-:W-:Y:S02]  /*0f10*/  ULDC.64 UR8, c[0x0][0xa20] ;  /* 0x0002880000087ab9 */ /* 0x000fe40000000a00 */
[----:B------:R-:W3:Y:S01]  /*0f20*/  @P2 LDG.E R6, desc[UR38][R6.64] ;  /* 0x0000002606062981 */ /* 0x000ee2000c1e1900 */
[----:B------:R-:W-:Y:S01]  /*0f30*/  UISETP.NE.AND.EX UP0, UPT, UR7, URZ, UPT, UP0 ;  /* 0x0000003f0700728c */ /* 0x000fe2000bf05300 */
[----:B------:R-:W-:Y:S01]  /*0f40*/  ISETP.NE.U32.AND P1, PT, RZ, UR8, PT ;  /* 0x00000008ff007c0c */ /* 0x000fe2000bf25070 */
[----:B------:R-:W-:Y:S01]  /*0f50*/  ULDC UR6, c[0x0][0x2e0] ;  /* 0x0000b80000067ab9 */ /* 0x000fe20000000800 */
[----:B------:R-:W-:Y:S01]  /*0f60*/  UMOV UR41, URZ ;  /* 0x0000003f00297c82 */ /* 0x000fe20008000000 */
[----:B------:R-:W-:Y:S01]  /*0f70*/  USEL UR4, UR4, 0x1, UP0 ;  /* 0x0000000104047887 */ /* 0x000fe20008000000 */
[----:B------:R-:W-:Y:S01]  /*0f80*/  ISETP.NE.AND.EX P1, PT, RZ, UR9, PT, P1 ;  /* 0x00000009ff007c0c */ /* 0x000fe2000bf25310 */
[----:B------:R-:W-:Y:S01]  /*0f90*/  ULDC UR44, c[0x0][0x288] ;  /* 0x0000a200002c7ab9 */ /* 0x000fe20000000800 */
[----:B------:R-:W-:Y:S01]  /*0fa0*/  UMOV UR43, UR5 ;  /* 0x00000005002b7c82 */ /* 0x000fe20008000000 */
[----:B------:R-:W-:Y:S01]  /*0fb0*/  UIMAD UR6, UR4, UR6, URZ ;  /* 0x00000006040672a4 */ /* 0x000fe2000f8e023f */
[----:B--2---:R-:W-:-:S02]  /*0fc0*/  @P0 R2UR UR41, R4 ;  /* 0x00000000042902ca */ /* 0x004fc400000e0000 */
[----:B---3--:R-:W-:Y:S01]  /*0fd0*/  @P2 R2UR UR44, R6 ;  /* 0x00000000062c22ca */ /* 0x008fe200000e0000 */
[----:B-1--4-:R-:W-:-:S14]  /*0fe0*/  @P2 BRA `(.L_x_3543) ;  /* 0x0000000000342947 */ /* 0x012fdc0003800000 */
[----:B------:R-:W-:Y:S02]  /*0ff0*/  ULDC.64 UR4, c[0x0][0xa00] ;  /* 0x0002800000047ab9 */ /* 0x000fe40000000a00 */
[----:B------:R-:W-:-:S04]  /*1000*/  ISETP.NE.U32.AND P0, PT, RZ, UR4, PT ;  /* 0x00000004ff007c0c */ /* 0x000fc8000bf05070 */
[----:B------:R-:W-:-:S13]  /*1010*/  ISETP.NE.AND.EX P0, PT, RZ, UR5, PT, P0 ;  /* 0x00000005ff007c0c */ /* 0x000fda000bf05300 */
[----:B------:R-:W-:Y:S05]  /*1020*/  @!P0 BRA `(.L_x_3543) ;  /* 0x0000000000248947 */ /* 0x000fea0003800000 */
[----:B------:R-:W-:Y:S02]  /*1030*/  ULDC.64 UR4, c[0x0][0xa00] ;  /* 0x0002800000047ab9 */ /* 0x000fe40000000a00 */
[----:B------:R-:W-:-:S06]  /*1040*/  UIMAD.WIDE UR4, UR46, 0x4, UR4 ;  /* 0x000000042e0478a5 */ /* 0x000fcc000f8e0204 */
[----:B------:R-:W-:Y:S01]  /*1050*/  IMAD.U32 R4, RZ, RZ, UR4 ;  /* 0x00000004ff047e24 */ /* 0x000fe2000f8e00ff */
[----:B------:R-:W-:-:S05]  /*1060*/  MOV R5, UR5 ;  /* 0x0000000500057c02 */ /* 0x000fca0008000f00 */
[----:B------:R-:W2:Y:S04]  /*1070*/  LDG.E R3, desc[UR38][R4.64] ;  /* 0x0000002604037981 */ /* 0x000ea8000c1e1900 */
[----:B------:R-:W3:Y:S01]  /*1080*/  LDG.E R0, desc[UR38][R4.64+0x4] ;  /* 0x0000042604007981 */ /* 0x000ee2000c1e1900 */
[----:B--2---:R-:W-:Y:S02]  /*1090*/  R2UR UR44, R3 ;  /* 0x00000000032c72ca */ /* 0x004fe400000e0000 */
[----:B---3--:R-:W-:-:S13]  /*10a0*/  R2UR UR4, R0 ;  /* 0x00000000000472ca */ /* 0x008fda00000e0000 */
[----:B------:R-:W-:-:S12]  /*10b0*/  UIADD3 UR44, -UR44, UR4, URZ ;  /* 0x000000042c2c7290 */ /* 0x000fd8000fffe13f */
.L_x_3543:
[----:B------:R-:W-:Y:S01]  /*10c0*/  UMOV UR42, UR49 ;  /* 0x00000031002a7c82 */ /* 0x000fe20008000000 */
[----:B------:R-:W-:Y:S05]  /*10d0*/  @!P1 BRA `(.L_x_3544) ;  /* 0x00000000001c9947 */ /* 0x000fea0003800000 */
[----:B------:R-:W-:-:S04]  /*10e0*/  ULEA UR4, UP0, UR46, UR8, 0x2 ;  /* 0x000000082e047291 */ /* 0x000fc8000f80103f */
[----:B------:R-:W-:Y:S02]  /*10f0*/  ULEA.HI.X UR5, UR46, UR9, UR45, 0x2, UP0 ;  /* 0x000000092e057291 */ /* 0x000fe400080f142d */
[----:B------:R-:W-:-:S04]  /*1100*/  IMAD.U32 R4, RZ, RZ, UR4 ;  /* 0x00000004ff047e24 */ /* 0x000fc8000f8e00ff */
[----:B------:R-:W-:-:S05]  /*1110*/  IMAD.U32 R5, RZ, RZ, UR5 ;  /* 0x00000005ff057e24 */ /* 0x000fca000f8e00ff */
[----:B------:R-:W2:Y:S02]  /*1120*/  LDG.E R4, desc[UR38][R4.64] ;  /* 0x0000002604047981 */ /* 0x000ea4000c1e1900 */
[----:B--2---:R-:W-:Y:S01]  /*1130*/  R2UR UR6, R4 ;  /* 0x00000000040672ca */ /* 0x004fe200000e0000 */
[----:B------:R-:W-:-:S14]  /*1140*/  BRA `(.L_x_3545) ;  /* 0x0000000000347947 */ /* 0x000fdc0003800000 */
.L_x_3544:
        /* <DEDUP_REMOVED lines=13> */
.L_x_3545:
[----:B------:R-:W-:Y:S01]  /*1220*/  UIADD3 UR41, -UR41, UR6, URZ ;  /* 0x0000000629297290 */ /* 0x000fe2000fffe13f */
[----:B------:R-:W-:Y:S01]  /*1230*/  PLOP3.LUT P0, PT, PT, PT, PT, 0x80, 0x0 ;  /* 0x000000000000781c */ /* 0x000fe20003f0f070 */
[----:B------:R-:W-:Y:S01]  /*1240*/  ULEA UR5, UR49, 0xdf, 0x7 ;  /* 0x000000df31057891 */ /* 0x000fe2000f8e383f */
[----:B------:R-:W-:Y:S01]  /*1250*/  CS2R R40, SRZ ;  /* 0x0000000000287805 */ /* 0x000fe2000001ff00 */
[----:B------:R-:W-:Y:S01]  /*1260*/  UIADD3 UR4, UR41, 0x5f, URZ ;  /* 0x0000005f29047890 */ /* 0x000fe2000fffe03f */
[----:B------:R-:W-:Y:S01]  /*1270*/  CS2R R20, SRZ ;  /* 0x0000000000147805 */ /* 0x000fe2000001ff00 */
[----:B------:R-:W-:Y:S01]  /*1280*/  UIADD3 UR6, UR41, UR5, -UR44 ;  /* 0x0000000529067290 */ /* 0x000fe2000fffe82c */
        /* <DEDUP_REMOVED lines=12> */
[----:B------:R-:W-:-:S02]  /*1350*/  CS2R R138, SRZ ;  /* 0x00000000008a7805 */ /* 0x000fc4000001ff00 */
[----:B------:R-:W-:Y:S02]  /*1360*/  CS2R R136, SRZ ;  /* 0x0000000000887805 */ /* 0x000fe4000001ff00 */
[----:B------:R-:W-:Y:S01]  /*1370*/  CS2R R134, SRZ ;  /* 0x0000000000867805 */ /* 0x000fe2000001ff00 */
[----:B------:R-:W-:Y:S01]  /*1380*/  UISETP.LT.AND UP0, UPT, UR4, UR6, UPT ;  /* 0x000000060400728c */ /* 0x000fe2000bf01270 */
[----:B------:R-:W-:Y:S02]  /*1390*/  CS2R R132, SRZ ;  /* 0x0000000000847805 */ /* 0x000fe4000001ff00 */
[----:B------:R-:W-:Y:S02]  /*13a0*/  CS2R R130, SRZ ;  /* 0x0000000000827805 */ /* 0x000fe4000001ff00 */
[----:B------:R-:W-:Y:S01]  /*13b0*/  CS2R R128, SRZ ;  /* 0x0000000000807805 */ /* 0x000fe2000001ff00 */
[----:B------:R-:W-:Y:S01]  /*13c0*/  USEL UR50, UR4, UR6, UP0 ;  /* 0x0000000604327287 */ /* 0x000fe20008000000 */
[----:B------:R-:W-:-:S02]  /*13d0*/  CS2R R126, SRZ ;  /* 0x00000000007e7805 */ /* 0x000fc4000001ff00 */
[----:B------:R-:W-:Y:S02]  /*13e0*/  CS2R R124, SRZ ;  /* 0x00000000007c7805 */ /* 0x000fe4000001ff00 */
[----:B------:R-:W-:Y:S01]  /*13f0*/  CS2R R122, SRZ ;  /* 0x00000000007a7805 */ /* 0x000fe2000001ff00 */
[----:B------:R-:W-:Y:S01]  /*1400*/  UISETP.GE.AND UP0, UPT, UR50, 0x1, UPT ;  /* 0x000000013200788c */ /* 0x000fe2000bf06270 */
[----:B------:R-:W-:Y:S02]  /*1410*/  CS2R R120, SRZ ;  /* 0x0000000000787805 */ /* 0x000fe4000001ff00 */
[----:B------:R-:W-:Y:S02]  /*1420*/  CS2R R118, SRZ ;  /* 0x0000000000767805 */ /* 0x000fe4000001ff00 */
[----:B------:R-:W-:Y:S02]  /*1430*/  CS2R R116, SRZ ;  /* 0x0000000000747805 */ /* 0x000fe4000001ff00 */
[----:B------:R-:W-:-:S02]  /*1440*/  CS2R R114, SRZ ;  /* 0x0000000000727805 */ /* 0x000fc4000001ff00 */
[----:B------:R-:W-:Y:S02]  /*1450*/  CS2R R112, SRZ ;  /* 0x0000000000707805 */ /* 0x000fe4000001ff00 */
[----:B------:R-:W-:Y:S02]  /*1460*/  PLOP3.LUT P1, PT, PT, PT, UP0, 0x80, 0x0 ;  /* 0x000000000000781c */ /* 0x000fe40003f2f008 */
        /* <DEDUP_REMOVED lines=42> */
[----:B------:R-:W-:Y:S01]  /*1710*/  MOV R30, RZ ;  /* 0x000000ff001e7202 */ /* 0x000fe20000000f00 */
[----:B------:R-:W-:-:S02]  /*1720*/  IMAD.MOV.U32 R6, RZ, RZ, RZ ;  /* 0x000000ffff067224 */ /* 0x000fc400078e00ff */
        /* <DEDUP_REMOVED lines=34> */
.L_x_3547:
[----:B------:R-:W0:Y:S01]  /*1950*/  S2R R0, SR_CgaCtaId ;  /* 0x0000000000007919 */ /* 0x000e220000008800 */
[----:B------:R-:W-:Y:S01]  /*1960*/  ULEA.HI UR4, UR47, UR47, URZ, 0x1 ;  /* 0x0000002f2f047291 */ /* 0x000fe2000f8f083f */
[----:B------:R-:W-:Y:S02]  /*1970*/  MOV R7, 0x400 ;  /* 0x0000040000077802 */ /* 0x000fe40000000f00 */
[----:B------:R-:W-:Y:S01]  /*1980*/  IADD3 R8, R22, 0x8, RZ ;  /* 0x0000000816087810 */ /* 0x000fe20007ffe0ff */
[----:B------:R-:W-:-:S04]  /*1990*/  ULOP3.LUT UR4, UR4, 0xfffffffe, URZ, 0xc0, !UPT ;  /* 0xfffffffe04047892 */ /* 0x000fc8000f8ec03f */
[----:B------:R-:W-:-:S06]  /*19a0*/  UIADD3 UR4, UR47, -UR4, URZ ;  /* 0x800000042f047290 */ /* 0x000fcc000fffe03f */
[----:B------:R-:W-:Y:S01]  /*19b0*/  IMAD.U32 R3, RZ, RZ, UR4 ;  /* 0x00000004ff037e24 */ /* 0x000fe2000f8e00ff */
[----:B0-----:R-:W-:-:S04]  /*19c0*/  LEA R7, R0, R7, 0x18 ;  /* 0x0000000700077211 */ /* 0x001fc800078ec0ff */
[----:B------:R-:W-:-:S04]  /*19d0*/  SHF.L.U32 R0, R3, 0x1f, RZ ;  /* 0x0000001f03007819 */ /* 0x000fc800000006ff */
[----:B------:R-:W0:Y:S02]  /*19e0*/  SYNCS.PHASECHK.TRANS64.TRYWAIT P0, [R7+URZ+0x22800], R0 ;  /* 0x02280000070075a7 */ /* 0x000e24000800017f */
[----:B0-----:R-:W-:Y:S05]  /*19f0*/  @!P0 BRA `(.L_x_3548) ;  /* 0x000000f000408947 */ /* 0x001fea0003800000 */
.L_x_3682:
[----:B0-----:R-:W-:Y:S01]  /*1a00*/  IMAD.U32 R0, RZ, RZ, UR48 ;  /* 0x00000030ff007e24 */ /* 0x001fe2000f8e00ff */
[----:B------:R-:W-:Y:S05]  /*1a10*/  WARPSYNC.ALL ;  /* 0x0000000000007948 */ /* 0x000fea0003800000 */
[----:B------:R0:W-:Y:S01]  /*1a20*/  BAR.SYNC.DEFER_BLOCKING R8, 0x100 ;  /* 0x000400080000751d */ /* 0x0001e20000010000 */
[----:B------:R-:W-:-:S13]  /*1a30*/  ISETP.NE.AND P0, PT, R0, 0x3, PT ;  /* 0x000000030000780c */ /* 0x000fda0003f05270 */
[----:B0-----:R-:W-:Y:S05]  /*1a40*/  @!P0 BRA `(.L_x_3549) ;  /* 0x0000000000048947 */ /* 0x001fea0003800000 */
[----:B------:R-:W-:Y:S01]  /*1a50*/  BPT.TRAP 0x1 ;  /* 0x000000040000795c */ /* 0x000fe20000300000 */
.L_x_3549:
[----:B------:R-:W-:Y:S02]  /*1a60*/  IMAD.U32 R11, RZ, RZ, UR40 ;  /* 0x00000028ff0b7e24 */ /* 0x000fe4000f8e00ff */
[----:B------:R-:W-:-:S03]  /*1a70*/  IMAD.U32 R6, RZ, RZ, UR37 ;  /* 0x00000025ff067e24 */ /* 0x000fc6000f8e00ff */
[----:B------:R-:W-:Y:S01]  /*1a80*/  SHF.L.U32 R11, R11, 0x1f, RZ ;  /* 0x0000001f0b0b7819 */ /* 0x000fe200000006ff */
[----:B------:R-:W-:-:S04]  /*1a90*/  IMAD R6, R6, 0x8, R7 ;  /* 0x0000000806067824 */ /* 0x000fc800078e0207 */
[----:B------:R0:W1:Y:S01]  /*1aa0*/  SYNCS.PHASECHK.TRANS64.TRYWAIT P1, [R6+URZ+0x22830], R11 ;  /* 0x0228300b060075a7 */ /* 0x000062000802017f */
[----:B------:R-:W-:Y:S05]  /*1ab0*/  @!P0 BRA `(.L_x_3550) ;  /* 0x0000000000048947 */ /* 0x000fea0003800000 */
[----:B------:R-:W-:Y:S01]  /*1ac0*/  BPT.TRAP 0x1 ;  /* 0x000000040000795c */ /* 0x000fe20000300000 */
.L_x_3550:
[----:B-1----:R-:W-:Y:S05]  /*1ad0*/  @P1 BRA `(.L_x_3551) ;  /* 0x0000000000081947 */ /* 0x002fea0003800000 */
[----:B------:R-:W1:Y:S02]  /*1ae0*/  SYNCS.PHASECHK.TRANS64.TRYWAIT P1, [R6+URZ+0x22830], R11 ;  /* 0x0228300b060075a7 */ /* 0x000e64000802017f */
[----:B-1----:R-:W-:Y:S05]  /*1af0*/  @!P1 BRA `(.L_x_3552) ;  /* 0x000000f000149947 */ /* 0x002fea0003800000 */
.L_x_3551:
[----:B------:R-:W-:Y:S01]  /*1b00*/  R2UR UR4, R7 ;  /* 0x00000000070472ca */ /* 0x000fe200000e0000 */
[----:B------:R-:W-:Y:S01]  /*1b10*/  ULOP3.LUT UR16, UR51, 0x10000, URZ, 0xfc, !UPT ;  /* 0x0001000033107892 */ /* 0x000fe2000f8efc3f */
[----:B------:R-:W-:Y:S01]  /*1b20*/  WARPGROUP.ARRIVE ;  /* 0x00000000000079c5 */ /* 0x000fe20000000000 */
[----:B------:R-:W-:Y:S01]  /*1b30*/  UMOV UR17, 0x40000040 ;  /* 0x4000004000117882 */ /* 0x000fe20000000000 */
[----:B------:R-:W-:Y:S01]  /*1b40*/  UMOV UR19, 0x40000040 ;  /* 0x4000004000137882 */ /* 0x000fe20000000000 */
[----:B------:R-:W-:Y:S01]  /*1b50*/  UMOV UR5, 0x40000040 ;  /* 0x4000004000057882 */ /* 0x000fe20000000000 */
[----:B------:R-:W-:Y:S01]  /*1b60*/  UMOV UR7, 0x40000040 ;  /* 0x4000004000077882 */ /* 0x000fe20000000000 */
[----:B------:R-:W-:Y:S01]  /*1b70*/  UIADD3 UR8, UR16, 0x4, URZ ;  /* 0x0000000410087890 */ /* 0x000fe2000fffe03f */
[----:B------:R-:W-:Y:S01]  /*1b80*/  IMAD.U32 R4, RZ, RZ, UR49 ;  /* 0x00000031ff047e24 */ /* 0x000fe2000f8e00ff */
[----:B------:R-:W-:Y:S01]  /*1b90*/  UMOV UR9, 0x40000040 ;  /* 0x4000004000097882 */ /* 0x000fe20000000000 */
[----:B------:R-:W-:Y:S01]  /*1ba0*/  UMOV UR11, 0x40000040 ;  /* 0x40000040000b7882 */ /* 0x000fe20000000000 */
[----:B------:R-:W-:Y:S01]  /*1bb0*/  UIADD3 UR12, UR16, 0x6, URZ ;  /* 0x00000006100c7890 */ /* 0x000fe2000fffe03f */
[----:B------:R-:W-:Y:S01]  /*1bc0*/  IMAD R4, R4, 0x80, R19 ;  /* 0x0000008004047824 */ /* 0x000fe200078e0213 */
[----:B------:R-:W-:Y:S01]  /*1bd0*/  UIADD3 UR4, UR4, 0x1c400, URZ ;  /* 0x0001c40004047890 */ /* 0x000fe2000fffe03f */
[----:B------:R-:W2:Y:S01]  /*1be0*/  S2R R12, SR_TID.X ;  /* 0x00000000000c7919 */ /* 0x000ea20000002100 */
[----:B------:R-:W-:Y:S01]  /*1bf0*/  UMOV UR13, 0x40000040 ;  /* 0x40000040000d7882 */ /* 0x000fe20000000000 */
[----:B------:R-:W-:Y:S01]  /*1c00*/  UMOV UR15, 0x40000040 ;  /* 0x40000040000f7882 */ /* 0x000fe20000000000 */
[----:B------:R-:W-:-:S04]  /*1c10*/  USHF.R.U32.HI UR4, URZ, 0x4, UR4 ;  /* 0x000000043f047899 */ /* 0x000fc80008011604 */
[----:B------:R-:W-:-:S04]  /*1c20*/  ULOP3.LUT UR4, UR4, 0x3fff, URZ, 0xc0, !UPT ;  /* 0x00003fff04047892 */ /* 0x000fc8000f8ec03f */
[----:B------:R-:W-:Y:S02]  /*1c30*/  ULOP3.LUT UR20, UR4, 0x10000, URZ, 0xfc, !UPT ;  /* 0x0001000004147892 */ /* 0x000fe4000f8efc3f */
[----:B------:R-:W-:Y:S02]  /*1c40*/  UIADD3 UR4, UR16, 0x2, URZ ;  /* 0x0000000210047890 */ /* 0x000fe4000fffe03f */
[----:B------:R-:W-:-:S04]  /*1c50*/  UIMAD UR18, UR37, 0x300, UR20 ;  /* 0x00000300251278a4 */ /* 0x000fc8000f8e0214 */
[----:B------:R-:W-:Y:S02]  /*1c60*/  UIADD3 UR6, UR18, 0x2, URZ ;  /* 0x0000000212067890 */ /* 0x000fe4000fffe03f */
[----:B------:R-:W-:Y:S02]  /*1c70*/  UIADD3 UR10, UR18, 0x4, URZ ;  /* 0x00000004120a7890 */ /* 0x000fe4000fffe03f */
[----:B------:R-:W-:Y:S02]  /*1c80*/  UIADD3 UR14, UR18, 0x6, URZ ;  /* 0x00000006120e7890 */ /* 0x000fe4000fffe03f */
[----:B------:R-:W-:Y:S03]  /*1c90*/  HGMMA.64x96x16.F32 R24, gdesc[UR16], RZ, !UPT, gsb0 ;  /* 0x01600000101879f0 */ /* 0x000fe6000c0008ff */
[----:B------:R-:W-:Y:S02]  /*1ca0*/  WARPGROUP.DEPBAR.LE gsb0, 0x0 ;  /* 0x00008000000079c5 */ /* 0x000fe40000010000 */
[----:B------:R-:W-:-:S06]  /*1cb0*/  WARPGROUP.ARRIVE ;  /* 0x00000000000079c5 */ /* 0x000fcc0000000000 */
[----:B------:R-:W-:Y:S01]  /*1cc0*/  HGMMA.64x96x16.F32 R24, gdesc[UR4], R24, gsb0 ;  /* 0x01600000041879f0 */ /* 0x000fe20008000818 */
[----:B------:R-:W-:-:S04]  /*1cd0*/  UIMAD UR6, UR50, -0x60, UR41 ;  /* 0xffffffa0320678a4 */ /* 0x000fc8000f8e0229 */
[----:B------:R-:W-:Y:S02]  /*1ce0*/  UIADD3 UR7, -UR44, 0x61, UR6 ;  /* 0x000000612c077890 */ /* 0x000fe4000fffe106 */
[----:B------:R-:W-:-:S04]  /*1cf0*/  UIADD3 UR6, UR6, 0x60, URZ ;  /* 0x0000006006067890 */ /* 0x000fc8000fffe03f */
[----:B------:R-:W-:Y:S02]  /*1d00*/  IMAD.U32 R3, RZ, RZ, UR7 ;  /* 0x00000007ff037e24 */ /* 0x000fe4000f8e00ff */
[----:B------:R-:W-:Y:S02]  /*1d10*/  MOV R5, UR6 ;  /* 0x0000000600057c02 */ /* 0x000fe40008000f00 */
[----:B------:R-:W-:-:S03]  /*1d20*/  IMAD R3, R18, -0x2, R3 ;  /* 0xfffffffe12037824 */ /* 0x000fc600078e0203 */
[----:B------:R-:W-:Y:S02]  /*1d30*/  IMAD R0, R18, -0x2, R5 ;  /* 0xfffffffe12007824 */ /* 0x000fe400078e0205 */
        /* <DEDUP_REMOVED lines=93> */
[----:B------:R-:W-:Y:S01]  /*2310*/  ULDC UR10, c[0x0][0x988] ;  /* 0x00026200000a7ab9 */ /* 0x000fe20000000800 */
[----:B------:R-:W3:Y:S01]  /*2320*/  MUFU.TANH R43, R43 ;  /* 0x0000002b002b7308 */ /* 0x000ee20000002400 */
[----:B----4-:R-:W-:-:S02]  /*2330*/  FSEL R39, R39, -INF , P1 ;  /* 0xff80000027277808 */ /* 0x010fc40000800000 */
[----:B------:R-:W-:Y:S02]  /*2340*/  ISETP.GT.AND P1, PT, R5, 0x21, PT ;  /* 0x000000210500780c */ /* 0x000fe40003f24270 */
[----:B------:R-:W-:-:S03]  /*2350*/  FMNMX.FTZ R9, R39, R10, !PT ;  /* 0x0000000a27097209 */ /* 0x000fc60007810000 */
[----:B------:R-:W4:Y:S01]  /*2360*/  MUFU.TANH R46, R46 ;  /* 0x0000002e002e7308 */ /* 0x000f220000002400 */
[----:B-----5:R-:W-:Y:S02]  /*2370*/  FSEL R42, R42, -INF , P2 ;  /* 0xff8000002a2a7808 */ /* 0x020fe40001000000 */
[----:B------:R-:W-:Y:S02]  /*2380*/  ISETP.GT.AND P2, PT, R5, 0x28, PT ;  /* 0x000000280500780c */ /* 0x000fe40003f44270 */
[----:B------:R-:W-:-:S03]  /*2390*/  FMNMX.FTZ R10, R42, R9, !PT ;  /* 0x000000092a0a7209 */ /* 0x000fc60007810000 */
[----:B------:R-:W5:Y:S01]  /*23a0*/  MUFU.TANH R47, R47 ;  /* 0x0000002f002f7308 */ /* 0x000f620000002400 */
        /* <DEDUP_REMOVED lines=60> */
[----:B---3--:R-:W-:Y:S01]  /*2770*/  FSEL R24, R24, -INF , P2 ;  /* 0xff80000018187808 */ /* 0x008fe20001000000 */
[----:B------:R-:W3:Y:S06]  /*2780*/  SHFL.BFLY PT, R5, R10, 0x2, 0x1f ;  /* 0x0c401f000a057f89 */ /* 0x000eec00000e0000 */
[----:B------:R-:W0:Y:S01]  /*2790*/  MUFU.TANH R29, R29 ;  /* 0x0000001d001d7308 */ /* 0x000e220000002400 */
[----:B----4-:R-:W-:-:S04]  /*27a0*/  FSEL R25, R25, -INF , P3 ;  /* 0xff80000019197808 */ /* 0x010fc80001800000 */
[----:B------:R-:W-:-:S03]  /*27b0*/  FMNMX.FTZ R3, R24, R25, !PT ;  /* 0x0000001918037209 */ /* 0x000fc60007810000 */
[----:B------:R-:W4:Y:S01]  /*27c0*/  MUFU.TANH R32, R32 ;  /* 0x0000002000207308 */ /* 0x000f220000002400 */
[----:B-----5:R-:W-:-:S07]  /*27d0*/  FSEL R28, R28, -INF , P4 ;  /* 0xff8000001c1c7808 */ /* 0x020fce0002000000 */
[----:B------:R-:W-:Y:S01]  /*27e0*/  MUFU.TANH R33, R33 ;  /* 0x0000002100217308 */ /* 0x000fe20000002400 */
[----:B0-----:R-:W-:Y:S02]  /*27f0*/  FSEL R29, R29, -INF , P5 ;  /* 0xff8000001d1d7808 */ /* 0x001fe40002800000 */
[----:B---3--:R-:W-:-:S05]  /*2800*/  FMNMX.FTZ R5, R10, R5, !PT ;  /* 0x000000050a057209 */ /* 0x008fca0007810000 */
[----:B------:R-:W0:Y:S01]  /*2810*/  SHFL.BFLY PT, R10, R5, 0x1, 0x1f ;  /* 0x0c201f00050a7f89 */ /* 0x000e2200000e0000 */
[----:B------:R-:W3:Y:S01]  /*2820*/  MUFU.TANH R36, R36 ;  /* 0x0000002400247308 */ /* 0x000ee20000002400 */
[----:B----4-:R-:W-:Y:S02]  /*2830*/  FSEL R32, R32, -INF , P1 ;  /* 0xff80000020207808 */ /* 0x010fe40000800000 */
[----:B------:R-:W-:-:S05]  /*2840*/  ISETP.GT.AND P1, PT, R0, 0x18, PT ;  /* 0x000000180000780c */ /* 0x000fca0003f24270 */
[----:B------:R-:W4:Y:S08]  /*2850*/  MUFU.TANH R37, R37 ;  /* 0x0000002500257308 */ /* 0x000f300000002400 */
[----:B------:R-:W5:Y:S01]  /*2860*/  MUFU.TANH R40, R40 ;  /* 0x0000002800287308 */ /* 0x000f620000002400 */
[----:B---3--:R-:W-:Y:S02]  /*2870*/  FSEL R36, R36, -INF , P1 ;  /* 0xff80000024247808 */ /* 0x008fe40000800000 */
[----:B------:R-:W-:-:S02]  /*2880*/  ISETP.GT.AND P1, PT, R0, 0x20, PT ;  /* 0x000000200000780c */ /* 0x000fc40003f24270 */
[----:B0-----:R-:W-:-:S03]  /*2890*/  FMNMX.FTZ R5, R5, R10, !PT ;  /* 0x0000000a05057209 */ /* 0x001fc60007810000 */
[----:B------:R-:W0:Y:S01]  /*28a0*/  MUFU.TANH R41, R41 ;  /* 0x0000002900297308 */ /* 0x000e220000002400 */
[C---:B------:R-:W-:Y:S01]  /*28b0*/  FSETP.NEU.FTZ.AND P2, PT, R5.reuse, -INF , PT ;  /* 0xff8000000500780b */ /* 0x040fe20003f5d000 */
[----:B------:R-:W-:-:S06]  /*28c0*/  FMUL.FTZ R4, R5, UR10 ;  /* 0x0000000a05047c20 */ /* 0x000fcc0008410000 */
[----:B------:R-:W3:Y:S01]  /*28d0*/  MUFU.TANH R44, R44 ;  /* 0x0000002c002c7308 */ /* 0x000ee20000002400 */
[----:B------:R-:W-:Y:S02]  /*28e0*/  FSEL R9, R4, RZ, P2 ;  /* 0x000000ff04097208 */ /* 0x000fe40001000000 */
[----:B------:R-:W-:Y:S02]  /*28f0*/  FMNMX.FTZ R4, R28, R3, !PT ;  /* 0x000000031c047209 */ /* 0x000fe40007810000 */
[----:B------:R-:W-:Y:S01]  /*2900*/  ISETP.GT.AND P2, PT, R0, 0x11, PT ;  /* 0x000000110000780c */ /* 0x000fe20003f44270 */
[--C-:B------:R-:W-:Y:S01]  /*2910*/  FFMA.FTZ R26, R26, UR10, -R9.reuse ;  /* 0x0000000a1a1a7c23 */ /* 0x100fe20008010809 */
[----:B------:R-:W-:Y:S01]  /*2920*/  FMNMX.FTZ R3, R29, R4, !PT ;  /* 0x000000041d037209 */ /* 0x000fe20007810000 */
[----:B------:R-:W1:Y:S01]  /*2930*/  MUFU.TANH R45, R45 ;  /* 0x0000002d002d7308 */ /* 0x000e620000002400 */
[----:B------:R-:W-:Y:S01]  /*2940*/  FSEL R33, R33, -INF , P2 ;  /* 0xff80000021217808 */ /* 0x000fe20001000000 */
[--C-:B------:R-:W-:Y:S01]  /*2950*/  FFMA.FTZ R27, R27, UR10, -R9.reuse ;  /* 0x0000000a1b1b7c23 */ /* 0x100fe20008010809 */
[----:B------:R-:W-:Y:S01]  /*2960*/  FMNMX.FTZ R4, R32, R3, !PT ;  /* 0x0000000320047209 */ /* 0x000fe20007810000 */
[--C-:B------:R-:W-:Y:S01]  /*2970*/  FFMA.FTZ R30, R30, UR10, -R9.reuse ;  /* 0x0000000a1e1e7c23 */ /* 0x100fe20008010809 */
[----:B------:R-:W-:Y:S01]  /*2980*/  ISETP.GT.AND P2, PT, R0, 0x19, PT ;  /* 0x000000190000780c */ /* 0x000fe20003f44270 */
[--C-:B------:R-:W-:Y:S01]  /*2990*/  FFMA.FTZ R31, R31, UR10, -R9.reuse ;  /* 0x0000000a1f1f7c23 */ /* 0x100fe20008010809 */
[----:B------:R-:W-:Y:S01]  /*29a0*/  FMNMX.FTZ R3, R33, R4, !PT ;  /* 0x0000000421037209 */ /* 0x000fe20007810000 */
[----:B------:R-:W2:Y:S01]  /*29b0*/  MUFU.TANH R48, R48 ;  /* 0x0000003000307308 */ /* 0x000ea20000002400 */
[----:B----4-:R-:W-:Y:S01]  /*29c0*/  FSEL R37, R37, -INF , P2 ;  /* 0xff80000025257808 */ /* 0x010fe20001000000 */
[--C-:B------:R-:W-:Y:S01]  /*29d0*/  FFMA.FTZ R34, R34, UR10, -R9.reuse ;  /* 0x0000000a22227c23 */ /* 0x100fe20008010809 */
[----:B------:R-:W-:Y:S01]  /*29e0*/  FMNMX.FTZ R4, R36, R3, !PT ;  /* 0x0000000324047209 */ /* 0x000fe20007810000 */
[--C-:B------:R-:W-:Y:S01]  /*29f0*/  FFMA.FTZ R35, R35, UR10, -R9.reuse ;  /* 0x0000000a23237c23 */ /* 0x100fe20008010809 */
[----:B------:R-:W-:Y:S01]  /*2a00*/  ISETP.GT.AND P2, PT, R0, 0x21, PT ;  /* 0x000000210000780c */ /* 0x000fe20003f44270 */
[--C-:B------:R-:W-:Y:S01]  /*2a10*/  FFMA.FTZ R38, R38, UR10, -R9.reuse ;  /* 0x0000000a26267c23 */ /* 0x100fe20008010809 */
[----:B-----5:R-:W-:Y:S01]  /*2a20*/  FSEL R40, R40, -INF , P1 ;  /* 0xff80000028287808 */ /* 0x020fe20000800000 */
[----:B------:R-:W4:Y:S01]  /*2a30*/  MUFU.TANH R49, R49 ;  /* 0x0000003100317308 */ /* 0x000f220000002400 */
[----:B------:R-:W-:Y:S01]  /*2a40*/  FMNMX.FTZ R3, R37, R4, !PT ;  /* 0x0000000425037209 */ /* 0x000fe20007810000 */
[--C-:B------:R-:W-:Y:S01]  /*2a50*/  FFMA.FTZ R39, R39, UR10, -R9.reuse ;  /* 0x0000000a27277c23 */ /* 0x100fe20008010809 */
[----:B------:R-:W-:Y:S01]  /*2a60*/  ISETP.GT.AND P1, PT, R0, 0x28, PT ;  /* 0x000000280000780c */ /* 0x000fe20003f24270 */
[--C-:B------:R-:W-:Y:S01]  /*2a70*/  FFMA.FTZ R42, R42, UR10, -R9.reuse ;  /* 0x0000000a2a2a7c23 */ /* 0x100fe20008010809 */
[----:B0-----:R-:W-:Y:S01]  /*2a80*/  FSEL R41, R41, -INF , P2 ;  /* 0xff80000029297808 */ /* 0x001fe20001000000 */
[--C-:B------:R-:W-:Y:S01]  /*2a90*/  FFMA.FTZ R43, R43, UR10, -R9.reuse ;  /* 0x0000000a2b2b7c23 */ /* 0x100fe20008010809 */
[----:B------:R-:W-:Y:S01]  /*2aa0*/  FMNMX.FTZ R4, R40, R3, !PT ;  /* 0x0000000328047209 */ /* 0x000fe20007810000 */
[----:B------:R-:W0:Y:S01]  /*2ab0*/  MUFU.TANH R52, R52 ;  /* 0x0000003400347308 */ /* 0x000e220000002400 */
[----:B------:R-:W-:Y:S01]  /*2ac0*/  ISETP.GT.AND P2, PT, R0, 0x29, PT ;  /* 0x000000290000780c */ /* 0x000fe20003f44270 */
[--C-:B------:R-:W-:Y:S01]  /*2ad0*/  FFMA.FTZ R46, R46, UR10, -R9.reuse ;  /* 0x0000000a2e2e7c23 */ /* 0x100fe20008010809 */
[----:B---3--:R-:W-:Y:S01]  /*2ae0*/  FSEL R44, R44, -INF , P1 ;  /* 0xff8000002c2c7808 */ /* 0x008fe20000800000 */
[--C-:B------:R-:W-:Y:S01]  /*2af0*/  FFMA.FTZ R47, R47, UR10, -R9.reuse ;  /* 0x0000000a2f2f7c23 */ /* 0x100fe20008010809 */
[----:B------:R-:W-:Y:S01]  /*2b00*/  FMNMX.FTZ R3, R41, R4, !PT ;  /* 0x0000000429037209 */ /* 0x000fe20007810000 */
[--C-:B------:R-:W-:Y:S01]  /*2b10*/  FFMA.FTZ R50, R50, UR10, -R9.reuse ;  /* 0x0000000a32327c23 */ /* 0x100fe20008010809 */
[----:B------:R-:W-:Y:S01]  /*2b20*/  ISETP.GT.AND P1, PT, R0, 0x30, PT ;  /* 0x000000300000780c */ /* 0x000fe20003f24270 */
[----:B------:R-:W3:Y:S01]  /*2b30*/  MUFU.TANH R53, R53 ;  /* 0x0000003500357308 */ /* 0x000ee20000002400 */
        /* <DEDUP_REMOVED lines=12> */
[----:B----4-:R-:W-:Y:S01]  /*2c00*/  FSEL R49, R49, -INF , P2 ;  /* 0xff80000031317808 */ /* 0x010fe20001000000 */
[--C-:B------:R-:W-:Y:S01]  /*2c10*/  FFMA.FTZ R62, R62, UR10, -R9.reuse ;  /* 0x0000000a3e3e7c23 */ /* 0x100fe20008010809 */
[----:B------:R-:W-:Y:S01]  /*2c20*/  FMNMX.FTZ R4, R48, R3, !PT ;  /* 0x0000000330047209 */ /* 0x000fe20007810000 */
[----:B------:R-:W2:Y:S01]  /*2c30*/  MUFU.TANH R57, R57 ;  /* 0x0000003900397308 */ /* 0x000ea20000002400 */
[----:B------:R-:W-:Y:S01]  /*2c40*/  ISETP.GT.AND P2, PT, R0, 0x39, PT ;  /* 0x000000390000780c */ /* 0x000fe20003f44270 */
[--C-:B------:R-:W-:Y:S01]  /*2c50*/  FFMA.FTZ R63, R63, UR10, -R9.reuse ;  /* 0x0000000a3f3f7c23 */ /* 0x100fe20008010809 */
[----:B0-----:R-:W-:Y:S01]  /*2c60*/  FSEL R52, R52, -INF , P1 ;  /* 0xff80000034347808 */ /* 0x001fe20000800000 */
[--C-:B------:R-:W-:Y:S01]  /*2c70*/  FFMA.FTZ R66, R66, UR10, -R9.reuse ;  /* 0x0000000a42427c23 */ /* 0x100fe20008010809 */
[----:B------:R-:W-:Y:S01]  /*2c80*/  FMNMX.FTZ R3, R49, R4, !PT ;  /* 0x0000000431037209 */ /* 0x000fe20007810000 */
[--C-:B------:R-:W-:Y:S01]  /*2c90*/  FFMA.FTZ R67, R67, UR10, -R9.reuse ;  /* 0x0000000a43437c23 */ /* 0x100fe20008010809 */
[----:B------:R-:W-:Y:S01]  /*2ca0*/  ISETP.GT.AND P1, PT, R0, 0x40, PT ;  /* 0x000000400000780c */ /* 0x000fe20003f24270 */
[----:B------:R-:W0:Y:S01]  /*2cb0*/  MUFU.TANH R60, R60 ;  /* 0x0000003c003c7308 */ /* 0x000e220000002400 */
[----:B---3--:R-:W-:Y:S01]  /*2cc0*/  FSEL R53, R53, -INF , P2 ;  /* 0xff80000035357808 */ /* 0x008fe20001000000 */
[--C-:B------:R-:W-:Y:S01]  /*2cd0*/  FFMA.FTZ R70, R70, UR10, -R9.reuse ;  /* 0x0000000a46467c23 */ /* 0x100fe20008010809 */
[----:B------:R-:W-:Y:S01]  /*2ce0*/  FMNMX.FTZ R4, R52, R3, !PT ;  /* 0x0000000334047209 */ /* 0x000fe20007810000 */
[----:B------:R-:W-:Y:S01]  /*2cf0*/  FFMA.FTZ R9, R71, UR10, -R9 ;  /* 0x0000000a47097c23 */ /* 0x000fe20008010809 */
[----:B------:R-:W-:-:S02]  /*2d00*/  ISETP.GT.AND P2, PT, R0, 0x41, PT ;  /* 0x000000410000780c */ /* 0x000fc40003f44270 */
[----:B-1----:R-:W-:Y:S01]  /*2d10*/  FSEL R56, R56, -INF , P1 ;  /* 0xff80000038387808 */ /* 0x002fe20000800000 */
[----:B------:R-:W1:Y:S01]  /*2d20*/  MUFU.TANH R61, R61 ;  /* 0x0000003d003d7308 */ /* 0x000e620000002400 */
[----:B------:R-:W-:Y:S02]  /*2d30*/  FMNMX.FTZ R3, R53, R4, !PT ;  /* 0x0000000435037209 */ /* 0x000fe40007810000 */
[----:B------:R-:W-:Y:S02]  /*2d40*/  ISETP.GT.AND P1, PT, R0, 0x48, PT ;  /* 0x000000480000780c */ /* 0x000fe40003f24270 */
[----:B--2---:R-:W-:Y:S02]  /*2d50*/  FSEL R57, R57, -INF , P2 ;  /* 0xff80000039397808 */ /* 0x004fe40001000000 */
[----:B------:R-:W-:Y:S01]  /*2d60*/  FMNMX.FTZ R4, R56, R3, !PT ;  /* 0x0000000338047209 */ /* 0x000fe20007810000 */
[----:B------:R-:W2:Y:S01]  /*2d70*/  MUFU.TANH R64, R64 ;  /* 0x0000004000407308 */ /* 0x000ea20000002400 */
[----:B------:R-:W-:-:S02]  /*2d80*/  ISETP.GT.AND P2, PT, R0, 0x49, PT ;  /* 0x000000490000780c */ /* 0x000fc40003f44270 */
[----:B0-----:R-:W-:Y:S02]  /*2d90*/  FSEL R60, R60, -INF , P1 ;  /* 0xff8000003c3c7808 */ /* 0x001fe40000800000 */
[----:B------:R-:W-:Y:S02]  /*2da0*/  FMNMX.FTZ R3, R57, R4, !PT ;  /* 0x0000000439037209 */ /* 0x000fe40007810000 */
[----:B------:R-:W-:Y:S01]  /*2db0*/  ISETP.GT.AND P1, PT, R0, 0x50, PT ;  /* 0x000000500000780c */ /* 0x000fe20003f24270 */
[----:B------:R-:W0:Y:S01]  /*2dc0*/  MUFU.TANH R65, R65 ;  /* 0x0000004100417308 */ /* 0x000e220000002400 */
[----:B-1----:R-:W-:Y:S02]  /*2dd0*/  FSEL R61, R61, -INF , P2 ;  /* 0xff8000003d3d7808 */ /* 0x002fe40001000000 */
[----:B------:R-:W-:Y:S02]  /*2de0*/  FMNMX.FTZ R4, R60, R3, !PT ;  /* 0x000000033c047209 */ /* 0x000fe40007810000 */
[----:B------:R-:W-:-:S02]  /*2df0*/  ISETP.GT.AND P2, PT, R0, 0x51, PT ;  /* 0x000000510000780c */ /* 0x000fc40003f44270 */
[----:B------:R-:W-:Y:S01]  /*2e00*/  FMNMX.FTZ R3, R61, R4, !PT ;  /* 0x000000043d037209 */ /* 0x000fe20007810000 */
[----:B------:R-:W1:Y:S01]  /*2e10*/  MUFU.TANH R68, R68 ;  /* 0x0000004400447308 */ /* 0x000e620000002400 */
[----:B--2---:R-:W-:Y:S02]  /*2e20*/  FSEL R64, R64, -INF , P1 ;  /* 0xff80000040407808 */ /* 0x004fe40000800000 */
[----:B------:R-:W-:Y:S02]  /*2e30*/  ISETP.GT.AND P1, PT, R0, 0x58, PT ;  /* 0x000000580000780c */ /* 0x000fe40003f24270 */
[----:B------:R-:W-:-:S03]  /*2e40*/  FMNMX.FTZ R4, R64, R3, !PT ;  /* 0x0000000340047209 */ /* 0x000fc60007810000 */
[----:B------:R-:W2:Y:S01]  /*2e50*/  MUFU.TANH R69, R69 ;  /* 0x0000004500457308 */ /* 0x000ea20000002400 */
[----:B0-----:R-:W-:Y:S02]  /*2e60*/  FSEL R65, R65, -INF , P2 ;  /* 0xff80000041417808 */ /* 0x001fe40001000000 */
[----:B------:R-:W-:Y:S02]  /*2e70*/  ISETP.GT.AND P2, PT, R0, 0x59, PT ;  /* 0x000000590000780c */ /* 0x000fe40003f44270 */
[----:B------:R-:W-:-:S03]  /*2e80*/  FMNMX.FTZ R3, R65, R4, !PT ;  /* 0x0000000441037209 */ /* 0x000fc60007810000 */
[----:B------:R-:W-:Y:S01]  /*2e90*/  MUFU.EX2 R26, R26 ;  /* 0x0000001a001a7308 */ /* 0x000fe20000000800 */
[----:B-1----:R-:W-:-:S04]  /*2ea0*/  FSEL R68, R68, -INF , P1 ;  /* 0xff80000044447808 */ /* 0x002fc80000800000 */
[----:B------:R-:W-:-:S03]  /*2eb0*/  FMNMX.FTZ R0, R68, R3, !PT ;  /* 0x0000000344007209 */ /* 0x000fc60007810000 */
[----:B------:R-:W0:Y:S01]  /*2ec0*/  MUFU.EX2 R27, R27 ;  /* 0x0000001b001b7308 */ /* 0x000e220000000800 */
[----:B--2---:R-:W-:-:S04]  /*2ed0*/  FSEL R69, R69, -INF , P2 ;  /* 0xff80000045457808 */ /* 0x004fc80001000000 */
[----:B------:R-:W-:-:S03]  /*2ee0*/  FMNMX.FTZ R0, R69, R0, !PT ;  /* 0x0000000045007209 */ /* 0x000fc60007810000 */
[----:B------:R-:W-:Y:S02]  /*2ef0*/  MUFU.EX2 R30, R30 ;  /* 0x0000001e001e7308 */ /* 0x000fe40000000800 */
[----:B------:R-:W1:Y:S06]  /*2f00*/  SHFL.BFLY PT, R3, R0, 0x2, 0x1f ;  /* 0x0c401f0000037f89 */ /* 0x000e6c00000e0000 */
[----:B------:R-:W2:Y:S01]  /*2f10*/  MUFU.EX2 R31, R31 ;  /* 0x0000001f001f7308 */ /* 0x000ea20000000800 */
[----:B0-----:R-:W-:-:S07]  /*2f20*/  F2FP.F16.F32.PACK_AB R173, R27, R26 ;  /* 0x0000001a1bad723e */ /* 0x001fce00000000ff */
[----:B------:R-:W-:Y:S08]  /*2f30*/  MUFU.EX2 R34, R34 ;  /* 0x0000002200227308 */ /* 0x000ff00000000800 */
[----:B------:R-:W0:Y:S01]  /*2f40*/  MUFU.EX2 R35, R35 ;  /* 0x0000002300237308 */ /* 0x000e220000000800 */
[----:B--2---:R-:W-:Y:S02]  /*2f50*/  F2FP.F16.F32.PACK_AB R175, R31, R30 ;  /* 0x0000001e1faf723e */ /* 0x004fe400000000ff */
[----:B-1----:R-:W-:-:S05]  /*2f60*/  FMNMX.FTZ R3, R0, R3, !PT ;  /* 0x0000000300037209 */ /* 0x002fca0007810000 */
[----:B------:R-:W1:Y:S01]  /*2f70*/  SHFL.BFLY PT, R4, R3, 0x1, 0x1f ;  /* 0x0c201f0003047f89 */ /* 0x000e6200000e0000 */
[----:B------:R2:W-:Y:S08]  /*2f80*/  MUFU.EX2 R155, R9 ;  /* 0x00000009009b7308 */ /* 0x0005f00000000800 */
[----:B------:R-:W-:Y:S01]  /*2f90*/  MUFU.EX2 R38, R38 ;  /* 0x0000002600267308 */ /* 0x000fe20000000800 */
[----:B--2---:R-:W-:Y:S01]  /*2fa0*/  FADD.FTZ R9, R26, R27 ;  /* 0x0000001b1a097221 */ /* 0x004fe20000010000 */
[----:B0-----:R-:W-:-:S06]  /*2fb0*/  F2FP.F16.F32.PACK_AB R169, R35, R34 ;  /* 0x0000002223a9723e */ /* 0x001fcc00000000ff */
[----:B------:R-:W0:Y:S01]  /*2fc0*/  MUFU.EX2 R39, R39 ;  /* 0x0000002700277308 */ /* 0x000e220000000800 */
        /* <DEDUP_REMOVED lines=8> */
[----:B0-----:R-:W-:Y:S01]  /*3050*/  F2FP.F16.F32.PACK_AB R171, R39, R38 ;  /* 0x0000002627ab723e */ /* 0x001fe200000000ff */
        /* <DEDUP_REMOVED lines=14> */
[----:B------:R-:W0:Y:S01]  /*3140*/  MUFU.EX2 R25, R25 ;  /* 0x0000001900197308 */ /* 0x000e220000000800 */
        /* <DEDUP_REMOVED lines=16> */
[----:B0-----:R-:W-:Y:S01]  /*3250*/  FADD.FTZ R9, R24, R25 ;  /* 0x0000001918097221 */ /* 0x001fe20000010000 */
[----:B------:R-:W-:Y:S01]  /*3260*/  FADD.FTZ R15, R43, R12 ;  /* 0x0000000c2b0f7221 */ /* 0x000fe20000010000 */
[--C-:B------:R-:W-:Y:S01]  /*3270*/  FFMA.FTZ R65, R65, UR10, -R3.reuse ;  /* 0x0000000a41417c23 */ /* 0x100fe20008010803 */
[--C-:B------:R-:W-:Y:S01]  /*3280*/  FFMA.FTZ R68, R68, UR10, -R3.reuse ;  /* 0x0000000a44447c23 */ /* 0x100fe20008010803 */
[----:B------:R-:W-:Y:S01]  /*3290*/  FFMA.FTZ R3, R69, UR10, -R3 ;  /* 0x0000000a45037c23 */ /* 0x000fe20008010803 */
[----:B------:R-:W-:-:S02]  /*32a0*/  F2FP.F16.F32.PACK_AB R165, R43, R42 ;  /* 0x0000002a2ba5723e */ /* 0x000fc400000000ff */
[----:B------:R-:W0:Y:S01]  /*32b0*/  MUFU.EX2 R32, R32 ;  /* 0x0000002000207308 */ /* 0x000e220000000800 */
[----:B--2---:R-:W-:Y:S01]  /*32c0*/  FADD.FTZ R0, R28, R9 ;  /* 0x000000091c007221 */ /* 0x004fe20000010000 */
[----:B------:R-:W-:Y:S02]  /*32d0*/  IADD3 R9, -R22, 0xb, RZ ;  /* 0x0000000b16097810 */ /* 0x000fe40007ffe1ff */
[----:B------:R-:W-:-:S04]  /*32e0*/  F2FP.F16.F32.PACK_AB R172, R25, R24 ;  /* 0x0000001819ac723e */ /* 0x000fc800000000ff */
[----:B------:R-:W2:Y:S01]  /*32f0*/  MUFU.EX2 R33, R33 ;  /* 0x0000002100217308 */ /* 0x000ea20000000800 */
[C---:B-1----:R-:W-:Y:S01]  /*3300*/  FADD.FTZ R13, R29.reuse, R0 ;  /* 0x000000001d0d7221 */ /* 0x042fe20000010000 */
[----:B------:R-:W-:Y:S01]  /*3310*/  @!P1 VIADD R0, R6, 0x22840 ;  /* 0x0002284006009836 */ /* 0x000fe20000000000 */
[----:B------:R-:W-:-:S04]  /*3320*/  F2FP.F16.F32.PACK_AB R174, R29, R28 ;  /* 0x0000001c1dae723e */ /* 0x000fc800000000ff */
[----:B------:R-:W-:Y:S01]  /*3330*/  @!P1 PRMT R0, RZ, 0x654, R0 ;  /* 0x00000654ff009816 */ /* 0x000fe20000000000 */
[----:B------:R-:W1:Y:S01]  /*3340*/  MUFU.EX2 R36, R36 ;  /* 0x0000002400247308 */ /* 0x000e620000000800 */
[----:B0-----:R-:W-:Y:S01]  /*3350*/  FADD.FTZ R10, R32, R13 ;  /* 0x0000000d200a7221 */ /* 0x001fe20000010000 */
[----:B------:R0:W-:Y:S06]  /*3360*/  BAR.ARV R9, 0x100 ;  /* 0x000400090000751d */ /* 0x0001ec0000002000 */
[----:B------:R-:W3:Y:S01]  /*3370*/  MUFU.EX2 R46, R46 ;  /* 0x0000002e002e7308 */ /* 0x000ee20000000800 */
[C---:B--2---:R-:W-:Y:S01]  /*3380*/  FADD.FTZ R13, R33.reuse, R10 ;  /* 0x0000000a210d7221 */ /* 0x044fe20000010000 */
[----:B------:R2:W-:Y:S01]  /*3390*/  @!P1 SYNCS.ARRIVE.TRANS64.RED.A1T0 RZ, [R0+URZ], RZ ;  /* 0x000000ff00ff99a7 */ /* 0x0005e2000810043f */
[----:B------:R-:W-:-:S05]  /*33a0*/  F2FP.F16.F32.PACK_AB R168, R33, R32 ;  /* 0x0000002021a8723e */ /* 0x000fca00000000ff */
[----:B------:R-:W4:Y:S01]  /*33b0*/  MUFU.EX2 R37, R37 ;  /* 0x0000002500257308 */ /* 0x000f220000000800 */
[----:B-1----:R-:W-:-:S07]  /*33c0*/  FADD.FTZ R10, R36, R13 ;  /* 0x0000000d240a7221 */ /* 0x002fce0000010000 */
[----:B------:R-:W1:Y:S01]  /*33d0*/  MUFU.EX2 R47, R47 ;  /* 0x0000002f002f7308 */ /* 0x000e620000000800 */
[----:B---3--:R-:W-:-:S07]  /*33e0*/  FADD.FTZ R12, R46, R15 ;  /* 0x0000000f2e0c7221 */ /* 0x008fce0000010000 */
[----:B------:R-:W2:Y:S01]  /*33f0*/  MUFU.EX2 R40, R40 ;  /* 0x0000002800287308 */ /* 0x000ea20000000800 */
[C---:B----4-:R-:W-:Y:S01]  /*3400*/  FADD.FTZ R13, R37.reuse, R10 ;  /* 0x0000000a250d7221 */ /* 0x050fe20000010000 */
[----:B------:R-:W-:-:S06]  /*3410*/  F2FP.F16.F32.PACK_AB R170, R37, R36 ;  /* 0x0000002425aa723e */ /* 0x000fcc00000000ff */
[----:B------:R-:W3:Y:S01]  /*3420*/  MUFU.EX2 R50, R50 ;  /* 0x0000003200327308 */ /* 0x000ee20000000800 */
[C---:B-1----:R-:W-:Y:S01]  /*3430*/  FADD.FTZ R15, R47.reuse, R12 ;  /* 0x0000000c2f0f7221 */ /* 0x042fe20000010000 */
[----:B------:R-:W-:-:S06]  /*3440*/  F2FP.F16.F32.PACK_AB R167, R47, R46 ;  /* 0x0000002e2fa7723e */ /* 0x000fcc00000000ff */
[----:B------:R-:W1:Y:S01]  /*3450*/  MUFU.EX2 R41, R41 ;  /* 0x0000002900297308 */ /* 0x000e620000000800 */
[----:B--2---:R-:W-:-:S07]  /*3460*/  FADD.FTZ R0, R40, R13 ;  /* 0x0000000d28007221 */ /* 0x004fce0000010000 */
[----:B------:R-:W2:Y:S01]  /*3470*/  MUFU.EX2 R51, R51 ;  /* 0x0000003300337308 */ /* 0x000ea20000000800 */
[----:B---3--:R-:W-:-:S07]  /*3480*/  FADD.FTZ R10, R50, R15 ;  /* 0x0000000f320a7221 */ /* 0x008fce0000010000 */
[----:B------:R-:W3:Y:S01]  /*3490*/  MUFU.EX2 R44, R44 ;  /* 0x0000002c002c7308 */ /* 0x000ee20000000800 */
[C---:B-1----:R-:W-:Y:S01]  /*34a0*/  FADD.FTZ R13, R41.reuse, R0 ;  /* 0x00000000290d7221 */ /* 0x042fe20000010000 */
[----:B------:R-:W-:-:S06]  /*34b0*/  F2FP.F16.F32.PACK_AB R164, R41, R40 ;  /* 0x0000002829a4723e */ /* 0x000fcc00000000ff */
[----:B------:R-:W1:Y:S01]  /*34c0*/  MUFU.EX2 R54, R54 ;  /* 0x0000003600367308 */ /* 0x000e620000000800 */
[C---:B--2---:R-:W-:Y:S01]  /*34d0*/  FADD.FTZ R15, R51.reuse, R10 ;  /* 0x0000000a330f7221 */ /* 0x044fe20000010000 */
[----:B------:R-:W-:-:S06]  /*34e0*/  F2FP.F16.F32.PACK_AB R161, R51, R50 ;  /* 0x0000003233a1723e */ /* 0x000fcc00000000ff */
[----:B------:R-:W2:Y:S01]  /*34f0*/  MUFU.EX2 R45, R45 ;  /* 0x0000002d002d7308 */ /* 0x000ea20000000800 */
[----:B---3--:R-:W-:-:S07]  /*3500*/  FADD.FTZ R0, R44, R13 ;  /* 0x0000000d2c007221 */ /* 0x008fce0000010000 */
        /* <DEDUP_REMOVED lines=43> */
[----:B---3--:R-:W-:Y:S01]  /*37c0*/  FADD.FTZ R15, R61, R0 ;  /* 0x000000003d0f7221 */ /* 0x008fe20000010000 */
[C---:B------:R-:W-:Y:S01]  /*37d0*/  FADD.FTZ R0, R155.reuse, R10 ;  /* 0x0000000a9b007221 */ /* 0x040fe20000010000 */
[----:B------:R-:W-:Y:S02]  /*37e0*/  F2FP.F16.F32.PACK_AB R155, R155, R70 ;  /* 0x000000469b9b723e */ /* 0x000fe400000000ff */
[----:B------:R-:W-:-:S03]  /*37f0*/  F2FP.F16.F32.PACK_AB R158, R61, R60 ;  /* 0x0000003c3d9e723e */ /* 0x000fc600000000ff */
[----:B------:R-:W3:Y:S01]  /*3800*/  MUFU.EX2 R68, R68 ;  /* 0x0000004400447308 */ /* 0x000ee20000000800 */
[----:B-1----:R-:W-:-:S07]  /*3810*/  FADD.FTZ R10, R64, R15 ;  /* 0x0000000f400a7221 */ /* 0x002fce0000010000 */
[----:B------:R-:W1:Y:S01]  /*3820*/  MUFU.EX2 R13, R3 ;  /* 0x00000003000d7308 */ /* 0x000e620000000800 */
[C---:B--2---:R-:W-:Y:S01]  /*3830*/  FADD.FTZ R15, R65.reuse, R10 ;  /* 0x0000000a410f7221 */ /* 0x044fe20000010000 */
[----:B------:R-:W-:-:S03]  /*3840*/  F2FP.F16.F32.PACK_AB R152, R65, R64 ;  /* 0x000000404198723e */ /* 0x000fc600000000ff */
[----:B---3--:R-:W-:-:S04]  /*3850*/  FADD.FTZ R10, R68, R15 ;  /* 0x0000000f440a7221 */ /* 0x008fc80000010000 */
[C---:B-1----:R-:W-:Y:S01]  /*3860*/  FADD.FTZ R3, R13.reuse, R10 ;  /* 0x0000000a0d037221 */ /* 0x042fe20000010000 */
[----:B------:R-:W-:Y:S01]  /*3870*/  F2FP.F16.F32.PACK_AB R154, R13, R68 ;  /* 0x000000440d9a723e */ /* 0x000fe200000000ff */
[----:B0-----:R-:W-:Y:S06]  /*3880*/  @!P0 BRA `(.L_x_3553) ;  /* 0x0000000000048947 */ /* 0x001fec0003800000 */
[----:B------:R-:W-:Y:S01]  /*3890*/  BPT.TRAP 0x1 ;  /* 0x000000040000795c */ /* 0x000fe20000300000 */
.L_x_3553:
[----:B------:R0:W1:Y:S01]  /*38a0*/  SYNCS.PHASECHK.TRANS64.TRYWAIT P2, [R6+URZ+0x22850], R11 ;  /* 0x0228500b060075a7 */ /* 0x000062000804017f */
[----:B------:R-:W-:Y:S05]  /*38b0*/  @!P0 BRA `(.L_x_3554) ;  /* 0x0000000000048947 */ /* 0x000fea0003800000 */
[----:B------:R-:W-:Y:S01]  /*38c0*/  BPT.TRAP 0x1 ;  /* 0x000000040000795c */ /* 0x000fe20000300000 */
.L_x_3554:
[----:B-1----:R-:W-:Y:S05]  /*38d0*/  @P2 BRA `(.L_x_3555) ;  /* 0x0000000000082947 */ /* 0x002fea0003800000 */
[----:B------:R-:W1:Y:S02]  /*38e0*/  SYNCS.PHASECHK.TRANS64.TRYWAIT P2, [R6+URZ+0x22850], R11 ;  /* 0x0228500b060075a7 */ /* 0x000e64000804017f */
[----:B-1----:R-:W-:Y:S05]  /*38f0*/  @!P2 BRA `(.L_x_3556) ;  /* 0x000000d000a8a947 */ /* 0x002fea0003800000 */
.L_x_3555:
[----:B------:R-:W-:Y:S01]  /*3900*/  R2UR UR6, R7 ;  /* 0x00000000070672ca */ /* 0x000fe200000e0000 */
[----:B------:R2:W-:Y:S01]  /*3910*/  BAR.SYNC.DEFER_BLOCKING R8, 0x100 ;  /* 0x000400080000751d */ /* 0x0005e20000010000 */
[----:B------:R-:W-:Y:S01]  /*3920*/  UIADD3 UR23, UR50, -0x2, URZ ;  /* 0xfffffffe32177890 */ /* 0x000fe2000fffe03f */
[----:B01----:R-:W-:-:S04]  /*3930*/  @!P1 VIADD R6, R6, 0x22860 ;  /* 0x0002286006069836 */ /* 0x003fc80000000000 */
[----:B------:R-:W-:Y:S01]  /*3940*/  UMOV UR7, 0x40000040 ;  /* 0x4000004000077882 */ /* 0x000fe20000000000 */
[----:B------:R-:W-:-:S05]  /*3950*/  @!P1 PRMT R6, RZ, 0x654, R6 ;  /* 0x00000654ff069816 */ /* 0x000fca0000000006 */
        /* <DEDUP_REMOVED lines=38> */
[----:B------:R-:W-:-:S04]  /*3bc0*/  UIADD3 UR6, UR41, -UR44, URZ ;  /* 0x8000002c29067290 */ /* 0x000fc8000fffe03f */
[----:B------:R-:W-:-:S04]  /*3bd0*/  ULEA UR6, UR49, UR6, 0x7 ;  /* 0x0000000631067291 */ /* 0x000fc8000f8e383f */
        /* <DEDUP_REMOVED lines=9> */
[----:B--2---:R-:W-:Y:S05]  /*3c70*/  @!P2 BRA `(.L_x_3557) ;  /* 0x00000028007ca947 */ /* 0x004fea0003800000 */
[----:B------:R-:W-:Y:S01]  /*3c80*/  IMAD.MOV.U32 R8, RZ, RZ, R5 ;  /* 0x000000ffff087224 */ /* 0x000fe200078e0005 */
[----:B------:R-:W-:Y:S01]  /*3c90*/  ULDC UR25, c[0x0][0x9d8] ;  /* 0x0002760000197ab9 */ /* 0x000fe20000000800 */
[----:B------:R-:W-:Y:S01]  /*3ca0*/  IMAD.MOV.U32 R7, RZ, RZ, R4 ;  /* 0x000000ffff077224 */ /* 0x000fe200078e0004 */
[----:B------:R-:W-:-:S06]  /*3cb0*/  ULDC UR24, c[0x0][0x988] ;  /* 0x0002620000187ab9 */ /* 0x000fcc0000000800 */
.L_x_3566:
[----:B------:R-:W-:-:S04]  /*3cc0*/  UIADD3 UR37, UR37, 0x1, URZ ;  /* 0x0000000125257890 */ /* 0x000fc8000fffe03f */
[----:B------:R-:W-:-:S04]  /*3cd0*/  UISETP.NE.AND UP0, UPT, UR37, 0x2, UPT ;  /* 0x000000022500788c */ /* 0x000fc8000bf05270 */
[----:B------:R-:W-:Y:S02]  /*3ce0*/  USEL UR6, URZ, 0x1, UP0 ;  /* 0x000000013f067887 */ /* 0x000fe40008000000 */
[----:B------:R-:W-:Y:S02]  /*3cf0*/  USEL UR37, UR37, URZ, UP0 ;  /* 0x0000003f25257287 */ /* 0x000fe40008000000 */
[----:B------:R-:W-:Y:S01]  /*3d00*/  ULOP3.LUT UR40, UR40, UR6, URZ, 0x3c, !UPT ;  /* 0x0000000628287292 */ /* 0x000fe2000f8e3c3f */
[----:B0-----:R-:W-:Y:S11]  /*3d10*/  @!P0 BRA `(.L_x_3558) ;  /* 0x0000000000048947 */ /* 0x001ff60003800000 */
[----:B------:R-:W-:Y:S01]  /*3d20*/  BPT.TRAP 0x1 ;  /* 0x000000040000795c */ /* 0x000fe20000300000 */
.L_x_3558:
        /* <DEDUP_REMOVED lines=9> */
.L_x_3559:
[----:B-1----:R-:W-:Y:S05]  /*3dc0*/  @P2 BRA `(.L_x_3560) ;  /* 0x0000000000082947 */ /* 0x002fea0003800000 */
[----:B------:R-:W1:Y:S02]  /*3dd0*/  SYNCS.PHASECHK.TRANS64.TRYWAIT P2, [UR26+0x22830], R6 ;  /* 0x02283006ff0075a7 */ /* 0x000e64000804015a */
[----:B-1----:R-:W-:Y:S05]  /*3de0*/  @!P2 BRA `(.L_x_3561) ;  /* 0x000000cc0080a947 */ /* 0x002fea0003800000 */
.L_x_3560:
[----:B------:R-:W-:Y:S01]  /*3df0*/  UIMAD UR18, UR37, 0x300, UR20 ;  /* 0x00000300251278a4 */ /* 0x000fe2000f8e0214 */
[----:B------:R-:W-:Y:S01]  /*3e00*/  WARPGROUP.ARRIVE ;  /* 0x00000000000079c5 */ /* 0x000fe20000000000 */
[----:B------:R-:W-:Y:S01]  /*3e10*/  UMOV UR19, 0x40000040 ;  /* 0x4000004000137882 */ /* 0x000fe20000000000 */
[----:B------:R-:W-:Y:S01]  /*3e20*/  UMOV UR7, 0x40000040 ;  /* 0x4000004000077882 */ /* 0x000fe20000000000 */
[----:B------:R-:W-:Y:S01]  /*3e30*/  UIADD3 UR6, UR18, 0x2, URZ ;  /* 0x0000000212067890 */ /* 0x000fe2000fffe03f */
[----:B------:R-:W-:Y:S01]  /*3e40*/  MOV R13, 0xfffffffe ;  /* 0xfffffffe000d7802 */ /* 0x000fe20000000f00 */
        /* <DEDUP_REMOVED lines=8> */
[----:B------:R-:W-:-:S04]  /*3ed0*/  USHF.L.U32 UR6, UR49, 0x7, URZ ;  /* 0x0000000731067899 */ /* 0x000fc8000800063f */
[----:B------:R-:W-:-:S04]  /*3ee0*/  UIMAD UR6, UR23, -0x60, UR6 ;  /* 0xffffffa0170678a4 */ /* 0x000fc8000f8e0206 */
[----:B------:R-:W-:-:S04]  /*3ef0*/  UIADD3 UR6, UR6, 0x1, UR41 ;  /* 0x0000000106067890 */ /* 0x000fc8000fffe029 */
[----:B------:R-:W-:Y:S01]  /*3f00*/  UIADD3 UR6, UR6, -UR44, URZ ;  /* 0x8000002c06067290 */ /* 0x000fe2000fffe03f */
        /* <DEDUP_REMOVED lines=15> */
[----:B------:R-:W-:-:S02]  /*4000*/  IMAD R170, R18, R13, UR6 ;  /* 0x0000000612aa7e24 */ /* 0x000fc4000f8e020d */
[----:B------:R-:W-:Y:S01]  /*4010*/  FMUL.FTZ R10, R157, UR25 ;  /* 0x000000199d0a7c20 */ /* 0x000fe20008410000 */
[----:B------:R-:W-:Y:S01]  /*4020*/  FMUL.FTZ R205, R160, UR25 ;  /* 0x00000019a0cd7c20 */ /* 0x000fe20008410000 */
[----:B------:R-:W-:Y:S01]  /*4030*/  FMUL.FTZ R11, R161, UR25 ;  /* 0x00000019a10b7c20 */ /* 0x000fe20008410000 */
[----:B------:R-:W-:Y:S02]  /*4040*/  IMAD.IADD R170, R19, 0x1, R170 ;  /* 0x0000000113aa7824 */ /* 0x000fe400078e02aa */
[----:B------:R-:W-:Y:S01]  /*4050*/  FMUL.FTZ R161, R163, UR25 ;  /* 0x00000019a3a17c20 */ /* 0x000fe20008410000 */
[----:B------:R-:W-:Y:S01]  /*4060*/  FMUL.FTZ R163, R167, UR25 ;  /* 0x00000019a7a37c20 */ /* 0x000fe20008410000 */
[----:B------:R-:W2:Y:S01]  /*4070*/  MUFU.TANH R5, R5 ;  /* 0x0000000500057308 */ /* 0x000ea20000002400 */
[----:B------:R-:W-:Y:S01]  /*4080*/  FMUL.FTZ R15, R154, UR25 ;  /* 0x000000199a0f7c20 */ /* 0x000fe20008410000 */
[C---:B------:R-:W-:Y:S01]  /*4090*/  ISETP.GT.AND P2, PT, R170.reuse, RZ, PT ;  /* 0x000000ffaa00720c */ /* 0x040fe20003f44270 */
[----:B------:R-:W-:Y:S01]  /*40a0*/  FMUL.FTZ R167, R171, UR25 ;  /* 0x00000019aba77c20 */ /* 0x000fe20008410000 */
[----:B------:R-:W-:Y:S01]  /*40b0*/  ISETP.GT.AND P3, PT, R170, 0x1, PT ;  /* 0x00000001aa00780c */ /* 0x000fe20003f64270 */
[----:B------:R-:W-:Y:S01]  /*40c0*/  FMUL.FTZ R173, R173, UR25 ;  /* 0x00000019adad7c20 */ /* 0x000fe20008410000 */
[----:B------:R-:W-:Y:S01]  /*40d0*/  FMUL.FTZ R165, R165, UR25 ;  /* 0x00000019a5a57c20 */ /* 0x000fe20008410000 */
[----:B------:R-:W-:Y:S01]  /*40e0*/  FMUL.FTZ R177, R177, UR25 ;  /* 0x00000019b1b17c20 */ /* 0x000fe20008410000 */
[----:B------:R-:W3:Y:S01]  /*40f0*/  MUFU.TANH R9, R9 ;  /* 0x0000000900097308 */ /* 0x000ee20000002400 */
[----:B-1----:R-:W-:Y:S01]  /*4100*/  FSEL R207, R4, -INF , P2 ;  /* 0xff80000004cf7808 */ /* 0x002fe20001000000 */
[----:B------:R-:W-:Y:S01]  /*4110*/  FMUL.FTZ R168, R168, UR25 ;  /* 0x00000019a8a87c20 */ /* 0x000fe20008410000 */
[----:B------:R-:W-:Y:S01]  /*4120*/  ISETP.GT.AND P2, PT, R170, 0x8, PT ;  /* 0x00000008aa00780c */ /* 0x000fe20003f44270 */
[----:B------:R-:W-:Y:S01]  /*4130*/  FMUL.FTZ R169, R169, UR25 ;  /* 0x00000019a9a97c20 */ /* 0x000fe20008410000 */
[----:B------:R-:W-:Y:S01]  /*4140*/  FMNMX.FTZ R154, R207, R7, !PT ;  /* 0x00000007cf9a7209 */ /* 0x000fe20007810000 */
[----:B------:R-:W-:Y:S01]  /*4150*/  FMUL.FTZ R172, R172, UR25 ;  /* 0x00000019acac7c20 */ /* 0x000fe20008410000 */
[----:B------:R-:W-:Y:S01]  /*4160*/  FMUL.FTZ R4, R181, UR25 ;  /* 0x00000019b5047c20 */ /* 0x000fe20008410000 */
[----:B------:R-:W-:Y:S01]  /*4170*/  MUFU.TANH R10, R10 ;  /* 0x0000000a000a7308 */ /* 0x000fe20000002400 */
[----:B--2---:R-:W-:Y:S01]  /*4180*/  FSEL R171, R5, -INF , P3 ;  /* 0xff80000005ab7808 */ /* 0x004fe20001800000 */
[----:B------:R-:W-:Y:S01]  /*4190*/  FMUL.FTZ R14, R155, UR25 ;  /* 0x000000199b0e7c20 */ /* 0x000fe20008410000 */
[----:B------:R-:W-:Y:S01]  /*41a0*/  ISETP.GT.AND P3, PT, R170, 0x9, PT ;  /* 0x00000009aa00780c */ /* 0x000fe20003f64270 */
[----:B------:R-:W-:Y:S01]  /*41b0*/  FMUL.FTZ R176, R176, UR25 ;  /* 0x00000019b0b07c20 */ /* 0x000fe20008410000 */
[----:B------:R-:W-:Y:S01]  /*41c0*/  FMNMX.FTZ R154, R171, R154, !PT ;  /* 0x0000009aab9a7209 */ /* 0x000fe20007810000 */
        /* <DEDUP_REMOVED lines=14> */
[----:B------:R-:W-:-:S04]  /*42b0*/  FMUL.FTZ R175, R175, UR25 ;  /* 0x00000019afaf7c20 */ /* 0x000fc80008410000 */
[----:B------:R-:W-:Y:S08]  /*42c0*/  MUFU.TANH R12, R12 ;  /* 0x0000000c000c7308 */ /* 0x000ff00000002400 */
[----:B------:R3:W-:Y:S08]  /*42d0*/  MUFU.TANH R152, R173 ;  /* 0x000000ad00987308 */ /* 0x0007f00000002400 */
[----:B------:R-:W4:Y:S01]  /*42e0*/  MUFU.TANH R165, R165 ;  /* 0x000000a500a57308 */ /* 0x000f220000002400 */
[----:B---3--:R-:W-:-:S02]  /*42f0*/  FSEL R173, R9, -INF , P2 ;  /* 0xff80000009ad7808 */ /* 0x008fc40001000000 */
[C---:B------:R-:W-:Y:S02]  /*4300*/  ISETP.GT.AND P2, PT, R170.reuse, 0x10, PT ;  /* 0x00000010aa00780c */ /* 0x040fe40003f44270 */
[----:B------:R-:W-:Y:S02]  /*4310*/  FMNMX.FTZ R154, R173, R154, !PT ;  /* 0x0000009aad9a7209 */ /* 0x000fe40007810000 */
[----:B-1----:R-:W-:Y:S01]  /*4320*/  FSEL R205, R205, -INF , P2 ;  /* 0xff800000cdcd7808 */ /* 0x002fe20001000000 */
[----:B------:R1:W-:Y:S01]  /*4330*/  MUFU.TANH R13, R177 ;  /* 0x000000b1000d7308 */ /* 0x0003e20000002400 */
[----:B------:R-:W-:-:S07]  /*4340*/  ISETP.GT.AND P2, PT, R170, 0x18, PT ;  /* 0x00000018aa00780c */ /* 0x000fce0003f44270 */
[----:B------:R3:W5:Y:S01]  /*4350*/  MUFU.TANH R160, R168 ;  /* 0x000000a800a07308 */ /* 0x0007620000002400 */
[----:B-1----:R-:W-:Y:S02]  /*4360*/  FSEL R177, R10, -INF , P3 ;  /* 0xff8000000ab17808 */ /* 0x002fe40001800000 */
[----:B------:R-:W-:Y:S02]  /*4370*/  ISETP.GT.AND P3, PT, R170, 0x11, PT ;  /* 0x00000011aa00780c */ /* 0x000fe40003f64270 */
[----:B------:R-:W-:Y:S02]  /*4380*/  FMNMX.FTZ R154, R177, R154, !PT ;  /* 0x0000009ab19a7209 */ /* 0x000fe40007810000 */
[----:B--2---:R-:W-:Y:S01]  /*4390*/  FSEL R181, R11, -INF , P3 ;  /* 0xff8000000bb57808 */ /* 0x004fe20001800000 */
[----:B------:R1:W2:Y:S01]  /*43a0*/  MUFU.TANH R153, R169 ;  /* 0x000000a900997308 */ /* 0x0002a20000002400 */
[----:B------:R-:W-:Y:S01]  /*43b0*/  FMNMX.FTZ R154, R205, R154, !PT ;  /* 0x0000009acd9a7209 */ /* 0x000fe20007810000 */
[----:B---3--:R-:W-:Y:S01]  /*43c0*/  FMUL.FTZ R168, R174, UR25 ;  /* 0x00000019aea87c20 */ /* 0x008fe20008410000 */
[----:B------:R-:W-:-:S02]  /*43d0*/  ISETP.GT.AND P3, PT, R170, 0x19, PT ;  /* 0x00000019aa00780c */ /* 0x000fc40003f64270 */
[----:B------:R-:W-:Y:S02]  /*43e0*/  FMNMX.FTZ R154, R181, R154, !PT ;  /* 0x0000009ab59a7209 */ /* 0x000fe40007810000 */
[----:B----4-:R-:W-:Y:S01]  /*43f0*/  FSEL R165, R165, -INF , P3 ;  /* 0xff800000a5a57808 */ /* 0x010fe20001800000 */
[----:B------:R-:W3:Y:S01]  /*4400*/  MUFU.TANH R155, R172 ;  /* 0x000000ac009b7308 */ /* 0x000ee20000002400 */
[----:B-1----:R-:W-:Y:S02]  /*4410*/  FSEL R169, R12, -INF , P2 ;  /* 0xff8000000ca97808 */ /* 0x002fe40001000000 */
[C---:B------:R-:W-:Y:S02]  /*4420*/  ISETP.GT.AND P2, PT, R170.reuse, 0x20, PT ;  /* 0x00000020aa00780c */ /* 0x040fe40003f44270 */
[----:B------:R-:W-:Y:S02]  /*4430*/  FMNMX.FTZ R154, R169, R154, !PT ;  /* 0x0000009aa99a7209 */ /* 0x000fe40007810000 */
[----:B------:R-:W-:Y:S01]  /*4440*/  ISETP.GT.AND P3, PT, R170, 0x21, PT ;  /* 0x00000021aa00780c */ /* 0x000fe20003f64270 */
[----:B------:R1:W4:Y:S01]  /*4450*/  MUFU.TANH R20, R176 ;  /* 0x000000b000147308 */ /* 0x0003220000002400 */
[----:B-----5:R-:W-:-:S02]  /*4460*/  FSEL R160, R160, -INF , P2 ;  /* 0xff800000a0a07808 */ /* 0x020fc40001000000 */
[----:B------:R-:W-:Y:S02]  /*4470*/  FMNMX.FTZ R5, R165, R154, !PT ;  /* 0x0000009aa5057209 */ /* 0x000fe40007810000 */
[----:B------:R-:W-:Y:S02]  /*4480*/  ISETP.GT.AND P2, PT, R170, 0x28, PT ;  /* 0x00000028aa00780c */ /* 0x000fe40003f44270 */
[----:B--2---:R-:W-:Y:S01]  /*4490*/  FSEL R153, R153, -INF , P3 ;  /* 0xff80000099997808 */ /* 0x004fe20001800000 */
[----:B------:R-:W2:Y:S01]  /*44a0*/  MUFU.TANH R180, R180 ;  /* 0x000000b400b47308 */ /* 0x000ea20000002400 */
[----:B------:R-:W-:Y:S01]  /*44b0*/  FMNMX.FTZ R10, R160, R5, !PT ;  /* 0x00000005a00a7209 */ /* 0x000fe20007810000 */
[----:B-1----:R-:W-:Y:S01]  /*44c0*/  FMUL.FTZ R176, R178, UR25 ;  /* 0x00000019b2b07c20 */ /* 0x002fe20008410000 */
[C---:B------:R-:W-:Y:S01]  /*44d0*/  ISETP.GT.AND P3, PT, R170.reuse, 0x29, PT ;  /* 0x00000029aa00780c */ /* 0x040fe20003f64270 */
[----:B------:R-:W-:Y:S01]  /*44e0*/  FMUL.FTZ R178, R179, UR25 ;  /* 0x00000019b3b27c20 */ /* 0x000fe20008410000 */
[----:B---3--:R-:W-:Y:S01]  /*44f0*/  FSEL R155, R155, -INF , P2 ;  /* 0xff8000009b9b7808 */ /* 0x008fe20001000000 */
[----:B------:R-:W-:Y:S01]  /*4500*/  FMUL.FTZ R179, R183, UR25 ;  /* 0x00000019b7b37c20 */ /* 0x000fe20008410000 */
[----:B------:R-:W-:Y:S01]  /*4510*/  FMNMX.FTZ R10, R153, R10, !PT ;  /* 0x0000000a990a7209 */ /* 0x000fe20007810000 */
[----:B------:R-:W1:Y:S01]  /*4520*/  MUFU.TANH R4, R4 ;  /* 0x0000000400047308 */ /* 0x000e620000002400 */
[----:B------:R-:W-:Y:S01]  /*4530*/  ISETP.GT.AND P2, PT, R170, 0x30, PT ;  /* 0x00000030aa00780c */ /* 0x000fe20003f44270 */
[----:B------:R-:W-:Y:S01]  /*4540*/  FMUL.FTZ R183, R187, UR25 ;  /* 0x00000019bbb77c20 */ /* 0x000fe20008410000 */
[----:B------:R-:W-:Y:S01]  /*4550*/  FSEL R152, R152, -INF , P3 ;  /* 0xff80000098987808 */ /* 0x000fe20001800000 */
[----:B------:R-:W-:Y:S01]  /*4560*/  FMUL.FTZ R187, R195, UR25 ;  /* 0x00000019c3bb7c20 */ /* 0x000fe20008410000 */
[----:B------:R-:W-:-:S02]  /*4570*/  FMNMX.FTZ R5, R155, R10, !PT ;  /* 0x0000000a9b057209 */ /* 0x000fc40007810000 */
[----:B------:R-:W-:Y:S01]  /*4580*/  ISETP.GT.AND P3, PT, R170, 0x31, PT ;  /* 0x00000031aa00780c */ /* 0x000fe20003f64270 */
[----:B------:R-:W3:Y:S01]  /*4590*/  MUFU.TANH R184, R184 ;  /* 0x000000b800b87308 */ /* 0x000ee20000002400 */
[----:B----4-:R-:W-:Y:S02]  /*45a0*/  FSEL R20, R20, -INF , P2 ;  /* 0xff80000014147808 */ /* 0x010fe40001000000 */
[----:B------:R-:W-:Y:S02]  /*45b0*/  FMNMX.FTZ R5, R152, R5, !PT ;  /* 0x0000000598057209 */ /* 0x000fe40007810000 */
[----:B------:R-:W-:Y:S02]  /*45c0*/  ISETP.GT.AND P2, PT, R170, 0x38, PT ;  /* 0x00000038aa00780c */ /* 0x000fe40003f44270 */
[----:B------:R-:W-:Y:S01]  /*45d0*/  FSEL R12, R13, -INF , P3 ;  /* 0xff8000000d0c7808 */ /* 0x000fe20001800000 */
[----:B------:R-:W4:Y:S01]  /*45e0*/  MUFU.TANH R9, R185 ;  /* 0x000000b900097308 */ /* 0x000f220000002400 */
[----:B------:R-:W-:-:S02]  /*45f0*/  FMNMX.FTZ R5, R20, R5, !PT ;  /* 0x0000000514057209 */ /* 0x000fc40007810000 */
[----:B------:R-:W-:Y:S02]  /*4600*/  ISETP.GT.AND P3, PT, R170, 0x39, PT ;  /* 0x00000039aa00780c */ /* 0x000fe40003f64270 */
[----:B--2---:R-:W-:Y:S01]  /*4610*/  FSEL R10, R180, -INF , P2 ;  /* 0xff800000b40a7808 */ /* 0x004fe20001000000 */
[----:B------:R-:W-:Y:S01]  /*4620*/  FMUL.FTZ R180, R182, UR25 ;  /* 0x00000019b6b47c20 */ /* 0x000fe20008410000 */
[----:B------:R-:W-:Y:S01]  /*4630*/  FMNMX.FTZ R11, R12, R5, !PT ;  /* 0x000000050c0b7209 */ /* 0x000fe20007810000 */
[----:B------:R-:W2:Y:S01]  /*4640*/  MUFU.TANH R188, R188 ;  /* 0x000000bc00bc7308 */ /* 0x000ea20000002400 */
[----:B-1----:R-:W-:Y:S01]  /*4650*/  FSEL R5, R4, -INF , P3 ;  /* 0xff80000004057808 */ /* 0x002fe20001800000 */
[----:B------:R-:W-:Y:S01]  /*4660*/  FMUL.FTZ R182, R186, UR25 ;  /* 0x00000019bab67c20 */ /* 0x000fe20008410000 */
[----:B------:R-:W-:Y:S01]  /*4670*/  ISETP.GT.AND P2, PT, R170, 0x40, PT ;  /* 0x00000040aa00780c */ /* 0x000fe20003f44270 */
[----:B------:R-:W-:Y:S01]  /*4680*/  FMUL.FTZ R186, R194, UR25 ;  /* 0x00000019c2ba7c20 */ /* 0x000fe20008410000 */
[----:B------:R-:W-:-:S02]  /*4690*/  FMNMX.FTZ R4, R10, R11, !PT ;  /* 0x0000000b0a047209 */ /* 0x000fc40007810000 */
[----:B------:R-:W-:Y:S01]  /*46a0*/  ISETP.GT.AND P3, PT, R170, 0x41, PT ;  /* 0x00000041aa00780c */ /* 0x000fe20003f64270 */
[----:B------:R1:W5:Y:S01]  /*46b0*/  MUFU.TANH R21, R189 ;  /* 0x000000bd00157308 */ /* 0x0003620000002400 */
[----:B---3--:R-:W-:Y:S01]  /*46c0*/  FSEL R11, R184, -INF , P2 ;  /* 0xff800000b80b7808 */ /* 0x008fe20001000000 */
[----:B------:R-:W-:Y:S01]  /*46d0*/  FMUL.FTZ R184, R191, UR25 ;  /* 0x00000019bfb87c20 */ /* 0x000fe20008410000 */
[----:B------:R-:W-:Y:S02]  /*46e0*/  FMNMX.FTZ R4, R5, R4, !PT ;  /* 0x0000000405047209 */ /* 0x000fe40007810000 */
[C---:B------:R-:W-:Y:S02]  /*46f0*/  ISETP.GT.AND P2, PT, R170.reuse, 0x48, PT ;  /* 0x00000048aa00780c */ /* 0x040fe40003f44270 */
[----:B----4-:R-:W-:Y:S01]  /*4700*/  FSEL R9, R9, -INF , P3 ;  /* 0xff80000009097808 */ /* 0x010fe20001800000 */
[----:B------:R-:W3:Y:S01]  /*4710*/  MUFU.TANH R154, R192 ;  /* 0x000000c0009a7308 */ /* 0x000ee20000002400 */
[----:B------:R-:W-:Y:S01]  /*4720*/  FMNMX.FTZ R4, R11, R4, !PT ;  /* 0x000000040b047209 */ /* 0x000fe20007810000 */
[C---:B-1----:R-:W-:Y:S01]  /*4730*/  VIADD R189, R170.reuse, 0x8 ;  /* 0x00000008aabd7836 */ /* 0x042fe20000000000 */
[----:B------:R-:W-:-:S02]  /*4740*/  ISETP.GT.AND P3, PT, R170, 0x49, PT ;  /* 0x00000049aa00780c */ /* 0x000fc40003f64270 */
[----:B--2---:R-:W-:Y:S01]  /*4750*/  FSEL R13, R188, -INF , P2 ;  /* 0xff800000bc0d7808 */ /* 0x004fe20001000000 */
[----:B------:R-:W-:Y:S01]  /*4760*/  FMUL.FTZ R188, R198, UR25 ;  /* 0x00000019c6bc7c20 */ /* 0x000fe20008410000 */
[----:B------:R-:W-:Y:S01]  /*4770*/  FMNMX.FTZ R4, R9, R4, !PT ;  /* 0x0000000409047209 */ /* 0x000fe20007810000 */
[----:B------:R-:W1:Y:S01]  /*4780*/  MUFU.TANH R159, R193 ;  /* 0x000000c1009f7308 */ /* 0x000e620000002400 */
[C---:B------:R-:W-:Y:S02]  /*4790*/  ISETP.GT.AND P2, PT, R170.reuse, 0x50, PT ;  /* 0x00000050aa00780c */ /* 0x040fe40003f44270 */
[----:B-----5:R-:W-:Y:S02]  /*47a0*/  FSEL R21, R21, -INF , P3 ;  /* 0xff80000015157808 */ /* 0x020fe40001800000 */
[----:B------:R-:W-:Y:S02]  /*47b0*/  FMNMX.FTZ R4, R13, R4, !PT ;  /* 0x000000040d047209 */ /* 0x000fe40007810000 */
[----:B------:R-:W-:Y:S01]  /*47c0*/  ISETP.GT.AND P3, PT, R170, 0x51, PT ;  /* 0x00000051aa00780c */ /* 0x000fe20003f64270 */
[----:B------:R-:W2:Y:S01]  /*47d0*/  MUFU.TANH R156, R196 ;  /* 0x000000c4009c7308 */ /* 0x000ea20000002400 */
[----:B---3--:R-:W-:-:S02]  /*47e0*/  FSEL R154, R154, -INF , P2 ;  /* 0xff8000009a9a7808 */ /* 0x008fc40001000000 */
[----:B------:R-:W-:Y:S02]  /*47f0*/  FMNMX.FTZ R185, R21, R4, !PT ;  /* 0x0000000415b97209 */ /* 0x000fe40007810000 */
[----:B------:R-:W-:Y:S02]  /*4800*/  ISETP.GT.AND P2, PT, R170, 0x58, PT ;  /* 0x00000058aa00780c */ /* 0x000fe40003f44270 */
[----:B------:R-:W-:Y:S01]  /*4810*/  FMNMX.FTZ R4, R154, R185, !PT ;  /* 0x000000b99a047209 */ /* 0x000fe20007810000 */
[----:B------:R-:W3:Y:S01]  /*4820*/  MUFU.TANH R157, R197 ;  /* 0x000000c5009d7308 */ /* 0x000ee20000002400 */
[----:B-1----:R-:W-:Y:S02]  /*4830*/  FSEL R159, R159, -INF , P3 ;  /* 0xff8000009f9f7808 */ /* 0x002fe40001800000 */
[----:B------:R-:W-:Y:S02]  /*4840*/  ISETP.GT.AND P3, PT, R170, 0x59, PT ;  /* 0x00000059aa00780c */ /* 0x000fe40003f64270 */
[----:B------:R-:W-:-:S02]  /*4850*/  FMNMX.FTZ R185, R159, R4, !PT ;  /* 0x000000049fb97209 */ /* 0x000fc40007810000 */
[C---:B------:R-:W-:Y:S01]  /*4860*/  ISETP.GT.AND P4, PT, R189.reuse, 0x8, PT ;  /* 0x00000008bd00780c */ /* 0x040fe20003f84270 */
[----:B------:R-:W1:Y:S01]  /*4870*/  MUFU.TANH R15, R15 ;  /* 0x0000000f000f7308 */ /* 0x000e620000002400 */
[----:B--2---:R-:W-:Y:S02]  /*4880*/  FSEL R156, R156, -INF , P2 ;  /* 0xff8000009c9c7808 */ /* 0x004fe40001000000 */
[C---:B------:R-:W-:Y:S02]  /*4890*/  ISETP.GT.AND P2, PT, R189.reuse, RZ, PT ;  /* 0x000000ffbd00720c */ /* 0x040fe40003f44270 */
[----:B------:R-:W-:Y:S02]  /*48a0*/  FMNMX.FTZ R4, R156, R185, !PT ;  /* 0x000000b99c047209 */ /* 0x000fe40007810000 */
[----:B------:R-:W-:Y:S01]  /*48b0*/  ISETP.GT.AND P5, PT, R189, 0x9, PT ;  /* 0x00000009bd00780c */ /* 0x000fe20003fa4270 */
[----:B------:R-:W2:Y:S01]  /*48c0*/  MUFU.TANH R14, R14 ;  /* 0x0000000e000e7308 */ /* 0x000ea20000002400 */
[----:B---3--:R-:W-:-:S02]  /*48d0*/  FSEL R157, R157, -INF , P3 ;  /* 0xff8000009d9d7808 */ /* 0x008fc40001800000 */
[----:B------:R-:W-:Y:S02]  /*48e0*/  ISETP.GT.AND P3, PT, R189, 0x1, PT ;  /* 0x00000001bd00780c */ /* 0x000fe40003f64270 */
[----:B------:R-:W-:-:S03]  /*48f0*/  FMNMX.FTZ R4, R157, R4, !PT ;  /* 0x000000049d047209 */ /* 0x000fc60007810000 */
[----:B------:R-:W3:Y:S01]  /*4900*/  MUFU.TANH R203, R203 ;  /* 0x000000cb00cb7308 */ /* 0x000ee20000002400 */
[----:B-1----:R-:W-:Y:S01]  /*4910*/  FSEL R15, R15, -INF , P2 ;  /* 0xff8000000f0f7808 */ /* 0x002fe20001000000 */
[----:B------:R-:W1:Y:S03]  /*4920*/  SHFL.BFLY PT, R185, R4, 0x2, 0x1f ;  /* 0x0c401f0004b97f89 */ /* 0x000e6600000e0000 */
[----:B------:R-:W-:-:S03]  /*4930*/  FMNMX.FTZ R191, R15, R8, !PT ;  /* 0x000000080fbf7209 */ /* 0x000fc60007810000 */
[----:B------:R-:W4:Y:S01]  /*4940*/  MUFU.TANH R158, R158 ;  /* 0x0000009e009e7308 */ /* 0x000f220000002400 */
[----:B--2---:R-:W-:Y:S02]  /*4950*/  FSEL R14, R14, -INF , P3 ;  /* 0xff8000000e0e7808 */ /* 0x004fe40001800000 */
[----:B------:R-:W-:-:S05]  /*4960*/  ISETP.GT.AND P3, PT, R189, 0x10, PT ;  /* 0x00000010bd00780c */ /* 0x000fca0003f64270 */
[----:B------:R-:W2:Y:S01]  /*4970*/  MUFU.TANH R162, R162 ;  /* 0x000000a200a27308 */ /* 0x000ea20000002400 */
[----:B---3--:R-:W-:Y:S02]  /*4980*/  FSEL R203, R203, -INF , P4 ;  /* 0xff800000cbcb7808 */ /* 0x008fe40002000000 */
[----:B------:R-:W-:-:S05]  /*4990*/  ISETP.GT.AND P4, PT, R189, 0x11, PT ;  /* 0x00000011bd00780c */ /* 0x000fca0003f84270 */
[----:B------:R-:W3:Y:S01]  /*49a0*/  MUFU.TANH R161, R161 ;  /* 0x000000a100a17308 */ /* 0x000ee20000002400 */
[----:B----4-:R-:W-:Y:S02]  /*49b0*/  FSEL R158, R158, -INF , P5 ;  /* 0xff8000009e9e7808 */ /* 0x010fe40002800000 */
[----:B-1----:R-:W-:Y:S01]  /*49c0*/  FMNMX.FTZ R172, R4, R185, !PT ;  /* 0x000000b904ac7209 */ /* 0x002fe20007810000 */
[----:B------:R-:W-:Y:S01]  /*49d0*/  FMUL.FTZ R185, R190, UR25 ;  /* 0x00000019beb97c20 */ /* 0x000fe20008410000 */
[----:B------:R-:W-:-:S03]  /*49e0*/  FMUL.FTZ R190, R199, UR25 ;  /* 0x00000019c7be7c20 */ /* 0x000fc60008410000 */
[----:B------:R-:W1:Y:S01]  /*49f0*/  SHFL.BFLY PT, R193, R172, 0x1, 0x1f ;  /* 0x0c201f00acc17f89 */ /* 0x000e6200000e0000 */
[----:B------:R-:W4:Y:S01]  /*4a00*/  MUFU.TANH R164, R164 ;  /* 0x000000a400a47308 */ /* 0x000f220000002400 */
[----:B--2---:R-:W-:Y:S02]  /*4a10*/  FSEL R162, R162, -INF , P3 ;  /* 0xff800000a2a27808 */ /* 0x004fe40001800000 */
[----:B------:R-:W-:-:S05]  /*4a20*/  ISETP.GT.AND P3, PT, R189, 0x18, PT ;  /* 0x00000018bd00780c */ /* 0x000fca0003f64270 */
[----:B------:R-:W-:Y:S01]  /*4a30*/  MUFU.TANH R163, R163 ;  /* 0x000000a300a37308 */ /* 0x000fe20000002400 */
[----:B---3--:R-:W-:Y:S02]  /*4a40*/  FSEL R161, R161, -INF , P4 ;  /* 0xff800000a1a17808 */ /* 0x008fe40002000000 */
[----:B------:R-:W-:-:S05]  /*4a50*/  ISETP.GT.AND P4, PT, R189, 0x19, PT ;  /* 0x00000019bd00780c */ /* 0x000fca0003f84270 */
[----:B------:R-:W2:Y:S01]  /*4a60*/  MUFU.TANH R166, R166 ;  /* 0x000000a600a67308 */ /* 0x000ea20000002400 */
[----:B----4-:R-:W-:Y:S02]  /*4a70*/  FSEL R164, R164, -INF , P3 ;  /* 0xff800000a4a47808 */ /* 0x010fe40001800000 */
[----:B------:R-:W-:Y:S02]  /*4a80*/  ISETP.GT.AND P3, PT, R189, 0x20, PT ;  /* 0x00000020bd00780c */ /* 0x000fe40003f64270 */
[----:B-1----:R-:W-:-:S03]  /*4a90*/  FMNMX.FTZ R4, R172, R193, !PT ;  /* 0x000000c1ac047209 */ /* 0x002fc60007810000 */
[----:B------:R-:W1:Y:S01]  /*4aa0*/  MUFU.TANH R167, R167 ;  /* 0x000000a700a77308 */ /* 0x000e620000002400 */
[----:B------:R-:W-:Y:S02]  /*4ab0*/  FMNMX.FTZ R172, R14, R191, !PT ;  /* 0x000000bf0eac7209 */ /* 0x000fe40007810000 */
[C---:B------:R-:W-:Y:S01]  /*4ac0*/  FSETP.NEU.FTZ.AND P2, PT, R4.reuse, -INF , PT ;  /* 0xff8000000400780b */ /* 0x040fe20003f5d000 */
[----:B------:R-:W-:Y:S01]  /*4ad0*/  FMUL.FTZ R170, R4, UR10 ;  /* 0x0000000a04aa7c20 */ /* 0x000fe20008410000 */
[----:B------:R-:W-:-:S03]  /*4ae0*/  FMNMX.FTZ R191, R203, R172, !PT ;  /* 0x000000accbbf7209 */ /* 0x000fc60007810000 */
[----:B------:R-:W3:Y:S01]  /*4af0*/  MUFU.TANH R168, R168 ;  /* 0x000000a800a87308 */ /* 0x000ee20000002400 */
[----:B------:R-:W-:Y:S02]  /*4b00*/  FMNMX.FTZ R191, R158, R191, !PT ;  /* 0x000000bf9ebf7209 */ /* 0x000fe40007810000 */
[----:B------:R-:W-:Y:S02]  /*4b10*/  FSEL R170, R170, RZ, P2 ;  /* 0x000000ffaaaa7208 */ /* 0x000fe40001000000 */
[----:B------:R-:W-:Y:S02]  /*4b20*/  FMNMX.FTZ R174, R162, R191, !PT ;  /* 0x000000bfa2ae7209 */ /* 0x000fe40007810000 */
[----:B--2---:R-:W-:Y:S01]  /*4b30*/  FSEL R166, R166, -INF , P3 ;  /* 0xff800000a6a67808 */ /* 0x004fe20001800000 */
[----:B------:R-:W2:Y:S01]  /*4b40*/  MUFU.TANH R175, R175 ;  /* 0x000000af00af7308 */ /* 0x000ea20000002400 */
[----:B------:R-:W-:Y:S01]  /*4b50*/  FMNMX.FTZ R191, R161, R174, !PT ;  /* 0x000000aea1bf7209 */ /* 0x000fe20007810000 */
[--C-:B------:R-:W-:Y:S01]  /*4b60*/  FFMA.FTZ R192, R171, UR10, -R170.reuse ;  /* 0x0000000aabc07c23 */ /* 0x100fe200080108aa */
[----:B------:R-:W-:Y:S01]  /*4b70*/  FSEL R171, R163, -INF , P4 ;  /* 0xff800000a3ab7808 */ /* 0x000fe20002000000 */
[--C-:B------:R-:W-:Y:S01]  /*4b80*/  FFMA.FTZ R193, R173, UR10, -R170.reuse ;  /* 0x0000000aadc17c23 */ /* 0x100fe200080108aa */
[----:B------:R-:W-:Y:S01]  /*4b90*/  FMNMX.FTZ R174, R164, R191, !PT ;  /* 0x000000bfa4ae7209 */ /* 0x000fe20007810000 */
[--C-:B------:R-:W-:Y:S01]  /*4ba0*/  FFMA.FTZ R194, R177, UR10, -R170.reuse ;  /* 0x0000000ab1c27c23 */ /* 0x100fe200080108aa */
[----:B------:R-:W-:Y:S01]  /*4bb0*/  ISETP.GT.AND P4, PT, R189, 0x21, PT ;  /* 0x00000021bd00780c */ /* 0x000fe20003f84270 */
[----:B------:R-:W-:Y:S01]  /*4bc0*/  MUFU.TANH R176, R176 ;  /* 0x000000b000b07308 */ /* 0x000fe20000002400 */
[----:B------:R-:W-:Y:S01]  /*4bd0*/  FMNMX.FTZ R191, R171, R174, !PT ;  /* 0x000000aeabbf7209 */ /* 0x000fe20007810000 */
[--C-:B------:R-:W-:Y:S01]  /*4be0*/  FFMA.FTZ R172, R207, UR10, -R170.reuse ;  /* 0x0000000acfac7c23 */ /* 0x100fe200080108aa */
[----:B------:R-:W-:Y:S01]  /*4bf0*/  ISETP.GT.AND P3, PT, R189, 0x28, PT ;  /* 0x00000028bd00780c */ /* 0x000fe20003f64270 */
[--C-:B------:R-:W-:Y:S01]  /*4c00*/  FFMA.FTZ R196, R157, UR10, -R170.reuse ;  /* 0x0000000a9dc47c23 */ /* 0x100fe200080108aa */
[----:B-1----:R-:W-:Y:S01]  /*4c10*/  FSEL R173, R167, -INF , P4 ;  /* 0xff800000a7ad7808 */ /* 0x002fe20002000000 */
[--C-:B------:R-:W-:Y:S01]  /*4c20*/  FFMA.FTZ R169, R169, UR10, -R170.reuse ;  /* 0x0000000aa9a97c23 */ /* 0x100fe200080108aa */
[----:B------:R-:W-:Y:S01]  /*4c30*/  FMNMX.FTZ R174, R166, R191, !PT ;  /* 0x000000bfa6ae7209 */ /* 0x000fe20007810000 */
[----:B------:R-:W1:Y:S01]  /*4c40*/  MUFU.TANH R178, R178 ;  /* 0x000000b200b27308 */ /* 0x000e620000002400 */
        /* <DEDUP_REMOVED lines=8> */
[----:B--2---:R-:W-:Y:S01]  /*4cd0*/  FSEL R175, R175, -INF , P4 ;  /* 0xff800000afaf7808 */ /* 0x004fe20002000000 */
[--C-:B------:R-:W-:Y:S01]  /*4ce0*/  FFMA.FTZ R20, R20, UR10, -R170.reuse ;  /* 0x0000000a14147c23 */ /* 0x100fe200080108aa */
[----:B------:R-:W-:Y:S01]  /*4cf0*/  ISETP.GT.AND P4, PT, R189, 0x31, PT ;  /* 0x00000031bd00780c */ /* 0x000fe20003f84270 */
[--C-:B------:R-:W-:Y:S01]  /*4d00*/  FFMA.FTZ R10, R10, UR10, -R170.reuse ;  /* 0x0000000a0a0a7c23 */ /* 0x100fe200080108aa */
[--C-:B------:R-:W-:Y:S01]  /*4d10*/  FFMA.FTZ R11, R11, UR10, -R170.reuse ;  /* 0x0000000a0b0b7c23 */ /* 0x100fe200080108aa */
[----:B------:R-:W-:-:S02]  /*4d20*/  FFMA.FTZ R13, R13, UR10, -R170 ;  /* 0x0000000a0d0d7c23 */ /* 0x000fc400080108aa */
[----:B------:R-:W-:Y:S01]  /*4d30*/  MUFU.TANH R179, R179 ;  /* 0x000000b300b37308 */ /* 0x000fe20000002400 */
[----:B-1----:R-:W-:Y:S02]  /*4d40*/  FSEL R178, R178, -INF , P4 ;  /* 0xff800000b2b27808 */ /* 0x002fe40002000000 */
[----:B------:R-:W-:-:S05]  /*4d50*/  ISETP.GT.AND P4, PT, R189, 0x39, PT ;  /* 0x00000039bd00780c */ /* 0x000fca0003f84270 */
[----:B------:R1:W-:Y:S08]  /*4d60*/  MUFU.EX2 R163, R192 ;  /* 0x000000c000a37308 */ /* 0x0003f00000000800 */
[----:B------:R-:W2:Y:S01]  /*4d70*/  MUFU.TANH R182, R182 ;  /* 0x000000b600b67308 */ /* 0x000ea20000002400 */
[----:B-1----:R-:W-:Y:S02]  /*4d80*/  FMNMX.FTZ R192, R168, R177, !PT ;  /* 0x000000b1a8c07209 */ /* 0x002fe40007810000 */
[----:B------:R-:W-:Y:S01]  /*4d90*/  FSEL R177, R176, -INF , P3 ;  /* 0xff800000b0b17808 */ /* 0x000fe20001800000 */
[----:B------:R-:W-:Y:S01]  /*4da0*/  FFMA.FTZ R176, R205, UR10, -R170 ;  /* 0x0000000acdb07c23 */ /* 0x000fe200080108aa */
[----:B------:R-:W-:-:S02]  /*4db0*/  FMNMX.FTZ R192, R175, R192, !PT ;  /* 0x000000c0afc07209 */ /* 0x000fc40007810000 */
[----:B------:R-:W-:Y:S01]  /*4dc0*/  ISETP.GT.AND P3, PT, R189, 0x38, PT ;  /* 0x00000038bd00780c */ /* 0x000fe20003f64270 */
[----:B------:R-:W1:Y:S01]  /*4dd0*/  MUFU.TANH R183, R183 ;  /* 0x000000b700b77308 */ /* 0x000e620000002400 */
[----:B------:R-:W-:Y:S02]  /*4de0*/  FMNMX.FTZ R191, R177, R192, !PT ;  /* 0x000000c0b1bf7209 */ /* 0x000fe40007810000 */
[----:B---3--:R-:W-:Y:S02]  /*4df0*/  FSEL R180, R180, -INF , P3 ;  /* 0xff800000b4b47808 */ /* 0x008fe40001800000 */
[----:B------:R-:W-:Y:S02]  /*4e00*/  FMNMX.FTZ R191, R178, R191, !PT ;  /* 0x000000bfb2bf7209 */ /* 0x000fe40007810000 */
[----:B------:R-:W-:Y:S01]  /*4e10*/  ISETP.GT.AND P3, PT, R189, 0x40, PT ;  /* 0x00000040bd00780c */ /* 0x000fe20003f64270 */
[----:B------:R-:W3:Y:S01]  /*4e20*/  MUFU.TANH R185, R185 ;  /* 0x000000b900b97308 */ /* 0x000ee20000002400 */
[----:B------:R-:W-:-:S02]  /*4e30*/  FMNMX.FTZ R192, R180, R191, !PT ;  /* 0x000000bfb4c07209 */ /* 0x000fc40007810000 */
[----:B--2---:R-:W-:Y:S02]  /*4e40*/  FSEL R182, R182, -INF , P3 ;  /* 0xff800000b6b67808 */ /* 0x004fe40001800000 */
[----:B------:R-:W-:-:S03]  /*4e50*/  ISETP.GT.AND P3, PT, R189, 0x48, PT ;  /* 0x00000048bd00780c */ /* 0x000fc60003f64270 */
[----:B------:R2:W-:Y:S08]  /*4e60*/  MUFU.EX2 R167, R193 ;  /* 0x000000c100a77308 */ /* 0x0005f00000000800 */
[----:B------:R-:W-:Y:S01]  /*4e70*/  MUFU.TANH R184, R184 ;  /* 0x000000b800b87308 */ /* 0x000fe20000002400 */
[----:B--2---:R-:W-:Y:S01]  /*4e80*/  FFMA.FTZ R193, R181, UR10, -R170 ;  /* 0x0000000ab5c17c23 */ /* 0x004fe200080108aa */
[----:B------:R-:W-:-:S02]  /*4e90*/  FSEL R181, R179, -INF , P4 ;  /* 0xff800000b3b57808 */ /* 0x000fc40002000000 */
[----:B------:R-:W-:Y:S02]  /*4ea0*/  ISETP.GT.AND P4, PT, R189, 0x41, PT ;  /* 0x00000041bd00780c */ /* 0x000fe40003f84270 */
[----:B------:R-:W-:Y:S02]  /*4eb0*/  FMNMX.FTZ R191, R181, R192, !PT ;  /* 0x000000c0b5bf7209 */ /* 0x000fe40007810000 */
[----:B------:R-:W2:Y:S01]  /*4ec0*/  MUFU.TANH R186, R186 ;  /* 0x000000ba00ba7308 */ /* 0x000ea20000002400 */
[----:B-1----:R-:W-:Y:S02]  /*4ed0*/  FSEL R183, R183, -INF , P4 ;  /* 0xff800000b7b77808 */ /* 0x002fe40002000000 */
[----:B------:R-:W-:Y:S02]  /*4ee0*/  FMNMX.FTZ R192, R182, R191, !PT ;  /* 0x000000bfb6c07209 */ /* 0x000fe40007810000 */
[----:B------:R-:W-:Y:S02]  /*4ef0*/  ISETP.GT.AND P4, PT, R189, 0x49, PT ;  /* 0x00000049bd00780c */ /* 0x000fe40003f84270 */
[----:B---3--:R-:W-:Y:S01]  /*4f00*/  FSEL R185, R185, -INF , P3 ;  /* 0xff800000b9b97808 */ /* 0x008fe20001800000 */
[----:B------:R-:W1:Y:S01]  /*4f10*/  MUFU.TANH R187, R187 ;  /* 0x000000bb00bb7308 */ /* 0x000e620000002400 */
[----:B------:R-:W-:-:S02]  /*4f20*/  FMNMX.FTZ R192, R183, R192, !PT ;  /* 0x000000c0b7c07209 */ /* 0x000fc40007810000 */
[----:B------:R-:W-:Y:S02]  /*4f30*/  ISETP.GT.AND P3, PT, R189, 0x50, PT ;  /* 0x00000050bd00780c */ /* 0x000fe40003f64270 */
[----:B------:R-:W-:-:S03]  /*4f40*/  FMNMX.FTZ R192, R185, R192, !PT ;  /* 0x000000c0b9c07209 */ /* 0x000fc60007810000 */
[----:B------:R-:W3:Y:S01]  /*4f50*/  MUFU.TANH R188, R188 ;  /* 0x000000bc00bc7308 */ /* 0x000ee20000002400 */
[----:B--2---:R-:W-:Y:S02]  /*4f60*/  FSEL R186, R186, -INF , P3 ;  /* 0xff800000baba7808 */ /* 0x004fe40001800000 */
[----:B------:R-:W-:-:S05]  /*4f70*/  ISETP.GT.AND P3, PT, R189, 0x58, PT ;  /* 0x00000058bd00780c */ /* 0x000fca0003f64270 */
[----:B------:R2:W-:Y:S08]  /*4f80*/  MUFU.EX2 R179, R193 ;  /* 0x000000c100b37308 */ /* 0x0005f00000000800 */
[----:B------:R-:W4:Y:S01]  /*4f90*/  MUFU.TANH R190, R190 ;  /* 0x000000be00be7308 */ /* 0x000f220000002400 */
[----:B--2---:R-:W-:Y:S01]  /*4fa0*/  FFMA.FTZ R193, R165, UR10, -R170 ;  /* 0x0000000aa5c17c23 */ /* 0x004fe200080108aa */
[----:B------:R-:W-:-:S02]  /*4fb0*/  FSEL R165, R184, -INF , P4 ;  /* 0xff800000b8a57808 */ /* 0x000fc40002000000 */
[----:B------:R-:W-:Y:S02]  /*4fc0*/  ISETP.GT.AND P4, PT, R189, 0x51, PT ;  /* 0x00000051bd00780c */ /* 0x000fe40003f84270 */
[----:B------:R-:W-:Y:S02]  /*4fd0*/  FMNMX.FTZ R191, R165, R192, !PT ;  /* 0x000000c0a5bf7209 */ /* 0x000fe40007810000 */
[----:B-1----:R-:W-:Y:S01]  /*4fe0*/  FSEL R187, R187, -INF , P4 ;  /* 0xff800000bbbb7808 */ /* 0x002fe20002000000 */
[----:B------:R1:W-:Y:S01]  /*4ff0*/  MUFU.EX2 R184, R193 ;  /* 0x000000c100b87308 */ /* 0x0003e20000000800 */
[----:B------:R-:W-:Y:S02]  /*5000*/  FMNMX.FTZ R192, R186, R191, !PT ;  /* 0x000000bfbac07209 */ /* 0x000fe40007810000 */
[----:B------:R-:W-:Y:S02]  /*5010*/  ISETP.GT.AND P4, PT, R189, 0x59, PT ;  /* 0x00000059bd00780c */ /* 0x000fe40003f84270 */
[----:B---3--:R-:W-:Y:S01]  /*5020*/  FSEL R191, R188, -INF , P3 ;  /* 0xff800000bcbf7808 */ /* 0x008fe20001800000 */
[--C-:B------:R-:W-:Y:S01]  /*5030*/  FFMA.FTZ R188, R152, UR10, -R170.reuse ;  /* 0x0000000a98bc7c23 */ /* 0x100fe200080108aa */
[----:B------:R-:W-:Y:S01]  /*5040*/  FMNMX.FTZ R192, R187, R192, !PT ;  /* 0x000000c0bbc07209 */ /* 0x000fe20007810000 */
[----:B------:R-:W-:Y:S01]  /*5050*/  MUFU.EX2 R172, R172 ;  /* 0x000000ac00ac7308 */ /* 0x000fe20000000800 */
[----:B----4-:R-:W-:Y:S01]  /*5060*/  FSEL R190, R190, -INF , P4 ;  /* 0xff800000bebe7808 */ /* 0x010fe20002000000 */
[----:B-1----:R-:W-:Y:S01]  /*5070*/  FFMA.FTZ R193, R5, UR10, -R170 ;  /* 0x0000000a05c17c23 */ /* 0x002fe200080108aa */
[----:B------:R-:W-:-:S04]  /*5080*/  FMNMX.FTZ R189, R191, R192, !PT ;  /* 0x000000c0bfbd7209 */ /* 0x000fc80007810000 */
[----:B------:R-:W-:Y:S01]  /*5090*/  FMNMX.FTZ R192, R190, R189, !PT ;  /* 0x000000bdbec07209 */ /* 0x000fe20007810000 */
[--C-:B------:R-:W-:Y:S01]  /*50a0*/  FFMA.FTZ R189, R12, UR10, -R170.reuse ;  /* 0x0000000a0cbd7c23 */ /* 0x100fe200080108aa */
[--C-:B------:R-:W-:Y:S01]  /*50b0*/  FFMA.FTZ R12, R9, UR10, -R170.reuse ;  /* 0x0000000a090c7c23 */ /* 0x100fe200080108aa */
[----:B------:R1:W-:Y:S02]  /*50c0*/  MUFU.EX2 R174, R194 ;  /* 0x000000c200ae7308 */ /* 0x0003e40000000800 */
[----:B------:R-:W2:Y:S06]  /*50d0*/  SHFL.BFLY PT, R195, R192, 0x2, 0x1f ;  /* 0x0c401f00c0c37f89 */ /* 0x000eac00000e0000 */
[----:B------:R-:W-:Y:S01]  /*50e0*/  MUFU.EX2 R176, R176 ;  /* 0x000000b000b07308 */ /* 0x000fe20000000800 */
[--C-:B-1----:R-:W-:Y:S01]  /*50f0*/  FFMA.FTZ R194, R159, UR10, -R170.reuse ;  /* 0x0000000a9fc27c23 */ /* 0x102fe200080108aa */
[----:B------:R-:W-:-:S06]  /*5100*/  FFMA.FTZ R159, R156, UR10, -R170 ;  /* 0x0000000a9c9f7c23 */ /* 0x000fcc00080108aa */
[----:B------:R-:W-:Y:S08]  /*5110*/  MUFU.EX2 R169, R169 ;  /* 0x000000a900a97308 */ /* 0x000ff00000000800 */
[----:B------:R-:W-:Y:S01]  /*5120*/  MUFU.EX2 R160, R160 ;  /* 0x000000a000a07308 */ /* 0x000fe20000000800 */
[----:B--2---:R-:W-:Y:S01]  /*5130*/  FMNMX.FTZ R195, R192, R195, !PT ;  /* 0x000000c3c0c37209 */ /* 0x004fe20007810000 */
[--C-:B------:R-:W-:Y:S01]  /*5140*/  FFMA.FTZ R192, R21, UR10, -R170.reuse ;  /* 0x0000000a15c07c23 */ /* 0x100fe200080108aa */
[----:B------:R-:W-:Y:S01]  /*5150*/  FFMA.FTZ R21, R154, UR10, -R170 ;  /* 0x0000000a9a157c23 */ /* 0x000fe200080108aa */
[----:B------:R-:W-:-:S02]  /*5160*/  FSEL R154, R4, RZ, P2 ;  /* 0x000000ff049a7208 */ /* 0x000fc40001000000 */
[----:B------:R-:W1:Y:S02]  /*5170*/  SHFL.BFLY PT, R152, R195, 0x1, 0x1f ;  /* 0x0c201f00c3987f89 */ /* 0x000e6400000e0000 */
[----:B------:R-:W-:Y:S01]  /*5180*/  MUFU.EX2 R153, R153 ;  /* 0x0000009900997308 */ /* 0x000fe20000000800 */
[----:B------:R-:W-:-:S04]  /*5190*/  FADD.FTZ R154, -R154, R7 ;  /* 0x000000079a9a7221 */ /* 0x000fc80000010100 */
[----:B------:R-:W-:-:S03]  /*51a0*/  FMUL.FTZ R7, R154, UR10 ;  /* 0x0000000a9a077c20 */ /* 0x000fc60008410000 */
[----:B------:R-:W-:Y:S08]  /*51b0*/  MUFU.EX2 R155, R155 ;  /* 0x0000009b009b7308 */ /* 0x000ff00000000800 */
[----:B------:R-:W2:Y:S01]  /*51c0*/  MUFU.EX2 R7, R7 ;  /* 0x0000000700077308 */ /* 0x000ea20000000800 */
[----:B-1----:R-:W-:-:S07]  /*51d0*/  FMNMX.FTZ R5, R195, R152, !PT ;  /* 0x00000098c3057209 */ /* 0x002fce0007810000 */
[----:B------:R-:W-:Y:S01]  /*51e0*/  MUFU.EX2 R188, R188 ;  /* 0x000000bc00bc7308 */ /* 0x000fe20000000800 */
[C---:B------:R-:W-:Y:S01]  /*51f0*/  FSETP.NEU.FTZ.AND P3, PT, R5.reuse, -INF , PT ;  /* 0xff8000000500780b */ /* 0x040fe20003f7d000 */
[----:B------:R-:W-:-:S03]  /*5200*/  FMUL.FTZ R152, R5, UR10 ;  /* 0x0000000a05987c20 */ /* 0x000fc60008410000 */
[----:B------:R-:W-:-:S03]  /*5210*/  FSEL R9, R5, RZ, P3 ;  /* 0x000000ff05097208 */ /* 0x000fc60001800000 */
[----:B------:R-:W-:Y:S01]  /*5220*/  MUFU.EX2 R20, R20 ;  /* 0x0000001400147308 */ /* 0x000fe20000000800 */
[----:B------:R-:W-:Y:S01]  /*5230*/  FSEL R152, R152, RZ, P3 ;  /* 0x000000ff98987208 */ /* 0x000fe20001800000 */
[----:B--2---:R-:W-:Y:S01]  /*5240*/  FFMA.FTZ R154, R7, R3, R172 ;  /* 0x00000003079a7223 */ /* 0x004fe200000100ac */
[-C--:B------:R-:W-:Y:S01]  /*5250*/  FMUL.FTZ R24, R24, R7.reuse ;  /* 0x0000000718187220 */ /* 0x080fe20000410000 */
[----:B------:R-:W-:Y:S01]  /*5260*/  FADD.FTZ R9, -R9, R8 ;  /* 0x0000000809097221 */ /* 0x000fe20000010100 */
[----:B------:R-:W-:Y:S01]  /*5270*/  FMUL.FTZ R25, R25, R7 ;  /* 0x0000000719197220 */ /* 0x000fe20000410000 */
[--C-:B------:R-:W-:Y:S01]  /*5280*/  FFMA.FTZ R15, R15, UR10, -R152.reuse ;  /* 0x0000000a0f0f7c23 */ /* 0x100fe20008010898 */
[--C-:B------:R-:W-:Y:S01]  /*5290*/  FFMA.FTZ R14, R14, UR10, -R152.reuse ;  /* 0x0000000a0e0e7c23 */ /* 0x100fe20008010898 */
[----:B------:R-:W-:Y:S01]  /*52a0*/  FMUL.FTZ R8, R9, UR10 ;  /* 0x0000000a09087c20 */ /* 0x000fe20008410000 */
[--C-:B------:R-:W-:Y:S01]  /*52b0*/  FFMA.FTZ R157, R203, UR10, -R152.reuse ;  /* 0x0000000acb9d7c23 */ /* 0x100fe20008010898 */
[----:B------:R-:W-:Y:S01]  /*52c0*/  FFMA.FTZ R198, R158, UR10, -R152 ;  /* 0x0000000a9ec67c23 */ /* 0x000fe20008010898 */
[----:B------:R-:W-:Y:S01]  /*52d0*/  FADD.FTZ R154, R163, R154 ;  /* 0x0000009aa39a7221 */ /* 0x000fe20000010000 */
[----:B------:R-:W-:Y:S01]  /*52e0*/  MUFU.EX2 R15, R15 ;  /* 0x0000000f000f7308 */ /* 0x000fe20000000800 */
[--C-:B------:R-:W-:Y:S01]  /*52f0*/  FFMA.FTZ R195, R162, UR10, -R152.reuse ;  /* 0x0000000aa2c37c23 */ /* 0x100fe20008010898 */
[----:B------:R-:W-:Y:S01]  /*5300*/  FFMA.FTZ R204, R161, UR10, -R152 ;  /* 0x0000000aa1cc7c23 */ /* 0x000fe20008010898 */
[----:B------:R-:W-:Y:S01]  /*5310*/  FADD.FTZ R3, R167, R154 ;  /* 0x0000009aa7037221 */ /* 0x000fe20000010000 */
[--C-:B------:R-:W-:Y:S01]  /*5320*/  FFMA.FTZ R161, R164, UR10, -R152.reuse ;  /* 0x0000000aa4a17c23 */ /* 0x100fe20008010898 */
[--C-:B------:R-:W-:Y:S01]  /*5330*/  FFMA.FTZ R206, R171, UR10, -R152.reuse ;  /* 0x0000000aabce7c23 */ /* 0x100fe20008010898 */
[--C-:B------:R-:W-:Y:S01]  /*5340*/  FFMA.FTZ R171, R166, UR10, -R152.reuse ;  /* 0x0000000aa6ab7c23 */ /* 0x100fe20008010898 */
[----:B------:R-:W-:Y:S01]  /*5350*/  FADD.FTZ R9, R174, R3 ;  /* 0x00000003ae097221 */ /* 0x000fe20000010000 */
[----:B------:R-:W1:Y:S01]  /*5360*/  MUFU.EX2 R8, R8 ;  /* 0x0000000800087308 */ /* 0x000e620000000800 */
[--C-:B------:R-:W-:Y:S01]  /*5370*/  FFMA.FTZ R208, R173, UR10, -R152.reuse ;  /* 0x0000000aadd07c23 */ /* 0x100fe20008010898 */
[--C-:B------:R-:W-:Y:S01]  /*5380*/  FFMA.FTZ R210, R175, UR10, -R152.reuse ;  /* 0x0000000aafd27c23 */ /* 0x100fe20008010898 */
[----:B------:R-:W-:Y:S01]  /*5390*/  FADD.FTZ R156, R176, R9 ;  /* 0x00000009b09c7221 */ /* 0x000fe20000010000 */
[--C-:B------:R-:W-:Y:S01]  /*53a0*/  FFMA.FTZ R173, R168, UR10, -R152.reuse ;  /* 0x0000000aa8ad7c23 */ /* 0x100fe20008010898 */
[----:B------:R-:W-:Y:S01]  /*53b0*/  FFMA.FTZ R175, R177, UR10, -R152 ;  /* 0x0000000ab1af7c23 */ /* 0x000fe20008010898 */
[----:B------:R-:W-:-:S02]  /*53c0*/  IMAD.U32 R177, RZ, RZ, UR26 ;  /* 0x0000001affb17e24 */ /* 0x000fc4000f8e00ff */
[----:B------:R-:W-:Y:S01]  /*53d0*/  FADD.FTZ R156, R179, R156 ;  /* 0x0000009cb39c7221 */ /* 0x000fe20000010000 */
[----:B------:R-:W2:Y:S01]  /*53e0*/  MUFU.EX2 R14, R14 ;  /* 0x0000000e000e7308 */ /* 0x000ea20000000800 */
[----:B------:R-:W-:Y:S01]  /*53f0*/  IADD3 R9, -R22, 0xb, RZ ;  /* 0x0000000b16097810 */ /* 0x000fe20007ffe1ff */
[----:B------:R-:W-:Y:S01]  /*5400*/  FFMA.FTZ R178, R178, UR10, -R152 ;  /* 0x0000000ab2b27c23 */ /* 0x000fe20008010898 */
[----:B------:R-:W-:Y:S01]  /*5410*/  FADD.FTZ R197, R169, R156 ;  /* 0x0000009ca9c57221 */ /* 0x000fe20000010000 */
[--C-:B------:R-:W-:Y:S01]  /*5420*/  FFMA.FTZ R181, R181, UR10, -R152.reuse ;  /* 0x0000000ab5b57c23 */ /* 0x100fe20008010898 */
[--C-:B------:R-:W-:Y:S01]  /*5430*/  FFMA.FTZ R183, R183, UR10, -R152.reuse ;  /* 0x0000000ab7b77c23 */ /* 0x100fe20008010898 */
[--C-:B------:R-:W-:Y:S01]  /*5440*/  FFMA.FTZ R186, R186, UR10, -R152.reuse ;  /* 0x0000000ababa7c23 */ /* 0x100fe20008010898 */
[----:B------:R-:W-:Y:S01]  /*5450*/  FADD.FTZ R199, R184, R197 ;  /* 0x000000c5b8c77221 */ /* 0x000fe20000010000 */
[----:B------:R-:W3:Y:S01]  /*5460*/  MUFU.EX2 R157, R157 ;  /* 0x0000009d009d7308 */ /* 0x000ee20000000800 */
[----:B-1----:R-:W-:Y:S01]  /*5470*/  FFMA.FTZ R3, R8, R0, R15 ;  /* 0x0000000008037223 */ /* 0x002fe2000001000f */
[--C-:B------:R-:W-:Y:S01]  /*5480*/  FFMA.FTZ R0, R180, UR10, -R152.reuse ;  /* 0x0000000ab4007c23 */ /* 0x100fe20008010898 */
[----:B------:R-:W-:Y:S01]  /*5490*/  FADD.FTZ R156, R160, R199 ;  /* 0x000000c7a09c7221 */ /* 0x000fe20000010000 */
[--C-:B------:R-:W-:Y:S01]  /*54a0*/  FFMA.FTZ R180, R182, UR10, -R152.reuse ;  /* 0x0000000ab6b47c23 */ /* 0x100fe20008010898 */
[--C-:B------:R-:W-:Y:S01]  /*54b0*/  FFMA.FTZ R182, R185, UR10, -R152.reuse ;  /* 0x0000000ab9b67c23 */ /* 0x100fe20008010898 */
[----:B------:R-:W-:Y:S01]  /*54c0*/  FFMA.FTZ R185, R165, UR10, -R152 ;  /* 0x0000000aa5b97c23 */ /* 0x000fe20008010898 */
[----:B------:R-:W-:Y:S01]  /*54d0*/  FADD.FTZ R156, R153, R156 ;  /* 0x0000009c999c7221 */ /* 0x000fe20000010000 */
[----:B------:R-:W1:Y:S01]  /*54e0*/  MUFU.EX2 R198, R198 ;  /* 0x000000c600c67308 */ /* 0x000e620000000800 */
[----:B--2---:R-:W-:Y:S01]  /*54f0*/  FADD.FTZ R154, R14, R3 ;  /* 0x000000030e9a7221 */ /* 0x004fe20000010000 */
[----:B------:R-:W-:Y:S01]  /*5500*/  FFMA.FTZ R187, R187, UR10, -R152 ;  /* 0x0000000abbbb7c23 */ /* 0x000fe20008010898 */
[----:B------:R-:W-:Y:S01]  /*5510*/  FADD.FTZ R199, R155, R156 ;  /* 0x0000009c9bc77221 */ /* 0x000fe20000010000 */
[--C-:B------:R-:W-:Y:S01]  /*5520*/  FFMA.FTZ R191, R191, UR10, -R152.reuse ;  /* 0x0000000abfbf7c23 */ /* 0x100fe20008010898 */
[----:B------:R-:W-:Y:S01]  /*5530*/  FFMA.FTZ R190, R190, UR10, -R152 ;  /* 0x0000000abebe7c23 */ /* 0x000fe20008010898 */
[----:B------:R-:W-:Y:S01]  /*5540*/  F2FP.F16.F32.PACK_AB R152, R163, R172 ;  /* 0x000000aca398723e */ /* 0x000fe200000000ff */
[----:B------:R-:W-:Y:S01]  /*5550*/  FADD.FTZ R199, R188, R199 ;  /* 0x000000c7bcc77221 */ /* 0x000fe20000010000 */
[----:B------:R-:W2:Y:S01]  /*5560*/  MUFU.EX2 R195, R195 ;  /* 0x000000c300c37308 */ /* 0x000ea20000000800 */
[----:B---3--:R-:W-:Y:S01]  /*5570*/  FADD.FTZ R3, R157, R154 ;  /* 0x0000009a9d037221 */ /* 0x008fe20000010000 */
[----:B------:R-:W-:Y:S01]  /*5580*/  F2FP.F16.F32.PACK_AB R160, R153, R160 ;  /* 0x000000a099a0723e */ /* 0x000fe200000000ff */
[----:B------:R-:W-:Y:S01]  /*5590*/  FADD.FTZ R156, R20, R199 ;  /* 0x000000c7149c7221 */ /* 0x000fe20000010000 */
[----:B------:R-:W-:Y:S01]  /*55a0*/  F2FP.F16.F32.PACK_AB R158, R184, R169 ;  /* 0x000000a9b89e723e */ /* 0x000fe200000000ff */
[-C--:B------:R-:W-:Y:S01]  /*55b0*/  FMUL.FTZ R28, R28, R7.reuse ;  /* 0x000000071c1c7220 */ /* 0x080fe20000410000 */
[-C--:B------:R-:W-:Y:S01]  /*55c0*/  FMUL.FTZ R29, R29, R7.reuse ;  /* 0x000000071d1d7220 */ /* 0x080fe20000410000 */
[----:B------:R-:W-:Y:S01]  /*55d0*/  FMUL.FTZ R32, R32, R7 ;  /* 0x0000000720207220 */ /* 0x000fe20000410000 */
[----:B------:R-:W3:Y:S01]  /*55e0*/  MUFU.EX2 R204, R204 ;  /* 0x000000cc00cc7308 */ /* 0x000ee20000000800 */
[----:B-1----:R-:W-:Y:S01]  /*55f0*/  FADD.FTZ R154, R198, R3 ;  /* 0x00000003c69a7221 */ /* 0x002fe20000010000 */
[----:B------:R-:W-:-:S02]  /*5600*/  @!P1 VIADD R3, R177, 0x22840 ;  /* 0x00022840b1039836 */ /* 0x000fc40000000000 */
[-C--:B------:R-:W-:Y:S01]  /*5610*/  FMUL.FTZ R33, R33, R7.reuse ;  /* 0x0000000721217220 */ /* 0x080fe20000410000 */
[-C--:B------:R-:W-:Y:S01]  /*5620*/  FMUL.FTZ R36, R36, R7.reuse ;  /* 0x0000000724247220 */ /* 0x080fe20000410000 */
[-C--:B------:R-:W-:Y:S01]  /*5630*/  FMUL.FTZ R37, R37, R7.reuse ;  /* 0x0000000725257220 */ /* 0x080fe20000410000 */
[-C--:B------:R-:W-:Y:S01]  /*5640*/  FMUL.FTZ R40, R40, R7.reuse ;  /* 0x0000000728287220 */ /* 0x080fe20000410000 */
[----:B------:R-:W-:Y:S01]  /*5650*/  @!P1 PRMT R3, RZ, 0x654, R3 ;  /* 0x00000654ff039816 */ /* 0x000fe20000000003 */
[----:B------:R-:W1:Y:S01]  /*5660*/  MUFU.EX2 R161, R161 ;  /* 0x000000a100a17308 */ /* 0x000e620000000800 */
[----:B--2---:R-:W-:Y:S01]  /*5670*/  FADD.FTZ R197, R195, R154 ;  /* 0x0000009ac3c57221 */ /* 0x004fe20000010000 */
[----:B------:R2:W-:Y:S06]  /*5680*/  BAR.ARV R9, 0x100 ;  /* 0x000400090000751d */ /* 0x0005ec0000002000 */
[----:B------:R-:W4:Y:S01]  /*5690*/  MUFU.EX2 R206, R206 ;  /* 0x000000ce00ce7308 */ /* 0x000f220000000800 */
[----:B---3--:R-:W-:Y:S01]  /*56a0*/  FADD.FTZ R154, R204, R197 ;  /* 0x000000c5cc9a7221 */ /* 0x008fe20000010000 */
[----:B------:R3:W-:Y:S01]  /*56b0*/  @!P1 SYNCS.ARRIVE.TRANS64.RED.A1T0 RZ, [R3+URZ], RZ ;  /* 0x000000ff03ff99a7 */ /* 0x0007e2000810043f */
        /* <DEDUP_REMOVED lines=68> */
[----:B------:R-:W-:Y:S01]  /*5b00*/  FMUL.FTZ R145, R145, R7 ;  /* 0x0000000791917220 */ /* 0x000fe20000410000 */
[----:B------:R-:W4:Y:S01]  /*5b10*/  MUFU.EX2 R178, R178 ;  /* 0x000000b200b27308 */ /* 0x000f220000000800 */
[----:B---3--:R-:W-:Y:S01]  /*5b20*/  FADD.FTZ R3, R175, R154 ;  /* 0x0000009aaf037221 */ /* 0x008fe20000010000 */
[----:B------:R-:W-:Y:S01]  /*5b30*/  F2FP.F16.F32.PACK_AB R154, R174, R167 ;  /* 0x000000a7ae9a723e */ /* 0x000fe200000000ff */
[-C--:B------:R-:W-:Y:S01]  /*5b40*/  FMUL.FTZ R148, R148, R7.reuse ;  /* 0x0000000794947220 */ /* 0x080fe20000410000 */
[----:B------:R-:W-:Y:S01]  /*5b50*/  FMUL.FTZ R149, R149, R7 ;  /* 0x0000000795957220 */ /* 0x000fe20000410000 */
        /* <DEDUP_REMOVED lines=12> */
[C---:B----4-:R-:W-:Y:S01]  /*5c20*/  FADD.FTZ R3, R178.reuse, R3 ;  /* 0x00000003b2037221 */ /* 0x050fe20000010000 */
[----:B------:R-:W-:Y:S01]  /*5c30*/  F2FP.F16.F32.PACK_AB R165, R178, R175 ;  /* 0x000000afb2a5723e */ /* 0x000fe200000000ff */
        /* <DEDUP_REMOVED lines=28> */
[-C--:B------:R-:W-:Y:S01]  /*5e00*/  FMUL.FTZ R83, R83, R8.reuse ;  /* 0x0000000853537220 */ /* 0x080fe20000410000 */
[----:B------:R-:W4:Y:S01]  /*5e10*/  MUFU.EX2 R180, R180 ;  /* 0x000000b400b47308 */ /* 0x000f220000000800 */
[----:B---3--:R-:W-:Y:S01]  /*5e20*/  FADD.FTZ R3, R181, R162 ;  /* 0x000000a2b5037221 */ /* 0x008fe20000010000 */
[----:B------:R-:W-:Y:S01]  /*5e30*/  F2FP.F16.F32.PACK_AB R162, R188, R155 ;  /* 0x0000009bbca2723e */ /* 0x000fe200000000ff */
[-C--:B------:R-:W-:Y:S01]  /*5e40*/  FMUL.FTZ R86, R86, R8.reuse ;  /* 0x0000000856567220 */ /* 0x080fe20000410000 */
[----:B------:R-:W-:Y:S01]  /*5e50*/  F2FP.F16.F32.PACK_AB R155, R198, R157 ;  /* 0x0000009dc69b723e */ /* 0x000fe200000000ff */
[----:B------:R-:W-:Y:S01]  /*5e60*/  FMUL.FTZ R87, R87, R8 ;  /* 0x0000000857577220 */ /* 0x000fe20000410000 */
[----:B------:R-:W-:Y:S01]  /*5e70*/  F2FP.F16.F32.PACK_AB R167, R181, R0 ;  /* 0x00000000b5a7723e */ /* 0x000fe200000000ff */
[----:B------:R-:W-:Y:S01]  /*5e80*/  FMUL.FTZ R90, R90, R8 ;  /* 0x000000085a5a7220 */ /* 0x000fe20000410000 */
[----:B------:R-:W3:Y:S01]  /*5e90*/  MUFU.EX2 R192, R192 ;  /* 0x000000c000c07308 */ /* 0x000ee20000000800 */
[----:B-1----:R-:W-:Y:S01]  /*5ea0*/  FADD.FTZ R163, R13, R164 ;  /* 0x000000a40da37221 */ /* 0x002fe20000010000 */
[----:B------:R-:W-:Y:S01]  /*5eb0*/  F2FP.F16.F32.PACK_AB R164, R189, R20 ;  /* 0x00000014bda4723e */ /* 0x000fe200000000ff */
        /* <DEDUP_REMOVED lines=18> */
[-C--:B------:R-:W-:Y:S01]  /*5fe0*/  FMUL.FTZ R114, R114, R8.reuse ;  /* 0x0000000872727220 */ /* 0x080fe20000410000 */
[-C--:B------:R-:W-:Y:S01]  /*5ff0*/  FMUL.FTZ R115, R115, R8.reuse ;  /* 0x0000000873737220 */ /* 0x080fe20000410000 */
[----:B------:R-:W-:Y:S01]  /*6000*/  FMUL.FTZ R118, R118, R8 ;  /* 0x0000000876767220 */ /* 0x000fe20000410000 */
[----:B------:R-:W3:Y:S01]  /*6010*/  MUFU.EX2 R182, R182 ;  /* 0x000000b600b67308 */ /* 0x000ee20000000800 */
[C---:B-1----:R-:W-:Y:S01]  /*6020*/  FADD.FTZ R3, R183.reuse, R20 ;  /* 0x00000014b7037221 */ /* 0x042fe20000010000 */
[----:B------:R-:W-:Y:S01]  /*6030*/  F2FP.F16.F32.PACK_AB R169, R183, R180 ;  /* 0x000000b4b7a9723e */ /* 0x000fe200000000ff */
[-C--:B------:R-:W-:Y:S01]  /*6040*/  FMUL.FTZ R119, R119, R8.reuse ;  /* 0x0000000877777220 */ /* 0x080fe20000410000 */
[-C--:B------:R-:W-:Y:S01]  /*6050*/  FMUL.FTZ R122, R122, R8.reuse ;  /* 0x000000087a7a7220 */ /* 0x080fe20000410000 */
[-C--:B------:R-:W-:Y:S01]  /*6060*/  FMUL.FTZ R123, R123, R8.reuse ;  /* 0x000000087b7b7220 */ /* 0x080fe20000410000 */
[-C--:B------:R-:W-:Y:S01]  /*6070*/  FMUL.FTZ R126, R126, R8.reuse ;  /* 0x000000087e7e7220 */ /* 0x080fe20000410000 */
[----:B------:R-:W-:Y:S01]  /*6080*/  FMUL.FTZ R127, R127, R8 ;  /* 0x000000087f7f7220 */ /* 0x000fe20000410000 */
[----:B------:R-:W1:Y:S01]  /*6090*/  MUFU.EX2 R185, R185 ;  /* 0x000000b900b97308 */ /* 0x000e620000000800 */
[----:B----4-:R-:W-:Y:S01]  /*60a0*/  FADD.FTZ R153, R21, R166 ;  /* 0x000000a615997221 */ /* 0x010fe20000010000 */
        /* <DEDUP_REMOVED lines=16> */
[----:B------:R-:W-:-:S06]  /*61b0*/  FMUL.FTZ R151, R151, R8 ;  /* 0x0000000897977220 */ /* 0x000fcc0000410000 */
[----:B------:R-:W1:Y:S01]  /*61c0*/  MUFU.EX2 R187, R187 ;  /* 0x000000bb00bb7308 */ /* 0x000e620000000800 */
[----:B----4-:R-:W-:-:S07]  /*61d0*/  FADD.FTZ R10, R186, R11 ;  /* 0x0000000bba0a7221 */ /* 0x010fce0000010000 */
[----:B------:R-:W4:Y:S01]  /*61e0*/  MUFU.EX2 R159, R159 ;  /* 0x0000009f009f7308 */ /* 0x000f220000000800 */
[C---:B---3--:R-:W-:Y:S01]  /*61f0*/  FADD.FTZ R20, R194.reuse, R153 ;  /* 0x00000099c2147221 */ /* 0x048fe20000010000 */
[----:B------:R-:W-:Y:S02]  /*6200*/  F2FP.F16.F32.PACK_AB R172, R194, R21 ;  /* 0x00000015c2ac723e */ /* 0x000fe400000000ff */
[----:B------:R-:W-:-:S04]  /*6210*/  F2FP.F16.F32.PACK_AB R153, R14, R15 ;  /* 0x0000000f0e99723e */ /* 0x000fc800000000ff */
[----:B------:R-:W3:Y:S01]  /*6220*/  MUFU.EX2 R191, R191 ;  /* 0x000000bf00bf7308 */ /* 0x000ee20000000800 */
[C---:B-1----:R-:W-:Y:S01]  /*6230*/  FADD.FTZ R10, R187.reuse, R10 ;  /* 0x0000000abb0a7221 */ /* 0x042fe20000010000 */
[----:B------:R-:W-:-:S06]  /*6240*/  F2FP.F16.F32.PACK_AB R173, R187, R186 ;  /* 0x000000babbad723e */ /* 0x000fcc00000000ff */
[----:B------:R-:W1:Y:S01]  /*6250*/  MUFU.EX2 R196, R196 ;  /* 0x000000c400c47308 */ /* 0x000e620000000800 */
[----:B----4-:R-:W-:-:S07]  /*6260*/  FADD.FTZ R3, R159, R20 ;  /* 0x000000149f037221 */ /* 0x010fce0000010000 */
[----:B------:R-:W4:Y:S01]  /*6270*/  MUFU.EX2 R190, R190 ;  /* 0x000000be00be7308 */ /* 0x000f220000000800 */
[----:B---3--:R-:W-:Y:S01]  /*6280*/  FADD.FTZ R11, R191, R10 ;  /* 0x0000000abf0b7221 */ /* 0x008fe20000010000 */
[C---:B-1----:R-:W-:Y:S01]  /*6290*/  F2FP.F16.F32.PACK_AB R174, R196.reuse, R159 ;  /* 0x0000009fc4ae723e */ /* 0x042fe200000000ff */
[----:B------:R-:W-:Y:S01]  /*62a0*/  FADD.FTZ R3, R196, R3 ;  /* 0x00000003c4037221 */ /* 0x000fe20000010000 */
[----:B------:R-:W-:Y:S02]  /*62b0*/  F2FP.F16.F32.PACK_AB R159, R206, R161 ;  /* 0x000000a1ce9f723e */ /* 0x000fe400000000ff */
[----:B------:R-:W-:Y:S02]  /*62c0*/  F2FP.F16.F32.PACK_AB R161, R208, R171 ;  /* 0x000000abd0a1723e */ /* 0x000fe400000000ff */
[----:B------:R-:W-:Y:S01]  /*62d0*/  F2FP.F16.F32.PACK_AB R171, R185, R182 ;  /* 0x000000b6b9ab723e */ /* 0x000fe200000000ff */
[C---:B----4-:R-:W-:Y:S01]  /*62e0*/  FADD.FTZ R0, R190.reuse, R11 ;  /* 0x0000000bbe007221 */ /* 0x050fe20000010000 */
[----:B------:R-:W-:Y:S01]  /*62f0*/  F2FP.F16.F32.PACK_AB R175, R190, R191 ;  /* 0x000000bfbeaf723e */ /* 0x000fe200000000ff */
[----:B--2---:R-:W-:Y:S06]  /*6300*/  @!P0 BRA `(.L_x_3562) ;  /* 0x0000000000048947 */ /* 0x004fec0003800000 */
[----:B------:R-:W-:Y:S01]  /*6310*/  BPT.TRAP 0x1 ;  /* 0x000000040000795c */ /* 0x000fe20000300000 */
.L_x_3562:
[----:B------:R1:W2:Y:S01]  /*6320*/  SYNCS.PHASECHK.TRANS64.TRYWAIT P2, [UR26+0x22850], R6 ;  /* 0x02285006ff0075a7 */ /* 0x0002a2000804015a */
[----:B------:R-:W-:Y:S05]  /*6330*/  @!P0 BRA `(.L_x_3563) ;  /* 0x0000000000048947 */ /* 0x000fea0003800000 */
[----:B------:R-:W-:Y:S01]  /*6340*/  BPT.TRAP 0x1 ;  /* 0x000000040000795c */ /* 0x000fe20000300000 */
.L_x_3563:
[----:B--2---:R-:W-:Y:S05]  /*6350*/  @P2 BRA `(.L_x_3564) ;  /* 0x0000000000082947 */ /* 0x004fea0003800000 */
[----:B------:R-:W2:Y:S02]  /*6360*/  SYNCS.PHASECHK.TRANS64.TRYWAIT P2, [UR26+0x22850], R6 ;  /* 0x02285006ff0075a7 */ /* 0x000ea4000804015a */
[----:B--2---:R-:W-:Y:S05]  /*6370*/  @!P2 BRA `(.L_x_3565) ;  /* 0x000000a80034a947 */ /* 0x004fea0003800000 */
.L_x_3564:
[----:B012---:R-:W-:Y:S01]  /*6380*/  VIADD R6, R22, 0x8 ;  /* 0x0000000816067836 */ /* 0x007fe20000000000 */
        /* <DEDUP_REMOVED lines=46> */
.L_x_3557:
[----:B------:R-:W-:-:S13]  /*6670*/  ISETP.LE.AND P2, PT, RZ, UR23, PT ;  /* 0x00000017ff007c0c */ /* 0x000fda000bf43270 */
[----:B------:R-:W-:Y:S05]  /*6680*/  @!P2 BRA `(.L_x_3567) ;  /* 0x0000002000c0a947 */ /* 0x000fea0003800000 */
[----:B------:R-:W-:Y:S01]  /*6690*/  IMAD.MOV.U32 R8, RZ, RZ, R5 ;  /* 0x000000ffff087224 */ /* 0x000fe200078e0005 */
[----:B------:R-:W-:Y:S01]  /*66a0*/  ULDC UR24, c[0x0][0x9d8] ;  /* 0x0002760000187ab9 */ /* 0x000fe20000000800 */
[----:B------:R-:W-:Y:S01]  /*66b0*/  IMAD.MOV.U32 R21, RZ, RZ, R4 ;  /* 0x000000ffff157224 */ /* 0x000fe200078e0004 */
[----:B------:R-:W-:-:S06]  /*66c0*/  ULDC UR22, c[0x0][0x988] ;  /* 0x0002620000167ab9 */ /* 0x000fcc0000000800 */
.L_x_3576:
[----:B------:R-:W-:-:S04]  /*66d0*/  UIADD3 UR37, UR37, 0x1, URZ ;  /* 0x0000000125257890 */ /* 0x000fc8000fffe03f */
[----:B------:R-:W-:-:S04]  /*66e0*/  UISETP.NE.AND UP0, UPT, UR37, 0x2, UPT ;  /* 0x000000022500788c */ /* 0x000fc8000bf05270 */
[----:B------:R-:W-:Y:S02]  /*66f0*/  USEL UR6, URZ, 0x1, UP0 ;  /* 0x000000013f067887 */ /* 0x000fe40008000000 */
[----:B------:R-:W-:Y:S02]  /*6700*/  USEL UR37, UR37, URZ, UP0 ;  /* 0x0000003f25257287 */ /* 0x000fe40008000000 */
[----:B------:R-:W-:Y:S01]  /*6710*/  ULOP3.LUT UR40, UR40, UR6, URZ, 0x3c, !UPT ;  /* 0x0000000628287292 */ /* 0x000fe2000f8e3c3f */
[----:B-1----:R-:W-:Y:S11]  /*6720*/  @!P0 BRA `(.L_x_3568) ;  /* 0x0000000000048947 */ /* 0x002ff60003800000 */
[----:B------:R-:W-:Y:S01]  /*6730*/  BPT.TRAP 0x1 ;  /* 0x000000040000795c */ /* 0x000fe20000300000 */
.L_x_3568:
[----:B------:R-:W1:Y:S01]  /*6740*/  S2UR UR7, SR_CgaCtaId ;  /* 0x00000000000779c3 */ /* 0x000e620000008800 */
[----:B------:R-:W-:Y:S01]  /*6750*/  UMOV UR6, 0x400 ;  /* 0x0000040000067882 */ /* 0x000fe20000000000 */
[----:B0-----:R-:W-:-:S05]  /*6760*/  IMAD.U32 R6, RZ, RZ, UR40 ;  /* 0x00000028ff067e24 */ /* 0x001fca000f8e00ff */
[----:B------:R-:W-:Y:S01]  /*6770*/  SHF.L.U32 R6, R6, 0x1f, RZ ;  /* 0x0000001f06067819 */ /* 0x000fe200000006ff */
[----:B-1----:R-:W-:-:S04]  /*6780*/  ULEA UR6, UR7, UR6, 0x18 ;  /* 0x0000000607067291 */ /* 0x002fc8000f8ec03f */
[----:B------:R-:W-:-:S09]  /*6790*/  ULEA UR25, UR37, UR6, 0x3 ;  /* 0x0000000625197291 */ /* 0x000fd2000f8e183f */
[----:B------:R0:W1:Y:S01]  /*67a0*/  SYNCS.PHASECHK.TRANS64.TRYWAIT P2, [UR25+0x22830], R6 ;  /* 0x02283006ff0075a7 */ /* 0x0000620008040159 */
[----:B------:R-:W-:Y:S05]  /*67b0*/  @!P0 BRA `(.L_x_3569) ;  /* 0x0000000000048947 */ /* 0x000fea0003800000 */
[----:B------:R-:W-:Y:S01]  /*67c0*/  BPT.TRAP 0x1 ;  /* 0x000000040000795c */ /* 0x000fe20000300000 */
.L_x_3569:
[----:B-1----:R-:W-:Y:S05]  /*67d0*/  @P2 BRA `(.L_x_3570) ;  /* 0x0000000000082947 */ /* 0x002fea0003800000 */
[----:B------:R-:W1:Y:S02]  /*67e0*/  SYNCS.PHASECHK.TRANS64.TRYWAIT P2, [UR25+0x22830], R6 ;  /* 0x02283006ff0075a7 */ /* 0x000e640008040159 */
[----:B-1----:R-:W-:Y:S05]  /*67f0*/  @!P2 BRA `(.L_x_3571) ;  /* 0x000000a40028a947 */ /* 0x002fea0003800000 */
.L_x_3570:
        /* <DEDUP_REMOVED lines=77> */
[----:B------:R-:W-:-:S06]  /*6cd0*/  IMAD.U32 R197, RZ, RZ, UR25 ;  /* 0x00000019ffc57e24 */ /* 0x000fcc000f8e00ff */
        /* <DEDUP_REMOVED lines=39> */
[----:B---3--:R-:W-:Y:S01]  /*6f50*/  FMNMX.FTZ R4, R184, R163, !PT ;  /* 0x000000a3b8047209 */ /* 0x008fe20007810000 */
[----:B------:R-:W-:-:S04]  /*6f60*/  FMUL.FTZ R163, R183, UR24 ;  /* 0x00000018b7a37c20 */ /* 0x000fc80008410000 */
        /* <DEDUP_REMOVED lines=14> */
[C---:B------:R-:W-:Y:S01]  /*7050*/  FADD.FTZ R21, -R4.reuse, R21 ;  /* 0x0000001504157221 */ /* 0x040fe20000010100 */
[----:B------:R-:W-:Y:S01]  /*7060*/  FMUL.FTZ R186, R4, UR10 ;  /* 0x0000000a04ba7c20 */ /* 0x000fe20008410000 */
[----:B------:R-:W0:Y:S02]  /*7070*/  MUFU.TANH R153, R153 ;  /* 0x0000009900997308 */ /* 0x000e240000002400 */
[----:B------:R-:W-:Y:S01]  /*7080*/  FMUL.FTZ R172, R21, UR10 ;  /* 0x0000000a15ac7c20 */ /* 0x000fe20008410000 */
        /* <DEDUP_REMOVED lines=9> */
[----:B-----5:R-:W-:Y:S01]  /*7120*/  FMNMX.FTZ R174, R12, R5, !PT ;  /* 0x000000050cae7209 */ /* 0x020fe20007810000 */
[--C-:B------:R-:W-:Y:S01]  /*7130*/  FFMA.FTZ R188, R192, UR10, -R186.reuse ;  /* 0x0000000ac0bc7c23 */ /* 0x100fe200080108ba */
[--C-:B------:R-:W-:Y:S01]  /*7140*/  FFMA.FTZ R192, R184, UR10, -R186.reuse ;  /* 0x0000000ab8c07c23 */ /* 0x100fe200080108ba */
[--C-:B------:R-:W-:Y:S01]  /*7150*/  FFMA.FTZ R157, R157, UR10, -R186.reuse ;  /* 0x0000000a9d9d7c23 */ /* 0x100fe200080108ba */
[----:B---3--:R-:W-:Y:S01]  /*7160*/  FMNMX.FTZ R5, R13, R174, !PT ;  /* 0x000000ae0d057209 */ /* 0x008fe20007810000 */
        /* <DEDUP_REMOVED lines=14> */
[--C-:B------:R-:W-:Y:S01]  /*7250*/  FFMA.FTZ R194, R215, UR10, -R186.reuse ;  /* 0x0000000ad7c27c23 */ /* 0x100fe200080108ba */
[----:B0-----:R-:W-:Y:S01]  /*7260*/  FMNMX.FTZ R5, R153, R154, !PT ;  /* 0x0000009a99057209 */ /* 0x001fe20007810000 */
[----:B------:R-:W0:Y:S01]  /*7270*/  MUFU.TANH R161, R161 ;  /* 0x000000a100a17308 */ /* 0x000e220000002400 */
[----:B------:R-:W-:-:S02]  /*7280*/  FFMA.FTZ R189, R189, UR10, -R186 ;  /* 0x0000000abdbd7c23 */ /* 0x000fc400080108ba */
        /* <DEDUP_REMOVED lines=35> */
[----:B------:R2:W5:Y:S01]  /*74c0*/  MUFU.EX2 R174, R175 ;  /* 0x000000af00ae7308 */ /* 0x0005620000000800 */
[--C-:B---3--:R-:W-:Y:S01]  /*74d0*/  FFMA.FTZ R173, R204, UR10, -R186.reuse ;  /* 0x0000000accad7c23 */ /* 0x108fe200080108ba */
[----:B0-----:R-:W-:Y:S01]  /*74e0*/  FFMA.FTZ R3, R172, R3, R21 ;  /* 0x00000003ac037223 */ /* 0x001fe20000010015 */
[-C--:B------:R-:W-:Y:S01]  /*74f0*/  FMUL.FTZ R37, R37, R172.reuse ;  /* 0x000000ac25257220 */ /* 0x080fe20000410000 */
[-C--:B------:R-:W-:Y:S01]  /*7500*/  FMUL.FTZ R40, R40, R172.reuse ;  /* 0x000000ac28287220 */ /* 0x080fe20000410000 */
[-C--:B------:R-:W-:Y:S01]  /*7510*/  FMUL.FTZ R41, R41, R172.reuse ;  /* 0x000000ac29297220 */ /* 0x080fe20000410000 */
[-C--:B------:R-:W-:Y:S01]  /*7520*/  FMUL.FTZ R44, R44, R172.reuse ;  /* 0x000000ac2c2c7220 */ /* 0x080fe20000410000 */
[-C--:B------:R-:W-:Y:S01]  /*7530*/  FMUL.FTZ R45, R45, R172.reuse ;  /* 0x000000ac2d2d7220 */ /* 0x080fe20000410000 */
[----:B------:R0:W-:Y:S01]  /*7540*/  MUFU.EX2 R154, R177 ;  /* 0x000000b1009a7308 */ /* 0x0001e20000000800 */
[--C-:B--2---:R-:W-:Y:S01]  /*7550*/  FFMA.FTZ R175, R205, UR10, -R186.reuse ;  /* 0x0000000acdaf7c23 */ /* 0x104fe200080108ba */
[----:B----4-:R-:W-:Y:S01]  /*7560*/  FADD.FTZ R3, R152, R3 ;  /* 0x0000000398037221 */ /* 0x010fe20000010000 */
[-C--:B------:R-:W-:Y:S01]  /*7570*/  FMUL.FTZ R48, R48, R172.reuse ;  /* 0x000000ac30307220 */ /* 0x080fe20000410000 */
[-C--:B------:R-:W-:Y:S01]  /*7580*/  FMUL.FTZ R49, R49, R172.reuse ;  /* 0x000000ac31317220 */ /* 0x080fe20000410000 */
[----:B------:R-:W-:Y:S01]  /*7590*/  FMUL.FTZ R52, R52, R172 ;  /* 0x000000ac34347220 */ /* 0x000fe20000410000 */
[----:B-1----:R-:W-:Y:S01]  /*75a0*/  FMNMX.FTZ R191, R5, R190, !PT ;  /* 0x000000be05bf7209 */ /* 0x002fe20007810000 */
[--C-:B------:R-:W-:Y:S01]  /*75b0*/  FFMA.FTZ R190, R214, UR10, -R186.reuse ;  /* 0x0000000ad6be7c23 */ /* 0x100fe200080108ba */
[----:B------:R-:W-:Y:S01]  /*75c0*/  MUFU.EX2 R155, R155 ;  /* 0x0000009b009b7308 */ /* 0x000fe20000000800 */
[----:B0-----:R-:W-:Y:S01]  /*75d0*/  FFMA.FTZ R177, R207, UR10, -R186 ;  /* 0x0000000acfb17c23 */ /* 0x001fe200080108ba */
        /* <DEDUP_REMOVED lines=29> */
[-C--:B------:R-:W-:Y:S01]  /*77b0*/  FMUL.FTZ R101, R101, R172.reuse ;  /* 0x000000ac65657220 */ /* 0x080fe20000410000 */
[C---:B------:R-:W-:Y:S01]  /*77c0*/  FADD.FTZ R184, -R5.reuse, R8 ;  /* 0x0000000805b87221 */ /* 0x040fe20000010100 */
[----:B------:R-:W-:Y:S01]  /*77d0*/  FMUL.FTZ R186, R5, UR10 ;  /* 0x0000000a05ba7c20 */ /* 0x000fe20008410000 */
[----:B------:R0:W-:Y:S01]  /*77e0*/  MUFU.EX2 R8, R192 ;  /* 0x000000c000087308 */ /* 0x0001e20000000800 */
[----:B------:R-:W-:Y:S01]  /*77f0*/  FMUL.FTZ R104, R104, R172 ;  /* 0x000000ac68687220 */ /* 0x000fe20000410000 */
[----:B------:R-:W-:Y:S01]  /*7800*/  FMUL.FTZ R191, R184, UR10 ;  /* 0x0000000ab8bf7c20 */ /* 0x000fe20008410000 */
[--C-:B------:R-:W-:Y:S01]  /*7810*/  FFMA.FTZ R184, R7, UR10, -R186.reuse ;  /* 0x0000000a07b87c23 */ /* 0x100fe200080108ba */
[--C-:B------:R-:W-:Y:S01]  /*7820*/  FFMA.FTZ R7, R9, UR10, -R186.reuse ;  /* 0x0000000a09077c23 */ /* 0x100fe200080108ba */
[----:B------:R-:W-:Y:S01]  /*7830*/  IADD3 R9, -R22, 0xb, RZ ;  /* 0x0000000b16097810 */ /* 0x000fe20007ffe1ff */
[--C-:B------:R-:W-:Y:S01]  /*7840*/  FFMA.FTZ R10, R10, UR10, -R186.reuse ;  /* 0x0000000a0a0a7c23 */ /* 0x100fe200080108ba */
[--C-:B------:R-:W-:Y:S01]  /*7850*/  FFMA.FTZ R11, R11, UR10, -R186.reuse ;  /* 0x0000000a0b0b7c23 */ /* 0x100fe200080108ba */
[----:B------:R-:W-:Y:S01]  /*7860*/  MUFU.EX2 R191, R191 ;  /* 0x000000bf00bf7308 */ /* 0x000fe20000000800 */
[----:B0-----:R-:W-:Y:S01]  /*7870*/  FFMA.FTZ R192, R156, UR10, -R186 ;  /* 0x0000000a9cc07c23 */ /* 0x001fe200080108ba */
[----:B------:R-:W-:-:S02]  /*7880*/  @!P1 VIADD R156, R197, 0x22840 ;  /* 0x00022840c59c9836 */ /* 0x000fc40000000000 */
[--C-:B------:R-:W-:Y:S01]  /*7890*/  FFMA.FTZ R12, R12, UR10, -R186.reuse ;  /* 0x0000000a0c0c7c23 */ /* 0x100fe200080108ba */
[--C-:B------:R-:W-:Y:S01]  /*78a0*/  FFMA.FTZ R13, R13, UR10, -R186.reuse ;  /* 0x0000000a0d0d7c23 */ /* 0x100fe200080108ba */
[--C-:B------:R-:W-:Y:S01]  /*78b0*/  FFMA.FTZ R168, R168, UR10, -R186.reuse ;  /* 0x0000000aa8a87c23 */ /* 0x100fe200080108ba */
[----:B------:R-:W-:Y:S01]  /*78c0*/  FFMA.FTZ R196, R161, UR10, -R186 ;  /* 0x0000000aa1c47c23 */ /* 0x000fe200080108ba */
[----:B------:R-:W-:Y:S01]  /*78d0*/  @!P1 PRMT R156, RZ, 0x654, R156 ;  /* 0x00000654ff9c9816 */ /* 0x000fe2000000009c */
[----:B------:R-:W0:Y:S01]  /*78e0*/  MUFU.EX2 R184, R184 ;  /* 0x000000b800b87308 */ /* 0x000e220000000800 */
        /* <DEDUP_REMOVED lines=10> */
[----:B------:R-:W-:Y:S01]  /*7990*/  MUFU.EX2 R10, R10 ;  /* 0x0000000a000a7308 */ /* 0x000fe20000000800 */
[----:B0-----:R-:W-:Y:S01]  /*79a0*/  FFMA.FTZ R0, R191, R0, R184 ;  /* 0x00000000bf007223 */ /* 0x001fe200000100b8 */
[----:B------:R-:W-:Y:S01]  /*79b0*/  FFMA.FTZ R195, R162, UR10, -R186 ;  /* 0x0000000aa2c37c23 */ /* 0x000fe200080108ba */
[----:B------:R-:W-:Y:S01]  /*79c0*/  FADD.FTZ R3, R155, R156 ;  /* 0x0000009c9b037221 */ /* 0x000fe20000010000 */
[--C-:B------:R-:W-:Y:S01]  /*79d0*/  FFMA.FTZ R198, R163, UR10, -R186.reuse ;  /* 0x0000000aa3c67c23 */ /* 0x100fe200080108ba */
[--C-:B------:R-:W-:Y:S01]  /*79e0*/  FFMA.FTZ R199, R164, UR10, -R186.reuse ;  /* 0x0000000aa4c77c23 */ /* 0x100fe200080108ba */
[--C-:B------:R-:W-:Y:S01]  /*79f0*/  FFMA.FTZ R204, R165, UR10, -R186.reuse ;  /* 0x0000000aa5cc7c23 */ /* 0x100fe200080108ba */
[----:B------:R-:W-:Y:S01]  /*7a00*/  FADD.FTZ R156, R154, R3 ;  /* 0x000000039a9c7221 */ /* 0x000fe20000010000 */
[----:B------:R-:W-:Y:S01]  /*7a10*/  MUFU.EX2 R11, R11 ;  /* 0x0000000b000b7308 */ /* 0x000fe20000000800 */
[--C-:B------:R-:W-:Y:S01]  /*7a20*/  FFMA.FTZ R203, R166, UR10, -R186.reuse ;  /* 0x0000000aa6cb7c23 */ /* 0x100fe200080108ba */
[--C-:B------:R-:W-:Y:S01]  /*7a30*/  FFMA.FTZ R169, R169, UR10, -R186.reuse ;  /* 0x0000000aa9a97c23 */ /* 0x100fe200080108ba */
[--C-:B------:R-:W-:Y:S01]  /*7a40*/  FFMA.FTZ R161, R170, UR10, -R186.reuse ;  /* 0x0000000aaaa17c23 */ /* 0x100fe200080108ba */
[----:B------:R-:W-:Y:S01]  /*7a50*/  FFMA.FTZ R171, R171, UR10, -R186 ;  /* 0x0000000aabab7c23 */ /* 0x000fe200080108ba */
[----:B------:R-:W-:Y:S01]  /*7a60*/  FADD.FTZ R3, R157, R156 ;  /* 0x0000009c9d037221 */ /* 0x000fe20000010000 */
[-C--:B------:R-:W-:Y:S01]  /*7a70*/  FMUL.FTZ R105, R105, R172.reuse ;  /* 0x000000ac69697220 */ /* 0x080fe20000410000 */
        /* <DEDUP_REMOVED lines=17> */
[----:B------:R2:W3:Y:S01]  /*7b90*/  MUFU.EX2 R176, R206 ;  /* 0x000000ce00b07308 */ /* 0x0004e20000000800 */
        /* <DEDUP_REMOVED lines=8> */
[----:B--2---:R-:W-:Y:S01]  /*7c20*/  FFMA.FTZ R206, R167, UR10, -R186 ;  /* 0x0000000aa7ce7c23 */ /* 0x004fe200080108ba */
[-C--:B------:R-:W-:Y:S01]  /*7c30*/  FMUL.FTZ R145, R145, R172.reuse ;  /* 0x000000ac91917220 */ /* 0x080fe20000410000 */
[-C--:B------:R-:W-:Y:S01]  /*7c40*/  FMUL.FTZ R148, R148, R172.reuse ;  /* 0x000000ac94947220 */ /* 0x080fe20000410000 */
[----:B------:R-:W-:Y:S01]  /*7c50*/  FMUL.FTZ R149, R149, R172 ;  /* 0x000000ac95957220 */ /* 0x000fe20000410000 */
[----:B------:R-:W-:Y:S01]  /*7c60*/  F2FP.F16.F32.PACK_AB R172, R152, R21 ;  /* 0x0000001598ac723e */ /* 0x000fe200000000ff */
[-C--:B------:R-:W-:Y:S01]  /*7c70*/  FMUL.FTZ R26, R26, R191.reuse ;  /* 0x000000bf1a1a7220 */ /* 0x080fe20000410000 */
[----:B------:R-:W-:Y:S01]  /*7c80*/  F2FP.F16.F32.PACK_AB R174, R155, R174 ;  /* 0x000000ae9bae723e */ /* 0x000fe200000000ff */
[----:B------:R0:W-:Y:S01]  /*7c90*/  MUFU.EX2 R186, R168 ;  /* 0x000000a800ba7308 */ /* 0x0001e20000000800 */
[----:B---3--:R-:W-:Y:S01]  /*7ca0*/  FADD.FTZ R156, R176, R3 ;  /* 0x00000003b09c7221 */ /* 0x008fe20000010000 */
[----:B------:R-:W-:Y:S01]  /*7cb0*/  F2FP.F16.F32.PACK_AB R170, R173, R158 ;  /* 0x0000009eadaa723e */ /* 0x000fe200000000ff */
[-C--:B------:R-:W-:Y:S01]  /*7cc0*/  FMUL.FTZ R27, R27, R191.reuse ;  /* 0x000000bf1b1b7220 */ /* 0x080fe20000410000 */
[----:B------:R-:W-:Y:S01]  /*7cd0*/  F2FP.F16.F32.PACK_AB R173, R7, R184 ;  /* 0x000000b807ad723e */ /* 0x000fe200000000ff */
[----:B------:R-:W-:Y:S01]  /*7ce0*/  FMUL.FTZ R30, R30, R191 ;  /* 0x000000bf1e1e7220 */ /* 0x000fe20000410000 */
[----:B------:R-:W-:Y:S01]  /*7cf0*/  F2FP.F16.F32.PACK_AB R164, R176, R175 ;  /* 0x000000afb0a4723e */ /* 0x000fe200000000ff */
[-C--:B------:R-:W-:Y:S01]  /*7d00*/  FMUL.FTZ R31, R31, R191.reuse ;  /* 0x000000bf1f1f7220 */ /* 0x080fe20000410000 */
[----:B------:R-:W2:Y:S01]  /*7d10*/  MUFU.EX2 R177, R177 ;  /* 0x000000b100b17308 */ /* 0x000ea20000000800 */
[----:B0-----:R-:W-:Y:S01]  /*7d20*/  F2FP.F16.F32.PACK_AB R168, R157, R154 ;  /* 0x0000009a9da8723e */ /* 0x001fe200000000ff */
[----:B------:R-:W-:Y:S01]  /*7d30*/  FADD.FTZ R157, R7, R0 ;  /* 0x00000000079d7221 */ /* 0x000fe20000010000 */
[-C--:B------:R-:W-:Y:S01]  /*7d40*/  FMUL.FTZ R34, R34, R191.reuse ;  /* 0x000000bf22227220 */ /* 0x080fe20000410000 */
[-C--:B------:R-:W-:Y:S01]  /*7d50*/  FMUL.FTZ R35, R35, R191.reuse ;  /* 0x000000bf23237220 */ /* 0x080fe20000410000 */
[-C--:B------:R-:W-:Y:S01]  /*7d60*/  FMUL.FTZ R38, R38, R191.reuse ;  /* 0x000000bf26267220 */ /* 0x080fe20000410000 */
[----:B------:R-:W-:Y:S01]  /*7d70*/  FADD.FTZ R0, R10, R157 ;  /* 0x0000009d0a007221 */ /* 0x000fe20000010000 */
[-C--:B------:R-:W-:Y:S01]  /*7d80*/  FMUL.FTZ R39, R39, R191.reuse ;  /* 0x000000bf27277220 */ /* 0x080fe20000410000 */
[----:B------:R-:W0:Y:S01]  /*7d90*/  MUFU.EX2 R14, R14 ;  /* 0x0000000e000e7308 */ /* 0x000e220000000800 */
[-C--:B------:R-:W-:Y:S01]  /*7da0*/  FMUL.FTZ R42, R42, R191.reuse ;  /* 0x000000bf2a2a7220 */ /* 0x080fe20000410000 */
[----:B------:R-:W-:Y:S01]  /*7db0*/  FADD.FTZ R157, R11, R0 ;  /* 0x000000000b9d7221 */ /* 0x000fe20000010000 */
[-C--:B------:R-:W-:Y:S01]  /*7dc0*/  FMUL.FTZ R43, R43, R191.reuse ;  /* 0x000000bf2b2b7220 */ /* 0x080fe20000410000 */
[-C--:B------:R-:W-:Y:S01]  /*7dd0*/  FMUL.FTZ R46, R46, R191.reuse ;  /* 0x000000bf2e2e7220 */ /* 0x080fe20000410000 */
[-C--:B------:R-:W-:Y:S01]  /*7de0*/  FMUL.FTZ R47, R47, R191.reuse ;  /* 0x000000bf2f2f7220 */ /* 0x080fe20000410000 */
[----:B------:R-:W-:Y:S01]  /*7df0*/  FADD.FTZ R0, R12, R157 ;  /* 0x0000009d0c007221 */ /* 0x000fe20000010000 */
[-C--:B------:R-:W-:Y:S01]  /*7e00*/  FMUL.FTZ R50, R50, R191.reuse ;  /* 0x000000bf32327220 */ /* 0x080fe20000410000 */
        /* <DEDUP_REMOVED lines=42> */
[-C--:B------:R-:W-:Y:S01]  /*80b0*/  FMUL.FTZ R107, R107, R191.reuse ;  /* 0x000000bf6b6b7220 */ /* 0x080fe20000410000 */
[-C--:B------:R-:W-:Y:S01]  /*80c0*/  FMUL.FTZ R110, R110, R191.reuse ;  /* 0x000000bf6e6e7220 */ /* 0x080fe20000410000 */
[-C--:B------:R-:W-:Y:S01]  /*80d0*/  FMUL.FTZ R111, R111, R191.reuse ;  /* 0x000000bf6f6f7220 */ /* 0x080fe20000410000 */
[-C--:B------:R-:W-:Y:S01]  /*80e0*/  FMUL.FTZ R114, R114, R191.reuse ;  /* 0x000000bf72727220 */ /* 0x080fe20000410000 */
[-C--:B------:R-:W-:Y:S01]  /*80f0*/  FMUL.FTZ R115, R115, R191.reuse ;  /* 0x000000bf73737220 */ /* 0x080fe20000410000 */
[----:B------:R-:W-:Y:S01]  /*8100*/  FMUL.FTZ R118, R118, R191 ;  /* 0x000000bf76767220 */ /* 0x000fe20000410000 */
        /* <DEDUP_REMOVED lines=26> */
[----:B------:R-:W-:Y:S01]  /*82b0*/  FMUL.FTZ R151, R151, R191 ;  /* 0x000000bf97977220 */ /* 0x000fe20000410000 */
[----:B------:R-:W-:-:S05]  /*82c0*/  F2FP.F16.F32.PACK_AB R175, R11, R10 ;  /* 0x0000000a0baf723e */ /* 0x000fca00000000ff */
[----:B------:R-:W2:Y:S01]  /*82d0*/  MUFU.EX2 R183, R183 ;  /* 0x000000b700b77308 */ /* 0x000ea20000000800 */
[C---:B0-----:R-:W-:Y:S01]  /*82e0*/  FADD.FTZ R156, R182.reuse, R3 ;  /* 0x00000003b69c7221 */ /* 0x041fe20000010000 */
[----:B------:R-:W-:-:S06]  /*82f0*/  F2FP.F16.F32.PACK_AB R162, R182, R181 ;  /* 0x000000b5b6a2723e */ /* 0x000fcc00000000ff */
[----:B------:R-:W0:Y:S01]  /*8300*/  MUFU.EX2 R193, R193 ;  /* 0x000000c100c17308 */ /* 0x000e220000000800 */
[C---:B---3--:R-:W-:Y:S01]  /*8310*/  FADD.FTZ R0, R159.reuse, R0 ;  /* 0x000000009f007221 */ /* 0x048fe20000010000 */
[----:B------:R-:W-:-:S06]  /*8320*/  F2FP.F16.F32.PACK_AB R167, R159, R192 ;  /* 0x000000c09fa7723e */ /* 0x000fcc00000000ff */
[----:B------:R-:W3:Y:S01]  /*8330*/  MUFU.EX2 R190, R190 ;  /* 0x000000be00be7308 */ /* 0x000ee20000000800 */
[----:B--2---:R-:W-:-:S07]  /*8340*/  FADD.FTZ R3, R183, R156 ;  /* 0x0000009cb7037221 */ /* 0x004fce0000010000 */
[----:B------:R-:W2:Y:S01]  /*8350*/  MUFU.EX2 R196, R196 ;  /* 0x000000c400c47308 */ /* 0x000ea20000000800 */
[----:B0-----:R-:W-:-:S07]  /*8360*/  FADD.FTZ R157, R193, R0 ;  /* 0x00000000c19d7221 */ /* 0x001fce0000010000 */
[----:B------:R-:W0:Y:S01]  /*8370*/  MUFU.EX2 R185, R185 ;  /* 0x000000b900b97308 */ /* 0x000e220000000800 */
[----:B---3--:R-:W-:-:S07]  /*8380*/  FADD.FTZ R156, R190, R3 ;  /* 0x00000003be9c7221 */ /* 0x008fce0000010000 */
[----:B------:R-:W3:Y:S01]  /*8390*/  MUFU.EX2 R195, R195 ;  /* 0x000000c300c37308 */ /* 0x000ee20000000800 */
[----:B--2---:R-:W-:-:S07]  /*83a0*/  FADD.FTZ R0, R196, R157 ;  /* 0x0000009dc4007221 */ /* 0x004fce0000010000 */
[----:B------:R-:W2:Y:S01]  /*83b0*/  MUFU.EX2 R194, R194 ;  /* 0x000000c200c27308 */ /* 0x000ea20000000800 */
[----:B0-----:R-:W-:Y:S01]  /*83c0*/  FADD.FTZ R3, R185, R156 ;  /* 0x0000009cb9037221 */ /* 0x001fe20000010000 */
[----:B------:R-:W-:-:S06]  /*83d0*/  F2FP.F16.F32.PACK_AB R156, R190, R183 ;  /* 0x000000b7be9c723e */ /* 0x000fcc00000000ff */
[----:B------:R-:W0:Y:S01]  /*83e0*/  MUFU.EX2 R198, R198 ;  /* 0x000000c600c67308 */ /* 0x000e220000000800 */
[----:B---3--:R-:W-:-:S07]  /*83f0*/  FADD.FTZ R157, R195, R0 ;  /* 0x00000000c39d7221 */ /* 0x008fce0000010000 */
[----:B------:R-:W3:Y:S01]  /*8400*/  MUFU.EX2 R187, R187 ;  /* 0x000000bb00bb7308 */ /* 0x000ee20000000800 */
[C---:B--2---:R-:W-:Y:S01]  /*8410*/  FADD.FTZ R152, R194.reuse, R3 ;  /* 0x00000003c2987221 */ /* 0x044fe20000010000 */
[----:B------:R-:W-:-:S06]  /*8420*/  F2FP.F16.F32.PACK_AB R158, R194, R185 ;  /* 0x000000b9c29e723e */ /* 0x000fcc00000000ff */
[----:B------:R-:W2:Y:S01]  /*8430*/  MUFU.EX2 R199, R199 ;  /* 0x000000c700c77308 */ /* 0x000ea20000000800 */
[C---:B0-----:R-:W-:Y:S01]  /*8440*/  FADD.FTZ R0, R198.reuse, R157 ;  /* 0x0000009dc6007221 */ /* 0x041fe20000010000 */
[----:B------:R-:W-:-:S06]  /*8450*/  F2FP.F16.F32.PACK_AB R163, R198, R195 ;  /* 0x000000c3c6a3723e */ /* 0x000fcc00000000ff */
[----:B------:R-:W0:Y:S01]  /*8460*/  MUFU.EX2 R188, R188 ;  /* 0x000000bc00bc7308 */ /* 0x000e220000000800 */
[----:B---3--:R-:W-:-:S07]  /*8470*/  FADD.FTZ R3, R187, R152 ;  /* 0x00000098bb037221 */ /* 0x008fce0000010000 */
[----:B------:R-:W3:Y:S01]  /*8480*/  MUFU.EX2 R204, R204 ;  /* 0x000000cc00cc7308 */ /* 0x000ee20000000800 */
[----:B--2---:R-:W-:-:S07]  /*8490*/  FADD.FTZ R157, R199, R0 ;  /* 0x00000000c79d7221 */ /* 0x004fce0000010000 */
[----:B------:R-:W2:Y:S01]  /*84a0*/  MUFU.EX2 R189, R189 ;  /* 0x000000bd00bd7308 */ /* 0x000ea20000000800 */
[----:B0-----:R-:W-:-:S07]  /*84b0*/  FADD.FTZ R152, R188, R3 ;  /* 0x00000003bc987221 */ /* 0x001fce0000010000 */
[----:B------:R-:W0:Y:S01]  /*84c0*/  MUFU.EX2 R203, R203 ;  /* 0x000000cb00cb7308 */ /* 0x000e220000000800 */
[----:B---3--:R-:W-:-:S07]  /*84d0*/  FADD.FTZ R0, R204, R157 ;  /* 0x0000009dcc007221 */ /* 0x008fce0000010000 */
[----:B------:R-:W3:Y:S01]  /*84e0*/  MUFU.EX2 R206, R206 ;  /* 0x000000ce00ce7308 */ /* 0x000ee20000000800 */
[----:B--2---:R-:W-:Y:S01]  /*84f0*/  FADD.FTZ R3, R189, R152 ;  /* 0x00000098bd037221 */ /* 0x004fe20000010000 */
[----:B------:R-:W-:Y:S02]  /*8500*/  F2FP.F16.F32.PACK_AB R154, R8, R189 ;  /* 0x000000bd089a723e */ /* 0x000fe400000000ff */
[----:B------:R-:W-:Y:S01]  /*8510*/  F2FP.F16.F32.PACK_AB R152, R188, R187 ;  /* 0x000000bbbc98723e */ /* 0x000fe200000000ff */
[----:B------:R-:W-:-:S03]  /*8520*/  FADD.FTZ R3, R8, R3 ;  /* 0x0000000308037221 */ /* 0x000fc60000010000 */
[----:B------:R2:W4:Y:S01]  /*8530*/  MUFU.EX2 R21, R169 ;  /* 0x000000a900157308 */ /* 0x0005220000000800 */
[----:B0-----:R-:W-:-:S07]  /*8540*/  FADD.FTZ R157, R203, R0 ;  /* 0x00000000cb9d7221 */ /* 0x001fce0000010000 */
[----:B------:R0:W5:Y:S01]  /*8550*/  MUFU.EX2 R155, R161 ;  /* 0x000000a1009b7308 */ /* 0x0001620000000800 */
[C---:B---3--:R-:W-:Y:S01]  /*8560*/  FADD.FTZ R157, R206.reuse, R157 ;  /* 0x0000009dce9d7221 */ /* 0x048fe20000010000 */
[----:B--2---:R-:W-:Y:S02]  /*8570*/  F2FP.F16.F32.PACK_AB R169, R13, R12 ;  /* 0x0000000c0da9723e */ /* 0x004fe400000000ff */
[----:B------:R-:W-:Y:S01]  /*8580*/  F2FP.F16.F32.PACK_AB R159, R206, R203 ;  /* 0x000000cbce9f723e */ /* 0x000fe200000000ff */
[----:B------:R-:W-:Y:S01]  /*8590*/  FADD.FTZ R0, R186, R157 ;  /* 0x0000009dba007221 */ /* 0x000fe20000010000 */
[----:B------:R-:W-:Y:S02]  /*85a0*/  F2FP.F16.F32.PACK_AB R157, R204, R199 ;  /* 0x000000c7cc9d723e */ /* 0x000fe400000000ff */
[----:B------:R2:W3:Y:S01]  /*85b0*/  MUFU.EX2 R8, R171 ;  /* 0x000000ab00087308 */ /* 0x0004e20000000800 */
[----:B----4-:R-:W-:Y:S01]  /*85c0*/  FADD.FTZ R0, R21, R0 ;  /* 0x0000000015007221 */ /* 0x010fe20000010000 */
[----:B0-----:R-:W-:-:S02]  /*85d0*/  F2FP.F16.F32.PACK_AB R161, R196, R193 ;  /* 0x000000c1c4a1723e */ /* 0x001fc400000000ff */
[----:B------:R-:W-:Y:S01]  /*85e0*/  F2FP.F16.F32.PACK_AB R153, R21, R186 ;  /* 0x000000ba1599723e */ /* 0x000fe200000000ff */
[----:B-----5:R-:W-:Y:S01]  /*85f0*/  FADD.FTZ R7, R155, R0 ;  /* 0x000000009b077221 */ /* 0x020fe20000010000 */
[----:B--2---:R-:W-:-:S03]  /*8600*/  F2FP.F16.F32.PACK_AB R171, R15, R14 ;  /* 0x0000000e0fab723e */ /* 0x004fc600000000ff */
[C---:B---3--:R-:W-:Y:S01]  /*8610*/  FADD.FTZ R0, R8.reuse, R7 ;  /* 0x0000000708007221 */ /* 0x048fe20000010000 */
[----:B------:R-:W-:Y:S01]  /*8620*/  F2FP.F16.F32.PACK_AB R155, R8, R155 ;  /* 0x0000009b089b723e */ /* 0x000fe200000000ff */
[----:B-1----:R-:W-:Y:S06]  /*8630*/  @!P0 BRA `(.L_x_3572) ;  /* 0x0000000000048947 */ /* 0x002fec0003800000 */
[----:B------:R-:W-:Y:S01]  /*8640*/  BPT.TRAP 0x1 ;  /* 0x000000040000795c */ /* 0x000fe20000300000 */
.L_x_3572:
[----:B------:R0:W1:Y:S01]  /*8650*/  SYNCS.PHASECHK.TRANS64.TRYWAIT P2, [UR25+0x22850], R6 ;  /* 0x02285006ff0075a7 */ /* 0x0000620008040159 */
[----:B------:R-:W-:Y:S05]  /*8660*/  @!P0 BRA `(.L_x_3573) ;  /* 0x0000000000048947 */ /* 0x000fea0003800000 */
[----:B------:R-:W-:Y:S01]  /*8670*/  BPT.TRAP 0x1 ;  /* 0x000000040000795c */ /* 0x000fe20000300000 */
.L_x_3573:
[----:B-1----:R-:W-:Y:S05]  /*8680*/  @P2 BRA `(.L_x_3574) ;  /* 0x0000000000082947 */ /* 0x002fea0003800000 */
[----:B------:R-:W1:Y:S02]  /*8690*/  SYNCS.PHASECHK.TRANS64.TRYWAIT P2, [UR25+0x22850], R6 ;  /* 0x02285006ff0075a7 */ /* 0x000e640008040159 */
[----:B-1----:R-:W-:Y:S05]  /*86a0*/  @!P2 BRA `(.L_x_3575) ;  /* 0x000000840094a947 */ /* 0x002fea0003800000 */
.L_x_3574:
[----:B01----:R-:W-:Y:S01]  /*86b0*/  IADD3 R6, R22, 0x8, RZ ;  /* 0x0000000816067810 */ /* 0x003fe20007ffe0ff */
[----:B------:R-:W-:-:S04]  /*86c0*/  UIMAD UR11, UR37, 0xc00, UR21 ;  /* 0x00000c00250b78a4 */ /* 0x000fc8000f8e0215 */
[----:B------:R1:W-:Y:S01]  /*86d0*/  BAR.SYNC.DEFER_BLOCKING R6, 0x100 ;  /* 0x000400060000751d */ /* 0x0003e20000010000 */
[----:B------:R-:W-:Y:S01]  /*86e0*/  ISETP.LT.AND P2, PT, RZ, UR23, PT ;  /* 0x00000017ff007c0c */ /* 0x000fe2000bf41270 */
[----:B------:R-:W-:Y:S01]  /*86f0*/  @!P1 VIADD R197, R197, 0x22860 ;  /* 0x00022860c5c59836 */ /* 0x000fe20000000000 */
[----:B------:R-:W-:Y:S01]  /*8700*/  UIADD3 UR23, UR23, -0x1, URZ ;  /* 0xffffffff17177890 */ /* 0x000fe2000fffe03f */
[----:B------:R-:W-:Y:S02]  /*8710*/  IMAD.MOV.U32 R8, RZ, RZ, R5 ;  /* 0x000000ffff087224 */ /* 0x000fe400078e0005 */
[----:B------:R-:W-:Y:S01]  /*8720*/  UMOV UR6, UR11 ;  /* 0x0000000b00067c82 */ /* 0x000fe20008000000 */
[----:B------:R-:W-:Y:S01]  /*8730*/  UMOV UR7, 0x40000040 ;  /* 0x4000004000077882 */ /* 0x000fe20000000000 */
[----:B------:R-:W-:Y:S01]  /*8740*/  @!P1 PRMT R197, RZ, 0x654, R197 ;  /* 0x00000654ffc59816 */ /* 0x000fe200000000c5 */
[----:B------:R-:W-:Y:S01]  /*8750*/  IMAD.MOV.U32 R21, RZ, RZ, R4 ;  /* 0x000000ffff157224 */ /* 0x000fe200078e0004 */
        /* <DEDUP_REMOVED lines=35> */
.L_x_3567:
[----:B01----:R-:W0:Y:S01]  /*8990*/  SHFL.BFLY PT, R6, R3, 0x2, 0x1f ;  /* 0x0c401f0003067f89 */ /* 0x003e2200000e0000 */
[----:B------:R-:W-:Y:S01]  /*89a0*/  IMAD.MOV.U32 R13, RZ, RZ, RZ ;  /* 0x000000ffff0d7224 */ /* 0x000fe200078e00ff */
[----:B------:R-:W-:Y:S01]  /*89b0*/  UIADD3 UR37, UR37, 0x1, URZ ;  /* 0x0000000125257890 */ /* 0x000fe2000fffe03f */
[----:B------:R-:W-:Y:S01]  /*89c0*/  IMAD.U32 R181, RZ, RZ, UR10 ;  /* 0x0000000affb57e24 */ /* 0x000fe2000f8e00ff */
[----:B------:R-:W1:Y:S01]  /*89d0*/  SHFL.BFLY PT, R11, R0, 0x2, 0x1f ;  /* 0x0c401f00000b7f89 */ /* 0x000e6200000e0000 */
[----:B------:R-:W-:Y:S01]  /*89e0*/  MOV R21, 0xff800000 ;  /* 0xff80000000157802 */ /* 0x000fe20000000f00 */
[----:B------:R-:W-:Y:S01]  /*89f0*/  UISETP.NE.AND UP0, UPT, UR37, 0x2, UPT ;  /* 0x000000022500788c */ /* 0x000fe2000bf05270 */
        /* <DEDUP_REMOVED lines=12> */
[----:B------:R-:W-:-:S02]  /*8ac0*/  IMAD.MOV.U32 R7, RZ, RZ, RZ ;  /* 0x000000ffff077224 */ /* 0x000fc400078e00ff */
[----:B-1----:R-:W-:Y:S02]  /*8ad0*/  FADD.FTZ R176, R11, R8 ;  /* 0x000000080bb07221 */ /* 0x002fe40000010000 */
[----:B------:R-:W-:-:S03]  /*8ae0*/  FSETP.NE.FTZ.AND P1, PT, R15, RZ, PT ;  /* 0x000000ff0f00720b */ /* 0x000fc60003f35000 */
[----:B------:R-:W-:-:S10]  /*8af0*/  FSETP.NE.FTZ.AND P2, PT, R176, RZ, PT ;  /* 0x000000ffb000720b */ /* 0x000fd40003f55000 */
[----:B------:R-:W0:Y:S03]  /*8b00*/  @P1 MUFU.RCP R13, R15 ;  /* 0x0000000f000d1308 */ /* 0x000e260000001000 */
[----:B------:R-:W-:-:S05]  /*8b10*/  @P2 FMUL.FTZ R181, R181, 0.69314718246459960938 ;  /* 0x3f317218b5b52820 */ /* 0x000fca0000410000 */
[----:B------:R-:W1:Y:S08]  /*8b20*/  @P2 MUFU.RCP R7, R176 ;  /* 0x000000b000072308 */ /* 0x000e700000001000 */
[----:B------:R-:W3:Y:S01]  /*8b30*/  @P2 MUFU.LG2 R176, R176 ;  /* 0x000000b000b02308 */ /* 0x000ee20000000c00 */
[-C--:B0-----:R-:W-:Y:S01]  /*8b40*/  FMUL.FTZ R3, R108, R13.reuse ;  /* 0x0000000d6c037220 */ /* 0x081fe20000410000 */
[----:B------:R-:W-:Y:S01]  /*8b50*/  FMUL.FTZ R20, R109, R13 ;  /* 0x0000000d6d147220 */ /* 0x000fe20000410000 */
[----:B------:R-:W-:-:S02]  /*8b60*/  IMAD.U32 R109, RZ, RZ, UR10 ;  /* 0x0000000aff6d7e24 */ /* 0x000fc4000f8e00ff */
[-C--:B------:R-:W-:Y:S01]  /*8b70*/  FMUL.FTZ R0, R24, R13.reuse ;  /* 0x0000000d18007220 */ /* 0x080fe20000410000 */
[-C--:B------:R-:W-:Y:S01]  /*8b80*/  FMUL.FTZ R6, R28, R13.reuse ;  /* 0x0000000d1c067220 */ /* 0x080fe20000410000 */
[----:B------:R-:W-:Y:S01]  /*8b90*/  FMUL.FTZ R8, R40, R13 ;  /* 0x0000000d28087220 */ /* 0x000fe20000410000 */
[----:B------:R-:W-:Y:S01]  /*8ba0*/  @P1 FMUL.FTZ R109, R109, 0.69314718246459960938 ;  /* 0x3f3172186d6d1820 */ /* 0x000fe20000410000 */
[----:B------:R-:W0:Y:S01]  /*8bb0*/  @P1 MUFU.LG2 R108, R15 ;  /* 0x0000000f006c1308 */ /* 0x000e220000000c00 */
[----:B-1----:R-:W-:Y:S01]  /*8bc0*/  FMUL.FTZ R161, R91, R7 ;  /* 0x000000075ba17220 */ /* 0x002fe20000410000 */
        /* <DEDUP_REMOVED lines=127> */
.L_x_3546:
        /* <DEDUP_REMOVED lines=15> */
[----:B------:R-:W-:Y:S01]  /*94b0*/  F2FP.F16.F32.PACK_AB R9, R172, R9 ;  /* 0x00000009ac09723e */ /* 0x000fe200000000ff */
[----:B------:R-:W-:Y:S01]  /*94c0*/  ULDC.64 UR6, c[0x0][0xbd8] ;  /* 0x0002f60000067ab9 */ /* 0x000fe20000000a00 */
[----:B------:R-:W-:Y:S01]  /*94d0*/  F2FP.F16.F32.PACK_AB R10, R45, R10 ;  /* 0x0000000a2d0a723e */ /* 0x000fe200000000ff */
[----:B------:R-:W-:Y:S01]  /*94e0*/  UISETP.NE.AND.EX UP0, UPT, UR9, URZ, UPT, UP0 ;  /* 0x0000003f0900728c */ /* 0x000fe2000bf05300 */
[----:B------:R-:W-:Y:S01]  /*94f0*/  F2FP.F16.F32.PACK_AB R11, R170, R11 ;  /* 0x0000000baa0b723e */ /* 0x000fe200000000ff */
[----:B------:R-:W-:Y:S01]  /*9500*/  UISETP.NE.U32.AND UP1, UPT, UR6, URZ, UPT ;  /* 0x0000003f0600728c */ /* 0x000fe2000bf25070 */
[----:B------:R-:W-:Y:S01]  /*9510*/  F2FP.F16.F32.PACK_AB R12, R49, R12 ;  /* 0x0000000c310c723e */ /* 0x000fe200000000ff */
[----:B------:R-:W-:Y:S01]  /*9520*/  USHF.L.U32 UR10, UR46, 0x2, URZ ;  /* 0x000000022e0a7899 */ /* 0x000fe2000800063f */
[----:B------:R-:W-:Y:S01]  /*9530*/  F2FP.F16.F32.PACK_AB R13, R168, R13 ;  /* 0x0000000da80d723e */ /* 0x000fe200000000ff */
[----:B------:R-:W-:Y:S01]  /*9540*/  UISETP.NE.AND.EX UP1, UPT, UR7, URZ, UPT, UP1 ;  /* 0x0000003f0700728c */ /* 0x000fe2000bf25310 */
[----:B------:R-:W-:Y:S01]  /*9550*/  F2FP.F16.F32.PACK_AB R14, R53, R14 ;  /* 0x0000000e350e723e */ /* 0x000fe200000000ff */
[----:B------:R-:W-:Y:S01]  /*9560*/  USHF.L.U64.HI UR11, UR46, 0x2, UR45 ;  /* 0x000000022e0b7899 */ /* 0x000fe2000801022d */
[----:B------:R-:W-:Y:S01]  /*9570*/  F2FP.F16.F32.PACK_AB R15, R166, R15 ;  /* 0x0000000fa60f723e */ /* 0x000fe200000000ff */
[----:B------:R-:W-:Y:S01]  /*9580*/  UIADD3 UR4, UP2, UR10, UR6, URZ ;  /* 0x000000060a047290 */ /* 0x000fe2000ff5e03f */
[----:B------:R-:W-:Y:S01]  /*9590*/  F2FP.F16.F32.PACK_AB R24, R57, R24 ;  /* 0x000000183918723e */ /* 0x000fe200000000ff */
[----:B------:R-:W-:Y:S01]  /*95a0*/  @UP0 UIADD3 UR6, UP3, UR10, UR8, URZ ;  /* 0x000000080a060290 */ /* 0x000fe2000ff7e03f */
[----:B------:R-:W-:Y:S01]  /*95b0*/  F2FP.F16.F32.PACK_AB R28, R65, R28 ;  /* 0x0000001c411c723e */ /* 0x000fe200000000ff */
[----:B------:R-:W-:Y:S01]  /*95c0*/  UIADD3.X UR8, UR11, UR7, URZ, UP2, !UPT ;  /* 0x000000070b087290 */ /* 0x000fe200097fe43f */
[----:B------:R-:W-:Y:S01]  /*95d0*/  F2FP.F16.F32.PACK_AB R72, R73, R72 ;  /* 0x000000484948723e */ /* 0x000fe200000000ff */
[----:B------:R-:W-:Y:S01]  /*95e0*/  @UP0 UIADD3.X UR7, UR11, UR9, URZ, UP3, !UPT ;  /* 0x000000090b070290 */ /* 0x000fe20009ffe43f */
[----:B------:R-:W-:-:S02]  /*95f0*/  F2FP.F16.F32.PACK_AB R73, R169, R64 ;  /* 0x00000040a949723e */ /* 0x000fc400000000ff */
[----:B------:R-:W-:Y:S02]  /*9600*/  F2FP.F16.F32.PACK_AB R80, R81, R80 ;  /* 0x000000505150723e */ /* 0x000fe400000000ff */
[----:B------:R-:W-:Y:S02]  /*9610*/  F2FP.F16.F32.PACK_AB R88, R89, R88 ;  /* 0x000000585958723e */ /* 0x000fe400000000ff */
[----:B------:R-:W-:Y:S02]  /*9620*/  F2FP.F16.F32.PACK_AB R81, R165, R52 ;  /* 0x00000034a551723e */ /* 0x000fe400000000ff */
[----:B------:R-:W-:Y:S02]  /*9630*/  MOV R34, R102 ;  /* 0x0000006600227202 */ /* 0x000fe40000000f00 */
[----:B0-----:R-:W-:Y:S02]  /*9640*/  MOV R35, R5 ;  /* 0x0000000500237202 */ /* 0x001fe40000000f00 */
[----:B------:R-:W-:-:S02]  /*9650*/  F2FP.F16.F32.PACK_AB R89, R161, R90 ;  /* 0x0000005aa159723e */ /* 0x000fc400000000ff */
[----:B------:R-:W-:Y:S01]  /*9660*/  F2FP.F16.F32.PACK_AB R96, R97, R96 ;  /* 0x000000606160723e */ /* 0x000fe200000000ff */
[----:B------:R-:W-:Y:S01]  /*9670*/  IMAD.WIDE R4, R201, 0x2, R34 ;  /* 0x00000002c9047825 */ /* 0x000fe200078e0222 */
[----:B------:R-:W-:Y:S02]  /*9680*/  F2FP.F16.F32.PACK_AB R90, R93, R92 ;  /* 0x0000005c5d5a723e */ /* 0x000fe400000000ff */
[----:B------:R-:W-:Y:S02]  /*9690*/  F2FP.F16.F32.PACK_AB R91, R160, R91 ;  /* 0x0000005ba05b723e */ /* 0x000fe400000000ff */
[C---:B------:R-:W-:Y:S02]  /*96a0*/  IADD3 R26, P1, R4.reuse, 0x20, RZ ;  /* 0x00000020041a7810 */ /* 0x040fe40007f3e0ff */
[C---:B------:R-:W-:Y:S02]  /*96b0*/  LOP3.LUT R7, R4.reuse, 0x380, RZ, 0xc0, !PT ;  /* 0x0000038004077812 */ /* 0x040fe400078ec0ff */
        /* <DEDUP_REMOVED lines=13> */
[----:B------:R-:W-:Y:S01]  /*9790*/  SHF.R.U64 R7, R7, 0x3, RZ ;  /* 0x0000000307077819 */ /* 0x000fe200000012ff */
[----:B------:R-:W-:Y:S01]  /*97a0*/  IMAD.X R63, RZ, RZ, R5, P1 ;  /* 0x000000ffff3f7224 */ /* 0x000fe200008e0605 */
[----:B------:R-:W-:-:S02]  /*97b0*/  IADD3.X R51, RZ, R5, RZ, P6, !PT ;  /* 0x00000005ff337210 */ /* 0x000fc400037fe4ff */
[C---:B------:R-:W-:Y:S02]  /*97c0*/  IADD3 R66, P0, R4.reuse, 0x8020, RZ ;  /* 0x0000802004427810 */ /* 0x040fe40007f1e0ff */
[C---:B------:R-:W-:Y:S02]  /*97d0*/  IADD3 R189, P4, R4.reuse, 0x8040, RZ ;  /* 0x0000804004bd7810 */ /* 0x040fe40007f9e0ff */
[C---:B------:R-:W-:Y:S01]  /*97e0*/  IADD3 R191, P3, R4.reuse, 0x8060, RZ ;  /* 0x0000806004bf7810 */ /* 0x040fe20007f7e0ff */
[--C-:B------:R-:W-:Y:S01]  /*97f0*/  IMAD.X R67, RZ, RZ, R5.reuse, P0 ;  /* 0x000000ffff437224 */ /* 0x100fe200000e0605 */
[C---:B------:R-:W-:Y:S01]  /*9800*/  IADD3 R193, P6, R4.reuse, 0xc000, RZ ;  /* 0x0000c00004c17810 */ /* 0x040fe20007fde0ff */
[--C-:B------:R-:W-:Y:S01]  /*9810*/  IMAD.X R71, RZ, RZ, R5.reuse, P4 ;  /* 0x000000ffff477224 */ /* 0x100fe200020e0605 */
[C---:B------:R-:W-:Y:S01]  /*9820*/  IADD3 R195, P5, R4.reuse, 0xc020, RZ ;  /* 0x0000c02004c37810 */ /* 0x040fe20007fbe0ff */
[----:B------:R-:W-:Y:S01]  /*9830*/  IMAD.X R75, RZ, RZ, R5, P3 ;  /* 0x000000ffff4b7224 */ /* 0x000fe200018e0605 */
[----:B------:R-:W-:-:S02]  /*9840*/  IADD3 R86, P2, R4, 0xc040, RZ ;  /* 0x0000c04004567810 */ /* 0x000fc40007f5e0ff */
[----:B------:R-:W-:Y:S01]  /*9850*/  IADD3 R110, P1, R4, 0xc060, RZ ;  /* 0x0000c060046e7810 */ /* 0x000fe20007f3e0ff */
[--C-:B------:R-:W-:Y:S01]  /*9860*/  IMAD.X R83, RZ, RZ, R5.reuse, P5 ;  /* 0x000000ffff537224 */ /* 0x100fe200028e0605 */
[----:B------:R-:W-:Y:S01]  /*9870*/  LOP3.LUT R4, R7, R4, RZ, 0x3c, !PT ;  /* 0x0000000407047212 */ /* 0x000fe200078e3cff */
[--C-:B------:R-:W-:Y:S01]  /*9880*/  IMAD.X R87, RZ, RZ, R5.reuse, P2 ;  /* 0x000000ffff577224 */ /* 0x100fe200010e0605 */
[----:B------:R-:W-:Y:S01]  /*9890*/  LOP3.LUT R7, R26, 0x380, RZ, 0xc0, !PT ;  /* 0x000003801a077812 */ /* 0x000fe200078ec0ff */
[----:B------:R-:W-:Y:S01]  /*98a0*/  IMAD.X R31, RZ, RZ, R5, P1 ;  /* 0x000000ffff1f7224 */ /* 0x000fe200008e0605 */
[----:B------:R-:W-:Y:S02]  /*98b0*/  LOP3.LUT R38, R103, 0x380, RZ, 0xc0, !PT ;  /* 0x0000038067267812 */ /* 0x000fe400078ec0ff */
[----:B------:R-:W-:Y:S02]  /*98c0*/  SHF.R.U64 R7, R7, 0x3, RZ ;  /* 0x0000000307077819 */ /* 0x000fe400000012ff */
[----:B------:R-:W-:-:S02]  /*98d0*/  LOP3.LUT R42, R109, 0x380, RZ, 0xc0, !PT ;  /* 0x000003806d2a7812 */ /* 0x000fc400078ec0ff */
[----:B------:R-:W-:Y:S02]  /*98e0*/  LOP3.LUT R26, R7, R26, RZ, 0x3c, !PT ;  /* 0x0000001a071a7212 */ /* 0x000fe400078e3cff */
[----:B------:R-:W-:Y:S02]  /*98f0*/  LOP3.LUT R7, R50, 0x380, RZ, 0xc0, !PT ;  /* 0x0000038032077812 */ /* 0x000fe400078ec0ff */
[----:B------:R-:W-:Y:S02]  /*9900*/  LOP3.LUT R46, R181, 0x380, RZ, 0xc0, !PT ;  /* 0x00000380b52e7812 */ /* 0x000fe400078ec0ff */
[----:B------:R-:W-:Y:S02]  /*9910*/  SHF.R.U64 R7, R7, 0x3, RZ ;  /* 0x0000000307077819 */ /* 0x000fe400000012ff */
[----:B------:R-:W-:Y:S02]  /*9920*/  MOV R108, R4 ;  /* 0x00000004006c7202 */ /* 0x000fe40000000f00 */
[----:B------:R-:W-:-:S02]  /*9930*/  LOP3.LUT R50, R7, R50, RZ, 0x3c, !PT ;  /* 0x0000003207327212 */ /* 0x000fc400078e3cff */
[----:B------:R-:W-:Y:S02]  /*9940*/  LOP3.LUT R7, R66, 0x380, RZ, 0xc0, !PT ;  /* 0x0000038042077812 */ /* 0x000fe400078ec0ff */
[----:B------:R-:W-:Y:S02]  /*9950*/  LOP3.LUT R74, R191, 0x380, RZ, 0xc0, !PT ;  /* 0x00000380bf4a7812 */ /* 0x000fe400078ec0ff */
[----:B------:R-:W-:Y:S02]  /*9960*/  SHF.R.U64 R7, R7, 0x3, RZ ;  /* 0x0000000307077819 */ /* 0x000fe400000012ff */
[----:B------:R-:W-:Y:S02]  /*9970*/  F2FP.F16.F32.PACK_AB R4, R25, R0 ;  /* 0x000000001904723e */ /* 0x000fe400000000ff */
[----:B------:R-:W-:Y:S02]  /*9980*/  LOP3.LUT R66, R7, R66, RZ, 0x3c, !PT ;  /* 0x0000004207427212 */ /* 0x000fe400078e3cff */
[----:B------:R-:W-:-:S02]  /*9990*/  LOP3.LUT R7, R110, 0x380, RZ, 0xc0, !PT ;  /* 0x000003806e077812 */ /* 0x000fc400078ec0ff */
[----:B------:R-:W-:Y:S02]  /*99a0*/  IADD3.X R79, RZ, R5, RZ, P6, !PT ;  /* 0x00000005ff4f7210 */ /* 0x000fe400037fe4ff */
[----:B------:R-:W-:Y:S02]  /*99b0*/  SHF.R.U64 R38, R38, 0x3, RZ ;  /* 0x0000000326267819 */ /* 0x000fe400000012ff */
[----:B------:R-:W-:Y:S02]  /*99c0*/  LOP3.LUT R54, R183, 0x380, RZ, 0xc0, !PT ;  /* 0x00000380b7367812 */ /* 0x000fe400078ec0ff */
[----:B------:R-:W-:Y:S02]  /*99d0*/  LOP3.LUT R0, R195, 0x380, RZ, 0xc0, !PT ;  /* 0x00000380c3007812 */ /* 0x000fe400078ec0ff */
[----:B------:R-:W-:Y:S02]  /*99e0*/  SHF.R.U64 R29, R7, 0x3, RZ ;  /* 0x00000003071d7819 */ /* 0x000fe400000012ff */
[----:B------:R-:W-:-:S02]  /*99f0*/  SHF.R.U64 R42, R42, 0x3, RZ ;  /* 0x000000032a2a7819 */ /* 0x000fc400000012ff */
[----:B------:R-:W-:Y:S02]  /*9a00*/  LOP3.LUT R58, R185, 0x380, RZ, 0xc0, !PT ;  /* 0x00000380b93a7812 */ /* 0x000fe400078ec0ff */
[----:B------:R-:W-:Y:S02]  /*9a10*/  F2FP.F16.F32.PACK_AB R5, R179, R158 ;  /* 0x0000009eb305723e */ /* 0x000fe400000000ff */
[----:B------:R-:W-:Y:S02]  /*9a20*/  LOP3.LUT R25, R86, 0x380, RZ, 0xc0, !PT ;  /* 0x0000038056197812 */ /* 0x000fe400078ec0ff */
[----:B------:R-:W-:Y:S01]  /*9a30*/  F2FP.F16.F32.PACK_AB R7, R177, R30 ;  /* 0x0000001eb107723e */ /* 0x000fe200000000ff */
[----:B------:R-:W-:Y:S01]  /*9a40*/  BAR.SYNC.DEFER_BLOCKING 0x1, 0x100 ;  /* 0x0044000000007b1d */ /* 0x000fe20000010000 */
[----:B------:R-:W-:Y:S02]  /*9a50*/  SHF.R.U64 R46, R46, 0x3, RZ ;  /* 0x000000032e2e7819 */ /* 0x000fe400000012ff */
[----:B------:R-:W-:-:S02]  /*9a60*/  LOP3.LUT R62, R187, 0x380, RZ, 0xc0, !PT ;  /* 0x00000380bb3e7812 */ /* 0x000fc400078ec0ff */
[----:B------:R-:W-:Y:S02]  /*9a70*/  SHF.R.U64 R74, R74, 0x3, RZ ;  /* 0x000000034a4a7819 */ /* 0x000fe400000012ff */
[----:B------:R-:W-:Y:S02]  /*9a80*/  LOP3.LUT R38, R38, R103, RZ, 0x3c, !PT ;  /* 0x0000006726267212 */ /* 0x000fe400078e3cff */
[----:B------:R-:W-:Y:S02]  /*9a90*/  SHF.R.U64 R54, R54, 0x3, RZ ;  /* 0x0000000336367819 */ /* 0x000fe400000012ff */
[----:B------:R-:W-:Y:S02]  /*9aa0*/  LOP3.LUT R70, R189, 0x380, RZ, 0xc0, !PT ;  /* 0x00000380bd467812 */ /* 0x000fe400078ec0ff */
[----:B------:R-:W-:Y:S02]  /*9ab0*/  SHF.R.U64 R0, R0, 0x3, RZ ;  /* 0x0000000300007819 */ /* 0x000fe400000012ff */
[----:B------:R-:W-:-:S02]  /*9ac0*/  LOP3.LUT R42, R42, R109, RZ, 0x3c, !PT ;  /* 0x0000006d2a2a7212 */ /* 0x000fc400078e3cff */
[----:B------:R-:W-:Y:S02]  /*9ad0*/  SHF.R.U64 R58, R58, 0x3, RZ ;  /* 0x000000033a3a7819 */ /* 0x000fe400000012ff */
[----:B------:R-:W-:Y:S02]  /*9ae0*/  SHF.R.U64 R25, R25, 0x3, RZ ;  /* 0x0000000319197819 */ /* 0x000fe400000012ff */
[----:B------:R-:W-:Y:S02]  /*9af0*/  LOP3.LUT R46, R46, R181, RZ, 0x3c, !PT ;  /* 0x000000b52e2e7212 */ /* 0x000fe400078e3cff */
[----:B------:R-:W-:Y:S01]  /*9b00*/  SHF.R.U64 R62, R62, 0x3, RZ ;  /* 0x000000033e3e7819 */ /* 0x000fe200000012ff */
[----:B------:R0:W-:Y:S01]  /*9b10*/  STSM.16.M88.4 [R108], R4 ;  /* 0x000000046c007844 */ /* 0x0001e20000000200 */
[----:B------:R-:W-:Y:S02]  /*9b20*/  LOP3.LUT R78, R193, 0x380, RZ, 0xc0, !PT ;  /* 0x00000380c14e7812 */ /* 0x000fe400078ec0ff */
[----:B------:R-:W-:-:S02]  /*9b30*/  LOP3.LUT R30, R29, R110, RZ, 0x3c, !PT ;  /* 0x0000006e1d1e7212 */ /* 0x000fc400078e3cff */
[----:B------:R-:W-:Y:S02]  /*9b40*/  LOP3.LUT R74, R74, R191, RZ, 0x3c, !PT ;  /* 0x000000bf4a4a7212 */ /* 0x000fe400078e3cff */
[----:B------:R-:W-:Y:S02]  /*9b50*/  MOV R103, R26 ;  /* 0x0000001a00677202 */ /* 0x000fe40000000f00 */
[----:B------:R-:W-:Y:S02]  /*9b60*/  LOP3.LUT R54, R54, R183, RZ, 0x3c, !PT ;  /* 0x000000b736367212 */ /* 0x000fe400078e3cff */
[----:B------:R-:W-:Y:S02]  /*9b70*/  SHF.R.U64 R70, R70, 0x3, RZ ;  /* 0x0000000346467819 */ /* 0x000fe400000012ff */
[----:B------:R-:W-:Y:S02]  /*9b80*/  LOP3.LUT R82, R0, R195, RZ, 0x3c, !PT ;  /* 0x000000c300527212 */ /* 0x000fe400078e3cff */
[----:B------:R-:W-:-:S02]  /*9b90*/  MOV R39, R38 ;  /* 0x0000002600277202 */ /* 0x000fc40000000f00 */
[----:B0-----:R-:W-:Y:S02]  /*9ba0*/  F2FP.F16.F32.PACK_AB R4, R33, R32 ;  /* 0x000000202104723e */ /* 0x001fe400000000ff */
[----:B------:R-:W-:Y:S02]  /*9bb0*/  F2FP.F16.F32.PACK_AB R5, R174, R157 ;  /* 0x0000009dae05723e */ /* 0x000fe400000000ff */
[----:B------:R-:W-:Y:S02]  /*9bc0*/  F2FP.F16.F32.PACK_AB R6, R37, R36 ;  /* 0x000000242506723e */ /* 0x000fe400000000ff */
[----:B------:R-:W-:Y:S02]  /*9bd0*/  F2FP.F16.F32.PACK_AB R7, R175, R156 ;  /* 0x0000009caf07723e */ /* 0x000fe400000000ff */
[----:B------:R-:W-:Y:S02]  /*9be0*/  LOP3.LUT R58, R58, R185, RZ, 0x3c, !PT ;  /* 0x000000b93a3a7212 */ /* 0x000fe400078e3cff */
[----:B------:R-:W-:Y:S01]  /*9bf0*/  LOP3.LUT R86, R25, R86, RZ, 0x3c, !PT ;  /* 0x0000005619567212 */ /* 0x000fe200078e3cff */
[----:B------:R0:W-:Y:S01]  /*9c00*/  STSM.16.M88.4 [R103], R4 ;  /* 0x0000000467007844 */ /* 0x0001e20000000200 */
[----:B------:R-:W-:-:S02]  /*9c10*/  MOV R42, R42 ;  /* 0x0000002a002a7202 */ /* 0x000fc40000000f00 */
[----:B------:R-:W-:Y:S01]  /*9c20*/  LOP3.LUT R62, R62, R187, RZ, 0x3c, !PT ;  /* 0x000000bb3e3e7212 */ /* 0x000fe200078e3cff */
[----:B------:R-:W-:Y:S01]  /*9c30*/  STSM.16.M88.4 [R39], R8 ;  /* 0x0000000827007844 */ /* 0x000fe20000000200 */
[----:B------:R-:W-:Y:S02]  /*9c40*/  SHF.R.U64 R78, R78, 0x3, RZ ;  /* 0x000000034e4e7819 */ /* 0x000fe400000012ff */
[----:B------:R-:W-:Y:S01]  /*9c50*/  MOV R46, R46 ;  /* 0x0000002e002e7202 */ /* 0x000fe20000000f00 */
[----:B------:R-:W-:Y:S01]  /*9c60*/  STSM.16.M88.4 [R42], R12 ;  /* 0x0000000c2a007844 */ /* 0x000fe20000000200 */
[----:B------:R-:W-:Y:S02]  /*9c70*/  F2FP.F16.F32.PACK_AB R25, R164, R155 ;  /* 0x0000009ba419723e */ /* 0x000fe400000000ff */
[----:B------:R-:W-:Y:S02]  /*9c80*/  F2FP.F16.F32.PACK_AB R26, R61, R60 ;  /* 0x0000003c3d1a723e */ /* 0x000fe400000000ff */
[----:B------:R-:W-:-:S02]  /*9c90*/  F2FP.F16.F32.PACK_AB R27, R173, R154 ;  /* 0x0000009aad1b723e */ /* 0x000fc400000000ff */
[----:B------:R-:W-:Y:S01]  /*9ca0*/  MOV R32, R30 ;  /* 0x0000001e00207202 */ /* 0x000fe20000000f00 */
[----:B0-----:R-:W-:Y:S01]  /*9cb0*/  IMAD.U32 R4, RZ, RZ, UR4 ;  /* 0x00000004ff047e24 */ /* 0x001fe2000f8e00ff */
[----:B------:R-:W-:Y:S01]  /*9cc0*/  MOV R50, R50 ;  /* 0x0000003200327202 */ /* 0x000fe20000000f00 */
[----:B------:R-:W-:Y:S01]  /*9cd0*/  STSM.16.M88.4 [R46], R24 ;  /* 0x000000182e007844 */ /* 0x000fe20000000200 */
[----:B------:R-:W-:Y:S01]  /*9ce0*/  MOV R0, R74 ;  /* 0x0000004a00007202 */ /* 0x000fe20000000f00 */
[----:B------:R-:W-:Y:S01]  /*9cf0*/  IMAD.U32 R5, RZ, RZ, UR8 ;  /* 0x00000008ff057e24 */ /* 0x000fe2000f8e00ff */
[----:B------:R-:W-:Y:S02]  /*9d00*/  F2FP.F16.F32.PACK_AB R29, R162, R153 ;  /* 0x00000099a21d723e */ /* 0x000fe400000000ff */
[----:B------:R-:W-:Y:S02]  /*9d10*/  F2FP.F16.F32.PACK_AB R30, R69, R68 ;  /* 0x00000044451e723e */ /* 0x000fe400000000ff */
[----:B------:R-:W-:-:S02]  /*9d20*/  F2FP.F16.F32.PACK_AB R31, R171, R152 ;  /* 0x00000098ab1f723e */ /* 0x000fc400000000ff */
[----:B------:R-:W-:Y:S02]  /*9d30*/  LOP3.LUT R70, R70, R189, RZ, 0x3c, !PT ;  /* 0x000000bd46467212 */ /* 0x000fe400078e3cff */
[----:B------:R-:W-:Y:S01]  /*9d40*/  MOV R54, R54 ;  /* 0x0000003600367202 */ /* 0x000fe20000000f00 */
[----:B------:R-:W-:Y:S01]  /*9d50*/  STSM.16.M88.4 [R50], R28 ;  /* 0x0000001c32007844 */ /* 0x000fe20000000200 */
[----:B------:R-:W-:Y:S02]  /*9d60*/  MOV R38, R82 ;  /* 0x0000005200267202 */ /* 0x000fe40000000f00 */
[----:B------:R-:W-:Y:S02]  /*9d70*/  F2FP.F16.F32.PACK_AB R74, R77, R76 ;  /* 0x0000004c4d4a723e */ /* 0x000fe400000000ff */
[----:B------:R-:W-:Y:S02]  /*9d80*/  F2FP.F16.F32.PACK_AB R75, R167, R56 ;  /* 0x00000038a74b723e */ /* 0x000fe400000000ff */
[----:B------:R-:W-:-:S02]  /*9d90*/  MOV R58, R58 ;  /* 0x0000003a003a7202 */ /* 0x000fc40000000f00 */
[----:B------:R-:W-:Y:S01]  /*9da0*/  F2FP.F16.F32.PACK_AB R82, R85, R84 ;  /* 0x000000545552723e */ /* 0x000fe200000000ff */
[----:B------:R-:W-:Y:S01]  /*9db0*/  STSM.16.M88.4 [R54], R72 ;  /* 0x0000004836007844 */ /* 0x000fe20000000200 */
[----:B------:R-:W-:Y:S02]  /*9dc0*/  F2FP.F16.F32.PACK_AB R83, R163, R48 ;  /* 0x00000030a353723e */ /* 0x000fe400000000ff */
[----:B------:R-:W-:Y:S02]  /*9dd0*/  LOP3.LUT R78, R78, R193, RZ, 0x3c, !PT ;  /* 0x000000c14e4e7212 */ /* 0x000fe400078e3cff */
[----:B------:R-:W-:Y:S01]  /*9de0*/  MOV R62, R62 ;  /* 0x0000003e003e7202 */ /* 0x000fe20000000f00 */
[----:B------:R-:W-:Y:S01]  /*9df0*/  STSM.16.M88.4 [R58], R80 ;  /* 0x000000503a007844 */ /* 0x000fe20000000200 */
[----:B------:R-:W-:Y:S02]  /*9e00*/  F2FP.F16.F32.PACK_AB R97, R159, R98 ;  /* 0x000000629f61723e */ /* 0x000fe400000000ff */
[----:B------:R-:W-:Y:S01]  /*9e10*/  MOV R66, R66 ;  /* 0x0000004200427202 */ /* 0x000fe20000000f00 */
[----:B------:R-:W-:Y:S01]  /*9e20*/  STSM.16.M88.4 [R62], R88 ;  /* 0x000000583e007844 */ /* 0x000fe20000000200 */
[----:B------:R-:W-:-:S02]  /*9e30*/  F2FP.F16.F32.PACK_AB R98, R101, R100 ;  /* 0x000000646562723e */ /* 0x000fc400000000ff */
[----:B------:R-:W-:Y:S02]  /*9e40*/  F2FP.F16.F32.PACK_AB R99, R94, R99 ;  /* 0x000000635e63723e */ /* 0x000fe400000000ff */
[----:B------:R-:W-:Y:S02]  /*9e50*/  F2FP.F16.F32.PACK_AB R112, R113, R112 ;  /* 0x000000707170723e */ /* 0x000fe400000000ff */
[----:B------:R-:W-:Y:S01]  /*9e60*/  MOV R70, R70 ;  /* 0x0000004600467202 */ /* 0x000fe20000000f00 */
[----:B------:R-:W-:Y:S01]  /*9e70*/  STSM.16.M88.4 [R66], R96 ;  /* 0x0000006042007844 */ /* 0x000fe20000000200 */
        /* <DEDUP_REMOVED lines=29> */
[----:B------:R-:W-:Y:S02]  /*a050*/  F2FP.F16.F32.PACK_AB R147, R151, R150 ;  /* 0x000000969793723e */ /* 0x000fe400000000ff */
[----:B------:R-:W-:Y:S02]  /*a060*/  PLOP3.LUT P1, PT, PT, PT, UP1, 0x80, 0x0 ;  /* 0x000000000000781c */ /* 0x000fe40003f2f018 */
[----:B------:R-:W-:Y:S01]  /*a070*/  PLOP3.LUT P2, PT, PT, PT, UP0, 0x80, 0x0 ;  /* 0x000000000000781c */ /* 0x000fe20003f4f008 */
[----:B------:R1:W-:Y:S01]  /*a080*/  STSM.16.M88.4 [R32], R144 ;  /* 0x0000009020007844 */ /* 0x0003e20000000200 */
[----:B------:R-:W-:Y:S01]  /*a090*/  BAR.SYNC.DEFER_BLOCKING 0x1, 0x100 ;  /* 0x0044000000007b1d */ /* 0x000fe20000010000 */
[----:B------:R-:W-:Y:S01]  /*a0a0*/  IMAD.U32 R6, RZ, RZ, UR6 ;  /* 0x00000006ff067e24 */ /* 0x000fe2000f8e00ff */
[----:B------:R-:W-:-:S07]  /*a0b0*/  MOV R7, UR7 ;  /* 0x0000000700077c02 */ /* 0x000fce0008000f00 */
[----:B0-----:R-:W2:Y:S04]  /*a0c0*/  @P1 LDG.E R0, desc[UR38][R4.64] ;  /* 0x0000002604001981 */ /* 0x001ea8000c1e1900 */
[----:B------:R-:W3:Y:S01]  /*a0d0*/  @P2 LDG.E R6, desc[UR38][R6.64] ;  /* 0x0000002606062981 */ /* 0x000ee2000c1e1900 */
[----:B------:R-:W-:Y:S01]  /*a0e0*/  IMAD R3, R16, 0x40, R2 ;  /* 0x0000004010037824 */ /* 0x000fe200078e0202 */
[----:B------:R-:W-:Y:S01]  /*a0f0*/  UMOV UR4, URZ ;  /* 0x0000003f00047c82 */ /* 0x000fe20008000000 */
[----:B------:R-:W-:Y:S02]  /*a100*/  ULDC UR10, c[0x0][0xa88] ;  /* 0x0002a200000a7ab9 */ /* 0x000fe40000000800 */
[----:B------:R-:W-:-:S03]  /*a110*/  IMAD.WIDE R34, R3, 0x2, R34 ;  /* 0x0000000203227825 */ /* 0x000fc600078e0222 */
[----:B------:R-:W-:Y:S02]  /*a120*/  IADD3 R33, P0, R34, 0x1000, RZ ;  /* 0x0000100022217810 */ /* 0x000fe40007f1e0ff */
[----:B--2---:R-:W-:Y:S02]  /*a130*/  @P1 R2UR UR4, R0 ;  /* 0x00000000000412ca */ /* 0x004fe400000e0000 */
[----:B---3--:R-:W-:Y:S01]  /*a140*/  @P2 R2UR UR10, R6 ;  /* 0x00000000060a22ca */ /* 0x008fe200000e0000 */
[----:B-1----:R-:W-:-:S14]  /*a150*/  @P2 BRA `(.L_x_3579) ;  /* 0x0000000000182947 */ /* 0x002fdc0003800000 */
[----:B------:R-:W-:Y:S05]  /*a160*/  @!P1 BRA `(.L_x_3579) ;  /* 0x0000000000149947 */ /* 0x000fea0003800000 */
[----:B------:R-:W2:Y:S04]  /*a170*/  LDG.E R3, desc[UR38][R4.64] ;  /* 0x0000002604037981 */ /* 0x000ea8000c1e1900 */
[----:B------:R-:W3:Y:S01]  /*a180*/  LDG.E R0, desc[UR38][R4.64+0x4] ;  /* 0x0000042604007981 */ /* 0x000ee2000c1e1900 */
[----:B--2---:R-:W-:Y:S02]  /*a190*/  R2UR UR6, R3 ;  /* 0x00000000030672ca */ /* 0x004fe400000e0000 */
[----:B---3--:R-:W-:-:S13]  /*a1a0*/  R2UR UR10, R0 ;  /* 0x00000000000a72ca */ /* 0x008fda00000e0000 */
[----:B------:R-:W-:-:S12]  /*a1b0*/  UIADD3 UR10, -UR6, UR10, URZ ;  /* 0x0000000a060a7290 */ /* 0x000fd8000fffe13f */
.L_x_3579:
[----:B------:R-:W-:Y:S01]  /*a1c0*/  USHF.R.S32.HI UR14, URZ, 0x1f, UR43 ;  /* 0x0000001f3f0e7899 */ /* 0x000fe2000801142b */
[----:B------:R-:W-:Y:S01]  /*a1d0*/  IADD3 R5, P2, R34, 0x3000, RZ ;  /* 0x0000300022057810 */ /* 0x000fe20007f5e0ff */
[----:B------:R-:W-:Y:S01]  /*a1e0*/  ULDC.64 UR12, c[0x0][0xb70] ;  /* 0x0002dc00000c7ab9 */ /* 0x000fe20000000a00 */
[----:B------:R-:W-:Y:S01]  /*a1f0*/  USHF.R.S32.HI UR9, URZ, 0x1f, UR4 ;  /* 0x0000001f3f097899 */ /* 0x000fe20008011404 */
[----:B------:R-:W-:Y:S01]  /*a200*/  IMAD.U32 R6, RZ, RZ, UR42 ;  /* 0x0000002aff067e24 */ /* 0x000fe2000f8e00ff */
[----:B------:R-:W-:Y:S01]  /*a210*/  UIMAD UR11, UR14, UR12, URZ ;  /* 0x0000000c0e0b72a4 */ /* 0x000fe2000f8e023f */
[----:B------:R-:W-:Y:S01]  /*a220*/  LOP3.LUT R4, R5, 0x380, RZ, 0xc0, !PT ;  /* 0x0000038005047812 */ /* 0x000fe200078ec0ff */
[----:B------:R-:W-:Y:S01]  /*a230*/  UMOV UR8, UR4 ;  /* 0x0000000400087c82 */ /* 0x000fe20008000000 */
[----:B------:R-:W-:Y:S01]  /*a240*/  USEL UR45, UR45, URZ, !UP1 ;  /* 0x0000003f2d2d7287 */ /* 0x000fe2000c800000 */
[----:B------:R-:W-:Y:S01]  /*a250*/  IMAD R6, R6, 0x80, R19 ;  /* 0x0000008006067824 */ /* 0x000fe200078e0213 */
[----:B------:R-:W-:Y:S01]  /*a260*/  UIMAD.WIDE.U32 UR6, UR43, UR12, UR8 ;  /* 0x0000000c2b0672a5 */ /* 0x000fe2000f8e0008 */
[----:B------:R-:W-:Y:S01]  /*a270*/  SHF.R.U64 R4, R4, 0x3, RZ ;  /* 0x0000000304047819 */ /* 0x000fe200000012ff */
[----:B------:R-:W-:Y:S01]  /*a280*/  UIMAD UR11, UR43, UR13, UR11 ;  /* 0x0000000d2b0b72a4 */ /* 0x000fe2000f8e020b */
[----:B------:R-:W-:Y:S01]  /*a290*/  LOP3.LUT R32, R33, 0x380, RZ, 0xc0, !PT ;  /* 0x0000038021207812 */ /* 0x000fe200078ec0ff */
[----:B------:R-:W-:Y:S01]  /*a2a0*/  USEL UR46, UR46, URZ, !UP1 ;  /* 0x0000003f2e2e7287 */ /* 0x000fe2000c800000 */
[----:B------:R-:W-:Y:S01]  /*a2b0*/  LOP3.LUT R4, R4, R5, RZ, 0x3c, !PT ;  /* 0x0000000504047212 */ /* 0x000fe200078e3cff */
[----:B------:R-:W-:Y:S01]  /*a2c0*/  ULDC.64 UR12, c[0x0][0xb78] ;  /* 0x0002de00000c7ab9 */ /* 0x000fe20000000a00 */
[----:B------:R-:W-:Y:S01]  /*a2d0*/  UIADD3 UR7, UR7, UR11, URZ ;  /* 0x0000000b07077290 */ /* 0x000fe2000fffe03f */
[----:B------:R-:W-:Y:S01]  /*a2e0*/  IADD3 R9, P1, R34, 0x2000, RZ ;  /* 0x0000200022097810 */ /* 0x000fe20007f3e0ff */
[----:B------:R-:W-:Y:S01]  /*a2f0*/  UIMAD UR8, UR45, UR12, URZ ;  /* 0x0000000c2d0872a4 */ /* 0x000fe2000f8e023f */
[----:B------:R-:W-:Y:S01]  /*a300*/  SHF.R.S32.HI R0, RZ, 0x1f, R6 ;  /* 0x0000001fff007819 */ /* 0x000fe20000011406 */
[----:B------:R-:W-:Y:S01]  /*a310*/  UIMAD.WIDE.U32 UR6, UR46, UR12, UR6 ;  /* 0x0000000c2e0672a5 */ /* 0x000fe2000f8e0006 */
[----:B------:R-:W-:Y:S01]  /*a320*/  SHF.R.U64 R32, R32, 0x3, RZ ;  /* 0x0000000320207819 */ /* 0x000fe200000012ff */
[----:B------:R-:W-:Y:S01]  /*a330*/  UIMAD UR8, UR46, UR13, UR8 ;  /* 0x0000000d2e0872a4 */ /* 0x000fe2000f8e0208 */
[----:B------:R-:W-:-:S02]  /*a340*/  LOP3.LUT R8, R9, 0x380, RZ, 0xc0, !PT ;  /* 0x0000038009087812 */ /* 0x000fc400078ec0ff */
[----:B------:R-:W-:Y:S01]  /*a350*/  LOP3.LUT R32, R32, R33, RZ, 0x3c, !PT ;  /* 0x0000002120207212 */ /* 0x000fe200078e3cff */
[----:B------:R-:W-:Y:S01]  /*a360*/  IMAD.X R33, RZ, RZ, R35, P0 ;  /* 0x000000ffff217224 */ /* 0x000fe200000e0623 */
[----:B------:R-:W-:Y:S01]  /*a370*/  IADD3 R3, P3, R6, UR6, RZ ;  /* 0x0000000606037c10 */ /* 0x000fe2000ff7e0ff */
[----:B------:R-:W-:Y:S01]  /*a380*/  IMAD.U32 R5, RZ, RZ, UR8 ;  /* 0x00000008ff057e24 */ /* 0x000fe2000f8e00ff */
[----:B------:R-:W-:Y:S01]  /*a390*/  SHF.R.U64 R8, R8, 0x3, RZ ;  /* 0x0000000308087819 */ /* 0x000fe200000012ff */
[----:B------:R-:W-:Y:S01]  /*a3a0*/  ULDC.64 UR12, c[0x0][0xaa0] ;  /* 0x0002a800000c7ab9 */ /* 0x000fe20000000a00 */
[----:B------:R-:W-:Y:S02]  /*a3b0*/  IADD3 R69, P0, R34, 0x8000, RZ ;  /* 0x0000800022457810 */ /* 0x000fe40007f1e0ff */
[----:B------:R-:W-:Y:S01]  /*a3c0*/  IADD3.X R0, R0, UR7, R5, P3, !PT ;  /* 0x0000000700007c10 */ /* 0x000fe20009ffe405 */
[----:B------:R-:W-:Y:S01]  /*a3d0*/  ULDC.64 UR6, c[0x0][0xb40] ;  /* 0x0002d00000067ab9 */ /* 0x000fe20000000a00 */
[----:B------:R-:W-:Y:S01]  /*a3e0*/  LOP3.LUT R8, R8, R9, RZ, 0x3c, !PT ;  /* 0x0000000908087212 */ /* 0x000fe200078e3cff */
[----:B------:R-:W-:Y:S01]  /*a3f0*/  IMAD.X R9, RZ, RZ, R35, P1 ;  /* 0x000000ffff097224 */ /* 0x000fe200008e0623 */
[----:B------:R-:W-:-:S02]  /*a400*/  LEA R26, P3, R3, UR6, 0x2 ;  /* 0x00000006031a7c11 */ /* 0x000fc4000f8610ff */
[C---:B------:R-:W-:Y:S02]  /*a410*/  IADD3 R61, P6, R34.reuse, 0x4000, RZ ;  /* 0x00004000223d7810 */ /* 0x040fe40007fde0ff */
[----:B------:R-:W-:Y:S02]  /*a420*/  LEA.HI.X R27, R3, UR7, R0, 0x2, P3 ;  /* 0x00000007031b7c11 */ /* 0x000fe400098f1400 */
[C---:B------:R-:W-:Y:S02]  /*a430*/  IADD3 R45, P5, R34.reuse, 0x5000, RZ ;  /* 0x00005000222d7810 */ /* 0x040fe40007fbe0ff */
[C---:B------:R-:W-:Y:S02]  /*a440*/  IADD3 R29, P4, R34.reuse, 0x6000, RZ ;  /* 0x00006000221d7810 */ /* 0x040fe40007f9e0ff */
[----:B------:R-:W-:Y:S02]  /*a450*/  IADD3 R13, P3, R34, 0x7000, RZ ;  /* 0x00007000220d7810 */ /* 0x000fe40007f7e0ff */
[----:B------:R-:W-:-:S02]  /*a460*/  IADD3.X R5, RZ, R35, RZ, P2, !PT ;  /* 0x00000023ff057210 */ /* 0x000fc400017fe4ff */
[C---:B------:R-:W-:Y:S02]  /*a470*/  IADD3 R43, P2, R34.reuse, 0xa000, RZ ;  /* 0x0000a000222b7810 */ /* 0x040fe40007f5e0ff */
[----:B------:R-:W-:Y:S02]  /*a480*/  IADD3 R57, P1, R34, 0x9000, RZ ;  /* 0x0000900022397810 */ /* 0x000fe40007f3e0ff */
[----:B------:R-:W-:Y:S02]  /*a490*/  LOP3.LUT R68, R69, 0x380, RZ, 0xc0, !PT ;  /* 0x0000038045447812 */ /* 0x000fe400078ec0ff */
[----:B------:R-:W-:Y:S02]  /*a4a0*/  LOP3.LUT R60, R61, 0x380, RZ, 0xc0, !PT ;  /* 0x000003803d3c7812 */ /* 0x000fe400078ec0ff */
        /* <DEDUP_REMOVED lines=23> */
[----:B------:R-:W-:Y:S01]  /*a620*/  LOP3.LUT R42, R42, R43, RZ, 0x3c, !PT ;  /* 0x0000002b2a2a7212 */ /* 0x000fe200078e3cff */
[--C-:B------:R-:W-:Y:S01]  /*a630*/  IMAD.X R43, RZ, RZ, R35.reuse, P2 ;  /* 0x000000ffff2b7224 */ /* 0x100fe200010e0623 */
[----:B------:R-:W-:Y:S01]  /*a640*/  LOP3.LUT R56, R56, R57, RZ, 0x3c, !PT ;  /* 0x0000003938387212 */ /* 0x000fe200078e3cff */
[----:B------:R-:W-:Y:S01]  /*a650*/  IMAD.X R57, RZ, RZ, R35, P1 ;  /* 0x000000ffff397224 */ /* 0x000fe200008e0623 */
[C---:B------:R-:W-:Y:S02]  /*a660*/  IADD3 R25, P6, R34.reuse, 0xb000, RZ ;  /* 0x0000b00022197810 */ /* 0x040fe40007fde0ff */
[C---:B------:R-:W-:Y:S02]  /*a670*/  IADD3 R73, P5, R34.reuse, 0xc000, RZ ;  /* 0x0000c00022497810 */ /* 0x040fe40007fbe0ff */
[C---:B------:R-:W-:Y:S02]  /*a680*/  IADD3 R65, P4, R34.reuse, 0xd000, RZ ;  /* 0x0000d00022417810 */ /* 0x040fe40007f9e0ff */
[----:B------:R-:W-:-:S02]  /*a690*/  IADD3 R49, P3, R34, 0xe000, RZ ;  /* 0x0000e00022317810 */ /* 0x000fc40007f7e0ff */
[----:B------:R-:W-:Y:S02]  /*a6a0*/  IADD3 R0, R6, 0x8, RZ ;  /* 0x0000000806007810 */ /* 0x000fe40007ffe0ff */
[----:B------:R-:W-:Y:S02]  /*a6b0*/  IADD3 R3, P2, R34, 0xf000, RZ ;  /* 0x0000f00022037810 */ /* 0x000fe40007f5e0ff */
[----:B------:R-:W-:Y:S02]  /*a6c0*/  ISETP.GE.OR P1, PT, R6, UR10, P0 ;  /* 0x0000000a06007c0c */ /* 0x000fe40008726670 */
[----:B------:R-:W-:Y:S01]  /*a6d0*/  LOP3.LUT R24, R25, 0x380, RZ, 0xc0, !PT ;  /* 0x0000038019187812 */ /* 0x000fe200078ec0ff */
[----:B------:R-:W-:Y:S01]  /*a6e0*/  IMAD.X R37, RZ, RZ, R35, P2 ;  /* 0x000000ffff257224 */ /* 0x000fe200010e0623 */
[----:B------:R-:W-:Y:S02]  /*a6f0*/  LOP3.LUT R72, R73, 0x380, RZ, 0xc0, !PT ;  /* 0x0000038049487812 */ /* 0x000fe400078ec0ff */
[----:B------:R-:W-:-:S02]  /*a700*/  LOP3.LUT R64, R65, 0x380, RZ, 0xc0, !PT ;  /* 0x0000038041407812 */ /* 0x000fc400078ec0ff */
[----:B------:R-:W-:Y:S02]  /*a710*/  LOP3.LUT R48, R49, 0x380, RZ, 0xc0, !PT ;  /* 0x0000038031307812 */ /* 0x000fe400078ec0ff */
[----:B------:R-:W-:Y:S02]  /*a720*/  LOP3.LUT R53, R34, 0x380, RZ, 0xc0, !PT ;  /* 0x0000038022357812 */ /* 0x000fe400078ec0ff */
[----:B------:R-:W-:Y:S01]  /*a730*/  ISETP.GE.OR P0, PT, R0, UR10, P0 ;  /* 0x0000000a00007c0c */ /* 0x000fe20008706670 */
[----:B------:R-:W-:Y:S01]  /*a740*/  UIMAD UR6, UR9, UR12, URZ ;  /* 0x0000000c090672a4 */ /* 0x000fe2000f8e023f */
[----:B------:R-:W-:Y:S01]  /*a750*/  LOP3.LUT R0, R3, 0x380, RZ, 0xc0, !PT ;  /* 0x0000038003007812 */ /* 0x000fe200078ec0ff */
[----:B------:R0:W-:Y:S01]  /*a760*/  @!P1 STG.E desc[UR38][R26.64], R21 ;  /* 0x000000151a009986 */ /* 0x0001e2000c101926 */
[----:B------:R-:W-:Y:S01]  /*a770*/  SHF.R.U64 R24, R24, 0x3, RZ ;  /* 0x0000000318187819 */ /* 0x000fe200000012ff */
[----:B------:R-:W-:Y:S01]  /*a780*/  ULDC.64 UR8, c[0x0][0xae0] ;  /* 0x0002b80000087ab9 */ /* 0x000fe20000000a00 */
[----:B------:R-:W-:-:S02]  /*a790*/  SHF.R.U64 R72, R72, 0x3, RZ ;  /* 0x0000000348487819 */ /* 0x000fc400000012ff */
[----:B------:R-:W-:Y:S02]  /*a7a0*/  SHF.R.U64 R64, R64, 0x3, RZ ;  /* 0x0000000340407819 */ /* 0x000fe400000012ff */
[----:B------:R-:W-:Y:S02]  /*a7b0*/  SHF.R.U64 R48, R48, 0x3, RZ ;  /* 0x0000000330307819 */ /* 0x000fe400000012ff */
        /* <DEDUP_REMOVED lines=12> */
[----:B0-----:R-:W-:Y:S01]  /*a880*/  IMAD.U32 R21, RZ, RZ, UR12 ;  /* 0x0000000cff157e24 */ /* 0x001fe2000f8e00ff */
[----:B------:R-:W-:Y:S01]  /*a890*/  MOV R53, R35 ;  /* 0x0000002300357202 */ /* 0x000fe20000000f00 */
[----:B------:R-:W-:Y:S01]  /*a8a0*/  UIMAD UR6, UR4, UR13, UR6 ;  /* 0x0000000d040672a4 */ /* 0x000fe2000f8e0206 */
[----:B------:R-:W-:Y:S01]  /*a8b0*/  LOP3.LUT R36, R0, R3, RZ, 0x3c, !PT ;  /* 0x0000000300247212 */ /* 0x000fe200078e3cff */
[----:B------:R-:W5:Y:S01]  /*a8c0*/  LD.E.128 R32, desc[UR38][R32.64] ;  /* 0x0000002620207980 */ /* 0x000f62000c101d00 */
[----:B------:R-:W-:-:S03]  /*a8d0*/  SHF.R.S32.HI R3, RZ, 0x1f, R2 ;  /* 0x0000001fff037819 */ /* 0x000fc60000011402 */
[----:B------:R-:W5:Y:S01]  /*a8e0*/  LD.E.128 R52, desc[UR38][R52.64] ;  /* 0x0000002634347980 */ /* 0x000f62000c101d00 */
[----:B------:R-:W-:-:S03]  /*a8f0*/  IMAD.WIDE.U32 R20, R21, UR4, R2 ;  /* 0x0000000415147c25 */ /* 0x000fc6000f8e0002 */
        /* <DEDUP_REMOVED lines=21> */
[----:B------:R-:W-:-:S02]  /*aa50*/  VIADD R21, R21, UR6 ;  /* 0x0000000615157c36 */ /* 0x000fc40008000000 */
[----:B------:R-:W-:Y:S01]  /*aa60*/  IMAD.U32 R3, RZ, RZ, UR8 ;  /* 0x00000008ff037e24 */ /* 0x000fe2000f8e00ff */
[----:B------:R-:W-:Y:S02]  /*aa70*/  UIMAD UR10, UR42, -0x80, UR10 ;  /* 0xffffff802a0a78a4 */ /* 0x000fe4000f8e020a */
[----:B------:R-:W-:Y:S02]  /*aa80*/  UIMAD UR4, UR43, UR9, UR4 ;  /* 0x000000092b0472a4 */ /* 0x000fe4000f8e0204 */
[----:B------:R-:W-:Y:S01]  /*aa90*/  IMAD.WIDE.U32 R20, R3, UR43, R20 ;  /* 0x0000002b03147c25 */ /* 0x000fe2000f8e0014 */
[----:B------:R-:W-:Y:S01]  /*aaa0*/  ULDC.64 UR6, c[0x0][0xae8] ;  /* 0x0002ba0000067ab9 */ /* 0x000fe20000000a00 */
[----:B------:R-:W-:-:S03]  /*aab0*/  ISETP.GE.AND P3, PT, R16, UR10, PT ;  /* 0x0000000a10007c0c */ /* 0x000fc6000bf66270 */
[----:B------:R-:W-:Y:S01]  /*aac0*/  IADD3 R21, R21, UR4, RZ ;  /* 0x0000000415157c10 */ /* 0x000fe2000fffe0ff */
[----:B------:R-:W-:Y:S01]  /*aad0*/  UIMAD UR4, UR45, UR6, URZ ;  /* 0x000000062d0472a4 */ /* 0x000fe2000f8e023f */
[----:B------:R-:W-:Y:S02]  /*aae0*/  VIADD R102, R102, 0x22820 ;  /* 0x0002282066667836 */ /* 0x000fe40000000000 */
[C---:B------:R-:W-:Y:S02]  /*aaf0*/  VIADD R17, R16.reuse, 0x60 ;  /* 0x0000006010117836 */ /* 0x040fe40000000000 */
[----:B------:R-:W-:Y:S01]  /*ab00*/  IMAD.U32 R79, RZ, RZ, UR6 ;  /* 0x00000006ff4f7e24 */ /* 0x000fe2000f8e00ff */
[----:B------:R-:W-:Y:S01]  /*ab10*/  UIMAD UR4, UR46, UR7, UR4 ;  /* 0x000000072e0472a4 */ /* 0x000fe2000f8e0204 */
[----:B------:R-:W-:Y:S02]  /*ab20*/  PRMT R102, RZ, 0x654, R102 ;  /* 0x00000654ff667816 */ /* 0x000fe40000000066 */
[----:B------:R-:W-:Y:S01]  /*ab30*/  IMAD.WIDE.U32 R78, R79, UR46, R20 ;  /* 0x0000002e4f4e7c25 */ /* 0x000fe2000f8e0014 */
[----:B------:R-:W-:Y:S01]  /*ab40*/  ISETP.GE.AND P2, PT, R17, UR10, PT ;  /* 0x0000000a11007c0c */ /* 0x000fe2000bf46270 */
[----:B0-----:R0:W-:Y:S01]  /*ab50*/  SYNCS.ARRIVE.TRANS64.RED.A1T0 RZ, [R102+URZ], RZ ;  /* 0x000000ff66ff79a7 */ /* 0x0011e2000810043f */
[----:B------:R-:W-:Y:S01]  /*ab60*/  SHF.R.S32.HI R17, RZ, 0x1f, R16 ;  /* 0x0000001fff117819 */ /* 0x000fe20000011410 */
[----:B------:R-:W-:-:S02]  /*ab70*/  VIADD R0, R16, 0x20 ;  /* 0x0000002010007836 */ /* 0x000fc40000000000 */
[----:B------:R-:W-:Y:S01]  /*ab80*/  VIADD R3, R16, 0x40 ;  /* 0x0000004010037836 */ /* 0x000fe20000000000 */
[----:B------:R-:W-:Y:S01]  /*ab90*/  BSSY B1, `(.L_x_3580) ;  /* 0x000001d000017945 */ /* 0x000fe20003800000 */
[----:B------:R-:W-:Y:S02]  /*aba0*/  IMAD.U32 R77, RZ, RZ, UR42 ;  /* 0x0000002aff4d7e24 */ /* 0x000fe4000f8e00ff */
[----:B------:R-:W-:Y:S01]  /*abb0*/  VIADD R83, R79, UR4 ;  /* 0x000000044f537c36 */ /* 0x000fe20008000000 */
[----:B------:R-:W-:Y:S01]  /*abc0*/  ISETP.GE.AND P0, PT, R0, UR10, PT ;  /* 0x0000000a00007c0c */ /* 0x000fe2000bf06270 */
[----:B------:R-:W-:Y:S01]  /*abd0*/  IMAD.WIDE R76, R77, 0x80, R16 ;  /* 0x000000804d4c7825 */ /* 0x000fe200078e0210 */
[----:B------:R-:W-:Y:S01]  /*abe0*/  ISETP.GE.AND P1, PT, R3, UR10, PT ;  /* 0x0000000a03007c0c */ /* 0x000fe2000bf26270 */
[----:B0-----:R-:W-:-:S12]  /*abf0*/  @P3 BRA `(.L_x_3581) ;  /* 0x0000000000583947 */ /* 0x001fd80003800000 */
[----:B------:R-:W-:Y:S01]  /*ac00*/  ULDC.64 UR6, c[0x0][0xad8] ;  /* 0x0002b60000067ab9 */ /* 0x000fe20000000a00 */
[----:B------:R-:W-:Y:S01]  /*ac10*/  MOV R21, R83 ;  /* 0x0000005300157202 */ /* 0x000fe20000000f00 */
[----:B------:R-:W-:Y:S01]  /*ac20*/  IMAD R3, R77, UR6, RZ ;  /* 0x000000064d037c24 */ /* 0x000fe2000f8e02ff */
[----:B------:R-:W-:Y:S01]  /*ac30*/  ULDC UR4, c[0x0][0xa8c] ;  /* 0x0002a30000047ab9 */ /* 0x000fe20000000800 */
[----:B------:R-:W-:Y:S01]  /*ac40*/  IMAD.MOV.U32 R20, RZ, RZ, R78 ;  /* 0x000000ffff147224 */ /* 0x000fe200078e004e */
[C---:B------:R-:W-:Y:S01]  /*ac50*/  ISETP.GE.AND P4, PT, R2.reuse, UR4, PT ;  /* 0x0000000402007c0c */ /* 0x040fe2000bf86270 */
        /* <DEDUP_REMOVED lines=16> */
.L_x_3581:
[----:B------:R-:W-:Y:S05]  /*ad60*/  BSYNC B1 ;  /* 0x0000000000017941 */ /* 0x000fea0003800000 */
.L_x_3580:
        /* <DEDUP_REMOVED lines=12> */
[----:B0----5:R-:W-:Y:S01]  /*ae30*/  IADD3 R52, R2, 0xc0, RZ ;  /* 0x000000c002347810 */ /* 0x021fe20007ffe0ff */
        /* <DEDUP_REMOVED lines=13> */
.L_x_3583:
[----:B------:R-:W-:Y:S05]  /*af10*/  BSYNC B1 ;  /* 0x0000000000017941 */ /* 0x000fea0003800000 */
.L_x_3582:
        /* <DEDUP_REMOVED lines=12> */
[----:B-1---5:R-:W-:Y:S01]  /*afe0*/  IADD3 R32, R2, 0xc0, RZ ;  /* 0x000000c002207810 */ /* 0x022fe20007ffe0ff */
        /* <DEDUP_REMOVED lines=13> */
.L_x_3585:
[----:B------:R-:W-:Y:S05]  /*b0c0*/  BSYNC B1 ;  /* 0x0000000000017941 */ /* 0x000fea0003800000 */
.L_x_3584:
[----:B------:R-:W-:Y:S05]  /*b0d0*/  @P2 BRA `(.L_x_3586) ;  /* 0x0000000c00802947 */ /* 0x000fea0003800000 */
[----:B------:R-:W-:Y:S01]  /*b0e0*/  IADD3 R3, P0, R76, 0x60, RZ ;  /* 0x000000604c037810 */ /* 0x000fe20007f1e0ff */
[----:B------:R-:W-:Y:S01]  /*b0f0*/  ULDC UR4, c[0x0][0xa8c] ;  /* 0x0002a30000047ab9 */ /* 0x000fe20000000800 */
[C---:B------:R-:W-:Y:S01]  /*b100*/  IADD3 R0, R2.reuse, 0x40, RZ ;  /* 0x0000004002007810 */ /* 0x040fe20007ffe0ff */
        /* <DEDUP_REMOVED lines=23> */
.L_x_3578:
[----:B------:R-:W-:Y:S01]  /*b280*/  ULDC.64 UR6, c[0x0][0xbe0] ;  /* 0x0002f80000067ab9 */ /* 0x000fe20000000a00 */
[----:B------:R-:W-:Y:S02]  /*b290*/  USHF.L.U32 UR4, UR46, 0x2, URZ ;  /* 0x000000022e047899 */ /* 0x000fe4000800063f */
[----:B------:R-:W-:Y:S01]  /*b2a0*/  UISETP.NE.U32.AND UP0, UPT, UR6, URZ, UPT ;  /* 0x0000003f0600728c */ /* 0x000fe2000bf05070 */
[----:B------:R-:W-:Y:S01]  /*b2b0*/  ULDC.64 UR8, c[0x0][0xbd8] ;  /* 0x0002f60000087ab9 */ /* 0x000fe20000000a00 */
[----:B------:R-:W-:Y:S02]  /*b2c0*/  USHF.L.U64.HI UR10, UR46, 0x2, UR45 ;  /* 0x000000022e0a7899 */ /* 0x000fe4000801022d */
[----:B------:R-:W-:Y:S02]  /*b2d0*/  UISETP.NE.AND.EX UP1, UPT, UR7, URZ, UPT, UP0 ;  /* 0x0000003f0700728c */ /* 0x000fe4000bf25300 */
[----:B------:R-:W-:-:S04]  /*b2e0*/  UISETP.NE.U32.AND UP0, UPT, UR8, URZ, UPT ;  /* 0x0000003f0800728c */ /* 0x000fc8000bf05070 */
[----:B------:R-:W-:Y:S01]  /*b2f0*/  PLOP3.LUT P2, PT, PT, PT, UP1, 0x80, 0x0 ;  /* 0x000000000000781c */ /* 0x000fe20003f4f018 */
[----:B------:R-:W-:-:S04]  /*b300*/  UISETP.NE.AND.EX UP0, UPT, UR9, URZ, UPT, UP0 ;  /* 0x0000003f0900728c */ /* 0x000fc8000bf05300 */
[----:B------:R-:W-:Y:S02]  /*b310*/  @UP1 UIADD3 UR6, UP2, UR4, UR6, URZ ;  /* 0x0000000604061290 */ /* 0x000fe4000ff5e03f */
[----:B------:R-:W-:Y:S02]  /*b320*/  PLOP3.LUT P1, PT, PT, PT, UP0, 0x80, 0x0 ;  /* 0x000000000000781c */ /* 0x000fe40003f2f008 */
[----:B------:R-:W-:Y:S02]  /*b330*/  @UP1 UIADD3.X UR7, UR10, UR7, URZ, UP2, !UPT ;  /* 0x000000070a071290 */ /* 0x000fe400097fe43f */
[----:B------:R-:W-:Y:S01]  /*b340*/  UIADD3 UR4, UP1, UR4, UR8, URZ ;  /* 0x0000000804047290 */ /* 0x000fe2000ff3e03f */
[----:B------:R-:W-:-:S03]  /*b350*/  IMAD.U32 R6, RZ, RZ, UR6 ;  /* 0x00000006ff067e24 */ /* 0x000fc6000f8e00ff */
[----:B------:R-:W-:Y:S01]  /*b360*/  IMAD.U32 R7, RZ, RZ, UR7 ;  /* 0x00000007ff077e24 */ /* 0x000fe2000f8e00ff */
[----:B------:R-:W-:Y:S01]  /*b370*/  UIADD3.X UR6, UR10, UR9, URZ, UP1, !UPT ;  /* 0x000000090a067290 */ /* 0x000fe20008ffe43f */
[----:B------:R-:W-:-:S03]  /*b380*/  IMAD.MOV.U32 R9, RZ, RZ, RZ ;  /* 0x000000ffff097224 */ /* 0x000fc600078e00ff */
[----:B------:R-:W2:Y:S01]  /*b390*/  @P2 LDG.E R6, desc[UR38][R6.64] ;  /* 0x0000002606062981 */ /* 0x000ea2000c1e1900 */
[----:B------:R-:W-:Y:S01]  /*b3a0*/  IMAD.U32 R4, RZ, RZ, UR4 ;  /* 0x00000004ff047e24 */ /* 0x000fe2000f8e00ff */
[----:B------:R-:W-:-:S05]  /*b3b0*/  MOV R5, UR6 ;  /* 0x0000000600057c02 */ /* 0x000fca0008000f00 */
[----:B------:R0:W5:Y:S01]  /*b3c0*/  @P1 LDG.E R9, desc[UR38][R4.64] ;  /* 0x0000002604091981 */ /* 0x000162000c1e1900 */
[----:B------:R-:W-:Y:S01]  /*b3d0*/  ULDC UR4, c[0x0][0xa88] ;  /* 0x0002a20000047ab9 */ /* 0x000fe20000000800 */
        /* <DEDUP_REMOVED lines=9> */
.L_x_3587:
        /* <DEDUP_REMOVED lines=21> */
[----:B------:R-:W-:Y:S02]  /*b5c0*/  UIMAD UR7, UR45, UR10, URZ ;  /* 0x0000000a2d0772a4 */ /* 0x000fe4000f8e023f */
[----:B------:R-:W-:Y:S01]  /*b5d0*/  MOV R3, UR10 ;  /* 0x0000000a00037c02 */ /* 0x000fe20008000f00 */
[----:B------:R-:W-:Y:S01]  /*b5e0*/  VIADD R5, R5, UR6 ;  /* 0x0000000605057c36 */ /* 0x000fe20008000000 */
        /* <DEDUP_REMOVED lines=8> */
.L_x_3589:
[----:B------:R-:W-:Y:S05]  /*b670*/  BSYNC B1 ;  /* 0x0000000000017941 */ /* 0x000fea0003800000 */
.L_x_3588:
[----:B------:R-:W-:Y:S01]  /*b680*/  ULDC.64 UR6, c[0x0][0xaa0] ;  /* 0x0002a80000067ab9 */ /* 0x000fe20000000a00 */
[----:B0-----:R-:W-:Y:S01]  /*b690*/  IMAD.MOV.U32 R3, RZ, RZ, R11 ;  /* 0x000000ffff037224 */ /* 0x001fe200078e000b */
[----:B------:R-:W-:Y:S01]  /*b6a0*/  ULDC.64 UR10, c[0x0][0xae0] ;  /* 0x0002b800000a7ab9 */ /* 0x000fe20000000a00 */
[----:B------:R-:W-:Y:S01]  /*b6b0*/  IMAD R0, R8, UR6, RZ ;  /* 0x0000000608007c24 */ /* 0x000fe2000f8e02ff */
[----:B------:R-:W-:Y:S01]  /*b6c0*/  BSSY B1, `(.L_x_3590) ;  /* 0x0000031000017945 */ /* 0x000fe20003800000 */
[----:B------:R-:W-:Y:S01]  /*b6d0*/  IMAD.WIDE.U32 R4, R9, UR6, R2 ;  /* 0x0000000609047c25 */ /* 0x000fe2000f8e0002 */
[----:B------:R-:W-:-:S03]  /*b6e0*/  UIMAD UR6, UR8, UR10, URZ ;  /* 0x0000000a080672a4 */ /* 0x000fc6000f8e023f */
[----:B------:R-:W-:Y:S01]  /*b6f0*/  IMAD R9, R9, UR7, R0 ;  /* 0x0000000709097c24 */ /* 0x000fe2000f8e0200 */
[----:B------:R-:W-:Y:S01]  /*b700*/  UIMAD UR7, UR42, -0x80, UR4 ;  /* 0xffffff802a0778a4 */ /* 0x000fe2000f8e0204 */
[----:B------:R-:W-:Y:S01]  /*b710*/  IMAD.U32 R3, RZ, RZ, UR10 ;  /* 0x0000000aff037e24 */ /* 0x000fe2000f8e00ff */
[----:B------:R-:W-:Y:S01]  /*b720*/  UIMAD UR6, UR43, UR11, UR6 ;  /* 0x0000000b2b0672a4 */ /* 0x000fe2000f8e0206 */
[----:B------:R-:W-:Y:S01]  /*b730*/  IMAD.IADD R5, R5, 0x1, R9 ;  /* 0x0000000105057824 */ /* 0x000fe200078e0209 */
[----:B------:R-:W-:Y:S01]  /*b740*/  ULDC.64 UR8, c[0x0][0xae8] ;  /* 0x0002ba0000087ab9 */ /* 0x000fe20000000a00 */
[C---:B------:R-:W-:Y:S01]  /*b750*/  VIADD R0, R16.reuse, 0x20 ;  /* 0x0000002010007836 */ /* 0x040fe20000000000 */
[C---:B------:R-:W-:Y:S01]  /*b760*/  ISETP.GE.AND P2, PT, R16.reuse, UR7, PT ;  /* 0x0000000710007c0c */ /* 0x040fe2000bf46270 */
[----:B------:R-:W-:Y:S01]  /*b770*/  IMAD.WIDE.U32 R4, R3, UR43, R4 ;  /* 0x0000002b03047c25 */ /* 0x000fe2000f8e0004 */
[----:B------:R-:W-:Y:S01]  /*b780*/  UIMAD UR4, UR45, UR8, URZ ;  /* 0x000000082d0472a4 */ /* 0x000fe2000f8e023f */
[----:B------:R-:W-:-:S02]  /*b790*/  IADD3 R3, R16, 0x40, RZ ;  /* 0x0000004010037810 */ /* 0x000fc40007ffe0ff */
[----:B------:R-:W-:Y:S01]  /*b7a0*/  VIADD R5, R5, UR6 ;  /* 0x0000000605057c36 */ /* 0x000fe20008000000 */
[----:B------:R-:W-:Y:S01]  /*b7b0*/  UIMAD UR4, UR46, UR9, UR4 ;  /* 0x000000092e0472a4 */ /* 0x000fe2000f8e0204 */
[----:B------:R-:W-:Y:S01]  /*b7c0*/  IMAD.U32 R7, RZ, RZ, UR8 ;  /* 0x00000008ff077e24 */ /* 0x000fe2000f8e00ff */
[----:B------:R-:W-:Y:S01]  /*b7d0*/  ISETP.GE.AND P0, PT, R3, UR7, PT ;  /* 0x0000000703007c0c */ /* 0x000fe2000bf06270 */
[----:B------:R-:W-:Y:S01]  /*b7e0*/  IMAD.U32 R3, RZ, RZ, UR42 ;  /* 0x0000002aff037e24 */ /* 0x000fe2000f8e00ff */
[----:B------:R-:W-:Y:S01]  /*b7f0*/  SHF.R.S32.HI R9, RZ, 0x1f, R16 ;  /* 0x0000001fff097819 */ /* 0x000fe20000011410 */
[----:B------:R-:W-:Y:S01]  /*b800*/  IMAD.WIDE.U32 R6, R7, UR46, R4 ;  /* 0x0000002e07067c25 */ /* 0x000fe2000f8e0004 */
[----:B------:R-:W-:-:S03]  /*b810*/  ISETP.GE.AND P1, PT, R0, UR7, PT ;  /* 0x0000000700007c0c */ /* 0x000fc6000bf26270 */
[----:B------:R-:W-:Y:S02]  /*b820*/  IMAD.MOV.U32 R8, RZ, RZ, R16 ;  /* 0x000000ffff087224 */ /* 0x000fe400078e0010 */
[----:B------:R-:W-:Y:S02]  /*b830*/  VIADD R11, R7, UR4 ;  /* 0x00000004070b7c36 */ /* 0x000fe40008000000 */
[----:B------:R-:W-:-:S04]  /*b840*/  IMAD.WIDE R8, R3, 0x80, R8 ;  /* 0x0000008003087825 */ /* 0x000fc800078e0208 */
[----:B------:R-:W-:Y:S01]  /*b850*/  VIADD R10, R16, 0x60 ;  /* 0x00000060100a7836 */ /* 0x000fe20000000000 */
[----:B------:R-:W-:Y:S06]  /*b860*/  @P2 BRA `(.L_x_3591) ;  /* 0x0000000000582947 */ /* 0x000fec0003800000 */
[C---:B------:R-:W-:Y:S01]  /*b870*/  VIADD R3, R2.reuse, 0x80 ;  /* 0x0000008002037836 */ /* 0x040fe20000000000 */
[----:B------:R-:W-:Y:S01]  /*b880*/  IADD3 R0, R2, 0x40, RZ ;  /* 0x0000004002007810 */ /* 0x000fe20007ffe0ff */
[----:B------:R-:W-:Y:S01]  /*b890*/  ULDC UR4, c[0x0][0xa8c] ;  /* 0x0002a30000047ab9 */ /* 0x000fe20000000800 */
[----:B------:R-:W-:Y:S01]  /*b8a0*/  ULDC.64 UR8, c[0x0][0xad8] ;  /* 0x0002b60000087ab9 */ /* 0x000fe20000000a00 */
[----:B------:R-:W-:Y:S01]  /*b8b0*/  IMAD.MOV.U32 R4, RZ, RZ, R6 ;  /* 0x000000ffff047224 */ /* 0x000fe200078e0006 */
[----:B------:R-:W-:Y:S01]  /*b8c0*/  ISETP.GE.AND P4, PT, R0, UR4, PT ;  /* 0x0000000400007c0c */ /* 0x000fe2000bf86270 */
[C---:B------:R-:W-:Y:S01]  /*b8d0*/  VIADD R0, R2.reuse, 0xc0 ;  /* 0x000000c002007836 */ /* 0x040fe20000000000 */
[----:B------:R-:W-:Y:S01]  /*b8e0*/  ISETP.GE.AND P5, PT, R3, UR4, PT ;  /* 0x0000000403007c0c */ /* 0x000fe2000bfa6270 */
[----:B------:R-:W-:Y:S01]  /*b8f0*/  IMAD R3, R9, UR8, RZ ;  /* 0x0000000809037c24 */ /* 0x000fe2000f8e02ff */
        /* <DEDUP_REMOVED lines=13> */
.L_x_3591:
[----:B------:R-:W-:Y:S05]  /*b9d0*/  BSYNC B1 ;  /* 0x0000000000017941 */ /* 0x000fea0003800000 */
.L_x_3590:
        /* <DEDUP_REMOVED lines=20> */
[----:B0-----:R-:W-:Y:S01]  /*bb20*/  LEA R12, P1, R4, UR8, 0x1 ;  /* 0x00000008040c7c11 */ /* 0x001fe2000f8208ff */
[----:B------:R-:W-:-:S05]  /*bb30*/  IMAD.IADD R3, R5, 0x1, R3 ;  /* 0x0000000105037824 */ /* 0x000fca00078e0203 */
[----:B------:R-:W-:-:S05]  /*bb40*/  LEA.HI.X R13, R4, UR9, R3, 0x1, P1 ;  /* 0x00000009040d7c11 */ /* 0x000fca00088f0c03 */
[----:B------:R1:W-:Y:S04]  /*bb50*/  @!P3 STG.E.128 desc[UR38][R12.64], RZ ;  /* 0x000000ff0c00b986 */ /* 0x0003e8000c101d26 */
[----:B------:R1:W-:Y:S04]  /*bb60*/  @!P4 STG.E.128 desc[UR38][R12.64+0x80], RZ ;  /* 0x000080ff0c00c986 */ /* 0x0003e8000c101d26 */
[----:B------:R1:W-:Y:S04]  /*bb70*/  @!P5 STG.E.128 desc[UR38][R12.64+0x100], RZ ;  /* 0x000100ff0c00d986 */ /* 0x0003e8000c101d26 */
[----:B------:R1:W-:Y:S02]  /*bb80*/  @!P6 STG.E.128 desc[UR38][R12.64+0x180], RZ ;  /* 0x000180ff0c00e986 */ /* 0x0003e4000c101d26 */
.L_x_3593:
[----:B------:R-:W-:Y:S05]  /*bb90*/  BSYNC B1 ;  /* 0x0000000000017941 */ /* 0x000fea0003800000 */
.L_x_3592:
        /* <DEDUP_REMOVED lines=19> */
[----:B01----:R-:W-:Y:S01]  /*bcd0*/  LEA R12, P0, R4, UR8, 0x1 ;  /* 0x00000008040c7c11 */ /* 0x003fe2000f8008ff */
[----:B------:R-:W-:-:S05]  /*bce0*/  IMAD.IADD R3, R5, 0x1, R3 ;  /* 0x0000000105037824 */ /* 0x000fca00078e0203 */
[----:B------:R-:W-:-:S05]  /*bcf0*/  LEA.HI.X R13, R4, UR9, R3, 0x1, P0 ;  /* 0x00000009040d7c11 */ /* 0x000fca00080f0c03 */
[----:B------:R2:W-:Y:S04]  /*bd00*/  @!P1 STG.E.128 desc[UR38][R12.64], RZ ;  /* 0x000000ff0c009986 */ /* 0x0005e8000c101d26 */
[----:B------:R2:W-:Y:S04]  /*bd10*/  @!P3 STG.E.128 desc[UR38][R12.64+0x80], RZ ;  /* 0x000080ff0c00b986 */ /* 0x0005e8000c101d26 */
[----:B------:R2:W-:Y:S04]  /*bd20*/  @!P4 STG.E.128 desc[UR38][R12.64+0x100], RZ ;  /* 0x000100ff0c00c986 */ /* 0x0005e8000c101d26 */
[----:B------:R2:W-:Y:S02]  /*bd30*/  @!P5 STG.E.128 desc[UR38][R12.64+0x180], RZ ;  /* 0x000180ff0c00d986 */ /* 0x0005e4000c101d26 */
.L_x_3595:
[----:B------:R-:W-:Y:S05]  /*bd40*/  BSYNC B1 ;  /* 0x0000000000017941 */ /* 0x000fea0003800000 */
.L_x_3594:
[----:B------:R-:W-:Y:S05]  /*bd50*/  @P2 BRA `(.L_x_3586) ;  /* 0x0000000000602947 */ /* 0x000fea0003800000 */
[----:B------:R-:W-:Y:S01]  /*bd60*/  IADD3 R3, P0, R8, 0x60, RZ ;  /* 0x0000006008037810 */ /* 0x000fe20007f1e0ff */
[----:B------:R-:W-:Y:S01]  /*bd70*/  VIADD R0, R2, 0x40 ;  /* 0x0000004002007836 */ /* 0x000fe20000000000 */
[----:B------:R-:W-:Y:S01]  /*bd80*/  ULDC UR4, c[0x0][0xa8c] ;  /* 0x0002a30000047ab9 */ /* 0x000fe20000000800 */
[----:B------:R-:W-:Y:S01]  /*bd90*/  MOV R5, R11 ;  /* 0x0000000b00057202 */ /* 0x000fe20000000f00 */
[----:B------:R-:W-:Y:S01]  /*bda0*/  ULDC.64 UR6, c[0x0][0xad8] ;  /* 0x0002b60000067ab9 */ /* 0x000fe20000000a00 */
[----:B------:R-:W-:Y:S01]  /*bdb0*/  IMAD.X R8, RZ, RZ, R9, P0 ;  /* 0x000000ffff087224 */ /* 0x000fe200000e0609 */
        /* <DEDUP_REMOVED lines=18> */
.L_x_3586:
[----:B------:R-:W-:Y:S05]  /*bee0*/  BSYNC B0 ;  /* 0x0000000000007941 */ /* 0x000fea0003800000 */
.L_x_3577:
[----:B------:R-:W-:Y:S02]  /*bef0*/  ULDC UR4, c[0x0][0xc14] ;  /* 0x0003050000047ab9 */ /* 0x000fe40000000800 */
[----:B------:R-:W-:-:S13]  /*bf00*/  ISETP.GE.AND P0, PT, R111, UR4, PT ;  /* 0x000000046f007c0c */ /* 0x000fda000bf06270 */
[----:B------:R-:W-:Y:S05]  /*bf10*/  @!P0 BRA `(.L_x_3596) ;  /* 0xffffff4c00988947 */ /* 0x000fea000383ffff */
[----:B------:R-:W-:Y:S05]  /*bf20*/  EXIT ;  /* 0x000000000000794d */ /* 0x000fea0003800000 */
.L_x_3541:
        /* <DEDUP_REMOVED lines=52> */
[----:B0-----:R-:W-:-:S05]  /*c270*/  IMAD R5, R5, UR4, RZ ;  /* 0x0000000405057c24 */ /* 0x001fca000f8e02ff */
[----:B-1----:R-:W-:Y:S02]  /*c280*/  ISETP.GT.AND P0, PT, R5, UR6, PT ;  /* 0x0000000605007c0c */ /* 0x002fe4000bf04270 */
[----:B------:R-:W-:-:S11]  /*c290*/  MOV R2, R5 ;  /* 0x0000000500027202 */ /* 0x000fd60000000f00 */
[----:B------:R-:W-:Y:S05]  /*c2a0*/  @P0 BRA `(.L_x_3597) ;  /* 0x0000000000b80947 */ /* 0x000fea0003800000 */
[----:B------:R-:W-:Y:S01]  /*c2b0*/  IMAD.MOV.U32 R5, RZ, RZ, R2 ;  /* 0x000000ffff057224 */ /* 0x000fe200078e0002 */
[----:B------:R-:W-:Y:S01]  /*c2c0*/  ULDC UR5, c[0x0][0xc14] ;  /* 0x0003050000057ab9 */ /* 0x000fe20000000800 */
[----:B------:R-:W-:Y:S01]  /*c2d0*/  IMAD.MOV.U32 R6, RZ, RZ, RZ ;  /* 0x000000ffff067224 */ /* 0x000fe200078e00ff */
[----:B------:R-:W-:Y:S01]  /*c2e0*/  ULDC UR7, c[0x0][0xc14] ;  /* 0x0003050000077ab9 */ /* 0x000fe20000000800 */
[----:B------:R-:W-:-:S05]  /*c2f0*/  ULDC UR4, c[0x0][0xc10] ;  /* 0x0003040000047ab9 */ /* 0x000fca0000000800 */
.L_x_3601:
        /* <DEDUP_REMOVED lines=15> */
.L_x_3600:
[----:B------:R-:W-:Y:S05]  /*c3f0*/  BSYNC B0 ;  /* 0x0000000000007941 */ /* 0x000fea0003800000 */
.L_x_3599:
[----:B0----5:R-:W0:Y:S01]  /*c400*/  SHFL.UP PT, R2, R8, 0x1, RZ ;  /* 0x0420000008027989 */ /* 0x021e2200000e00ff */
[C---:B------:R-:W-:Y:S02]  /*c410*/  ISETP.NE.AND P0, PT, R9.reuse, RZ, PT ;  /* 0x000000ff0900720c */ /* 0x040fe40003f05270 */
[C---:B------:R-:W-:Y:S02]  /*c420*/  ISETP.GE.U32.AND P1, PT, R9.reuse, 0x2, PT ;  /* 0x000000020900780c */ /* 0x040fe40003f26070 */
        /* <DEDUP_REMOVED lines=22> */
.L_x_3597:
[----:B------:R-:W-:-:S04]  /*c590*/  IMAD.IADD R7, R5, 0x1, -R2 ;  /* 0x0000000105077824 */ /* 0x000fc800078e0a02 */
[----:B------:R-:W-:-:S05]  /*c5a0*/  IMAD R2, R4, UR4, R7 ;  /* 0x0000000404027c24 */ /* 0x000fca000f8e0207 */
[----:B------:R-:W-:Y:S02]  /*c5b0*/  ISETP.GT.AND P0, PT, R2, UR6, PT ;  /* 0x0000000602007c0c */ /* 0x000fe4000bf04270 */
[----:B------:R-:W0:Y:S11]  /*c5c0*/  LDC.64 R2, c[0x0][0xc68] ;  /* 0x00031a00ff027b82 */ /* 0x000e360000000a00 */
[----:B------:R-:W-:-:S04]  /*c5d0*/  VOTE.ANY R9, PT, !P0 ;  /* 0x0000000000097806 */ /* 0x000fc800040e0100 */
[----:B------:R-:W1:Y:S02]  /*c5e0*/  POPC R5, R9 ;  /* 0x0000000900057309 */ /* 0x000e640000000000 */
[----:B-1----:R-:W-:-:S05]  /*c5f0*/  IADD3 R19, R5, R6, RZ ;  /* 0x0000000605137210 */ /* 0x002fca0007ffe0ff */
        /* <DEDUP_REMOVED lines=13> */
.L_x_3602:
[----:B-1----:R-:W-:Y:S01]  /*c6d0*/  IMAD.MOV R2, RZ, RZ, -R3 ;  /* 0x000000ffff027224 */ /* 0x002fe200078e0a03 */
[----:B--2---:R-:W-:Y:S01]  /*c6e0*/  IABS R4, R6 ;  /* 0x0000000600047213 */ /* 0x004fe20000000000 */
[----:B---3--:R-:W-:Y:S02]  /*c6f0*/  IMAD R16, R16, UR4, R7 ;  /* 0x0000000410107c24 */ /* 0x008fe4000f8e0207 */
[----:B------:R-:W-:Y:S02]  /*c700*/  IMAD R5, R2, R11, RZ ;  /* 0x0000000b02057224 */ /* 0x000fe400078e02ff */
[----:B------:R-:W-:Y:S02]  /*c710*/  IMAD.MOV.U32 R2, RZ, RZ, RZ ;  /* 0x000000ffff027224 */ /* 0x000fe400078e00ff */
[----:B------:R-:W-:Y:S02]  /*c720*/  IMAD.MOV R4, RZ, RZ, -R4 ;  /* 0x000000ffff047224 */ /* 0x000fe400078e0a04 */
[----:B------:R-:W-:Y:S01]  /*c730*/  IMAD.HI.U32 R2, R3, R5, R2 ;  /* 0x0000000503027227 */ /* 0x000fe200078e0002 */
[----:B------:R-:W-:-:S04]  /*c740*/  IADD3 R5, -R16, UR6, RZ ;  /* 0x0000000610057c10 */ /* 0x000fc8000fffe1ff */
[----:B------:R-:W-:-:S05]  /*c750*/  IABS R3, R5 ;  /* 0x0000000500037213 */ /* 0x000fca0000000000 */
[----:B------:R-:W-:-:S04]  /*c760*/  IMAD.HI.U32 R2, R2, R3, RZ ;  /* 0x0000000302027227 */ /* 0x000fc800078e00ff */
[----:B------:R-:W-:Y:S01]  /*c770*/  IMAD R4, R2, R4, R3 ;  /* 0x0000000402047224 */ /* 0x000fe200078e0203 */
[----:B------:R-:W-:-:S04]  /*c780*/  LOP3.LUT R3, R5, R6, RZ, 0x3c, !PT ;  /* 0x0000000605037212 */ /* 0x000fc800078e3cff */
[----:B------:R-:W-:-:S13]  /*c790*/  ISETP.GT.U32.AND P0, PT, R11, R4, PT ;  /* 0x000000040b00720c */ /* 0x000fda0003f04070 */
[----:B------:R-:W-:Y:S01]  /*c7a0*/  @!P0 IADD3 R4, R4, -R11, RZ ;  /* 0x8000000b04048210 */ /* 0x000fe20007ffe0ff */
[----:B------:R-:W-:-:S03]  /*c7b0*/  @!P0 VIADD R2, R2, 0x1 ;  /* 0x0000000102028836 */ /* 0x000fc60000000000 */
[----:B------:R-:W-:-:S13]  /*c7c0*/  ISETP.GE.U32.AND P0, PT, R4, R11, PT ;  /* 0x0000000b0400720c */ /* 0x000fda0003f06070 */
        /* <DEDUP_REMOVED lines=18> */
[----:B------:R-:W-:Y:S01]  /*c8f0*/  IMAD R9, R2, R7, RZ ;  /* 0x0000000702097224 */ /* 0x000fe200078e02ff */
[----:B------:R-:W-:-:S05]  /*c900*/  MOV R2, RZ ;  /* 0x000000ff00027202 */ /* 0x000fca0000000f00 */
        /* <DEDUP_REMOVED lines=20> */
.L_x_3598:
[----:B------:R-:W-:Y:S02]  /*ca50*/  IMAD.MOV.U32 R17, RZ, RZ, RZ ;  /* 0x000000ffff117224 */ /* 0x000fe400078e00ff */
[----:B------:R-:W-:Y:S02]  /*ca60*/  IMAD.U32 R16, RZ, RZ, UR6 ;  /* 0x00000006ff107e24 */ /* 0x000fe4000f8e00ff */
[----:B------:R-:W-:-:S07]  /*ca70*/  IMAD.MOV.U32 R18, RZ, RZ, RZ ;  /* 0x000000ffff127224 */ /* 0x000fce00078e00ff */
.L_x_3603:
[----:B------:R-:W1:Y:S01]  /*ca80*/  S2R R2, SR_TID.X ;  /* 0x0000000000027919 */ /* 0x000e620000002100 */
        /* <DEDUP_REMOVED lines=11> */
[----:B------:R1:W-:Y:S03]  /*cb40*/  STL [R1], RZ ;  /* 0x000000ff01007387 */ /* 0x0003e60000100800 */
[----:B------:R-:W-:Y:S05]  /*cb50*/  @P0 BRA `(.L_x_3604) ;  /* 0x0000003800f40947 */ /* 0x000fea0003800000 */
[----:B-1----:R-:W-:Y:S01]  /*cb60*/  IMAD.MOV.U32 R0, RZ, RZ, 0x1 ;  /* 0x00000001ff007424 */ /* 0x002fe200078e00ff */
[----:B------:R1:W-:Y:S01]  /*cb70*/  STL [R1], RZ ;  /* 0x000000ff01007387 */ /* 0x0003e20000100800 */
[----:B------:R-:W-:Y:S01]  /*cb80*/  ULDC UR37, c[0x0][0xc] ;  /* 0x0000030000257ab9 */ /* 0x000fe20000000800 */
[----:B------:R-:W-:Y:S02]  /*cb90*/  ULDC.64 UR40, c[0x0][0x198] ;  /* 0x0000660000287ab9 */ /* 0x000fe40000000a00 */
[----:B------:R1:W-:Y:S04]  /*cba0*/  STL [R1+0x4], R0 ;  /* 0x0000040001007387 */ /* 0x0003e80000100800 */
[----:B------:R1:W-:Y:S02]  /*cbb0*/  STL [R1+0x20], RZ ;  /* 0x000020ff01007387 */ /* 0x0003e40000100800 */
.L_x_3669:
[----:B--2---:R-:W2:Y:S02]  /*cbc0*/  LDC.64 R2, c[0x0][0xc60] ;  /* 0x00031800ff027b82 */ /* 0x004ea40000000a00 */
[----:B--2---:R-:W-:-:S05]  /*cbd0*/  IMAD.WIDE R2, R19, 0x4, R2 ;  /* 0x0000000413027825 */ /* 0x004fca00078e0202 */
[----:B------:R-:W2:Y:S01]  /*cbe0*/  LDG.E R5, desc[UR38][R2.64] ;  /* 0x0000002602057981 */ /* 0x000ea2000c1e1900 */
[----:B------:R-:W-:Y:S05]  /*cbf0*/  YIELD ;  /* 0x0000000000007946 */ /* 0x000fea0003800000 */
[----:B------:R-:W-:Y:S01]  /*cc00*/  ULDC.64 UR4, c[0x0][0xa28] ;  /* 0x00028a0000047ab9 */ /* 0x000fe20000000a00 */
[----:B-1----:R-:W-:Y:S01]  /*cc10*/  MOV R0, RZ ;  /* 0x000000ff00007202 */ /* 0x002fe20000000f00 */
[----:B------:R-:W-:Y:S01]  /*cc20*/  IMAD.MOV.U32 R6, RZ, RZ, RZ ;  /* 0x000000ffff067224 */ /* 0x000fe200078e00ff */
[----:B------:R-:W-:Y:S01]  /*cc30*/  ISETP.NE.U32.AND P0, PT, RZ, UR4, PT ;  /* 0x00000004ff007c0c */ /* 0x000fe2000bf05070 */
[----:B------:R-:W-:-:S03]  /*cc40*/  ULDC.64 UR6, c[0x0][0xa08] ;  /* 0x0002820000067ab9 */ /* 0x000fc60000000a00 */
[----:B------:R-:W-:Y:S02]  /*cc50*/  ISETP.NE.AND.EX P0, PT, RZ, UR5, PT, P0 ;  /* 0x00000005ff007c0c */ /* 0x000fe4000bf05300 */
[----:B--2---:R-:W-:Y:S01]  /*cc60*/  SHF.R.S32.HI R4, RZ, 0x1f, R5 ;  /* 0x0000001fff047819 */ /* 0x004fe20000011405 */
[----:B------:R-:W-:-:S10]  /*cc70*/  IMAD.SHL.U32 R11, R5, 0x4, RZ ;  /* 0x00000004050b7824 */ /* 0x000fd400078e00ff */
[C---:B------:R-:W-:Y:S01]  /*cc80*/  @P0 LEA R2, P1, R5.reuse, UR4, 0x2 ;  /* 0x0000000405020c11 */ /* 0x040fe2000f8210ff */
[----:B------:R1:W-:Y:S03]  /*cc90*/  STL [R1+0x10], R5 ;  /* 0x0000100501007387 */ /* 0x0003e60000100800 */
[C-C-:B------:R-:W-:Y:S01]  /*cca0*/  @P0 LEA.HI.X R3, R5.reuse, UR5, R4.reuse, 0x2, P1 ;  /* 0x0000000505030c11 */ /* 0x140fe200088f1404 */
[----:B------:R-:W-:Y:S02]  /*ccb0*/  ULDC.64 UR4, c[0x0][0xa18] ;  /* 0x0002860000047ab9 */ /* 0x000fe40000000a00 */
[----:B------:R-:W-:Y:S02]  /*ccc0*/  ISETP.NE.U32.AND P1, PT, RZ, UR4, PT ;  /* 0x00000004ff007c0c */ /* 0x000fe4000bf25070 */
[----:B------:R2:W5:Y:S01]  /*ccd0*/  @P0 LDG.E R0, desc[UR38][R2.64] ;  /* 0x0000002602000981 */ /* 0x000562000c1e1900 */
[----:B------:R-:W-:-:S02]  /*cce0*/  SHF.L.U64.HI R10, R5, 0x2, R4 ;  /* 0x00000002050a7819 */ /* 0x000fc40000010204 */
[----:B------:R-:W-:Y:S01]  /*ccf0*/  ISETP.NE.AND.EX P1, PT, RZ, UR5, PT, P1 ;  /* 0x00000005ff007c0c */ /* 0x000fe2000bf25310 */
[----:B------:R-:W-:Y:S04]  /*cd00*/  STL [R1+0x18], R11 ;  /* 0x0000180b01007387 */ /* 0x000fe80000100800 */
[----:B------:R-:W-:Y:S08]  /*cd10*/  STL [R1+0x1c], R10 ;  /* 0x00001c0a01007387 */ /* 0x000ff00000100800 */
[----:B------:R-:W-:-:S04]  /*cd20*/  @P1 IADD3 R8, P0, R11, UR4, RZ ;  /* 0x000000040b081c10 */ /* 0x000fc8000ff1e0ff */
[C---:B------:R-:W-:Y:S01]  /*cd30*/  @P1 IADD3.X R9, R10.reuse, UR5, RZ, P0, !PT ;  /* 0x000000050a091c10 */ /* 0x040fe200087fe4ff */
[----:B------:R-:W-:Y:S02]  /*cd40*/  ULDC.64 UR4, c[0x0][0xa00] ;  /* 0x0002800000047ab9 */ /* 0x000fe40000000a00 */
[----:B------:R-:W-:Y:S02]  /*cd50*/  ISETP.NE.U32.AND P2, PT, RZ, UR4, PT ;  /* 0x00000004ff007c0c */ /* 0x000fe4000bf45070 */
[C---:B--2---:R-:W-:Y:S02]  /*cd60*/  IADD3 R2, P0, R11.reuse, UR4, RZ ;  /* 0x000000040b027c10 */ /* 0x044fe4000ff1e0ff */
[----:B------:R-:W-:Y:S02]  /*cd70*/  ISETP.NE.AND.EX P2, PT, RZ, UR5, PT, P2 ;  /* 0x00000005ff007c0c */ /* 0x000fe4000bf45320 */
[----:B------:R-:W-:Y:S01]  /*cd80*/  IADD3.X R3, R10, UR5, RZ, P0, !PT ;  /* 0x000000050a037c10 */ /* 0x000fe200087fe4ff */
[----:B------:R-:W-:Y:S01]  /*cd90*/  ULDC UR4, c[0x0][0x288] ;  /* 0x0000a20000047ab9 */ /* 0x000fe20000000800 */
[----:B------:R-:W-:-:S04]  /*cda0*/  IADD3 R4, P0, R11, UR6, RZ ;  /* 0x000000060b047c10 */ /* 0x000fc8000ff1e0ff */
[----:B-1----:R-:W-:-:S05]  /*cdb0*/  IADD3.X R5, R10, UR7, RZ, P0, !PT ;  /* 0x000000070a057c10 */ /* 0x002fca00087fe4ff */
[----:B------:R-:W2:Y:S01]  /*cdc0*/  @P2 LDG.E R6, desc[UR38][R2.64] ;  /* 0x0000002602062981 */ /* 0x000ea2000c1e1900 */
[----:B------:R-:W-:-:S03]  /*cdd0*/  ISETP.NE.U32.AND P0, PT, RZ, UR6, PT ;  /* 0x00000006ff007c0c */ /* 0x000fc6000bf05070 */
[----:B--2---:R1:W-:Y:S02]  /*cde0*/  STL [R1+0x24], R6 ;  /* 0x0000240601007387 */ /* 0x0043e40000100800 */
[----:B-1----:R-:W-:Y:S01]  /*cdf0*/  IMAD.U32 R6, RZ, RZ, UR4 ;  /* 0x00000004ff067e24 */ /* 0x002fe2000f8e00ff */
[----:B------:R-:W-:-:S05]  /*ce00*/  ULDC.64 UR4, c[0x0][0x3f8] ;  /* 0x0000fe0000047ab9 */ /* 0x000fca0000000a00 */
[----:B------:R1:W5:Y:S01]  /*ce10*/  @P1 LDG.E R6, desc[UR38][R8.64] ;  /* 0x0000002608061981 */ /* 0x000362000c1e1900 */
[----:B------:R-:W-:Y:S01]  /*ce20*/  UISETP.NE.U32.AND UP0, UPT, UR4, URZ, UPT ;  /* 0x0000003f0400728c */ /* 0x000fe2000bf05070 */
[----:B------:R-:W-:Y:S02]  /*ce30*/  ISETP.NE.AND.EX P0, PT, RZ, UR7, PT, P0 ;  /* 0x00000007ff007c0c */ /* 0x000fe4000bf05300 */
[----:B------:R-:W-:Y:S01]  /*ce40*/  ULDC UR4, c[0x0][0x404] ;  /* 0x0001010000047ab9 */ /* 0x000fe20000000800 */
[----:B------:R-:W-:-:S03]  /*ce50*/  UISETP.NE.AND.EX UP0, UPT, UR5, URZ, UPT, UP0 ;  /* 0x0000003f0500728c */ /* 0x000fc6000bf05300 */
[----:B------:R-:W-:Y:S01]  /*ce60*/  ULDC UR5, c[0x0][0x2e0] ;  /* 0x0000b80000057ab9 */ /* 0x000fe20000000800 */
[----:B------:R-:W-:-:S04]  /*ce70*/  USEL UR4, UR4, 0x1, UP0 ;  /* 0x0000000104047887 */ /* 0x000fc80008000000 */
[----:B------:R-:W-:-:S06]  /*ce80*/  UIMAD UR4, UR4, UR5, URZ ;  /* 0x00000005040472a4 */ /* 0x000fcc000f8e023f */
[----:B------:R-:W-:Y:S01]  /*ce90*/  IMAD.U32 R7, RZ, RZ, UR4 ;  /* 0x00000004ff077e24 */ /* 0x000fe2000f8e00ff */
[----:B-1----:R-:W-:Y:S06]  /*cea0*/  @P1 BRA `(.L_x_3605) ;  /* 0x0000000000101947 */ /* 0x002fec0003800000 */
[----:B------:R-:W-:Y:S05]  /*ceb0*/  @!P2 BRA `(.L_x_3605) ;  /* 0x00000000000ca947 */ /* 0x000fea0003800000 */
[----:B-----5:R-:W2:Y:S04]  /*cec0*/  LDG.E R6, desc[UR38][R2.64] ;  /* 0x0000002602067981 */ /* 0x020ea8000c1e1900 */
[----:B------:R-:W2:Y:S02]  /*ced0*/  LDG.E R9, desc[UR38][R2.64+0x4] ;  /* 0x0000042602097981 */ /* 0x000ea4000c1e1900 */
[----:B--2---:R-:W-:-:S07]  /*cee0*/  IMAD.IADD R6, R9, 0x1, -R6 ;  /* 0x0000000109067824 */ /* 0x004fce00078e0a06 */
.L_x_3605:
[----:B------:R-:W-:Y:S01]  /*cef0*/  IMAD.MOV.U32 R3, RZ, RZ, RZ ;  /* 0x000000ffff037224 */ /* 0x000fe200078e00ff */
[----:B------:R-:W-:-:S05]  /*cf00*/  ULDC.64 UR4, c[0x0][0xa20] ;  /* 0x0002880000047ab9 */ /* 0x000fca0000000a00 */
[----:B------:R-:W2:Y:S01]  /*cf10*/  @P0 LDG.E R3, desc[UR38][R4.64] ;  /* 0x0000002604030981 */ /* 0x000ea2000c1e1900 */
[----:B------:R-:W-:-:S04]  /*cf20*/  ISETP.NE.U32.AND P1, PT, RZ, UR4, PT ;  /* 0x00000004ff007c0c */ /* 0x000fc8000bf25070 */
[----:B------:R-:W-:Y:S02]  /*cf30*/  ISETP.NE.AND.EX P1, PT, RZ, UR5, PT, P1 ;  /* 0x00000005ff007c0c */ /* 0x000fe4000bf25310 */
[----:B--2--5:R-:W-:-:S05]  /*cf40*/  IADD3 R2, R3, R0, RZ ;  /* 0x0000000003027210 */ /* 0x024fca0007ffe0ff */
[----:B------:R1:W-:Y:S06]  /*cf50*/  STL [R1+0x8], R2 ;  /* 0x0000080201007387 */ /* 0x0003ec0000100800 */
[----:B------:R-:W-:Y:S05]  /*cf60*/  @!P1 BRA `(.L_x_3606) ;  /* 0x0000000000109947 */ /* 0x000fea0003800000 */
[----:B-1----:R-:W-:-:S04]  /*cf70*/  IADD3 R2, P0, R11, UR4, RZ ;  /* 0x000000040b027c10 */ /* 0x002fc8000ff1e0ff */
[----:B------:R-:W-:-:S05]  /*cf80*/  IADD3.X R3, R10, UR5, RZ, P0, !PT ;  /* 0x000000050a037c10 */ /* 0x000fca00087fe4ff */
[----:B------:R1:W5:Y:S01]  /*cf90*/  LDG.E R7, desc[UR38][R2.64] ;  /* 0x0000002602077981 */ /* 0x000362000c1e1900 */
[----:B------:R-:W-:Y:S05]  /*cfa0*/  BRA `(.L_x_3607) ;  /* 0x0000000000107947 */ /* 0x000fea0003800000 */
.L_x_3606:
[----:B------:R-:W-:Y:S05]  /*cfb0*/  @!P0 BRA `(.L_x_3607) ;  /* 0x00000000000c8947 */ /* 0x000fea0003800000 */
[----:B-1----:R-:W2:Y:S04]  /*cfc0*/  LDG.E R2, desc[UR38][R4.64] ;  /* 0x0000002604027981 */ /* 0x002ea8000c1e1900 */
[----:B------:R-:W2:Y:S02]  /*cfd0*/  LDG.E R7, desc[UR38][R4.64+0x4] ;  /* 0x0000042604077981 */ /* 0x000ea4000c1e1900 */
[----:B--2---:R-:W-:-:S07]  /*cfe0*/  IMAD.IADD R7, R7, 0x1, -R2 ;  /* 0x0000000107077824 */ /* 0x004fce00078e0a02 */
.L_x_3607:
[----:B-----5:R-:W-:Y:S01]  /*cff0*/  IMAD.IADD R7, R7, 0x1, -R0 ;  /* 0x0000000107077824 */ /* 0x020fe200078e0a00 */
[----:B------:R-:W-:Y:S01]  /*d000*/  LEA R0, R17, 0xdf, 0x7 ;  /* 0x000000df11007811 */ /* 0x000fe200078e38ff */
[----:B------:R-:W-:Y:S03]  /*d010*/  BSSY B6, `(.L_x_3608) ;  /* 0x00002b0000067945 */ /* 0x000fe60003800000 */
[C---:B------:R-:W-:Y:S01]  /*d020*/  IADD3 R0, R7.reuse, R0, -R6 ;  /* 0x0000000007007210 */ /* 0x040fe20007ffe806 */
[----:B------:R-:W-:-:S04]  /*d030*/  VIADD R7, R7, 0x5f ;  /* 0x0000005f07077836 */ /* 0x000fc80000000000 */
[----:B------:R-:W-:-:S04]  /*d040*/  IMAD.HI R7, R7, 0x2aaaaaab, RZ ;  /* 0x2aaaaaab07077827 */ /* 0x000fc800078e02ff */
[----:B-1----:R-:W-:Y:S01]  /*d050*/  IMAD.HI R2, R0, 0x2aaaaaab, RZ ;  /* 0x2aaaaaab00027827 */ /* 0x002fe200078e02ff */
[----:B------:R-:W-:-:S04]  /*d060*/  SHF.R.U32.HI R0, RZ, 0x1f, R7 ;  /* 0x0000001fff007819 */ /* 0x000fc80000011607 */
[----:B------:R-:W-:Y:S02]  /*d070*/  SHF.R.U32.HI R3, RZ, 0x1f, R2 ;  /* 0x0000001fff037819 */ /* 0x000fe40000011602 */
[----:B------:R-:W-:Y:S02]  /*d080*/  LEA.HI.SX32 R0, R7, R0, 0x1c ;  /* 0x0000000007007211 */ /* 0x000fe400078fe2ff */
[----:B------:R-:W-:-:S04]  /*d090*/  LEA.HI.SX32 R3, R2, R3, 0x1c ;  /* 0x0000000302037211 */ /* 0x000fc800078fe2ff */
[----:B------:R-:W-:-:S04]  /*d0a0*/  VIMNMX R4, R0, R3, PT ;  /* 0x0000000300047248 */ /* 0x000fc80003fe0100 */
[----:B------:R-:W-:Y:S01]  /*d0b0*/  ISETP.GT.AND P0, PT, R4, RZ, PT ;  /* 0x000000ff0400720c */ /* 0x000fe20003f04270 */
[----:B------:R1:W-:-:S12]  /*d0c0*/  STL [R1+0x14], R4 ;  /* 0x0000140401007387 */ /* 0x0003d80000100800 */
[----:B-1----:R-:W-:Y:S05]  /*d0d0*/  @P0 BRA `(.L_x_3609) ;  /* 0x0000000000440947 */ /* 0x002fea0003800000 */
[----:B------:R-:W1:Y:S02]  /*d0e0*/  S2R R4, SR_TID.X ;  /* 0x0000000000047919 */ /* 0x000e640000002100 */
[----:B-1----:R-:W-:-:S04]  /*d0f0*/  LOP3.LUT R4, R4, 0x1f, RZ, 0xc0, !PT ;  /* 0x0000001f04047812 */ /* 0x002fc800078ec0ff */
[----:B------:R-:W-:-:S13]  /*d100*/  ISETP.NE.AND P1, PT, R4, RZ, PT ;  /* 0x000000ff0400720c */ /* 0x000fda0003f25270 */
[----:B------:R-:W-:Y:S05]  /*d110*/  @P1 BRA `(.L_x_3610) ;  /* 0x00000028007c1947 */ /* 0x000fea0003800000 */
[----:B------:R-:W1:Y:S01]  /*d120*/  S2R R7, SR_LANEID ;  /* 0x0000000000077919 */ /* 0x000e620000000000 */
[----:B------:R-:W-:Y:S01]  /*d130*/  VOTEU.ANY UR4, UPT, PT ;  /* 0x0000000000047886 */ /* 0x000fe200038e0100 */
[----:B------:R-:W2:Y:S01]  /*d140*/  LDC.64 R2, c[0x0][0xc38] ;  /* 0x00030e00ff027b82 */ /* 0x000ea20000000a00 */
[----:B------:R-:W1:Y:S08]  /*d150*/  FLO.U32 R0, UR4 ;  /* 0x0000000400007d00 */ /* 0x000e7000080e0000 */
[----:B------:R-:W2:Y:S01]  /*d160*/  POPC R5, UR4 ;  /* 0x0000000400057d09 */ /* 0x000ea20008000000 */
[----:B-1----:R-:W-:-:S13]  /*d170*/  ISETP.EQ.U32.AND P0, PT, R0, R7, PT ;  /* 0x000000070000720c */ /* 0x002fda0003f02070 */
[----:B--2---:R-:W2:Y:S01]  /*d180*/  @P0 ATOMG.E.ADD.STRONG.GPU PT, R3, desc[UR38][R2.64], R5 ;  /* 0x00000005020309a8 */ /* 0x004ea200081ee1e6 */
[----:B------:R-:W1:Y:S02]  /*d190*/  S2R R4, SR_LTMASK ;  /* 0x0000000000047919 */ /* 0x000e640000003900 */
[----:B-1----:R-:W-:-:S04]  /*d1a0*/  LOP3.LUT R4, R4, UR4, RZ, 0xc0, !PT ;  /* 0x0000000404047c12 */ /* 0x002fc8000f8ec0ff */
[----:B------:R-:W1:Y:S01]  /*d1b0*/  POPC R7, R4 ;  /* 0x0000000400077309 */ /* 0x000e620000000000 */
[----:B--2---:R-:W1:Y:S02]  /*d1c0*/  SHFL.IDX PT, R0, R3, R0, 0x1f ;  /* 0x00001f0003007589 */ /* 0x004e6400000e0000 */
[----:B-1----:R-:W-:Y:S01]  /*d1d0*/  IADD3 R16, R0, UR37, R7 ;  /* 0x0000002500107c10 */ /* 0x002fe2000fffe007 */
[----:B------:R-:W-:Y:S06]  /*d1e0*/  BRA `(.L_x_3610) ;  /* 0x0000002800487947 */ /* 0x000fec0003800000 */
.L_x_3609:
[----:B------:R-:W1:Y:S01]  /*d1f0*/  S2R R3, SR_CgaCtaId ;  /* 0x0000000000037919 */ /* 0x000e620000008800 */
[----:B------:R-:W-:-:S04]  /*d200*/  MOV R0, 0x400 ;  /* 0x0000040000007802 */ /* 0x000fc80000000f00 */
[----:B-1----:R-:W-:-:S05]  /*d210*/  LEA R2, R3, R0, 0x18 ;  /* 0x0000000003027211 */ /* 0x002fca00078ec0ff */
[----:B------:R1:W-:Y:S01]  /*d220*/  STL [R1+0xc], R2 ;  /* 0x00000c0201007387 */ /* 0x0003e20000100800 */
[----:B------:R-:W-:-:S05]  /*d230*/  VIADD R0, R2, 0x1c400 ;  /* 0x0001c40002007836 */ /* 0x000fca0000000000 */
[----:B------:R-:W-:-:S13]  /*d240*/  LOP3.LUT P0, RZ, R0, 0x3ff, RZ, 0xc0, !PT ;  /* 0x000003ff00ff7812 */ /* 0x000fda000780c0ff */
[----:B-1----:R-:W-:Y:S05]  /*d250*/  @!P0 BRA `(.L_x_3611) ;  /* 0x0000000000408947 */ /* 0x002fea0003800000 */
[----:B------:R-:W-:Y:S01]  /*d260*/  MOV R2, 0x0 ;  /* 0x0000000000027802 */ /* 0x000fe20000000f00 */
[----:B------:R-:W-:Y:S01]  /*d270*/  ULDC.64 UR6, c[0x4][0x90] ;  /* 0x0100240000067ab9 */ /* 0x000fe20000000a00 */
[----:B------:R-:W-:Y:S01]  /*d280*/  ULDC.64 UR8, c[0x4][0x98] ;  /* 0x0100260000087ab9 */ /* 0x000fe20000000a00 */
[----:B------:R-:W-:Y:S01]  /*d290*/  ULDC.64 UR4, c[0x4][0x8] ;  /* 0x0100020000047ab9 */ /* 0x000fe20000000a00 */
[----:B------:R-:W-:Y:S01]  /*d2a0*/  IMAD.U32 R4, RZ, RZ, UR6 ;  /* 0x00000006ff047e24 */ /* 0x000fe2000f8e00ff */
[----:B------:R-:W-:Y:S01]  /*d2b0*/  MOV R6, UR8 ;  /* 0x0000000800067c02 */ /* 0x000fe20008000f00 */
[----:B------:R-:W1:Y:S01]  /*d2c0*/  LDC.64 R2, c[0x4][R2] ;  /* 0x0100000002027b82 */ /* 0x000e620000000a00 */
        /* <DEDUP_REMOVED lines=9> */
.L_x_3611:
[----:B------:R-:W2:Y:S02]  /*d360*/  LDL R2, [R1+0xc] ;  /* 0x00000c0001027983 */ /* 0x000ea40000100800 */
[----:B--2---:R-:W-:-:S04]  /*d370*/  IADD3 R0, R2, 0x400, RZ ;  /* 0x0000040002007810 */ /* 0x004fc80007ffe0ff */
        /* <DEDUP_REMOVED lines=15> */
[----:B01----:R-:W-:-:S07]  /*d470*/  IMAD.MOV.U32 R13, RZ, RZ, RZ ;  /* 0x000000ffff0d7224 */ /* 0x003fce00078e00ff */
[----:B------:R-:W-:-:S07]  /*d480*/  LEPC R20, `(.L_x_3613) ;  /* 0x000000001014794e */ /* 0x000fce0000000000 */
[----:B--2---:R-:W-:Y:S05]  /*d490*/  CALL.ABS.NOINC R2 ;  /* 0x0000000002007343 */ /* 0x004fea0003c00000 */
.L_x_3613:
        /* <DEDUP_REMOVED lines=16> */
.L_x_3612:
[----:B------:R-:W2:Y:S01]  /*d5a0*/  LDL.LU R2, [R1+0x18] ;  /* 0x0000180001027983 */ /* 0x000ea20000300800 */
[----:B------:R-:W-:Y:S01]  /*d5b0*/  ULDC.64 UR4, c[0x0][0x9f8] ;  /* 0x00027e0000047ab9 */ /* 0x000fe20000000a00 */
[----:B------:R-:W1:Y:S02]  /*d5c0*/  LDC R4, c[0x0][0x428] ;  /* 0x00010a00ff047b82 */ /* 0x000e640000000800 */
        /* <DEDUP_REMOVED lines=17> */
[----:B-1----:R-:W-:Y:S01]  /*d6e0*/  ISETP.NE.AND P0, PT, R4, 0x1, PT ;  /* 0x000000010400780c */ /* 0x002fe20003f05270 */
[----:B------:R-:W-:Y:S01]  /*d6f0*/  IMAD.MOV.U32 R4, RZ, RZ, R18 ;  /* 0x000000ffff047224 */ /* 0x000fe200078e0012 */
[----:B------:R-:W-:Y:S02]  /*d700*/  LEA R17, R17, R7, 0x7 ;  /* 0x0000000711117211 */ /* 0x000fe400078e38ff */
[----:B------:R-:W-:-:S09]  /*d710*/  PLOP3.LUT P1, PT, P6, PT, PT, 0x8, 0x0 ;  /* 0x000000000000781c */ /* 0x000fd2000372e170 */
[----:B------:R-:W1:Y:S08]  /*d720*/  @P0 LDC R5, c[0x0][0x42c] ;  /* 0x00010b00ff050b82 */ /* 0x000e700000000800 */
[----:B------:R-:W2:Y:S01]  /*d730*/  @P0 LDC R6, c[0x0][0x430] ;  /* 0x00010c00ff060b82 */ /* 0x000ea20000000800 */
[----:B-1----:R-:W-:-:S05]  /*d740*/  @P0 IMAD.HI.U32 R5, R18, R5, RZ ;  /* 0x0000000512050227 */ /* 0x002fca00078e00ff */
[----:B--2---:R-:W-:Y:S02]  /*d750*/  @P0 SHF.R.U32.HI R4, RZ, R6, R5 ;  /* 0x00000006ff040219 */ /* 0x004fe40000011605 */
[----:B------:R-:W-:-:S04]  /*d760*/  ISETP.NE.U32.AND P0, PT, RZ, UR4, PT ;  /* 0x00000004ff007c0c */ /* 0x000fc8000bf05070 */
[----:B------:R-:W-:-:S04]  /*d770*/  ISETP.NE.AND.EX P0, PT, RZ, UR5, PT, P0 ;  /* 0x00000005ff007c0c */ /* 0x000fc8000bf05300 */
[----:B0-----:R-:W-:-:S09]  /*d780*/  SEL R6, R8, RZ, !P0 ;  /* 0x000000ff08067207 */ /* 0x001fd20004000000 */
.L_x_3614:
        /* <DEDUP_REMOVED lines=10> */
[----:B------:R-:W2:Y:S01]  /*d830*/  LDL R5, [R1+0x14] ;  /* 0x0000140001057983 */ /* 0x000ea20000100800 */
[----:B------:R-:W0:Y:S01]  /*d840*/  LDC.64 R2, c[0x0][0x3f8] ;  /* 0x0000fe00ff027b82 */ /* 0x000e220000000a00 */
[----:B------:R-:W-:Y:S02]  /*d850*/  ULDC.64 UR4, c[0x0][0xa08] ;  /* 0x0002820000047ab9 */ /* 0x000fe40000000a00 */
[----:B0-----:R-:W-:Y:S01]  /*d860*/  LOP3.LUT P0, RZ, R2, UR4, RZ, 0xfc, !PT ;  /* 0x0000000402ff7c12 */ /* 0x001fe2000f80fcff */
[----:B------:R-:W-:-:S03]  /*d870*/  UMOV UR4, 0xffffffff ;  /* 0xffffffff00047882 */ /* 0x000fc60000000000 */
[----:B------:R-:W-:-:S04]  /*d880*/  LOP3.LUT P0, RZ, R3, UR5, RZ, 0xfc, P0 ;  /* 0x0000000503ff7c12 */ /* 0x000fc8000800fcff */
[----:B-----5:R-:W-:Y:S01]  /*d890*/  SEL R9, R0, RZ, !P0 ;  /* 0x000000ff00097207 */ /* 0x020fe20004000000 */
[----:B--2---:R-:W-:Y:S01]  /*d8a0*/  VIADD R7, R5, 0xffffffff ;  /* 0xffffffff05077836 */ /* 0x004fe20000000000 */
[----:B------:R-:W-:Y:S07]  /*d8b0*/  BRA.DIV UR4, `(.L_x_3615) ;  /* 0x0000003604247947 */ /* 0x000fee000b800000 */
.L_x_3685:
[----:B------:R-:W-:Y:S01]  /*d8c0*/  UMOV UR4, 0xffffffff ;  /* 0xffffffff00047882 */ /* 0x000fe20000000000 */
[----:B------:R-:W-:Y:S02]  /*d8d0*/  SHF.R.S32.HI R5, RZ, 0x1f, R0 ;  /* 0x0000001fff057819 */ /* 0x000fe40000011400 */
[----:B------:R-:W-:Y:S05]  /*d8e0*/  BRA.DIV UR4, `(.L_x_3616) ;  /* 0x00000036044c7947 */ /* 0x000fea000b800000 */
[----:B------:R-:W-:-:S13]  /*d8f0*/  ELECT P6, URZ, PT ;  /* 0x00000000003f782f */ /* 0x000fda00038c0000 */
.L_x_3688:
[----:B------:R-:W-:Y:S05]  /*d900*/  @!P6 BRA `(.L_x_3617) ;  /* 0x0000000000f8e947 */ /* 0x000fea0003800000 */
[----:B------:R-:W-:-:S04]  /*d910*/  ISETP.NE.U32.AND P0, PT, R2, RZ, PT ;  /* 0x000000ff0200720c */ /* 0x000fc80003f05070 */
[----:B------:R-:W-:-:S13]  /*d920*/  ISETP.NE.AND.EX P0, PT, R3, RZ, PT, P0 ;  /* 0x000000ff0300720c */ /* 0x000fda0003f05300 */
[----:B------:R-:W-:Y:S05]  /*d930*/  @!P0 BRA `(.L_x_3618) ;  /* 0x0000000000448947 */ /* 0x000fea0003800000 */
[----:B------:R-:W0:Y:S01]  /*d940*/  LDC R11, c[0x0][0x41c] ;  /* 0x00010700ff0b7b82 */ /* 0x000e220000000800 */
[----:B------:R-:W-:Y:S01]  /*d950*/  ULDC.64 UR4, c[0x0][0x408] ;  /* 0x0001020000047ab9 */ /* 0x000fe20000000a00 */
[----:B0-----:R-:W-:-:S13]  /*d960*/  ISETP.NE.AND P0, PT, R11, 0x1, PT ;  /* 0x000000010b00780c */ /* 0x001fda0003f05270 */
[----:B------:R-:W0:Y:S02]  /*d970*/  @P0 LDC.64 R8, c[0x0][0x420] ;  /* 0x00010800ff080b82 */ /* 0x000e240000000a00 */
[----:B0-----:R-:W-:-:S04]  /*d980*/  @P0 IMAD.HI.U32 R10, R7, R8, RZ ;  /* 0x00000008070a0227 */ /* 0x001fc800078e00ff */
        /* <DEDUP_REMOVED lines=9> */
[----:B------:R-:W-:-:S04]  /*da20*/  LEA R10, P0, R8, R2, 0x2 ;  /* 0x00000002080a7211 */ /* 0x000fc800078010ff */
[----:B------:R-:W-:-:S05]  /*da30*/  LEA.HI.X R11, R8, R3, R9, 0x2, P0 ;  /* 0x00000003080b7211 */ /* 0x000fca00000f1409 */
[----:B------:R0:W5:Y:S04]  /*da40*/  LDG.E R9, desc[UR38][R10.64] ;  /* 0x000000260a097981 */ /* 0x000168000c1e1900 */
.L_x_3618:
[----:B------:R-:W2:Y:S01]  /*da50*/  LDL R8, [R1] ;  /* 0x0000000001087983 */ /* 0x000ea20000100800 */
        /* <DEDUP_REMOVED lines=8> */
.L_x_3689:
        /* <DEDUP_REMOVED lines=11> */
.L_x_3620:
        /* <DEDUP_REMOVED lines=22> */
.L_x_3617:
        /* <DEDUP_REMOVED lines=30> */
.L_x_3690:
[----:B------:R-:W-:Y:S05]  /*ded0*/  BSYNC B0 ;  /* 0x0000000000007941 */ /* 0x000fea0003800000 */
.L_x_3621:
        /* <DEDUP_REMOVED lines=11> */
.L_x_3691:
        /* <DEDUP_REMOVED lines=11> */
.L_x_3626:
[----:B0-----:R-:W2:Y:S01]  /*e040*/  LDL R6, [R1] ;  /* 0x0000000001067983 */ /* 0x001ea20000100800 */
        /* <DEDUP_REMOVED lines=36> */
.L_x_3624:
[----:B------:R-:W-:Y:S05]  /*e290*/  BSYNC B0 ;  /* 0x0000000000007941 */ /* 0x000fea0003800000 */
.L_x_3623:
[----:B------:R-:W2:Y:S01]  /*e2a0*/  LDL R7, [R1+0x14] ;  /* 0x0000140001077983 */ /* 0x000ea20000100800 */
[----:B------:R-:W-:Y:S01]  /*e2b0*/  BSSY B0, `(.L_x_3627) ;  /* 0x000016a000007945 */ /* 0x000fe20003800000 */
[----:B--2---:R-:W-:-:S13]  /*e2c0*/  ISETP.GE.AND P0, PT, R7, 0x2, PT ;  /* 0x000000020700780c */ /* 0x004fda0003f06270 */
[----:B------:R-:W-:Y:S05]  /*e2d0*/  @!P0 BRA `(.L_x_3628) ;  /* 0x00000014009c8947 */ /* 0x000fea0003800000 */
[C---:B0-----:R-:W-:Y:S01]  /*e2e0*/  LOP3.LUT R6, R7.reuse, 0x1, RZ, 0xc0, !PT ;  /* 0x0000000107067812 */ /* 0x041fe200078ec0ff */
[----:B------:R-:W-:Y:S01]  /*e2f0*/  VIADD R10, R7, 0xfffffffe ;  /* 0xfffffffe070a7836 */ /* 0x000fe20000000000 */
[----:B------:R-:W-:Y:S02]  /*e300*/  BSSY B1, `(.L_x_3629) ;  /* 0x000007a000017945 */ /* 0x000fe40003800000 */
[----:B------:R-:W-:Y:S01]  /*e310*/  ISETP.NE.U32.AND P0, PT, R6, 0x1, PT ;  /* 0x000000010600780c */ /* 0x000fe20003f05070 */
[----:B------:R-:W-:-:S12]  /*e320*/  IMAD.MOV.U32 R8, RZ, RZ, R10 ;  /* 0x000000ffff087224 */ /* 0x000fd800078e000a */
[----:B------:R-:W-:Y:S05]  /*e330*/  @!P0 BRA `(.L_x_3630) ;  /* 0x0000000400d88947 */ /* 0x000fea0003800000 */
        /* <DEDUP_REMOVED lines=11> */
[----:B------:R-:W-:Y:S01]  /*e3f0*/  ISETP.NE.U32.AND P0, PT, R2, RZ, PT ;  /* 0x000000ff0200720c */ /* 0x000fe20003f05070 */
[----:B------:R-:W-:-:S03]  /*e400*/  IMAD.MOV.U32 R11, RZ, RZ, R10 ;  /* 0x000000ffff0b7224 */ /* 0x000fc600078e000a */
        /* <DEDUP_REMOVED lines=20> */
.L_x_3633:
[----:B-1----:R-:W1:Y:S01]  /*e550*/  S2R R3, SR_CgaCtaId ;  /* 0x0000000000037919 */ /* 0x002e620000008800 */
[----:B------:R-:W-:-:S04]  /*e560*/  MOV R2, 0x400 ;  /* 0x0000040000027802 */ /* 0x000fc80000000f00 */
[----:B-1----:R-:W-:Y:S02]  /*e570*/  LEA R2, R3, R2, 0x18 ;  /* 0x0000000203027211 */ /* 0x002fe400078ec0ff */
[----:B------:R-:W-:-:S03]  /*e580*/  SHF.L.U32 R3, R12, 0x1f, RZ ;  /* 0x0000001f0c037819 */ /* 0x000fc600000006ff */
[----:B------:R-:W-:-:S04]  /*e590*/  IMAD R2, R13, 0x8, R2 ;  /* 0x000000080d027824 */ /* 0x000fc800078e0202 */
[----:B------:R-:W1:Y:S02]  /*e5a0*/  SYNCS.PHASECHK.TRANS64.TRYWAIT P0, [R2+URZ+0x22840], R3 ;  /* 0x02284003020075a7 */ /* 0x000e64000800017f */
[----:B-1----:R-:W-:Y:S05]  /*e5b0*/  @!P0 BRA `(.L_x_3634) ;  /* 0x0000002800808947 */ /* 0x002fea0003800000 */
.L_x_3692:
[----:B------:R-:W2:Y:S02]  /*e5c0*/  S2R R6, SR_TID.X ;  /* 0x0000000000067919 */ /* 0x000ea40000002100 */
[----:B--2---:R-:W-:-:S04]  /*e5d0*/  LOP3.LUT R6, R6, 0x7f, RZ, 0xc0, !PT ;  /* 0x0000007f06067812 */ /* 0x004fc800078ec0ff */
[----:B------:R-:W-:-:S13]  /*e5e0*/  ISETP.NE.AND P1, PT, R6, RZ, PT ;  /* 0x000000ff0600720c */ /* 0x000fda0003f25270 */
        /* <DEDUP_REMOVED lines=8> */
.L_x_3635:
[----:B------:R-:W2:Y:S01]  /*e670*/  LDL R6, [R1] ;  /* 0x0000000001067983 */ /* 0x000ea20000100800 */
[----:B------:R-:W-:-:S03]  /*e680*/  MOV R8, 0x400 ;  /* 0x0000040000087802 */ /* 0x000fc60000000f00 */
[----:B------:R-:W3:Y:S01]  /*e690*/  LDL R7, [R1+0x8] ;  /* 0x0000080001077983 */ /* 0x000ee20000100800 */
        /* <DEDUP_REMOVED lines=17> */
[----:B------:R-:W2:Y:S02]  /*e7b0*/  SYNCS.PHASECHK.TRANS64.TRYWAIT P0, [R2+URZ+0x22860], R3 ;  /* 0x02286003020075a7 */ /* 0x000ea4000800017f */
[----:B0-2---:R-:W-:Y:S05]  /*e7c0*/  @!P0 BRA `(.L_x_3636) ;  /* 0x0000002800108947 */ /* 0x005fea0003800000 */
.L_x_3693:
        /* <DEDUP_REMOVED lines=8> */
.L_x_3637:
[----:B01----:R-:W2:Y:S01]  /*e850*/  LDL R3, [R1] ;  /* 0x0000000001037983 */ /* 0x003ea20000100800 */
        /* <DEDUP_REMOVED lines=33> */
.L_x_3632:
[----:B------:R-:W-:Y:S05]  /*ea70*/  BSYNC B2 ;  /* 0x0000000000027941 */ /* 0x000fea0003800000 */
.L_x_3631:
[----:B------:R-:W2:Y:S02]  /*ea80*/  LDL.LU R2, [R1+0x14] ;  /* 0x0000140001027983 */ /* 0x000ea40000300800 */
[----:B--2---:R-:W-:-:S07]  /*ea90*/  VIADD R8, R2, 0xfffffffd ;  /* 0xfffffffd02087836 */ /* 0x004fce0000000000 */
.L_x_3630:
[----:B------:R-:W-:Y:S05]  /*eaa0*/  BSYNC B1 ;  /* 0x0000000000017941 */ /* 0x000fea0003800000 */
.L_x_3629:
[----:B------:R-:W-:-:S13]  /*eab0*/  ISETP.NE.AND P0, PT, R10, RZ, PT ;  /* 0x000000ff0a00720c */ /* 0x000fda0003f05270 */
[----:B------:R-:W-:Y:S05]  /*eac0*/  @!P0 BRA `(.L_x_3628) ;  /* 0x0000000c00a08947 */ /* 0x000fea0003800000 */
.L_x_3652:
[----:B------:R-:W2:Y:S04]  /*ead0*/  LDL.LU R3, [R1] ;  /* 0x0000000001037983 */ /* 0x000ea80000300800 */
[----:B------:R-:W3:Y:S01]  /*eae0*/  LDL.LU R2, [R1+0x4] ;  /* 0x0000040001027983 */ /* 0x000ee20000300800 */
[----:B------:R-:W-:Y:S05]  /*eaf0*/  YIELD ;  /* 0x0000000000007946 */ /* 0x000fea0003800000 */
[----:B------:R-:W-:Y:S01]  /*eb00*/  BSSY B1, `(.L_x_3638) ;  /* 0x000006e000017945 */ /* 0x000fe20003800000 */
[----:B--2---:R-:W-:-:S05]  /*eb10*/  VIADD R10, R3, 0x1 ;  /* 0x00000001030a7836 */ /* 0x004fca0000000000 */
[----:B------:R-:W-:-:S04]  /*eb20*/  ISETP.NE.AND P0, PT, R10, 0x2, PT ;  /* 0x000000020a00780c */ /* 0x000fc80003f05270 */
[----:B0-----:R-:W-:Y:S02]  /*eb30*/  SEL R11, RZ, 0x1, P0 ;  /* 0x00000001ff0b7807 */ /* 0x001fe40000000000 */
[----:B------:R-:W-:Y:S02]  /*eb40*/  SEL R10, R10, RZ, P0 ;  /* 0x000000ff0a0a7207 */ /* 0x000fe40000000000 */
[----:B---3--:R-:W-:Y:S01]  /*eb50*/  LOP3.LUT R11, R2, R11, RZ, 0x3c, !PT ;  /* 0x0000000b020b7212 */ /* 0x008fe200078e3cff */
[----:B------:R-:W-:Y:S06]  /*eb60*/  @!P6 BRA `(.L_x_3639) ;  /* 0x00000004009ce947 */ /* 0x000fec0003800000 */
[----:B------:R-:W-:Y:S01]  /*eb70*/  ULDC.64 UR4, c[0x0][0x3f8] ;  /* 0x0000fe0000047ab9 */ /* 0x000fe20000000a00 */
[----:B0-----:R-:W-:Y:S01]  /*eb80*/  IMAD.MOV.U32 R12, RZ, RZ, R8 ;  /* 0x000000ffff0c7224 */ /* 0x001fe200078e0008 */
[----:B------:R-:W-:-:S04]  /*eb90*/  ISETP.NE.U32.AND P0, PT, RZ, UR4, PT ;  /* 0x00000004ff007c0c */ /* 0x000fc8000bf05070 */
[----:B------:R-:W-:-:S13]  /*eba0*/  ISETP.NE.AND.EX P0, PT, RZ, UR5, PT, P0 ;  /* 0x00000005ff007c0c */ /* 0x000fda000bf05300 */
[----:B------:R-:W-:Y:S05]  /*ebb0*/  @!P0 BRA `(.L_x_3640) ;  /* 0x0000000000488947 */ /* 0x000fea0003800000 */
[----:B------:R-:W0:Y:S01]  /*ebc0*/  LDC R12, c[0x0][0x41c] ;  /* 0x00010700ff0c7b82 */ /* 0x000e220000000800 */
[----:B------:R-:W-:Y:S01]  /*ebd0*/  IMAD.MOV.U32 R9, RZ, RZ, R8 ;  /* 0x000000ffff097224 */ /* 0x000fe200078e0008 */
[----:B------:R-:W-:Y:S02]  /*ebe0*/  ULDC.64 UR6, c[0x0][0x408] ;  /* 0x0001020000067ab9 */ /* 0x000fe40000000a00 */
        /* <DEDUP_REMOVED lines=8> */
[----:B------:R-:W-:-:S05]  /*ec70*/  IMAD.WIDE.U32 R2, R0, UR6, R2 ;  /* 0x0000000600027c25 */ /* 0x000fca000f8e0002 */
[----:B------:R-:W-:Y:S02]  /*ec80*/  IADD3 R3, R7, R3, RZ ;  /* 0x0000000307037210 */ /* 0x000fe40007ffe0ff */
[----:B------:R-:W-:-:S04]  /*ec90*/  LEA R6, P0, R2, UR4, 0x2 ;  /* 0x0000000402067c11 */ /* 0x000fc8000f8010ff */
[----:B------:R-:W-:Y:S01]  /*eca0*/  LEA.HI.X R7, R2, UR5, R3, 0x2, P0 ;  /* 0x0000000502077c11 */ /* 0x000fe200080f1403 */
[----:B------:R-:W-:-:S04]  /*ecb0*/  IMAD.MOV R3, RZ, RZ, -R9 ;  /* 0x000000ffff037224 */ /* 0x000fc800078e0a09 */
[----:B------:R0:W5:Y:S01]  /*ecc0*/  LDG.E R9, desc[UR38][R6.64] ;  /* 0x0000002606097981 */ /* 0x000162000c1e1900 */
[----:B------:R-:W-:-:S07]  /*ecd0*/  IMAD R12, R12, R3, R8 ;  /* 0x000000030c0c7224 */ /* 0x000fce00078e0208 */
.L_x_3640:
[----:B------:R-:W1:Y:S01]  /*ece0*/  S2R R3, SR_CgaCtaId ;  /* 0x0000000000037919 */ /* 0x000e620000008800 */
[----:B------:R-:W-:-:S04]  /*ecf0*/  MOV R2, 0x400 ;  /* 0x0000040000027802 */ /* 0x000fc80000000f00 */
[----:B-1----:R-:W-:Y:S02]  /*ed00*/  LEA R2, R3, R2, 0x18 ;  /* 0x0000000203027211 */ /* 0x002fe400078ec0ff */
[----:B------:R-:W-:-:S03]  /*ed10*/  SHF.L.U32 R3, R11, 0x1f, RZ ;  /* 0x0000001f0b037819 */ /* 0x000fc600000006ff */
[----:B------:R-:W-:-:S04]  /*ed20*/  IMAD R2, R10, 0x8, R2 ;  /* 0x000000080a027824 */ /* 0x000fc800078e0202 */
[----:B------:R-:W1:Y:S02]  /*ed30*/  SYNCS.PHASECHK.TRANS64.TRYWAIT P0, [R2+URZ+0x22840], R3 ;  /* 0x02284003020075a7 */ /* 0x000e64000800017f */
[----:B-1----:R-:W-:Y:S05]  /*ed40*/  @!P0 BRA `(.L_x_3641) ;  /* 0x0000002000c48947 */ /* 0x002fea0003800000 */
.L_x_3694:
        /* <DEDUP_REMOVED lines=11> */
.L_x_3642:
        /* <DEDUP_REMOVED lines=21> */
.L_x_3695:
        /* <DEDUP_REMOVED lines=8> */
.L_x_3644:
        /* <DEDUP_REMOVED lines=33> */
.L_x_3639:
[----:B------:R-:W-:Y:S05]  /*f1e0*/  BSYNC B1 ;  /* 0x0000000000017941 */ /* 0x000fea0003800000 */
.L_x_3638:
[----:B------:R-:W-:Y:S01]  /*f1f0*/  VIADD R10, R10, 0x1 ;  /* 0x000000010a0a7836 */ /* 0x000fe20000000000 */
[----:B------:R-:W-:Y:S04]  /*f200*/  BSSY B1, `(.L_x_3645) ;  /* 0x0000070000017945 */ /* 0x000fe80003800000 */
[----:B------:R-:W-:-:S04]  /*f210*/  ISETP.NE.AND P0, PT, R10, 0x2, PT ;  /* 0x000000020a00780c */ /* 0x000fc80003f05270 */
[----:B------:R-:W-:Y:S02]  /*f220*/  SEL R2, RZ, 0x1, P0 ;  /* 0x00000001ff027807 */ /* 0x000fe40000000000 */
[----:B0-----:R-:W-:Y:S02]  /*f230*/  SEL R12, R10, RZ, P0 ;  /* 0x000000ff0a0c7207 */ /* 0x001fe40000000000 */
        /* <DEDUP_REMOVED lines=9> */
[----:B------:R-:W1:Y:S01]  /*f2d0*/  LDC R7, c[0x0][0x41c] ;  /* 0x00010700ff077b82 */ /* 0x000e620000000800 */
[----:B------:R-:W-:Y:S01]  /*f2e0*/  ULDC.64 UR6, c[0x0][0x408] ;  /* 0x0001020000067ab9 */ /* 0x000fe20000000a00 */
[----:B-1----:R-:W-:-:S13]  /*f2f0*/  ISETP.NE.AND P0, PT, R7, 0x1, PT ;  /* 0x000000010700780c */ /* 0x002fda0003f05270 */
[----:B------:R-:W1:Y:S02]  /*f300*/  @P0 LDC.64 R2, c[0x0][0x420] ;  /* 0x00010800ff020b82 */ /* 0x000e640000000a00 */
[----:B-1----:R-:W-:Y:S01]  /*f310*/  @P0 IMAD.HI.U32 R6, R10, R2, RZ ;  /* 0x000000020a060227 */ /* 0x002fe200078e00ff */
        /* <DEDUP_REMOVED lines=12> */
.L_x_3647:
[----:B------:R-:W2:Y:S01]  /*f3e0*/  S2R R3, SR_CgaCtaId ;  /* 0x0000000000037919 */ /* 0x000ea20000008800 */
[----:B------:R-:W-:-:S04]  /*f3f0*/  MOV R2, 0x400 ;  /* 0x0000040000027802 */ /* 0x000fc80000000f00 */
[----:B--2---:R-:W-:Y:S02]  /*f400*/  LEA R2, R3, R2, 0x18 ;  /* 0x0000000203027211 */ /* 0x004fe400078ec0ff */
[----:B------:R-:W-:-:S03]  /*f410*/  SHF.L.U32 R3, R11, 0x1f, RZ ;  /* 0x0000001f0b037819 */ /* 0x000fc600000006ff */
[----:B------:R-:W-:-:S04]  /*f420*/  IMAD R2, R12, 0x8, R2 ;  /* 0x000000080c027824 */ /* 0x000fc800078e0202 */
[----:B------:R-:W2:Y:S02]  /*f430*/  SYNCS.PHASECHK.TRANS64.TRYWAIT P0, [R2+URZ+0x22840], R3 ;  /* 0x02284003020075a7 */ /* 0x000ea4000800017f */
[----:B--2---:R-:W-:Y:S05]  /*f440*/  @!P0 BRA `(.L_x_3648) ;  /* 0x0000001c002c8947 */ /* 0x004fea0003800000 */
.L_x_3696:
        /* <DEDUP_REMOVED lines=11> */
.L_x_3649:
[----:B------:R-:W3:Y:S01]  /*f500*/  LDL R6, [R1] ;  /* 0x0000000001067983 */ /* 0x000ee20000100800 */
        /* <DEDUP_REMOVED lines=21> */
.L_x_3697:
        /* <DEDUP_REMOVED lines=8> */
.L_x_3651:
        /* <DEDUP_REMOVED lines=34> */
.L_x_3646:
[----:B------:R-:W-:Y:S05]  /*f900*/  BSYNC B1 ;  /* 0x0000000000017941 */ /* 0x000fea0003800000 */
.L_x_3645:
[C---:B------:R-:W-:Y:S01]  /*f910*/  ISETP.GT.AND P0, PT, R8.reuse, 0x1, PT ;  /* 0x000000010800780c */ /* 0x040fe20003f04270 */
[----:B------:R-:W-:-:S05]  /*f920*/  VIADD R2, R8, 0xfffffffe ;  /* 0xfffffffe08027836 */ /* 0x000fca0000000000 */
[----:B------:R-:W-:-:S07]  /*f930*/  MOV R8, R2 ;  /* 0x0000000200087202 */ /* 0x000fce0000000f00 */
[----:B------:R-:W-:Y:S05]  /*f940*/  @P0 BRA `(.L_x_3652) ;  /* 0xfffffff000600947 */ /* 0x000fea000383ffff */
.L_x_3628:
[----:B------:R-:W-:Y:S05]  /*f950*/  BSYNC B0 ;  /* 0x0000000000007941 */ /* 0x000fea0003800000 */
.L_x_3627:
[----:B------:R-:W2:Y:S01]  /*f960*/  LDL.LU R3, [R1] ;  /* 0x0000000001037983 */ /* 0x000ea20000300800 */
        /* <DEDUP_REMOVED lines=8> */
[----:B------:R1:W-:Y:S01]  /*f9f0*/  STL [R1], R2 ;  /* 0x0000000201007387 */ /* 0x0003e20000100800 */
        /* <DEDUP_REMOVED lines=8> */
[----:B0-----:R-:W0:Y:S02]  /*fa80*/  S2R R6, SR_LTMASK ;  /* 0x0000000000067919 */ /* 0x001e240000003900 */
[----:B0-----:R-:W-:-:S04]  /*fa90*/  LOP3.LUT R6, R6, UR4, RZ, 0xc0, !PT ;  /* 0x0000000406067c12 */ /* 0x001fc8000f8ec0ff */
[----:B------:R-:W0:Y:S01]  /*faa0*/  POPC R7, R6 ;  /* 0x0000000600077309 */ /* 0x000e220000000000 */
[----:B--2---:R-:W0:Y:S02]  /*fab0*/  SHFL.IDX PT, R4, R3, R4, 0x1f ;  /* 0x00001f0403047589 */ /* 0x004e2400000e0000 */
[----:B0-----:R-:W-:-:S07]  /*fac0*/  IADD3 R16, R4, UR37, R7 ;  /* 0x0000002504107c10 */ /* 0x001fce000fffe007 */
.L_x_3654:
[----:B------:R-:W-:Y:S05]  /*fad0*/  BSYNC B0 ;  /* 0x0000000000007941 */ /* 0x000fea0003800000 */
.L_x_3653:
[----:B-1----:R-:W2:Y:S02]  /*fae0*/  LDL.LU R2, [R1+0x4] ;  /* 0x0000040001027983 */ /* 0x002ea40000300800 */
[----:B--2---:R-:W-:-:S05]  /*faf0*/  LOP3.LUT R2, R2, R0, RZ, 0x3c, !PT ;  /* 0x0000000002027212 */ /* 0x004fca00078e3cff */
[----:B------:R1:W-:Y:S02]  /*fb00*/  STL [R1+0x4], R2 ;  /* 0x0000040201007387 */ /* 0x0003e40000100800 */
.L_x_3610:
[----:B------:R-:W-:Y:S05]  /*fb10*/  BSYNC B6 ;  /* 0x0000000000067941 */ /* 0x000fea0003800000 */
.L_x_3608:
[----:B------:R-:W-:-:S03]  /*fb20*/  UMOV UR4, 0xffffffff ;  /* 0xffffffff00047882 */ /* 0x000fc60000000000 */
[----:B------:R-:W-:Y:S05]  /*fb30*/  BRA.DIV UR4, `(.L_x_3655) ;  /* 0x0000001604987947 */ /* 0x000fea000b800000 */
[----:B------:R2:W3:Y:S04]  /*fb40*/  SHFL.IDX PT, R4, R16, RZ, 0x1f ;  /* 0x00001fff10047589 */ /* 0x0004e800000e0000 */
[----:B------:R2:W4:Y:S02]  /*fb50*/  SHFL.IDX PT, R7, R16, 0x1, 0x1f ;  /* 0x00201f0010077f89 */ /* 0x00052400000e0000 */
.L_x_3701:
[----:B------:R-:W0:Y:S01]  /*fb60*/  S2R R0, SR_TID.X ;  /* 0x0000000000007919 */ /* 0x000e220000002100 */
        /* <DEDUP_REMOVED lines=9> */
[----:B-1----:R-:W0:Y:S02]  /*fc00*/  LDC.64 R2, c[0x0][0xc58] ;  /* 0x00031600ff027b82 */ /* 0x002e240000000a00 */
[----:B0-----:R-:W-:-:S05]  /*fc10*/  IMAD.WIDE R2, R5, 0x4, R2 ;  /* 0x0000000405027825 */ /* 0x001fca00078e0202 */
[----:B------:R0:W5:Y:S02]  /*fc20*/  LDG.E R17, desc[UR38][R2.64] ;  /* 0x0000002602117981 */ /* 0x000164000c1e1900 */
.L_x_3657:
[----:B------:R-:W-:Y:S05]  /*fc30*/  BSYNC B0 ;  /* 0x0000000000007941 */ /* 0x000fea0003800000 */
.L_x_3656:
        /* <DEDUP_REMOVED lines=23> */
.L_x_3709:
[----:B------:R-:W-:Y:S02]  /*fdb0*/  ULDC UR4, c[0x0][0xc10] ;  /* 0x0003040000047ab9 */ /* 0x000fe40000000800 */
[----:B------:R-:W-:-:S04]  /*fdc0*/  IMAD.U32 R5, RZ, RZ, UR4 ;  /* 0x00000004ff057e24 */ /* 0x000fc8000f8e00ff */
[----:B-1----:R-:W-:-:S04]  /*fdd0*/  IMAD R14, R14, R5, RZ ;  /* 0x000000050e0e7224 */ /* 0x002fc800078e02ff */
[----:B----4-:R-:W-:-:S05]  /*fde0*/  IMAD.IADD R7, R7, 0x1, R14 ;  /* 0x0000000107077824 */ /* 0x010fca00078e020e */
[----:B---3--:R-:W-:-:S13]  /*fdf0*/  ISETP.GT.AND P0, PT, R7, R4, PT ;  /* 0x000000040700720c */ /* 0x008fda0003f04270 */
[----:B------:R-:W-:Y:S05]  /*fe00*/  @P0 BRA `(.L_x_3659) ;  /* 0x0000000000b40947 */ /* 0x000fea0003800000 */
[----:B------:R-:W1:Y:S02]  /*fe10*/  LDC R0, c[0x0][0xc14] ;  /* 0x00030500ff007b82 */ /* 0x000e640000000800 */
.L_x_3664:
[----:B------:R-:W-:-:S05]  /*fe20*/  VIADD R19, R19, 0x1f ;  /* 0x0000001f13137836 */ /* 0x000fca0000000000 */
[----:B-1----:R-:W-:-:S13]  /*fe30*/  ISETP.GE.AND P0, PT, R19, R0, PT ;  /* 0x000000001300720c */ /* 0x002fda0003f06270 */
[----:B------:R-:W-:Y:S05]  /*fe40*/  @P0 BRA `(.L_x_3660) ;  /* 0x0000000400ec0947 */ /* 0x000fea0003800000 */
[----:B0-----:R-:W0:Y:S01]  /*fe50*/  S2R R2, SR_TID.X ;  /* 0x0000000000027919 */ /* 0x001e220000002100 */
[----:B------:R-:W-:Y:S01]  /*fe60*/  BSSY B0, `(.L_x_3661) ;  /* 0x000000a000007945 */ /* 0x000fe20003800000 */
[----:B------:R-:W-:Y:S02]  /*fe70*/  MOV R17, RZ ;  /* 0x000000ff00117202 */ /* 0x000fe40000000f00 */
        /* <DEDUP_REMOVED lines=8> */
.L_x_3662:
[----:B------:R-:W-:Y:S05]  /*ff00*/  BSYNC B0 ;  /* 0x0000000000007941 */ /* 0x000fea0003800000 */
.L_x_3661:
        /* <DEDUP_REMOVED lines=23> */
.L_x_3717:
[----:B------:R-:W-:Y:S02]  /*10080*/  ULDC UR4, c[0x0][0xc10] ;  /* 0x0003040000047ab9 */ /* 0x000fe40000000800 */
[----:B------:R-:W-:-:S04]  /*10090*/  IMAD.U32 R5, RZ, RZ, UR4 ;  /* 0x00000004ff057e24 */ /* 0x000fc8000f8e00ff */
[----:B-1----:R-:W-:-:S05]  /*100a0*/  IMAD R14, R14, R5, RZ ;  /* 0x000000050e0e7224 */ /* 0x002fca00078e02ff */
[----:B------:R-:W-:-:S04]  /*100b0*/  IADD3 R7, R14, R7, RZ ;  /* 0x000000070e077210 */ /* 0x000fc80007ffe0ff */
[----:B------:R-:W-:-:S13]  /*100c0*/  ISETP.GT.AND P0, PT, R7, R4, PT ;  /* 0x000000040700720c */ /* 0x000fda0003f04270 */
[----:B------:R-:W-:Y:S05]  /*100d0*/  @!P0 BRA `(.L_x_3664) ;  /* 0xfffffffc00508947 */ /* 0x000fea000383ffff */
.L_x_3659:
        /* <DEDUP_REMOVED lines=8> */
.L_x_3721:
[----:B------:R-:W-:Y:S01]  /*10160*/  ISETP.NE.AND P0, PT, R3, RZ, PT ;  /* 0x000000ff0300720c */ /* 0x000fe20003f05270 */
[----:B------:R-:W-:-:S12]  /*10170*/  IMAD.MOV.U32 R7, RZ, RZ, RZ ;  /* 0x000000ffff077224 */ /* 0x000fd800078e00ff */
[----:B------:R-:W-:Y:S05]  /*10180*/  @!P0 BRA `(.L_x_3666) ;  /* 0x0000000000108947 */ /* 0x000fea0003800000 */
[----:B------:R-:W-:Y:S01]  /*10190*/  UMOV UR4, 0xffffffff ;  /* 0xffffffff00047882 */ /* 0x000fe20000000000 */
[----:B------:R-:W-:Y:S02]  /*101a0*/  VIADD R12, R6, 0xffffffff ;  /* 0xffffffff060c7836 */ /* 0x000fe40000000000 */
[----:B------:R-:W-:Y:S05]  /*101b0*/  BRA.DIV UR4, `(.L_x_3667) ;  /* 0x0000001a042c7947 */ /* 0x000fea000b800000 */
[----:B------:R3:W4:Y:S02]  /*101c0*/  SHFL.IDX PT, R7, R2, R12, 0x1f ;  /* 0x00001f0c02077589 */ /* 0x00072400000e0000 */
.L_x_3666:
[----:B0--3--:R-:W0:Y:S01]  /*101d0*/  LDC.64 R2, c[0x0][0xc68] ;  /* 0x00031a00ff027b82 */ /* 0x009e220000000a00 */
[----:B------:R-:W-:-:S04]  /*101e0*/  IMAD.IADD R19, R6, 0x1, R19 ;  /* 0x0000000106137824 */ /* 0x000fc800078e0213 */
[----:B0-----:R-:W-:-:S05]  /*101f0*/  IMAD.WIDE R2, R19, 0x4, R2 ;  /* 0x0000000413027825 */ /* 0x001fca00078e0202 */
[----:B------:R0:W1:Y:S01]  /*10200*/  LDG.E R8, desc[UR38][R2.64] ;  /* 0x0000002602087981 */ /* 0x000062000c1e1900 */
[----:B----4-:R-:W-:-:S04]  /*10210*/  IMAD R16, R7, R5, R16 ;  /* 0x0000000507107224 */ /* 0x010fc800078e0210 */
[----:B------:R-:W-:Y:S01]  /*10220*/  IMAD.IADD R7, R4, 0x1, -R16 ;  /* 0x0000000104077824 */ /* 0x000fe200078e0a10 */
[----:B0-----:R-:W-:Y:S01]  /*10230*/  MOV R2, RZ ;  /* 0x000000ff00027202 */ /* 0x001fe20000000f00 */
        /* <DEDUP_REMOVED lines=22> */
[----:B------:R-:W-:Y:S02]  /*103a0*/  @!P0 IADD3 R9, -R9, RZ, RZ ;  /* 0x000000ff09098210 */ /* 0x000fe40007ffe1ff */
        /* <DEDUP_REMOVED lines=37> */
.L_x_3660:
[----:B------:R-:W-:Y:S01]  /*10600*/  UMOV UR4, URZ ;  /* 0x0000003f00047c82 */ /* 0x000fe20008000000 */
[----:B------:R-:W-:Y:S01]  /*10610*/  UMOV UR5, URZ ;  /* 0x0000003f00057c82 */ /* 0x000fe20008000000 */
[----:B------:R-:W-:Y:S01]  /*10620*/  ULDC UR6, c[0x0][0xc14] ;  /* 0x0003050000067ab9 */ /* 0x000fe20000000800 */
[----:B--2---:R-:W-:Y:S01]  /*10630*/  MOV R16, R4 ;  /* 0x0000000400107202 */ /* 0x004fe20000000f00 */
[----:B------:R-:W-:Y:S02]  /*10640*/  IMAD.U32 R17, RZ, RZ, UR4 ;  /* 0x00000004ff117e24 */ /* 0x000fe4000f8e00ff */
[----:B------:R-:W-:Y:S02]  /*10650*/  IMAD.U32 R18, RZ, RZ, UR5 ;  /* 0x00000005ff127e24 */ /* 0x000fe4000f8e00ff */
[----:B------:R-:W-:-:S07]  /*10660*/  IMAD.U32 R19, RZ, RZ, UR6 ;  /* 0x00000006ff137e24 */ /* 0x000fce000f8e00ff */
.L_x_3668:
        /* <DEDUP_REMOVED lines=12> */
.L_x_3604:
        /* <DEDUP_REMOVED lines=12> */
.L_x_3724:
[----:B------:R-:W-:Y:S05]  /*107f0*/  BSYNC B0 ;  /* 0x0000000000007941 */ /* 0x000fea0003800000 */
.L_x_3670:
[----:B------:R-:W-:-:S03]  /*10800*/  UMOV UR4, 0xffffffff ;  /* 0xffffffff00047882 */ /* 0x000fc60000000000 */
[----:B------:R-:W-:Y:S05]  /*10810*/  BRA.DIV UR4, `(.L_x_3672) ;  /* 0x0000001204d07947 */ /* 0x000fea000b800000 */
[----:B------:R-:W2:Y:S02]  /*10820*/  S2R R2, SR_TID.X ;  /* 0x0000000000027919 */ /* 0x000ea40000002100 */
[----:B--2---:R-:W-:-:S04]  /*10830*/  SHF.R.U32.HI R2, RZ, 0x5, R2 ;  /* 0x00000005ff027819 */ /* 0x004fc80000011602 */
[----:B------:R-:W-:-:S05]  /*10840*/  LOP3.LUT R2, R2, 0x3, RZ, 0xc0, !PT ;  /* 0x0000000302027812 */ /* 0x000fca00078ec0ff */
[----:B------:R2:W3:Y:S02]  /*10850*/  SHFL.IDX PT, R14, R2, RZ, 0x1f ;  /* 0x00001fff020e7589 */ /* 0x0004e400000e0000 */
.L_x_3727:
[----:B---3--:R-:W-:Y:S01]  /*10860*/  ISETP.NE.AND P0, PT, R14, RZ, PT ;  /* 0x000000ff0e00720c */ /* 0x008fe20003f05270 */
[----:B------:R-:W-:-:S12]  /*10870*/  BSSY B0, `(.L_x_3673) ;  /* 0x0000027000007945 */ /* 0x000fd80003800000 */
[----:B------:R-:W-:Y:S05]  /*10880*/  @P0 BRA `(.L_x_3674) ;  /* 0x0000000000940947 */ /* 0x000fea0003800000 */
[----:B------:R-:W-:-:S03]  /*10890*/  UMOV UR4, 0xffffffff ;  /* 0xffffffff00047882 */ /* 0x000fc60000000000 */
[----:B------:R-:W-:Y:S05]  /*108a0*/  BRA.DIV UR4, `(.L_x_3675) ;  /* 0x0000001204e07947 */ /* 0x000fea000b800000 */
[----:B------:R-:W-:-:S13]  /*108b0*/  ELECT P6, URZ, PT ;  /* 0x00000000003f782f */ /* 0x000fda00038c0000 */
.L_x_3730:
[----:B------:R-:W-:Y:S05]  /*108c0*/  @!P6 BRA `(.L_x_3674) ;  /* 0x000000000084e947 */ /* 0x000fea0003800000 */
[----:B------:R-:W-:-:S06]  /*108d0*/  ULOP3.LUT UR4, UR36, 0x2, URZ, 0xfc, !UPT ;  /* 0x0000000224047892 */ /* 0x000fcc000f8efc3f */
[----:B--2---:R-:W-:-:S04]  /*108e0*/  MOV R2, UR4 ;  /* 0x0000000400027c02 */ /* 0x004fc80008000f00 */
[----:B------:R-:W-:-:S13]  /*108f0*/  ISETP.NE.AND P2, PT, R2, 0x3, PT ;  /* 0x000000030200780c */ /* 0x000fda0003f45270 */
[----:B------:R-:W-:Y:S05]  /*10900*/  @!P2 BRA `(.L_x_3676) ;  /* 0x000000000004a947 */ /* 0x000fea0003800000 */
[----:B------:R-:W-:Y:S01]  /*10910*/  BPT.TRAP 0x1 ;  /* 0x000000040000795c */ /* 0x000fe20000300000 */
.L_x_3676:
        /* <DEDUP_REMOVED lines=14> */
.L_x_3731:
[----:B------:R-:W2:Y:S02]  /*10a00*/  SYNCS.PHASECHK.TRANS64.TRYWAIT P0, [R7+URZ], R2 ;  /* 0x00000002070075a7 */ /* 0x000ea4000800017f */
[----:B--2---:R-:W-:Y:S05]  /*10a10*/  @!P0 BRA `(.L_x_3678) ;  /* 0x0000001000b88947 */ /* 0x004fea0003800000 */
.L_x_3732:
[----:B------:R-:W-:Y:S05]  /*10a20*/  @!P2 BRA `(.L_x_3679) ;  /* 0x000000000004a947 */ /* 0x000fea0003800000 */
[----:B------:R-:W-:Y:S01]  /*10a30*/  BPT.TRAP 0x1 ;  /* 0x000000040000795c */ /* 0x000fe20000300000 */
.L_x_3679:
[----:B------:R-:W3:Y:S01]  /*10a40*/  LDL.LU R4, [R1] ;  /* 0x0000000001047983 */ /* 0x000ee20000300800 */
[----:B------:R-:W-:-:S05]  /*10a50*/  VIADD R0, R0, 0x22860 ;  /* 0x0002286000007836 */ /* 0x000fca0000000000 */
[----:B---3--:R-:W-:-:S04]  /*10a60*/  LEA R4, R4, R0, 0x3 ;  /* 0x0000000004047211 */ /* 0x008fc800078e18ff */
[----:B------:R-:W3:Y:S02]  /*10a70*/  SYNCS.PHASECHK.TRANS64.TRYWAIT P0, [R4+URZ], R5 ;  /* 0x00000005040075a7 */ /* 0x000ee4000800017f */
[----:B---3--:R-:W-:Y:S05]  /*10a80*/  @!P0 BRA `(.L_x_3680) ;  /* 0x0000001000b08947 */ /* 0x008fea0003800000 */
.L_x_3733:
[----:B------:R-:W-:-:S07]  /*10a90*/  IMAD R3, R3, 0x8, R0 ;  /* 0x0000000803037824 */ /* 0x000fce00078e0200 */
.L_x_3681:
[----:B----4-:R4:W0:Y:S02]  /*10aa0*/  SYNCS.PHASECHK.TRANS64.TRYWAIT P0, [R3+URZ], R2 ;  /* 0x00000002030075a7 */ /* 0x010824000800017f */
[----:B0-----:R-:W-:Y:S05]  /*10ab0*/  @!P0 NANOSLEEP.SYNCS 0x989680 ;  /* 0x009896800000895d */ /* 0x001fea0003900000 */
[----:B------:R-:W0:Y:S02]  /*10ac0*/  @!P0 SYNCS.PHASECHK.TRANS64 P0, [R3+URZ], R2 ;  /* 0x00000002030085a7 */ /* 0x000e24000800007f */
[----:B0-----:R-:W-:Y:S05]  /*10ad0*/  @!P0 BRA `(.L_x_3681) ;  /* 0xfffffffc00f08947 */ /* 0x001fea000383ffff */
.L_x_3674:
[----:B------:R-:W-:Y:S05]  /*10ae0*/  BSYNC B0 ;  /* 0x0000000000007941 */ /* 0x000fea0003800000 */
.L_x_3673:
[----:B------:R-:W-:Y:S05]  /*10af0*/  EXIT ;  /* 0x000000000000794d */ /* 0x000fea0003800000 */
.L_x_3548:
[----:B0-----:R0:W1:Y:S02]  /*10b00*/  SYNCS.PHASECHK.TRANS64.TRYWAIT P0, [R7+URZ+0x22800], R0 ;  /* 0x02280000070075a7 */ /* 0x001064000800017f */
[----:B-1----:R-:W-:Y:S05]  /*10b10*/  @!P0 NANOSLEEP.SYNCS 0x989680 ;  /* 0x009896800000895d */ /* 0x002fea0003900000 */
[----:B------:R-:W1:Y:S02]  /*10b20*/  @!P0 SYNCS.PHASECHK.TRANS64 P0, [R7+URZ+0x22800], R0 ;  /* 0x02280000070085a7 */ /* 0x000e64000800007f */
[----:B-1----:R-:W-:Y:S05]  /*10b30*/  @!P0 BRA `(.L_x_3548) ;  /* 0xfffffffc00f08947 */ /* 0x002fea000383ffff */
[----:B------:R-:W-:Y:S05]  /*10b40*/  BRA `(.L_x_3682) ;  /* 0xffffff0c00ac7947 */ /* 0x000fea000383ffff */
.L_x_3552:
[----:B-1----:R1:W2:Y:S02]  /*10b50*/  SYNCS.PHASECHK.TRANS64.TRYWAIT P1, [R6+URZ+0x22830], R11 ;  /* 0x0228300b060075a7 */ /* 0x0022a4000802017f */
[----:B--2---:R-:W-:Y:S05]  /*10b60*/  @!P1 NANOSLEEP.SYNCS 0x989680 ;  /* 0x009896800000995d */ /* 0x004fea0003900000 */
[----:B------:R-:W2:Y:S02]  /*10b70*/  @!P1 SYNCS.PHASECHK.TRANS64 P1, [R6+URZ+0x22830], R11 ;  /* 0x0228300b060095a7 */ /* 0x000ea4000802007f */
[----:B--2---:R-:W-:Y:S05]  /*10b80*/  @!P1 BRA `(.L_x_3552) ;  /* 0xfffffffc00f09947 */ /* 0x004fea000383ffff */
[----:B------:R-:W-:Y:S05]  /*10b90*/  BRA `(.L_x_3551) ;  /* 0xffffff0c00d87947 */ /* 0x000fea000383ffff */
.L_x_3556:
[----:B-1----:R1:W2:Y:S02]  /*10ba0*/  SYNCS.PHASECHK.TRANS64.TRYWAIT P2, [R6+URZ+0x22850], R11 ;  /* 0x0228500b060075a7 */ /* 0x0022a4000804017f */
[----:B--2---:R-:W-:Y:S05]  /*10bb0*/  @!P2 NANOSLEEP.SYNCS 0x989680 ;  /* 0x009896800000a95d */ /* 0x004fea0003900000 */
[----:B------:R-:W2:Y:S02]  /*10bc0*/  @!P2 SYNCS.PHASECHK.TRANS64 P2, [R6+URZ+0x22850], R11 ;  /* 0x0228500b0600a5a7 */ /* 0x000ea4000804007f */
[----:B--2---:R-:W-:Y:S05]  /*10bd0*/  @!P2 BRA `(.L_x_3556) ;  /* 0xfffffffc00f0a947 */ /* 0x004fea000383ffff */
[----:B------:R-:W-:Y:S05]  /*10be0*/  BRA `(.L_x_3555) ;  /* 0xffffff2c00447947 */ /* 0x000fea000383ffff */
.L_x_3561:
[----:B-1----:R-:W-:-:S04]  /*10bf0*/  IMAD.U32 R5, RZ, RZ, UR26 ;  /* 0x0000001aff057e24 */ /* 0x002fc8000f8e00ff */
[----:B------:R1:W2:Y:S03]  /*10c00*/  SYNCS.PHASECHK.TRANS64.TRYWAIT P2, [R5+URZ+0x22830], R6 ;  /* 0x02283006050075a7 */ /* 0x0002a6000804017f */
[----:B--2---:R-:W-:Y:S05]  /*10c10*/  @!P2 NANOSLEEP.SYNCS 0x989680 ;  /* 0x009896800000a95d */ /* 0x004fea0003900000 */
[----:B------:R-:W2:Y:S02]  /*10c20*/  @!P2 SYNCS.PHASECHK.TRANS64 P2, [R5+URZ+0x22830], R6 ;  /* 0x022830060500a5a7 */ /* 0x000ea4000804007f */
[----:B--2---:R-:W-:Y:S05]  /*10c30*/  @!P2 BRA `(.L_x_3561) ;  /* 0xfffffffc00eca947 */ /* 0x004fea000383ffff */
[----:B------:R-:W-:Y:S05]  /*10c40*/  BRA `(.L_x_3560) ;  /* 0xffffff3000687947 */ /* 0x000fea000383ffff */
.L_x_3565:
[----:B--2---:R2:W3:Y:S02]  /*10c50*/  SYNCS.PHASECHK.TRANS64.TRYWAIT P2, [R177+URZ+0x22850], R6 ;  /* 0x02285006b10075a7 */ /* 0x0044e4000804017f */
[----:B---3--:R-:W-:Y:S05]  /*10c60*/  @!P2 NANOSLEEP.SYNCS 0x989680 ;  /* 0x009896800000a95d */ /* 0x008fea0003900000 */
[----:B------:R-:W3:Y:S02]  /*10c70*/  @!P2 SYNCS.PHASECHK.TRANS64 P2, [R177+URZ+0x22850], R6 ;  /* 0x02285006b100a5a7 */ /* 0x000ee4000804007f */
[----:B---3--:R-:W-:Y:S05]  /*10c80*/  @!P2 BRA `(.L_x_3565) ;  /* 0xfffffffc00f0a947 */ /* 0x008fea000383ffff */
[----:B------:R-:W-:Y:S05]  /*10c90*/  BRA `(.L_x_3564) ;  /* 0xffffff5400b87947 */ /* 0x000fea000383ffff */
.L_x_3571:
[----:B-1----:R-:W-:-:S04]  /*10ca0*/  IMAD.U32 R5, RZ, RZ, UR25 ;  /* 0x00000019ff057e24 */ /* 0x002fc8000f8e00ff */
[----:B------:R1:W2:Y:S03]  /*10cb0*/  SYNCS.PHASECHK.TRANS64.TRYWAIT P2, [R5+URZ+0x22830], R6 ;  /* 0x02283006050075a7 */ /* 0x0002a6000804017f */
[----:B--2---:R-:W-:Y:S05]  /*10cc0*/  @!P2 NANOSLEEP.SYNCS 0x989680 ;  /* 0x009896800000a95d */ /* 0x004fea0003900000 */
[----:B------:R-:W2:Y:S02]  /*10cd0*/  @!P2 SYNCS.PHASECHK.TRANS64 P2, [R5+URZ+0x22830], R6 ;  /* 0x022830060500a5a7 */ /* 0x000ea4000804007f */
[----:B--2---:R-:W-:Y:S05]  /*10ce0*/  @!P2 BRA `(.L_x_3571) ;  /* 0xfffffffc00eca947 */ /* 0x004fea000383ffff */
[----:B------:R-:W-:Y:S05]  /*10cf0*/  BRA `(.L_x_3570) ;  /* 0xffffff5800c07947 */ /* 0x000fea000383ffff */
.L_x_3575:
[----:B-1----:R1:W2:Y:S02]  /*10d00*/  SYNCS.PHASECHK.TRANS64.TRYWAIT P2, [R197+URZ+0x22850], R6 ;  /* 0x02285006c50075a7 */ /* 0x0022a4000804017f */
[----:B--2---:R-:W-:Y:S05]  /*10d10*/  @!P2 NANOSLEEP.SYNCS 0x989680 ;  /* 0x009896800000a95d */ /* 0x004fea0003900000 */
[----:B------:R-:W2:Y:S02]  /*10d20*/  @!P2 SYNCS.PHASECHK.TRANS64 P2, [R197+URZ+0x22850], R6 ;  /* 0x02285006c500a5a7 */ /* 0x000ea4000804007f */
[----:B--2---:R-:W-:Y:S05]  /*10d30*/  @!P2 BRA `(.L_x_3575) ;  /* 0xfffffffc00f0a947 */ /* 0x004fea000383ffff */
[----:B------:R-:W-:Y:S05]  /*10d40*/  BRA `(.L_x_3574) ;  /* 0xffffff7800587947 */ /* 0x000fea000383ffff */
.L_x_3615:
[----:B------:R-:W0:Y:S01]  /*10d50*/  S2R R5, SR_TID.X ;  /* 0x0000000000057919 */ /* 0x000e220000002100 */
[----:B------:R-:W-:Y:S01]  /*10d60*/  BSSY B0, `(.L_x_3683) ;  /* 0x000000a000007945 */ /* 0x000fe20003800000 */
[----:B------:R-:W-:Y:S01]  /*10d70*/  IMAD.MOV.U32 R12, RZ, RZ, RZ ;  /* 0x000000ffff0c7224 */ /* 0x000fe200078e00ff */
[----:B------:R-:W-:Y:S01]  /*10d80*/  MOV R11, 0x1f ;  /* 0x0000001f000b7802 */ /* 0x000fe20000000f00 */
[----:B------:R-:W-:Y:S01]  /*10d90*/  IMAD.MOV.U32 R15, RZ, RZ, -0x1 ;  /* 0xffffffffff0f7424 */ /* 0x000fe200078e00ff */
[----:B0-----:R-:W-:-:S04]  /*10da0*/  SHF.R.U32.HI R5, RZ, 0x5, R5 ;  /* 0x00000005ff057819 */ /* 0x001fc80000011605 */
[----:B------:R-:W-:-:S05]  /*10db0*/  LOP3.LUT R5, R5, 0x3, RZ, 0xc0, !PT ;  /* 0x0000000305057812 */ /* 0x000fca00078ec0ff */
[----:B------:R-:W-:-:S07]  /*10dc0*/  IMAD.MOV.U32 R13, RZ, RZ, R5 ;  /* 0x000000ffff0d7224 */ /* 0x000fce00078e0005 */
[----:B------:R-:W-:Y:S05]  /*10dd0*/  WARPSYNC.COLLECTIVE R15, `(.L_x_3684) ;  /* 0x000000000f087348 */ /* 0x000fea0003c00000 */
[----:B------:R0:W1:Y:S02]  /*10de0*/  SHFL.IDX P6, R14, R13, R12, R11 ;  /* 0x0000000c0d0e7389 */ /* 0x00006400000c000b */
[----:B01----:R-:W-:Y:S01]  /*10df0*/  ENDCOLLECTIVE ;  /* 0x000000000000791b */ /* 0x003fe20003800000 */
.L_x_3684:
[----:B------:R-:W-:Y:S05]  /*10e00*/  BSYNC B0 ;  /* 0x0000000000007941 */ /* 0x000fea0003800000 */
.L_x_3683:
[----:B------:R-:W-:Y:S05]  /*10e10*/  BRA `(.L_x_3685) ;  /* 0xffffffc800a87947 */ /* 0x000fea000383ffff */
.L_x_3616:
[----:B------:R-:W-:Y:S01]  /*10e20*/  BSSY B0, `(.L_x_3686) ;  /* 0x0000006000007945 */ /* 0x000fe20003800000 */
[----:B------:R-:W-:-:S07]  /*10e30*/  IMAD.MOV.U32 R15, RZ, RZ, -0x1 ;  /* 0xffffffffff0f7424 */ /* 0x000fce00078e00ff */
[----:B------:R-:W-:Y:S05]  /*10e40*/  WARPSYNC.COLLECTIVE R15, `(.L_x_3687) ;  /* 0x000000000f0c7348 */ /* 0x000fea0003c00000 */
[----:B------:R-:W-:Y:S02]  /*10e50*/  ELECT P6, UR62, PT ;  /* 0x00000000003e782f */ /* 0x000fe400038c0000 */
[----:B------:R-:W-:Y:S01]  /*10e60*/  MOV R14, UR62 ;  /* 0x0000003e000e7c02 */ /* 0x000fe20008000f00 */
[----:B------:R-:W-:Y:S10]  /*10e70*/  ENDCOLLECTIVE ;  /* 0x000000000000791b */ /* 0x000ff40003800000 */
.L_x_3687:
[----:B------:R-:W-:Y:S05]  /*10e80*/  BSYNC B0 ;  /* 0x0000000000007941 */ /* 0x000fea0003800000 */
.L_x_3686:
[----:B------:R-:W-:Y:S05]  /*10e90*/  BRA `(.L_x_3688) ;  /* 0xffffffc800987947 */ /* 0x000fea000383ffff */
.L_x_3619:
[----:B0-----:R0:W1:Y:S02]  /*10ea0*/  SYNCS.PHASECHK.TRANS64.TRYWAIT P0, [R8+URZ+0x22840], R10 ;  /* 0x0228400a080075a7 */ /* 0x001064000800017f */
[----:B-1----:R-:W-:Y:S05]  /*10eb0*/  @!P0 NANOSLEEP.SYNCS 0x989680 ;  /* 0x009896800000895d */ /* 0x002fea0003900000 */
[----:B------:R-:W1:Y:S02]  /*10ec0*/  @!P0 SYNCS.PHASECHK.TRANS64 P0, [R8+URZ+0x22840], R10 ;  /* 0x0228400a080085a7 */ /* 0x000e64000800007f */
[----:B-1----:R-:W-:Y:S05]  /*10ed0*/  @!P0 BRA `(.L_x_3619) ;  /* 0xfffffffc00f08947 */ /* 0x002fea000383ffff */
[----:B------:R-:W-:Y:S05]  /*10ee0*/  BRA `(.L_x_3689) ;  /* 0xffffffc800fc7947 */ /* 0x000fea000383ffff */
.L_x_3622:
        /* <DEDUP_REMOVED lines=8> */
.L_x_3625:
[----:B0-----:R0:W1:Y:S02]  /*10f70*/  SYNCS.PHASECHK.TRANS64.TRYWAIT P0, [R11+URZ+0x22860], R6 ;  /* 0x022860060b0075a7 */ /* 0x001064000800017f */
[----:B-1----:R-:W-:Y:S05]  /*10f80*/  @!P0 NANOSLEEP.SYNCS 0x989680 ;  /* 0x009896800000895d */ /* 0x002fea0003900000 */
[----:B------:R-:W1:Y:S02]  /*10f90*/  @!P0 SYNCS.PHASECHK.TRANS64 P0, [R11+URZ+0x22860], R6 ;  /* 0x022860060b0085a7 */ /* 0x000e64000800007f */
[----:B-1----:R-:W-:Y:S05]  /*10fa0*/  @!P0 BRA `(.L_x_3625) ;  /* 0xfffffffc00f08947 */ /* 0x002fea000383ffff */
[----:B------:R-:W-:Y:S05]  /*10fb0*/  BRA `(.L_x_3691) ;  /* 0xffffffcc00f47947 */ /* 0x000fea000383ffff */
.L_x_3634:
[----:B-1----:R1:W2:Y:S02]  /*10fc0*/  SYNCS.PHASECHK.TRANS64.TRYWAIT P0, [R2+URZ+0x22840], R3 ;  /* 0x02284003020075a7 */ /* 0x0022a4000800017f */
[----:B--2---:R-:W-:Y:S05]  /*10fd0*/  @!P0 NANOSLEEP.SYNCS 0x989680 ;  /* 0x009896800000895d */ /* 0x004fea0003900000 */
[----:B------:R-:W2:Y:S02]  /*10fe0*/  @!P0 SYNCS.PHASECHK.TRANS64 P0, [R2+URZ+0x22840], R3 ;  /* 0x02284003020085a7 */ /* 0x000ea4000800007f */
[----:B--2---:R-:W-:Y:S05]  /*10ff0*/  @!P0 BRA `(.L_x_3634) ;  /* 0xfffffffc00f08947 */ /* 0x004fea000383ffff */
[----:B------:R-:W-:Y:S05]  /*11000*/  BRA `(.L_x_3692) ;  /* 0xffffffd4006c7947 */ /* 0x000fea000383ffff */
.L_x_3636:
[----:B0-----:R0:W2:Y:S02]  /*11010*/  SYNCS.PHASECHK.TRANS64.TRYWAIT P0, [R2+URZ+0x22860], R3 ;  /* 0x02286003020075a7 */ /* 0x0010a4000800017f */
[----:B--2---:R-:W-:Y:S05]  /*11020*/  @!P0 NANOSLEEP.SYNCS 0x989680 ;  /* 0x009896800000895d */ /* 0x004fea0003900000 */
[----:B------:R-:W2:Y:S02]  /*11030*/  @!P0 SYNCS.PHASECHK.TRANS64 P0, [R2+URZ+0x22860], R3 ;  /* 0x02286003020085a7 */ /* 0x000ea4000800007f */
[----:B--2---:R-:W-:Y:S05]  /*11040*/  @!P0 BRA `(.L_x_3636) ;  /* 0xfffffffc00f08947 */ /* 0x004fea000383ffff */
[----:B------:R-:W-:Y:S05]  /*11050*/  BRA `(.L_x_3693) ;  /* 0xffffffd400dc7947 */ /* 0x000fea000383ffff */
.L_x_3641:
[----:B-1----:R1:W2:Y:S02]  /*11060*/  SYNCS.PHASECHK.TRANS64.TRYWAIT P0, [R2+URZ+0x22840], R3 ;  /* 0x02284003020075a7 */ /* 0x0022a4000800017f */
[----:B--2---:R-:W-:Y:S05]  /*11070*/  @!P0 NANOSLEEP.SYNCS 0x989680 ;  /* 0x009896800000895d */ /* 0x004fea0003900000 */
[----:B------:R-:W2:Y:S02]  /*11080*/  @!P0 SYNCS.PHASECHK.TRANS64 P0, [R2+URZ+0x22840], R3 ;  /* 0x02284003020085a7 */ /* 0x000ea4000800007f */
[----:B--2---:R-:W-:Y:S05]  /*11090*/  @!P0 BRA `(.L_x_3641) ;  /* 0xfffffffc00f08947 */ /* 0x004fea000383ffff */
[----:B------:R-:W-:Y:S05]  /*110a0*/  BRA `(.L_x_3694) ;  /* 0xffffffdc00287947 */ /* 0x000fea000383ffff */
.L_x_3643:
[----:B0-----:R0:W2:Y:S02]  /*110b0*/  SYNCS.PHASECHK.TRANS64.TRYWAIT P1, [R2+URZ+0x22860], R3 ;  /* 0x02286003020075a7 */ /* 0x0010a4000802017f */
[----:B--2---:R-:W-:Y:S05]  /*110c0*/  @!P1 NANOSLEEP.SYNCS 0x989680 ;  /* 0x009896800000995d */ /* 0x004fea0003900000 */
[----:B------:R-:W2:Y:S02]  /*110d0*/  @!P1 SYNCS.PHASECHK.TRANS64 P1, [R2+URZ+0x22860], R3 ;  /* 0x02286003020095a7 */ /* 0x000ea4000802007f */
[----:B--2---:R-:W-:Y:S05]  /*110e0*/  @!P1 BRA `(.L_x_3643) ;  /* 0xfffffffc00f09947 */ /* 0x004fea000383ffff */
[----:B------:R-:W-:Y:S05]  /*110f0*/  BRA `(.L_x_3695) ;  /* 0xffffffdc00947947 */ /* 0x000fea000383ffff */
.L_x_3648:
[----:B--2---:R2:W3:Y:S02]  /*11100*/  SYNCS.PHASECHK.TRANS64.TRYWAIT P0, [R2+URZ+0x22840], R3 ;  /* 0x02284003020075a7 */ /* 0x0044e4000800017f */
[----:B---3--:R-:W-:Y:S05]  /*11110*/  @!P0 NANOSLEEP.SYNCS 0x989680 ;  /* 0x009896800000895d */ /* 0x008fea0003900000 */
[----:B------:R-:W3:Y:S02]  /*11120*/  @!P0 SYNCS.PHASECHK.TRANS64 P0, [R2+URZ+0x22840], R3 ;  /* 0x02284003020085a7 */ /* 0x000ee4000800007f */
[----:B---3--:R-:W-:Y:S05]  /*11130*/  @!P0 BRA `(.L_x_3648) ;  /* 0xfffffffc00f08947 */ /* 0x008fea000383ffff */
[----:B------:R-:W-:Y:S05]  /*11140*/  BRA `(.L_x_3696) ;  /* 0xffffffe000c07947 */ /* 0x000fea000383ffff */
.L_x_3650:
[----:B0-----:R0:W1:Y:S02]  /*11150*/  SYNCS.PHASECHK.TRANS64.TRYWAIT P1, [R2+URZ+0x22860], R3 ;  /* 0x02286003020075a7 */ /* 0x001064000802017f */
[----:B-1----:R-:W-:Y:S05]  /*11160*/  @!P1 NANOSLEEP.SYNCS 0x989680 ;  /* 0x009896800000995d */ /* 0x002fea0003900000 */
[----:B------:R-:W1:Y:S02]  /*11170*/  @!P1 SYNCS.PHASECHK.TRANS64 P1, [R2+URZ+0x22860], R3 ;  /* 0x02286003020095a7 */ /* 0x000e64000802007f */
[----:B-1----:R-:W-:Y:S05]  /*11180*/  @!P1 BRA `(.L_x_3650) ;  /* 0xfffffffc00f09947 */ /* 0x002fea000383ffff */
[----:B------:R-:W-:Y:S05]  /*11190*/  BRA `(.L_x_3697) ;  /* 0xffffffe400307947 */ /* 0x000fea000383ffff */
.L_x_3655:
[----:B------:R-:W-:Y:S01]  /*111a0*/  BSSY B0, `(.L_x_3698) ;  /* 0x0000008000007945 */ /* 0x000fe20003800000 */
[----:B0-----:R-:W-:Y:S01]  /*111b0*/  IMAD.MOV.U32 R13, RZ, RZ, R16 ;  /* 0x000000ffff0d7224 */ /* 0x001fe200078e0010 */
[----:B------:R-:W-:Y:S01]  /*111c0*/  MOV R15, 0xffffffff ;  /* 0xffffffff000f7802 */ /* 0x000fe20000000f00 */
[----:B------:R-:W-:Y:S02]  /*111d0*/  IMAD.MOV.U32 R12, RZ, RZ, RZ ;  /* 0x000000ffff0c7224 */ /* 0x000fe400078e00ff */
[----:B------:R-:W-:-:S07]  /*111e0*/  IMAD.MOV.U32 R11, RZ, RZ, 0x1f ;  /* 0x0000001fff0b7424 */ /* 0x000fce00078e00ff */
[----:B-1----:R-:W-:Y:S05]  /*111f0*/  WARPSYNC.COLLECTIVE R15, `(.L_x_3699) ;  /* 0x000000000f087348 */ /* 0x002fea0003c00000 */
[----:B------:R0:W2:Y:S02]  /*11200*/  SHFL.IDX P6, R14, R13, R12, R11 ;  /* 0x0000000c0d0e7389 */ /* 0x0000a400000c000b */
[----:B012---:R-:W-:Y:S01]  /*11210*/  ENDCOLLECTIVE ;  /* 0x000000000000791b */ /* 0x007fe20003800000 */
.L_x_3699:
[----:B------:R-:W-:Y:S05]  /*11220*/  BSYNC B0 ;  /* 0x0000000000007941 */ /* 0x000fea0003800000 */
.L_x_3698:
        /* <DEDUP_REMOVED lines=8> */
.L_x_3700:
[----:B------:R-:W-:Y:S01]  /*112b0*/  MOV R7, R14 ;  /* 0x0000000e00077202 */ /* 0x000fe20000000f00 */
[----:B------:R-:W-:Y:S06]  /*112c0*/  BRA `(.L_x_3701) ;  /* 0xffffffe800247947 */ /* 0x000fec000383ffff */
.L_x_3658:
[----:B------:R-:W-:Y:S01]  /*112d0*/  BSSY B0, `(.L_x_3702) ;  /* 0x0000008000007945 */ /* 0x000fe20003800000 */
[----:B-----5:R-:W-:Y:S02]  /*112e0*/  IMAD.MOV.U32 R13, RZ, RZ, R17 ;  /* 0x000000ffff0d7224 */ /* 0x020fe400078e0011 */
[----:B------:R-:W-:Y:S02]  /*112f0*/  IMAD.MOV.U32 R12, RZ, RZ, 0x1 ;  /* 0x00000001ff0c7424 */ /* 0x000fe400078e00ff */
[----:B------:R-:W-:Y:S02]  /*11300*/  IMAD.MOV.U32 R11, RZ, RZ, RZ ;  /* 0x000000ffff0b7224 */ /* 0x000fe400078e00ff */
[----:B------:R-:W-:-:S07]  /*11310*/  IMAD.MOV.U32 R15, RZ, RZ, -0x1 ;  /* 0xffffffffff0f7424 */ /* 0x000fce00078e00ff */
[----:B01234-:R-:W-:Y:S05]  /*11320*/  WARPSYNC.COLLECTIVE R15, `(.L_x_3703) ;  /* 0x000000000f087348 */ /* 0x01ffea0003c00000 */
[----:B------:R0:W0:Y:S02]  /*11330*/  SHFL.UP P6, R14, R13, R12, R11 ;  /* 0x0400000c0d0e7389 */ /* 0x00002400000c000b */
[----:B01234-:R-:W-:Y:S01]  /*11340*/  ENDCOLLECTIVE ;  /* 0x000000000000791b */ /* 0x01ffe20003800000 */
.L_x_3703:
[----:B------:R-:W-:Y:S05]  /*11350*/  BSYNC B0 ;  /* 0x0000000000007941 */ /* 0x000fea0003800000 */
.L_x_3702:
        /* <DEDUP_REMOVED lines=10> */
.L_x_3704:
        /* <DEDUP_REMOVED lines=8> */
.L_x_3705:
        /* <DEDUP_REMOVED lines=8> */
.L_x_3706:
        /* <DEDUP_REMOVED lines=8> */
.L_x_3707:
        /* <DEDUP_REMOVED lines=8> */
.L_x_3708:
[----:B------:R-:W-:Y:S05]  /*11600*/  BRA `(.L_x_3709) ;  /* 0xffffffe400e87947 */ /* 0x000fea000383ffff */
.L_x_3663:
[----:B------:R-:W-:Y:S01]  /*11610*/  BSSY B0, `(.L_x_3710) ;  /* 0x0000008000007945 */ /* 0x000fe20003800000 */
[----:B-----5:R-:W-:Y:S01]  /*11620*/  IMAD.MOV.U32 R13, RZ, RZ, R17 ;  /* 0x000000ffff0d7224 */ /* 0x020fe200078e0011 */
[----:B------:R-:W-:Y:S01]  /*11630*/  MOV R11, RZ ;  /* 0x000000ff000b7202 */ /* 0x000fe20000000f00 */
[----:B------:R-:W-:Y:S02]  /*11640*/  IMAD.MOV.U32 R12, RZ, RZ, 0x1 ;  /* 0x00000001ff0c7424 */ /* 0x000fe400078e00ff */
[----:B------:R-:W-:-:S07]  /*11650*/  IMAD.MOV.U32 R15, RZ, RZ, -0x1 ;  /* 0xffffffffff0f7424 */ /* 0x000fce00078e00ff */
[----:B0-2---:R-:W-:Y:S05]  /*11660*/  WARPSYNC.COLLECTIVE R15, `(.L_x_3711) ;  /* 0x000000000f087348 */ /* 0x005fea0003c00000 */
[----:B------:R1:W3:Y:S02]  /*11670*/  SHFL.UP P6, R14, R13, R12, R11 ;  /* 0x0400000c0d0e7389 */ /* 0x0002e400000c000b */
[----:B0123--:R-:W-:Y:S01]  /*11680*/  ENDCOLLECTIVE ;  /* 0x000000000000791b */ /* 0x00ffe20003800000 */
.L_x_3711:
[----:B------:R-:W-:Y:S05]  /*11690*/  BSYNC B0 ;  /* 0x0000000000007941 */ /* 0x000fea0003800000 */
.L_x_3710:
        /* <DEDUP_REMOVED lines=10> */
.L_x_3712:
        /* <DEDUP_REMOVED lines=8> */
.L_x_3713:
        /* <DEDUP_REMOVED lines=8> */
.L_x_3714:
        /* <DEDUP_REMOVED lines=8> */
.L_x_3715:
[----:B------:R-:W-:Y:S01]  /*118c0*/  IMAD.MOV.U32 R12, RZ, RZ, 0x1f ;  /* 0x0000001fff0c7424 */ /* 0x000fe200078e00ff */
[----:B------:R-:W-:Y:S02]  /*118d0*/  MOV R11, 0x1f ;  /* 0x0000001f000b7802 */ /* 0x000fe40000000f00 */
[----:B------:R-:W-:-:S05]  /*118e0*/  SEL R2, R14, RZ, P0 ;  /* 0x000000ff0e027207 */ /* 0x000fca0000000000 */
[----:B------:R-:W-:-:S04]  /*118f0*/  IMAD.IADD R2, R5, 0x1, R2 ;  /* 0x0000000105027824 */ /* 0x000fc800078e0202 */
[----:B------:R-:W-:-:S07]  /*11900*/  IMAD.MOV.U32 R13, RZ, RZ, R2 ;  /* 0x000000ffff0d7224 */ /* 0x000fce00078e0002 */
[----:B------:R-:W-:Y:S05]  /*11910*/  WARPSYNC.COLLECTIVE R15, `(.L_x_3716) ;  /* 0x000000000f087348 */ /* 0x000fea0003c00000 */
[----:B------:R0:W1:Y:S02]  /*11920*/  SHFL.IDX P6, R14, R13, R12, R11 ;  /* 0x0000000c0d0e7389 */ /* 0x00006400000c000b */
[----:B01----:R-:W-:Y:S01]  /*11930*/  ENDCOLLECTIVE ;  /* 0x000000000000791b */ /* 0x003fe20003800000 */
.L_x_3716:
[----:B------:R-:W-:Y:S05]  /*11940*/  BRA `(.L_x_3717) ;  /* 0xffffffe400cc7947 */ /* 0x000fea000383ffff */
.L_x_3665:
[----:B------:R-:W-:Y:S01]  /*11950*/  BSSY B0, `(.L_x_3718) ;  /* 0x0000006000007945 */ /* 0x000fe20003800000 */
[----:B------:R-:W-:Y:S01]  /*11960*/  PLOP3.LUT P6, PT, P6, PT, PT, 0x8, 0x0 ;  /* 0x000000000000781c */ /* 0x000fe200037ce170 */
[----:B------:R-:W-:-:S12]  /*11970*/  IMAD.MOV.U32 R15, RZ, RZ, -0x1 ;  /* 0xffffffffff0f7424 */ /* 0x000fd800078e00ff */
[----:B0-----:R-:W-:Y:S05]  /*11980*/  WARPSYNC.COLLECTIVE R15, `(.L_x_3719) ;  /* 0x000000000f087348 */ /* 0x001fea0003c00000 */
[----:B------:R-:W-:Y:S01]  /*11990*/  VOTE.ANY R14, PT, P6 ;  /* 0x00000000000e7806 */ /* 0x000fe200030e0100 */
[----:B0-----:R-:W-:Y:S06]  /*119a0*/  ENDCOLLECTIVE ;  /* 0x000000000000791b */ /* 0x001fec0003800000 */
.L_x_3719:
[----:B------:R-:W-:Y:S05]  /*119b0*/  BSYNC B0 ;  /* 0x0000000000007941 */ /* 0x000fea0003800000 */
.L_x_3718:
        /* <DEDUP_REMOVED lines=9> */
.L_x_3720:
[----:B------:R-:W-:Y:S01]  /*11a50*/  IMAD.MOV.U32 R17, RZ, RZ, R14 ;  /* 0x000000ffff117224 */ /* 0x000fe200078e000e */
[----:B------:R-:W-:Y:S06]  /*11a60*/  BRA `(.L_x_3721) ;  /* 0xffffffe400bc7947 */ /* 0x000fec000383ffff */
.L_x_3667:
[----:B------:R-:W-:Y:S01]  /*11a70*/  BSSY B0, `(.L_x_3722) ;  /* 0x0000007000007945 */ /* 0x000fe20003800000 */
[----:B------:R-:W-:Y:S02]  /*11a80*/  IMAD.MOV.U32 R13, RZ, RZ, R2 ;  /* 0x000000ffff0d7224 */ /* 0x000fe400078e0002 */
[----:B------:R-:W-:Y:S02]  /*11a90*/  IMAD.MOV.U32 R11, RZ, RZ, 0x1f ;  /* 0x0000001fff0b7424 */ /* 0x000fe400078e00ff */
[----:B------:R-:W-:-:S07]  /*11aa0*/  IMAD.MOV.U32 R15, RZ, RZ, -0x1 ;  /* 0xffffffffff0f7424 */ /* 0x000fce00078e00ff */
[----:B012---:R-:W-:Y:S05]  /*11ab0*/  WARPSYNC.COLLECTIVE R15, `(.L_x_3723) ;  /* 0x000000000f087348 */ /* 0x007fea0003c00000 */
[----:B------:R3:W4:Y:S02]  /*11ac0*/  SHFL.IDX P6, R14, R13, R12, R11 ;  /* 0x0000000c0d0e7389 */ /* 0x00072400000c000b */
[----:B01234-:R-:W-:Y:S01]  /*11ad0*/  ENDCOLLECTIVE ;  /* 0x000000000000791b */ /* 0x01ffe20003800000 */
.L_x_3723:
[----:B------:R-:W-:Y:S05]  /*11ae0*/  BSYNC B0 ;  /* 0x0000000000007941 */ /* 0x000fea0003800000 */
.L_x_3722:
[----:B------:R-:W-:Y:S01]  /*11af0*/  IMAD.MOV.U32 R7, RZ, RZ, R14 ;  /* 0x000000ffff077224 */ /* 0x000fe200078e000e */
[----:B------:R-:W-:Y:S06]  /*11b00*/  BRA `(.L_x_3666) ;  /* 0xffffffe400b07947 */ /* 0x000fec000383ffff */
.L_x_3671:
[----:B-1----:R1:W2:Y:S02]  /*11b10*/  SYNCS.PHASECHK.TRANS64.TRYWAIT P0, [R0+URZ+0x22820], R3 ;  /* 0x02282003000075a7 */ /* 0x0022a4000800017f */
[----:B--2---:R-:W-:Y:S05]  /*11b20*/  @!P0 NANOSLEEP.SYNCS 0x989680 ;  /* 0x009896800000895d */ /* 0x004fea0003900000 */
[----:B------:R-:W2:Y:S02]  /*11b30*/  @!P0 SYNCS.PHASECHK.TRANS64 P0, [R0+URZ+0x22820], R3 ;  /* 0x02282003000085a7 */ /* 0x000ea4000800007f */
[----:B--2---:R-:W-:Y:S05]  /*11b40*/  @!P0 BRA `(.L_x_3671) ;  /* 0xfffffffc00f08947 */ /* 0x004fea000383ffff */
[----:B------:R-:W-:Y:S05]  /*11b50*/  BRA `(.L_x_3724) ;  /* 0xffffffec00247947 */ /* 0x000fea000383ffff */
.L_x_3672:
[----:B------:R-:W2:Y:S01]  /*11b60*/  S2R R2, SR_TID.X ;  /* 0x0000000000027919 */ /* 0x000ea20000002100 */
[----:B------:R-:W-:Y:S01]  /*11b70*/  BSSY B0, `(.L_x_3725) ;  /* 0x000000a000007945 */ /* 0x000fe20003800000 */
[----:B------:R-:W-:Y:S02]  /*11b80*/  IMAD.MOV.U32 R12, RZ, RZ, RZ ;  /* 0x000000ffff0c7224 */ /* 0x000fe400078e00ff */
[----:B------:R-:W-:Y:S02]  /*11b90*/  IMAD.MOV.U32 R11, RZ, RZ, 0x1f ;  /* 0x0000001fff0b7424 */ /* 0x000fe400078e00ff */
[----:B------:R-:W-:Y:S01]  /*11ba0*/  IMAD.MOV.U32 R15, RZ, RZ, -0x1 ;  /* 0xffffffffff0f7424 */ /* 0x000fe200078e00ff */
[----:B--2---:R-:W-:-:S04]  /*11bb0*/  SHF.R.U32.HI R2, RZ, 0x5, R2 ;  /* 0x00000005ff027819 */ /* 0x004fc80000011602 */
[----:B------:R-:W-:-:S04]  /*11bc0*/  LOP3.LUT R2, R2, 0x3, RZ, 0xc0, !PT ;  /* 0x0000000302027812 */ /* 0x000fc800078ec0ff */
[----:B0-----:R-:W-:-:S07]  /*11bd0*/  MOV R13, R2 ;  /* 0x00000002000d7202 */ /* 0x001fce0000000f00 */
[----:B-1----:R-:W-:Y:S05]  /*11be0*/  WARPSYNC.COLLECTIVE R15, `(.L_x_3726) ;  /* 0x000000000f087348 */ /* 0x002fea0003c00000 */
[----:B------:R0:W2:Y:S02]  /*11bf0*/  SHFL.IDX P6, R14, R13, R12, R11 ;  /* 0x0000000c0d0e7389 */ /* 0x0000a400000c000b */
[----:B012---:R-:W-:Y:S01]  /*11c00*/  ENDCOLLECTIVE ;  /* 0x000000000000791b */ /* 0x007fe20003800000 */
.L_x_3726:
[----:B------:R-:W-:Y:S05]  /*11c10*/  BSYNC B0 ;  /* 0x0000000000007941 */ /* 0x000fea0003800000 */
.L_x_3725:
[----:B------:R-:W-:Y:S05]  /*11c20*/  BRA `(.L_x_3727) ;  /* 0xffffffec000c7947 */ /* 0x000fea000383ffff */
.L_x_3675:
[----:B------:R-:W-:Y:S01]  /*11c30*/  BSSY B1, `(.L_x_3728) ;  /* 0x0000006000017945 */ /* 0x000fe20003800000 */
[----:B------:R-:W-:-:S07]  /*11c40*/  IMAD.MOV.U32 R15, RZ, RZ, -0x1 ;  /* 0xffffffffff0f7424 */ /* 0x000fce00078e00ff */
[----:B012---:R-:W-:Y:S05]  /*11c50*/  WARPSYNC.COLLECTIVE R15, `(.L_x_3729) ;  /* 0x000000000f0c7348 */ /* 0x007fea0003c00000 */
[----:B------:R-:W-:Y:S02]  /*11c60*/  ELECT P6, UR62, PT ;  /* 0x00000000003e782f */ /* 0x000fe400038c0000 */
[----:B------:R-:W-:Y:S01]  /*11c70*/  MOV R14, UR62 ;  /* 0x0000003e000e7c02 */ /* 0x000fe20008000f00 */
[----:B012---:R-:W-:Y:S10]  /*11c80*/  ENDCOLLECTIVE ;  /* 0x000000000000791b */ /* 0x007ff40003800000 */
.L_x_3729:
[----:B------:R-:W-:Y:S05]  /*11c90*/  BSYNC B1 ;  /* 0x0000000000017941 */ /* 0x000fea0003800000 */
.L_x_3728:
[----:B------:R-:W-:Y:S05]  /*11ca0*/  BRA `(.L_x_3730) ;  /* 0xffffffec00047947 */ /* 0x000fea000383ffff */
.L_x_3677:
[----:B-1----:R1:W2:Y:S02]  /*11cb0*/  SYNCS.PHASECHK.TRANS64.TRYWAIT P0, [R6+URZ], R5 ;  /* 0x00000005060075a7 */ /* 0x0022a4000800017f */
[----:B--2---:R-:W-:Y:S05]  /*11cc0*/  @!P0 NANOSLEEP.SYNCS 0x989680 ;  /* 0x009896800000895d */ /* 0x004fea0003900000 */
[----:B------:R-:W2:Y:S02]  /*11cd0*/  @!P0 SYNCS.PHASECHK.TRANS64 P0, [R6+URZ], R5 ;  /* 0x00000005060085a7 */ /* 0x000ea4000800007f */
[----:B--2---:R-:W-:Y:S05]  /*11ce0*/  @!P0 BRA `(.L_x_3677) ;  /* 0xfffffffc00f08947 */ /* 0x004fea000383ffff */
[----:B------:R-:W-:Y:S05]  /*11cf0*/  BRA `(.L_x_3731) ;  /* 0xffffffec00407947 */ /* 0x000fea000383ffff */
.L_x_3678:
[----:B--2---:R2:W3:Y:S02]  /*11d00*/  SYNCS.PHASECHK.TRANS64.TRYWAIT P0, [R7+URZ], R2 ;  /* 0x00000002070075a7 */ /* 0x0044e4000800017f */
[----:B---3--:R-:W-:Y:S05]  /*11d10*/  @!P0 NANOSLEEP.SYNCS 0x989680 ;  /* 0x009896800000895d */ /* 0x008fea0003900000 */
[----:B------:R-:W3:Y:S02]  /*11d20*/  @!P0 SYNCS.PHASECHK.TRANS64 P0, [R7+URZ], R2 ;  /* 0x00000002070085a7 */ /* 0x000ee4000800007f */
[----:B---3--:R-:W-:Y:S05]  /*11d30*/  @!P0 BRA `(.L_x_3678) ;  /* 0xfffffffc00f08947 */ /* 0x008fea000383ffff */
[----:B------:R-:W-:Y:S05]  /*11d40*/  BRA `(.L_x_3732) ;  /* 0xffffffec00347947 */ /* 0x000fea000383ffff */
.L_x_3680:
[----:B---3--:R3:W4:Y:S02]  /*11d50*/  SYNCS.PHASECHK.TRANS64.TRYWAIT P0, [R4+URZ], R5 ;  /* 0x00000005040075a7 */ /* 0x008724000800017f */
[----:B----4-:R-:W-:Y:S05]  /*11d60*/  @!P0 NANOSLEEP.SYNCS 0x989680 ;  /* 0x009896800000895d */ /* 0x010fea0003900000 */
[----:B------:R-:W4:Y:S02]  /*11d70*/  @!P0 SYNCS.PHASECHK.TRANS64 P0, [R4+URZ], R5 ;  /* 0x00000005040085a7 */ /* 0x000f24000800007f */
[----:B----4-:R-:W-:Y:S05]  /*11d80*/  @!P0 BRA `(.L_x_3680) ;  /* 0xfffffffc00f08947 */ /* 0x010fea000383ffff */
[----:B------:R-:W-:Y:S05]  /*11d90*/  BRA `(.L_x_3733) ;  /* 0xffffffec003c7947 */ /* 0x000fea000383ffff */
.L_x_3734:
        /* <DEDUP_REMOVED lines=14> */
.L_x_4731:


//--------------------- .text._ZN7cutlass13device_kernelIN5flash11enable_sm90INS1_16FlashAttnFwdSm90INS1_25CollectiveMainloopFwdSm90ILi2EN4cute5tupleIJNS5_1CILi1EEES8_S8_EEENS6_IJNS7_ILi128EEENS7_ILi96EEENS7_ILi64EEEEEELi256ENS_6half_tEfNS_4arch4Sm90ELb1ELb0ELb1ELb1ELb0ELb1ELb0ELb1ELb0ELb0ELb0ELb0EEENS1_21CollectiveEpilogueFwdINS6_IJSA_NS7_ILi256EEESB_EEES9_SE_SG_Li256ELb1ELb0ELb0ELb0EEENS1_36VarlenDynamicPersistentTileSchedulerILi128ELi96ELi256ELi32ELb0ELb0ELb1ELb1ELb1ELb1EEEEEEEEEvNT_6ParamsE --------------------------
	.section	.text._ZN7cutlass13device_kernelIN5flash11enable_sm90INS1_16FlashAttnFwdSm90INS1_25CollectiveMainloopFwdSm90ILi2EN4cute5tupleIJNS5_1CILi1EEES8_S8_EEENS6_IJNS7_ILi128EEENS7_ILi96EEENS7_ILi64EEEEEELi256ENS_6half_tEfNS_4arch4Sm90ELb1ELb0ELb1ELb1ELb0ELb1ELb0ELb1ELb0ELb0ELb0ELb0EEENS1_21CollectiveEpilogueFwdINS6_IJSA_NS7_ILi256EEESB_EEES9_SE_SG_Li256ELb1ELb0ELb0ELb0EEENS1_36VarlenDynamicPersistentTileSchedulerILi128ELi96ELi256ELi32ELb0ELb0ELb1ELb1ELb1ELb1EEEEEEEEEvNT_6ParamsE,"ax",@progbits
	.align	128
.text._ZN7cutlass13device_kernelIN5flash11enable_sm90INS1_16FlashAttnFwdSm90INS1_25CollectiveMainloopFwdSm90ILi2EN4cute5tupleIJNS5_1CILi1EEES8_S8_EEENS6_IJNS7_ILi128EEENS7_ILi96EEENS7_ILi64EEEEEELi256ENS_6half_tEfNS_4arch4Sm90ELb1ELb0ELb1ELb1ELb0ELb1ELb0ELb1ELb0ELb0ELb0ELb0EEENS1_21CollectiveEpilogueFwdINS6_IJSA_NS7_ILi256EEESB_EEES9_SE_SG_Li256ELb1ELb0ELb0ELb0EEENS1_36VarlenDynamicPersistentTileSchedulerILi128ELi96ELi256ELi32ELb0ELb0ELb1ELb1ELb1ELb1EEEEEEEEEvNT_6ParamsE:
        .type           _ZN7cutlass13device_kernelIN5flash11enable_sm90INS1_16FlashAttnFwdSm90INS1_25CollectiveMainloopFwdSm90ILi2EN4cute5tupleIJNS5_1CILi1EEES8_S8_EEENS6_IJNS7_ILi128EEENS7_ILi96EEENS7_ILi64EEEEEELi256ENS_6half_tEfNS_4arch4Sm90ELb1ELb0ELb1ELb1ELb0ELb1ELb0ELb1ELb0ELb0ELb0ELb0EEENS1_21CollectiveEpilogueFwdINS6_IJSA_NS7_ILi256EEESB_EEES9_SE_SG_Li256ELb1ELb0ELb0ELb0EEENS1_36VarlenDynamicPersistentTileSchedulerILi128ELi96ELi256ELi32ELb0ELb0ELb1ELb1ELb1ELb1EEEEEEEEEvNT_6ParamsE,@function
        .size           _ZN7cutlass13device_kernelIN5flash11enable_sm90INS1_16FlashAttnFwdSm90INS1_25CollectiveMainloopFwdSm90ILi2EN4cute5tupleIJNS5_1CILi1EEES8_S8_EEENS6_IJNS7_ILi128EEENS7_ILi96EEENS7_ILi64EEEEEELi256ENS_6half_tEfNS_4arch4Sm90ELb1ELb0ELb1ELb1ELb0ELb1ELb0ELb1ELb0ELb0ELb0ELb0EEENS1_21CollectiveEpilogueFwdINS6_IJSA_NS7_ILi256EEESB_EEES9_SE_SG_Li256ELb1ELb0ELb0ELb0EEENS1_36VarlenDynamicPersistentTileSchedulerILi128ELi96ELi256ELi32ELb0ELb0ELb1ELb1ELb1ELb1EEEEEEEEEvNT_6ParamsE,(.L_x_4732 - _ZN7cutlass13device_kernelIN5flash11enable_sm90INS1_16FlashAttnFwdSm90INS1_25CollectiveMainloopFwdSm90ILi2EN4cute5tupleIJNS5_1CILi1EEES8_S8_EEENS6_IJNS7_ILi128EEENS7_ILi96EEENS7_ILi64EEEEEELi256ENS_6half_tEfNS_4arch4Sm90ELb1ELb0ELb1ELb1ELb0ELb1ELb0ELb1ELb0ELb0ELb0ELb0EEENS1_21CollectiveEpilogueFwdINS6_IJSA_NS7_ILi256EEESB_EEES9_SE_SG_Li256ELb1ELb0ELb0ELb0EEENS1_36VarlenDynamicPersistentTileSchedulerILi128ELi96ELi256ELi32ELb0ELb0ELb1ELb1ELb1ELb1EEEEEEEEEvNT_6ParamsE)
        .other          _ZN7cutlass13device_kernelIN5flash11enable_sm90INS1_16FlashAttnFwdSm90INS1_25CollectiveMainloopFwdSm90ILi2EN4cute5tupleIJNS5_1CILi1EEES8_S8_EEENS6_IJNS7_ILi128EEENS7_ILi96EEENS7_ILi64EEEEEELi256ENS_6half_tEfNS_4arch4Sm90ELb1ELb0ELb1ELb1ELb0ELb1ELb0ELb1ELb0ELb0ELb0ELb0EEENS1_21CollectiveEpilogueFwdINS6_IJSA_NS7_ILi256EEESB_EEES9_SE_SG_Li256ELb1ELb0ELb0ELb0EEENS1_36VarlenDynamicPersistentTileSchedulerILi128ELi96ELi256ELi32ELb0ELb0ELb1ELb1ELb1ELb1EEEEEEEEEvNT_6ParamsE,@"STO_CUDA_ENTRY STV_DEFAULT"
_ZN7cutlass13device_kernelIN5flash11enable_sm90INS1_16FlashAttnFwdSm90INS1_25CollectiveMainloopFwdSm90ILi2EN4cute5tupleIJNS5_1CILi1EEES8_S8_EEENS6_IJNS7_ILi128EEENS7_ILi96EEENS7_ILi64EEEEEELi256ENS_6half_tEfNS_4arch4Sm90ELb1ELb0ELb1ELb1ELb0ELb1ELb0ELb1ELb0ELb0ELb0ELb0EEENS1_21CollectiveEpilogueFwdINS6_IJSA_NS7_ILi256EEESB_EEES9_SE_SG_Li256ELb1ELb0ELb0ELb0EEENS1_36VarlenDynamicPersistentTileSchedulerILi128ELi96ELi256ELi32ELb0ELb0ELb1ELb1ELb1ELb1EEEEEEEEEvNT_6ParamsE:
        /* <DEDUP_REMOVED lines=27> */
.L_x_3736:
[----:B------:R-:W-:Y:S05]  /*01b0*/  BSYNC B0 ;  /* 0x0000000000007941 */ /* 0x000fea0003800000 */
.L_x_3735:
        /* <DEDUP_REMOVED lines=41> */
.L_x_3737:
        /* <DEDUP_REMOVED lines=22> */
.L_x_3738:
        /* <DEDUP_REMOVED lines=18> */
.L_x_3739:
        /* <DEDUP_REMOVED lines=22> */
.L_x_3740:
        /* <DEDUP_REMOVED lines=22> */
.L_x_3741:
        /* <DEDUP_REMOVED lines=8> */
.L_x_3744:
        /* <DEDUP_REMOVED lines=21> */
[----:B------:R-:W-:Y:S01]  /*0b60*/  CS2R R22, SRZ ;  /* 0x0000000000167805 */ /* 0x000fe2000001ff00 */
[----:B------:R-:W-:Y:S01]  /*0b70*/  IMAD.MOV.U32 R204, RZ, RZ, RZ ;  /* 0x000000ffffcc7224 */ /* 0x000fe200078e00ff */
[----:B------:R-:W-:Y:S01]  /*0b80*/  ULOP3.LUT UR44, UR36, 0x1, URZ, 0xfc, !UPT ;  /* 0x00000001242c7892 */ /* 0x000fe2000f8efc3f */
[----:B0-----:R-:W-:-:S05]  /*0b90*/  VIADD R10, R2, 0xffffff80 ;  /* 0xffffff80020a7836 */ /* 0x001fca0000000000 */
[----:B------:R-:W-:-:S04]  /*0ba0*/  SHF.R.S32.HI R0, RZ, 0x1f, R10 ;  /* 0x0000001fff007819 */ /* 0x000fc8000001140a */
[CC--:B------:R-:W-:Y:S02]  /*0bb0*/  LEA.HI R2, R0.reuse, R10.reuse, RZ, 0x7 ;  /* 0x0000000a00027211 */ /* 0x0c0fe400078f38ff */
[----:B------:R-:W-:Y:S02]  /*0bc0*/  LEA.HI R209, R0, R10, RZ, 0x5 ;  /* 0x0000000a00d17211 */ /* 0x000fe400078f28ff */
[----:B------:R-:W-:Y:S02]  /*0bd0*/  LOP3.LUT R236, R2, 0xffffff80, RZ, 0xc0, !PT ;  /* 0xffffff8002ec7812 */ /* 0x000fe400078ec0ff */
[----:B------:R-:W-:Y:S02]  /*0be0*/  SHF.R.S32.HI R209, RZ, 0x5, R209 ;  /* 0x00000005ffd17819 */ /* 0x000fe400000114d1 */
[----:B------:R-:W-:Y:S02]  /*0bf0*/  IADD3 R236, R10, -R236, RZ ;  /* 0x800000ec0aec7210 */ /* 0x000fe40007ffe0ff */
[----:B------:R-:W-:-:S02]  /*0c00*/  SHF.R.S32.HI R11, RZ, 0x7, R2 ;  /* 0x00000007ff0b7819 */ /* 0x000fc40000011402 */
[----:B------:R-:W-:Y:S02]  /*0c10*/  SHF.R.S32.HI R5, RZ, 0x1f, R236 ;  /* 0x0000001fff057819 */ /* 0x000fe400000114ec */
[----:B------:R-:W-:Y:S02]  /*0c20*/  LEA.HI R2, R2, R11, RZ, 0x1 ;  /* 0x0000000b02027211 */ /* 0x000fe400078f08ff */
[CC--:B------:R-:W-:Y:S02]  /*0c30*/  LEA.HI R7, R5.reuse, R236.reuse, RZ, 0x2 ;  /* 0x000000ec05077211 */ /* 0x0c0fe400078f10ff */
[----:B------:R-:W-:Y:S02]  /*0c40*/  LEA.HI R5, R5, R236, RZ, 0x5 ;  /* 0x000000ec05057211 */ /* 0x000fe400078f28ff */
        /* <DEDUP_REMOVED lines=12> */
[----:B------:R-:W-:Y:S01]  /*0d10*/  LOP3.LUT R211, R7, 0x7ffffffc, RZ, 0xc0, !PT ;  /* 0x7ffffffc07d37812 */ /* 0x000fe200078ec0ff */
[----:B------:R-:W-:Y:S01]  /*0d20*/  IMAD.IADD R4, R10, 0x1, -R4 ;  /* 0x000000010a047824 */ /* 0x000fe200078e0a04 */
[----:B------:R-:W-:Y:S01]  /*0d30*/  LOP3.LUT R3, R3, 0x1ffffffe, RZ, 0xc0, !PT ;  /* 0x1ffffffe03037812 */ /* 0x000fe200078ec0ff */
[----:B------:R-:W-:Y:S01]  /*0d40*/  IMAD.IADD R2, R11, 0x1, -R2 ;  /* 0x000000010b027824 */ /* 0x000fe200078e0a02 */
[----:B------:R-:W-:Y:S02]  /*0d50*/  IADD3 R211, R236, -R211, RZ ;  /* 0x800000d3ecd37210 */ /* 0x000fe40007ffe0ff */
[----:B------:R-:W-:Y:S01]  /*0d60*/  LEA R4, R209, R4, 0x4 ;  /* 0x00000004d1047211 */ /* 0x000fe200078e20ff */
[----:B------:R-:W-:Y:S01]  /*0d70*/  IMAD.IADD R3, R6, 0x1, -R3 ;  /* 0x0000000106037824 */ /* 0x000fe200078e0a03 */
[----:B------:R-:W-:Y:S01]  /*0d80*/  LEA R212, R2, R5, 0x6 ;  /* 0x0000000502d47211 */ /* 0x000fe200078e30ff */
[----:B------:R-:W-:-:S02]  /*0d90*/  IMAD.MOV.U32 R2, RZ, RZ, RZ ;  /* 0x000000ffff027224 */ /* 0x000fc400078e00ff */
[----:B------:R-:W-:Y:S01]  /*0da0*/  IMAD R8, R4, 0x8, R3 ;  /* 0x0000000804087824 */ /* 0x000fe200078e0203 */
[CC--:B------:R-:W-:Y:S02]  /*0db0*/  LEA.HI R3, R0.reuse, R10.reuse, RZ, 0x2 ;  /* 0x0000000a00037211 */ /* 0x0c0fe400078f10ff */
[----:B------:R-:W-:Y:S02]  /*0dc0*/  LEA.HI R0, R0, R10, RZ, 0x3 ;  /* 0x0000000a00007211 */ /* 0x000fe400078f18ff */
[----:B------:R-:W-:Y:S02]  /*0dd0*/  SHF.R.S32.HI R19, RZ, 0x2, R3 ;  /* 0x00000002ff137819 */ /* 0x000fe40000011403 */
[----:B------:R-:W-:Y:S02]  /*0de0*/  SHF.R.S32.HI R206, RZ, 0x3, R0 ;  /* 0x00000003ffce7819 */ /* 0x000fe40000011400 */
[----:B------:R-:W-:Y:S02]  /*0df0*/  LOP3.LUT R0, R0, 0x1ffffff8, RZ, 0xc0, !PT ;  /* 0x1ffffff800007812 */ /* 0x000fe400078ec0ff */
[----:B------:R-:W-:-:S02]  /*0e00*/  IADD3 R225, R19, 0x40, RZ ;  /* 0x0000004013e17810 */ /* 0x000fc40007ffe0ff */
[----:B------:R-:W-:Y:S01]  /*0e10*/  LOP3.LUT R235, R3, 0xfffffffc, RZ, 0xc0, !PT ;  /* 0xfffffffc03eb7812 */ /* 0x000fe200078ec0ff */
[----:B------:R-:W-:Y:S01]  /*0e20*/  IMAD.IADD R0, R10, 0x1, -R0 ;  /* 0x000000010a007824 */ /* 0x000fe200078e0a00 */
[----:B------:R-:W-:Y:S01]  /*0e30*/  SHF.R.S32.HI R6, RZ, 0x1f, R225 ;  /* 0x0000001fff067819 */ /* 0x000fe200000114e1 */
[----:B------:R-:W-:Y:S01]  /*0e40*/  IMAD.SHL.U32 R208, R225, 0x40, RZ ;  /* 0x00000040e1d07824 */ /* 0x000fe200078e00ff */
[----:B------:R-:W-:Y:S01]  /*0e50*/  SHF.R.S32.HI R4, RZ, 0x1f, R3 ;  /* 0x0000001fff047819 */ /* 0x000fe20000011403 */
[----:B------:R-:W-:Y:S01]  /*0e60*/  IMAD.SHL.U32 R205, R0, 0x8, RZ ;  /* 0x0000000800cd7824 */ /* 0x000fe200078e00ff */
[----:B------:R-:W-:Y:S01]  /*0e70*/  LEA.HI R6, R6, R225, RZ, 0x3 ;  /* 0x000000e106067211 */ /* 0x000fe200078f18ff */
[----:B------:R-:W-:Y:S01]  /*0e80*/  IMAD.SHL.U32 R0, R8, 0x8, RZ ;  /* 0x0000000808007824 */ /* 0x000fe200078e00ff */
[----:B------:R-:W-:Y:S01]  /*0e90*/  LOP3.LUT R208, R208, 0x1c0, RZ, 0xc0, !PT ;  /* 0x000001c0d0d07812 */ /* 0x000fe200078ec0ff */
[----:B------:R-:W-:Y:S01]  /*0ea0*/  IMAD.IADD R235, R10, 0x1, -R235 ;  /* 0x000000010aeb7824 */ /* 0x000fe200078e0aeb */
[----:B------:R-:W-:Y:S01]  /*0eb0*/  LEA.HI R4, R4, R19, RZ, 0x3 ;  /* 0x0000001304047211 */ /* 0x000fe200078f18ff */
[----:B------:R-:W-:Y:S01]  /*0ec0*/  IMAD.SHL.U32 R6, R6, 0x40, RZ ;  /* 0x0000004006067824 */ /* 0x000fe200078e00ff */
[----:B------:R0:W-:Y:S01]  /*0ed0*/  STL [R1+0x8], R0 ;  /* 0x0000080001007387 */ /* 0x0001e20000100800 */
[----:B------:R-:W-:-:S02]  /*0ee0*/  SHF.R.U32.HI R5, RZ, 0x3, R208 ;  /* 0x00000003ff057819 */ /* 0x000fc400000116d0 */
[----:B------:R-:W-:Y:S02]  /*0ef0*/  SHF.L.U32 R16, R235, 0x3, RZ ;  /* 0x00000003eb107819 */ /* 0x000fe400000006ff */
[----:B------:R-:W-:Y:S02]  /*0f00*/  LOP3.LUT R210, R6, 0xfffffe00, RZ, 0xc0, !PT ;  /* 0xfffffe0006d27812 */ /* 0x000fe400078ec0ff */
[----:B------:R-:W-:Y:S02]  /*0f10*/  LOP3.LUT R3, R208, 0x38, R16, 0xf8, !PT ;  /* 0x00000038d0037812 */ /* 0x000fe400078ef810 */
[----:B------:R-:W-:Y:S02]  /*0f20*/  LOP3.LUT R4, R4, 0xfffffff8, RZ, 0xc0, !PT ;  /* 0xfffffff804047812 */ /* 0x000fe400078ec0ff */
[----:B------:R-:W-:Y:S02]  /*0f30*/  LOP3.LUT R3, R210, R3, R5, 0xf6, !PT ;  /* 0x00000003d2037212 */ /* 0x000fe400078ef605 */
[----:B------:R-:W-:Y:S01]  /*0f40*/  SHF.R.S32.HI R228, RZ, 0x1f, R19 ;  /* 0x0000001fffe47819 */ /* 0x000fe20000011413 */
[----:B------:R-:W-:Y:S01]  /*0f50*/  IMAD.IADD R233, R19, 0x1, -R4 ;  /* 0x0000000113e97824 */ /* 0x000fe200078e0a04 */
[----:B------:R-:W-:Y:S01]  /*0f60*/  SHF.R.S32.HI R17, RZ, 0x1f, R16 ;  /* 0x0000001fff117819 */ /* 0x000fe20000011410 */
[----:B0-----:R-:W-:-:S07]  /*0f70*/  IMAD R237, R3, 0x2, R18 ;  /* 0x0000000203ed7824 */ /* 0x001fce00078e0212 */
.L_x_3899:
[----:B0-----:R-:W0:Y:S02]  /*0f80*/  LDC.64 R220, c[0x0][0xc60] ;  /* 0x00031800ffdc7b82 */ /* 0x001e240000000a00 */
[----:B0-----:R-:W-:-:S06]  /*0f90*/  IMAD.WIDE R220, R203, 0x4, R220 ;  /* 0x00000004cbdc7825 */ /* 0x001fcc00078e02dc */
[----:B--2---:R-:W2:Y:S01]  /*0fa0*/  LDG.E R220, desc[UR40][R220.64] ;  /* 0x00000028dcdc7981 */ /* 0x004ea2000c1e1900 */
[----:B------:R-:W-:Y:S05]  /*0fb0*/  YIELD ;  /* 0x0000000000007946 */ /* 0x000fea0003800000 */
[----:B------:R-:W-:Y:S01]  /*0fc0*/  ULDC.64 UR4, c[0x0][0xa28] ;  /* 0x00028a0000047ab9 */ /* 0x000fe20000000a00 */
[----:B------:R-:W-:Y:S01]  /*0fd0*/  ULDC.64 UR8, c[0x0][0xa18] ;  /* 0x0002860000087ab9 */ /* 0x000fe20000000a00 */
[----:B------:R-:W-:Y:S01]  /*0fe0*/  ISETP.NE.U32.AND P1, PT, RZ, UR4, PT ;  /* 0x00000004ff007c0c */ /* 0x000fe2000bf25070 */
[----:B------:R-:W-:Y:S01]  /*0ff0*/  ULDC.64 UR6, c[0x0][0xa08] ;  /* 0x0002820000067ab9 */ /* 0x000fe20000000a00 */
[----:B------:R-:W-:Y:S01]  /*1000*/  MOV R3, RZ ;  /* 0x000000ff00037202 */ /* 0x000fe20000000f00 */
[----:B-----5:R-:W-:Y:S01]  /*1010*/  IMAD.MOV.U32 R27, RZ, RZ, RZ ;  /* 0x000000ffff1b7224 */ /* 0x020fe200078e00ff */
[----:B------:R-:W-:-:S02]  /*1020*/  ISETP.NE.AND.EX P1, PT, RZ, UR5, PT, P1 ;  /* 0x00000005ff007c0c */ /* 0x000fc4000bf25310 */
[----:B------:R-:W-:-:S04]  /*1030*/  ISETP.NE.U32.AND P0, PT, RZ, UR6, PT ;  /* 0x00000006ff007c0c */ /* 0x000fc8000bf05070 */
[----:B------:R-:W-:Y:S02]  /*1040*/  ISETP.NE.AND.EX P0, PT, RZ, UR7, PT, P0 ;  /* 0x00000007ff007c0c */ /* 0x000fe4000bf05300 */
[----:B--2---:R-:W-:Y:S01]  /*1050*/  SHF.R.S32.HI R234, RZ, 0x1f, R220 ;  /* 0x0000001fffea7819 */ /* 0x004fe200000114dc */
[----:B------:R-:W-:-:S04]  /*1060*/  IMAD.SHL.U32 R218, R220, 0x4, RZ ;  /* 0x00000004dcda7824 */ /* 0x000fc800078e00ff */
[C---:B-1----:R-:W-:Y:S02]  /*1070*/  @P1 LEA R4, P2, R220.reuse, UR4, 0x2 ;  /* 0x00000004dc041c11 */ /* 0x042fe4000f8410ff */
[C-C-:B------:R-:W-:Y:S02]  /*1080*/  SHF.L.U64.HI R219, R220.reuse, 0x2, R234.reuse ;  /* 0x00000002dcdb7819 */ /* 0x140fe400000102ea */
[----:B------:R-:W-:Y:S02]  /*1090*/  @P1 LEA.HI.X R5, R220, UR5, R234, 0x2, P2 ;  /* 0x00000005dc051c11 */ /* 0x000fe400090f14ea */
[----:B------:R-:W-:Y:S01]  /*10a0*/  ISETP.NE.U32.AND P2, PT, RZ, UR8, PT ;  /* 0x00000008ff007c0c */ /* 0x000fe2000bf45070 */
[----:B------:R-:W-:Y:S01]  /*10b0*/  ULDC UR4, c[0x0][0x288] ;  /* 0x0000a20000047ab9 */ /* 0x000fe20000000800 */
[----:B------:R-:W-:Y:S01]  /*10c0*/  IADD3 R8, P3, R218, UR6, RZ ;  /* 0x00000006da087c10 */ /* 0x000fe2000ff7e0ff */
[----:B------:R0:W5:Y:S01]  /*10d0*/  @P1 LDG.E R3, desc[UR40][R4.64] ;  /* 0x0000002804031981 */ /* 0x000162000c1e1900 */
[----:B------:R-:W-:Y:S01]  /*10e0*/  ISETP.NE.AND.EX P2, PT, RZ, UR9, PT, P2 ;  /* 0x00000009ff007c0c */ /* 0x000fe2000bf45320 */
[----:B------:R-:W-:Y:S01]  /*10f0*/  IMAD.U32 R200, RZ, RZ, UR4 ;  /* 0x00000004ffc87e24 */ /* 0x000fe2000f8e00ff */
[----:B------:R-:W-:Y:S01]  /*1100*/  IADD3.X R9, R219, UR7, RZ, P3, !PT ;  /* 0x00000007db097c10 */ /* 0x000fe20009ffe4ff */
[----:B------:R-:W-:-:S04]  /*1110*/  ULDC.64 UR4, c[0x0][0x3f8] ;  /* 0x0000fe0000047ab9 */ /* 0x000fc80000000a00 */
[----:B------:R0:W5:Y:S06]  /*1120*/  @P0 LDG.E R27, desc[UR40][R8.64] ;  /* 0x00000028081b0981 */ /* 0x00016c000c1e1900 */
        /* <DEDUP_REMOVED lines=12> */
[----:B------:R-:W-:Y:S01]  /*11f0*/  MOV R25, R220 ;  /* 0x000000dc00197202 */ /* 0x000fe20000000f00 */
[----:B0--3--:R-:W-:Y:S06]  /*1200*/  @P2 BRA `(.L_x_3746) ;  /* 0x0000000000242947 */ /* 0x009fec0003800000 */
        /* <DEDUP_REMOVED lines=9> */
.L_x_3746:
[----:B------:R-:W-:Y:S01]  /*12a0*/  ULDC.64 UR4, c[0x0][0xa20] ;  /* 0x0002880000047ab9 */ /* 0x000fe20000000a00 */
[----:B------:R-:W-:Y:S01]  /*12b0*/  IMAD.MOV.U32 R229, RZ, RZ, R201 ;  /* 0x000000ffffe57224 */ /* 0x000fe200078e00c9 */
[----:B------:R-:W-:Y:S02]  /*12c0*/  ISETP.NE.U32.AND P1, PT, RZ, UR4, PT ;  /* 0x00000004ff007c0c */ /* 0x000fe4000bf25070 */
[----:B------:R-:W-:Y:S02]  /*12d0*/  MOV R213, R202 ;  /* 0x000000ca00d57202 */ /* 0x000fe40000000f00 */
[----:B------:R-:W-:-:S13]  /*12e0*/  ISETP.NE.AND.EX P1, PT, RZ, UR5, PT, P1 ;  /* 0x00000005ff007c0c */ /* 0x000fda000bf25310 */
[----:B------:R-:W-:Y:S05]  /*12f0*/  @!P1 BRA `(.L_x_3747) ;  /* 0x0000000000109947 */ /* 0x000fea0003800000 */
[----:B------:R-:W-:-:S04]  /*1300*/  IADD3 R4, P0, R218, UR4, RZ ;  /* 0x00000004da047c10 */ /* 0x000fc8000ff1e0ff */
[----:B------:R-:W-:-:S05]  /*1310*/  IADD3.X R5, R219, UR5, RZ, P0, !PT ;  /* 0x00000005db057c10 */ /* 0x000fca00087fe4ff */
[----:B------:R0:W5:Y:S01]  /*1320*/  LDG.E R24, desc[UR40][R4.64] ;  /* 0x0000002804187981 */ /* 0x000162000c1e1900 */
[----:B------:R-:W-:Y:S05]  /*1330*/  BRA `(.L_x_3748) ;  /* 0x0000000000107947 */ /* 0x000fea0003800000 */
.L_x_3747:
[----:B------:R-:W-:Y:S05]  /*1340*/  @!P0 BRA `(.L_x_3748) ;  /* 0x00000000000c8947 */ /* 0x000fea0003800000 */
[----:B------:R-:W2:Y:S04]  /*1350*/  LDG.E R5, desc[UR40][R8.64] ;  /* 0x0000002808057981 */ /* 0x000ea8000c1e1900 */
[----:B------:R-:W2:Y:S02]  /*1360*/  LDG.E R24, desc[UR40][R8.64+0x4] ;  /* 0x0000042808187981 */ /* 0x000ea4000c1e1900 */
[----:B--2---:R-:W-:-:S07]  /*1370*/  IMAD.IADD R24, R24, 0x1, -R5 ;  /* 0x0000000118187824 */ /* 0x004fce00078e0a05 */
.L_x_3748:
        /* <DEDUP_REMOVED lines=9> */
[----:B------:R-:W-:Y:S01]  /*1410*/  LEA R3, R201, 0xdf, 0x7 ;  /* 0x000000dfc9037811 */ /* 0x000fe200078e38ff */
        /* <DEDUP_REMOVED lines=10> */
[C---:B------:R-:W-:Y:S01]  /*14c0*/  VIADD R0, R203.reuse, 0x5f ;  /* 0x0000005fcb007836 */ /* 0x040fe20000000000 */
[----:B------:R-:W-:-:S03]  /*14d0*/  IADD3 R3, R203, R3, -R200 ;  /* 0x00000003cb037210 */ /* 0x000fc60007ffe8c8 */
[----:B------:R-:W-:-:S04]  /*14e0*/  IMAD.HI R0, R0, 0x2aaaaaab, RZ ;  /* 0x2aaaaaab00007827 */ /* 0x000fc800078e02ff */
[----:B------:R-:W-:Y:S01]  /*14f0*/  IMAD.HI R4, R3, 0x2aaaaaab, RZ ;  /* 0x2aaaaaab03047827 */ /* 0x000fe200078e02ff */
[----:B------:R-:W-:-:S04]  /*1500*/  SHF.R.U32.HI R3, RZ, 0x1f, R0 ;  /* 0x0000001fff037819 */ /* 0x000fc80000011600 */
[----:B------:R-:W-:Y:S02]  /*1510*/  SHF.R.U32.HI R5, RZ, 0x1f, R4 ;  /* 0x0000001fff057819 */ /* 0x000fe40000011604 */
[----:B------:R-:W-:Y:S02]  /*1520*/  LEA.HI.SX32 R3, R0, R3, 0x1c ;  /* 0x0000000300037211 */ /* 0x000fe400078fe2ff */
[----:B------:R-:W-:-:S04]  /*1530*/  LEA.HI.SX32 R176, R4, R5, 0x1c ;  /* 0x0000000504b07211 */ /* 0x000fc800078fe2ff */
[----:B------:R-:W-:-:S05]  /*1540*/  VIMNMX R176, R3, R176, PT ;  /* 0x000000b003b07248 */ /* 0x000fca0003fe0100 */
[----:B------:R-:W-:-:S05]  /*1550*/  IMAD R3, R176, 0x60, -R11 ;  /* 0x00000060b0037824 */ /* 0x000fca00078e0a0b */
[----:B------:R-:W-:-:S04]  /*1560*/  VIMNMX R3, R3, R60, PT ;  /* 0x0000003c03037248 */ /* 0x000fc80003fe0100 */
[----:B------:R-:W-:Y:S01]  /*1570*/  ISETP.GT.AND P0, PT, R3, R58, PT ;  /* 0x0000003a0300720c */ /* 0x000fe20003f04270 */
[----:B------:R-:W-:-:S05]  /*1580*/  IMAD.WIDE.U32 R58, R58, -0x55555555, RZ ;  /* 0xaaaaaaab3a3a7825 */ /* 0x000fca00078e00ff */
[----:B------:R-:W-:-:S05]  /*1590*/  SHF.R.U32.HI R58, RZ, 0x6, R59 ;  /* 0x00000006ff3a7819 */ /* 0x000fca000001163b */
[----:B------:R-:W-:Y:S02]  /*15a0*/  IMAD.MOV.U32 R59, RZ, RZ, R58 ;  /* 0x000000ffff3b7224 */ /* 0x000fe400078e003a */
[----:B------:R-:W-:-:S05]  /*15b0*/  @P0 IADD3 R0, R3, 0x5f, RZ ;  /* 0x0000005f03000810 */ /* 0x000fca0007ffe0ff */
        /* <DEDUP_REMOVED lines=25> */
[----:B-1---5:R-:W-:Y:S05]  /*1750*/  CALL.ABS.NOINC R14 ;  /* 0x000000000e007343 */ /* 0x022fea0003c00000 */
.L_x_3751:
[----:B------:R-:W-:Y:S05]  /*1760*/  BSYNC B6 ;  /* 0x0000000000067941 */ /* 0x000fea0003800000 */
.L_x_3750:
        /* <DEDUP_REMOVED lines=17> */
[----:B0-----:R-:W-:-:S07]  /*1880*/  IMAD.MOV.U32 R13, RZ, RZ, RZ ;  /* 0x000000ffff0d7224 */ /* 0x001fce00078e00ff */
[----:B------:R-:W-:-:S07]  /*1890*/  LEPC R20, `(.L_x_3753) ;  /* 0x000000001014794e */ /* 0x000fce0000000000 */
[----:B-1---5:R-:W-:Y:S05]  /*18a0*/  CALL.ABS.NOINC R14 ;  /* 0x000000000e007343 */ /* 0x022fea0003c00000 */
.L_x_3753:
[----:B------:R-:W-:Y:S05]  /*18b0*/  BSYNC B6 ;  /* 0x0000000000067941 */ /* 0x000fea0003800000 */
.L_x_3752:
        /* <DEDUP_REMOVED lines=8> */
[C---:B------:R-:W-:Y:S02]  /*1940*/  VIADD R97, R16.reuse, 0x20 ;  /* 0x0000002010617836 */ /* 0x040fe40000000000 */
        /* <DEDUP_REMOVED lines=10> */
[C---:B------:R-:W-:Y:S01]  /*19f0*/  VIADD R90, R16.reuse, 0xa0 ;  /* 0x000000a0105a7836 */ /* 0x040fe20000000000 */
[----:B------:R-:W-:Y:S01]  /*1a00*/  IADD3 R92, R16, 0x80, RZ ;  /* 0x00000080105c7810 */ /* 0x000fe20007ffe0ff */
[----:B------:R-:W-:Y:S01]  /*1a10*/  IMAD.SHL.U32 R28, R235, 0x4, RZ ;  /* 0x00000004eb1c7824 */ /* 0x000fe200078e00ff */
[----:B-1----:R-:W-:Y:S01]  /*1a20*/  SHF.L.U64.HI R86, R42, 0x6, R43 ;  /* 0x000000062a567819 */ /* 0x002fe2000001022b */
[-C--:B------:R-:W-:Y:S01]  /*1a30*/  IMAD R6, R33, R42.reuse, RZ ;  /* 0x0000002a21067224 */ /* 0x080fe200078e02ff */
[----:B---3--:R-:W-:Y:S01]  /*1a40*/  SHF.L.U64.HI R85, R54, 0x6, R55 ;  /* 0x0000000636557819 */ /* 0x008fe20000010237 */
[----:B--2---:R-:W-:Y:S01]  /*1a50*/  IMAD.WIDE.U32 R4, R56, R42, RZ ;  /* 0x0000002a38047225 */ /* 0x004fe200078e00ff */
[----:B------:R-:W-:-:S02]  /*1a60*/  SHF.R.U32.HI R26, RZ, 0x7, R20 ;  /* 0x00000007ff1a7819 */ /* 0x000fc40000011614 */
[----:B------:R-:W-:Y:S01]  /*1a70*/  SHF.R.S32.HI R29, RZ, 0x1f, R28 ;  /* 0x0000001fff1d7819 */ /* 0x000fe2000001141c */
[----:B------:R-:W0:Y:S01]  /*1a80*/  @P0 LDC R3, c[0x0][0x42c] ;  /* 0x00010b00ff030b82 */ /* 0x000e220000000800 */
[----:B------:R-:W-:Y:S01]  /*1a90*/  ISETP.NE.AND P6, PT, R26, 0x1, PT ;  /* 0x000000011a00780c */ /* 0x000fe20003fc5270 */
[----:B------:R-:W-:Y:S01]  /*1aa0*/  IMAD.SHL.U32 R87, R233, 0x40, RZ ;  /* 0x00000040e9577824 */ /* 0x000fe200078e00ff */
[----:B------:R-:W-:Y:S01]  /*1ab0*/  SHF.L.U32 R83, R54, 0x6, RZ ;  /* 0x0000000636537819 */ /* 0x000fe200000006ff */
[----:B------:R-:W-:Y:S01]  /*1ac0*/  IMAD.MOV.U32 R78, RZ, RZ, 0x20 ;  /* 0x00000020ff4e7424 */ /* 0x000fe200078e00ff */
[----:B------:R-:W-:Y:S01]  /*1ad0*/  SHF.R.S32.HI R81, RZ, 0x1f, R225 ;  /* 0x0000001fff517819 */ /* 0x000fe200000114e1 */
[----:B------:R-:W-:Y:S01]  /*1ae0*/  VIADD R79, R26, 0x8 ;  /* 0x000000081a4f7836 */ /* 0x000fe20000000000 */
[----:B------:R-:W-:Y:S01]  /*1af0*/  LOP3.LUT R87, R87, 0x1c0, RZ, 0xc0, !PT ;  /* 0x000001c057577812 */ /* 0x000fe200078ec0ff */
[----:B------:R-:W1:Y:S01]  /*1b00*/  @P0 LDC R7, c[0x0][0x430] ;  /* 0x00010c00ff070b82 */ /* 0x000e620000000800 */
[----:B------:R-:W-:Y:S01]  /*1b10*/  SHF.R.U32.HI R26, RZ, 0x3, R208 ;  /* 0x00000003ff1a7819 */ /* 0x000fe200000116d0 */
[----:B------:R-:W-:Y:S01]  /*1b20*/  IMAD R75, R43, 0x60, RZ ;  /* 0x000000602b4b7824 */ /* 0x000fe200078e02ff */
[----:B------:R-:W-:Y:S01]  /*1b30*/  SHF.R.U32.HI R80, RZ, 0x3, R87 ;  /* 0x00000003ff507819 */ /* 0x000fe20000011657 */
[----:B------:R-:W-:-:S02]  /*1b40*/  IMAD.SHL.U32 R84, R42, 0x40, RZ ;  /* 0x000000402a547824 */ /* 0x000fc400078e00ff */
[----:B----4-:R-:W-:Y:S02]  /*1b50*/  IMAD.SHL.U32 R76, R27, 0x2, RZ ;  /* 0x000000021b4c7824 */ /* 0x010fe400078e00ff */
        /* <DEDUP_REMOVED lines=16> */
[----:B------:R-:W-:Y:S01]  /*1c60*/  SEL R8, R0, RZ, !P0 ;  /* 0x000000ff00087207 */ /* 0x000fe20004000000 */
[----:B------:R-:W0:Y:S02]  /*1c70*/  LDC.64 R24, c[0x0][0x3e8] ;  /* 0x0000fa00ff187b82 */ /* 0x000e240000000a00 */
[----:B------:R-:W-:-:S04]  /*1c80*/  IMAD.WIDE.U32 R20, R41, UR4, R4 ;  /* 0x0000000429147c25 */ /* 0x000fc8000f8e0004 */
[----:B------:R-:W-:Y:S02]  /*1c90*/  IMAD R0, R8, UR4, RZ ;  /* 0x0000000408007c24 */ /* 0x000fe4000f8e02ff */
[----:B------:R-:W-:-:S04]  /*1ca0*/  IMAD.WIDE.U32 R4, R19, R42, R16 ;  /* 0x0000002a13047225 */ /* 0x000fc800078e0010 */
[----:B------:R-:W-:Y:S01]  /*1cb0*/  IMAD R95, R41, UR5, R0 ;  /* 0x00000005295f7c24 */ /* 0x000fe2000f8e0200 */
[----:B------:R-:W-:Y:S05]  /*1cc0*/  @!P6 WARPSYNC.ALL ;  /* 0x000000000000e948 */ /* 0x000fea0003800000 */
[----:B------:R-:W-:Y:S01]  /*1cd0*/  ULDC UR4, c[0x0][0x310] ;  /* 0x0000c40000047ab9 */ /* 0x000fe20000000800 */
[----:B------:R-:W-:Y:S01]  /*1ce0*/  IMAD.IADD R95, R21, 0x1, R95 ;  /* 0x00000001155f7824 */ /* 0x000fe200078e025f */
[----:B------:R-:W-:Y:S01]  /*1cf0*/  ISETP.GE.AND P1, PT, R97, UR4, PT ;  /* 0x0000000461007c0c */ /* 0x000fe2000bf26270 */
[----:B------:R-:W-:Y:S01]  /*1d00*/  ULDC.64 UR6, c[0x0][0x320] ;  /* 0x0000c80000067ab9 */ /* 0x000fe20000000a00 */
[----:B------:R-:W-:Y:S01]  /*1d10*/  @!P6 BAR.SYNC.DEFER_BLOCKING 0x9, 0x100 ;  /* 0x024400000000eb1d */ /* 0x000fe20000010000 */
[----:B------:R-:W-:Y:S01]  /*1d20*/  IADD3 R93, P0, R20, R4, RZ ;  /* 0x00000004145d7210 */ /* 0x000fe20007f1e0ff */
[----:B------:R-:W-:Y:S01]  /*1d30*/  VIADD R4, R16, 0xc0 ;  /* 0x000000c010047836 */ /* 0x000fe20000000000 */
[----:B------:R-:W-:Y:S01]  /*1d40*/  SEL R3, RZ, 0xffffffff, P1 ;  /* 0xffffffffff037807 */ /* 0x000fe20000800000 */
[----:B0-----:R-:W-:Y:S01]  /*1d50*/  IMAD.WIDE.U32 R10, R19, R24, R16 ;  /* 0x00000018130a7225 */ /* 0x001fe200078e0010 */
[----:B------:R-:W-:-:S02]  /*1d60*/  IADD3.X R91, R95, R5, R6, P0, !PT ;  /* 0x000000055f5b7210 */ /* 0x000fc400007fe406 */
[C---:B------:R-:W-:Y:S01]  /*1d70*/  ISETP.GE.AND P0, PT, R16.reuse, UR4, PT ;  /* 0x0000000410007c0c */ /* 0x040fe2000bf06270 */
[----:B------:R-:W-:Y:S01]  /*1d80*/  IMAD.SHL.U32 R5, R3, 0x2, RZ ;  /* 0x0000000203057824 */ /* 0x000fe200078e00ff */
[----:B------:R-:W-:Y:S01]  /*1d90*/  IADD3 R6, R16, 0xe0, RZ ;  /* 0x000000e010067810 */ /* 0x000fe20007ffe0ff */
[----:B------:R-:W-:Y:S01]  /*1da0*/  IMAD R3, R7, UR6, RZ ;  /* 0x0000000607037c24 */ /* 0x000fe2000f8e02ff */
[----:B------:R-:W-:Y:S01]  /*1db0*/  SEL R0, RZ, 0x1, P0 ;  /* 0x00000001ff007807 */ /* 0x000fe20000000000 */
[----:B------:R-:W-:Y:S01]  /*1dc0*/  IMAD.WIDE.U32 R42, R42, 0x60, RZ ;  /* 0x000000602a2a7825 */ /* 0x000fe200078e00ff */
[----:B------:R-:W-:Y:S02]  /*1dd0*/  ISETP.GE.AND P0, PT, R96, UR4, PT ;  /* 0x0000000460007c0c */ /* 0x000fe4000bf06270 */
[----:B------:R-:W-:Y:S01]  /*1de0*/  ISETP.GE.AND P1, PT, R94, UR4, PT ;  /* 0x000000045e007c0c */ /* 0x000fe2000bf26270 */
[----:B------:R-:W-:Y:S01]  /*1df0*/  IMAD R7, R202, UR7, R3 ;  /* 0x00000007ca077c24 */ /* 0x000fe2000f8e0203 */
[----:B------:R-:W-:Y:S01]  /*1e00*/  ISETP.GE.AND P3, PT, R6, UR4, PT ;  /* 0x0000000406007c0c */ /* 0x000fe2000bf66270 */
[----:B------:R-:W-:Y:S01]  /*1e10*/  IMAD.WIDE.U32 R48, R24, 0x60, RZ ;  /* 0x0000006018307825 */ /* 0x000fe200078e00ff */
[----:B------:R-:W-:-:S02]  /*1e20*/  LOP3.LUT R0, R5, 0x2, R0, 0xe2, !PT ;  /* 0x0000000205007812 */ /* 0x000fc400078ee200 */
[----:B------:R-:W-:Y:S01]  /*1e30*/  SEL R3, RZ, 0x4, P0 ;  /* 0x00000004ff037807 */ /* 0x000fe20000000000 */
[----:B------:R-:W-:Y:S01]  /*1e40*/  IMAD.SHL.U32 R89, R24, 0x40, RZ ;  /* 0x0000004018597824 */ /* 0x000fe200078e00ff */
[----:B------:R-:W-:Y:S01]  /*1e50*/  SEL R6, RZ, 0x8, P1 ;  /* 0x00000008ff067807 */ /* 0x000fe20000800000 */
[----:B------:R-:W-:Y:S01]  /*1e60*/  IMAD.IADD R75, R43, 0x1, R75 ;  /* 0x000000012b4b7824 */ /* 0x000fe200078e024b */
[----:B------:R-:W-:Y:S02]  /*1e70*/  ISETP.GE.AND P0, PT, R92, UR4, PT ;  /* 0x000000045c007c0c */ /* 0x000fe4000bf06270 */
[----:B------:R-:W-:Y:S02]  /*1e80*/  ISETP.GE.AND P1, PT, R90, UR4, PT ;  /* 0x000000045a007c0c */ /* 0x000fe4000bf26270 */
[----:B------:R-:W-:Y:S01]  /*1e90*/  ISETP.GE.AND P2, PT, R4, UR4, PT ;  /* 0x0000000404007c0c */ /* 0x000fe2000bf46270 */
[----:B------:R-:W-:Y:S01]  /*1ea0*/  IMAD.WIDE.U32 R4, R202, UR6, R16 ;  /* 0x00000006ca047c25 */ /* 0x000fe2000f8e0010 */
[----:B------:R-:W-:Y:S01]  /*1eb0*/  LOP3.LUT R0, R6, R0, R3, 0xfe, !PT ;  /* 0x0000000006007212 */ /* 0x000fe200078efe03 */
[----:B------:R-:W-:Y:S01]  /*1ec0*/  ULDC.64 UR4, c[0x0][0x328] ;  /* 0x0000ca0000047ab9 */ /* 0x000fe20000000a00 */
[----:B------:R-:W-:Y:S01]  /*1ed0*/  SEL R3, RZ, 0x10, P0 ;  /* 0x00000010ff037807 */ /* 0x000fe20000000000 */
[----:B------:R-:W-:Y:S01]  /*1ee0*/  IMAD.IADD R5, R5, 0x1, R7 ;  /* 0x0000000105057824 */ /* 0x000fe200078e0207 */
[----:B------:R-:W-:Y:S01]  /*1ef0*/  SEL R6, RZ, 0x20, P1 ;  /* 0x00000020ff067807 */ /* 0x000fe20000800000 */
[----:B------:R-:W-:Y:S01]  /*1f00*/  IMAD R7, R8, UR4, RZ ;  /* 0x0000000408077c24 */ /* 0x000fe2000f8e02ff */
[----:B------:R-:W-:Y:S01]  /*1f10*/  ISETP.GE.AND P0, PT, R16, R27, PT ;  /* 0x0000001b1000720c */ /* 0x000fe20003f06270 */
[----:B------:R-:W-:Y:S01]  /*1f20*/  IMAD.WIDE.U32 R8, R19, R54, R16 ;  /* 0x0000003613087225 */ /* 0x000fe200078e0010 */
[----:B------:R-:W-:-:S02]  /*1f30*/  LOP3.LUT R3, R6, R0, R3, 0xfe, !PT ;  /* 0x0000000006037212 */ /* 0x000fc400078efe03 */
[----:B------:R-:W-:Y:S01]  /*1f40*/  SEL R0, RZ, 0x40, P2 ;  /* 0x00000040ff007807 */ /* 0x000fe20001000000 */
[----:B------:R-:W-:Y:S01]  /*1f50*/  IMAD R63, R41, UR5, R7 ;  /* 0x00000005293f7c24 */ /* 0x000fe2000f8e0207 */
[----:B------:R-:W-:Y:S01]  /*1f60*/  LOP3.LUT P1, RZ, R233, 0x4, RZ, 0xc0, !PT ;  /* 0x00000004e9ff7812 */ /* 0x000fe2000782c0ff */
[----:B------:R-:W-:Y:S01]  /*1f70*/  IMAD.WIDE.U32 R40, R41, UR4, R4 ;  /* 0x0000000429287c25 */ /* 0x000fe2000f8e0004 */
[----:B------:R-:W-:Y:S01]  /*1f80*/  LOP3.LUT R0, R3, R0, RZ, 0xfc, !PT ;  /* 0x0000000003007212 */ /* 0x000fe200078efcff */
[----:B------:R-:W-:Y:S01]  /*1f90*/  ULDC UR4, c[0x0][0x2e4] ;  /* 0x0000b90000047ab9 */ /* 0x000fe20000000800 */
[----:B------:R-:W-:Y:S01]  /*1fa0*/  SEL R3, R27, RZ, P0 ;  /* 0x000000ff1b037207 */ /* 0x000fe20000000000 */
[----:B------:R-:W-:Y:S01]  /*1fb0*/  IMAD R4, R228, R54, RZ ;  /* 0x00000036e4047224 */ /* 0x000fe200078e02ff */
[----:B------:R-:W-:Y:S01]  /*1fc0*/  SHF.L.U64.HI R82, R24, 0x6, R25 ;  /* 0x0000000618527819 */ /* 0x000fe20000010219 */
[----:B------:R-:W-:Y:S01]  /*1fd0*/  IMAD R6, R228, R24, RZ ;  /* 0x00000018e4067224 */ /* 0x000fe200078e02ff */
[C---:B------:R-:W-:Y:S01]  /*1fe0*/  IADD3 R56, P2, R19.reuse, R56, RZ ;  /* 0x0000003813387210 */ /* 0x040fe20007f5e0ff */
[C---:B------:R-:W-:Y:S01]  /*1ff0*/  IMAD R13, R19.reuse, R55, R4 ;  /* 0x00000037130d7224 */ /* 0x040fe200078e0204 */
[----:B------:R-:W-:Y:S01]  /*2000*/  SEL R78, R78, 0xffffffe0, !P1 ;  /* 0xffffffe04e4e7807 */ /* 0x000fe20004800000 */
[----:B------:R-:W-:Y:S01]  /*2010*/  IMAD.WIDE.U32 R4, R19, R54, R28 ;  /* 0x0000003613047225 */ /* 0x000fe200078e001c */
[----:B------:R-:W-:-:S02]  /*2020*/  IADD3.X R57, R228, R33, RZ, P2, !PT ;  /* 0x00000021e4397210 */ /* 0x000fc400017fe4ff */
[C---:B------:R-:W-:Y:S01]  /*2030*/  ISETP.GE.AND P1, PT, R16.reuse, UR4, PT ;  /* 0x0000000410007c0c */ /* 0x040fe2000bf26270 */
[----:B------:R-:W-:Y:S01]  /*2040*/  IMAD.IADD R3, R16, 0x1, R3 ;  /* 0x0000000110037824 */ /* 0x000fe200078e0203 */
[----:B------:R-:W-:Y:S01]  /*2050*/  IADD3 R5, R5, R13, RZ ;  /* 0x0000000d05057210 */ /* 0x000fe20007ffe0ff */
[----:B------:R-:W-:Y:S01]  /*2060*/  IMAD.IADD R9, R13, 0x1, R9 ;  /* 0x000000010d097824 */ /* 0x000fe200078e0209 */
[----:B-----5:R-:W-:Y:S01]  /*2070*/  SHF.R.S32.HI R13, RZ, 0x1f, R31 ;  /* 0x0000001fff0d7819 */ /* 0x020fe2000001141f */
[C---:B------:R-:W-:Y:S01]  /*2080*/  IMAD R15, R19.reuse, R25, R6 ;  /* 0x00000019130f7224 */ /* 0x040fe200078e0206 */
[----:B------:R-:W-:Y:S01]  /*2090*/  SHF.R.S32.HI R12, RZ, 0x1f, R3 ;  /* 0x0000001fff0c7819 */ /* 0x000fe20000011403 */
[-C--:B------:R-:W-:Y:S01]  /*20a0*/  IMAD.WIDE.U32 R6, R19, R24.reuse, R28 ;  /* 0x0000001813067225 */ /* 0x080fe200078e001c */
[----:B------:R-:W-:Y:S02]  /*20b0*/  ISETP.GE.AND P2, PT, R97, UR4, PT ;  /* 0x0000000461007c0c */ /* 0x000fe4000bf46270 */
[----:B------:R-:W-:Y:S01]  /*20c0*/  LEA.HI R12, R12, R3, RZ, 0x3 ;  /* 0x000000030c0c7211 */ /* 0x000fe200078f18ff */
[----:B------:R-:W-:Y:S01]  /*20d0*/  IMAD R14, R13, R24, RZ ;  /* 0x000000180d0e7224 */ /* 0x000fe200078e02ff */
[----:B------:R-:W-:Y:S01]  /*20e0*/  LOP3.LUT R3, R87, 0x18, R16, 0xf8, !PT ;  /* 0x0000001857037812 */ /* 0x000fe200078ef810 */
[----:B------:R-:W-:Y:S01]  /*20f0*/  IMAD.WIDE.U32 R52, R31, R54, R4 ;  /* 0x000000361f347225 */ /* 0x000fe200078e0004 */
[----:B------:R-:W-:-:S02]  /*2100*/  IADD3 R11, R15, R11, RZ ;  /* 0x0000000b0f0b7210 */ /* 0x000fc40007ffe0ff */
[----:B------:R-:W-:Y:S01]  /*2110*/  LOP3.LUT R4, R3, R80, RZ, 0x3c, !PT ;  /* 0x0000005003047212 */ /* 0x000fe200078e3cff */
[----:B------:R-:W-:Y:S01]  /*2120*/  IMAD.IADD R7, R7, 0x1, R15 ;  /* 0x0000000107077824 */ /* 0x000fe200078e020f */
[----:B------:R-:W-:Y:S01]  /*2130*/  LOP3.LUT R3, R87, 0x38, R12, 0xf8, !PT ;  /* 0x0000003857037812 */ /* 0x000fe200078ef80c */
[----:B------:R-:W-:Y:S01]  /*2140*/  IMAD R15, R31, R25, R14 ;  /* 0x000000191f0f7224 */ /* 0x000fe200078e020e */
[----:B------:R-:W-:Y:S01]  /*2150*/  SHF.R.S32.HI R68, RZ, 0x3, R12 ;  /* 0x00000003ff447819 */ /* 0x000fe2000001140c */
[----:B------:R-:W-:Y:S01]  /*2160*/  IMAD R14, R13, R54, RZ ;  /* 0x000000360d0e7224 */ /* 0x000fe200078e02ff */
[----:B------:R-:W-:Y:S01]  /*2170*/  LOP3.LUT R69, R12, 0xfffffff8, RZ, 0xc0, !PT ;  /* 0xfffffff80c457812 */ /* 0x000fe200078ec0ff */
[CC--:B------:R-:W-:Y:S01]  /*2180*/  IMAD.WIDE.U32 R44, R31.reuse, R24.reuse, R10 ;  /* 0x000000181f2c7225 */ /* 0x0c0fe200078e000a */
[----:B------:R-:W-:Y:S02]  /*2190*/  LOP3.LUT R12, R208, 0x38, R12, 0xf8, !PT ;  /* 0x00000038d00c7812 */ /* 0x000fe400078ef80c */
[----:B------:R-:W-:Y:S01]  /*21a0*/  SHF.R.S32.HI R62, RZ, 0x1f, R69 ;  /* 0x0000001fff3e7819 */ /* 0x000fe20000011445 */
[----:B------:R-:W-:Y:S01]  /*21b0*/  IMAD.WIDE.U32 R46, R31, R24, R6 ;  /* 0x000000181f2e7225 */ /* 0x000fe200078e0006 */
[----:B------:R-:W-:-:S02]  /*21c0*/  LOP3.LUT R65, R12, R26, RZ, 0x3c, !PT ;  /* 0x0000001a0c417212 */ /* 0x000fc400078e3cff */
[----:B------:R-:W-:Y:S01]  /*21d0*/  IADD3 R63, R41, R63, RZ ;  /* 0x0000003f293f7210 */ /* 0x000fe20007ffe0ff */
[----:B------:R-:W-:Y:S01]  /*21e0*/  IMAD R77, R209, 0x200, R4 ;  /* 0x00000200d14d7824 */ /* 0x000fe200078e0204 */
[----:B------:R-:W-:Y:S01]  /*21f0*/  LOP3.LUT R4, R3, R80, RZ, 0x3c, !PT ;  /* 0x0000005003047212 */ /* 0x000fe200078e3cff */
[----:B------:R-:W-:Y:S01]  /*2200*/  IMAD R7, R31, R55, R14 ;  /* 0x000000371f077224 */ /* 0x000fe200078e020e */
[----:B------:R-:W-:Y:S01]  /*2210*/  SEL R3, RZ, 0xffffff80, P3 ;  /* 0xffffff80ff037807 */ /* 0x000fe20001800000 */
[----:B------:R-:W-:Y:S01]  /*2220*/  IMAD R11, R55, 0x60, RZ ;  /* 0x00000060370b7824 */ /* 0x000fe200078e02ff */
[----:B------:R-:W-:Y:S01]  /*2230*/  IADD3 R66, R47, R15, RZ ;  /* 0x0000000f2f427210 */ /* 0x000fe20007ffe0ff */
[----:B------:R-:W-:Y:S01]  /*2240*/  IMAD.WIDE.U32 R50, R31, R54, R8 ;  /* 0x000000361f327225 */ /* 0x000fe200078e0008 */
[C---:B------:R-:W-:Y:S02]  /*2250*/  LOP3.LUT R3, R0.reuse, 0x80, R3, 0xc8, !PT ;  /* 0x0000008000037812 */ /* 0x040fe400078ec803 */
[----:B------:R-:W-:Y:S01]  /*2260*/  LOP3.LUT R0, R0, 0x40, RZ, 0xc0, !PT ;  /* 0x0000004000007812 */ /* 0x000fe200078ec0ff */
[----:B------:R-:W-:-:S04]  /*2270*/  IMAD.WIDE.U32 R54, R54, 0x60, RZ ;  /* 0x0000006036367825 */ /* 0x000fc800078e00ff */
[----:B------:R-:W-:Y:S01]  /*2280*/  IMAD R25, R25, 0x60, RZ ;  /* 0x0000006019197824 */ /* 0x000fe200078e02ff */
[----:B------:R-:W-:Y:S01]  /*2290*/  IADD3 R72, R55, R11, RZ ;  /* 0x0000000b37487210 */ /* 0x000fe20007ffe0ff */
[----:B------:R-:W-:Y:S02]  /*22a0*/  IMAD.IADD R73, R78, 0x1, R77 ;  /* 0x000000014e497824 */ /* 0x000fe400078e024d */
[----:B------:R-:W-:Y:S02]  /*22b0*/  IMAD.IADD R74, R49, 0x1, R25 ;  /* 0x00000001314a7824 */ /* 0x000fe400078e0219 */
[----:B------:R-:W-:Y:S02]  /*22c0*/  IMAD.IADD R71, R15, 0x1, R45 ;  /* 0x000000010f477824 */ /* 0x000fe400078e022d */
[----:B------:R-:W-:Y:S02]  /*22d0*/  IMAD.IADD R70, R7, 0x1, R51 ;  /* 0x0000000107467824 */ /* 0x000fe400078e0233 */
[----:B------:R-:W-:-:S02]  /*22e0*/  IMAD.IADD R64, R53, 0x1, R7 ;  /* 0x0000000135407824 */ /* 0x000fc400078e0207 */
[----:B------:R-:W-:Y:S02]  /*22f0*/  IMAD R67, R209, 0x200, R4 ;  /* 0x00000200d1437824 */ /* 0x000fe400078e0204 */
[----:B------:R-:W-:-:S07]  /*2300*/  IMAD.IADD R65, R210, 0x1, R65 ;  /* 0x00000001d2417824 */ /* 0x000fce00078e0241 */
.L_x_3801:
        /* <DEDUP_REMOVED lines=9> */
[CC--:B------:R-:W-:Y:S01]  /*23a0*/  IADD3 R4, P3, P4, R93.reuse, R106.reuse, R84 ;  /* 0x0000006a5d047210 */ /* 0x0c0fe20007c7e054 */
[----:B------:R-:W-:Y:S01]  /*23b0*/  IMAD R105, R2, 0x1800, R77 ;  /* 0x0000180002697824 */ /* 0x000fe200078e024d */
[----:B------:R-:W-:Y:S01]  /*23c0*/  IADD3 R6, P5, R93, R106, RZ ;  /* 0x0000006a5d067210 */ /* 0x000fe20007fbe0ff */
[----:B------:R-:W-:-:S03]  /*23d0*/  IMAD.IADD R38, R107, 0x1, R5 ;  /* 0x000000016b267824 */ /* 0x000fc600078e0205 */
[----:B------:R-:W-:Y:S01]  /*23e0*/  LEA R105, R105, R30, 0x1 ;  /* 0x0000001e69697211 */ /* 0x000fe200078e08ff */
[----:B------:R-:W-:Y:S01]  /*23f0*/  IMAD.X R7, R38, 0x1, R91, P5 ;  /* 0x0000000126077824 */ /* 0x000fe200028e065b */
[----:B------:R-:W-:Y:S02]  /*2400*/  IADD3.X R5, R91, R38, R86, P3, P4 ;  /* 0x000000265b057210 */ /* 0x000fe40001fe8456 */
[-C--:B0-----:R-:W-:Y:S02]  /*2410*/  LEA R12, P3, R4, R100.reuse, 0x1 ;  /* 0x00000064040c7211 */ /* 0x081fe400078608ff */
[----:B------:R-:W-:Y:S02]  /*2420*/  LEA R14, P5, R6, R100, 0x1 ;  /* 0x00000064060e7211 */ /* 0x000fe400078a08ff */
[----:B------:R-:W-:Y:S01]  /*2430*/  LEA.HI.X R13, R4, R101, R5, 0x1, P3 ;  /* 0x00000065040d7211 */ /* 0x000fe200018f0c05 */
[----:B------:R-:W-:Y:S01]  /*2440*/  IMAD R5, R2, 0x1800, R73 ;  /* 0x0000180002057824 */ /* 0x000fe200078e0249 */
[----:B-1----:R-:W-:-:S02]  /*2450*/  ISETP.GE.AND P3, PT, R103, 0x1, PT ;  /* 0x000000016700780c */ /* 0x002fc40003f66270 */
[----:B------:R-:W-:Y:S01]  /*2460*/  ISETP.GT.AND P4, PT, R59, R58, PT ;  /* 0x0000003a3b00720c */ /* 0x000fe20003f84270 */
[----:B------:R-:W-:Y:S01]  /*2470*/  IMAD R104, R5, 0x2, R30 ;  /* 0x0000000205687824 */ /* 0x000fe200078e021e */
[----:B------:R-:W-:Y:S02]  /*2480*/  LEA.HI.X R15, R6, R101, R7, 0x1, P5 ;  /* 0x00000065060f7211 */ /* 0x000fe400028f0c07 */
        /* <DEDUP_REMOVED lines=26> */
[----:B------:R-:W-:Y:S02]  /*2630*/  CS2R R36, SRZ ;  /* 0x0000000000247805 */ /* 0x000fe4000001ff00 */
[----:B------:R-:W-:Y:S02]  /*2640*/  IADD3.X R24, R99, R64, RZ, P3, !PT ;  /* 0x0000004063187210 */ /* 0x000fe40001ffe4ff */
        /* <DEDUP_REMOVED lines=16> */
.L_x_3758:
[----:B------:R-:W-:Y:S05]  /*2750*/  BSYNC B1 ;  /* 0x0000000000017941 */ /* 0x000fea0003800000 */
.L_x_3757:
[----:B------:R-:W-:Y:S01]  /*2760*/  ISETP.GE.AND P5, PT, R225, R102, PT ;  /* 0x00000066e100720c */ /* 0x000fe20003fa6270 */
[----:B------:R-:W-:Y:S01]  /*2770*/  BSSY B1, `(.L_x_3759) ;  /* 0x000001c000017945 */ /* 0x000fe20003800000 */
[----:B------:R-:W-:Y:S02]  /*2780*/  CS2R R26, SRZ ;  /* 0x00000000001a7805 */ /* 0x000fe4000001ff00 */
[----:B0-----:R-:W-:Y:S01]  /*2790*/  CS2R R8, SRZ ;  /* 0x0000000000087805 */ /* 0x001fe2000001ff00 */
        /* <DEDUP_REMOVED lines=25> */
.L_x_3760:
[----:B------:R-:W-:Y:S05]  /*2930*/  BSYNC B1 ;  /* 0x0000000000017941 */ /* 0x000fea0003800000 */
.L_x_3759:
        /* <DEDUP_REMOVED lines=28> */
.L_x_3761:
[----:B------:R-:W-:Y:S01]  /*2b00*/  LEA R88, R2, R18, 0x3 ;  /* 0x0000001202587211 */ /* 0x000fe200078e18ff */
[----:B------:R-:W-:Y:S01]  /*2b10*/  BSSY B1, `(.L_x_3762) ;  /* 0x0000004000017945 */ /* 0x000fe20003800000 */
[----:B------:R-:W-:-:S04]  /*2b20*/  SHF.L.U32 R99, R204, 0x1f, RZ ;  /* 0x0000001fcc637819 */ /* 0x000fc800000006ff */
[----:B------:R-:W0:Y:S02]  /*2b30*/  SYNCS.PHASECHK.TRANS64.TRYWAIT P6, [R88+URZ+0x22890], R99 ;  /* 0x02289063580075a7 */ /* 0x000e2400080c017f */
[----:B0-----:R-:W-:Y:S05]  /*2b40*/  @!P6 BRA `(.L_x_3763) ;  /* 0x0000016000d8e947 */ /* 0x001fea0003800000 */
.L_x_4002:
[----:B------:R-:W-:Y:S05]  /*2b50*/  BSYNC B1 ;  /* 0x0000000000017941 */ /* 0x000fea0003800000 */
.L_x_3762:
        /* <DEDUP_REMOVED lines=17> */
[-C--:B------:R-:W-:Y:S01]  /*2c70*/  FMUL.FTZ R112, R6, R39.reuse ;  /* 0x0000002706707220 */ /* 0x080fe20000410000 */
[--C-:B------:R-:W-:Y:S02]  /*2c80*/  HADD2.F32 R37, -RZ, R7.reuse.H1_H1 ;  /* 0x30000007ff257230 */ /* 0x100fe40000004100 */
[----:B------:R-:W-:Y:S01]  /*2c90*/  FMUL.FTZ R39, R5, R39 ;  /* 0x0000002705277220 */ /* 0x000fe20000410000 */
[----:B------:R-:W-:Y:S02]  /*2ca0*/  HADD2.F32 R38, -RZ, R38.H0_H0 ;  /* 0x20000026ff267230 */ /* 0x000fe40000004100 */
[----:B------:R-:W-:Y:S02]  /*2cb0*/  HADD2.F32 R7, -RZ, R7.H0_H0 ;  /* 0x20000007ff077230 */ /* 0x000fe40000004100 */
[----:B------:R-:W-:Y:S01]  /*2cc0*/  FMUL.FTZ R114, R37, R110 ;  /* 0x0000006e25727220 */ /* 0x000fe20000410000 */
[----:B------:R-:W-:-:S02]  /*2cd0*/  HADD2.F32 R108, -RZ, R108.H0_H0 ;  /* 0x2000006cff6c7230 */ /* 0x000fc40000004100 */
[-C--:B------:R-:W-:Y:S01]  /*2ce0*/  FFMA.FTZ R112, R5, R38.reuse, -R112 ;  /* 0x0000002605707223 */ /* 0x080fe20000010870 */
[----:B------:R-:W-:Y:S01]  /*2cf0*/  FFMA.FTZ R111, R6, R38, R39 ;  /* 0x00000026066f7223 */ /* 0x000fe20000010027 */
[C---:B------:R-:W-:Y:S01]  /*2d00*/  FMUL.FTZ R110, R7.reuse, R110 ;  /* 0x0000006e076e7220 */ /* 0x040fe20000410000 */
[--C-:B------:R-:W-:Y:S02]  /*2d10*/  HADD2.F32 R38, -RZ, R113.reuse.H0_H0 ;  /* 0x20000071ff267230 */ /* 0x100fe40000004100 */
[-C--:B------:R-:W-:Y:S01]  /*2d20*/  FFMA.FTZ R114, R7, R108.reuse, -R114 ;  /* 0x0000006c07727223 */ /* 0x080fe20000010872 */
[----:B------:R-:W-:Y:S02]  /*2d30*/  HADD2.F32 R39, -RZ, R113.H1_H1 ;  /* 0x30000071ff277230 */ /* 0x000fe40000004100 */
[----:B------:R-:W-:Y:S01]  /*2d40*/  FFMA.FTZ R115, R37, R108, R110 ;  /* 0x0000006c25737223 */ /* 0x000fe2000001006e */
[----:B------:R-:W-:Y:S02]  /*2d50*/  HADD2.F32 R5, -RZ, R4.H1_H1 ;  /* 0x30000004ff057230 */ /* 0x000fe40000004100 */
[----:B------:R-:W-:-:S02]  /*2d60*/  HADD2.F32 R6, -RZ, R36.H1_H1 ;  /* 0x30000024ff067230 */ /* 0x000fc40000004100 */
[----:B------:R-:W-:Y:S02]  /*2d70*/  HADD2.F32 R4, -RZ, R4.H0_H0 ;  /* 0x20000004ff047230 */ /* 0x000fe40000004100 */
[----:B------:R-:W-:Y:S02]  /*2d80*/  HADD2.F32 R36, -RZ, R36.H0_H0 ;  /* 0x20000024ff247230 */ /* 0x000fe40000004100 */
[-C--:B------:R-:W-:Y:S01]  /*2d90*/  FMUL.FTZ R113, R6, R39.reuse ;  /* 0x0000002706717220 */ /* 0x080fe20000410000 */
[--C-:B------:R-:W-:Y:S02]  /*2da0*/  HADD2.F32 R7, -RZ, R109.reuse.H0_H0 ;  /* 0x2000006dff077230 */ /* 0x100fe40000004100 */
[----:B------:R-:W-:Y:S02]  /*2db0*/  HADD2.F32 R37, -RZ, R109.H1_H1 ;  /* 0x3000006dff257230 */ /* 0x000fe40000004100 */
[-C--:B------:R-:W-:Y:S01]  /*2dc0*/  FMUL.FTZ R109, R5, R38.reuse ;  /* 0x00000026056d7220 */ /* 0x080fe20000410000 */
[----:B------:R-:W-:Y:S01]  /*2dd0*/  FMUL.FTZ R38, R4, R38 ;  /* 0x0000002604267220 */ /* 0x000fe20000410000 */
[----:B------:R-:W-:-:S02]  /*2de0*/  FMUL.FTZ R39, R36, R39 ;  /* 0x0000002724277220 */ /* 0x000fc40000410000 */
[-C--:B------:R-:W-:Y:S01]  /*2df0*/  FFMA.FTZ R109, R4, R7.reuse, -R109 ;  /* 0x00000007046d7223 */ /* 0x080fe2000001086d */
[----:B------:R-:W-:Y:S01]  /*2e00*/  FFMA.FTZ R38, R5, R7, R38 ;  /* 0x0000000705267223 */ /* 0x000fe20000010026 */
[-C--:B------:R-:W-:Y:S01]  /*2e10*/  FFMA.FTZ R113, R36, R37.reuse, -R113 ;  /* 0x0000002524717223 */ /* 0x080fe20000010871 */
[----:B------:R-:W-:Y:S01]  /*2e20*/  FFMA.FTZ R6, R6, R37, R39 ;  /* 0x0000002506067223 */ /* 0x000fe20000010027 */
[----:B------:R-:W-:Y:S02]  /*2e30*/  F2FP.F16.F32.PACK_AB R5, R111, R112 ;  /* 0x000000706f05723e */ /* 0x000fe400000000ff */
[----:B------:R-:W-:Y:S02]  /*2e40*/  F2FP.F16.F32.PACK_AB R7, R115, R114 ;  /* 0x000000727307723e */ /* 0x000fe400000000ff */
[----:B------:R-:W-:Y:S02]  /*2e50*/  F2FP.F16.F32.PACK_AB R4, R38, R109 ;  /* 0x0000006d2604723e */ /* 0x000fe400000000ff */
[----:B------:R-:W-:-:S07]  /*2e60*/  F2FP.F16.F32.PACK_AB R6, R6, R113 ;  /* 0x000000710606723e */ /* 0x000fce00000000ff */
.L_x_3769:
[----:B------:R-:W-:Y:S05]  /*2e70*/  BSYNC B3 ;  /* 0x0000000000037941 */ /* 0x000fea0003800000 */
.L_x_3768:
[----:B--2---:R1:W-:Y:S02]  /*2e80*/  STG.E.128 desc[UR40][R14.64], R4 ;  /* 0x000000040e007986 */ /* 0x0043e4000c101d28 */
.L_x_3767:
[----:B------:R-:W-:Y:S05]  /*2e90*/  BSYNC B2 ;  /* 0x0000000000027941 */ /* 0x000fea0003800000 */
.L_x_3766:
        /* <DEDUP_REMOVED lines=47> */
.L_x_3771:
[----:B------:R-:W-:Y:S05]  /*3190*/  BSYNC B2 ;  /* 0x0000000000027941 */ /* 0x000fea0003800000 */
.L_x_3770:
[----:B--2---:R2:W-:Y:S02]  /*31a0*/  STG.E.128 desc[UR40][R14.64+0x40], R4 ;  /* 0x000040040e007986 */ /* 0x0045e4000c101d28 */
.L_x_3765:
[----:B------:R-:W-:Y:S05]  /*31b0*/  BSYNC B1 ;  /* 0x0000000000017941 */ /* 0x000fea0003800000 */
.L_x_3764:
[----:B------:R-:W-:Y:S05]  /*31c0*/  @P5 BRA `(.L_x_3772) ;  /* 0x0000001800f85947 */ /* 0x000fea0003800000 */
[----:B------:R-:W-:Y:S04]  /*31d0*/  BSSY B1, `(.L_x_3773) ;  /* 0x0000031000017945 */ /* 0x000fe80003800000 */
[----:B------:R-:W-:Y:S05]  /*31e0*/  @P1 BRA `(.L_x_3774) ;  /* 0x0000000000bc1947 */ /* 0x000fea0003800000 */
[----:B-12---:R1:W2:Y:S01]  /*31f0*/  LDS.128 R4, [R105+0x2000] ;  /* 0x0020000069047984 */ /* 0x0062a20000000c00 */
[----:B------:R-:W-:Y:S01]  /*3200*/  ISETP.GE.AND P4, PT, R28, R103, PT ;  /* 0x000000671c00720c */ /* 0x000fe20003f86270 */
[----:B------:R-:W-:-:S12]  /*3210*/  BSSY B2, `(.L_x_3775) ;  /* 0x000002b000027945 */ /* 0x000fd80003800000 */
[----:B-1----:R-:W-:Y:S05]  /*3220*/  @P4 BRA `(.L_x_3776) ;  /* 0x0000000000a44947 */ /* 0x002fea0003800000 */
[--C-:B------:R-:W-:Y:S02]  /*3230*/  SHF.R.U64 R15, R24, 0x10, R25.reuse ;  /* 0x00000010180f7819 */ /* 0x100fe40000001219 */
[----:B------:R-:W-:Y:S02]  /*3240*/  SHF.R.U32.HI R32, RZ, 0x10, R25 ;  /* 0x00000010ff207819 */ /* 0x000fe40000011619 */
[--C-:B------:R-:W-:Y:S01]  /*3250*/  SHF.R.U64 R33, R26, 0x10, R27.reuse ;  /* 0x000000101a217819 */ /* 0x100fe2000000121b */
[----:B------:R-:W-:Y:S01]  /*3260*/  HADD2.F32 R25, -RZ, R15.H0_H0 ;  /* 0x2000000fff197230 */ /* 0x000fe20000004100 */
[----:B--2---:R-:W-:Y:S01]  /*3270*/  MOV R14, R6 ;  /* 0x00000006000e7202 */ /* 0x004fe20000000f00 */
[--C-:B------:R-:W-:Y:S01]  /*3280*/  HADD2.F32 R6, -RZ, R5.reuse.H1_H1 ;  /* 0x30000005ff067230 */ /* 0x100fe20000004100 */
[----:B------:R-:W-:Y:S01]  /*3290*/  SHF.R.U32.HI R26, RZ, 0x10, R27 ;  /* 0x00000010ff1a7819 */ /* 0x000fe2000001161b */
[----:B------:R-:W-:Y:S02]  /*32a0*/  HADD2.F32 R32, -RZ, R32.H0_H0 ;  /* 0x20000020ff207230 */ /* 0x000fe40000004100 */
[----:B------:R-:W-:-:S02]  /*32b0*/  HADD2.F32 R5, -RZ, R5.H0_H0 ;  /* 0x20000005ff057230 */ /* 0x000fc40000004100 */
[CC--:B------:R-:W-:Y:S01]  /*32c0*/  FMUL.FTZ R34, R6.reuse, R25.reuse ;  /* 0x0000001906227220 */ /* 0x0c0fe20000410000 */
[----:B------:R-:W-:Y:S02]  /*32d0*/  HADD2.F32 R15, -RZ, R7.H1_H1 ;  /* 0x30000007ff0f7230 */ /* 0x000fe40000004100 */
        /* <DEDUP_REMOVED lines=30> */
.L_x_3776:
[----:B------:R-:W-:Y:S05]  /*34c0*/  BSYNC B2 ;  /* 0x0000000000027941 */ /* 0x000fea0003800000 */
.L_x_3775:
[----:B--2---:R3:W-:Y:S02]  /*34d0*/  STG.E.128 desc[UR40][R12.64], R4 ;  /* 0x000000040c007986 */ /* 0x0047e4000c101d28 */
.L_x_3774:
[----:B------:R-:W-:Y:S05]  /*34e0*/  BSYNC B1 ;  /* 0x0000000000017941 */ /* 0x000fea0003800000 */
.L_x_3773:
        /* <DEDUP_REMOVED lines=47> */
.L_x_3778:
[----:B------:R-:W-:Y:S05]  /*37e0*/  BSYNC B1 ;  /* 0x0000000000017941 */ /* 0x000fea0003800000 */
.L_x_3777:
[----:B--2---:R1:W-:Y:S01]  /*37f0*/  STG.E.128 desc[UR40][R12.64+0x40], R4 ;  /* 0x000040040c007986 */ /* 0x0043e2000c101d28 */
[----:B------:R-:W-:Y:S05]  /*3800*/  BRA `(.L_x_3772) ;  /* 0x0000001400687947 */ /* 0x000fea0003800000 */
.L_x_3756:
        /* <DEDUP_REMOVED lines=41> */
[----:B------:R-:W-:Y:S01]  /*3aa0*/  IMAD.MOV.U32 R39, RZ, RZ, R12 ;  /* 0x000000ffff277224 */ /* 0x000fe200078e000c */
[----:B------:R-:W-:Y:S02]  /*3ab0*/  MOV R88, R13 ;  /* 0x0000000d00587202 */ /* 0x000fe40000000f00 */
[----:B------:R-:W-:-:S02]  /*3ac0*/  PRMT R119, R32, 0x7610, R119 ;  /* 0x0000761020777816 */ /* 0x000fc40000000077 */
[----:B------:R-:W-:Y:S02]  /*3ad0*/  PRMT R125, R33, 0x7610, R125 ;  /* 0x00007610217d7816 */ /* 0x000fe4000000007d */
[----:B------:R-:W-:Y:S01]  /*3ae0*/  PRMT R131, R39, 0x7610, R131 ;  /* 0x0000761027837816 */ /* 0x000fe20000000083 */
[----:B---3--:R-:W-:Y:S02]  /*3af0*/  IMAD.MOV.U32 R32, RZ, RZ, R26 ;  /* 0x000000ffff207224 */ /* 0x008fe400078e001a */
[----:B------:R-:W-:Y:S02]  /*3b00*/  IMAD.MOV.U32 R33, RZ, RZ, R27 ;  /* 0x000000ffff217224 */ /* 0x000fe400078e001b */
[----:B0-----:R-:W-:Y:S01]  /*3b10*/  IMAD.MOV.U32 R34, RZ, RZ, R24 ;  /* 0x000000ffff227224 */ /* 0x001fe200078e0018 */
[----:B------:R-:W-:Y:S02]  /*3b20*/  PRMT R121, R88, 0x7610, R121 ;  /* 0x0000761058797816 */ /* 0x000fe40000000079 */
[----:B------:R-:W-:-:S02]  /*3b30*/  MOV R35, R25 ;  /* 0x0000001900237202 */ /* 0x000fc40000000f00 */
[----:B------:R-:W-:Y:S02]  /*3b40*/  PRMT R119, R119, 0x5410, R32 ;  /* 0x0000541077777816 */ /* 0x000fe40000000020 */
[----:B------:R-:W-:Y:S01]  /*3b50*/  PRMT R125, R125, 0x5410, R33 ;  /* 0x000054107d7d7816 */ /* 0x000fe20000000021 */
[----:B--2---:R-:W-:Y:S01]  /*3b60*/  IMAD.MOV.U32 R32, RZ, RZ, R6 ;  /* 0x000000ffff207224 */ /* 0x004fe200078e0006 */
[----:B------:R-:W-:Y:S01]  /*3b70*/  PRMT R131, R131, 0x5410, R34 ;  /* 0x0000541083837816 */ /* 0x000fe20000000022 */
[----:B------:R-:W-:Y:S01]  /*3b80*/  IMAD.MOV.U32 R33, RZ, RZ, R7 ;  /* 0x000000ffff217224 */ /* 0x000fe200078e0007 */
[----:B------:R-:W-:Y:S01]  /*3b90*/  PRMT R121, R121, 0x5410, R35 ;  /* 0x0000541079797816 */ /* 0x000fe20000000023 */
[----:B------:R-:W-:Y:S01]  /*3ba0*/  IMAD.MOV.U32 R34, RZ, RZ, R4 ;  /* 0x000000ffff227224 */ /* 0x000fe200078e0004 */
[----:B------:R-:W-:Y:S02]  /*3bb0*/  MOV R35, R5 ;  /* 0x0000000500237202 */ /* 0x000fe40000000f00 */
[----:B------:R-:W-:Y:S01]  /*3bc0*/  PRMT R110, R32, 0x5410, R33 ;  /* 0x00005410206e7816 */ /* 0x000fe20000000021 */
[----:B-----5:R-:W-:Y:S01]  /*3bd0*/  IMAD.MOV.U32 R32, RZ, RZ, R10 ;  /* 0x000000ffff207224 */ /* 0x020fe200078e000a */
        /* <DEDUP_REMOVED lines=8> */
.L_x_3779:
        /* <DEDUP_REMOVED lines=9> */
.L_x_4003:
[----:B------:R-:W-:Y:S05]  /*3cf0*/  BSYNC B1 ;  /* 0x0000000000017941 */ /* 0x000fea0003800000 */
.L_x_3780:
        /* <DEDUP_REMOVED lines=20> */
[----:B------:R-:W-:-:S05]  /*3e40*/  IMAD R35, R2, 0x1800, R35 ;  /* 0x0000180002237824 */ /* 0x000fca00078e0223 */
[----:B------:R-:W-:Y:S02]  /*3e50*/  LEA R36, R35, R18, 0x1 ;  /* 0x0000001223247211 */ /* 0x000fe400078e08ff */
        /* <DEDUP_REMOVED lines=85> */
.L_x_3785:
[----:B------:R-:W-:Y:S05]  /*43b0*/  BSYNC B2 ;  /* 0x0000000000027941 */ /* 0x000fea0003800000 */
.L_x_3784:
        /* <DEDUP_REMOVED lines=12> */
.L_x_3783:
[----:B------:R-:W-:Y:S05]  /*4480*/  BSYNC B1 ;  /* 0x0000000000017941 */ /* 0x000fea0003800000 */
.L_x_3782:
        /* <DEDUP_REMOVED lines=15> */
[----:B------:R-:W-:-:S04]  /*4580*/  LEA.HI.SX32 R35, R111, R68, 0x1c ;  /* 0x000000446f237211 */ /* 0x000fc800078fe2ff */
[----:B------:R-:W-:-:S04]  /*4590*/  SHF.L.U32 R35, R35, 0x3, RZ ;  /* 0x0000000323237819 */ /* 0x000fc800000006ff */
        /* <DEDUP_REMOVED lines=92> */
.L_x_3787:
[----:B------:R-:W-:Y:S05]  /*4b60*/  BSYNC B1 ;  /* 0x0000000000017941 */ /* 0x000fea0003800000 */
.L_x_3786:
        /* <DEDUP_REMOVED lines=10> */
.L_x_3755:
[----:B------:R-:W-:-:S06]  /*4c10*/  UISETP.NE.AND UP0, UPT, UR44, 0x3, UPT ;  /* 0x000000032c00788c */ /* 0x000fcc000bf05270 */
[----:B------:R-:W-:-:S13]  /*4c20*/  PLOP3.LUT P3, PT, PT, PT, UP0, 0x80, 0x0 ;  /* 0x000000000000781c */ /* 0x000fda0003f6f008 */
[----:B------:R-:W-:Y:S05]  /*4c30*/  @!P3 BRA `(.L_x_3788) ;  /* 0x000000000004b947 */ /* 0x000fea0003800000 */
[----:B------:R-:W-:Y:S01]  /*4c40*/  BPT.TRAP 0x1 ;  /* 0x000000040000795c */ /* 0x000fe20000300000 */
.L_x_3788:
[----:B------:R-:W-:Y:S01]  /*4c50*/  IMAD R88, R2, 0x8, R18 ;  /* 0x0000000802587824 */ /* 0x000fe200078e0212 */
[----:B------:R-:W-:Y:S01]  /*4c60*/  SHF.L.U32 R99, R204, 0x1f, RZ ;  /* 0x0000001fcc637819 */ /* 0x000fe200000006ff */
[----:B------:R-:W-:Y:S01]  /*4c70*/  IMAD R102, R59, -0x60, R60 ;  /* 0xffffffa03b667824 */ /* 0x000fe200078e023c */
[----:B------:R-:W-:Y:S02]  /*4c80*/  BSSY B1, `(.L_x_3789) ;  /* 0x0000004000017945 */ /* 0x000fe40003800000 */
[----:B------:R-:W0:Y:S02]  /*4c90*/  SYNCS.PHASECHK.TRANS64.TRYWAIT P4, [R88+URZ+0x22890], R99 ;  /* 0x02289063580075a7 */ /* 0x000e24000808017f */
[----:B------:R-:W-:Y:S01]  /*4ca0*/  VIMNMX R102, R102, 0x60, PT ;  /* 0x0000006066667848 */ /* 0x000fe20003fe0100 */
[----:B0-----:R-:W-:Y:S06]  /*4cb0*/  @!P4 BRA `(.L_x_3790) ;  /* 0x0000014000a4c947 */ /* 0x001fec0003800000 */
.L_x_4004:
[----:B------:R-:W-:Y:S05]  /*4cc0*/  BSYNC B1 ;  /* 0x0000000000017941 */ /* 0x000fea0003800000 */
.L_x_3789:
        /* <DEDUP_REMOVED lines=8> */
.L_x_3792:
[----:B------:R-:W-:Y:S05]  /*4d50*/  BSYNC B1 ;  /* 0x0000000000017941 */ /* 0x000fea0003800000 */
.L_x_3791:
[----:B------:R-:W-:Y:S05]  /*4d60*/  @P4 BRA `(.L_x_3772) ;  /* 0x0000000000104947 */ /* 0x000fea0003800000 */
[----:B-1----:R-:W1:Y:S04]  /*4d70*/  @!P1 LDS.128 R4, [R105+0x2000] ;  /* 0x0020000069049984 */ /* 0x002e680000000c00 */
[----:B------:R-:W2:Y:S04]  /*4d80*/  @!P2 LDS.128 R8, [R104+0x2000] ;  /* 0x002000006808a984 */ /* 0x000ea80000000c00 */
[----:B-1----:R3:W-:Y:S04]  /*4d90*/  @!P1 STG.E.128 desc[UR40][R12.64], R4 ;  /* 0x000000040c009986 */ /* 0x0027e8000c101d28 */
[----:B--2---:R3:W-:Y:S02]  /*4da0*/  @!P2 STG.E.128 desc[UR40][R12.64+0x40], R8 ;  /* 0x000040080c00a986 */ /* 0x0047e4000c101d28 */
.L_x_3772:
[----:B------:R-:W-:Y:S05]  /*4db0*/  BSYNC B0 ;  /* 0x0000000000007941 */ /* 0x000fea0003800000 */
.L_x_3754:
        /* <DEDUP_REMOVED lines=17> */
.L_x_3794:
[----:B------:R-:W-:Y:S05]  /*4ed0*/  BSYNC B0 ;  /* 0x0000000000007941 */ /* 0x000fea0003800000 */
.L_x_3793:
[----:B------:R-:W2:Y:S01]  /*4ee0*/  SYNCS.PHASECHK.TRANS64.TRYWAIT P3, [R88+URZ+0x228b0], R99 ;  /* 0x0228b063580075a7 */ /* 0x000ea2000806017f */
[----:B------:R-:W-:Y:S01]  /*4ef0*/  ULDC UR45, c[0x0][0x310] ;  /* 0x0000c400002d7ab9 */ /* 0x000fe20000000800 */
[----:B------:R-:W-:Y:S01]  /*4f00*/  ULDC.64 UR42, c[0x0][0x318] ;  /* 0x0000c600002a7ab9 */ /* 0x000fe20000000a00 */
[----:B------:R-:W-:Y:S01]  /*4f10*/  ULDC.64 UR38, c[0x0][0x308] ;  /* 0x0000c20000267ab9 */ /* 0x000fe20000000a00 */
[----:B------:R-:W-:Y:S01]  /*4f20*/  BSSY B0, `(.L_x_3795) ;  /* 0x0000003000007945 */ /* 0x000fe20003800000 */
[----:B-1----:R-:W-:-:S03]  /*4f30*/  IMAD R4, R2, 0x6000, R77 ;  /* 0x0000600002047824 */ /* 0x002fc600078e024d */
[----:B--2---:R-:W-:Y:S05]  /*4f40*/  @!P3 BRA `(.L_x_3796) ;  /* 0x000001400014b947 */ /* 0x004fea0003800000 */
.L_x_4005:
[----:B------:R-:W-:Y:S05]  /*4f50*/  BSYNC B0 ;  /* 0x0000000000007941 */ /* 0x000fea0003800000 */
.L_x_3795:
[----:B------:R-:W-:Y:S01]  /*4f60*/  ISETP.GE.AND P3, PT, R19, R102, PT ;  /* 0x000000661300720c */ /* 0x000fe20003f66270 */
[----:B------:R-:W-:Y:S01]  /*4f70*/  BSSY B0, `(.L_x_3797) ;  /* 0x0000026000007945 */ /* 0x000fe20003800000 */
[----:B------:R-:W-:Y:S01]  /*4f80*/  IADD3 R6, R78, R4, RZ ;  /* 0x000000044e067210 */ /* 0x000fe20007ffe0ff */
        /* <DEDUP_REMOVED lines=36> */
.L_x_3798:
[----:B------:R-:W-:Y:S05]  /*51d0*/  BSYNC B0 ;  /* 0x0000000000007941 */ /* 0x000fea0003800000 */
.L_x_3797:
[----:B------:R-:W-:Y:S01]  /*51e0*/  ISETP.GE.AND P3, PT, R225, R102, PT ;  /* 0x00000066e100720c */ /* 0x000fe20003f66270 */
[----:B------:R-:W-:-:S12]  /*51f0*/  BSSY B0, `(.L_x_3799) ;  /* 0x0000024000007945 */ /* 0x000fd80003800000 */
[----:B------:R-:W-:Y:S05]  /*5200*/  @P3 BRA `(.L_x_3800) ;  /* 0x0000000000883947 */ /* 0x000fea0003800000 */
[----:B------:R-:W-:Y:S01]  /*5210*/  IADD3 R7, P3, R32, 0x40, RZ ;  /* 0x0000004020077810 */ /* 0x000fe20007f7e0ff */
[----:B------:R-:W-:Y:S01]  /*5220*/  IMAD.MOV.U32 R4, RZ, RZ, R40 ;  /* 0x000000ffff047224 */ /* 0x000fe200078e0028 */
[----:B------:R-:W-:-:S03]  /*5230*/  MOV R5, R63 ;  /* 0x0000003f00057202 */ /* 0x000fc60000000f00 */
        /* <DEDUP_REMOVED lines=31> */
.L_x_3800:
[----:B------:R-:W-:Y:S05]  /*5430*/  BSYNC B0 ;  /* 0x0000000000007941 */ /* 0x000fea0003800000 */
.L_x_3799:
        /* <DEDUP_REMOVED lines=22> */
.L_x_3749:
[----:B------:R-:W-:Y:S02]  /*55a0*/  ISETP.GE.AND P2, PT, R176, 0x1, PT ;  /* 0x00000001b000780c */ /* 0x000fe40003f46270 */
[----:B------:R-:W-:Y:S02]  /*55b0*/  CS2R R4, SRZ ;  /* 0x0000000000047805 */ /* 0x000fe4000001ff00 */
[----:B------:R-:W-:Y:S01]  /*55c0*/  PLOP3.LUT P1, PT, PT, PT, PT, 0x80, 0x0 ;  /* 0x000000000000781c */ /* 0x000fe20003f2f070 */
[----:B------:R-:W-:Y:S01]  /*55d0*/  IMAD.MOV.U32 R0, RZ, RZ, RZ ;  /* 0x000000ffff007224 */ /* 0x000fe200078e00ff */
[----:B------:R-:W-:Y:S01]  /*55e0*/  MOV R3, RZ ;  /* 0x000000ff00037202 */ /* 0x000fe20000000f00 */
        /* <DEDUP_REMOVED lines=29> */
[----:B----4-:R-:W-:Y:S02]  /*57c0*/  CS2R R88, SRZ ;  /* 0x0000000000587805 */ /* 0x010fe4000001ff00 */
        /* <DEDUP_REMOVED lines=37> */
.L_x_3802:
[----:B------:R-:W-:Y:S01]  /*5a20*/  CS2R R24, SRZ ;  /* 0x0000000000187805 */ /* 0x000fe2000001ff00 */
[----:B------:R-:W-:Y:S06]  /*5a30*/  @!P2 BRA `(.L_x_3803) ;  /* 0x000000ac00f0a947 */ /* 0x000fec0003800000 */
[----:B------:R-:W-:-:S03]  /*5a40*/  UMOV UR4, 0xffffffff ;  /* 0xffffffff00047882 */ /* 0x000fc60000000000 */
[----:B------:R-:W-:Y:S05]  /*5a50*/  BRA.DIV UR4, `(.L_x_3804) ;  /* 0x0000013604647947 */ /* 0x000fea000b800000 */
[----:B------:R-:W0:Y:S02]  /*5a60*/  S2R R0, SR_TID.X ;  /* 0x0000000000007919 */ /* 0x000e240000002100 */
[----:B0-----:R-:W-:-:S04]  /*5a70*/  IADD3 R3, R0, -0x80, RZ ;  /* 0xffffff8000037810 */ /* 0x001fc80007ffe0ff */
[----:B------:R-:W-:-:S04]  /*5a80*/  SHF.R.S32.HI R0, RZ, 0x1f, R3 ;  /* 0x0000001fff007819 */ /* 0x000fc80000011403 */
[----:B------:R-:W-:-:S04]  /*5a90*/  LEA.HI R0, R0, R3, RZ, 0x7 ;  /* 0x0000000300007211 */ /* 0x000fc800078f38ff */
[----:B------:R-:W-:-:S05]  /*5aa0*/  SHF.R.S32.HI R0, RZ, 0x7, R0 ;  /* 0x00000007ff007819 */ /* 0x000fca0000011400 */
[----:B------:R0:W1:Y:S02]  /*5ab0*/  SHFL.IDX PT, R14, R0, RZ, 0x1f ;  /* 0x00001fff000e7589 */ /* 0x00006400000e0000 */
.L_x_4008:
[----:B01----:R-:W-:Y:S01]  /*5ac0*/  LEA.HI R0, R14, R14, RZ, 0x1 ;  /* 0x0000000e0e007211 */ /* 0x003fe200078f08ff */
[----:B------:R-:W-:Y:S01]  /*5ad0*/  VIADD R26, R18, 0x18400 ;  /* 0x00018400121a7836 */ /* 0x000fe20000000000 */
[----:B------:R-:W-:Y:S02]  /*5ae0*/  BSSY B6, `(.L_x_3805) ;  /* 0x0000018000067945 */ /* 0x000fe40003800000 */
        /* <DEDUP_REMOVED lines=23> */
.L_x_3806:
[----:B------:R-:W-:Y:S05]  /*5c60*/  BSYNC B6 ;  /* 0x0000000000067941 */ /* 0x000fea0003800000 */
.L_x_3805:
[----:B------:R-:W-:Y:S02]  /*5c70*/  ULDC UR4, c[0x0][0x3d4] ;  /* 0x0000f50000047ab9 */ /* 0x000fe40000000800 */
[----:B------:R-:W-:-:S13]  /*5c80*/  ISETP.LT.AND P0, PT, RZ, UR4, PT ;  /* 0x00000004ff007c0c */ /* 0x000fda000bf01270 */
[----:B------:R-:W-:Y:S05]  /*5c90*/  @P0 BRA `(.L_x_3807) ;  /* 0x00000000003c0947 */ /* 0x000fea0003800000 */
[----:B------:R-:W-:-:S04]  /*5ca0*/  LEA.HI R0, R226, R226, RZ, 0x1 ;  /* 0x000000e2e2007211 */ /* 0x000fc800078f08ff */
[----:B------:R-:W-:-:S05]  /*5cb0*/  LOP3.LUT R3, R0, 0xfffffffe, RZ, 0xc0, !PT ;  /* 0xfffffffe00037812 */ /* 0x000fca00078ec0ff */
[----:B------:R-:W-:-:S05]  /*5cc0*/  IMAD.IADD R3, R226, 0x1, -R3 ;  /* 0x00000001e2037824 */ /* 0x000fca00078e0a03 */
[----:B------:R-:W-:-:S04]  /*5cd0*/  SHF.L.U32 R3, R3, 0x1f, RZ ;  /* 0x0000001f03037819 */ /* 0x000fc800000006ff */
[----:B------:R0:W1:Y:S03]  /*5ce0*/  SYNCS.PHASECHK.TRANS64.TRYWAIT P0, [R18+URZ+0x22800], R3 ;  /* 0x02280003120075a7 */ /* 0x000066000800017f */
[----:B-1----:R-:W-:Y:S05]  /*5cf0*/  @!P0 NANOSLEEP.SYNCS 0x989680 ;  /* 0x009896800000895d */ /* 0x002fea0003900000 */
[----:B------:R-:W1:Y:S01]  /*5d00*/  @!P0 SYNCS.PHASECHK.TRANS64 P0, [R18+URZ+0x22800], R3 ;  /* 0x02280003120085a7 */ /* 0x000e62000800007f */
[----:B------:R-:W-:Y:S04]  /*5d10*/  BSSY B0, `(.L_x_3808) ;  /* 0x0000006000007945 */ /* 0x000fe80003800000 */
[----:B-1----:R-:W-:Y:S05]  /*5d20*/  @P0 BRA `(.L_x_3809) ;  /* 0x0000000000100947 */ /* 0x002fea0003800000 */
.L_x_3810:
[----:B-1----:R1:W2:Y:S02]  /*5d30*/  SYNCS.PHASECHK.TRANS64.TRYWAIT P0, [R18+URZ+0x22800], R3 ;  /* 0x02280003120075a7 */ /* 0x0022a4000800017f */
[----:B--2---:R-:W-:Y:S05]  /*5d40*/  @!P0 NANOSLEEP.SYNCS 0x989680 ;  /* 0x009896800000895d */ /* 0x004fea0003900000 */
[----:B------:R-:W2:Y:S02]  /*5d50*/  @!P0 SYNCS.PHASECHK.TRANS64 P0, [R18+URZ+0x22800], R3 ;  /* 0x02280003120085a7 */ /* 0x000ea4000800007f */
[----:B--2---:R-:W-:Y:S05]  /*5d60*/  @!P0 BRA `(.L_x_3810) ;  /* 0xfffffffc00f08947 */ /* 0x004fea000383ffff */
.L_x_3809:
[----:B------:R-:W-:Y:S05]  /*5d70*/  BSYNC B0 ;  /* 0x0000000000007941 */ /* 0x000fea0003800000 */
.L_x_3808:
[----:B------:R-:W-:Y:S05]  /*5d80*/  BRA `(.L_x_3811) ;  /* 0x0000002c004c7947 */ /* 0x000fea0003800000 */
.L_x_3807:
[----:B------:R-:W0:Y:S01]  /*5d90*/  LDC.64 R14, c[0x0][0x3e8] ;  /* 0x0000fa00ff0e7b82 */ /* 0x000e220000000a00 */
[----:B-----5:R-:W-:Y:S01]  /*5da0*/  SHF.R.S32.HI R3, RZ, 0x1f, R31 ;  /* 0x0000001fff037819 */ /* 0x020fe2000001141f */
[----:B------:R-:W-:Y:S01]  /*5db0*/  IMAD.SHL.U32 R24, R235, 0x4, RZ ;  /* 0x00000004eb187824 */ /* 0x000fe200078e00ff */
[----:B------:R-:W-:Y:S01]  /*5dc0*/  LOP3.LUT P0, RZ, R26, 0x3ff, RZ, 0xc0, !PT ;  /* 0x000003ff1aff7812 */ /* 0x000fe2000780c0ff */
[----:B------:R-:W-:Y:S01]  /*5dd0*/  IMAD.MOV.U32 R4, RZ, RZ, R16 ;  /* 0x000000ffff047224 */ /* 0x000fe200078e0010 */
[----:B------:R-:W-:Y:S01]  /*5de0*/  MOV R5, R17 ;  /* 0x0000001100057202 */ /* 0x000fe20000000f00 */
[----:B------:R-:W-:Y:S01]  /*5df0*/  BSSY B6, `(.L_x_3812) ;  /* 0x0000030000067945 */ /* 0x000fe20003800000 */
[----:B------:R-:W-:Y:S01]  /*5e00*/  SHF.R.S32.HI R25, RZ, 0x1f, R24 ;  /* 0x0000001fff197819 */ /* 0x000fe20000011418 */
[----:B------:R-:W1:Y:S01]  /*5e10*/  LDC.64 R12, c[0x0][0x3d8] ;  /* 0x0000f600ff0c7b82 */ /* 0x000e620000000a00 */
[-C--:B0-----:R-:W-:Y:S01]  /*5e20*/  IMAD R6, R3, R14.reuse, RZ ;  /* 0x0000000e03067224 */ /* 0x081fe200078e02ff */
[C---:B------:R-:W-:Y:S01]  /*5e30*/  SHF.L.U64.HI R57, R14.reuse, 0x6, R15 ;  /* 0x000000060e397819 */ /* 0x040fe2000001020f */
[----:B------:R-:W-:Y:S01]  /*5e40*/  IMAD.WIDE.U32 R10, R19, R14, R4 ;  /* 0x0000000e130a7225 */ /* 0x000fe200078e0004 */
[----:B------:R-:W-:-:S03]  /*5e50*/  SHF.L.U32 R59, R14, 0x6, RZ ;  /* 0x000000060e3b7819 */ /* 0x000fc600000006ff */
[----:B------:R-:W-:Y:S02]  /*5e60*/  IMAD R28, R228, R14, RZ ;  /* 0x0000000ee41c7224 */ /* 0x000fe400078e02ff */
[-C--:B-1----:R-:W-:Y:S01]  /*5e70*/  IMAD R0, R3, R12.reuse, RZ ;  /* 0x0000000c03007224 */ /* 0x082fe200078e02ff */
[----:B------:R-:W-:Y:S01]  /*5e80*/  SHF.L.U64.HI R56, R12, 0x6, R13 ;  /* 0x000000060c387819 */ /* 0x000fe2000001020d */
[----:B------:R-:W-:-:S04]  /*5e90*/  IMAD.WIDE.U32 R8, R19, R12, R4 ;  /* 0x0000000c13087225 */ /* 0x000fc800078e0004 */
[C---:B------:R-:W-:Y:S02]  /*5ea0*/  IMAD R47, R31.reuse, R15, R6 ;  /* 0x0000000f1f2f7224 */ /* 0x040fe400078e0206 */
[----:B------:R-:W-:-:S04]  /*5eb0*/  IMAD.WIDE.U32 R42, R31, R14, RZ ;  /* 0x0000000e1f2a7225 */ /* 0x000fc800078e00ff */
[-C--:B------:R-:W-:Y:S02]  /*5ec0*/  IMAD R20, R228, R12.reuse, RZ ;  /* 0x0000000ce4147224 */ /* 0x080fe400078e02ff */
[----:B------:R-:W-:-:S04]  /*5ed0*/  IMAD.WIDE.U32 R44, R31, R12, RZ ;  /* 0x0000000c1f2c7225 */ /* 0x000fc800078e00ff */
[----:B------:R-:W-:Y:S01]  /*5ee0*/  IMAD R41, R31, R13, R0 ;  /* 0x0000000d1f297224 */ /* 0x000fe200078e0200 */
[----:B------:R-:W-:Y:S01]  /*5ef0*/  IADD3 R26, P3, R8, R44, RZ ;  /* 0x0000002c081a7210 */ /* 0x000fe20007f7e0ff */
[----:B------:R-:W-:-:S04]  /*5f00*/  IMAD.WIDE.U32 R4, R19, R12, R24 ;  /* 0x0000000c13047225 */ /* 0x000fc800078e0018 */
[----:B------:R-:W-:Y:S01]  /*5f10*/  IMAD.WIDE.U32 R6, R19, R14, R24 ;  /* 0x0000000e13067225 */ /* 0x000fe200078e0018 */
[----:B------:R-:W-:-:S03]  /*5f20*/  IADD3 R46, P1, R4, R44, RZ ;  /* 0x0000002c042e7210 */ /* 0x000fc60007f3e0ff */
[----:B------:R-:W-:Y:S01]  /*5f30*/  IMAD R50, R19, R15, R28 ;  /* 0x0000000f13327224 */ /* 0x000fe200078e021c */
[-C--:B------:R-:W-:Y:S01]  /*5f40*/  IADD3 R28, P4, R10, R42.reuse, RZ ;  /* 0x0000002a0a1c7210 */ /* 0x080fe20007f9e0ff */
[----:B------:R-:W-:Y:S01]  /*5f50*/  IMAD.IADD R47, R47, 0x1, R43 ;  /* 0x000000012f2f7824 */ /* 0x000fe200078e022b */
[----:B------:R-:W-:Y:S01]  /*5f60*/  IADD3 R49, P2, R6, R42, RZ ;  /* 0x0000002a06317210 */ /* 0x000fe20007f5e0ff */
[----:B------:R-:W-:Y:S02]  /*5f70*/  IMAD R20, R19, R13, R20 ;  /* 0x0000000d13147224 */ /* 0x000fe400078e0214 */
[----:B------:R-:W-:Y:S01]  /*5f80*/  IMAD.IADD R41, R41, 0x1, R45 ;  /* 0x0000000129297824 */ /* 0x000fe200078e022d */
[C---:B------:R-:W-:Y:S01]  /*5f90*/  IADD3.X R29, R47.reuse, R50, R11, P4, !PT ;  /* 0x000000322f1d7210 */ /* 0x040fe200027fe40b */
[----:B------:R-:W-:Y:S01]  /*5fa0*/  IMAD.SHL.U32 R55, R12, 0x40, RZ ;  /* 0x000000400c377824 */ /* 0x000fe200078e00ff */
[----:B------:R-:W-:Y:S02]  /*5fb0*/  IADD3.X R50, R47, R7, R50, P2, !PT ;  /* 0x000000072f327210 */ /* 0x000fe400017fe432 */
        /* <DEDUP_REMOVED lines=18> */
[----:B-1----:R-:W-:Y:S05]  /*60e0*/  CALL.ABS.NOINC R14 ;  /* 0x000000000e007343 */ /* 0x002fea0003c00000 */
.L_x_3813:
[----:B------:R-:W-:Y:S05]  /*60f0*/  BSYNC B6 ;  /* 0x0000000000067941 */ /* 0x000fea0003800000 */
.L_x_3812:
[----:B------:R-:W0:Y:S01]  /*6100*/  LDC.64 R6, c[0x0][0x3d8] ;  /* 0x0000f600ff067b82 */ /* 0x000e220000000a00 */
[----:B------:R-:W-:Y:S01]  /*6110*/  SHF.R.S32.HI R3, RZ, 0x1f, R201 ;  /* 0x0000001fff037819 */ /* 0x000fe200000114c9 */
[----:B------:R-:W-:Y:S01]  /*6120*/  ULDC.U8 UR4, c[0x0][0x3f0] ;  /* 0x0000fc0000047ab9 */ /* 0x000fe20000000000 */
[----:B------:R-:W-:Y:S01]  /*6130*/  BSSY B0, `(.L_x_3814) ;  /* 0x0000290000007945 */ /* 0x000fe20003800000 */
[----:B------:R-:W-:-:S04]  /*6140*/  ISETP.NE.AND P0, PT, RZ, UR4, PT ;  /* 0x00000004ff007c0c */ /* 0x000fc8000bf05270 */
[----:B------:R-:W1:Y:S01]  /*6150*/  LDC.64 R4, c[0x0][0x3e8] ;  /* 0x0000fa00ff047b82 */ /* 0x000e620000000a00 */
[-C--:B0-----:R-:W-:Y:S02]  /*6160*/  IMAD R0, R3, R6.reuse, RZ ;  /* 0x0000000603007224 */ /* 0x081fe400078e02ff */
[----:B------:R-:W-:-:S03]  /*6170*/  IMAD.WIDE.U32 R8, R201, R6, RZ ;  /* 0x00000006c9087225 */ /* 0x000fc600078e00ff */
[----:B------:R-:W-:Y:S01]  /*6180*/  SHF.L.U32 R53, R8, 0x7, RZ ;  /* 0x0000000708357819 */ /* 0x000fe200000006ff */
[-C--:B-1----:R-:W-:Y:S02]  /*6190*/  IMAD R12, R3, R4.reuse, RZ ;  /* 0x00000004030c7224 */ /* 0x082fe400078e02ff */
        /* <DEDUP_REMOVED lines=11> */
[----:B------:R-:W0:Y:S01]  /*6250*/  LDC R0, c[0x0][0x428] ;  /* 0x00010a00ff007b82 */ /* 0x000e220000000800 */
        /* <DEDUP_REMOVED lines=13> */
[----:B0-----:R-:W-:Y:S01]  /*6330*/  ISETP.NE.AND P2, PT, R0, 0x1, PT ;  /* 0x000000010000780c */ /* 0x001fe20003f45270 */
[----:B------:R-:W-:-:S04]  /*6340*/  IMAD R0, R201, 0x80, R19 ;  /* 0x00000080c9007824 */ /* 0x000fc800078e0213 */
[----:B------:R-:W-:-:S08]  /*6350*/  IMAD R3, R235, 0x40, R0 ;  /* 0x00000040eb037824 */ /* 0x000fd000078e0200 */
[----:B------:R-:W0:Y:S08]  /*6360*/  @P2 LDC R10, c[0x0][0x42c] ;  /* 0x00010b00ff0a2b82 */ /* 0x000e300000000800 */
[----:B------:R-:W1:Y:S01]  /*6370*/  @P2 LDC R9, c[0x0][0x430] ;  /* 0x00010c00ff092b82 */ /* 0x000e620000000800 */
[----:B0-----:R-:W-:Y:S01]  /*6380*/  @P2 IMAD.HI.U32 R0, R3, R10, RZ ;  /* 0x0000000a03002227 */ /* 0x001fe200078e00ff */
[----:B------:R-:W-:-:S04]  /*6390*/  MOV R10, R44 ;  /* 0x0000002c000a7202 */ /* 0x000fc80000000f00 */
[----:B-1----:R-:W-:Y:S02]  /*63a0*/  @P2 SHF.R.U32.HI R3, RZ, R9, R0 ;  /* 0x00000009ff032219 */ /* 0x002fe40000011600 */
[----:B------:R-:W-:Y:S02]  /*63b0*/  CS2R R8, SRZ ;  /* 0x0000000000087805 */ /* 0x000fe4000001ff00 */
[----:B------:R-:W-:Y:S01]  /*63c0*/  SHF.R.S32.HI R41, RZ, 0x1f, R3 ;  /* 0x0000001fff297819 */ /* 0x000fe20000011403 */
[----:B------:R-:W-:Y:S06]  /*63d0*/  @P0 BRA `(.L_x_3817) ;  /* 0x0000000000580947 */ /* 0x000fec0003800000 */
[----:B------:R-:W-:Y:S01]  /*63e0*/  IADD3 R15, P2, R53, R46, RZ ;  /* 0x0000002e350f7210 */ /* 0x000fe20007f5e0ff */
[----:B------:R-:W-:Y:S01]  /*63f0*/  ULDC UR4, c[0x0][0x3d4] ;  /* 0x0000f50000047ab9 */ /* 0x000fe20000000800 */
[C---:B------:R-:W-:Y:S01]  /*6400*/  IADD3 R0, R24.reuse, 0x10, RZ ;  /* 0x0000001018007810 */ /* 0x040fe20007ffe0ff */
[----:B------:R-:W-:Y:S01]  /*6410*/  ULDC.64 UR6, c[0x0][0x3c8] ;  /* 0x0000f20000067ab9 */ /* 0x000fe20000000a00 */
[----:B------:R-:W-:Y:S01]  /*6420*/  ISETP.GE.AND P5, PT, R24, UR4, PT ;  /* 0x0000000418007c0c */ /* 0x000fe2000bfa6270 */
[----:B------:R-:W-:Y:S01]  /*6430*/  IMAD.X R30, R51, 0x1, R48, P2 ;  /* 0x00000001331e7824 */ /* 0x000fe200010e0630 */
[----:B------:R-:W-:Y:S01]  /*6440*/  ISETP.GE.AND P2, PT, R0, UR4, PT ;  /* 0x0000000400007c0c */ /* 0x000fe2000bf46270 */
[----:B------:R-:W-:Y:S01]  /*6450*/  ULDC.64 UR4, c[0x0][0x3e0] ;  /* 0x0000f80000047ab9 */ /* 0x000fe20000000a00 */
[----:B------:R-:W-:Y:S02]  /*6460*/  IADD3 R0, P4, R54, R49, RZ ;  /* 0x0000003136007210 */ /* 0x000fe40007f9e0ff */
[----:B------:R-:W-:-:S02]  /*6470*/  CS2R R36, SRZ ;  /* 0x0000000000247805 */ /* 0x000fc4000001ff00 */
[C---:B------:R-:W-:Y:S02]  /*6480*/  LEA R14, P3, R15.reuse, UR6, 0x1 ;  /* 0x000000060f0e7c11 */ /* 0x040fe4000f8608ff */
[----:B------:R-:W-:Y:S02]  /*6490*/  CS2R R32, SRZ ;  /* 0x0000000000207805 */ /* 0x000fe4000001ff00 */
[----:B------:R-:W-:Y:S01]  /*64a0*/  CS2R R34, SRZ ;  /* 0x0000000000227805 */ /* 0x000fe2000001ff00 */
[----:B------:R-:W-:Y:S01]  /*64b0*/  IMAD.X R31, R52, 0x1, R50, P4 ;  /* 0x00000001341f7824 */ /* 0x000fe200020e0632 */
[----:B------:R-:W-:Y:S02]  /*64c0*/  LEA.HI.X R15, R15, UR7, R30, 0x1, P3 ;  /* 0x000000070f0f7c11 */ /* 0x000fe400098f0c1e */
[----:B------:R-:W-:-:S03]  /*64d0*/  LEA R38, P3, R0, UR4, 0x1 ;  /* 0x0000000400267c11 */ /* 0x000fc6000f8608ff */
[----:B------:R0:W5:Y:S01]  /*64e0*/  @!P5 LDG.E.64 R36, desc[UR40][R14.64] ;  /* 0x000000280e24d981 */ /* 0x000162000c1e1b00 */
[----:B------:R-:W-:Y:S02]  /*64f0*/  LEA.HI.X R39, R0, UR5, R31, 0x1, P3 ;  /* 0x0000000500277c11 */ /* 0x000fe400098f0c1f */
[----:B------:R-:W-:Y:S01]  /*6500*/  CS2R R30, SRZ ;  /* 0x00000000001e7805 */ /* 0x000fe2000001ff00 */
[----:B------:R0:W5:Y:S04]  /*6510*/  @!P2 LDG.E.64 R32, desc[UR40][R14.64+0x20] ;  /* 0x000020280e20a981 */ /* 0x000168000c1e1b00 */
[----:B------:R0:W5:Y:S04]  /*6520*/  @!P5 LDG.E.64 R34, desc[UR40][R38.64] ;  /* 0x000000282622d981 */ /* 0x000168000c1e1b00 */
[----:B------:R0:W5:Y:S02]  /*6530*/  @!P2 LDG.E.64 R30, desc[UR40][R38.64+0x20] ;  /* 0x00002028261ea981 */ /* 0x000164000c1e1b00 */
.L_x_3817:
[----:B------:R-:W-:Y:S05]  /*6540*/  BSYNC B1 ;  /* 0x0000000000017941 */ /* 0x000fea0003800000 */
.L_x_3816:
        /* <DEDUP_REMOVED lines=24> */
.L_x_3819:
[----:B------:R-:W-:Y:S05]  /*66d0*/  BSYNC B1 ;  /* 0x0000000000017941 */ /* 0x000fea0003800000 */
.L_x_3818:
[----:B------:R-:W-:Y:S01]  /*66e0*/  IMAD.WIDE.U32 R10, R3, R6, R10 ;  /* 0x00000006030a7225 */ /* 0x000fe200078e000a */
[----:B------:R-:W-:Y:S01]  /*66f0*/  LEA.HI R0, R226, R226, RZ, 0x1 ;  /* 0x000000e2e2007211 */ /* 0x000fe200078f08ff */
[----:B------:R-:W-:Y:S01]  /*6700*/  ULDC.64 UR4, c[0x0][0x3c8] ;  /* 0x0000f20000047ab9 */ /* 0x000fe20000000a00 */
[----:B01----:R-:W-:Y:S01]  /*6710*/  SHF.L.U32 R14, R233, 0x6, RZ ;  /* 0x00000006e90e7819 */ /* 0x003fe200000006ff */
[----:B------:R-:W-:Y:S01]  /*6720*/  IMAD.WIDE.U32 R12, R3, R4, R12 ;  /* 0x00000004030c7225 */ /* 0x000fe200078e000c */
[----:B------:R-:W-:Y:S01]  /*6730*/  LOP3.LUT R15, R0, 0xfffffffe, RZ, 0xc0, !PT ;  /* 0xfffffffe000f7812 */ /* 0x000fe200078ec0ff */
[----:B------:R-:W-:Y:S01]  /*6740*/  ULDC.64 UR6, c[0x0][0x3e0] ;  /* 0x0000f80000067ab9 */ /* 0x000fe20000000a00 */
[----:B------:R-:W-:Y:S01]  /*6750*/  LOP3.LUT R39, R14, 0x1c0, RZ, 0xc0, !PT ;  /* 0x000001c00e277812 */ /* 0x000fe200078ec0ff */
[C---:B------:R-:W-:Y:S01]  /*6760*/  IMAD R6, R41.reuse, R6, RZ ;  /* 0x0000000629067224 */ /* 0x040fe200078e02ff */
[----:B------:R-:W-:Y:S01]  /*6770*/  LEA R0, P3, R12, UR6, 0x1 ;  /* 0x000000060c007c11 */ /* 0x000fe2000f8608ff */
[----:B------:R-:W-:-:S02]  /*6780*/  IMAD R4, R41, R4, RZ ;  /* 0x0000000429047224 */ /* 0x000fc400078e02ff */
[----:B------:R-:W-:Y:S01]  /*6790*/  IMAD R7, R3, R7, R6 ;  /* 0x0000000703077224 */ /* 0x000fe200078e0206 */
[----:B------:R-:W-:Y:S01]  /*67a0*/  LOP3.LUT R6, R39, 0x18, R16, 0xf8, !PT ;  /* 0x0000001827067812 */ /* 0x000fe200078ef810 */
[----:B------:R-:W-:Y:S01]  /*67b0*/  IMAD R3, R3, R5, R4 ;  /* 0x0000000503037224 */ /* 0x000fe200078e0204 */
[----:B------:R-:W-:Y:S01]  /*67c0*/  LEA R4, P2, R10, UR4, 0x1 ;  /* 0x000000040a047c11 */ /* 0x000fe2000f8408ff */
[----:B------:R-:W-:Y:S01]  /*67d0*/  IMAD.IADD R5, R11, 0x1, R7 ;  /* 0x000000010b057824 */ /* 0x000fe200078e0207 */
[----:B------:R-:W-:Y:S01]  /*67e0*/  UMOV UR4, 0xffffffff ;  /* 0xffffffff00047882 */ /* 0x000fe20000000000 */
[----:B------:R-:W-:Y:S01]  /*67f0*/  IMAD.IADD R3, R13, 0x1, R3 ;  /* 0x000000010d037824 */ /* 0x000fe200078e0203 */
[----:B------:R-:W-:Y:S01]  /*6800*/  SHF.R.U32.HI R39, RZ, 0x3, R39 ;  /* 0x00000003ff277819 */ /* 0x000fe20000011627 */
[----:B------:R-:W-:Y:S01]  /*6810*/  IMAD.IADD R7, R226, 0x1, -R15 ;  /* 0x00000001e2077824 */ /* 0x000fe200078e0a0f */
[----:B------:R-:W-:Y:S02]  /*6820*/  LEA.HI.X R5, R10, UR5, R5, 0x1, P2 ;  /* 0x000000050a057c11 */ /* 0x000fe400090f0c05 */
[----:B------:R-:W-:-:S02]  /*6830*/  LEA.HI.X R3, R12, UR7, R3, 0x1, P3 ;  /* 0x000000070c037c11 */ /* 0x000fc400098f0c03 */
[----:B------:R-:W-:Y:S02]  /*6840*/  LOP3.LUT R6, R6, R39, RZ, 0x3c, !PT ;  /* 0x0000002706067212 */ /* 0x000fe400078e3cff */
[----:B------:R-:W-:Y:S01]  /*6850*/  SHF.L.U32 R7, R7, 0x1f, RZ ;  /* 0x0000001f07077819 */ /* 0x000fe200000006ff */
[----:B------:R-:W-:Y:S06]  /*6860*/  BRA.DIV UR4, `(.L_x_3820) ;  /* 0x0000012a041c7947 */ /* 0x000fec000b800000 */
.L_x_4011:
[----:B------:R-:W-:-:S03]  /*6870*/  UMOV UR4, 0xffffffff ;  /* 0xffffffff00047882 */ /* 0x000fc60000000000 */
[----:B------:R-:W-:Y:S05]  /*6880*/  BRA.DIV UR4, `(.L_x_3821) ;  /* 0x0000012a043c7947 */ /* 0x000fea000b800000 */
.L_x_4014:
[----:B------:R-:W-:-:S03]  /*6890*/  UMOV UR4, 0xffffffff ;  /* 0xffffffff00047882 */ /* 0x000fc60000000000 */
[----:B------:R-:W-:Y:S05]  /*68a0*/  BRA.DIV UR4, `(.L_x_3822) ;  /* 0x0000012a045c7947 */ /* 0x000fea000b800000 */
.L_x_4017:
[----:B------:R-:W-:-:S03]  /*68b0*/  UMOV UR4, 0xffffffff ;  /* 0xffffffff00047882 */ /* 0x000fc60000000000 */
[----:B------:R-:W-:Y:S05]  /*68c0*/  BRA.DIV UR4, `(.L_x_3823) ;  /* 0x0000012a047c7947 */ /* 0x000fea000b800000 */
.L_x_4020:
[----:B------:R-:W-:-:S03]  /*68d0*/  UMOV UR4, 0xffffffff ;  /* 0xffffffff00047882 */ /* 0x000fc60000000000 */
[----:B------:R-:W-:Y:S05]  /*68e0*/  BRA.DIV UR4, `(.L_x_3824) ;  /* 0x0000012a049c7947 */ /* 0x000fea000b800000 */
.L_x_4023:
[----:B------:R-:W-:-:S03]  /*68f0*/  UMOV UR4, 0xffffffff ;  /* 0xffffffff00047882 */ /* 0x000fc60000000000 */
[----:B------:R-:W-:Y:S05]  /*6900*/  BRA.DIV UR4, `(.L_x_3825) ;  /* 0x0000012a04bc7947 */ /* 0x000fea000b800000 */
.L_x_4026:
[----:B------:R-:W-:-:S03]  /*6910*/  UMOV UR4, 0xffffffff ;  /* 0xffffffff00047882 */ /* 0x000fc60000000000 */
[----:B------:R-:W-:Y:S05]  /*6920*/  BRA.DIV UR4, `(.L_x_3826) ;  /* 0x0000012a04dc7947 */ /* 0x000fea000b800000 */
.L_x_4029:
[----:B------:R-:W-:-:S03]  /*6930*/  UMOV UR4, 0xffffffff ;  /* 0xffffffff00047882 */ /* 0x000fc60000000000 */
[----:B------:R-:W-:Y:S05]  /*6940*/  BRA.DIV UR4, `(.L_x_3827) ;  /* 0x0000012a04fc7947 */ /* 0x000fea000b800000 */
.L_x_4032:
[----:B------:R-:W0:Y:S01]  /*6950*/  SYNCS.PHASECHK.TRANS64.TRYWAIT P2, [R18+URZ+0x22800], R7 ;  /* 0x02280007120075a7 */ /* 0x000e22000804017f */
[----:B-----5:R-:W-:Y:S01]  /*6960*/  IMAD.MOV.U32 R3, RZ, RZ, R35 ;  /* 0x000000ffff037224 */ /* 0x020fe200078e0023 */
[----:B------:R-:W-:Y:S01]  /*6970*/  LOP3.LUT P3, RZ, R233, 0x4, RZ, 0xc0, !PT ;  /* 0x00000004e9ff7812 */ /* 0x000fe2000786c0ff */
[----:B------:R-:W-:Y:S01]  /*6980*/  IMAD.MOV.U32 R4, RZ, RZ, R30 ;  /* 0x000000ffff047224 */ /* 0x000fe200078e001e */
[----:B------:R-:W-:Y:S01]  /*6990*/  MOV R0, R34 ;  /* 0x0000002200007202 */ /* 0x000fe20000000f00 */
[----:B------:R-:W-:Y:S01]  /*69a0*/  IMAD.MOV.U32 R5, RZ, RZ, R31 ;  /* 0x000000ffff057224 */ /* 0x000fe200078e001f */
[----:B------:R-:W-:Y:S01]  /*69b0*/  BSSY B1, `(.L_x_3828) ;  /* 0x000001d000017945 */ /* 0x000fe20003800000 */
[----:B------:R-:W-:Y:S01]  /*69c0*/  IMAD.MOV.U32 R11, RZ, RZ, R27 ;  /* 0x000000ffff0b7224 */ /* 0x000fe200078e001b */
[----:B------:R-:W-:Y:S01]  /*69d0*/  PRMT R43, R3, 0x5410, R4 ;  /* 0x00005410032b7816 */ /* 0x000fe20000000004 */
[----:B------:R-:W-:Y:S01]  /*69e0*/  IMAD R3, R209, 0x200, R6 ;  /* 0x00000200d1037824 */ /* 0x000fe200078e0206 */
[----:B------:R-:W-:Y:S01]  /*69f0*/  PRMT R44, R5, 0x7610, R44 ;  /* 0x00007610052c7816 */ /* 0x000fe2000000002c */
[----:B------:R-:W-:Y:S01]  /*6a00*/  IMAD.MOV.U32 R4, RZ, RZ, R37 ;  /* 0x000000ffff047224 */ /* 0x000fe200078e0025 */
[----:B------:R-:W-:Y:S01]  /*6a10*/  PRMT R10, R0, 0x7610, R10 ;  /* 0x00007610000a7816 */ /* 0x000fe2000000000a */
[----:B------:R-:W-:Y:S01]  /*6a20*/  IMAD.MOV.U32 R5, RZ, RZ, R32 ;  /* 0x000000ffff057224 */ /* 0x000fe200078e0020 */
[----:B------:R-:W-:-:S02]  /*6a30*/  LEA R3, R3, R18, 0x1 ;  /* 0x0000001203037211 */ /* 0x000fc400078e08ff */
[----:B------:R-:W-:Y:S02]  /*6a40*/  MOV R0, R36 ;  /* 0x0000002400007202 */ /* 0x000fe40000000f00 */
[----:B------:R-:W-:Y:S01]  /*6a50*/  PRMT R44, R44, 0x5410, R4 ;  /* 0x000054102c2c7816 */ /* 0x000fe20000000004 */
[----:B------:R-:W-:Y:S01]  /*6a60*/  VIADD R4, R3, 0x18400 ;  /* 0x0001840003047836 */ /* 0x000fe20000000000 */
[----:B------:R-:W-:Y:S01]  /*6a70*/  PRMT R45, R5, 0x7610, R45 ;  /* 0x00007610052d7816 */ /* 0x000fe2000000002d */
[----:B------:R-:W-:Y:S01]  /*6a80*/  IMAD.MOV.U32 R5, RZ, RZ, R33 ;  /* 0x000000ffff057224 */ /* 0x000fe200078e0021 */
[----:B------:R-:W-:Y:S02]  /*6a90*/  MOV R6, R26 ;  /* 0x0000001a00067202 */ /* 0x000fe40000000f00 */
[----:B------:R-:W-:Y:S01]  /*6aa0*/  PRMT R14, R0, 0x7610, R14 ;  /* 0x00007610000e7816 */ /* 0x000fe2000000000e */
[----:B------:R-:W-:Y:S01]  /*6ab0*/  VIADD R0, R3, 0x18440 ;  /* 0x0001844003007836 */ /* 0x000fe20000000000 */
[----:B------:R-:W-:Y:S01]  /*6ac0*/  PRMT R45, R45, 0x5410, R5 ;  /* 0x000054102d2d7816 */ /* 0x000fe20000000005 */
[----:B------:R-:W-:Y:S01]  /*6ad0*/  @P3 VIADD R0, R4, 0xffffffc0 ;  /* 0xffffffc004003836 */ /* 0x000fe20000000000 */
[----:B------:R-:W-:Y:S01]  /*6ae0*/  PRMT R46, R6, 0x5410, R11 ;  /* 0x00005410062e7816 */ /* 0x000fe2000000000b */
[----:B------:R-:W-:Y:S01]  /*6af0*/  IMAD.MOV.U32 R4, RZ, RZ, R8 ;  /* 0x000000ffff047224 */ /* 0x000fe200078e0008 */
[----:B------:R-:W-:Y:S01]  /*6b00*/  MOV R5, R9 ;  /* 0x0000000900057202 */ /* 0x000fe20000000f00 */
[----:B------:R-:W-:-:S02]  /*6b10*/  IMAD.MOV.U32 R6, RZ, RZ, R28 ;  /* 0x000000ffff067224 */ /* 0x000fc400078e001c */
[----:B------:R-:W-:Y:S01]  /*6b20*/  IMAD.MOV.U32 R11, RZ, RZ, R29 ;  /* 0x000000ffff0b7224 */ /* 0x000fe200078e001d */
[----:B------:R-:W-:Y:S01]  /*6b30*/  PRMT R47, R4, 0x5410, R5 ;  /* 0x00005410042f7816 */ /* 0x000fe20000000005 */
[----:B------:R-:W-:Y:S01]  /*6b40*/  IMAD.MOV.U32 R4, RZ, RZ, R20 ;  /* 0x000000ffff047224 */ /* 0x000fe200078e0014 */
[----:B------:R-:W-:Y:S02]  /*6b50*/  MOV R5, R21 ;  /* 0x0000001500057202 */ /* 0x000fe40000000f00 */
[----:B------:R-:W-:Y:S01]  /*6b60*/  PRMT R48, R6, 0x5410, R11 ;  /* 0x0000541006307816 */ /* 0x000fe2000000000b */
[----:B0-----:R-:W-:Y:S06]  /*6b70*/  @!P2 BRA `(.L_x_3829) ;  /* 0x000001280098a947 */ /* 0x001fec0003800000 */
.L_x_4033:
[----:B------:R-:W-:Y:S05]  /*6b80*/  BSYNC B1 ;  /* 0x0000000000017941 */ /* 0x000fea0003800000 */
.L_x_3828:
[----:B------:R-:W-:Y:S01]  /*6b90*/  BSSY B1, `(.L_x_3830) ;  /* 0x000005f000017945 */ /* 0x000fe20003800000 */
[----:B------:R-:W-:-:S03]  /*6ba0*/  PRMT R49, R4, 0x5410, R5 ;  /* 0x0000541004317816 */ /* 0x000fc60000000005 */
[----:B------:R-:W-:Y:S05]  /*6bb0*/  @P0 BRA `(.L_x_3831) ;  /* 0x0000000400700947 */ /* 0x000fea0003800000 */
[----:B------:R-:W1:Y:S01]  /*6bc0*/  LDC R5, c[0x0][0x3d4] ;  /* 0x0000f500ff057b82 */ /* 0x000e620000000800 */
[C---:B------:R-:W-:Y:S01]  /*6bd0*/  VIADD R4, R24.reuse, 0x10 ;  /* 0x0000001018047836 */ /* 0x040fe20000000000 */
[----:B------:R-:W-:Y:S01]  /*6be0*/  BSSY B2, `(.L_x_3832) ;  /* 0x000002e000027945 */ /* 0x000fe20003800000 */
[----:B-1----:R-:W-:-:S03]  /*6bf0*/  ISETP.GE.AND P0, PT, R24, R5, PT ;  /* 0x000000051800720c */ /* 0x002fc60003f06270 */
[----:B------:R-:W-:-:S10]  /*6c00*/  ISETP.GE.AND P2, PT, R4, R5, PT ;  /* 0x000000050400720c */ /* 0x000fd40003f46270 */
[----:B------:R-:W-:Y:S05]  /*6c10*/  @P0 BRA `(.L_x_3833) ;  /* 0x0000000000a80947 */ /* 0x000fea0003800000 */
[----:B0-----:R-:W0:Y:S01]  /*6c20*/  LDS.128 R4, [R3+0x18400] ;  /* 0x0184000003047984 */ /* 0x001e220000000c00 */
        /* <DEDUP_REMOVED lines=8> */
[--C-:B0-----:R-:W-:Y:S02]  /*6cb0*/  HADD2.F32 R12, -RZ, R7.reuse.H0_H0 ;  /* 0x20000007ff0c7230 */ /* 0x101fe40000004100 */
        /* <DEDUP_REMOVED lines=32> */
.L_x_3833:
[----:B------:R-:W-:Y:S05]  /*6ec0*/  BSYNC B2 ;  /* 0x0000000000027941 */ /* 0x000fea0003800000 */
.L_x_3832:
[----:B------:R-:W-:Y:S05]  /*6ed0*/  @P2 BRA `(.L_x_3831) ;  /* 0x0000000000a82947 */ /* 0x000fea0003800000 */
[----:B01----:R-:W0:Y:S01]  /*6ee0*/  LDS.128 R4, [R0] ;  /* 0x0000000000047984 */ /* 0x003e220000000c00 */
        /* <DEDUP_REMOVED lines=41> */
.L_x_3831:
[----:B------:R-:W-:Y:S05]  /*7180*/  BSYNC B1 ;  /* 0x0000000000017941 */ /* 0x000fea0003800000 */
.L_x_3830:
[----:B------:R-:W-:Y:S05]  /*7190*/  @P1 BRA `(.L_x_3834) ;  /* 0x0000001800241947 */ /* 0x000fea0003800000 */
[----:B-12---:R-:W1:Y:S01]  /*71a0*/  LDC R5, c[0x0][0x3d4] ;  /* 0x0000f500ff057b82 */ /* 0x006e620000000800 */
        /* <DEDUP_REMOVED lines=14> */
[----:B0-----:R-:W-:-:S02]  /*7290*/  HADD2.F32 R12, -RZ, R7.H0_H0 ;  /* 0x20000007ff0c7230 */ /* 0x001fc40000004100 */
        /* <DEDUP_REMOVED lines=32> */
.L_x_3836:
[----:B------:R-:W-:Y:S05]  /*74a0*/  BSYNC B1 ;  /* 0x0000000000017941 */ /* 0x000fea0003800000 */
.L_x_3835:
        /* <DEDUP_REMOVED lines=10> */
[----:B0-----:R-:W-:-:S02]  /*7550*/  HADD2.F32 R10, -RZ, R7.H1_H1 ;  /* 0x30000007ff0a7230 */ /* 0x001fc40000004100 */
[--C-:B-1----:R-:W-:Y:S02]  /*7560*/  HADD2.F32 R3, -RZ, R4.reuse.H0_H0 ;  /* 0x20000004ff037230 */ /* 0x102fe40000004100 */
        /* <DEDUP_REMOVED lines=32> */
.L_x_3815:
[----:B------:R-:W0:Y:S01]  /*7770*/  LDC R43, c[0x0][0x3d4] ;  /* 0x0000f500ff2b7b82 */ /* 0x000e220000000800 */
[----:B------:R-:W-:Y:S01]  /*7780*/  ULDC.64 UR4, c[0x0][0x3c8] ;  /* 0x0000f20000047ab9 */ /* 0x000fe20000000a00 */
[----:B------:R-:W-:Y:S01]  /*7790*/  ULDC.64 UR6, c[0x0][0x3e0] ;  /* 0x0000f80000067ab9 */ /* 0x000fe20000000a00 */
[----:B------:R-:W-:Y:S02]  /*77a0*/  CS2R R32, SRZ ;  /* 0x0000000000207805 */ /* 0x000fe4000001ff00 */
[----:B------:R-:W-:Y:S02]  /*77b0*/  CS2R R34, SRZ ;  /* 0x0000000000227805 */ /* 0x000fe4000001ff00 */
[----:B0-----:R-:W-:-:S04]  /*77c0*/  ISETP.GE.AND P0, PT, R16, R43, PT ;  /* 0x0000002b1000720c */ /* 0x001fc80003f06270 */
[-C--:B------:R-:W-:Y:S02]  /*77d0*/  ISETP.GE.OR P1, PT, R225, R8.reuse, P0 ;  /* 0x00000008e100720c */ /* 0x080fe40000726670 */
[----:B------:R-:W-:-:S11]  /*77e0*/  ISETP.GE.OR P0, PT, R19, R8, P0 ;  /* 0x000000081300720c */ /* 0x000fd60000706670 */
[----:B------:R-:W0:Y:S01]  /*77f0*/  @!P1 LDC.64 R14, c[0x0][0x3c8] ;  /* 0x0000f200ff0e9b82 */ /* 0x000e220000000a00 */
[----:B------:R-:W-:Y:S02]  /*7800*/  @!P1 IADD3 R13, P2, P3, R26, R55, R53 ;  /* 0x000000371a0d9210 */ /* 0x000fe40007b5e035 */
[----:B------:R-:W-:Y:S02]  /*7810*/  @!P0 IADD3 R9, P5, R53, R26, RZ ;  /* 0x0000001a35098210 */ /* 0x000fe40007fbe0ff */
[----:B------:R-:W-:Y:S02]  /*7820*/  @!P1 IADD3.X R20, R27, R56, R51, P2, P3 ;  /* 0x000000381b149210 */ /* 0x000fe400017e6433 */
[----:B------:R-:W-:Y:S01]  /*7830*/  @!P1 IADD3 R0, P3, P4, R28, R59, R54 ;  /* 0x0000003b1c009210 */ /* 0x000fe20007c7e036 */
[----:B------:R-:W1:Y:S01]  /*7840*/  @!P1 LDC.64 R30, c[0x0][0x3e0] ;  /* 0x0000f800ff1e9b82 */ /* 0x000e620000000a00 */
[----:B------:R-:W-:Y:S01]  /*7850*/  @!P0 IADD3 R11, P2, R54, R28, RZ ;  /* 0x0000001c360b8210 */ /* 0x000fe20007f5e0ff */
[----:B------:R-:W-:Y:S01]  /*7860*/  @!P0 IMAD.X R10, R51, 0x1, R27, P5 ;  /* 0x00000001330a8824 */ /* 0x000fe200028e061b */
[----:B------:R-:W-:-:S02]  /*7870*/  @!P1 IADD3.X R3, R29, R57, R52, P3, P4 ;  /* 0x000000391d039210 */ /* 0x000fc40001fe8434 */
[----:B------:R-:W-:Y:S02]  /*7880*/  @!P0 IADD3.X R24, R52, R29, RZ, P2, !PT ;  /* 0x0000001d34188210 */ /* 0x000fe400017fe4ff */
[----:B------:R-:W-:Y:S02]  /*7890*/  CS2R R28, SRZ ;  /* 0x00000000001c7805 */ /* 0x000fe4000001ff00 */
[----:B------:R-:W-:-:S04]  /*78a0*/  @!P0 LEA R8, P5, R9, UR4, 0x1 ;  /* 0x0000000409088c11 */ /* 0x000fc8000f8a08ff */
[----:B------:R-:W-:Y:S02]  /*78b0*/  @!P0 LEA.HI.X R9, R9, UR5, R10, 0x1, P5 ;  /* 0x0000000509098c11 */ /* 0x000fe4000a8f0c0a */
[----:B------:R-:W-:Y:S02]  /*78c0*/  @!P0 LEA R10, P2, R11, UR6, 0x1 ;  /* 0x000000060b0a8c11 */ /* 0x000fe4000f8408ff */
[----:B0-----:R-:W-:Y:S01]  /*78d0*/  @!P1 LEA R12, P3, R13, R14, 0x1 ;  /* 0x0000000e0d0c9211 */ /* 0x001fe200078608ff */
[----:B------:R0:W5:Y:S01]  /*78e0*/  @!P0 LDG.E.128 R32, desc[UR40][R8.64] ;  /* 0x0000002808208981 */ /* 0x000162000c1e1d00 */
[----:B------:R-:W-:Y:S02]  /*78f0*/  @!P0 LEA.HI.X R11, R11, UR7, R24, 0x1, P2 ;  /* 0x000000070b0b8c11 */ /* 0x000fe400090f0c18 */
[----:B------:R-:W-:Y:S02]  /*7900*/  @!P1 LEA.HI.X R13, R13, R15, R20, 0x1, P3 ;  /* 0x0000000f0d0d9211 */ /* 0x000fe400018f0c14 */
[----:B-1----:R-:W-:-:S04]  /*7910*/  @!P1 LEA R14, P4, R0, R30, 0x1 ;  /* 0x0000001e000e9211 */ /* 0x002fc800078808ff */
[----:B------:R-:W-:Y:S02]  /*7920*/  @!P1 LEA.HI.X R15, R0, R31, R3, 0x1, P4 ;  /* 0x0000001f000f9211 */ /* 0x000fe400020f0c03 */
[----:B------:R-:W-:Y:S01]  /*7930*/  CS2R R30, SRZ ;  /* 0x00000000001e7805 */ /* 0x000fe2000001ff00 */
[----:B------:R-:W1:Y:S05]  /*7940*/  LDC R0, c[0x0][0x428] ;  /* 0x00010a00ff007b82 */ /* 0x000e6a0000000800 */
[----:B------:R-:W5:Y:S01]  /*7950*/  @!P1 LDG.E.128 R28, desc[UR40][R14.64] ;  /* 0x000000280e1c9981 */ /* 0x000f62000c1e1d00 */
[----:B-1----:R-:W-:-:S13]  /*7960*/  ISETP.NE.AND P2, PT, R0, 0x1, PT ;  /* 0x000000010000780c */ /* 0x002fda0003f45270 */
[----:B0-----:R-:W0:Y:S08]  /*7970*/  @P2 LDC R8, c[0x0][0x42c] ;  /* 0x00010b00ff082b82 */ /* 0x001e300000000800 */
[----:B------:R-:W1:Y:S01]  /*7980*/  @P2 LDC R9, c[0x0][0x430] ;  /* 0x00010c00ff092b82 */ /* 0x000e620000000800 */
[----:B------:R-:W-:-:S04]  /*7990*/  IMAD R0, R201, 0x80, R19 ;  /* 0x00000080c9007824 */ /* 0x000fc800078e0213 */
[----:B------:R-:W-:Y:S01]  /*79a0*/  IMAD R3, R235, 0x40, R0 ;  /* 0x00000040eb037824 */ /* 0x000fe200078e0200 */
[----:B------:R-:W-:Y:S02]  /*79b0*/  CS2R R36, SRZ ;  /* 0x0000000000247805 */ /* 0x000fe4000001ff00 */
[----:B------:R-:W-:Y:S02]  /*79c0*/  CS2R R38, SRZ ;  /* 0x0000000000267805 */ /* 0x000fe4000001ff00 */
[----:B------:R-:W-:Y:S02]  /*79d0*/  CS2R R24, SRZ ;  /* 0x0000000000187805 */ /* 0x000fe4000001ff00 */
[----:B------:R-:W-:Y:S02]  /*79e0*/  CS2R R26, SRZ ;  /* 0x00000000001a7805 */ /* 0x000fe4000001ff00 */
[----:B------:R2:W5:Y:S01]  /*79f0*/  @!P0 LDG.E.128 R36, desc[UR40][R10.64] ;  /* 0x000000280a248981 */ /* 0x000562000c1e1d00 */
[----:B0-----:R-:W-:-:S03]  /*7a00*/  @P2 IMAD.HI.U32 R0, R3, R8, RZ ;  /* 0x0000000803002227 */ /* 0x001fc600078e00ff */
[----:B------:R0:W5:Y:S02]  /*7a10*/  @!P1 LDG.E.128 R24, desc[UR40][R12.64] ;  /* 0x000000280c189981 */ /* 0x000164000c1e1d00 */
[----:B-1----:R-:W-:-:S04]  /*7a20*/  @P2 SHF.R.U32.HI R3, RZ, R9, R0 ;  /* 0x00000009ff032219 */ /* 0x002fc80000011600 */
[----:B------:R-:W-:Y:S01]  /*7a30*/  SHF.R.S32.HI R21, RZ, 0x1f, R3 ;  /* 0x0000001fff157819 */ /* 0x000fe20000011403 */
[----:B------:R-:W-:Y:S01]  /*7a40*/  IMAD.MOV.U32 R8, RZ, RZ, R44 ;  /* 0x000000ffff087224 */ /* 0x000fe200078e002c */
[----:B------:R-:W-:Y:S01]  /*7a50*/  MOV R9, R41 ;  /* 0x0000002900097202 */ /* 0x000fe20000000f00 */
[----:B--2---:R-:W-:Y:S02]  /*7a60*/  IMAD.MOV.U32 R10, RZ, RZ, R42 ;  /* 0x000000ffff0a7224 */ /* 0x004fe400078e002a */
[----:B------:R-:W-:Y:S02]  /*7a70*/  IMAD.MOV.U32 R11, RZ, RZ, R47 ;  /* 0x000000ffff0b7224 */ /* 0x000fe400078e002f */
[C---:B------:R-:W-:Y:S02]  /*7a80*/  IMAD R0, R21.reuse, R6, RZ ;  /* 0x0000000615007224 */ /* 0x040fe400078e02ff */
[----:B0-----:R-:W-:Y:S02]  /*7a90*/  IMAD R12, R21, R4, RZ ;  /* 0x00000004150c7224 */ /* 0x001fe400078e02ff */
        /* <DEDUP_REMOVED lines=13> */
.L_x_4036:
[----:B------:R-:W-:-:S03]  /*7b70*/  UMOV UR4, 0xffffffff ;  /* 0xffffffff00047882 */ /* 0x000fc60000000000 */
[----:B------:R-:W-:Y:S05]  /*7b80*/  BRA.DIV UR4, `(.L_x_3838) ;  /* 0x0000011a04d07947 */ /* 0x000fea000b800000 */
.L_x_4039:
[----:B------:R-:W-:-:S03]  /*7b90*/  UMOV UR4, 0xffffffff ;  /* 0xffffffff00047882 */ /* 0x000fc60000000000 */
[----:B------:R-:W-:Y:S05]  /*7ba0*/  BRA.DIV UR4, `(.L_x_3839) ;  /* 0x0000011a04f07947 */ /* 0x000fea000b800000 */
.L_x_4042:
[----:B------:R-:W-:-:S03]  /*7bb0*/  UMOV UR4, 0xffffffff ;  /* 0xffffffff00047882 */ /* 0x000fc60000000000 */
[----:B------:R-:W-:Y:S05]  /*7bc0*/  BRA.DIV UR4, `(.L_x_3840) ;  /* 0x0000011e04107947 */ /* 0x000fea000b800000 */
.L_x_4045:
[----:B------:R-:W-:-:S03]  /*7bd0*/  UMOV UR4, 0xffffffff ;  /* 0xffffffff00047882 */ /* 0x000fc60000000000 */
[----:B------:R-:W-:Y:S05]  /*7be0*/  BRA.DIV UR4, `(.L_x_3841) ;  /* 0x0000011e04307947 */ /* 0x000fea000b800000 */
.L_x_4048:
[----:B------:R-:W-:Y:S01]  /*7bf0*/  UMOV UR4, 0xffffffff ;  /* 0xffffffff00047882 */ /* 0x000fe20000000000 */
[----:B------:R-:W-:Y:S02]  /*7c00*/  LOP3.LUT R5, R6, 0xfffffffe, RZ, 0xc0, !PT ;  /* 0xfffffffe06057812 */ /* 0x000fe400078ec0ff */
[----:B------:R-:W-:Y:S05]  /*7c10*/  BRA.DIV UR4, `(.L_x_3842) ;  /* 0x0000011e044c7947 */ /* 0x000fea000b800000 */
.L_x_4051:
[----:B------:R-:W-:Y:S01]  /*7c20*/  UMOV UR4, 0xffffffff ;  /* 0xffffffff00047882 */ /* 0x000fe20000000000 */
[----:B------:R-:W-:Y:S02]  /*7c30*/  IMAD.IADD R5, R226, 0x1, -R5 ;  /* 0x00000001e2057824 */ /* 0x000fe400078e0a05 */
[----:B------:R-:W-:Y:S05]  /*7c40*/  BRA.DIV UR4, `(.L_x_3843) ;  /* 0x0000011e04687947 */ /* 0x000fea000b800000 */
.L_x_4054:
[----:B------:R-:W-:Y:S01]  /*7c50*/  UMOV UR4, 0xffffffff ;  /* 0xffffffff00047882 */ /* 0x000fe20000000000 */
[----:B------:R-:W-:Y:S02]  /*7c60*/  SHF.L.U32 R3, R5, 0x1f, RZ ;  /* 0x0000001f05037819 */ /* 0x000fe400000006ff */
[----:B------:R-:W-:Y:S05]  /*7c70*/  BRA.DIV UR4, `(.L_x_3844) ;  /* 0x0000011e04847947 */ /* 0x000fea000b800000 */
.L_x_4057:
[----:B------:R-:W0:Y:S01]  /*7c80*/  SYNCS.PHASECHK.TRANS64.TRYWAIT P2, [R18+URZ+0x22800], R3 ;  /* 0x02280003120075a7 */ /* 0x000e22000804017f */
[----:B-----5:R-:W-:Y:S01]  /*7c90*/  IMAD.MOV.U32 R4, RZ, RZ, R33 ;  /* 0x000000ffff047224 */ /* 0x020fe200078e0021 */
[----:B------:R-:W-:Y:S01]  /*7ca0*/  MOV R5, R34 ;  /* 0x0000002200057202 */ /* 0x000fe20000000f00 */
[----:B------:R-:W-:Y:S01]  /*7cb0*/  IMAD.MOV.U32 R0, RZ, RZ, R32 ;  /* 0x000000ffff007224 */ /* 0x000fe200078e0020 */
[----:B------:R-:W-:Y:S01]  /*7cc0*/  BSSY B1, `(.L_x_3845) ;  /* 0x0000018000017945 */ /* 0x000fe20003800000 */
        /* <DEDUP_REMOVED lines=11> */
[----:B------:R-:W-:-:S02]  /*7d80*/  MOV R0, R38 ;  /* 0x0000002600007202 */ /* 0x000fc40000000f00 */
        /* <DEDUP_REMOVED lines=9> */
[----:B------:R-:W-:Y:S01]  /*7e20*/  IADD3 R0, R16, R43, RZ ;  /* 0x0000002b10007210 */ /* 0x000fe20007ffe0ff */
[----:B0-----:R-:W-:Y:S06]  /*7e30*/  @!P2 BRA `(.L_x_3846) ;  /* 0x0000011c003ca947 */ /* 0x001fec0003800000 */
.L_x_4058:
[----:B------:R-:W-:Y:S05]  /*7e40*/  BSYNC B1 ;  /* 0x0000000000017941 */ /* 0x000fea0003800000 */
.L_x_3845:
[----:B------:R-:W-:Y:S01]  /*7e50*/  BSSY B1, `(.L_x_3847) ;  /* 0x0000063000017945 */ /* 0x000fe20003800000 */
[----:B------:R-:W-:Y:S01]  /*7e60*/  IMAD.MOV.U32 R56, RZ, RZ, R30 ;  /* 0x000000ffff387224 */ /* 0x000fe200078e001e */
[----:B0-----:R-:W-:Y:S01]  /*7e70*/  LOP3.LUT R3, R0, 0x38, RZ, 0xc0, !PT ;  /* 0x0000003800037812 */ /* 0x001fe200078ec0ff */
[----:B------:R-:W-:Y:S01]  /*7e80*/  IMAD.MOV.U32 R57, RZ, RZ, R31 ;  /* 0x000000ffff397224 */ /* 0x000fe200078e001f */
[----:B------:R-:W-:Y:S06]  /*7e90*/  @P0 BRA `(.L_x_3848) ;  /* 0x0000000400780947 */ /* 0x000fec0003800000 */
[----:B------:R-:W-:Y:S01]  /*7ea0*/  IMAD.SHL.U32 R0, R233, 0x40, RZ ;  /* 0x00000040e9007824 */ /* 0x000fe200078e00ff */
[--C-:B------:R-:W-:Y:S02]  /*7eb0*/  SHF.R.U64 R49, R32, 0x10, R33.reuse ;  /* 0x0000001020317819 */ /* 0x100fe40000001221 */
[----:B------:R-:W-:Y:S01]  /*7ec0*/  SHF.R.U32.HI R42, RZ, 0x10, R33 ;  /* 0x00000010ff2a7819 */ /* 0x000fe20000011621 */
[--C-:B------:R-:W-:Y:S01]  /*7ed0*/  HADD2.F32 R33, -RZ, R15.reuse.H1_H1 ;  /* 0x3000000fff217230 */ /* 0x100fe20000004100 */
[----:B------:R-:W-:Y:S02]  /*7ee0*/  LOP3.LUT R4, R0, 0x1c0, RZ, 0xc0, !PT ;  /* 0x000001c000047812 */ /* 0x000fe400078ec0ff */
[----:B------:R-:W-:Y:S01]  /*7ef0*/  SHF.R.U64 R48, R34, 0x10, R35 ;  /* 0x0000001022307819 */ /* 0x000fe20000001223 */
[----:B------:R-:W-:Y:S01]  /*7f00*/  HADD2.F32 R34, -RZ, R15.H0_H0 ;  /* 0x2000000fff227230 */ /* 0x000fe20000004100 */
[----:B------:R-:W-:Y:S02]  /*7f10*/  LOP3.LUT R0, R4, 0x38, R16, 0xf8, !PT ;  /* 0x0000003804007812 */ /* 0x000fe400078ef810 */
[----:B------:R-:W-:-:S02]  /*7f20*/  SHF.R.U32.HI R7, RZ, 0x3, R4 ;  /* 0x00000003ff077819 */ /* 0x000fc40000011604 */
[--C-:B------:R-:W-:Y:S02]  /*7f30*/  SHF.R.U64 R46, R36, 0x10, R37.reuse ;  /* 0x00000010242e7819 */ /* 0x100fe40000001225 */
[----:B------:R-:W-:Y:S02]  /*7f40*/  LOP3.LUT R0, R0, R7, RZ, 0x3c, !PT ;  /* 0x0000000700007212 */ /* 0x000fe400078e3cff */
[----:B------:R-:W-:Y:S02]  /*7f50*/  SHF.R.U32.HI R36, RZ, 0x10, R37 ;  /* 0x00000010ff247819 */ /* 0x000fe40000011625 */
[----:B------:R-:W-:Y:S02]  /*7f60*/  LEA R5, R209, R0, 0x9 ;  /* 0x00000000d1057211 */ /* 0x000fe400078e48ff */
[----:B------:R-:W-:Y:S02]  /*7f70*/  LOP3.LUT R0, R7, R3, R4, 0x1e, !PT ;  /* 0x0000000307007212 */ /* 0x000fe400078e1e04 */
[--C-:B------:R-:W-:Y:S01]  /*7f80*/  SHF.R.U64 R45, R38, 0x10, R39.reuse ;  /* 0x00000010262d7819 */ /* 0x100fe20000001227 */
[----:B------:R-:W-:Y:S01]  /*7f90*/  IMAD R43, R5, 0x2, R18 ;  /* 0x00000002052b7824 */ /* 0x000fe200078e0212 */
[----:B------:R-:W-:Y:S01]  /*7fa0*/  SHF.R.U32.HI R41, RZ, 0x10, R39 ;  /* 0x00000010ff297819 */ /* 0x000fe20000011627 */
[----:B------:R-:W-:Y:S01]  /*7fb0*/  IMAD R5, R209, 0x200, R0 ;  /* 0x00000200d1057824 */ /* 0x000fe200078e0200 */
[----:B------:R-:W-:Y:S01]  /*7fc0*/  SHF.R.U32.HI R47, RZ, 0x10, R35 ;  /* 0x00000010ff2f7819 */ /* 0x000fe20000011623 */
[----:B------:R-:W-:Y:S01]  /*7fd0*/  HADD2.F32 R35, -RZ, R36.H0_H0 ;  /* 0x20000024ff237230 */ /* 0x000fe20000004100 */
[----:B------:R-:W0:Y:S01]  /*7fe0*/  LDS.128 R8, [R43+0x18400] ;  /* 0x018400002b087984 */ /* 0x000e220000000c00 */
[----:B------:R-:W-:-:S02]  /*7ff0*/  IMAD R44, R5, 0x2, R18 ;  /* 0x00000002052c7824 */ /* 0x000fc400078e0212 */
[----:B------:R-:W-:-:S03]  /*8000*/  HADD2.F32 R36, -RZ, R51.H0_H0 ;  /* 0x20000033ff247230 */ /* 0x000fc60000004100 */
[----:B------:R-:W1:Y:S01]  /*8010*/  LDS.128 R4, [R44+0x18400] ;  /* 0x018400002c047984 */ /* 0x000e620000000c00 */
[--C-:B0-----:R-:W-:Y:S02]  /*8020*/  HADD2.F32 R12, -RZ, R9.reuse.H0_H0 ;  /* 0x20000009ff0c7230 */ /* 0x101fe40000004100 */
[----:B------:R-:W-:Y:S02]  /*8030*/  HADD2.F32 R9, -RZ, R9.H1_H1 ;  /* 0x30000009ff097230 */ /* 0x000fe40000004100 */
[----:B------:R-:W-:Y:S02]  /*8040*/  HADD2.F32 R13, -RZ, R11.H0_H0 ;  /* 0x2000000bff0d7230 */ /* 0x000fe40000004100 */
[--C-:B-1----:R-:W-:Y:S02]  /*8050*/  HADD2.F32 R15, -RZ, R5.reuse.H0_H0 ;  /* 0x20000005ff0f7230 */ /* 0x102fe40000004100 */
        /* <DEDUP_REMOVED lines=66> */
.L_x_3848:
[----:B------:R-:W-:Y:S05]  /*8480*/  BSYNC B1 ;  /* 0x0000000000017941 */ /* 0x000fea0003800000 */
.L_x_3847:
[----:B------:R-:W-:Y:S01]  /*8490*/  PRMT R39, R56, 0x5410, R57 ;  /* 0x0000541038277816 */ /* 0x000fe20000000039 */
[----:B------:R-:W-:Y:S06]  /*84a0*/  @P1 BRA `(.L_x_3834) ;  /* 0x0000000400601947 */ /* 0x000fec0003800000 */
[--C-:B------:R-:W-:Y:S01]  /*84b0*/  SHF.R.U32.HI R0, RZ, 0x3, R208.reuse ;  /* 0x00000003ff007819 */ /* 0x100fe200000116d0 */
[----:B0-----:R-:W0:Y:S01]  /*84c0*/  LDS.128 R8, [R237+0x18400] ;  /* 0x01840000ed087984 */ /* 0x001e220000000c00 */
[----:B------:R-:W-:Y:S02]  /*84d0*/  SHF.R.U64 R36, R28, 0x10, R29 ;  /* 0x000000101c247819 */ /* 0x000fe4000000121d */
[----:B------:R-:W-:Y:S02]  /*84e0*/  LOP3.LUT R3, R0, R3, R208, 0x1e, !PT ;  /* 0x0000000300037212 */ /* 0x000fe400078e1ed0 */
[----:B------:R-:W-:Y:S01]  /*84f0*/  SHF.R.U64 R37, R26, 0x10, R27 ;  /* 0x000000101a257819 */ /* 0x000fe2000000121b */
[----:B------:R-:W-:Y:S01]  /*8500*/  HADD2.F32 R26, -RZ, R53.H1_H1 ;  /* 0x30000035ff1a7230 */ /* 0x000fe20000004100 */
[----:B------:R-:W-:Y:S02]  /*8510*/  IADD3 R3, R210, R3, RZ ;  /* 0x00000003d2037210 */ /* 0x000fe40007ffe0ff */
[----:B------:R-:W-:-:S02]  /*8520*/  SHF.R.U32.HI R28, RZ, 0x10, R29 ;  /* 0x00000010ff1c7819 */ /* 0x000fc4000001161d */
[--C-:B------:R-:W-:Y:S01]  /*8530*/  SHF.R.U64 R38, R24, 0x10, R25.reuse ;  /* 0x0000001018267819 */ /* 0x100fe20000001219 */
[----:B------:R-:W-:Y:S01]  /*8540*/  IMAD R3, R3, 0x2, R18 ;  /* 0x0000000203037824 */ /* 0x000fe200078e0212 */
[----:B------:R-:W-:Y:S01]  /*8550*/  SHF.R.U32.HI R32, RZ, 0x10, R25 ;  /* 0x00000010ff207819 */ /* 0x000fe20000011619 */
[----:B------:R-:W-:Y:S01]  /*8560*/  HADD2.F32 R25, -RZ, R54.H1_H1 ;  /* 0x30000036ff197230 */ /* 0x000fe20000004100 */
[----:B------:R-:W-:Y:S01]  /*8570*/  SHF.R.U32.HI R34, RZ, 0x10, R27 ;  /* 0x00000010ff227819 */ /* 0x000fe2000001161b */
[----:B------:R-:W-:Y:S01]  /*8580*/  HADD2.F32 R27, -RZ, R28.H0_H0 ;  /* 0x2000001cff1b7230 */ /* 0x000fe20000004100 */
[----:B------:R-:W1:Y:S01]  /*8590*/  LDS.128 R4, [R3+0x18400] ;  /* 0x0184000003047984 */ /* 0x000e620000000c00 */
[--C-:B------:R-:W-:Y:S02]  /*85a0*/  SHF.R.U64 R35, R30, 0x10, R31.reuse ;  /* 0x000000101e237819 */ /* 0x100fe4000000121f */
[----:B------:R-:W-:Y:S01]  /*85b0*/  SHF.R.U32.HI R33, RZ, 0x10, R31 ;  /* 0x00000010ff217819 */ /* 0x000fe2000001161f */
[----:B0-----:R-:W-:-:S02]  /*85c0*/  HADD2.F32 R12, -RZ, R9.H0_H0 ;  /* 0x20000009ff0c7230 */ /* 0x001fc40000004100 */
[----:B------:R-:W-:Y:S02]  /*85d0*/  HADD2.F32 R9, -RZ, R9.H1_H1 ;  /* 0x30000009ff097230 */ /* 0x000fe40000004100 */
[----:B------:R-:W-:Y:S02]  /*85e0*/  HADD2.F32 R0, -RZ, R8.H0_H0 ;  /* 0x20000008ff007230 */ /* 0x000fe40000004100 */
[----:B------:R-:W-:Y:S02]  /*85f0*/  HADD2.F32 R13, -RZ, R10.H0_H0 ;  /* 0x2000000aff0d7230 */ /* 0x000fe40000004100 */
[--C-:B------:R-:W-:Y:S02]  /*8600*/  HADD2.F32 R14, -RZ, R11.reuse.H0_H0 ;  /* 0x2000000bff0e7230 */ /* 0x100fe40000004100 */
[----:B------:R-:W-:Y:S02]  /*8610*/  HADD2.F32 R11, -RZ, R11.H1_H1 ;  /* 0x3000000bff0b7230 */ /* 0x000fe40000004100 */
[----:B------:R-:W-:-:S02]  /*8620*/  HADD2.F32 R8, -RZ, R8.H1_H1 ;  /* 0x30000008ff087230 */ /* 0x000fc40000004100 */
[----:B------:R-:W-:Y:S02]  /*8630*/  HADD2.F32 R10, -RZ, R10.H1_H1 ;  /* 0x3000000aff0a7230 */ /* 0x000fe40000004100 */
[--C-:B-1----:R-:W-:Y:S02]  /*8640*/  HADD2.F32 R15, -RZ, R5.reuse.H0_H0 ;  /* 0x20000005ff0f7230 */ /* 0x102fe40000004100 */
[----:B------:R-:W-:Y:S02]  /*8650*/  HADD2.F32 R20, -RZ, R5.H1_H1 ;  /* 0x30000005ff147230 */ /* 0x000fe40000004100 */
[----:B------:R-:W-:Y:S02]  /*8660*/  HADD2.F32 R5, -RZ, R4.H0_H0 ;  /* 0x20000004ff057230 */ /* 0x000fe40000004100 */
[C---:B------:R-:W-:Y:S01]  /*8670*/  FMUL.FTZ R29, R15.reuse, R26 ;  /* 0x0000001a0f1d7220 */ /* 0x040fe20000410000 */
[----:B------:R-:W-:Y:S01]  /*8680*/  FMUL.FTZ R31, R15, R25 ;  /* 0x000000190f1f7220 */ /* 0x000fe20000410000 */
[----:B------:R-:W-:-:S02]  /*8690*/  HADD2.F32 R15, -RZ, R32.H0_H0 ;  /* 0x20000020ff0f7230 */ /* 0x000fc40000004100 */
[----:B------:R-:W-:Y:S01]  /*86a0*/  FMUL.FTZ R28, R20, R27 ;  /* 0x0000001b141c7220 */ /* 0x000fe20000410000 */
[C---:B------:R-:W-:Y:S01]  /*86b0*/  FFMA.FTZ R29, R12.reuse, R25, -R29 ;  /* 0x000000190c1d7223 */ /* 0x040fe2000001081d */
[----:B------:R-:W-:Y:S02]  /*86c0*/  HADD2.F32 R25, -RZ, R53.H0_H0 ;  /* 0x20000035ff197230 */ /* 0x000fe40000004100 */
[----:B------:R-:W-:Y:S01]  /*86d0*/  FFMA.FTZ R31, R12, R26, R31 ;  /* 0x0000001a0c1f7223 */ /* 0x000fe2000001001f */
[----:B------:R-:W-:Y:S02]  /*86e0*/  HADD2.F32 R12, -RZ, R54.H0_H0 ;  /* 0x20000036ff0c7230 */ /* 0x000fe40000004100 */
[-C--:B------:R-:W-:Y:S01]  /*86f0*/  FMUL.FTZ R30, R20, R15.reuse ;  /* 0x0000000f141e7220 */ /* 0x080fe20000410000 */
[----:B------:R-:W-:Y:S01]  /*8700*/  FFMA.FTZ R28, R9, R15, -R28 ;  /* 0x0000000f091c7223 */ /* 0x000fe2000001081c */
[----:B------:R-:W-:Y:S01]  /*8710*/  FMUL.FTZ R15, R5, R25 ;  /* 0x00000019050f7220 */ /* 0x000fe20000410000 */
[----:B------:R-:W-:-:S02]  /*8720*/  HADD2.F32 R21, -RZ, R6.H0_H0 ;  /* 0x20000006ff157230 */ /* 0x000fc40000004100 */
[-C--:B------:R-:W-:Y:S01]  /*8730*/  FMUL.FTZ R26, R5, R12.reuse ;  /* 0x0000000c051a7220 */ /* 0x080fe20000410000 */
[----:B------:R-:W-:Y:S02]  /*8740*/  HADD2.F32 R20, -RZ, R39.H0_H0 ;  /* 0x20000027ff147230 */ /* 0x000fe40000004100 */
[C---:B------:R-:W-:Y:S01]  /*8750*/  FFMA.FTZ R15, R0.reuse, R12, -R15 ;  /* 0x0000000c000f7223 */ /* 0x040fe2000001080f */
[----:B------:R-:W-:Y:S01]  /*8760*/  FFMA.FTZ R30, R9, R27, R30 ;  /* 0x0000001b091e7223 */ /* 0x000fe2000001001e */
[----:B------:R-:W-:Y:S02]  /*8770*/  HADD2.F32 R12, -RZ, R55.H0_H0 ;  /* 0x20000037ff0c7230 */ /* 0x000fe40000004100 */
[----:B------:R-:W-:Y:S01]  /*8780*/  FFMA.FTZ R26, R0, R25, R26 ;  /* 0x00000019001a7223 */ /* 0x000fe2000001001a */
[----:B------:R-:W-:Y:S02]  /*8790*/  HADD2.F32 R24, -RZ, R7.H0_H0 ;  /* 0x20000007ff187230 */ /* 0x000fe40000004100 */
[----:B------:R-:W-:Y:S01]  /*87a0*/  FMUL.FTZ R0, R21, R20 ;  /* 0x0000001415007220 */ /* 0x000fe20000410000 */
[----:B------:R-:W-:-:S02]  /*87b0*/  HADD2.F32 R9, -RZ, R39.H1_H1 ;  /* 0x30000027ff097230 */ /* 0x000fc40000004100 */
[-C--:B------:R-:W-:Y:S01]  /*87c0*/  FMUL.FTZ R32, R21, R12.reuse ;  /* 0x0000000c15207220 */ /* 0x080fe20000410000 */
[----:B------:R-:W-:Y:S02]  /*87d0*/  HADD2.F32 R5, -RZ, R55.H1_H1 ;  /* 0x30000037ff057230 */ /* 0x000fe40000004100 */
[----:B------:R-:W-:Y:S01]  /*87e0*/  FFMA.FTZ R21, R13, R12, -R0 ;  /* 0x0000000c0d157223 */ /* 0x000fe20000010800 */
[----:B------:R-:W-:Y:S02]  /*87f0*/  HADD2.F32 R7, -RZ, R7.H1_H1 ;  /* 0x30000007ff077230 */ /* 0x000fe40000004100 */
[C---:B------:R-:W-:Y:S01]  /*8800*/  FMUL.FTZ R25, R24.reuse, R9 ;  /* 0x0000000918197220 */ /* 0x040fe20000410000 */
[----:B------:R-:W-:Y:S02]  /*8810*/  HADD2.F32 R12, -RZ, R33.H0_H0 ;  /* 0x20000021ff0c7230 */ /* 0x000fe40000004100 */
[----:B------:R-:W-:Y:S01]  /*8820*/  FMUL.FTZ R24, R24, R5 ;  /* 0x0000000518187220 */ /* 0x000fe20000410000 */
[----:B------:R-:W-:-:S02]  /*8830*/  HADD2.F32 R0, -RZ, R34.H0_H0 ;  /* 0x20000022ff007230 */ /* 0x000fc40000004100 */
[----:B------:R-:W-:Y:S01]  /*8840*/  FFMA.FTZ R32, R13, R20, R32 ;  /* 0x000000140d207223 */ /* 0x000fe20000010020 */
[C---:B------:R-:W-:Y:S01]  /*8850*/  FFMA.FTZ R20, R14.reuse, R5, -R25 ;  /* 0x000000050e147223 */ /* 0x040fe20000010819 */
[----:B------:R-:W-:Y:S01]  /*8860*/  FFMA.FTZ R24, R14, R9, R24 ;  /* 0x000000090e187223 */ /* 0x000fe20000010018 */
[----:B------:R-:W-:Y:S02]  /*8870*/  HADD2.F32 R4, -RZ, R4.H1_H1 ;  /* 0x30000004ff047230 */ /* 0x000fe40000004100 */
[C---:B------:R-:W-:Y:S01]  /*8880*/  FMUL.FTZ R34, R7.reuse, R12 ;  /* 0x0000000c07227220 */ /* 0x040fe20000410000 */
[-C--:B------:R-:W-:Y:S01]  /*8890*/  FMUL.FTZ R14, R7, R0.reuse ;  /* 0x00000000070e7220 */ /* 0x080fe20000410000 */
[----:B------:R-:W-:Y:S02]  /*88a0*/  HADD2.F32 R9, -RZ, R36.H0_H0 ;  /* 0x20000024ff097230 */ /* 0x000fe40000004100 */
[----:B------:R-:W-:Y:S02]  /*88b0*/  HADD2.F32 R5, -RZ, R38.H0_H0 ;  /* 0x20000026ff057230 */ /* 0x000fe40000004100 */
[----:B------:R-:W-:Y:S01]  /*88c0*/  FFMA.FTZ R27, R11, R0, -R34 ;  /* 0x000000000b1b7223 */ /* 0x000fe20000010822 */
[----:B------:R-:W-:-:S02]  /*88d0*/  HADD2.F32 R6, -RZ, R6.H1_H1 ;  /* 0x30000006ff067230 */ /* 0x000fc40000004100 */
[----:B------:R-:W-:Y:S01]  /*88e0*/  FFMA.FTZ R33, R11, R12, R14 ;  /* 0x0000000c0b217223 */ /* 0x000fe2000001000e */
[----:B------:R-:W-:Y:S02]  /*88f0*/  HADD2.F32 R13, -RZ, R35.H0_H0 ;  /* 0x20000023ff0d7230 */ /* 0x000fe40000004100 */
[C---:B------:R-:W-:Y:S01]  /*8900*/  FMUL.FTZ R11, R4.reuse, R9 ;  /* 0x00000009040b7220 */ /* 0x040fe20000410000 */
[----:B------:R-:W-:Y:S02]  /*8910*/  HADD2.F32 R7, -RZ, R37.H0_H0 ;  /* 0x20000025ff077230 */ /* 0x000fe40000004100 */
[----:B------:R-:W-:Y:S01]  /*8920*/  FMUL.FTZ R4, R4, R5 ;  /* 0x0000000504047220 */ /* 0x000fe20000410000 */
[----:B------:R-:W-:Y:S01]  /*8930*/  F2FP.F16.F32.PACK_AB R39, R33, R24 ;  /* 0x000000182127723e */ /* 0x000fe200000000ff */
[----:B------:R-:W-:Y:S01]  /*8940*/  FMUL.FTZ R25, R6, R13 ;  /* 0x0000000d06197220 */ /* 0x000fe20000410000 */
[----:B------:R-:W-:Y:S01]  /*8950*/  FFMA.FTZ R0, R8, R5, -R11 ;  /* 0x0000000508007223 */ /* 0x000fe2000001080b */
[----:B------:R-:W-:Y:S01]  /*8960*/  FMUL.FTZ R6, R6, R7 ;  /* 0x0000000706067220 */ /* 0x000fe20000410000 */
[----:B------:R-:W-:Y:S01]  /*8970*/  FFMA.FTZ R9, R8, R9, R4 ;  /* 0x0000000908097223 */ /* 0x000fe20000010004 */
[C---:B------:R-:W-:Y:S01]  /*8980*/  FFMA.FTZ R4, R10.reuse, R7, -R25 ;  /* 0x000000070a047223 */ /* 0x040fe20000010819 */
[----:B------:R-:W-:Y:S01]  /*8990*/  F2FP.F16.F32.PACK_AB R27, R27, R20 ;  /* 0x000000141b1b723e */ /* 0x000fe200000000ff */
[----:B------:R-:W-:Y:S01]  /*89a0*/  FFMA.FTZ R13, R10, R13, R6 ;  /* 0x0000000d0a0d7223 */ /* 0x000fe20000010006 */
[----:B------:R-:W-:-:S02]  /*89b0*/  F2FP.F16.F32.PACK_AB R25, R28, R29 ;  /* 0x0000001d1c19723e */ /* 0x000fc400000000ff */
[----:B------:R-:W-:Y:S02]  /*89c0*/  F2FP.F16.F32.PACK_AB R36, R9, R26 ;  /* 0x0000001a0924723e */ /* 0x000fe400000000ff */
[----:B------:R-:W-:Y:S02]  /*89d0*/  F2FP.F16.F32.PACK_AB R24, R0, R15 ;  /* 0x0000000f0018723e */ /* 0x000fe400000000ff */
[----:B------:R-:W-:Y:S02]  /*89e0*/  F2FP.F16.F32.PACK_AB R26, R4, R21 ;  /* 0x00000015041a723e */ /* 0x000fe400000000ff */
[----:B------:R-:W-:Y:S02]  /*89f0*/  F2FP.F16.F32.PACK_AB R37, R30, R31 ;  /* 0x0000001f1e25723e */ /* 0x000fe400000000ff */
[----:B------:R-:W-:Y:S01]  /*8a00*/  F2FP.F16.F32.PACK_AB R38, R13, R32 ;  /* 0x000000200d26723e */ /* 0x000fe200000000ff */
[----:B------:R4:W-:Y:S04]  /*8a10*/  STS.128 [R237+0x18400], R24 ;  /* 0x01840018ed007388 */ /* 0x0009e80000000c00 */
[----:B------:R4:W-:Y:S02]  /*8a20*/  STS.128 [R3+0x18400], R36 ;  /* 0x0184002403007388 */ /* 0x0009e40000000c00 */
.L_x_3834:
[----:B------:R-:W-:Y:S05]  /*8a30*/  BSYNC B0 ;  /* 0x0000000000007941 */ /* 0x000fea0003800000 */
.L_x_3814:
        /* <DEDUP_REMOVED lines=8> */
.L_x_3811:
[----:B--23--:R-:W0:Y:S01]  /*8ac0*/  S2R R0, SR_TID.X ;  /* 0x0000000000007919 */ /* 0x00ce220000002100 */
[----:B------:R-:W-:Y:S05]  /*8ad0*/  WARPSYNC.ALL ;  /* 0x0000000000007948 */ /* 0x000fea0003800000 */
[----:B01--4-:R-:W-:Y:S01]  /*8ae0*/  SHF.R.U32.HI R3, RZ, 0x7, R0 ;  /* 0x00000007ff037819 */ /* 0x013fe20000011600 */
[----:B------:R-:W-:-:S04]  /*8af0*/  IMAD.U32 R0, RZ, RZ, UR44 ;  /* 0x0000002cff007e24 */ /* 0x000fc8000f8e00ff */
[----:B------:R-:W-:-:S05]  /*8b00*/  VIADD R20, R3, 0x8 ;  /* 0x0000000803147836 */ /* 0x000fca0000000000 */
[----:B------:R0:W-:Y:S01]  /*8b10*/  BAR.SYNC.DEFER_BLOCKING R20, 0x100 ;  /* 0x000400140000751d */ /* 0x0001e20000010000 */
[----:B------:R-:W-:-:S13]  /*8b20*/  ISETP.NE.AND P0, PT, R0, 0x3, PT ;  /* 0x000000030000780c */ /* 0x000fda0003f05270 */
[----:B0-----:R-:W-:Y:S05]  /*8b30*/  @!P0 BRA `(.L_x_3849) ;  /* 0x0000000000048947 */ /* 0x001fea0003800000 */
[----:B------:R-:W-:Y:S01]  /*8b40*/  BPT.TRAP 0x1 ;  /* 0x000000040000795c */ /* 0x000fe20000300000 */
.L_x_3849:
[----:B------:R-:W-:Y:S02]  /*8b50*/  LEA R13, R22, R18, 0x3 ;  /* 0x00000012160d7211 */ /* 0x000fe400078e18ff */
[----:B------:R-:W-:-:S04]  /*8b60*/  SHF.L.U32 R14, R23, 0x1f, RZ ;  /* 0x0000001f170e7819 */ /* 0x000fc800000006ff */
[----:B------:R0:W1:Y:S01]  /*8b70*/  SYNCS.PHASECHK.TRANS64.TRYWAIT P1, [R13+URZ+0x22830], R14 ;  /* 0x0228300e0d0075a7 */ /* 0x000062000802017f */
[----:B------:R-:W-:Y:S05]  /*8b80*/  @!P0 BRA `(.L_x_3850) ;  /* 0x0000000000048947 */ /* 0x000fea0003800000 */
[----:B------:R-:W-:Y:S01]  /*8b90*/  BPT.TRAP 0x1 ;  /* 0x000000040000795c */ /* 0x000fe20000300000 */
.L_x_3850:
[----:B------:R-:W-:Y:S01]  /*8ba0*/  VIADD R0, R18, 0x1c400 ;  /* 0x0001c40012007836 */ /* 0x000fe20000000000 */
[----:B------:R-:W-:Y:S01]  /*8bb0*/  LOP3.LUT R4, R40, 0x10000, RZ, 0xfc, !PT ;  /* 0x0001000028047812 */ /* 0x000fe200078efcff */
[----:B------:R-:W-:-:S03]  /*8bc0*/  IMAD.MOV.U32 R5, RZ, RZ, 0x40000040 ;  /* 0x40000040ff057424 */ /* 0x000fc600078e00ff */
[----:B------:R-:W-:-:S04]  /*8bd0*/  SHF.R.U32.HI R0, RZ, 0x4, R0 ;  /* 0x00000004ff007819 */ /* 0x000fc80000011600 */
[----:B------:R-:W-:-:S04]  /*8be0*/  LOP3.LUT R0, R0, 0x3fff, RZ, 0xc0, !PT ;  /* 0x00003fff00007812 */ /* 0x000fc800078ec0ff */
[----:B------:R-:W-:Y:S01]  /*8bf0*/  LOP3.LUT R12, R0, 0x10000, RZ, 0xfc, !PT ;  /* 0x00010000000c7812 */ /* 0x000fe200078efcff */
[----:B-1----:R-:W-:Y:S06]  /*8c00*/  @P1 BRA `(.L_x_3851) ;  /* 0x0000000000081947 */ /* 0x002fec0003800000 */
[----:B------:R-:W1:Y:S02]  /*8c10*/  SYNCS.PHASECHK.TRANS64.TRYWAIT P1, [R13+URZ+0x22830], R14 ;  /* 0x0228300e0d0075a7 */ /* 0x000e64000802017f */
[----:B-1----:R-:W-:Y:S05]  /*8c20*/  @!P1 BRA `(.L_x_3852) ;  /* 0x0000010c00d49947 */ /* 0x002fea0003800000 */
.L_x_3851:
        /* <DEDUP_REMOVED lines=15> */
[----:B------:R-:W2:Y:S07]  /*8d20*/  S2R R77, SR_TID.X ;  /* 0x00000000004d7919 */ /* 0x000eae0000002100 */
        /* <DEDUP_REMOVED lines=8> */
[----:B--2---:R-:W-:Y:S01]  /*8db0*/  LOP3.LUT R77, R77, 0x7f, RZ, 0xc0, !PT ;  /* 0x0000007f4d4d7812 */ /* 0x004fe200078ec0ff */
        /* <DEDUP_REMOVED lines=19> */
[----:B------:R-:W-:Y:S02]  /*8ef0*/  ULDC UR4, c[0x0][0x9d8] ;  /* 0x0002760000047ab9 */ /* 0x000fe40000000800 */
[----:B------:R-:W-:Y:S02]  /*8f00*/  WARPGROUP.DEPBAR.LE gsb0, 0x0 ;  /* 0x00008000000079c5 */ /* 0x000fe40000010000 */
[----:B------:R-:W-:Y:S01]  /*8f10*/  FMUL.FTZ R73, R28, UR4 ;  /* 0x000000041c497c20 */ /* 0x000fe20008410000 */
[----:B------:R-:W-:Y:S01]  /*8f20*/  FMUL.FTZ R28, R33, UR4 ;  /* 0x00000004211c7c20 */ /* 0x000fe20008410000 */
[----:B------:R-:W-:Y:S02]  /*8f30*/  IMAD R33, R176, -0x60, R203 ;  /* 0xffffffa0b0217824 */ /* 0x000fe400078e02cb */
[----:B------:R-:W-:Y:S01]  /*8f40*/  FMUL.FTZ R21, R24, UR4 ;  /* 0x0000000418157c20 */ /* 0x000fe20008410000 */
[----:B------:R-:W-:Y:S01]  /*8f50*/  FMUL.FTZ R24, R36, UR4 ;  /* 0x0000000424187c20 */ /* 0x000fe20008410000 */
[----:B------:R-:W-:Y:S01]  /*8f60*/  FMUL.FTZ R26, R26, UR4 ;  /* 0x000000041a1a7c20 */ /* 0x000fe20008410000 */
[----:B------:R-:W-:Y:S01]  /*8f70*/  FMUL.FTZ R27, R27, UR4 ;  /* 0x000000041b1b7c20 */ /* 0x000fe20008410000 */
[----:B------:R-:W-:Y:S01]  /*8f80*/  IADD3 R36, -R200, 0x61, R33 ;  /* 0x00000061c8247810 */ /* 0x000fe20007ffe121 */
[----:B------:R-:W-:Y:S01]  /*8f90*/  FMUL.FTZ R3, R40, UR4 ;  /* 0x0000000428037c20 */ /* 0x000fe20008410000 */
[----:B------:R-:W-:Y:S01]  /*8fa0*/  FMUL.FTZ R30, R30, UR4 ;  /* 0x000000041e1e7c20 */ /* 0x000fe20008410000 */
[----:B------:R-:W-:Y:S01]  /*8fb0*/  FMUL.FTZ R15, R37, UR4 ;  /* 0x00000004250f7c20 */ /* 0x000fe20008410000 */
[----:B------:R-:W-:Y:S01]  /*8fc0*/  IADD3 R40, R33, 0x60, RZ ;  /* 0x0000006021287810 */ /* 0x000fe20007ffe0ff */
[----:B------:R-:W2:Y:S01]  /*8fd0*/  MUFU.TANH R26, R26 ;  /* 0x0000001a001a7308 */ /* 0x000ea20000002400 */
[----:B------:R-:W-:-:S02]  /*8fe0*/  IMAD R74, R211, -0x2, R36 ;  /* 0xfffffffed34a7824 */ /* 0x000fc400078e0224 */
[----:B------:R-:W-:Y:S01]  /*8ff0*/  FMUL.FTZ R31, R31, UR4 ;  /* 0x000000041f1f7c20 */ /* 0x000fe20008410000 */
[----:B------:R-:W-:Y:S02]  /*9000*/  IMAD R37, R201, 0x80, R212 ;  /* 0x00000080c9257824 */ /* 0x000fe400078e02d4 */
[----:B------:R-:W-:Y:S01]  /*9010*/  FMUL.FTZ R34, R34, UR4 ;  /* 0x0000000422227c20 */ /* 0x000fe20008410000 */
[----:B------:R-:W-:Y:S02]  /*9020*/  IMAD R33, R211, -0x2, R40 ;  /* 0xfffffffed3217824 */ /* 0x000fe400078e0228 */
[----:B------:R-:W-:Y:S01]  /*9030*/  FMUL.FTZ R0, R41, UR4 ;  /* 0x0000000429007c20 */ /* 0x000fe20008410000 */
[----:B------:R-:W-:Y:S01]  /*9040*/  FMUL.FTZ R35, R35, UR4 ;  /* 0x0000000423237c20 */ /* 0x000fe20008410000 */
[----:B------:R-:W3:Y:S01]  /*9050*/  MUFU.TANH R27, R27 ;  /* 0x0000001b001b7308 */ /* 0x000ee20000002400 */
[----:B------:R-:W-:Y:S01]  /*9060*/  IADD3 R40, R74, 0x8, R37 ;  /* 0x000000084a287810 */ /* 0x000fe20007ffe025 */
[----:B------:R-:W-:Y:S01]  /*9070*/  FMUL.FTZ R38, R38, UR4 ;  /* 0x0000000426267c20 */ /* 0x000fe20008410000 */
[----:B------:R-:W-:Y:S01]  /*9080*/  FMUL.FTZ R39, R39, UR4 ;  /* 0x0000000427277c20 */ /* 0x000fe20008410000 */
[----:B------:R-:W-:Y:S01]  /*9090*/  FMUL.FTZ R42, R42, UR4 ;  /* 0x000000042a2a7c20 */ /* 0x000fe20008410000 */
[----:B------:R-:W-:Y:S01]  /*90a0*/  VIMNMX R41, R33, R40, PT ;  /* 0x0000002821297248 */ /* 0x000fe20003fe0100 */
[----:B------:R-:W-:Y:S01]  /*90b0*/  FMUL.FTZ R72, R29, UR4 ;  /* 0x000000041d487c20 */ /* 0x000fe20008410000 */
[----:B------:R-:W-:Y:S01]  /*90c0*/  FMUL.FTZ R43, R43, UR4 ;  /* 0x000000042b2b7c20 */ /* 0x000fe20008410000 */
[----:B------:R-:W4:Y:S01]  /*90d0*/  MUFU.TANH R30, R30 ;  /* 0x0000001e001e7308 */ /* 0x000f220000002400 */
[C---:B------:R-:W-:Y:S01]  /*90e0*/  ISETP.GT.AND P1, PT, R41.reuse, RZ, PT ;  /* 0x000000ff2900720c */ /* 0x040fe20003f24270 */
[----:B------:R-:W-:Y:S01]  /*90f0*/  FMUL.FTZ R29, R32, UR4 ;  /* 0x00000004201d7c20 */ /* 0x000fe20008410000 */
[C---:B------:R-:W-:Y:S01]  /*9100*/  ISETP.GT.AND P2, PT, R41.reuse, 0x1, PT ;  /* 0x000000012900780c */ /* 0x040fe20003f44270 */
[----:B------:R-:W-:Y:S01]  /*9110*/  FMUL.FTZ R46, R46, UR4 ;  /* 0x000000042e2e7c20 */ /* 0x000fe20008410000 */
[----:B------:R-:W-:Y:S01]  /*9120*/  ISETP.GT.AND P3, PT, R41, 0x8, PT ;  /* 0x000000082900780c */ /* 0x000fe20003f64270 */
[----:B------:R-:W-:Y:S01]  /*9130*/  FMUL.FTZ R47, R47, UR4 ;  /* 0x000000042f2f7c20 */ /* 0x000fe20008410000 */
[----:B--2---:R-:W-:Y:S01]  /*9140*/  FSEL R76, R26, -INF , P1 ;  /* 0xff8000001a4c7808 */ /* 0x004fe20000800000 */
[----:B------:R-:W2:Y:S01]  /*9150*/  MUFU.TANH R31, R31 ;  /* 0x0000001f001f7308 */ /* 0x000ea20000002400 */
[----:B---3--:R-:W-:Y:S01]  /*9160*/  FSEL R75, R27, -INF , P2 ;  /* 0xff8000001b4b7808 */ /* 0x008fe20001000000 */
[----:B------:R-:W-:Y:S01]  /*9170*/  FMUL.FTZ R50, R50, UR4 ;  /* 0x0000000432327c20 */ /* 0x000fe20008410000 */
[----:B------:R-:W-:Y:S01]  /*9180*/  ISETP.GT.AND P1, PT, R41, 0x9, PT ;  /* 0x000000092900780c */ /* 0x000fe20003f24270 */
[----:B------:R-:W-:Y:S01]  /*9190*/  FMUL.FTZ R51, R51, UR4 ;  /* 0x0000000433337c20 */ /* 0x000fe20008410000 */
[----:B------:R-:W-:Y:S01]  /*91a0*/  FMNMX.FTZ R27, R76, R75, !PT ;  /* 0x0000004b4c1b7209 */ /* 0x000fe20007810000 */
[----:B------:R-:W-:Y:S01]  /*91b0*/  FMUL.FTZ R54, R54, UR4 ;  /* 0x0000000436367c20 */ /* 0x000fe20008410000 */
[----:B------:R-:W-:Y:S01]  /*91c0*/  ISETP.GT.AND P2, PT, R41, 0x10, PT ;  /* 0x000000102900780c */ /* 0x000fe20003f44270 */
        /* <DEDUP_REMOVED lines=17> */
[----:B---3--:R-:W-:Y:S01]  /*92e0*/  FSEL R88, R34, -INF , P2 ;  /* 0xff80000022587808 */ /* 0x008fe20001000000 */
[----:B------:R-:W-:Y:S01]  /*92f0*/  FMUL.FTZ R25, R25, UR4 ;  /* 0x0000000419197c20 */ /* 0x000fe20008410000 */
[----:B------:R-:W-:Y:S01]  /*9300*/  ISETP.GT.AND P2, PT, R41, 0x18, PT ;  /* 0x000000182900780c */ /* 0x000fe20003f44270 */
[----:B------:R-:W-:Y:S01]  /*9310*/  FMUL.FTZ R45, R45, UR4 ;  /* 0x000000042d2d7c20 */ /* 0x000fe20008410000 */
[----:B------:R-:W-:Y:S01]  /*9320*/  FMNMX.FTZ R27, R88, R27, !PT ;  /* 0x0000001b581b7209 */ /* 0x000fe20007810000 */
[----:B------:R-:W-:Y:S01]  /*9330*/  FMUL.FTZ R48, R48, UR4 ;  /* 0x0000000430307c20 */ /* 0x000fe20008410000 */
[----:B------:R-:W-:Y:S01]  /*9340*/  VIADDMNMX R33, R37, R74, R33, PT ;  /* 0x0000004a25217246 */ /* 0x000fe20003800121 */
[----:B------:R-:W3:Y:S01]  /*9350*/  MUFU.TANH R39, R39 ;  /* 0x0000002700277308 */ /* 0x000ee20000002400 */
[----:B----4-:R-:W-:Y:S01]  /*9360*/  FSEL R90, R35, -INF , P1 ;  /* 0xff800000235a7808 */ /* 0x010fe20000800000 */
[----:B------:R-:W-:Y:S01]  /*9370*/  FMUL.FTZ R49, R49, UR4 ;  /* 0x0000000431317c20 */ /* 0x000fe20008410000 */
[----:B------:R-:W-:Y:S01]  /*9380*/  ISETP.GT.AND P1, PT, R41, 0x19, PT ;  /* 0x000000192900780c */ /* 0x000fe20003f24270 */
[----:B------:R-:W-:Y:S01]  /*9390*/  FMUL.FTZ R52, R52, UR4 ;  /* 0x0000000434347c20 */ /* 0x000fe20008410000 */
[----:B------:R-:W-:Y:S01]  /*93a0*/  FMNMX.FTZ R27, R90, R27, !PT ;  /* 0x0000001b5a1b7209 */ /* 0x000fe20007810000 */
[----:B------:R-:W-:Y:S01]  /*93b0*/  FMUL.FTZ R53, R53, UR4 ;  /* 0x0000000435357c20 */ /* 0x000fe20008410000 */
[----:B------:R-:W-:Y:S01]  /*93c0*/  ISETP.GT.AND P4, PT, R33, RZ, PT ;  /* 0x000000ff2100720c */ /* 0x000fe20003f84270 */
[----:B------:R-:W4:Y:S01]  /*93d0*/  MUFU.TANH R32, R42 ;  /* 0x0000002a00207308 */ /* 0x000f220000002400 */
[----:B--2---:R-:W-:Y:S01]  /*93e0*/  FSEL R92, R38, -INF , P2 ;  /* 0xff800000265c7808 */ /* 0x004fe20001000000 */
[----:B------:R-:W-:Y:S01]  /*93f0*/  FMUL.FTZ R56, R56, UR4 ;  /* 0x0000000438387c20 */ /* 0x000fe20008410000 */
[----:B------:R-:W-:Y:S01]  /*9400*/  ISETP.GT.AND P2, PT, R41, 0x20, PT ;  /* 0x000000202900780c */ /* 0x000fe20003f44270 */
[----:B------:R-:W-:Y:S01]  /*9410*/  FMUL.FTZ R57, R57, UR4 ;  /* 0x0000000439397c20 */ /* 0x000fe20008410000 */
[----:B------:R-:W-:Y:S01]  /*9420*/  FMNMX.FTZ R27, R92, R27, !PT ;  /* 0x0000001b5c1b7209 */ /* 0x000fe20007810000 */
[----:B------:R-:W-:Y:S01]  /*9430*/  FMUL.FTZ R60, R60, UR4 ;  /* 0x000000043c3c7c20 */ /* 0x000fe20008410000 */
[----:B------:R-:W-:Y:S01]  /*9440*/  ISETP.GT.AND P5, PT, R33, 0x1, PT ;  /* 0x000000012100780c */ /* 0x000fe20003fa4270 */
        /* <DEDUP_REMOVED lines=11> */
[----:B------:R-:W-:Y:S01]  /*9500*/  ISETP.GT.AND P2, PT, R41, 0x28, PT ;  /* 0x000000282900780c */ /* 0x000fe20003f44270 */
[----:B------:R-:W-:Y:S01]  /*9510*/  FMUL.FTZ R69, R69, UR4 ;  /* 0x0000000445457c20 */ /* 0x000fe20008410000 */
[----:B------:R-:W-:-:S03]  /*9520*/  FMNMX.FTZ R27, R32, R27, !PT ;  /* 0x0000001b201b7209 */ /* 0x000fc60007810000 */
[----:B------:R-:W4:Y:S01]  /*9530*/  MUFU.TANH R47, R47 ;  /* 0x0000002f002f7308 */ /* 0x000f220000002400 */
[----:B--2---:R-:W-:Y:S02]  /*9540*/  FSEL R26, R43, -INF , P1 ;  /* 0xff8000002b1a7808 */ /* 0x004fe40000800000 */
[----:B------:R-:W-:Y:S02]  /*9550*/  ISETP.GT.AND P1, PT, R41, 0x29, PT ;  /* 0x000000292900780c */ /* 0x000fe40003f24270 */
[----:B------:R-:W-:-:S03]  /*9560*/  FMNMX.FTZ R27, R26, R27, !PT ;  /* 0x0000001b1a1b7209 */ /* 0x000fc60007810000 */
[----:B------:R-:W2:Y:S01]  /*9570*/  MUFU.TANH R36, R50 ;  /* 0x0000003200247308 */ /* 0x000ea20000002400 */
        /* <DEDUP_REMOVED lines=34> */
[----:B------:R-:W-:Y:S01]  /*97a0*/  FMNMX.FTZ R31, R54, R27, !PT ;  /* 0x0000001b361f7209 */ /* 0x000fe20007810000 */
[----:B------:R-:W-:Y:S01]  /*97b0*/  FMUL.FTZ R27, R44, UR4 ;  /* 0x000000042c1b7c20 */ /* 0x000fe20008410000 */
[----:B------:R-:W-:Y:S01]  /*97c0*/  ULDC UR4, c[0x0][0x988] ;  /* 0x0002620000047ab9 */ /* 0x000fe20000000800 */
[----:B------:R-:W2:Y:S01]  /*97d0*/  MUFU.TANH R67, R67 ;  /* 0x0000004300437308 */ /* 0x000ea20000002400 */
[----:B---3--:R-:W-:Y:S01]  /*97e0*/  FSEL R58, R63, -INF , P1 ;  /* 0xff8000003f3a7808 */ /* 0x008fe20000800000 */
[----:B------:R-:W-:Y:S01]  /*97f0*/  IMAD.U32 R177, RZ, RZ, UR4 ;  /* 0x00000004ffb17e24 */ /* 0x000fe2000f8e00ff */
[----:B------:R-:W-:-:S02]  /*9800*/  ISETP.GT.AND P1, PT, R41, 0x51, PT ;  /* 0x000000512900780c */ /* 0x000fc40003f24270 */
        /* <DEDUP_REMOVED lines=9> */
[----:B------:R-:W-:Y:S01]  /*98a0*/  MUFU.TANH R21, R21 ;  /* 0x0000001500157308 */ /* 0x000fe20000002400 */
[----:B---3--:R-:W-:Y:S02]  /*98b0*/  FSEL R98, R70, -INF , P2 ;  /* 0xff80000046627808 */ /* 0x008fe40001000000 */
[----:B------:R-:W-:Y:S02]  /*98c0*/  ISETP.GT.AND P2, PT, R33, 0x9, PT ;  /* 0x000000092100780c */ /* 0x000fe40003f44270 */
[----:B------:R-:W-:-:S03]  /*98d0*/  FMNMX.FTZ R31, R98, R31, !PT ;  /* 0x0000001f621f7209 */ /* 0x000fc60007810000 */
[----:B------:R-:W2:Y:S01]  /*98e0*/  MUFU.TANH R25, R25 ;  /* 0x0000001900197308 */ /* 0x000ea20000002400 */
[----:B----4-:R-:W-:Y:S02]  /*98f0*/  FSEL R100, R71, -INF , P1 ;  /* 0xff80000047647808 */ /* 0x010fe40000800000 */
[----:B------:R-:W-:Y:S02]  /*9900*/  ISETP.GT.AND P1, PT, R33, 0x10, PT ;  /* 0x000000102100780c */ /* 0x000fe40003f24270 */
[----:B------:R-:W-:-:S03]  /*9910*/  FMNMX.FTZ R31, R100, R31, !PT ;  /* 0x0000001f641f7209 */ /* 0x000fc60007810000 */
[----:B------:R-:W3:Y:S02]  /*9920*/  MUFU.TANH R73, R73 ;  /* 0x0000004900497308 */ /* 0x000ee40000002400 */
[----:B------:R-:W4:Y:S06]  /*9930*/  SHFL.BFLY PT, R62, R31, 0x2, 0x1f ;  /* 0x0c401f001f3e7f89 */ /* 0x000f2c00000e0000 */
[----:B------:R-:W0:Y:S01]  /*9940*/  MUFU.TANH R72, R72 ;  /* 0x0000004800487308 */ /* 0x000e220000002400 */
[----:B--2---:R-:W-:-:S07]  /*9950*/  FSEL R25, R25, -INF , P5 ;  /* 0xff80000019197808 */ /* 0x004fce0002800000 */
[----:B------:R-:W2:Y:S01]  /*9960*/  MUFU.TANH R29, R29 ;  /* 0x0000001d001d7308 */ /* 0x000ea20000002400 */
[----:B---3--:R-:W-:-:S07]  /*9970*/  FSEL R66, R73, -INF , P3 ;  /* 0xff80000049427808 */ /* 0x008fce0001800000 */
[----:B------:R-:W3:Y:S01]  /*9980*/  MUFU.TANH R28, R28 ;  /* 0x0000001c001c7308 */ /* 0x000ee20000002400 */
[----:B0-----:R-:W-:Y:S02]  /*9990*/  FSEL R72, R72, -INF , P2 ;  /* 0xff80000048487808 */ /* 0x001fe40001000000 */
[----:B----4-:R-:W-:Y:S02]  /*99a0*/  FMNMX.FTZ R62, R31, R62, !PT ;  /* 0x0000003e1f3e7209 */ /* 0x010fe40007810000 */
[----:B------:R-:W-:-:S03]  /*99b0*/  ISETP.GT.AND P2, PT, R33, 0x11, PT ;  /* 0x000000112100780c */ /* 0x000fc60003f44270 */
[----:B------:R-:W0:Y:S01]  /*99c0*/  SHFL.BFLY PT, R31, R62, 0x1, 0x1f ;  /* 0x0c201f003e1f7f89 */ /* 0x000e2200000e0000 */
[----:B------:R-:W-:Y:S01]  /*99d0*/  MUFU.TANH R24, R24 ;  /* 0x0000001800187308 */ /* 0x000fe20000002400 */
[----:B--2---:R-:W-:Y:S02]  /*99e0*/  FSEL R70, R29, -INF , P1 ;  /* 0xff8000001d467808 */ /* 0x004fe40000800000 */
[----:B------:R-:W-:-:S05]  /*99f0*/  ISETP.GT.AND P1, PT, R33, 0x18, PT ;  /* 0x000000182100780c */ /* 0x000fca0003f24270 */
[----:B------:R-:W2:Y:S01]  /*9a00*/  MUFU.TANH R15, R15 ;  /* 0x0000000f000f7308 */ /* 0x000ea20000002400 */
[----:B---3--:R-:W-:Y:S02]  /*9a10*/  FSEL R74, R28, -INF , P2 ;  /* 0xff8000001c4a7808 */ /* 0x008fe40001000000 */
[----:B------:R-:W-:-:S05]  /*9a20*/  ISETP.GT.AND P2, PT, R33, 0x19, PT ;  /* 0x000000192100780c */ /* 0x000fca0003f44270 */
[----:B------:R-:W3:Y:S01]  /*9a30*/  MUFU.TANH R3, R3 ;  /* 0x0000000300037308 */ /* 0x000ee20000002400 */
[----:B0-----:R-:W-:-:S07]  /*9a40*/  FMNMX.FTZ R178, R62, R31, !PT ;  /* 0x0000001f3eb27209 */ /* 0x001fce0007810000 */
[----:B------:R-:W0:Y:S01]  /*9a50*/  MUFU.TANH R0, R0 ;  /* 0x0000000000007308 */ /* 0x000e220000002400 */
[----:B------:R-:W-:Y:S02]  /*9a60*/  FSEL R62, R21, -INF , P4 ;  /* 0xff800000153e7808 */ /* 0x000fe40002000000 */
[C---:B------:R-:W-:Y:S01]  /*9a70*/  FSETP.NEU.FTZ.AND P4, PT, R178.reuse, -INF , PT ;  /* 0xff800000b200780b */ /* 0x040fe20003f9d000 */
[----:B------:R-:W-:Y:S01]  /*9a80*/  FMUL.FTZ R31, R178, R177 ;  /* 0x000000b1b21f7220 */ /* 0x000fe20000410000 */
[----:B------:R-:W-:Y:S02]  /*9a90*/  FMNMX.FTZ R21, R62, R25, !PT ;  /* 0x000000193e157209 */ /* 0x000fe40007810000 */
[----:B--2---:R-:W-:Y:S01]  /*9aa0*/  FSEL R78, R15, -INF , P2 ;  /* 0xff8000000f4e7808 */ /* 0x004fe20001000000 */
[----:B------:R-:W2:Y:S01]  /*9ab0*/  MUFU.TANH R27, R27 ;  /* 0x0000001b001b7308 */ /* 0x000ea20000002400 */
[----:B------:R-:W-:Y:S02]  /*9ac0*/  FMNMX.FTZ R21, R66, R21, !PT ;  /* 0x0000001542157209 */ /* 0x000fe40007810000 */
[----:B------:R-:W-:-:S02]  /*9ad0*/  FSEL R31, R31, RZ, P4 ;  /* 0x000000ff1f1f7208 */ /* 0x000fc40002000000 */
[----:B------:R-:W-:Y:S02]  /*9ae0*/  FMNMX.FTZ R21, R72, R21, !PT ;  /* 0x0000001548157209 */ /* 0x000fe40007810000 */
[C---:B------:R-:W-:Y:S01]  /*9af0*/  ISETP.GT.AND P2, PT, R33.reuse, 0x21, PT ;  /* 0x000000212100780c */ /* 0x040fe20003f44270 */
[--C-:B------:R-:W-:Y:S01]  /*9b00*/  FFMA.FTZ R153, R76, R177, -R31.reuse ;  /* 0x000000b14c997223 */ /* 0x100fe2000001081f */
[----:B------:R-:W-:Y:S01]  /*9b10*/  FMNMX.FTZ R21, R70, R21, !PT ;  /* 0x0000001546157209 */ /* 0x000fe20007810000 */
[----:B------:R-:W4:Y:S01]  /*9b20*/  MUFU.TANH R45, R45 ;  /* 0x0000002d002d7308 */ /* 0x000f220000002400 */
[----:B------:R-:W-:Y:S01]  /*9b30*/  FSEL R76, R24, -INF , P1 ;  /* 0xff800000184c7808 */ /* 0x000fe20000800000 */
[--C-:B------:R-:W-:Y:S01]  /*9b40*/  FFMA.FTZ R155, R82, R177, -R31.reuse ;  /* 0x000000b1529b7223 */ /* 0x100fe2000001081f */
[----:B------:R-:W-:Y:S01]  /*9b50*/  FMNMX.FTZ R21, R74, R21, !PT ;  /* 0x000000154a157209 */ /* 0x000fe20007810000 */
[-CC-:B------:R-:W-:Y:S01]  /*9b60*/  FFMA.FTZ R157, R88, R177.reuse, -R31.reuse ;  /* 0x000000b1589d7223 */ /* 0x180fe2000001081f */
[----:B------:R-:W-:Y:S01]  /*9b70*/  ISETP.GT.AND P1, PT, R33, 0x20, PT ;  /* 0x000000202100780c */ /* 0x000fe20003f24270 */
[--C-:B------:R-:W-:Y:S01]  /*9b80*/  FFMA.FTZ R28, R90, R177, -R31.reuse ;  /* 0x000000b15a1c7223 */ /* 0x100fe2000001081f */
[----:B------:R-:W-:Y:S01]  /*9b90*/  FMNMX.FTZ R21, R76, R21, !PT ;  /* 0x000000154c157209 */ /* 0x000fe20007810000 */
[----:B------:R-:W1:Y:S01]  /*9ba0*/  MUFU.TANH R48, R48 ;  /* 0x0000003000307308 */ /* 0x000e620000002400 */
[----:B---3--:R-:W-:Y:S01]  /*9bb0*/  FSEL R80, R3, -INF , P1 ;  /* 0xff80000003507808 */ /* 0x008fe20000800000 */
[--C-:B------:R-:W-:Y:S01]  /*9bc0*/  FFMA.FTZ R159, R92, R177, -R31.reuse ;  /* 0x000000b15c9f7223 */ /* 0x100fe2000001081f */
[----:B------:R-:W-:Y:S01]  /*9bd0*/  FMNMX.FTZ R21, R78, R21, !PT ;  /* 0x000000154e157209 */ /* 0x000fe20007810000 */
[-CC-:B------:R-:W-:Y:S01]  /*9be0*/  FFMA.FTZ R3, R94, R177.reuse, -R31.reuse ;  /* 0x000000b15e037223 */ /* 0x180fe2000001081f */
[C---:B------:R-:W-:Y:S01]  /*9bf0*/  ISETP.GT.AND P1, PT, R33.reuse, 0x28, PT ;  /* 0x000000282100780c */ /* 0x040fe20003f24270 */
[--C-:B------:R-:W-:Y:S01]  /*9c00*/  FFMA.FTZ R15, R32, R177, -R31.reuse ;  /* 0x000000b1200f7223 */ /* 0x100fe2000001081f */
[----:B0-----:R-:W-:Y:S01]  /*9c10*/  FSEL R82, R0, -INF , P2 ;  /* 0xff80000000527808 */ /* 0x001fe20001000000 */
[----:B------:R-:W0:Y:S01]  /*9c20*/  MUFU.TANH R49, R49 ;  /* 0x0000003100317308 */ /* 0x000e220000002400 */
[----:B------:R-:W-:Y:S01]  /*9c30*/  FMNMX.FTZ R21, R80, R21, !PT ;  /* 0x0000001550157209 */ /* 0x000fe20007810000 */
[-CC-:B------:R-:W-:Y:S01]  /*9c40*/  FFMA.FTZ R0, R86, R177.reuse, -R31.reuse ;  /* 0x000000b156007223 */ /* 0x180fe2000001081f */
[----:B------:R-:W-:Y:S01]  /*9c50*/  ISETP.GT.AND P2, PT, R33, 0x29, PT ;  /* 0x000000292100780c */ /* 0x000fe20003f44270 */
[-CC-:B------:R-:W-:Y:S01]  /*9c60*/  FFMA.FTZ R24, R75, R177.reuse, -R31.reuse ;  /* 0x000000b14b187223 */ /* 0x180fe2000001081f */
[----:B--2---:R-:W-:Y:S01]  /*9c70*/  FSEL R84, R27, -INF , P1 ;  /* 0xff8000001b547808 */ /* 0x004fe20000800000 */
[--C-:B------:R-:W-:Y:S01]  /*9c80*/  FFMA.FTZ R27, R30, R177, -R31.reuse ;  /* 0x000000b11e1b7223 */ /* 0x100fe2000001081f */
[----:B------:R-:W-:Y:S01]  /*9c90*/  FMNMX.FTZ R21, R82, R21, !PT ;  /* 0x0000001552157209 */ /* 0x000fe20007810000 */
[----:B------:R-:W2:Y:S01]  /*9ca0*/  MUFU.TANH R52, R52 ;  /* 0x0000003400347308 */ /* 0x000ea20000002400 */
[----:B------:R-:W-:Y:S01]  /*9cb0*/  ISETP.GT.AND P1, PT, R33, 0x30, PT ;  /* 0x000000302100780c */ /* 0x000fe20003f24270 */
[-CC-:B------:R-:W-:Y:S01]  /*9cc0*/  FFMA.FTZ R38, R38, R177.reuse, -R31.reuse ;  /* 0x000000b126267223 */ /* 0x180fe2000001081f */
[----:B----4-:R-:W-:Y:S01]  /*9cd0*/  FSEL R86, R45, -INF , P2 ;  /* 0xff8000002d567808 */ /* 0x010fe20001000000 */
[--C-:B------:R-:W-:Y:S01]  /*9ce0*/  FFMA.FTZ R34, R34, R177, -R31.reuse ;  /* 0x000000b122227223 */ /* 0x100fe2000001081f */
[----:B------:R-:W-:Y:S01]  /*9cf0*/  FMNMX.FTZ R21, R84, R21, !PT ;  /* 0x0000001554157209 */ /* 0x000fe20007810000 */
[-CC-:B------:R-:W-:Y:S01]  /*9d00*/  FFMA.FTZ R36, R36, R177.reuse, -R31.reuse ;  /* 0x000000b124247223 */ /* 0x180fe2000001081f */
[C---:B------:R-:W-:Y:S01]  /*9d10*/  ISETP.GT.AND P2, PT, R33.reuse, 0x31, PT ;  /* 0x000000312100780c */ /* 0x040fe20003f44270 */
[----:B------:R-:W3:Y:S01]  /*9d20*/  MUFU.TANH R53, R53 ;  /* 0x0000003500357308 */ /* 0x000ee20000002400 */
[----:B-1----:R-:W-:Y:S01]  /*9d30*/  FSEL R48, R48, -INF , P1 ;  /* 0xff80000030307808 */ /* 0x002fe20000800000 */
[--C-:B------:R-:W-:Y:S01]  /*9d40*/  FFMA.FTZ R40, R40, R177, -R31.reuse ;  /* 0x000000b128287223 */ /* 0x100fe2000001081f */
[----:B------:R-:W-:Y:S01]  /*9d50*/  FMNMX.FTZ R21, R86, R21, !PT ;  /* 0x0000001556157209 */ /* 0x000fe20007810000 */
[-CC-:B------:R-:W-:Y:S01]  /*9d60*/  FFMA.FTZ R42, R42, R177.reuse, -R31.reuse ;  /* 0x000000b12a2a7223 */ /* 0x180fe2000001081f */
[----:B------:R-:W-:Y:S01]  /*9d70*/  ISETP.GT.AND P1, PT, R33, 0x38, PT ;  /* 0x000000382100780c */ /* 0x000fe20003f24270 */
[--C-:B------:R-:W-:Y:S01]  /*9d80*/  FFMA.FTZ R46, R46, R177, -R31.reuse ;  /* 0x000000b12e2e7223 */ /* 0x100fe2000001081f */
[----:B0-----:R-:W-:Y:S01]  /*9d90*/  FSEL R88, R49, -INF , P2 ;  /* 0xff80000031587808 */ /* 0x001fe20001000000 */
[----:B------:R-:W0:Y:S01]  /*9da0*/  MUFU.TANH R56, R56 ;  /* 0x0000003800387308 */ /* 0x000e220000002400 */
[----:B------:R-:W-:Y:S01]  /*9db0*/  FMNMX.FTZ R21, R48, R21, !PT ;  /* 0x0000001530157209 */ /* 0x000fe20007810000 */
[-CC-:B------:R-:W-:Y:S01]  /*9dc0*/  FFMA.FTZ R50, R50, R177.reuse, -R31.reuse ;  /* 0x000000b132327223 */ /* 0x180fe2000001081f */
[C---:B------:R-:W-:Y:S01]  /*9dd0*/  ISETP.GT.AND P2, PT, R33.reuse, 0x39, PT ;  /* 0x000000392100780c */ /* 0x040fe20003f44270 */
[-CC-:B------:R-:W-:Y:S01]  /*9de0*/  FFMA.FTZ R54, R54, R177.reuse, -R31.reuse ;  /* 0x000000b136367223 */ /* 0x180fe2000001081f */
[----:B--2---:R-:W-:Y:S01]  /*9df0*/  FSEL R52, R52, -INF , P1 ;  /* 0xff80000034347808 */ /* 0x004fe20000800000 */
[--C-:B------:R-:W-:Y:S01]  /*9e00*/  FFMA.FTZ R58, R58, R177, -R31.reuse ;  /* 0x000000b13a3a7223 */ /* 0x100fe2000001081f */
[----:B------:R-:W-:Y:S01]  /*9e10*/  FMNMX.FTZ R21, R88, R21, !PT ;  /* 0x0000001558157209 */ /* 0x000fe20007810000 */
[----:B------:R-:W1:Y:S01]  /*9e20*/  MUFU.TANH R57, R57 ;  /* 0x0000003900397308 */ /* 0x000e620000002400 */
[----:B------:R-:W-:Y:S01]  /*9e30*/  ISETP.GT.AND P1, PT, R33, 0x40, PT ;  /* 0x000000402100780c */ /* 0x000fe20003f24270 */
[-CC-:B------:R-:W-:Y:S01]  /*9e40*/  FFMA.FTZ R44, R44, R177.reuse, -R31.reuse ;  /* 0x000000b12c2c7223 */ /* 0x180fe2000001081f */
[----:B---3--:R-:W-:Y:S01]  /*9e50*/  FSEL R90, R53, -INF , P2 ;  /* 0xff800000355a7808 */ /* 0x008fe20001000000 */
[--C-:B------:R-:W-:Y:S01]  /*9e60*/  FFMA.FTZ R96, R96, R177, -R31.reuse ;  /* 0x000000b160607223 */ /* 0x100fe2000001081f */
[----:B------:R-:W-:Y:S01]  /*9e70*/  FMNMX.FTZ R21, R52, R21, !PT ;  /* 0x0000001534157209 */ /* 0x000fe20007810000 */
[----:B------:R-:W-:Y:S01]  /*9e80*/  FFMA.FTZ R98, R98, R177, -R31 ;  /* 0x000000b162627223 */ /* 0x000fe2000001081f */
[----:B------:R-:W-:Y:S01]  /*9e90*/  ISETP.GT.AND P2, PT, R33, 0x41, PT ;  /* 0x000000412100780c */ /* 0x000fe20003f44270 */
[----:B------:R-:W2:Y:S01]  /*9ea0*/  MUFU.TANH R60, R60 ;  /* 0x0000003c003c7308 */ /* 0x000ea20000002400 */
[----:B0-----:R-:W-:-:S02]  /*9eb0*/  FSEL R56, R56, -INF , P1 ;  /* 0xff80000038387808 */ /* 0x001fc40000800000 */
[----:B------:R-:W-:Y:S02]  /*9ec0*/  FMNMX.FTZ R21, R90, R21, !PT ;  /* 0x000000155a157209 */ /* 0x000fe40007810000 */
[----:B------:R-:W-:Y:S02]  /*9ed0*/  ISETP.GT.AND P1, PT, R33, 0x48, PT ;  /* 0x000000482100780c */ /* 0x000fe40003f24270 */
[----:B------:R-:W-:Y:S01]  /*9ee0*/  FMNMX.FTZ R21, R56, R21, !PT ;  /* 0x0000001538157209 */ /* 0x000fe20007810000 */
[----:B------:R-:W0:Y:S01]  /*9ef0*/  MUFU.TANH R61, R61 ;  /* 0x0000003d003d7308 */ /* 0x000e220000002400 */
[----:B-1----:R-:W-:Y:S02]  /*9f00*/  FSEL R92, R57, -INF , P2 ;  /* 0xff800000395c7808 */ /* 0x002fe40001000000 */
[----:B------:R-:W-:Y:S02]  /*9f10*/  ISETP.GT.AND P2, PT, R33, 0x49, PT ;  /* 0x000000492100780c */ /* 0x000fe40003f44270 */
[----:B------:R-:W-:-:S03]  /*9f20*/  FMNMX.FTZ R21, R92, R21, !PT ;  /* 0x000000155c157209 */ /* 0x000fc60007810000 */
        /* <DEDUP_REMOVED lines=16> */
[----:B------:R2:W-:Y:S01]  /*a030*/  MUFU.EX2 R102, R3 ;  /* 0x0000000300667308 */ /* 0x0005e20000000800 */
[----:B0-----:R-:W-:-:S04]  /*a040*/  FSEL R68, R68, -INF , P1 ;  /* 0xff80000044447808 */ /* 0x001fc80000800000 */
[----:B------:R-:W-:-:S03]  /*a050*/  FMNMX.FTZ R21, R68, R21, !PT ;  /* 0x0000001544157209 */ /* 0x000fc60007810000 */
[----:B------:R-:W-:Y:S01]  /*a060*/  MUFU.EX2 R153, R153 ;  /* 0x0000009900997308 */ /* 0x000fe20000000800 */
[-CC-:B--2---:R-:W-:Y:S01]  /*a070*/  FFMA.FTZ R3, R26, R177.reuse, -R31.reuse ;  /* 0x000000b11a037223 */ /* 0x184fe2000001081f */
[----:B-1----:R-:W-:Y:S01]  /*a080*/  FSEL R26, R69, -INF , P2 ;  /* 0xff800000451a7808 */ /* 0x002fe20001000000 */
[----:B------:R-:W-:-:S03]  /*a090*/  FFMA.FTZ R31, R100, R177, -R31 ;  /* 0x000000b1641f7223 */ /* 0x000fc6000001081f */
[----:B------:R-:W-:Y:S02]  /*a0a0*/  FMNMX.FTZ R21, R26, R21, !PT ;  /* 0x000000151a157209 */ /* 0x000fe40007810000 */
[----:B------:R-:W-:Y:S03]  /*a0b0*/  MUFU.EX2 R104, R3 ;  /* 0x0000000300687308 */ /* 0x000fe60000000800 */
[----:B------:R-:W0:Y:S05]  /*a0c0*/  SHFL.BFLY PT, R30, R21, 0x2, 0x1f ;  /* 0x0c401f00151e7f89 */ /* 0x000e2a00000e0000 */
[----:B------:R-:W1:Y:S08]  /*a0d0*/  MUFU.EX2 R24, R24 ;  /* 0x0000001800187308 */ /* 0x000e700000000800 */
[----:B------:R2:W-:Y:S08]  /*a0e0*/  MUFU.EX2 R161, R15 ;  /* 0x0000000f00a17308 */ /* 0x0005f00000000800 */
[----:B------:R-:W3:Y:S01]  /*a0f0*/  MUFU.EX2 R155, R155 ;  /* 0x0000009b009b7308 */ /* 0x000ee20000000800 */
[----:B0-----:R-:W-:-:S05]  /*a100*/  FMNMX.FTZ R30, R21, R30, !PT ;  /* 0x0000001e151e7209 */ /* 0x001fca0007810000 */
[----:B------:R-:W0:Y:S02]  /*a110*/  SHFL.BFLY PT, R21, R30, 0x1, 0x1f ;  /* 0x0c201f001e157f89 */ /* 0x000e2400000e0000 */
[----:B------:R-:W4:Y:S08]  /*a120*/  MUFU.EX2 R0, R0 ;  /* 0x0000000000007308 */ /* 0x000f300000000800 */
[----:B------:R-:W4:Y:S08]  /*a130*/  MUFU.EX2 R157, R157 ;  /* 0x0000009d009d7308 */ /* 0x000f300000000800 */
[----:B------:R-:W-:Y:S01]  /*a140*/  MUFU.EX2 R28, R28 ;  /* 0x0000001c001c7308 */ /* 0x000fe20000000800 */
[----:B0-----:R-:W-:Y:S01]  /*a150*/  FMNMX.FTZ R21, R30, R21, !PT ;  /* 0x000000151e157209 */ /* 0x001fe20007810000 */
[----:B-1----:R-:W-:-:S06]  /*a160*/  FADD.FTZ R30, R153, R24 ;  /* 0x00000018991e7221 */ /* 0x002fcc0000010000 */
[----:B------:R-:W-:Y:S01]  /*a170*/  MUFU.EX2 R159, R159 ;  /* 0x0000009f009f7308 */ /* 0x000fe20000000800 */
[----:B------:R-:W-:Y:S01]  /*a180*/  F2FP.F16.F32.PACK_AB R153, R24, R153 ;  /* 0x000000991899723e */ /* 0x000fe200000000ff */
[C---:B------:R-:W-:Y:S01]  /*a190*/  FMUL.FTZ R3, R21.reuse, R177 ;  /* 0x000000b115037220 */ /* 0x040fe20000410000 */
[----:B------:R-:W-:-:S04]  /*a1a0*/  FSETP.NEU.FTZ.AND P1, PT, R21, -INF , PT ;  /* 0xff8000001500780b */ /* 0x000fc80003f3d000 */
[----:B--2---:R-:W-:Y:S01]  /*a1b0*/  FSEL R15, R3, RZ, P1 ;  /* 0x000000ff030f7208 */ /* 0x004fe20000800000 */
[----:B------:R-:W-:Y:S01]  /*a1c0*/  MUFU.EX2 R163, R27 ;  /* 0x0000001b00a37308 */ /* 0x000fe20000000800 */
[----:B------:R-:W-:Y:S01]  /*a1d0*/  ISETP.NE.AND P1, PT, R77, RZ, PT ;  /* 0x000000ff4d00720c */ /* 0x000fe20003f25270 */
[----:B---3--:R-:W-:Y:S01]  /*a1e0*/  FADD.FTZ R3, R155, R30 ;  /* 0x0000001e9b037221 */ /* 0x008fe20000010000 */
[----:B------:R-:W0:Y:S01]  /*a1f0*/  S2R R77, SR_TID.X ;  /* 0x00000000004d7919 */ /* 0x000e220000002100 */
[-CC-:B------:R-:W-:Y:S01]  /*a200*/  FFMA.FTZ R62, R62, R177.reuse, -R15.reuse ;  /* 0x000000b13e3e7223 */ /* 0x180fe2000001080f */
[-CC-:B------:R-:W-:Y:S01]  /*a210*/  FFMA.FTZ R25, R25, R177.reuse, -R15.reuse ;  /* 0x000000b119197223 */ /* 0x180fe2000001080f */
[-CC-:B------:R-:W-:Y:S01]  /*a220*/  FFMA.FTZ R66, R66, R177.reuse, -R15.reuse ;  /* 0x000000b142427223 */ /* 0x180fe2000001080f */
[-CC-:B------:R-:W-:Y:S01]  /*a230*/  FFMA.FTZ R72, R72, R177.reuse, -R15.reuse ;  /* 0x000000b148487223 */ /* 0x180fe2000001080f */
[-CC-:B------:R-:W-:Y:S01]  /*a240*/  FFMA.FTZ R70, R70, R177.reuse, -R15.reuse ;  /* 0x000000b146467223 */ /* 0x180fe2000001080f */
[-C--:B------:R-:W-:Y:S01]  /*a250*/  FFMA.FTZ R74, R74, R177.reuse, -R15 ;  /* 0x000000b14a4a7223 */ /* 0x080fe2000001080f */
[----:B------:R-:W-:Y:S01]  /*a260*/  MUFU.EX2 R62, R62 ;  /* 0x0000003e003e7308 */ /* 0x000fe20000000800 */
[----:B----4-:R-:W-:Y:S01]  /*a270*/  FADD.FTZ R30, R0, R3 ;  /* 0x00000003001e7221 */ /* 0x010fe20000010000 */
[-CC-:B------:R-:W-:Y:S01]  /*a280*/  FFMA.FTZ R76, R76, R177.reuse, -R15.reuse ;  /* 0x000000b14c4c7223 */ /* 0x180fe2000001080f */
[-CC-:B------:R-:W-:Y:S01]  /*a290*/  FFMA.FTZ R78, R78, R177.reuse, -R15.reuse ;  /* 0x000000b14e4e7223 */ /* 0x180fe2000001080f */
[-CC-:B------:R-:W-:Y:S01]  /*a2a0*/  FFMA.FTZ R80, R80, R177.reuse, -R15.reuse ;  /* 0x000000b150507223 */ /* 0x180fe2000001080f */
[----:B------:R-:W-:Y:S01]  /*a2b0*/  FADD.FTZ R39, R157, R30 ;  /* 0x0000001e9d277221 */ /* 0x000fe20000010000 */
        /* <DEDUP_REMOVED lines=17> */
[----:B------:R-:W-:Y:S01]  /*a3d0*/  F2FP.F16.F32.PACK_AB R155, R0, R155 ;  /* 0x0000009b009b723e */ /* 0x000fe200000000ff */
[----:B------:R-:W3:Y:S01]  /*a3e0*/  MUFU.EX2 R27, R72 ;  /* 0x00000048001b7308 */ /* 0x000ee20000000800 */
[----:B-1----:R-:W-:Y:S01]  /*a3f0*/  FADD.FTZ R3, R62, R25 ;  /* 0x000000193e037221 */ /* 0x002fe20000010000 */
[----:B0-----:R-:W-:-:S02]  /*a400*/  SHF.R.U32.HI R77, RZ, 0x7, R77 ;  /* 0x00000007ff4d7819 */ /* 0x001fc4000001164d */
[----:B------:R-:W-:Y:S02]  /*a410*/  F2FP.F16.F32.PACK_AB R152, R25, R62 ;  /* 0x0000003e1998723e */ /* 0x000fe400000000ff */
[----:B------:R-:W-:Y:S02]  /*a420*/  IADD3 R179, -R77, 0xb, RZ ;  /* 0x0000000b4db37810 */ /* 0x000fe40007ffe1ff */
[----:B------:R-:W0:Y:S01]  /*a430*/  MUFU.EX2 R70, R70 ;  /* 0x0000004600467308 */ /* 0x000e220000000800 */
[----:B--2---:R-:W-:Y:S01]  /*a440*/  FADD.FTZ R30, R66, R3 ;  /* 0x00000003421e7221 */ /* 0x004fe20000010000 */
[----:B------:R-:W-:-:S06]  /*a450*/  F2FP.F16.F32.PACK_AB R157, R28, R157 ;  /* 0x0000009d1c9d723e */ /* 0x000fcc00000000ff */
[----:B------:R-:W1:Y:S01]  /*a460*/  MUFU.EX2 R29, R74 ;  /* 0x0000004a001d7308 */ /* 0x000e620000000800 */
[C---:B---3--:R-:W-:Y:S01]  /*a470*/  FADD.FTZ R41, R27.reuse, R30 ;  /* 0x0000001e1b297221 */ /* 0x048fe20000010000 */
[----:B------:R-:W-:-:S06]  /*a480*/  F2FP.F16.F32.PACK_AB R154, R27, R66 ;  /* 0x000000421b9a723e */ /* 0x000fcc00000000ff */
[----:B------:R2:W-:Y:S01]  /*a490*/  MUFU.EX2 R165, R38 ;  /* 0x0000002600a57308 */ /* 0x0005e20000000800 */
[----:B0-----:R-:W-:-:S07]  /*a4a0*/  FADD.FTZ R30, R70, R41 ;  /* 0x00000029461e7221 */ /* 0x001fce0000010000 */
[----:B------:R-:W0:Y:S01]  /*a4b0*/  MUFU.EX2 R76, R76 ;  /* 0x0000004c004c7308 */ /* 0x000e220000000800 */
[----:B--2---:R-:W-:Y:S01]  /*a4c0*/  FADD.FTZ R38, R28, R39 ;  /* 0x000000271c267221 */ /* 0x004fe20000010000 */
[C---:B-1----:R-:W-:Y:S01]  /*a4d0*/  FADD.FTZ R41, R29.reuse, R30 ;  /* 0x0000001e1d297221 */ /* 0x042fe20000010000 */
[----:B------:R-:W-:Y:S02]  /*a4e0*/  F2FP.F16.F32.PACK_AB R156, R29, R70 ;  /* 0x000000461d9c723e */ /* 0x000fe400000000ff */
[----:B------:R-:W-:Y:S01]  /*a4f0*/  FADD.FTZ R3, R159, R38 ;  /* 0x000000269f037221 */ /* 0x000fe20000010000 */
[C---:B------:R-:W-:Y:S02]  /*a500*/  F2FP.F16.F32.PACK_AB R159, R102.reuse, R159 ;  /* 0x0000009f669f723e */ /* 0x040fe400000000ff */
[----:B------:R-:W-:Y:S01]  /*a510*/  MUFU.EX2 R175, R31 ;  /* 0x0000001f00af7308 */ /* 0x000fe20000000800 */
[----:B------:R-:W-:Y:S01]  /*a520*/  FADD.FTZ R38, R102, R3 ;  /* 0x0000000366267221 */ /* 0x000fe20000010000 */
[----:B------:R-:W-:-:S03]  /*a530*/  @!P1 VIADD R3, R13, 0x22840 ;  /* 0x000228400d039836 */ /* 0x000fc60000000000 */
[----:B------:R-:W-:Y:S01]  /*a540*/  FADD.FTZ R43, R161, R38 ;  /* 0x00000026a12b7221 */ /* 0x000fe20000010000 */
[C---:B------:R-:W-:Y:S02]  /*a550*/  F2FP.F16.F32.PACK_AB R161, R104.reuse, R161 ;  /* 0x000000a168a1723e */ /* 0x040fe400000000ff */
[----:B------:R-:W1:Y:S01]  /*a560*/  MUFU.EX2 R31, R78 ;  /* 0x0000004e001f7308 */ /* 0x000e620000000800 */
[----:B------:R-:W-:Y:S01]  /*a570*/  FADD.FTZ R38, R104, R43 ;  /* 0x0000002b68267221 */ /* 0x000fe20000010000 */
[----:B0-----:R-:W-:Y:S01]  /*a580*/  FADD.FTZ R30, R76, R41 ;  /* 0x000000294c1e7221 */ /* 0x001fe20000010000 */
[----:B------:R-:W-:Y:S01]  /*a590*/  @!P1 PRMT R3, RZ, 0x654, R3 ;  /* 0x00000654ff039816 */ /* 0x000fe20000000003 */
[----:B------:R0:W-:Y:S06]  /*a5a0*/  BAR.ARV R179, 0x100 ;  /* 0x000400b30000751d */ /* 0x0001ec0000002000 */
[----:B------:R-:W2:Y:S01]  /*a5b0*/  MUFU.EX2 R34, R34 ;  /* 0x0000002200227308 */ /* 0x000ea20000000800 */
[----:B------:R-:W-:Y:S01]  /*a5c0*/  FADD.FTZ R45, R163, R38 ;  /* 0x00000026a32d7221 */ /* 0x000fe20000010000 */
[----:B------:R3:W-:Y:S01]  /*a5d0*/  @!P1 SYNCS.ARRIVE.TRANS64.RED.A1T0 RZ, [R3+URZ], RZ ;  /* 0x000000ff03ff99a7 */ /* 0x0007e2000810043f */
[----:B-1----:R-:W-:-:S05]  /*a5e0*/  FADD.FTZ R43, R31, R30 ;  /* 0x0000001e1f2b7221 */ /* 0x002fca0000010000 */
[----:B------:R-:W1:Y:S01]  /*a5f0*/  MUFU.EX2 R80, R80 ;  /* 0x0000005000507308 */ /* 0x000e620000000800 */
[----:B------:R-:W-:-:S07]  /*a600*/  F2FP.F16.F32.PACK_AB R158, R31, R76 ;  /* 0x0000004c1f9e723e */ /* 0x000fce00000000ff */
[----:B------:R-:W4:Y:S01]  /*a610*/  MUFU.EX2 R36, R36 ;  /* 0x0000002400247308 */ /* 0x000f220000000800 */
[C---:B--2---:R-:W-:Y:S01]  /*a620*/  FADD.FTZ R45, R34.reuse, R45 ;  /* 0x0000002d222d7221 */ /* 0x044fe20000010000 */
[----:B------:R-:W-:-:S06]  /*a630*/  F2FP.F16.F32.PACK_AB R163, R34, R163 ;  /* 0x000000a322a3723e */ /* 0x000fcc00000000ff */
[----:B------:R-:W3:Y:S01]  /*a640*/  MUFU.EX2 R33, R82 ;  /* 0x0000005200217308 */ /* 0x000ee20000000800 */
[----:B-1----:R-:W-:-:S07]  /*a650*/  FADD.FTZ R30, R80, R43 ;  /* 0x0000002b501e7221 */ /* 0x002fce0000010000 */
[----:B------:R-:W1:Y:S01]  /*a660*/  MUFU.EX2 R84, R84 ;  /* 0x0000005400547308 */ /* 0x000e620000000800 */
[----:B----4-:R-:W-:-:S04]  /*a670*/  FADD.FTZ R38, R36, R45 ;  /* 0x0000002d24267221 */ /* 0x010fc80000010000 */
[C---:B------:R-:W-:Y:S01]  /*a680*/  FADD.FTZ R43, R165.reuse, R38 ;  /* 0x00000026a52b7221 */ /* 0x040fe20000010000 */
[----:B------:R-:W-:Y:S02]  /*a690*/  F2FP.F16.F32.PACK_AB R165, R165, R36 ;  /* 0x00000024a5a5723e */ /* 0x000fe400000000ff */
        /* <DEDUP_REMOVED lines=48> */
[----:B-1----:R-:W-:Y:S01]  /*a9a0*/  FADD.FTZ R45, R3, R0 ;  /* 0x00000000032d7221 */ /* 0x002fe20000010000 */
[----:B------:R-:W-:Y:S01]  /*a9b0*/  FADD.FTZ R0, R175, R24 ;  /* 0x00000018af007221 */ /* 0x000fe20000010000 */
[----:B------:R-:W-:Y:S02]  /*a9c0*/  F2FP.F16.F32.PACK_AB R170, R3, R60 ;  /* 0x0000003c03aa723e */ /* 0x000fe400000000ff */
[----:B------:R-:W-:-:S03]  /*a9d0*/  F2FP.F16.F32.PACK_AB R175, R175, R98 ;  /* 0x00000062afaf723e */ /* 0x000fc600000000ff */
[----:B------:R-:W1:Y:S01]  /*a9e0*/  MUFU.EX2 R68, R68 ;  /* 0x0000004400447308 */ /* 0x000e620000000800 */
[----:B--2---:R-:W-:-:S07]  /*a9f0*/  FADD.FTZ R24, R64, R45 ;  /* 0x0000002d40187221 */ /* 0x004fce0000010000 */
[----:B------:R-:W2:Y:S01]  /*aa00*/  MUFU.EX2 R43, R26 ;  /* 0x0000001a002b7308 */ /* 0x000ea20000000800 */
[C---:B---3--:R-:W-:Y:S01]  /*aa10*/  FADD.FTZ R25, R15.reuse, R24 ;  /* 0x000000180f197221 */ /* 0x048fe20000010000 */
[----:B------:R-:W-:-:S03]  /*aa20*/  F2FP.F16.F32.PACK_AB R172, R15, R64 ;  /* 0x000000400fac723e */ /* 0x000fc600000000ff */
[----:B-1----:R-:W-:-:S04]  /*aa30*/  FADD.FTZ R24, R68, R25 ;  /* 0x0000001944187221 */ /* 0x002fc80000010000 */
[C---:B--2---:R-:W-:Y:S01]  /*aa40*/  FADD.FTZ R3, R43.reuse, R24 ;  /* 0x000000182b037221 */ /* 0x044fe20000010000 */
[----:B------:R-:W-:Y:S01]  /*aa50*/  F2FP.F16.F32.PACK_AB R174, R43, R68 ;  /* 0x000000442bae723e */ /* 0x000fe200000000ff */
[----:B0-----:R-:W-:Y:S06]  /*aa60*/  @!P0 BRA `(.L_x_3853) ;  /* 0x0000000000048947 */ /* 0x001fec0003800000 */
[----:B------:R-:W-:Y:S01]  /*aa70*/  BPT.TRAP 0x1 ;  /* 0x000000040000795c */ /* 0x000fe20000300000 */
.L_x_3853:
[----:B------:R0:W1:Y:S01]  /*aa80*/  SYNCS.PHASECHK.TRANS64.TRYWAIT P2, [R13+URZ+0x22850], R14 ;  /* 0x0228500e0d0075a7 */ /* 0x000062000804017f */
[----:B------:R-:W-:Y:S05]  /*aa90*/  @!P0 BRA `(.L_x_3854) ;  /* 0x0000000000048947 */ /* 0x000fea0003800000 */
[----:B------:R-:W-:Y:S01]  /*aaa0*/  BPT.TRAP 0x1 ;  /* 0x000000040000795c */ /* 0x000fe20000300000 */
.L_x_3854:
[----:B------:R-:W-:Y:S04]  /*aab0*/  BSSY B0, `(.L_x_3855) ;  /* 0x0000004000007945 */ /* 0x000fe80003800000 */
[----:B-1----:R-:W-:Y:S05]  /*aac0*/  @P2 BRA `(.L_x_3856) ;  /* 0x0000000000082947 */ /* 0x002fea0003800000 */
[----:B------:R-:W1:Y:S02]  /*aad0*/  SYNCS.PHASECHK.TRANS64.TRYWAIT P2, [R13+URZ+0x22850], R14 ;  /* 0x0228500e0d0075a7 */ /* 0x000e64000804017f */
[----:B-1----:R-:W-:Y:S05]  /*aae0*/  @!P2 BRA `(.L_x_3857) ;  /* 0x000000f00038a947 */ /* 0x002fea0003800000 */
.L_x_3856:
[----:B------:R-:W-:Y:S05]  /*aaf0*/  BSYNC B0 ;  /* 0x0000000000007941 */ /* 0x000fea0003800000 */
.L_x_3855:
[----:B------:R-:W-:Y:S05]  /*ab00*/  WARPSYNC.ALL ;  /* 0x0000000000007948 */ /* 0x000fea0003800000 */
[----:B------:R-:W-:Y:S01]  /*ab10*/  R2UR UR4, R18 ;  /* 0x00000000120472ca */ /* 0x000fe200000e0000 */
[----:B------:R2:W-:Y:S01]  /*ab20*/  BAR.SYNC.DEFER_BLOCKING R20, 0x100 ;  /* 0x000400140000751d */ /* 0x0005e20000010000 */
[----:B------:R-:W-:Y:S01]  /*ab30*/  MOV R15, 0xc00 ;  /* 0x00000c00000f7802 */ /* 0x000fe20000000f00 */
[----:B01----:R-:W-:-:S04]  /*ab40*/  @!P1 VIADD R13, R13, 0x22860 ;  /* 0x000228600d0d9836 */ /* 0x003fc80000000000 */
[----:B------:R-:W-:Y:S01]  /*ab50*/  ULDC UR48, c[0x0][0x9d8] ;  /* 0x0002760000307ab9 */ /* 0x000fe20000000800 */
[----:B------:R-:W-:Y:S01]  /*ab60*/  @!P1 PRMT R13, RZ, 0x654, R13 ;  /* 0x00000654ff0d9816 */ /* 0x000fe2000000000d */
[----:B--2---:R-:W-:Y:S01]  /*ab70*/  VIADD R20, R176, 0xfffffffe ;  /* 0xfffffffeb0147836 */ /* 0x004fe20000000000 */
[----:B------:R-:W-:Y:S01]  /*ab80*/  ULDC UR49, c[0x0][0x9d8] ;  /* 0x0002760000317ab9 */ /* 0x000fe20000000800 */
[----:B------:R-:W-:Y:S01]  /*ab90*/  ULDC UR46, c[0x0][0x988] ;  /* 0x00026200002e7ab9 */ /* 0x000fe20000000800 */
[----:B------:R-:W-:Y:S01]  /*aba0*/  ULDC UR47, c[0x0][0x988] ;  /* 0x00026200002f7ab9 */ /* 0x000fe20000000800 */
[----:B------:R-:W-:-:S04]  /*abb0*/  UIADD3 UR4, UR4, 0x400, URZ ;  /* 0x0000040004047890 */ /* 0x000fc8000fffe03f */
[----:B------:R-:W-:-:S04]  /*abc0*/  USHF.R.U32.HI UR4, URZ, 0x4, UR4 ;  /* 0x000000043f047899 */ /* 0x000fc80008011604 */
[----:B------:R-:W-:-:S04]  /*abd0*/  ULOP3.LUT UR4, UR4, 0x3fff, URZ, 0xc0, !UPT ;  /* 0x00003fff04047892 */ /* 0x000fc8000f8ec03f */
[----:B------:R-:W-:Y:S01]  /*abe0*/  ULOP3.LUT UR37, UR4, 0x3000000, URZ, 0xfc, !UPT ;  /* 0x0300000004257892 */ /* 0x000fe2000f8efc3f */
[----:B------:R-:W-:-:S05]  /*abf0*/  WARPGROUP.ARRIVE ;  /* 0x00000000000079c5 */ /* 0x000fca0000000000 */
[----:B------:R-:W-:Y:S02]  /*ac00*/  IMAD R14, R22, R15, UR37 ;  /* 0x00000025160e7e24 */ /* 0x000fe4000f8e020f */
[----:B------:R-:W-:-:S03]  /*ac10*/  IMAD.MOV.U32 R15, RZ, RZ, 0x40000040 ;  /* 0x40000040ff0f7424 */ /* 0x000fc600078e00ff */
        /* <DEDUP_REMOVED lines=37> */
[----:B------:R-:W-:Y:S02]  /*ae70*/  R2UR UR7, R15 ;  /* 0x000000000f0772ca */ /* 0x000fe400000e0000 */
[----:B------:R-:W-:-:S05]  /*ae80*/  IADD3 R14, R203, -R200, RZ ;  /* 0x800000c8cb0e7210 */ /* 0x000fca0007ffe0ff */
[----:B------:R-:W-:-:S04]  /*ae90*/  IMAD R14, R201, 0x80, R14 ;  /* 0x00000080c90e7824 */ /* 0x000fc800078e020e */
[----:B------:R-:W-:-:S05]  /*aea0*/  IMAD.HI R14, R14, 0x2aaaaaab, RZ ;  /* 0x2aaaaaab0e0e7827 */ /* 0x000fca00078e02ff */
[----:B------:R-:W-:-:S04]  /*aeb0*/  SHF.R.U32.HI R15, RZ, 0x1f, R14 ;  /* 0x0000001fff0f7819 */ /* 0x000fc8000001160e */
[----:B------:R-:W-:-:S04]  /*aec0*/  LEA.HI.SX32 R15, R14, R15, 0x1c ;  /* 0x0000000f0e0f7211 */ /* 0x000fc800078fe2ff */
[----:B------:R-:W-:-:S04]  /*aed0*/  VIMNMX R15, RZ, R15, !PT ;  /* 0x0000000fff0f7248 */ /* 0x000fc80007fe0100 */
[----:B------:R-:W-:Y:S01]  /*aee0*/  ISETP.GE.AND P2, PT, R20, R15, PT ;  /* 0x0000000f1400720c */ /* 0x000fe20003f46270 */
[----:B------:R-:W-:Y:S02]  /*aef0*/  WARPGROUP.DEPBAR.LE gsb0, 0x0 ;  /* 0x00008000000079c5 */ /* 0x000fe40000010000 */
[----:B------:R-:W-:-:S06]  /*af00*/  WARPGROUP.ARRIVE ;  /* 0x00000000000079c5 */ /* 0x000fcc0000000000 */
[----:B------:R-:W-:Y:S03]  /*af10*/  HGMMA.64x256x16.F32 R24, R172, gdesc[UR4].tnspB, R24, gsb0 ;  /* 0x43e00004ac187df0 */ /* 0x000fe60008000818 */
[----:B------:R-:W-:Y:S02]  /*af20*/  WARPGROUP.DEPBAR.LE gsb0, 0x0 ;  /* 0x00008000000079c5 */ /* 0x000fe40000010000 */
[----:B------:R0:W-:Y:S01]  /*af30*/  @!P1 SYNCS.ARRIVE.TRANS64.RED.A1T0 RZ, [R13+URZ], RZ ;  /* 0x000000ff0dff99a7 */ /* 0x0001e2000810043f */
[----:B------:R-:W-:Y:S05]  /*af40*/  @!P2 BRA `(.L_x_3858) ;  /* 0x0000002800e8a947 */ /* 0x000fea0003800000 */
[----:B------:R-:W-:Y:S01]  /*af50*/  MOV R202, R178 ;  /* 0x000000b200ca7202 */ /* 0x000fe20000000f00 */
[----:B------:R-:W-:-:S07]  /*af60*/  IMAD.MOV.U32 R221, RZ, RZ, R21 ;  /* 0x000000ffffdd7224 */ /* 0x000fce00078e0015 */
.L_x_3868:
[----:B------:R-:W-:Y:S01]  /*af70*/  VIADD R22, R22, 0x1 ;  /* 0x0000000116167836 */ /* 0x000fe20000000000 */
[----:B------:R-:W-:Y:S05]  /*af80*/  YIELD ;  /* 0x0000000000007946 */ /* 0x000fea0003800000 */
[----:B------:R-:W-:-:S04]  /*af90*/  ISETP.NE.AND P2, PT, R22, 0x2, PT ;  /* 0x000000021600780c */ /* 0x000fc80003f45270 */
[----:B-1----:R-:W-:Y:S02]  /*afa0*/  SEL R14, RZ, 0x1, P2 ;  /* 0x00000001ff0e7807 */ /* 0x002fe40001000000 */
[----:B------:R-:W-:Y:S02]  /*afb0*/  SEL R22, R22, RZ, P2 ;  /* 0x000000ff16167207 */ /* 0x000fe40001000000 */
[----:B------:R-:W-:Y:S01]  /*afc0*/  LOP3.LUT R23, R23, R14, RZ, 0x3c, !PT ;  /* 0x0000000e17177212 */ /* 0x000fe200078e3cff */
[----:B------:R-:W-:Y:S06]  /*afd0*/  @!P0 BRA `(.L_x_3859) ;  /* 0x0000000000048947 */ /* 0x000fec0003800000 */
[----:B------:R-:W-:Y:S01]  /*afe0*/  BPT.TRAP 0x1 ;  /* 0x000000040000795c */ /* 0x000fe20000300000 */
.L_x_3859:
[----:B------:R-:W-:Y:S01]  /*aff0*/  IMAD R14, R22, 0x8, R18 ;  /* 0x00000008160e7824 */ /* 0x000fe200078e0212 */
[----:B0-----:R-:W-:-:S04]  /*b000*/  SHF.L.U32 R13, R23, 0x1f, RZ ;  /* 0x0000001f170d7819 */ /* 0x001fc800000006ff */
[----:B------:R0:W1:Y:S01]  /*b010*/  SYNCS.PHASECHK.TRANS64.TRYWAIT P2, [R14+URZ+0x22830], R13 ;  /* 0x0228300d0e0075a7 */ /* 0x000062000804017f */
[----:B------:R-:W-:Y:S05]  /*b020*/  @!P0 BRA `(.L_x_3860) ;  /* 0x0000000000048947 */ /* 0x000fea0003800000 */
[----:B------:R-:W-:Y:S01]  /*b030*/  BPT.TRAP 0x1 ;  /* 0x000000040000795c */ /* 0x000fe20000300000 */
.L_x_3860:
[----:B------:R-:W-:Y:S01]  /*b040*/  IMAD R214, R22, 0x300, R12 ;  /* 0x0000030016d67824 */ /* 0x000fe200078e020c */
[----:B------:R-:W-:Y:S01]  /*b050*/  MOV R215, 0x40000040 ;  /* 0x4000004000d77802 */ /* 0x000fe20000000f00 */
[----:B-1----:R-:W-:Y:S06]  /*b060*/  @P2 BRA `(.L_x_3861) ;  /* 0x0000000000082947 */ /* 0x002fec0003800000 */
[----:B------:R-:W1:Y:S02]  /*b070*/  SYNCS.PHASECHK.TRANS64.TRYWAIT P2, [R14+URZ+0x22830], R13 ;  /* 0x0228300d0e0075a7 */ /* 0x000e64000804017f */
[----:B-1----:R-:W-:Y:S05]  /*b080*/  @!P2 BRA `(.L_x_3862) ;  /* 0x000000e800e4a947 */ /* 0x002fea0003800000 */
.L_x_3861:
[----:B------:R-:W-:Y:S05]  /*b090*/  WARPSYNC.ALL ;  /* 0x0000000000007948 */ /* 0x000fea0003800000 */
[C---:B------:R-:W-:Y:S01]  /*b0a0*/  R2UR UR6, R214.reuse ;  /* 0x00000000d60672ca */ /* 0x040fe200000e0000 */
[----:B------:R-:W-:Y:S01]  /*b0b0*/  WARPGROUP.ARRIVE ;  /* 0x00000000000079c5 */ /* 0x000fe20000000000 */
[----:B------:R-:W-:Y:S01]  /*b0c0*/  R2UR UR7, R215 ;  /* 0x00000000d70772ca */ /* 0x000fe200000e0000 */
[----:B------:R-:W-:Y:S01]  /*b0d0*/  VIADD R216, R214, 0x2 ;  /* 0x00000002d6d87836 */ /* 0x000fe20000000000 */
[----:B------:R-:W-:Y:S01]  /*b0e0*/  R2UR UR4, R4 ;  /* 0x00000000040472ca */ /* 0x000fe200000e0000 */
[----:B------:R-:W-:Y:S01]  /*b0f0*/  IMAD.MOV.U32 R217, RZ, RZ, 0x40000040 ;  /* 0x40000040ffd97424 */ /* 0x000fe200078e00ff */
[----:B------:R-:W-:Y:S01]  /*b100*/  R2UR UR5, R5 ;  /* 0x00000000050572ca */ /* 0x000fe200000e0000 */
[----:B------:R-:W-:-:S12]  /*b110*/  IMAD.MOV.U32 R215, RZ, RZ, 0x40000040 ;  /* 0x40000040ffd77424 */ /* 0x000fd800078e00ff */
[----:B------:R-:W-:Y:S01]  /*b120*/  HGMMA.64x96x16.F32 R152, gdesc[UR4], RZ, !UPT, gsb0 ;  /* 0x01600000049879f0 */ /* 0x000fe2000c0008ff */
[----:B------:R-:W-:Y:S01]  /*b130*/  R2UR UR6, R216 ;  /* 0x00000000d80672ca */ /* 0x000fe200000e0000 */
[C---:B------:R-:W-:Y:S01]  /*b140*/  VIADD R216, R214.reuse, 0x4 ;  /* 0x00000004d6d87836 */ /* 0x040fe20000000000 */
[----:B------:R-:W-:Y:S01]  /*b150*/  R2UR UR7, R217 ;  /* 0x00000000d90772ca */ /* 0x000fe200000e0000 */
[----:B------:R-:W-:Y:S01]  /*b160*/  VIADD R214, R214, 0x6 ;  /* 0x00000006d6d67836 */ /* 0x000fe20000000000 */
[----:B------:R-:W-:Y:S02]  /*b170*/  R2UR UR4, R10 ;  /* 0x000000000a0472ca */ /* 0x000fe400000e0000 */
[----:B------:R-:W-:Y:S02]  /*b180*/  R2UR UR5, R11 ;  /* 0x000000000b0572ca */ /* 0x000fe400000e0000 */
[----:B------:R-:W-:Y:S01]  /*b190*/  MOV R217, 0x40000040 ;  /* 0x4000004000d97802 */ /* 0x000fe20000000f00 */
        /* <DEDUP_REMOVED lines=20> */
[----:B------:R-:W-:Y:S02]  /*b2e0*/  IMAD.SHL.U32 R153, R201, 0x80, RZ ;  /* 0x00000080c9997824 */ /* 0x000fe400078e00ff */
[----:B------:R-:W-:Y:S01]  /*b2f0*/  FMUL.FTZ R156, R156, UR49 ;  /* 0x000000319c9c7c20 */ /* 0x000fe20008410000 */
[----:B------:R-:W-:Y:S01]  /*b300*/  FMUL.FTZ R157, R157, UR49 ;  /* 0x000000319d9d7c20 */ /* 0x000fe20008410000 */
[----:B------:R-:W-:Y:S01]  /*b310*/  FMUL.FTZ R160, R160, UR49 ;  /* 0x00000031a0a07c20 */ /* 0x000fe20008410000 */
[----:B------:R-:W-:Y:S01]  /*b320*/  IMAD R214, R20, -0x60, R153 ;  /* 0xffffffa014d67824 */ /* 0x000fe200078e0299 */
[----:B------:R-:W2:Y:S01]  /*b330*/  MUFU.TANH R217, R217 ;  /* 0x000000d900d97308 */ /* 0x000ea20000002400 */
[----:B------:R-:W-:Y:S01]  /*b340*/  FMUL.FTZ R161, R161, UR49 ;  /* 0x00000031a1a17c20 */ /* 0x000fe20008410000 */
[----:B------:R-:W-:Y:S01]  /*b350*/  FMUL.FTZ R21, R164, UR49 ;  /* 0x00000031a4157c20 */ /* 0x000fe20008410000 */
[----:B------:R-:W-:Y:S01]  /*b360*/  FMUL.FTZ R164, R165, UR49 ;  /* 0x00000031a5a47c20 */ /* 0x000fe20008410000 */
[----:B------:R-:W-:Y:S01]  /*b370*/  IADD3 R153, R214, 0x1, R203 ;  /* 0x00000001d6997810 */ /* 0x000fe20007ffe0cb */
[----:B------:R-:W-:Y:S01]  /*b380*/  FMUL.FTZ R214, R176, UR49 ;  /* 0x00000031b0d67c20 */ /* 0x000fe20008410000 */
[----:B------:R-:W-:Y:S01]  /*b390*/  FMUL.FTZ R176, R177, UR49 ;  /* 0x00000031b1b07c20 */ /* 0x000fe20008410000 */
[----:B------:R-:W-:Y:S01]  /*b3a0*/  FMUL.FTZ R168, R168, UR49 ;  /* 0x00000031a8a87c20 */ /* 0x000fe20008410000 */
[----:B------:R-:W-:Y:S01]  /*b3b0*/  IADD3 R222, R153, -R200, RZ ;  /* 0x800000c899de7210 */ /* 0x000fe20007ffe0ff */
[----:B------:R-:W3:Y:S01]  /*b3c0*/  MUFU.TANH R152, R152 ;  /* 0x0000009800987308 */ /* 0x000ee20000002400 */
[----:B------:R-:W-:Y:S01]  /*b3d0*/  FMUL.FTZ R215, R169, UR49 ;  /* 0x00000031a9d77c20 */ /* 0x000fe20008410000 */
[----:B------:R-:W-:Y:S01]  /*b3e0*/  FMUL.FTZ R180, R180, UR49 ;  /* 0x00000031b4b47c20 */ /* 0x000fe20008410000 */
[----:B------:R-:W-:Y:S01]  /*b3f0*/  FMUL.FTZ R216, R172, UR49 ;  /* 0x00000031acd87c20 */ /* 0x000fe20008410000 */
[----:B------:R-:W-:-:S02]  /*b400*/  IMAD R153, R211, -0x2, R222 ;  /* 0xfffffffed3997824 */ /* 0x000fc400078e02de */
[----:B------:R-:W-:Y:S01]  /*b410*/  FMUL.FTZ R172, R173, UR49 ;  /* 0x00000031adac7c20 */ /* 0x000fe20008410000 */
[----:B------:R-:W-:Y:S01]  /*b420*/  FMUL.FTZ R181, R181, UR49 ;  /* 0x00000031b5b57c20 */ /* 0x000fe20008410000 */
[----:B------:R-:W-:Y:S01]  /*b430*/  FMUL.FTZ R222, R184, UR49 ;  /* 0x00000031b8de7c20 */ /* 0x000fe20008410000 */
[----:B------:R-:W4:Y:S01]  /*b440*/  MUFU.TANH R156, R156 ;  /* 0x0000009c009c7308 */ /* 0x000f220000002400 */
[----:B------:R-:W-:Y:S02]  /*b450*/  IMAD.IADD R177, R212, 0x1, R153 ;  /* 0x00000001d4b17824 */ /* 0x000fe400078e0299 */
[----:B------:R-:W-:Y:S01]  /*b460*/  FMUL.FTZ R185, R185, UR49 ;  /* 0x00000031b9b97c20 */ /* 0x000fe20008410000 */
[----:B------:R-:W-:Y:S01]  /*b470*/  FMUL.FTZ R189, R189, UR49 ;  /* 0x00000031bdbd7c20 */ /* 0x000fe20008410000 */
[----:B------:R-:W-:Y:S01]  /*b480*/  FMUL.FTZ R192, R192, UR49 ;  /* 0x00000031c0c07c20 */ /* 0x000fe20008410000 */
[----:B------:R-:W-:Y:S01]  /*b490*/  FMUL.FTZ R196, R196, UR49 ;  /* 0x00000031c4c47c20 */ /* 0x000fe20008410000 */
[C---:B------:R-:W-:Y:S01]  /*b4a0*/  ISETP.GT.AND P2, PT, R177.reuse, RZ, PT ;  /* 0x000000ffb100720c */ /* 0x040fe20003f44270 */
[----:B------:R-:W-:Y:S01]  /*b4b0*/  FMUL.FTZ R230, R170, UR49 ;  /* 0x00000031aae67c20 */ /* 0x000fe20008410000 */
[----:B------:R-:W5:Y:S01]  /*b4c0*/  MUFU.TANH R157, R157 ;  /* 0x0000009d009d7308 */ /* 0x000f620000002400 */
[----:B------:R-:W-:Y:S01]  /*b4d0*/  ISETP.GT.AND P3, PT, R177, 0x1, PT ;  /* 0x00000001b100780c */ /* 0x000fe20003f64270 */
[----:B------:R-:W-:Y:S01]  /*b4e0*/  FMUL.FTZ R175, R175, UR49 ;  /* 0x00000031afaf7c20 */ /* 0x000fe20008410000 */
[----:B--2---:R-:W-:Y:S01]  /*b4f0*/  FSEL R153, R217, -INF , P2 ;  /* 0xff800000d9997808 */ /* 0x004fe20001000000 */
[----:B------:R-:W-:Y:S01]  /*b500*/  FMUL.FTZ R227, R167, UR49 ;  /* 0x00000031a7e37c20 */ /* 0x000fe20008410000 */
[----:B------:R-:W-:Y:S01]  /*b510*/  ISETP.GT.AND P4, PT, R177, 0x8, PT ;  /* 0x00000008b100780c */ /* 0x000fe20003f84270 */
[----:B------:R-:W-:Y:S01]  /*b520*/  FMUL.FTZ R231, R171, UR49 ;  /* 0x00000031abe77c20 */ /* 0x000fe20008410000 */
[----:B---3--:R-:W-:Y:S01]  /*b530*/  FSEL R152, R152, -INF , P3 ;  /* 0xff80000098987808 */ /* 0x008fe20001800000 */
[----:B------:R-:W2:Y:S01]  /*b540*/  MUFU.TANH R160, R160 ;  /* 0x000000a000a07308 */ /* 0x000ea20000002400 */
[----:B------:R-:W-:Y:S01]  /*b550*/  FMNMX.FTZ R165, R153, R221, !PT ;  /* 0x000000dd99a57209 */ /* 0x000fe20007810000 */
[----:B------:R-:W-:Y:S01]  /*b560*/  FMUL.FTZ R182, R182, UR49 ;  /* 0x00000031b6b67c20 */ /* 0x000fe20008410000 */
[C---:B------:R-:W-:Y:S01]  /*b570*/  ISETP.GT.AND P2, PT, R177.reuse, 0x9, PT ;  /* 0x00000009b100780c */ /* 0x040fe20003f44270 */
[----:B------:R-:W-:Y:S01]  /*b580*/  FMUL.FTZ R232, R174, UR49 ;  /* 0x00000031aee87c20 */ /* 0x000fe20008410000 */
[----:B----4-:R-:W-:Y:S01]  /*b590*/  FSEL R156, R156, -INF , P4 ;  /* 0xff8000009c9c7808 */ /* 0x010fe20002000000 */
[----:B------:R-:W-:Y:S01]  /*b5a0*/  FMUL.FTZ R178, R178, UR49 ;  /* 0x00000031b2b27c20 */ /* 0x000fe20008410000 */
[----:B------:R-:W-:Y:S01]  /*b5b0*/  FMNMX.FTZ R165, R152, R165, !PT ;  /* 0x000000a598a57209 */ /* 0x000fe20007810000 */
[----:B------:R-:W3:Y:S01]  /*b5c0*/  MUFU.TANH R161, R161 ;  /* 0x000000a100a17308 */ /* 0x000ee20000002400 */
[----:B------:R-:W-:Y:S01]  /*b5d0*/  ISETP.GT.AND P3, PT, R177, 0x10, PT ;  /* 0x00000010b100780c */ /* 0x000fe20003f64270 */
[----:B------:R-:W-:Y:S01]  /*b5e0*/  FMUL.FTZ R179, R179, UR49 ;  /* 0x00000031b3b37c20 */ /* 0x000fe20008410000 */
[----:B-----5:R-:W-:Y:S01]  /*b5f0*/  FSEL R157, R157, -INF , P2 ;  /* 0xff8000009d9d7808 */ /* 0x020fe20001000000 */
[----:B------:R-:W-:Y:S01]  /*b600*/  FMUL.FTZ R183, R183, UR49 ;  /* 0x00000031b7b77c20 */ /* 0x000fe20008410000 */
[----:B------:R-:W-:Y:S01]  /*b610*/  FMNMX.FTZ R224, R156, R165, !PT ;  /* 0x000000a59ce07209 */ /* 0x000fe20007810000 */
[----:B------:R-:W-:Y:S01]  /*b620*/  FMUL.FTZ R187, R187, UR49 ;  /* 0x00000031bbbb7c20 */ /* 0x000fe20008410000 */
[----:B------:R-:W-:Y:S01]  /*b630*/  ISETP.GT.AND P2, PT, R177, 0x11, PT ;  /* 0x00000011b100780c */ /* 0x000fe20003f44270 */
[----:B------:R-:W-:Y:S01]  /*b640*/  MUFU.TANH R21, R21 ;  /* 0x0000001500157308 */ /* 0x000fe20000002400 */
[----:B--2---:R-:W-:Y:S01]  /*b650*/  FSEL R160, R160, -INF , P3 ;  /* 0xff800000a0a07808 */ /* 0x004fe20001800000 */
[----:B------:R-:W-:Y:S01]  /*b660*/  FMUL.FTZ R186, R186, UR49 ;  /* 0x00000031baba7c20 */ /* 0x000fe20008410000 */
[----:B------:R-:W-:Y:S01]  /*b670*/  FMNMX.FTZ R165, R157, R224, !PT ;  /* 0x000000e09da57209 */ /* 0x000fe20007810000 */
[----:B------:R-:W-:Y:S01]  /*b680*/  FMUL.FTZ R224, R166, UR49 ;  /* 0x00000031a6e07c20 */ /* 0x000fe20008410000 */
[----:B------:R-:W-:Y:S01]  /*b690*/  ISETP.GT.AND P3, PT, R177, 0x18, PT ;  /* 0x00000018b100780c */ /* 0x000fe20003f64270 */
[----:B------:R-:W-:Y:S01]  /*b6a0*/  FMUL.FTZ R194, R194, UR49 ;  /* 0x00000031c2c27c20 */ /* 0x000fe20008410000 */
[----:B------:R-:W-:Y:S01]  /*b6b0*/  FMUL.FTZ R195, R195, UR49 ;  /* 0x00000031c3c37c20 */ /* 0x000fe20008410000 */
[----:B------:R-:W2:Y:S01]  /*b6c0*/  MUFU.TANH R164, R164 ;  /* 0x000000a400a47308 */ /* 0x000ea20000002400 */
[----:B---3--:R-:W-:-:S02]  /*b6d0*/  FSEL R161, R161, -INF , P2 ;  /* 0xff800000a1a17808 */ /* 0x008fc40001000000 */
[----:B------:R-:W-:-:S05]  /*b6e0*/  ISETP.GT.AND P2, PT, R177, 0x19, PT ;  /* 0x00000019b100780c */ /* 0x000fca0003f44270 */
[----:B------:R-:W3:Y:S08]  /*b6f0*/  MUFU.TANH R168, R168 ;  /* 0x000000a800a87308 */ /* 0x000ef00000002400 */
[----:B------:R-:W4:Y:S01]  /*b700*/  MUFU.TANH R215, R215 ;  /* 0x000000d700d77308 */ /* 0x000f220000002400 */
[----:B--2---:R-:W-:Y:S02]  /*b710*/  FSEL R164, R164, -INF , P2 ;  /* 0xff800000a4a47808 */ /* 0x004fe40001000000 */
[----:B------:R-:W-:-:S05]  /*b720*/  ISETP.GT.AND P2, PT, R177, 0x21, PT ;  /* 0x00000021b100780c */ /* 0x000fca0003f44270 */
[----:B------:R2:W-:Y:S08]  /*b730*/  MUFU.TANH R217, R180 ;  /* 0x000000b400d97308 */ /* 0x0005f00000002400 */
[----:B------:R-:W5:Y:S01]  /*b740*/  MUFU.TANH R216, R216 ;  /* 0x000000d800d87308 */ /* 0x000f620000002400 */
[----:B--2---:R-:W-:Y:S02]  /*b750*/  FMNMX.FTZ R180, R160, R165, !PT ;  /* 0x000000a5a0b47209 */ /* 0x004fe40007810000 */
[----:B------:R-:W-:Y:S01]  /*b760*/  FSEL R165, R21, -INF , P3 ;  /* 0xff80000015a57808 */ /* 0x000fe20001800000 */
[----:B------:R-:W-:Y:S01]  /*b770*/  FMUL.FTZ R21, R188, UR49 ;  /* 0x00000031bc157c20 */ /* 0x000fe20008410000 */
[----:B------:R-:W-:-:S02]  /*b780*/  FMNMX.FTZ R180, R161, R180, !PT ;  /* 0x000000b4a1b47209 */ /* 0x000fc40007810000 */
[----:B------:R-:W-:Y:S01]  /*b790*/  ISETP.GT.AND P3, PT, R177, 0x20, PT ;  /* 0x00000020b100780c */ /* 0x000fe20003f64270 */
[----:B------:R-:W2:Y:S01]  /*b7a0*/  MUFU.TANH R172, R172 ;  /* 0x000000ac00ac7308 */ /* 0x000ea20000002400 */
[----:B------:R-:W-:Y:S02]  /*b7b0*/  FMNMX.FTZ R173, R165, R180, !PT ;  /* 0x000000b4a5ad7209 */ /* 0x000fe40007810000 */
[----:B---3--:R-:W-:Y:S02]  /*b7c0*/  FSEL R169, R168, -INF , P3 ;  /* 0xff800000a8a97808 */ /* 0x008fe40001800000 */
[----:B------:R-:W-:Y:S02]  /*b7d0*/  FMNMX.FTZ R180, R164, R173, !PT ;  /* 0x000000ada4b47209 */ /* 0x000fe40007810000 */
[----:B----4-:R-:W-:Y:S01]  /*b7e0*/  FSEL R168, R215, -INF , P2 ;  /* 0xff800000d7a87808 */ /* 0x010fe20001000000 */
[----:B------:R-:W3:Y:S01]  /*b7f0*/  MUFU.TANH R214, R214 ;  /* 0x000000d600d67308 */ /* 0x000ee20000002400 */
[----:B------:R-:W-:-:S02]  /*b800*/  ISETP.GT.AND P3, PT, R177, 0x28, PT ;  /* 0x00000028b100780c */ /* 0x000fc40003f64270 */
[----:B------:R-:W-:Y:S02]  /*b810*/  FMNMX.FTZ R215, R169, R180, !PT ;  /* 0x000000b4a9d77209 */ /* 0x000fe40007810000 */
[C---:B------:R-:W-:Y:S02]  /*b820*/  ISETP.GT.AND P2, PT, R177.reuse, 0x29, PT ;  /* 0x00000029b100780c */ /* 0x040fe40003f44270 */
[----:B-----5:R-:W-:Y:S01]  /*b830*/  FSEL R173, R216, -INF , P3 ;  /* 0xff800000d8ad7808 */ /* 0x020fe20001800000 */
[----:B------:R-:W4:Y:S01]  /*b840*/  MUFU.TANH R176, R176 ;  /* 0x000000b000b07308 */ /* 0x000f220000002400 */
[----:B------:R-:W-:Y:S02]  /*b850*/  FMNMX.FTZ R180, R168, R215, !PT ;  /* 0x000000d7a8b47209 */ /* 0x000fe40007810000 */
[----:B------:R-:W-:Y:S02]  /*b860*/  ISETP.GT.AND P3, PT, R177, 0x30, PT ;  /* 0x00000030b100780c */ /* 0x000fe40003f64270 */
[----:B--2---:R-:W-:-:S02]  /*b870*/  FSEL R172, R172, -INF , P2 ;  /* 0xff800000acac7808 */ /* 0x004fc40001000000 */
[----:B------:R-:W-:Y:S01]  /*b880*/  FMNMX.FTZ R215, R173, R180, !PT ;  /* 0x000000b4add77209 */ /* 0x000fe20007810000 */
[----:B------:R-:W2:Y:S01]  /*b890*/  MUFU.TANH R181, R181 ;  /* 0x000000b500b57308 */ /* 0x000ea20000002400 */
[C---:B------:R-:W-:Y:S02]  /*b8a0*/  ISETP.GT.AND P2, PT, R177.reuse, 0x31, PT ;  /* 0x00000031b100780c */ /* 0x040fe40003f44270 */
[----:B---3--:R-:W-:Y:S02]  /*b8b0*/  FSEL R180, R214, -INF , P3 ;  /* 0xff800000d6b47808 */ /* 0x008fe40001800000 */
[----:B------:R-:W-:Y:S02]  /*b8c0*/  FMNMX.FTZ R215, R172, R215, !PT ;  /* 0x000000d7acd77209 */ /* 0x000fe40007810000 */
[----:B------:R-:W-:Y:S01]  /*b8d0*/  ISETP.GT.AND P3, PT, R177, 0x38, PT ;  /* 0x00000038b100780c */ /* 0x000fe20003f64270 */
[----:B------:R-:W3:Y:S01]  /*b8e0*/  MUFU.TANH R222, R222 ;  /* 0x000000de00de7308 */ /* 0x000ee20000002400 */
[----:B----4-:R-:W-:-:S02]  /*b8f0*/  FSEL R176, R176, -INF , P2 ;  /* 0xff800000b0b07808 */ /* 0x010fc40001000000 */
[----:B------:R-:W-:Y:S01]  /*b900*/  FMNMX.FTZ R223, R180, R215, !PT ;  /* 0x000000d7b4df7209 */ /* 0x000fe20007810000 */
[----:B------:R-:W-:Y:S01]  /*b910*/  FMUL.FTZ R215, R193, UR49 ;  /* 0x00000031c1d77c20 */ /* 0x000fe20008410000 */
[----:B------:R-:W-:Y:S02]  /*b920*/  ISETP.GT.AND P2, PT, R177, 0x39, PT ;  /* 0x00000039b100780c */ /* 0x000fe40003f44270 */
[----:B------:R-:W-:Y:S01]  /*b930*/  FSEL R184, R217, -INF , P3 ;  /* 0xff800000d9b87808 */ /* 0x000fe20001800000 */
[----:B------:R-:W4:Y:S01]  /*b940*/  MUFU.TANH R185, R185 ;  /* 0x000000b900b97308 */ /* 0x000f220000002400 */
[----:B------:R-:W-:Y:S01]  /*b950*/  FMNMX.FTZ R223, R176, R223, !PT ;  /* 0x000000dfb0df7209 */ /* 0x000fe20007810000 */
[C---:B------:R-:W-:Y:S01]  /*b960*/  VIADD R217, R177.reuse, 0x8 ;  /* 0x00000008b1d97836 */ /* 0x040fe20000000000 */
[----:B------:R-:W-:Y:S02]  /*b970*/  ISETP.GT.AND P3, PT, R177, 0x40, PT ;  /* 0x00000040b100780c */ /* 0x000fe40003f64270 */
[----:B--2---:R-:W-:-:S02]  /*b980*/  FSEL R181, R181, -INF , P2 ;  /* 0xff800000b5b57808 */ /* 0x004fc40001000000 */
[----:B------:R-:W-:Y:S01]  /*b990*/  FMNMX.FTZ R216, R184, R223, !PT ;  /* 0x000000dfb8d87209 */ /* 0x000fe20007810000 */
[----:B------:R-:W2:Y:S01]  /*b9a0*/  MUFU.TANH R21, R21 ;  /* 0x0000001500157308 */ /* 0x000ea20000002400 */
[----:B------:R-:W-:Y:S01]  /*b9b0*/  ISETP.GT.AND P2, PT, R177, 0x41, PT ;  /* 0x00000041b100780c */ /* 0x000fe20003f44270 */
[----:B------:R-:W-:Y:S01]  /*b9c0*/  FMUL.FTZ R223, R163, UR49 ;  /* 0x00000031a3df7c20 */ /* 0x000fe20008410000 */
[----:B---3--:R-:W-:Y:S02]  /*b9d0*/  FSEL R188, R222, -INF , P3 ;  /* 0xff800000debc7808 */ /* 0x008fe40001800000 */
[----:B------:R-:W-:Y:S01]  /*b9e0*/  FMNMX.FTZ R193, R181, R216, !PT ;  /* 0x000000d8b5c17209 */ /* 0x000fe20007810000 */
[----:B------:R-:W-:Y:S01]  /*b9f0*/  FMUL.FTZ R216, R197, UR49 ;  /* 0x00000031c5d87c20 */ /* 0x000fe20008410000 */
[----:B------:R-:W-:Y:S01]  /*ba00*/  ISETP.GT.AND P3, PT, R177, 0x48, PT ;  /* 0x00000048b100780c */ /* 0x000fe20003f64270 */
[----:B------:R-:W3:Y:S01]  /*ba10*/  MUFU.TANH R189, R189 ;  /* 0x000000bd00bd7308 */ /* 0x000ee20000002400 */
[----:B----4-:R-:W-:Y:S01]  /*ba20*/  FSEL R185, R185, -INF , P2 ;  /* 0xff800000b9b97808 */ /* 0x010fe20001000000 */
[----:B------:R-:W-:Y:S01]  /*ba30*/  FMUL.FTZ R197, R154, UR49 ;  /* 0x000000319ac57c20 */ /* 0x000fe20008410000 */
[----:B------:R-:W-:-:S02]  /*ba40*/  FMNMX.FTZ R222, R188, R193, !PT ;  /* 0x000000c1bcde7209 */ /* 0x000fc40007810000 */
[----:B------:R-:W-:Y:S02]  /*ba50*/  ISETP.GT.AND P2, PT, R177, 0x49, PT ;  /* 0x00000049b100780c */ /* 0x000fe40003f44270 */
[----:B------:R-:W-:Y:S01]  /*ba60*/  FMNMX.FTZ R193, R185, R222, !PT ;  /* 0x000000deb9c17209 */ /* 0x000fe20007810000 */
[----:B------:R2:W4:Y:S01]  /*ba70*/  MUFU.TANH R214, R192 ;  /* 0x000000c000d67308 */ /* 0x0005220000002400 */
[C---:B------:R-:W-:Y:S02]  /*ba80*/  ISETP.GT.AND P4, PT, R217.reuse, RZ, PT ;  /* 0x000000ffd900720c */ /* 0x040fe40003f84270 */
[C---:B------:R-:W-:Y:S02]  /*ba90*/  ISETP.GT.AND P5, PT, R217.reuse, 0x1, PT ;  /* 0x00000001d900780c */ /* 0x040fe40003fa4270 */
[----:B------:R-:W-:-:S03]  /*baa0*/  ISETP.GT.AND P6, PT, R217, 0x59, PT ;  /* 0x00000059d900780c */ /* 0x000fc60003fc4270 */
[----:B------:R-:W5:Y:S01]  /*bab0*/  MUFU.TANH R215, R215 ;  /* 0x000000d700d77308 */ /* 0x000f620000002400 */
[----:B--2---:R-:W-:Y:S02]  /*bac0*/  FSEL R192, R21, -INF , P3 ;  /* 0xff80000015c07808 */ /* 0x004fe40001800000 */
[----:B------:R-:W-:Y:S02]  /*bad0*/  ISETP.GT.AND P3, PT, R177, 0x50, PT ;  /* 0x00000050b100780c */ /* 0x000fe40003f64270 */
[----:B---3--:R-:W-:Y:S02]  /*bae0*/  FSEL R189, R189, -INF , P2 ;  /* 0xff800000bdbd7808 */ /* 0x008fe40001000000 */
[----:B------:R-:W-:Y:S01]  /*baf0*/  FMNMX.FTZ R222, R192, R193, !PT ;  /* 0x000000c1c0de7209 */ /* 0x000fe20007810000 */
[----:B------:R-:W2:Y:S01]  /*bb00*/  MUFU.TANH R196, R196 ;  /* 0x000000c400c47308 */ /* 0x000ea20000002400 */
[----:B------:R-:W-:Y:S02]  /*bb10*/  ISETP.GT.AND P2, PT, R177, 0x51, PT ;  /* 0x00000051b100780c */ /* 0x000fe40003f44270 */
[----:B----4-:R-:W-:Y:S01]  /*bb20*/  FSEL R193, R214, -INF , P3 ;  /* 0xff800000d6c17808 */ /* 0x010fe20001800000 */
[----:B------:R-:W-:Y:S01]  /*bb30*/  FMUL.FTZ R214, R155, UR49 ;  /* 0x000000319bd67c20 */ /* 0x000fe20008410000 */
[----:B------:R-:W-:-:S02]  /*bb40*/  FMNMX.FTZ R222, R189, R222, !PT ;  /* 0x000000debdde7209 */ /* 0x000fc40007810000 */
[----:B------:R-:W-:Y:S01]  /*bb50*/  ISETP.GT.AND P3, PT, R177, 0x58, PT ;  /* 0x00000058b100780c */ /* 0x000fe20003f64270 */
[----:B------:R3:W4:Y:S01]  /*bb60*/  MUFU.TANH R21, R216 ;  /* 0x000000d800157308 */ /* 0x0007220000002400 */
[----:B-----5:R-:W-:Y:S02]  /*bb70*/  FSEL R154, R215, -INF , P2 ;  /* 0xff800000d79a7808 */ /* 0x020fe40001000000 */
[----:B------:R-:W-:Y:S01]  /*bb80*/  FMNMX.FTZ R215, R193, R222, !PT ;  /* 0x000000dec1d77209 */ /* 0x000fe20007810000 */
[----:B------:R-:W-:Y:S01]  /*bb90*/  FMUL.FTZ R222, R162, UR49 ;  /* 0x00000031a2de7c20 */ /* 0x000fe20008410000 */
[----:B------:R-:W-:-:S03]  /*bba0*/  ISETP.GT.AND P2, PT, R177, 0x59, PT ;  /* 0x00000059b100780c */ /* 0x000fc60003f44270 */
[----:B------:R-:W5:Y:S01]  /*bbb0*/  MUFU.TANH R197, R197 ;  /* 0x000000c500c57308 */ /* 0x000f620000002400 */
[----:B--2---:R-:W-:Y:S02]  /*bbc0*/  FSEL R155, R196, -INF , P3 ;  /* 0xff800000c49b7808 */ /* 0x004fe40001800000 */
[----:B---3--:R-:W-:Y:S01]  /*bbd0*/  FMNMX.FTZ R216, R154, R215, !PT ;  /* 0x000000d79ad87209 */ /* 0x008fe20007810000 */
[----:B------:R-:W-:Y:S01]  /*bbe0*/  FMUL.FTZ R215, R158, UR49 ;  /* 0x000000319ed77c20 */ /* 0x000fe20008410000 */
[----:B------:R-:W-:-:S03]  /*bbf0*/  ISETP.GT.AND P3, PT, R217, 0x8, PT ;  /* 0x00000008d900780c */ /* 0x000fc60003f64270 */
[----:B------:R-:W-:Y:S01]  /*bc00*/  MUFU.TANH R223, R223 ;  /* 0x000000df00df7308 */ /* 0x000fe20000002400 */
[----:B----4-:R-:W-:Y:S02]  /*bc10*/  FSEL R196, R21, -INF , P2 ;  /* 0xff80000015c47808 */ /* 0x010fe40001000000 */
[----:B------:R-:W-:Y:S01]  /*bc20*/  FMNMX.FTZ R21, R155, R216, !PT ;  /* 0x000000d89b157209 */ /* 0x000fe20007810000 */
[----:B------:R-:W-:-:S03]  /*bc30*/  FMUL.FTZ R216, R159, UR49 ;  /* 0x000000319fd87c20 */ /* 0x000fc60008410000 */
[----:B------:R-:W-:Y:S01]  /*bc40*/  FMNMX.FTZ R21, R196, R21, !PT ;  /* 0x00000015c4157209 */ /* 0x000fe20007810000 */
[----:B------:R-:W2:Y:S01]  /*bc50*/  MUFU.TANH R215, R215 ;  /* 0x000000d700d77308 */ /* 0x000ea20000002400 */
[----:B-----5:R-:W-:Y:S02]  /*bc60*/  FSEL R162, R197, -INF , P4 ;  /* 0xff800000c5a27808 */ /* 0x020fe40002000000 */
[----:B------:R-:W-:Y:S01]  /*bc70*/  ISETP.GT.AND P4, PT, R217, 0x9, PT ;  /* 0x00000009d900780c */ /* 0x000fe20003f84270 */
[----:B------:R-:W3:Y:S04]  /*bc80*/  SHFL.BFLY PT, R158, R21, 0x2, 0x1f ;  /* 0x0c401f00159e7f89 */ /* 0x000ee800000e0000 */
[----:B------:R-:W4:Y:S08]  /*bc90*/  MUFU.TANH R214, R214 ;  /* 0x000000d600d67308 */ /* 0x000f300000002400 */
[----:B------:R-:W5:Y:S01]  /*bca0*/  MUFU.TANH R216, R216 ;  /* 0x000000d800d87308 */ /* 0x000f620000002400 */
[----:B--2---:R-:W-:-:S02]  /*bcb0*/  FSEL R166, R215, -INF , P3 ;  /* 0xff800000d7a67808 */ /* 0x004fc40001800000 */
[----:B------:R-:W-:-:S04]  /*bcc0*/  ISETP.GT.AND P3, PT, R217, 0x11, PT ;  /* 0x00000011d900780c */ /* 0x000fc80003f64270 */
[----:B------:R-:W-:Y:S01]  /*bcd0*/  FSEL R171, R223, -INF , P3 ;  /* 0xff800000dfab7808 */ /* 0x000fe20001800000 */
[----:B------:R-:W2:Y:S01]  /*bce0*/  MUFU.TANH R230, R230 ;  /* 0x000000e600e67308 */ /* 0x000ea20000002400 */
[----:B------:R-:W-:Y:S02]  /*bcf0*/  ISETP.GT.AND P3, PT, R217, 0x20, PT ;  /* 0x00000020d900780c */ /* 0x000fe40003f64270 */
[----:B----4-:R-:W-:Y:S02]  /*bd00*/  FSEL R159, R214, -INF , P5 ;  /* 0xff800000d69f7808 */ /* 0x010fe40002800000 */
[----:B---3--:R-:W-:Y:S02]  /*bd10*/  FMNMX.FTZ R21, R21, R158, !PT ;  /* 0x0000009e15157209 */ /* 0x008fe40007810000 */
[C---:B------:R-:W-:Y:S01]  /*bd20*/  ISETP.GT.AND P5, PT, R217.reuse, 0x10, PT ;  /* 0x00000010d900780c */ /* 0x040fe20003fa4270 */
[----:B------:R-:W3:Y:S01]  /*bd30*/  MUFU.TANH R222, R222 ;  /* 0x000000de00de7308 */ /* 0x000ee20000002400 */
[----:B-----5:R-:W-:Y:S01]  /*bd40*/  FSEL R163, R216, -INF , P4 ;  /* 0xff800000d8a37808 */ /* 0x020fe20002000000 */
[----:B------:R-:W4:Y:S01]  /*bd50*/  SHFL.BFLY PT, R158, R21, 0x1, 0x1f ;  /* 0x0c201f00159e7f89 */ /* 0x000f2200000e0000 */
[----:B------:R-:W-:-:S05]  /*bd60*/  ISETP.GT.AND P4, PT, R217, 0x18, PT ;  /* 0x00000018d900780c */ /* 0x000fca0003f84270 */
[----:B------:R-:W5:Y:S01]  /*bd70*/  MUFU.TANH R224, R224 ;  /* 0x000000e000e07308 */ /* 0x000f620000002400 */
[----:B--2---:R-:W-:Y:S02]  /*bd80*/  FSEL R216, R230, -INF , P3 ;  /* 0xff800000e6d87808 */ /* 0x004fe40001800000 */
[----:B------:R-:W-:-:S05]  /*bd90*/  ISETP.GT.AND P3, PT, R217, 0x29, PT ;  /* 0x00000029d900780c */ /* 0x000fca0003f64270 */
[----:B------:R-:W2:Y:S01]  /*bda0*/  MUFU.TANH R175, R175 ;  /* 0x000000af00af7308 */ /* 0x000ea20000002400 */
[----:B---3--:R-:W-:Y:S02]  /*bdb0*/  FSEL R167, R222, -INF , P5 ;  /* 0xff800000dea77808 */ /* 0x008fe40002800000 */
[----:B------:R-:W-:-:S05]  /*bdc0*/  ISETP.GT.AND P5, PT, R217, 0x19, PT ;  /* 0x00000019d900780c */ /* 0x000fca0003fa4270 */
[----:B------:R-:W3:Y:S01]  /*bdd0*/  MUFU.TANH R227, R227 ;  /* 0x000000e300e37308 */ /* 0x000ee20000002400 */
[----:B-----5:R-:W-:Y:S02]  /*bde0*/  FSEL R174, R224, -INF , P4 ;  /* 0xff800000e0ae7808 */ /* 0x020fe40002000000 */
[----:B----4-:R-:W-:Y:S02]  /*bdf0*/  FMNMX.FTZ R21, R21, R158, !PT ;  /* 0x0000009e15157209 */ /* 0x010fe40007810000 */
[----:B------:R-:W-:Y:S02]  /*be00*/  ISETP.GT.AND P4, PT, R217, 0x21, PT ;  /* 0x00000021d900780c */ /* 0x000fe40003f84270 */
[----:B------:R-:W-:Y:S01]  /*be10*/  FSETP.NEU.FTZ.AND P2, PT, R21, -INF , PT ;  /* 0xff8000001500780b */ /* 0x000fe20003f5d000 */
[----:B------:R-:W4:Y:S01]  /*be20*/  MUFU.TANH R231, R231 ;  /* 0x000000e700e77308 */ /* 0x000f220000002400 */
[----:B--2---:R-:W-:Y:S02]  /*be30*/  FSEL R175, R175, -INF , P3 ;  /* 0xff800000afaf7808 */ /* 0x004fe40001800000 */
[----:B------:R-:W-:-:S02]  /*be40*/  FSEL R158, R21, RZ, P2 ;  /* 0x000000ff159e7208 */ /* 0x000fc40001000000 */
[----:B------:R-:W-:-:S03]  /*be50*/  ISETP.GT.AND P3, PT, R217, 0x38, PT ;  /* 0x00000038d900780c */ /* 0x000fc60003f64270 */
[----:B------:R-:W2:Y:S01]  /*be60*/  MUFU.TANH R177, R182 ;  /* 0x000000b600b17308 */ /* 0x000ea20000002400 */
[----:B------:R-:W-:Y:S01]  /*be70*/  FADD.FTZ R158, -R158, R221 ;  /* 0x000000dd9e9e7221 */ /* 0x000fe20000010100 */
[----:B------:R-:W-:Y:S01]  /*be80*/  FMUL.FTZ R221, R190, UR49 ;  /* 0x00000031bedd7c20 */ /* 0x000fe20008410000 */
[----:B---3--:R-:W-:Y:S02]  /*be90*/  FSEL R170, R227, -INF , P5 ;  /* 0xff800000e3aa7808 */ /* 0x008fe40002800000 */
[----:B------:R-:W-:Y:S01]  /*bea0*/  ISETP.GT.AND P5, PT, R217, 0x28, PT ;  /* 0x00000028d900780c */ /* 0x000fe20003fa4270 */
[----:B------:R-:W3:Y:S02]  /*beb0*/  S2R R227, SR_TID.X ;  /* 0x0000000000e37919 */ /* 0x000ee40000002100 */
[----:B------:R-:W5:Y:S01]  /*bec0*/  MUFU.TANH R232, R232 ;  /* 0x000000e800e87308 */ /* 0x000f620000002400 */
[----:B----4-:R-:W-:Y:S02]  /*bed0*/  FSEL R215, R231, -INF , P4 ;  /* 0xff800000e7d77808 */ /* 0x010fe40002000000 */
[----:B------:R-:W-:-:S05]  /*bee0*/  ISETP.GT.AND P4, PT, R217, 0x30, PT ;  /* 0x00000030d900780c */ /* 0x000fca0003f84270 */
[----:B------:R-:W4:Y:S01]  /*bef0*/  MUFU.TANH R178, R178 ;  /* 0x000000b200b27308 */ /* 0x000f220000002400 */
[----:B--2---:R-:W-:Y:S01]  /*bf00*/  FSEL R190, R177, -INF , P3 ;  /* 0xff800000b1be7808 */ /* 0x004fe20001800000 */
[----:B------:R-:W-:Y:S01]  /*bf10*/  IMAD.U32 R177, RZ, RZ, UR47 ;  /* 0x0000002fffb17e24 */ /* 0x000fe2000f8e00ff */
[----:B------:R-:W-:-:S03]  /*bf20*/  ISETP.GT.AND P3, PT, R217, 0x41, PT ;  /* 0x00000041d900780c */ /* 0x000fc60003f64270 */
[----:B------:R-:W-:Y:S02]  /*bf30*/  FMUL.FTZ R158, R158, R177 ;  /* 0x000000b19e9e7220 */ /* 0x000fe40000410000 */
[----:B------:R-:W2:Y:S01]  /*bf40*/  MUFU.TANH R179, R179 ;  /* 0x000000b300b37308 */ /* 0x000ea20000002400 */
[----:B-----5:R-:W-:Y:S02]  /*bf50*/  FSEL R182, R232, -INF , P5 ;  /* 0xff800000e8b67808 */ /* 0x020fe40002800000 */
[----:B------:R-:W-:-:S05]  /*bf60*/  ISETP.GT.AND P5, PT, R217, 0x31, PT ;  /* 0x00000031d900780c */ /* 0x000fca0003fa4270 */
[----:B------:R-:W5:Y:S01]  /*bf70*/  MUFU.TANH R183, R183 ;  /* 0x000000b700b77308 */ /* 0x000f620000002400 */
[----:B----4-:R-:W-:Y:S01]  /*bf80*/  FSEL R197, R178, -INF , P4 ;  /* 0xff800000b2c57808 */ /* 0x010fe20002000000 */
[----:B------:R-:W-:Y:S01]  /*bf90*/  FMUL.FTZ R178, R21, R177 ;  /* 0x000000b115b27220 */ /* 0x000fe20000410000 */
[----:B------:R-:W-:Y:S02]  /*bfa0*/  ISETP.GT.AND P4, PT, R217, 0x39, PT ;  /* 0x00000039d900780c */ /* 0x000fe40003f84270 */
[----:B---3--:R-:W-:-:S03]  /*bfb0*/  SHF.R.U32.HI R227, RZ, 0x7, R227 ;  /* 0x00000007ffe37819 */ /* 0x008fc600000116e3 */
[----:B------:R-:W3:Y:S01]  /*bfc0*/  MUFU.TANH R187, R187 ;  /* 0x000000bb00bb7308 */ /* 0x000ee20000002400 */
[----:B--2---:R-:W-:Y:S02]  /*bfd0*/  FSEL R214, R179, -INF , P5 ;  /* 0xff800000b3d67808 */ /* 0x004fe40002800000 */
[C---:B------:R-:W-:Y:S02]  /*bfe0*/  ISETP.GT.AND P5, PT, R217.reuse, 0x40, PT ;  /* 0x00000040d900780c */ /* 0x040fe40003fa4270 */
[----:B------:R-:W-:Y:S02]  /*bff0*/  FSEL R178, R178, RZ, P2 ;  /* 0x000000ffb2b27208 */ /* 0x000fe40001000000 */
[----:B------:R-:W-:Y:S01]  /*c000*/  ISETP.GT.AND P2, PT, R217, 0x49, PT ;  /* 0x00000049d900780c */ /* 0x000fe20003f44270 */
[----:B------:R-:W2:Y:S01]  /*c010*/  MUFU.TANH R186, R186 ;  /* 0x000000ba00ba7308 */ /* 0x000ea20000002400 */
[----:B-----5:R-:W-:Y:S01]  /*c020*/  FSEL R183, R183, -INF , P4 ;  /* 0xff800000b7b77808 */ /* 0x020fe20002000000 */
[-CC-:B------:R-:W-:Y:S01]  /*c030*/  FFMA.FTZ R153, R153, R177.reuse, -R178.reuse ;  /* 0x000000b199997223 */ /* 0x180fe200000108b2 */
[----:B------:R-:W-:Y:S01]  /*c040*/  ISETP.GT.AND P4, PT, R217, 0x48, PT ;  /* 0x00000048d900780c */ /* 0x000fe20003f84270 */
[-CC-:B------:R-:W-:Y:S01]  /*c050*/  FFMA.FTZ R152, R152, R177.reuse, -R178.reuse ;  /* 0x000000b198987223 */ /* 0x180fe200000108b2 */
[-CC-:B------:R-:W-:Y:S01]  /*c060*/  FFMA.FTZ R156, R156, R177.reuse, -R178.reuse ;  /* 0x000000b19c9c7223 */ /* 0x180fe200000108b2 */
[-CC-:B------:R-:W-:Y:S01]  /*c070*/  FFMA.FTZ R157, R157, R177.reuse, -R178.reuse ;  /* 0x000000b19d9d7223 */ /* 0x180fe200000108b2 */
[-CC-:B------:R-:W-:Y:S01]  /*c080*/  FFMA.FTZ R160, R160, R177.reuse, -R178.reuse ;  /* 0x000000b1a0a07223 */ /* 0x180fe200000108b2 */
[----:B------:R-:W4:Y:S01]  /*c090*/  MUFU.TANH R221, R221 ;  /* 0x000000dd00dd7308 */ /* 0x000f220000002400 */
[----:B---3--:R-:W-:Y:S01]  /*c0a0*/  FSEL R179, R187, -INF , P3 ;  /* 0xff800000bbb37808 */ /* 0x008fe20001800000 */
[-CC-:B------:R-:W-:Y:S01]  /*c0b0*/  FFMA.FTZ R161, R161, R177.reuse, -R178.reuse ;  /* 0x000000b1a1a17223 */ /* 0x180fe200000108b2 */
[----:B------:R-:W-:Y:S01]  /*c0c0*/  ISETP.GT.AND P3, PT, R217, 0x50, PT ;  /* 0x00000050d900780c */ /* 0x000fe20003f64270 */
[-CC-:B------:R-:W-:Y:S01]  /*c0d0*/  FFMA.FTZ R165, R165, R177.reuse, -R178.reuse ;  /* 0x000000b1a5a57223 */ /* 0x180fe200000108b2 */
[-CC-:B------:R-:W-:Y:S01]  /*c0e0*/  FFMA.FTZ R164, R164, R177.reuse, -R178.reuse ;  /* 0x000000b1a4a47223 */ /* 0x180fe200000108b2 */
[-CC-:B------:R-:W-:Y:S01]  /*c0f0*/  FFMA.FTZ R169, R169, R177.reuse, -R178.reuse ;  /* 0x000000b1a9a97223 */ /* 0x180fe200000108b2 */
[-CC-:B------:R-:W-:Y:S01]  /*c100*/  FFMA.FTZ R168, R168, R177.reuse, -R178.reuse ;  /* 0x000000b1a8a87223 */ /* 0x180fe200000108b2 */
[-CC-:B------:R-:W-:Y:S01]  /*c110*/  FFMA.FTZ R173, R173, R177.reuse, -R178.reuse ;  /* 0x000000b1adad7223 */ /* 0x180fe200000108b2 */
[----:B--2---:R-:W-:Y:S01]  /*c120*/  FSEL R186, R186, -INF , P5 ;  /* 0xff800000baba7808 */ /* 0x004fe20002800000 */
[-CC-:B------:R-:W-:Y:S01]  /*c130*/  FFMA.FTZ R172, R172, R177.reuse, -R178.reuse ;  /* 0x000000b1acac7223 */ /* 0x180fe200000108b2 */
[----:B------:R-:W-:Y:S01]  /*c140*/  ISETP.GT.AND P5, PT, R217, 0x58, PT ;  /* 0x00000058d900780c */ /* 0x000fe20003fa4270 */
[-CC-:B------:R-:W-:Y:S01]  /*c150*/  FFMA.FTZ R180, R180, R177.reuse, -R178.reuse ;  /* 0x000000b1b4b47223 */ /* 0x180fe200000108b2 */
[-CC-:B------:R-:W-:Y:S01]  /*c160*/  FFMA.FTZ R176, R176, R177.reuse, -R178.reuse ;  /* 0x000000b1b0b07223 */ /* 0x180fe200000108b2 */
[-CC-:B------:R-:W-:Y:S01]  /*c170*/  FFMA.FTZ R184, R184, R177.reuse, -R178.reuse ;  /* 0x000000b1b8b87223 */ /* 0x180fe200000108b2 */
[-CC-:B------:R-:W-:Y:S01]  /*c180*/  FFMA.FTZ R181, R181, R177.reuse, -R178.reuse ;  /* 0x000000b1b5b57223 */ /* 0x180fe200000108b2 */
[-CC-:B------:R-:W-:Y:S01]  /*c190*/  FFMA.FTZ R188, R188, R177.reuse, -R178.reuse ;  /* 0x000000b1bcbc7223 */ /* 0x180fe200000108b2 */
[----:B----4-:R-:W-:Y:S01]  /*c1a0*/  FSEL R187, R221, -INF , P4 ;  /* 0xff800000ddbb7808 */ /* 0x010fe20002000000 */
[-CC-:B------:R-:W-:Y:S01]  /*c1b0*/  FFMA.FTZ R185, R185, R177.reuse, -R178.reuse ;  /* 0x000000b1b9b97223 */ /* 0x180fe200000108b2 */
[----:B------:R-:W-:Y:S01]  /*c1c0*/  ISETP.GT.AND P4, PT, R217, 0x51, PT ;  /* 0x00000051d900780c */ /* 0x000fe20003f84270 */
[----:B------:R-:W-:Y:S01]  /*c1d0*/  FMUL.FTZ R217, R191, UR49 ;  /* 0x00000031bfd97c20 */ /* 0x000fe20008410000 */
[-CC-:B------:R-:W-:Y:S01]  /*c1e0*/  FFMA.FTZ R192, R192, R177.reuse, -R178.reuse ;  /* 0x000000b1c0c07223 */ /* 0x180fe200000108b2 */
[-CC-:B------:R-:W-:Y:S01]  /*c1f0*/  FFMA.FTZ R189, R189, R177.reuse, -R178.reuse ;  /* 0x000000b1bdbd7223 */ /* 0x180fe200000108b2 */
[-CC-:B------:R-:W-:Y:S01]  /*c200*/  FFMA.FTZ R193, R193, R177.reuse, -R178.reuse ;  /* 0x000000b1c1c17223 */ /* 0x180fe200000108b2 */
[-CC-:B------:R-:W-:Y:S01]  /*c210*/  FFMA.FTZ R154, R154, R177.reuse, -R178.reuse ;  /* 0x000000b19a9a7223 */ /* 0x180fe200000108b2 */
[-CC-:B------:R-:W-:Y:S01]  /*c220*/  FFMA.FTZ R155, R155, R177.reuse, -R178.reuse ;  /* 0x000000b19b9b7223 */ /* 0x180fe200000108b2 */
[----:B------:R-:W-:Y:S01]  /*c230*/  FFMA.FTZ R196, R196, R177, -R178 ;  /* 0x000000b1c4c47223 */ /* 0x000fe200000108b2 */
[----:B------:R-:W-:Y:S01]  /*c240*/  FMNMX.FTZ R178, R162, R202, !PT ;  /* 0x000000caa2b27209 */ /* 0x000fe20007810000 */
[----:B------:R2:W3:Y:S08]  /*c250*/  MUFU.TANH R191, R217 ;  /* 0x000000d900bf7308 */ /* 0x0004f00000002400 */
[----:B------:R-:W4:Y:S01]  /*c260*/  MUFU.TANH R194, R194 ;  /* 0x000000c200c27308 */ /* 0x000f220000002400 */
[----:B--2---:R-:W-:-:S04]  /*c270*/  FMNMX.FTZ R217, R159, R178, !PT ;  /* 0x000000b29fd97209 */ /* 0x004fc80007810000 */
[----:B------:R-:W-:-:S03]  /*c280*/  FMNMX.FTZ R178, R166, R217, !PT ;  /* 0x000000d9a6b27209 */ /* 0x000fc60007810000 */
[----:B------:R-:W2:Y:S01]  /*c290*/  MUFU.TANH R195, R195 ;  /* 0x000000c300c37308 */ /* 0x000ea20000002400 */
[----:B------:R-:W-:Y:S02]  /*c2a0*/  FMNMX.FTZ R178, R163, R178, !PT ;  /* 0x000000b2a3b27209 */ /* 0x000fe40007810000 */
[----:B---3--:R-:W-:Y:S02]  /*c2b0*/  FSEL R191, R191, -INF , P2 ;  /* 0xff800000bfbf7808 */ /* 0x008fe40001000000 */
[----:B------:R-:W-:-:S03]  /*c2c0*/  FMNMX.FTZ R178, R167, R178, !PT ;  /* 0x000000b2a7b27209 */ /* 0x000fc60007810000 */
[----:B------:R-:W-:Y:S01]  /*c2d0*/  MUFU.EX2 R153, R153 ;  /* 0x0000009900997308 */ /* 0x000fe20000000800 */
[----:B------:R-:W-:Y:S02]  /*c2e0*/  FMNMX.FTZ R217, R171, R178, !PT ;  /* 0x000000b2abd97209 */ /* 0x000fe40007810000 */
[----:B----4-:R-:W-:Y:S02]  /*c2f0*/  FSEL R194, R194, -INF , P3 ;  /* 0xff800000c2c27808 */ /* 0x010fe40001800000 */
[----:B------:R-:W-:-:S03]  /*c300*/  FMNMX.FTZ R217, R174, R217, !PT ;  /* 0x000000d9aed97209 */ /* 0x000fc60007810000 */
[----:B------:R-:W-:Y:S01]  /*c310*/  MUFU.EX2 R152, R152 ;  /* 0x0000009800987308 */ /* 0x000fe20000000800 */
[----:B------:R-:W-:Y:S02]  /*c320*/  FMNMX.FTZ R217, R170, R217, !PT ;  /* 0x000000d9aad97209 */ /* 0x000fe40007810000 */
[----:B--2---:R-:W-:Y:S02]  /*c330*/  FSEL R195, R195, -INF , P4 ;  /* 0xff800000c3c37808 */ /* 0x004fe40002000000 */
[----:B------:R-:W-:-:S03]  /*c340*/  FMNMX.FTZ R178, R216, R217, !PT ;  /* 0x000000d9d8b27209 */ /* 0x000fc60007810000 */
[----:B------:R-:W-:Y:S01]  /*c350*/  MUFU.EX2 R156, R156 ;  /* 0x0000009c009c7308 */ /* 0x000fe20000000800 */
[----:B------:R-:W-:-:S04]  /*c360*/  FMNMX.FTZ R217, R215, R178, !PT ;  /* 0x000000b2d7d97209 */ /* 0x000fc80007810000 */
[----:B------:R-:W-:-:S03]  /*c370*/  FMNMX.FTZ R178, R182, R217, !PT ;  /* 0x000000d9b6b27209 */ /* 0x000fc60007810000 */
[----:B------:R-:W-:Y:S01]  /*c380*/  MUFU.EX2 R157, R157 ;  /* 0x0000009d009d7308 */ /* 0x000fe20000000800 */
[----:B------:R-:W-:-:S04]  /*c390*/  FMNMX.FTZ R178, R175, R178, !PT ;  /* 0x000000b2afb27209 */ /* 0x000fc80007810000 */
[----:B------:R-:W-:Y:S01]  /*c3a0*/  FMNMX.FTZ R217, R197, R178, !PT ;  /* 0x000000b2c5d97209 */ /* 0x000fe20007810000 */
[----:B------:R-:W-:Y:S02]  /*c3b0*/  FMUL.FTZ R178, R198, UR49 ;  /* 0x00000031c6b27c20 */ /* 0x000fe40008410000 */
[----:B------:R-:W-:Y:S01]  /*c3c0*/  MUFU.EX2 R160, R160 ;  /* 0x000000a000a07308 */ /* 0x000fe20000000800 */
[----:B------:R-:W-:-:S04]  /*c3d0*/  FMNMX.FTZ R217, R214, R217, !PT ;  /* 0x000000d9d6d97209 */ /* 0x000fc80007810000 */
[----:B------:R-:W-:-:S03]  /*c3e0*/  FMNMX.FTZ R222, R190, R217, !PT ;  /* 0x000000d9bede7209 */ /* 0x000fc60007810000 */
[----:B------:R-:W2:Y:S01]  /*c3f0*/  MUFU.TANH R198, R178 ;  /* 0x000000b200c67308 */ /* 0x000ea20000002400 */
[----:B------:R-:W-:-:S04]  /*c400*/  FMNMX.FTZ R217, R183, R222, !PT ;  /* 0x000000deb7d97209 */ /* 0x000fc80007810000 */
[----:B------:R-:W-:Y:S01]  /*c410*/  FMNMX.FTZ R222, R186, R217, !PT ;  /* 0x000000d9bade7209 */ /* 0x000fe20007810000 */
[----:B------:R-:W-:Y:S02]  /*c420*/  FMUL.FTZ R217, R199, UR49 ;  /* 0x00000031c7d97c20 */ /* 0x000fe40008410000 */
[----:B------:R-:W-:Y:S01]  /*c430*/  MUFU.EX2 R161, R161 ;  /* 0x000000a100a17308 */ /* 0x000fe20000000800 */
[----:B------:R-:W-:-:S04]  /*c440*/  FMNMX.FTZ R222, R179, R222, !PT ;  /* 0x000000deb3de7209 */ /* 0x000fc80007810000 */
[----:B------:R-:W-:-:S03]  /*c450*/  FMNMX.FTZ R222, R187, R222, !PT ;  /* 0x000000debbde7209 */ /* 0x000fc60007810000 */
[----:B------:R-:W3:Y:S01]  /*c460*/  MUFU.TANH R199, R217 ;  /* 0x000000d900c77308 */ /* 0x000ee20000002400 */
[----:B------:R-:W-:Y:S02]  /*c470*/  FMNMX.FTZ R221, R191, R222, !PT ;  /* 0x000000debfdd7209 */ /* 0x000fe40007810000 */
[----:B--2---:R-:W-:Y:S02]  /*c480*/  FSEL R198, R198, -INF , P5 ;  /* 0xff800000c6c67808 */ /* 0x004fe40002800000 */
[----:B------:R-:W-:-:S03]  /*c490*/  FMNMX.FTZ R222, R194, R221, !PT ;  /* 0x000000ddc2de7209 */ /* 0x000fc60007810000 */
[----:B------:R-:W-:Y:S01]  /*c4a0*/  MUFU.EX2 R165, R165 ;  /* 0x000000a500a57308 */ /* 0x000fe20000000800 */
[----:B------:R-:W-:-:S04]  /*c4b0*/  FMNMX.FTZ R221, R195, R222, !PT ;  /* 0x000000dec3dd7209 */ /* 0x000fc80007810000 */
[----:B------:R-:W-:-:S03]  /*c4c0*/  FMNMX.FTZ R178, R198, R221, !PT ;  /* 0x000000ddc6b27209 */ /* 0x000fc60007810000 */
[----:B------:R-:W-:Y:S01]  /*c4d0*/  MUFU.EX2 R164, R164 ;  /* 0x000000a400a47308 */ /* 0x000fe20000000800 */
[----:B---3--:R-:W-:-:S04]  /*c4e0*/  FSEL R199, R199, -INF , P6 ;  /* 0xff800000c7c77808 */ /* 0x008fc80003000000 */
[----:B------:R-:W-:-:S03]  /*c4f0*/  FMNMX.FTZ R178, R199, R178, !PT ;  /* 0x000000b2c7b27209 */ /* 0x000fc60007810000 */
[----:B------:R-:W-:Y:S02]  /*c500*/  MUFU.EX2 R169, R169 ;  /* 0x000000a900a97308 */ /* 0x000fe40000000800 */
[----:B------:R-:W2:Y:S06]  /*c510*/  SHFL.BFLY PT, R217, R178, 0x2, 0x1f ;  /* 0x0c401f00b2d97f89 */ /* 0x000eac00000e0000 */
[----:B------:R-:W-:Y:S08]  /*c520*/  MUFU.EX2 R168, R168 ;  /* 0x000000a800a87308 */ /* 0x000ff00000000800 */
[----:B------:R-:W-:Y:S08]  /*c530*/  MUFU.EX2 R173, R173 ;  /* 0x000000ad00ad7308 */ /* 0x000ff00000000800 */
[----:B------:R-:W-:Y:S01]  /*c540*/  MUFU.EX2 R172, R172 ;  /* 0x000000ac00ac7308 */ /* 0x000fe20000000800 */
[----:B--2---:R-:W-:-:S05]  /*c550*/  FMNMX.FTZ R178, R178, R217, !PT ;  /* 0x000000d9b2b27209 */ /* 0x004fca0007810000 */
[----:B------:R-:W2:Y:S02]  /*c560*/  SHFL.BFLY PT, R221, R178, 0x1, 0x1f ;  /* 0x0c201f00b2dd7f89 */ /* 0x000ea400000e0000 */
[----:B------:R-:W-:Y:S08]  /*c570*/  MUFU.EX2 R217, R189 ;  /* 0x000000bd00d97308 */ /* 0x000ff00000000800 */
[----:B------:R-:W3:Y:S08]  /*c580*/  MUFU.EX2 R189, R158 ;  /* 0x0000009e00bd7308 */ /* 0x000ef00000000800 */
[----:B------:R-:W-:Y:S01]  /*c590*/  MUFU.EX2 R180, R180 ;  /* 0x000000b400b47308 */ /* 0x000fe20000000800 */
[----:B--2---:R-:W-:-:S07]  /*c5a0*/  FMNMX.FTZ R178, R178, R221, !PT ;  /* 0x000000ddb2b27209 */ /* 0x004fce0007810000 */
[----:B------:R-:W-:Y:S01]  /*c5b0*/  MUFU.EX2 R176, R176 ;  /* 0x000000b000b07308 */ /* 0x000fe20000000800 */
[----:B---3--:R-:W-:Y:S01]  /*c5c0*/  FFMA.FTZ R3, R189, R3, R153 ;  /* 0x00000003bd037223 */ /* 0x008fe20000010099 */
[----:B------:R-:W-:Y:S01]  /*c5d0*/  FMUL.FTZ R24, R24, R189 ;  /* 0x000000bd18187220 */ /* 0x000fe20000410000 */
[C---:B------:R-:W-:Y:S01]  /*c5e0*/  FSETP.NEU.FTZ.AND P2, PT, R178.reuse, -INF , PT ;  /* 0xff800000b200780b */ /* 0x040fe20003f5d000 */
[----:B------:R-:W-:Y:S01]  /*c5f0*/  FMUL.FTZ R222, R178, R177 ;  /* 0x000000b1b2de7220 */ /* 0x000fe20000410000 */
[C---:B------:R-:W-:Y:S01]  /*c600*/  FADD.FTZ R3, R152.reuse, R3 ;  /* 0x0000000398037221 */ /* 0x040fe20000010000 */
[----:B------:R-:W-:Y:S01]  /*c610*/  F2FP.F16.F32.PACK_AB R152, R152, R153 ;  /* 0x000000999898723e */ /* 0x000fe200000000ff */
[-C--:B------:R-:W-:Y:S01]  /*c620*/  FMUL.FTZ R25, R25, R189.reuse ;  /* 0x000000bd19197220 */ /* 0x080fe20000410000 */
[----:B------:R2:W-:Y:S01]  /*c630*/  MUFU.EX2 R221, R154 ;  /* 0x0000009a00dd7308 */ /* 0x0005e20000000800 */
[----:B------:R-:W-:Y:S01]  /*c640*/  FSEL R222, R222, RZ, P2 ;  /* 0x000000ffdede7208 */ /* 0x000fe20001000000 */
[-C--:B------:R-:W-:Y:S01]  /*c650*/  FMUL.FTZ R28, R28, R189.reuse ;  /* 0x000000bd1c1c7220 */ /* 0x080fe20000410000 */
[----:B------:R-:W-:Y:S01]  /*c660*/  FSEL R153, R178, RZ, P2 ;  /* 0x000000ffb2997208 */ /* 0x000fe20001000000 */
[-C--:B------:R-:W-:Y:S01]  /*c670*/  FMUL.FTZ R29, R29, R189.reuse ;  /* 0x000000bd1d1d7220 */ /* 0x080fe20000410000 */
[----:B------:R-:W-:Y:S01]  /*c680*/  FMUL.FTZ R32, R32, R189 ;  /* 0x000000bd20207220 */ /* 0x000fe20000410000 */
[-CC-:B------:R-:W-:Y:S01]  /*c690*/  FFMA.FTZ R162, R162, R177.reuse, -R222.reuse ;  /* 0x000000b1a2a27223 */ /* 0x180fe200000108de */
[-CC-:B------:R-:W-:Y:S01]  /*c6a0*/  FFMA.FTZ R158, R175, R177.reuse, -R222.reuse ;  /* 0x000000b1af9e7223 */ /* 0x180fe200000108de */
[-CC-:B------:R-:W-:Y:S01]  /*c6b0*/  FFMA.FTZ R175, R179, R177.reuse, -R222.reuse ;  /* 0x000000b1b3af7223 */ /* 0x180fe200000108de */
[-C--:B--2---:R-:W-:Y:S01]  /*c6c0*/  FFMA.FTZ R154, R174, R177.reuse, -R222 ;  /* 0x000000b1ae9a7223 */ /* 0x084fe200000108de */
[----:B------:R-:W-:Y:S01]  /*c6d0*/  FADD.FTZ R153, -R153, R202 ;  /* 0x000000ca99997221 */ /* 0x000fe20000010100 */
[----:B------:R-:W-:Y:S01]  /*c6e0*/  MUFU.EX2 R174, R196 ;  /* 0x000000c400ae7308 */ /* 0x000fe20000000800 */
[----:B------:R-:W-:Y:S01]  /*c6f0*/  IADD3 R179, -R227, 0xb, RZ ;  /* 0x0000000be3b37810 */ /* 0x000fe20007ffe1ff */
[-CC-:B------:R-:W-:Y:S01]  /*c700*/  FFMA.FTZ R182, R182, R177.reuse, -R222.reuse ;  /* 0x000000b1b6b67223 */ /* 0x180fe200000108de */
[-C--:B------:R-:W-:Y:S01]  /*c710*/  FMUL.FTZ R153, R153, R177.reuse ;  /* 0x000000b199997220 */ /* 0x080fe20000410000 */
        /* <DEDUP_REMOVED lines=13> */
[----:B--2---:R-:W-:Y:S01]  /*c7f0*/  FADD.FTZ R154, R156, R3 ;  /* 0x000000039c9a7221 */ /* 0x004fe20000010000 */
[-CC-:B------:R-:W-:Y:S01]  /*c800*/  FFMA.FTZ R183, R183, R177.reuse, -R222.reuse ;  /* 0x000000b1b7b77223 */ /* 0x180fe200000108de */
[-CC-:B------:R-:W-:Y:S01]  /*c810*/  FFMA.FTZ R186, R186, R177.reuse, -R222.reuse ;  /* 0x000000b1baba7223 */ /* 0x180fe200000108de */
[-C--:B------:R-:W-:Y:S01]  /*c820*/  FFMA.FTZ R187, R187, R177.reuse, -R222 ;  /* 0x000000b1bbbb7223 */ /* 0x080fe200000108de */
[C---:B------:R-:W-:Y:S01]  /*c830*/  FADD.FTZ R3, R157.reuse, R154 ;  /* 0x0000009a9d037221 */ /* 0x040fe20000010000 */
[----:B------:R-:W-:Y:S01]  /*c840*/  F2FP.F16.F32.PACK_AB R154, R157, R156 ;  /* 0x0000009c9d9a723e */ /* 0x000fe200000000ff */
[-CC-:B------:R-:W-:Y:S01]  /*c850*/  FFMA.FTZ R191, R191, R177.reuse, -R222.reuse ;  /* 0x000000b1bfbf7223 */ /* 0x180fe200000108de */
[----:B------:R-:W-:Y:S01]  /*c860*/  MUFU.EX2 R202, R182 ;  /* 0x000000b600ca7308 */ /* 0x000fe20000000800 */
[----:B---3--:R-:W-:Y:S01]  /*c870*/  @!P1 IADD3 R162, R14, 0x22840, RZ ;  /* 0x000228400ea29810 */ /* 0x008fe20007ffe0ff */
[----:B------:R-:W-:Y:S01]  /*c880*/  FADD.FTZ R156, R160, R3 ;  /* 0x00000003a09c7221 */ /* 0x000fe20000010000 */
[-CC-:B------:R-:W-:Y:S01]  /*c890*/  FFMA.FTZ R194, R194, R177.reuse, -R222.reuse ;  /* 0x000000b1c2c27223 */ /* 0x180fe200000108de */
[-C--:B------:R-:W-:Y:S01]  /*c8a0*/  FFMA.FTZ R195, R195, R177.reuse, -R222 ;  /* 0x000000b1c3c37223 */ /* 0x080fe200000108de */
[----:B------:R-:W-:Y:S01]  /*c8b0*/  @!P1 PRMT R162, RZ, 0x654, R162 ;  /* 0x00000654ffa29816 */ /* 0x000fe200000000a2 */
[----:B------:R2:W-:Y:S06]  /*c8c0*/  BAR.ARV R179, 0x100 ;  /* 0x000400b30000751d */ /* 0x0005ec0000002000 */
[----:B------:R3:W-:Y:S01]  /*c8d0*/  @!P1 SYNCS.ARRIVE.TRANS64.RED.A1T0 RZ, [R162+URZ], RZ ;  /* 0x000000ffa2ff99a7 */ /* 0x0007e2000810043f */
[----:B------:R-:W4:Y:S01]  /*c8e0*/  MUFU.EX2 R182, R153 ;  /* 0x0000009900b67308 */ /* 0x000f220000000800 */
[-CC-:B------:R-:W-:Y:S01]  /*c8f0*/  FFMA.FTZ R198, R198, R177.reuse, -R222.reuse ;  /* 0x000000b1c6c67223 */ /* 0x180fe200000108de */
[----:B------:R-:W-:Y:S01]  /*c900*/  FFMA.FTZ R199, R199, R177, -R222 ;  /* 0x000000b1c7c77223 */ /* 0x000fe200000108de */
[-C--:B------:R-:W-:Y:S01]  /*c910*/  FMUL.FTZ R33, R33, R189.reuse ;  /* 0x000000bd21217220 */ /* 0x080fe20000410000 */
[-C--:B------:R-:W-:Y:S01]  /*c920*/  FMUL.FTZ R36, R36, R189.reuse ;  /* 0x000000bd24247220 */ /* 0x080fe20000410000 */
[-C--:B------:R-:W-:Y:S01]  /*c930*/  FMUL.FTZ R37, R37, R189.reuse ;  /* 0x000000bd25257220 */ /* 0x080fe20000410000 */
[-C--:B------:R-:W-:Y:S01]  /*c940*/  FMUL.FTZ R40, R40, R189.reuse ;  /* 0x000000bd28287220 */ /* 0x080fe20000410000 */
[C---:B---3--:R-:W-:Y:S01]  /*c950*/  FADD.FTZ R162, R161.reuse, R156 ;  /* 0x0000009ca1a27221 */ /* 0x048fe20000010000 */
[----:B------:R-:W3:Y:S01]  /*c960*/  MUFU.EX2 R159, R159 ;  /* 0x0000009f009f7308 */ /* 0x000ee20000000800 */
[----:B------:R-:W-:Y:S01]  /*c970*/  F2FP.F16.F32.PACK_AB R156, R161, R160 ;  /* 0x000000a0a19c723e */ /* 0x000fe200000000ff */
[-C--:B------:R-:W-:Y:S01]  /*c980*/  FMUL.FTZ R41, R41, R189.reuse ;  /* 0x000000bd29297220 */ /* 0x080fe20000410000 */
[----:B------:R-:W-:Y:S01]  /*c990*/  FADD.FTZ R3, R165, R162 ;  /* 0x000000a2a5037221 */ /* 0x000fe20000010000 */
[-C--:B------:R-:W-:Y:S01]  /*c9a0*/  FMUL.FTZ R44, R44, R189.reuse ;  /* 0x000000bd2c2c7220 */ /* 0x080fe20000410000 */
[-C--:B------:R-:W-:Y:S01]  /*c9b0*/  FMUL.FTZ R45, R45, R189.reuse ;  /* 0x000000bd2d2d7220 */ /* 0x080fe20000410000 */
[-C--:B------:R-:W-:Y:S01]  /*c9c0*/  FMUL.FTZ R48, R48, R189.reuse ;  /* 0x000000bd30307220 */ /* 0x080fe20000410000 */
[----:B------:R-:W-:Y:S01]  /*c9d0*/  FADD.FTZ R160, R164, R3 ;  /* 0x00000003a4a07221 */ /* 0x000fe20000010000 */
[----:B------:R-:W5:Y:S01]  /*c9e0*/  MUFU.EX2 R222, R166 ;  /* 0x000000a600de7308 */ /* 0x000f620000000800 */
[----:B----4-:R-:W-:Y:S01]  /*c9f0*/  FFMA.FTZ R0, R182, R0, R196 ;  /* 0x00000000b6007223 */ /* 0x010fe200000100c4 */
[----:B------:R-:W-:Y:S01]  /*ca00*/  FMUL.FTZ R49, R49, R189 ;  /* 0x000000bd31317220 */ /* 0x000fe20000410000 */
[----:B------:R-:W-:Y:S01]  /*ca10*/  FADD.FTZ R3, R169, R160 ;  /* 0x000000a0a9037221 */ /* 0x000fe20000010000 */
[----:B------:R-:W-:Y:S01]  /*ca20*/  F2FP.F16.F32.PACK_AB R160, R168, R169 ;  /* 0x000000a9a8a0723e */ /* 0x000fe200000000ff */
[-C--:B------:R-:W-:Y:S01]  /*ca30*/  FMUL.FTZ R52, R52, R189.reuse ;  /* 0x000000bd34347220 */ /* 0x080fe20000410000 */
[-C--:B------:R-:W-:Y:S01]  /*ca40*/  FMUL.FTZ R53, R53, R189.reuse ;  /* 0x000000bd35357220 */ /* 0x080fe20000410000 */
[----:B------:R-:W-:Y:S01]  /*ca50*/  FADD.FTZ R162, R168, R3 ;  /* 0x00000003a8a27221 */ /* 0x000fe20000010000 */
[----:B------:R-:W4:Y:S01]  /*ca60*/  MUFU.EX2 R163, R163 ;  /* 0x000000a300a37308 */ /* 0x000f220000000800 */
[----:B---3--:R-:W-:Y:S01]  /*ca70*/  FADD.FTZ R3, R159, R0 ;  /* 0x000000009f037221 */ /* 0x008fe20000010000 */
[----:B------:R-:W-:Y:S01]  /*ca80*/  FMUL.FTZ R56, R56, R189 ;  /* 0x000000bd38387220 */ /* 0x000fe20000410000 */
[----:B------:R-:W-:Y:S01]  /*ca90*/  FADD.FTZ R153, R173, R162 ;  /* 0x000000a2ad997221 */ /* 0x000fe20000010000 */
[----:B------:R-:W-:Y:S01]  /*caa0*/  F2FP.F16.F32.PACK_AB R162, R172, R173 ;  /* 0x000000adaca2723e */ /* 0x000fe200000000ff */
[-C--:B------:R-:W-:Y:S01]  /*cab0*/  FMUL.FTZ R57, R57, R189.reuse ;  /* 0x000000bd39397220 */ /* 0x080fe20000410000 */
[-C--:B------:R-:W-:Y:S01]  /*cac0*/  FMUL.FTZ R60, R60, R189.reuse ;  /* 0x000000bd3c3c7220 */ /* 0x080fe20000410000 */
[----:B------:R-:W-:Y:S01]  /*cad0*/  FADD.FTZ R153, R172, R153 ;  /* 0x00000099ac997221 */ /* 0x000fe20000010000 */
[----:B------:R-:W3:Y:S01]  /*cae0*/  MUFU.EX2 R167, R167 ;  /* 0x000000a700a77308 */ /* 0x000ee20000000800 */
[----:B-----5:R-:W-:Y:S01]  /*caf0*/  FADD.FTZ R0, R222, R3 ;  /* 0x00000003de007221 */ /* 0x020fe20000010000 */
[-C--:B------:R-:W-:Y:S01]  /*cb00*/  FMUL.FTZ R61, R61, R189.reuse ;  /* 0x000000bd3d3d7220 */ /* 0x080fe20000410000 */
[----:B------:R-:W-:Y:S01]  /*cb10*/  FADD.FTZ R153, R180, R153 ;  /* 0x00000099b4997221 */ /* 0x000fe20000010000 */
[-C--:B------:R-:W-:Y:S01]  /*cb20*/  FMUL.FTZ R64, R64, R189.reuse ;  /* 0x000000bd40407220 */ /* 0x080fe20000410000 */
[-C--:B------:R-:W-:Y:S01]  /*cb30*/  FMUL.FTZ R65, R65, R189.reuse ;  /* 0x000000bd41417220 */ /* 0x080fe20000410000 */
[-C--:B------:R-:W-:Y:S01]  /*cb40*/  FMUL.FTZ R68, R68, R189.reuse ;  /* 0x000000bd44447220 */ /* 0x080fe20000410000 */
[----:B------:R-:W-:Y:S01]  /*cb50*/  FADD.FTZ R153, R176, R153 ;  /* 0x00000099b0997221 */ /* 0x000fe20000010000 */
[----:B------:R-:W5:Y:S01]  /*cb60*/  MUFU.EX2 R184, R184 ;  /* 0x000000b800b87308 */ /* 0x000f620000000800 */
        /* <DEDUP_REMOVED lines=23> */
[----:B------:R-:W5:Y:S01]  /*cce0*/  MUFU.EX2 R188, R188 ;  /* 0x000000bc00bc7308 */ /* 0x000f620000000800 */
[----:B----4-:R-:W-:Y:S01]  /*ccf0*/  FADD.FTZ R0, R171, R0 ;  /* 0x00000000ab007221 */ /* 0x010fe20000010000 */
[-C--:B------:R-:W-:Y:S01]  /*cd00*/  FMUL.FTZ R105, R105, R189.reuse ;  /* 0x000000bd69697220 */ /* 0x080fe20000410000 */
[-C--:B------:R-:W-:Y:S01]  /*cd10*/  FMUL.FTZ R108, R108, R189.reuse ;  /* 0x000000bd6c6c7220 */ /* 0x080fe20000410000 */
[-C--:B------:R-:W-:Y:S01]  /*cd20*/  FMUL.FTZ R109, R109, R189.reuse ;  /* 0x000000bd6d6d7220 */ /* 0x080fe20000410000 */
[----:B------:R-:W-:Y:S01]  /*cd30*/  FADD.FTZ R3, R223, R0 ;  /* 0x00000000df037221 */ /* 0x000fe20000010000 */
[-C--:B------:R-:W-:Y:S01]  /*cd40*/  FMUL.FTZ R112, R112, R189.reuse ;  /* 0x000000bd70707220 */ /* 0x080fe20000410000 */
[-C--:B------:R-:W-:Y:S01]  /*cd50*/  FMUL.FTZ R113, R113, R189.reuse ;  /* 0x000000bd71717220 */ /* 0x080fe20000410000 */
[----:B------:R-:W4:Y:S01]  /*cd60*/  MUFU.EX2 R224, R170 ;  /* 0x000000aa00e07308 */ /* 0x000f220000000800 */
        /* <DEDUP_REMOVED lines=24> */
[C---:B---3--:R-:W-:Y:S01]  /*cef0*/  FADD.FTZ R153, R185.reuse, R0 ;  /* 0x00000000b9997221 */ /* 0x048fe20000010000 */
[----:B------:R-:W-:Y:S01]  /*cf00*/  F2FP.F16.F32.PACK_AB R168, R185, R188 ;  /* 0x000000bcb9a8723e */ /* 0x000fe200000000ff */
[----:B------:R-:W-:Y:S01]  /*cf10*/  FMUL.FTZ R149, R149, R189 ;  /* 0x000000bd95957220 */ /* 0x000fe20000410000 */
        /* <DEDUP_REMOVED lines=11> */
[----:B------:R-:W-:Y:S01]  /*cfd0*/  FMUL.FTZ R43, R43, R182 ;  /* 0x000000b62b2b7220 */ /* 0x000fe20000410000 */
[----:B------:R5:W0:Y:S01]  /*cfe0*/  MUFU.EX2 R227, R158 ;  /* 0x0000009e00e37308 */ /* 0x000a220000000800 */
[C---:B----4-:R-:W-:Y:S01]  /*cff0*/  FADD.FTZ R3, R215.reuse, R0 ;  /* 0x00000000d7037221 */ /* 0x050fe20000010000 */
[----:B------:R-:W-:Y:S01]  /*d000*/  F2FP.F16.F32.PACK_AB R161, R215, R216 ;  /* 0x000000d8d7a1723e */ /* 0x000fe200000000ff */
[-C--:B------:R-:W-:Y:S01]  /*d010*/  FMUL.FTZ R46, R46, R182.reuse ;  /* 0x000000b62e2e7220 */ /* 0x080fe20000410000 */
[-C--:B------:R-:W-:Y:S01]  /*d020*/  FMUL.FTZ R47, R47, R182.reuse ;  /* 0x000000b62f2f7220 */ /* 0x080fe20000410000 */
[----:B------:R-:W-:Y:S01]  /*d030*/  FADD.FTZ R172, R202, R3 ;  /* 0x00000003caac7221 */ /* 0x000fe20000010000 */
[-C--:B------:R-:W-:Y:S01]  /*d040*/  FMUL.FTZ R50, R50, R182.reuse ;  /* 0x000000b632327220 */ /* 0x080fe20000410000 */
[----:B------:R-:W-:Y:S01]  /*d050*/  FMUL.FTZ R51, R51, R182 ;  /* 0x000000b633337220 */ /* 0x000fe20000410000 */
[----:B------:R-:W4:Y:S01]  /*d060*/  MUFU.EX2 R193, R193 ;  /* 0x000000c100c17308 */ /* 0x000f220000000800 */
[----:B-----5:R-:W-:Y:S01]  /*d070*/  F2FP.F16.F32.PACK_AB R158, R164, R165 ;  /* 0x000000a5a49e723e */ /* 0x020fe200000000ff */
[----:B---3--:R-:W-:Y:S01]  /*d080*/  FADD.FTZ R170, R192, R153 ;  /* 0x00000099c0aa7221 */ /* 0x008fe20000010000 */
[----:B------:R-:W-:Y:S01]  /*d090*/  F2FP.F16.F32.PACK_AB R164, R176, R180 ;  /* 0x000000b4b0a4723e */ /* 0x000fe200000000ff */
[-C--:B------:R-:W-:Y:S01]  /*d0a0*/  FMUL.FTZ R54, R54, R182.reuse ;  /* 0x000000b636367220 */ /* 0x080fe20000410000 */
[----:B------:R-:W-:Y:S01]  /*d0b0*/  FMUL.FTZ R55, R55, R182 ;  /* 0x000000b637377220 */ /* 0x000fe20000410000 */
[C---:B------:R-:W-:Y:S01]  /*d0c0*/  FADD.FTZ R0, R217.reuse, R170 ;  /* 0x000000aad9007221 */ /* 0x040fe20000010000 */
[----:B------:R-:W-:Y:S01]  /*d0d0*/  F2FP.F16.F32.PACK_AB R170, R217, R192 ;  /* 0x000000c0d9aa723e */ /* 0x000fe200000000ff */
        /* <DEDUP_REMOVED lines=9> */
[----:B----4-:R-:W-:Y:S01]  /*d170*/  FADD.FTZ R180, R193, R0 ;  /* 0x00000000c1b47221 */ /* 0x010fe20000010000 */
[----:B------:R-:W-:Y:S01]  /*d180*/  F2FP.F16.F32.PACK_AB R172, R221, R193 ;  /* 0x000000c1ddac723e */ /* 0x000fe200000000ff */
        /* <DEDUP_REMOVED lines=22> */
[----:B----4-:R-:W-:Y:S01]  /*d2f0*/  FADD.FTZ R3, R155, R180 ;  /* 0x000000b49b037221 */ /* 0x010fe20000010000 */
[-C--:B------:R-:W-:Y:S01]  /*d300*/  FMUL.FTZ R99, R99, R182.reuse ;  /* 0x000000b663637220 */ /* 0x080fe20000410000 */
[-C--:B------:R-:W-:Y:S01]  /*d310*/  FMUL.FTZ R102, R102, R182.reuse ;  /* 0x000000b666667220 */ /* 0x080fe20000410000 */
[-C--:B------:R-:W-:Y:S01]  /*d320*/  FMUL.FTZ R103, R103, R182.reuse ;  /* 0x000000b667677220 */ /* 0x080fe20000410000 */
[C---:B------:R-:W-:Y:S01]  /*d330*/  FADD.FTZ R3, R174.reuse, R3 ;  /* 0x00000003ae037221 */ /* 0x040fe20000010000 */
[----:B------:R-:W-:Y:S01]  /*d340*/  F2FP.F16.F32.PACK_AB R174, R174, R155 ;  /* 0x0000009baeae723e */ /* 0x000fe200000000ff */
[----:B------:R-:W-:Y:S01]  /*d350*/  FMUL.FTZ R106, R106, R182 ;  /* 0x000000b66a6a7220 */ /* 0x000fe20000410000 */
[----:B------:R-:W4:Y:S01]  /*d360*/  MUFU.EX2 R169, R186 ;  /* 0x000000ba00a97308 */ /* 0x000f220000000800 */
[----:B---3--:R-:W-:Y:S01]  /*d370*/  FADD.FTZ R180, R190, R153 ;  /* 0x00000099beb47221 */ /* 0x008fe20000010000 */
[----:B------:R-:W-:Y:S01]  /*d380*/  F2FP.F16.F32.PACK_AB R155, R163, R222 ;  /* 0x000000dea39b723e */ /* 0x000fe200000000ff */
[----:B------:R-:W-:Y:S01]  /*d390*/  FMUL.FTZ R107, R107, R182 ;  /* 0x000000b66b6b7220 */ /* 0x000fe20000410000 */
[----:B------:R-:W-:Y:S01]  /*d3a0*/  F2FP.F16.F32.PACK_AB R153, R159, R196 ;  /* 0x000000c49f99723e */ /* 0x000fe200000000ff */
[-C--:B------:R-:W-:Y:S01]  /*d3b0*/  FMUL.FTZ R110, R110, R182.reuse ;  /* 0x000000b66e6e7220 */ /* 0x080fe20000410000 */
[----:B------:R-:W-:Y:S01]  /*d3c0*/  F2FP.F16.F32.PACK_AB R159, R224, R223 ;  /* 0x000000dfe09f723e */ /* 0x000fe200000000ff */
        /* <DEDUP_REMOVED lines=29> */
[----:B------:R-:W-:-:S04]  /*d5a0*/  FMUL.FTZ R151, R151, R182 ;  /* 0x000000b697977220 */ /* 0x000fc80000410000 */
[----:B------:R-:W0:Y:S01]  /*d5b0*/  MUFU.EX2 R176, R195 ;  /* 0x000000c300b07308 */ /* 0x000e220000000800 */
[----:B----4-:R-:W-:Y:S01]  /*d5c0*/  FADD.FTZ R180, R0, R157 ;  /* 0x0000009d00b47221 */ /* 0x010fe20000010000 */
[----:B------:R-:W-:Y:S02]  /*d5d0*/  F2FP.F16.F32.PACK_AB R157, R171, R167 ;  /* 0x000000a7ab9d723e */ /* 0x000fe400000000ff */
[----:B------:R-:W-:-:S04]  /*d5e0*/  F2FP.F16.F32.PACK_AB R167, R183, R190 ;  /* 0x000000beb7a7723e */ /* 0x000fc800000000ff */
[----:B------:R-:W4:Y:S01]  /*d5f0*/  MUFU.EX2 R198, R198 ;  /* 0x000000c600c67308 */ /* 0x000f220000000800 */
[----:B---3--:R-:W-:-:S07]  /*d600*/  FADD.FTZ R163, R173, R180 ;  /* 0x000000b4ada37221 */ /* 0x008fce0000010000 */
[----:B------:R-:W3:Y:S01]  /*d610*/  MUFU.EX2 R199, R199 ;  /* 0x000000c700c77308 */ /* 0x000ee20000000800 */
[C---:B0-----:R-:W-:Y:S01]  /*d620*/  FADD.FTZ R171, R176.reuse, R163 ;  /* 0x000000a3b0ab7221 */ /* 0x041fe20000010000 */
[----:B------:R-:W-:Y:S02]  /*d630*/  F2FP.F16.F32.PACK_AB R163, R227, R202 ;  /* 0x000000cae3a3723e */ /* 0x000fe400000000ff */
[----:B------:R-:W-:Y:S01]  /*d640*/  F2FP.F16.F32.PACK_AB R173, R176, R173 ;  /* 0x000000adb0ad723e */ /* 0x000fe200000000ff */
[----:B----4-:R-:W-:Y:S01]  /*d650*/  FADD.FTZ R180, R198, R171 ;  /* 0x000000abc6b47221 */ /* 0x010fe20000010000 */
[----:B------:R-:W-:-:S03]  /*d660*/  F2FP.F16.F32.PACK_AB R171, R0, R187 ;  /* 0x000000bb00ab723e */ /* 0x000fc600000000ff */
[C---:B---3--:R-:W-:Y:S01]  /*d670*/  FADD.FTZ R0, R199.reuse, R180 ;  /* 0x000000b4c7007221 */ /* 0x048fe20000010000 */
[----:B------:R-:W-:Y:S01]  /*d680*/  F2FP.F16.F32.PACK_AB R175, R199, R198 ;  /* 0x000000c6c7af723e */ /* 0x000fe200000000ff */
[----:B--2---:R-:W-:Y:S06]  /*d690*/  @!P0 BRA `(.L_x_3863) ;  /* 0x0000000000048947 */ /* 0x004fec0003800000 */
[----:B------:R-:W-:Y:S01]  /*d6a0*/  BPT.TRAP 0x1 ;  /* 0x000000040000795c */ /* 0x000fe20000300000 */
.L_x_3863:
[----:B------:R0:W2:Y:S01]  /*d6b0*/  SYNCS.PHASECHK.TRANS64.TRYWAIT P2, [R14+URZ+0x22850], R13 ;  /* 0x0228500d0e0075a7 */ /* 0x0000a2000804017f */
[----:B------:R-:W-:Y:S05]  /*d6c0*/  @!P0 BRA `(.L_x_3864) ;  /* 0x0000000000048947 */ /* 0x000fea0003800000 */
[----:B------:R-:W-:Y:S01]  /*d6d0*/  BPT.TRAP 0x1 ;  /* 0x000000040000795c */ /* 0x000fe20000300000 */
.L_x_3864:
[----:B------:R-:W-:Y:S04]  /*d6e0*/  BSSY B0, `(.L_x_3865) ;  /* 0x0000004000007945 */ /* 0x000fe80003800000 */
[----:B--2---:R-:W-:Y:S05]  /*d6f0*/  @P2 BRA `(.L_x_3866) ;  /* 0x0000000000082947 */ /* 0x004fea0003800000 */
[----:B------:R-:W2:Y:S02]  /*d700*/  SYNCS.PHASECHK.TRANS64.TRYWAIT P2, [R14+URZ+0x22850], R13 ;  /* 0x0228500d0e0075a7 */ /* 0x000ea4000804017f */
[----:B--2---:R-:W-:Y:S05]  /*d710*/  @!P2 BRA `(.L_x_3867) ;  /* 0x000000c40054a947 */ /* 0x004fea0003800000 */
.L_x_3866:
[----:B------:R-:W-:Y:S05]  /*d720*/  BSYNC B0 ;  /* 0x0000000000007941 */ /* 0x000fea0003800000 */
.L_x_3865:
[----:B------:R-:W3:Y:S01]  /*d730*/  S2R R176, SR_TID.X ;  /* 0x0000000000b07919 */ /* 0x000ee20000002100 */
[----:B------:R-:W-:Y:S05]  /*d740*/  WARPSYNC.ALL ;  /* 0x0000000000007948 */ /* 0x000fea0003800000 */
[----:B------:R-:W-:Y:S01]  /*d750*/  IMAD.MOV.U32 R181, RZ, RZ, 0xc00 ;  /* 0x00000c00ffb57424 */ /* 0x000fe200078e00ff */
[----:B------:R-:W-:Y:S01]  /*d760*/  ISETP.GT.AND P2, PT, R20, R15, PT ;  /* 0x0000000f1400720c */ /* 0x000fe20003f44270 */
[----:B012---:R-:W-:Y:S01]  /*d770*/  @!P1 VIADD R14, R14, 0x22860 ;  /* 0x000228600e0e9836 */ /* 0x007fe20000000000 */
[----:B------:R-:W-:Y:S01]  /*d780*/  MOV R202, R178 ;  /* 0x000000b200ca7202 */ /* 0x000fe20000000f00 */
[----:B------:R-:W-:-:S02]  /*d790*/  IMAD R180, R22, R181, UR37 ;  /* 0x0000002516b47e24 */ /* 0x000fc4000f8e02b5 */
[----:B------:R-:W-:Y:S01]  /*d7a0*/  IMAD.MOV.U32 R181, RZ, RZ, 0x40000040 ;  /* 0x40000040ffb57424 */ /* 0x000fe200078e00ff */
[----:B------:R-:W-:Y:S01]  /*d7b0*/  @!P1 PRMT R14, RZ, 0x654, R14 ;  /* 0x00000654ff0e9816 */ /* 0x000fe2000000000e */
[----:B------:R-:W-:Y:S01]  /*d7c0*/  VIADD R20, R20, 0xffffffff ;  /* 0xffffffff14147836 */ /* 0x000fe20000000000 */
[----:B------:R-:W-:Y:S01]  /*d7d0*/  R2UR UR6, R180 ;  /* 0x00000000b40672ca */ /* 0x000fe200000e0000 */
[----:B------:R-:W-:Y:S01]  /*d7e0*/  IMAD.MOV.U32 R221, RZ, RZ, R21 ;  /* 0x000000ffffdd7224 */ /* 0x000fe200078e0015 */
[----:B------:R-:W-:Y:S01]  /*d7f0*/  R2UR UR7, R181 ;  /* 0x00000000b50772ca */ /* 0x000fe200000e0000 */
[----:B------:R-:W-:Y:S01]  /*d800*/  IMAD.MOV.U32 R181, RZ, RZ, 0x40000040 ;  /* 0x40000040ffb57424 */ /* 0x000fe200078e00ff */
[----:B---3--:R-:W-:-:S05]  /*d810*/  SHF.R.U32.HI R176, RZ, 0x7, R176 ;  /* 0x00000007ffb07819 */ /* 0x008fca00000116b0 */
[----:B------:R-:W-:-:S05]  /*d820*/  VIADD R13, R176, 0x8 ;  /* 0x00000008b00d7836 */ /* 0x000fca0000000000 */
[----:B------:R1:W-:Y:S06]  /*d830*/  BAR.SYNC.DEFER_BLOCKING R13, 0x100 ;  /* 0x0004000d0000751d */ /* 0x0003ec0000010000 */
[----:B------:R-:W-:-:S06]  /*d840*/  WARPGROUP.ARRIVE ;  /* 0x00000000000079c5 */ /* 0x000fcc0000000000 */
[----:B------:R-:W-:Y:S03]  /*d850*/  HGMMA.64x256x16.F32 R24, R152, gdesc[UR4].tnspB, R24, gsb0 ;  /* 0x43e0000498187df0 */ /* 0x000fe60008000818 */
[----:B------:R-:W-:Y:S02]  /*d860*/  WARPGROUP.DEPBAR.LE gsb0, 0x0 ;  /* 0x00008000000079c5 */ /* 0x000fe40000010000 */
[----:B------:R-:W-:Y:S01]  /*d870*/  IMAD.MOV.U32 R153, RZ, RZ, 0x40000040 ;  /* 0x40000040ff997424 */ /* 0x000fe200078e00ff */
[----:B------:R-:W-:Y:S01]  /*d880*/  IADD3 R152, R180, 0x80, RZ ;  /* 0x00000080b4987810 */ /* 0x000fe20007ffe0ff */
[----:B------:R-:W-:-:S03]  /*d890*/  WARPGROUP.ARRIVE ;  /* 0x00000000000079c5 */ /* 0x000fc60000000000 */
[----:B------:R-:W-:Y:S01]  /*d8a0*/  R2UR UR6, R152 ;  /* 0x00000000980672ca */ /* 0x000fe200000e0000 */
[----:B------:R-:W-:Y:S01]  /*d8b0*/  VIADD R152, R180, 0x100 ;  /* 0x00000100b4987836 */ /* 0x000fe20000000000 */
[----:B------:R-:W-:Y:S01]  /*d8c0*/  R2UR UR7, R153 ;  /* 0x00000000990772ca */ /* 0x000fe200000e0000 */
[----:B------:R-:W-:-:S15]  /*d8d0*/  IMAD.MOV.U32 R153, RZ, RZ, 0x40000040 ;  /* 0x40000040ff997424 */ /* 0x000fde00078e00ff */
[----:B------:R-:W-:Y:S01]  /*d8e0*/  HGMMA.64x256x16.F32 R24, R156, gdesc[UR4].tnspB, R24, gsb0 ;  /* 0x43e000049c187df0 */ /* 0x000fe20008000818 */
[----:B------:R-:W-:Y:S02]  /*d8f0*/  R2UR UR6, R152 ;  /* 0x00000000980672ca */ /* 0x000fe400000e0000 */
[----:B------:R-:W-:Y:S01]  /*d900*/  R2UR UR7, R153 ;  /* 0x00000000990772ca */ /* 0x000fe200000e0000 */
[----:B------:R-:W-:Y:S01]  /*d910*/  IMAD.MOV.U32 R153, RZ, RZ, 0x40000040 ;  /* 0x40000040ff997424 */ /* 0x000fe200078e00ff */
[----:B------:R-:W-:Y:S01]  /*d920*/  IADD3 R152, R180, 0x180, RZ ;  /* 0x00000180b4987810 */ /* 0x000fe20007ffe0ff */
[----:B------:R-:W-:Y:S02]  /*d930*/  WARPGROUP.DEPBAR.LE gsb0, 0x0 ;  /* 0x00008000000079c5 */ /* 0x000fe40000010000 */
[----:B------:R-:W-:-:S15]  /*d940*/  WARPGROUP.ARRIVE ;  /* 0x00000000000079c5 */ /* 0x000fde0000000000 */
[----:B------:R-:W-:-:S05]  /*d950*/  NOP ;  /* 0x0000000000007918 */ /* 0x000fca0000000000 */
[----:B------:R-:W-:Y:S01]  /*d960*/  HGMMA.64x256x16.F32 R24, R160, gdesc[UR4].tnspB, R24, gsb0 ;  /* 0x43e00004a0187df0 */ /* 0x000fe20008000818 */
[----:B------:R-:W-:Y:S01]  /*d970*/  R2UR UR6, R152 ;  /* 0x00000000980672ca */ /* 0x000fe200000e0000 */
[C---:B------:R-:W-:Y:S01]  /*d980*/  VIADD R152, R180.reuse, 0x200 ;  /* 0x00000200b4987836 */ /* 0x040fe20000000000 */
[----:B------:R-:W-:Y:S01]  /*d990*/  R2UR UR7, R153 ;  /* 0x00000000990772ca */ /* 0x000fe200000e0000 */
[----:B------:R-:W-:Y:S01]  /*d9a0*/  IMAD.MOV.U32 R153, RZ, RZ, 0x40000040 ;  /* 0x40000040ff997424 */ /* 0x000fe200078e00ff */
[----:B------:R-:W-:Y:S01]  /*d9b0*/  IADD3 R180, R180, 0x280, RZ ;  /* 0x00000280b4b47810 */ /* 0x000fe20007ffe0ff */
        /* <DEDUP_REMOVED lines=19> */
.L_x_3858:
[----:B------:R-:W-:-:S13]  /*daf0*/  ISETP.GE.AND P2, PT, R20, RZ, PT ;  /* 0x000000ff1400720c */ /* 0x000fda0003f46270 */
[----:B------:R-:W-:Y:S05]  /*db00*/  @!P2 BRA `(.L_x_3869) ;  /* 0x000000240034a947 */ /* 0x000fea0003800000 */
[----:B------:R-:W-:Y:S02]  /*db10*/  IMAD.MOV.U32 R214, RZ, RZ, R178 ;  /* 0x000000ffffd67224 */ /* 0x000fe400078e00b2 */
[----:B------:R-:W-:-:S07]  /*db20*/  IMAD.MOV.U32 R15, RZ, RZ, R21 ;  /* 0x000000ffff0f7224 */ /* 0x000fce00078e0015 */
.L_x_3879:
[----:B------:R-:W-:Y:S01]  /*db30*/  IADD3 R22, R22, 0x1, RZ ;  /* 0x0000000116167810 */ /* 0x000fe20007ffe0ff */
[----:B------:R-:W-:Y:S05]  /*db40*/  YIELD ;  /* 0x0000000000007946 */ /* 0x000fea0003800000 */
[----:B------:R-:W-:-:S04]  /*db50*/  ISETP.NE.AND P2, PT, R22, 0x2, PT ;  /* 0x000000021600780c */ /* 0x000fc80003f45270 */
[----:B-1----:R-:W-:Y:S02]  /*db60*/  SEL R14, RZ, 0x1, P2 ;  /* 0x00000001ff0e7807 */ /* 0x002fe40001000000 */
[----:B------:R-:W-:Y:S02]  /*db70*/  SEL R22, R22, RZ, P2 ;  /* 0x000000ff16167207 */ /* 0x000fe40001000000 */
[----:B------:R-:W-:Y:S01]  /*db80*/  LOP3.LUT R23, R23, R14, RZ, 0x3c, !PT ;  /* 0x0000000e17177212 */ /* 0x000fe200078e3cff */
[----:B--2---:R-:W-:Y:S06]  /*db90*/  @!P0 BRA `(.L_x_3870) ;  /* 0x0000000000048947 */ /* 0x004fec0003800000 */
[----:B------:R-:W-:Y:S01]  /*dba0*/  BPT.TRAP 0x1 ;  /* 0x000000040000795c */ /* 0x000fe20000300000 */
.L_x_3870:
[----:B0-----:R-:W-:Y:S01]  /*dbb0*/  IMAD R13, R22, 0x8, R18 ;  /* 0x00000008160d7824 */ /* 0x001fe200078e0212 */
[----:B------:R-:W-:-:S04]  /*dbc0*/  SHF.L.U32 R14, R23, 0x1f, RZ ;  /* 0x0000001f170e7819 */ /* 0x000fc800000006ff */
[----:B------:R0:W1:Y:S01]  /*dbd0*/  SYNCS.PHASECHK.TRANS64.TRYWAIT P2, [R13+URZ+0x22830], R14 ;  /* 0x0228300e0d0075a7 */ /* 0x000062000804017f */
[----:B------:R-:W-:Y:S05]  /*dbe0*/  @!P0 BRA `(.L_x_3871) ;  /* 0x0000000000048947 */ /* 0x000fea0003800000 */
[----:B------:R-:W-:Y:S01]  /*dbf0*/  BPT.TRAP 0x1 ;  /* 0x000000040000795c */ /* 0x000fe20000300000 */
.L_x_3871:
[----:B------:R-:W-:Y:S02]  /*dc00*/  IMAD R200, R22, 0x300, R12 ;  /* 0x0000030016c87824 */ /* 0x000fe400078e020c */
[----:B------:R-:W-:Y:S01]  /*dc10*/  IMAD.MOV.U32 R201, RZ, RZ, 0x40000040 ;  /* 0x40000040ffc97424 */ /* 0x000fe200078e00ff */
[----:B-1----:R-:W-:Y:S06]  /*dc20*/  @P2 BRA `(.L_x_3872) ;  /* 0x0000000000082947 */ /* 0x002fec0003800000 */
[----:B------:R-:W1:Y:S02]  /*dc30*/  SYNCS.PHASECHK.TRANS64.TRYWAIT P2, [R13+URZ+0x22830], R14 ;  /* 0x0228300e0d0075a7 */ /* 0x000e64000804017f */
[----:B-1----:R-:W-:Y:S05]  /*dc40*/  @!P2 BRA `(.L_x_3873) ;  /* 0x000000c0001ca947 */ /* 0x002fea0003800000 */
.L_x_3872:
        /* <DEDUP_REMOVED lines=18> */
[----:B--2---:R-:W-:Y:S01]  /*dd70*/  SHF.R.U32.HI R223, RZ, 0x7, R222 ;  /* 0x00000007ffdf7819 */ /* 0x004fe200000116de */
        /* <DEDUP_REMOVED lines=62> */
[----:B------:R-:W-:-:S02]  /*e160*/  IMAD.U32 R177, RZ, RZ, UR46 ;  /* 0x0000002effb17e24 */ /* 0x000fc4000f8e00ff */
        /* <DEDUP_REMOVED lines=14> */
[----:B------:R-:W-:-:S03]  /*e250*/  FMUL.FTZ R199, R199, UR48 ;  /* 0x00000030c7c77c20 */ /* 0x000fc60008410000 */
        /* <DEDUP_REMOVED lines=40> */
[----:B------:R-:W5:Y:S08]  /*e4e0*/  MUFU.TANH R158, R158 ;  /* 0x0000009e009e7308 */ /* 0x000f700000002400 */
[----:B------:R-:W0:Y:S08]  /*e4f0*/  MUFU.TANH R159, R159 ;  /* 0x0000009f009f7308 */ /* 0x000e300000002400 */
[----:B------:R-:W1:Y:S01]  /*e500*/  MUFU.TANH R161, R161 ;  /* 0x000000a100a17308 */ /* 0x000e620000002400 */
[----:B----4-:R-:W-:-:S07]  /*e510*/  FMNMX.FTZ R178, R21, R178, !PT ;  /* 0x000000b215b27209 */ /* 0x010fce0007810000 */
[----:B------:R-:W4:Y:S01]  /*e520*/  MUFU.TANH R162, R162 ;  /* 0x000000a200a27308 */ /* 0x000f220000002400 */
[----:B------:R-:W2:Y:S07]  /*e530*/  SHFL.BFLY PT, R21, R178, 0x1, 0x1f ;  /* 0x0c201f00b2157f89 */ /* 0x000eae00000e0000 */
[----:B------:R-:W4:Y:S08]  /*e540*/  MUFU.TANH R164, R164 ;  /* 0x000000a400a47308 */ /* 0x000f300000002400 */
[----:B------:R-:W4:Y:S08]  /*e550*/  MUFU.TANH R166, R166 ;  /* 0x000000a600a67308 */ /* 0x000f300000002400 */
[----:B------:R-:W4:Y:S01]  /*e560*/  MUFU.TANH R169, R169 ;  /* 0x000000a900a97308 */ /* 0x000f220000002400 */
[----:B--2---:R-:W-:-:S05]  /*e570*/  FMNMX.FTZ R21, R178, R21, !PT ;  /* 0x00000015b2157209 */ /* 0x004fca0007810000 */
[C---:B------:R-:W-:Y:S02]  /*e580*/  FADD.FTZ R178, -R21.reuse, R15 ;  /* 0x0000000f15b27221 */ /* 0x040fe40000010100 */
[----:B------:R-:W2:Y:S01]  /*e590*/  MUFU.TANH R170, R170 ;  /* 0x000000aa00aa7308 */ /* 0x000ea20000002400 */
[-C--:B------:R-:W-:Y:S01]  /*e5a0*/  FMUL.FTZ R216, R21, R177.reuse ;  /* 0x000000b115d87220 */ /* 0x080fe20000410000 */
[-C--:B------:R-:W-:Y:S01]  /*e5b0*/  FMUL.FTZ R15, R178, R177.reuse ;  /* 0x000000b1b20f7220 */ /* 0x080fe20000410000 */
[----:B------:R-:W-:Y:S02]  /*e5c0*/  FMNMX.FTZ R178, R154, R214, !PT ;  /* 0x000000d69ab27209 */ /* 0x000fe40007810000 */
[-CC-:B------:R-:W-:Y:S01]  /*e5d0*/  FFMA.FTZ R203, R196, R177.reuse, -R216.reuse ;  /* 0x000000b1c4cb7223 */ /* 0x180fe200000108d8 */
[-CC-:B------:R-:W-:Y:S01]  /*e5e0*/  FFMA.FTZ R152, R152, R177.reuse, -R216.reuse ;  /* 0x000000b198987223 */ /* 0x180fe200000108d8 */
[-CC-:B------:R-:W-:Y:S01]  /*e5f0*/  FFMA.FTZ R153, R153, R177.reuse, -R216.reuse ;  /* 0x000000b199997223 */ /* 0x180fe200000108d8 */
[----:B---3--:R-:W-:Y:S01]  /*e600*/  FMNMX.FTZ R179, R155, R178, !PT ;  /* 0x000000b29bb37209 */ /* 0x008fe20007810000 */
[----:B------:R-:W3:Y:S01]  /*e610*/  MUFU.TANH R171, R171 ;  /* 0x000000ab00ab7308 */ /* 0x000ee20000002400 */
[-CC-:B------:R-:W-:Y:S01]  /*e620*/  FFMA.FTZ R156, R156, R177.reuse, -R216.reuse ;  /* 0x000000b19c9c7223 */ /* 0x180fe200000108d8 */
[--C-:B------:R-:W-:Y:S01]  /*e630*/  FFMA.FTZ R157, R157, R177, -R216.reuse ;  /* 0x000000b19d9d7223 */ /* 0x100fe200000108d8 */
[----:B-----5:R-:W-:Y:S01]  /*e640*/  FMNMX.FTZ R178, R158, R179, !PT ;  /* 0x000000b39eb27209 */ /* 0x020fe20007810000 */
[-CC-:B------:R-:W-:Y:S01]  /*e650*/  FFMA.FTZ R160, R160, R177.reuse, -R216.reuse ;  /* 0x000000b1a0a07223 */ /* 0x180fe200000108d8 */
[-CC-:B------:R-:W-:Y:S01]  /*e660*/  FFMA.FTZ R200, R200, R177.reuse, -R216.reuse ;  /* 0x000000b1c8c87223 */ /* 0x180fe200000108d8 */
[-CC-:B------:R-:W-:Y:S01]  /*e670*/  FFMA.FTZ R163, R163, R177.reuse, -R216.reuse ;  /* 0x000000b1a3a37223 */ /* 0x180fe200000108d8 */
[----:B0-----:R-:W-:Y:S01]  /*e680*/  FMNMX.FTZ R178, R159, R178, !PT ;  /* 0x000000b29fb27209 */ /* 0x001fe20007810000 */
[----:B------:R-:W0:Y:S01]  /*e690*/  MUFU.TANH R175, R175 ;  /* 0x000000af00af7308 */ /* 0x000e220000002400 */
[-CC-:B------:R-:W-:Y:S01]  /*e6a0*/  FFMA.FTZ R165, R165, R177.reuse, -R216.reuse ;  /* 0x000000b1a5a57223 */ /* 0x180fe200000108d8 */
[-CC-:B------:R-:W-:Y:S01]  /*e6b0*/  FFMA.FTZ R167, R167, R177.reuse, -R216.reuse ;  /* 0x000000b1a7a77223 */ /* 0x180fe200000108d8 */
[----:B-1----:R-:W-:Y:S01]  /*e6c0*/  FMNMX.FTZ R179, R161, R178, !PT ;  /* 0x000000b2a1b37209 */ /* 0x002fe20007810000 */
[-CC-:B------:R-:W-:Y:S01]  /*e6d0*/  FFMA.FTZ R168, R168, R177.reuse, -R216.reuse ;  /* 0x000000b1a8a87223 */ /* 0x180fe200000108d8 */
[-CC-:B------:R-:W-:Y:S01]  /*e6e0*/  FFMA.FTZ R172, R172, R177.reuse, -R216.reuse ;  /* 0x000000b1acac7223 */ /* 0x180fe200000108d8 */
[--C-:B------:R-:W-:Y:S01]  /*e6f0*/  FFMA.FTZ R173, R173, R177, -R216.reuse ;  /* 0x000000b1adad7223 */ /* 0x100fe200000108d8 */
[----:B----4-:R-:W-:Y:S01]  /*e700*/  FMNMX.FTZ R179, R162, R179, !PT ;  /* 0x000000b3a2b37209 */ /* 0x010fe20007810000 */
[----:B------:R-:W1:Y:S01]  /*e710*/  MUFU.TANH R197, R197 ;  /* 0x000000c500c57308 */ /* 0x000e620000002400 */
        /* <DEDUP_REMOVED lines=9> */
[-CC-:B------:R-:W-:Y:S01]  /*e7b0*/  FFMA.FTZ R188, R188, R177.reuse, -R216.reuse ;  /* 0x000000b1bcbc7223 */ /* 0x180fe200000108d8 */
[----:B------:R-:W-:Y:S01]  /*e7c0*/  FMNMX.FTZ R179, R169, R178, !PT ;  /* 0x000000b2a9b37209 */ /* 0x000fe20007810000 */
[-CC-:B------:R-:W-:Y:S01]  /*e7d0*/  FFMA.FTZ R189, R189, R177.reuse, -R216.reuse ;  /* 0x000000b1bdbd7223 */ /* 0x180fe200000108d8 */
[-CC-:B------:R-:W-:Y:S01]  /*e7e0*/  FFMA.FTZ R192, R192, R177.reuse, -R216.reuse ;  /* 0x000000b1c0c07223 */ /* 0x180fe200000108d8 */
[--C-:B------:R-:W-:Y:S01]  /*e7f0*/  FFMA.FTZ R201, R201, R177, -R216.reuse ;  /* 0x000000b1c9c97223 */ /* 0x100fe200000108d8 */
[----:B--2---:R-:W-:Y:S01]  /*e800*/  FMNMX.FTZ R178, R170, R179, !PT ;  /* 0x000000b3aab27209 */ /* 0x004fe20007810000 */
[----:B------:R-:W2:Y:S01]  /*e810*/  MUFU.TANH R182, R182 ;  /* 0x000000b600b67308 */ /* 0x000ea20000002400 */
[----:B------:R-:W-:-:S02]  /*e820*/  FFMA.FTZ R193, R193, R177, -R216 ;  /* 0x000000b1c1c17223 */ /* 0x000fc400000108d8 */
[----:B---3--:R-:W-:-:S04]  /*e830*/  FMNMX.FTZ R178, R171, R178, !PT ;  /* 0x000000b2abb27209 */ /* 0x008fc80007810000 */
[----:B0-----:R-:W-:Y:S01]  /*e840*/  FMNMX.FTZ R178, R175, R178, !PT ;  /* 0x000000b2afb27209 */ /* 0x001fe20007810000 */
[----:B------:R-:W0:Y:S03]  /*e850*/  MUFU.TANH R183, R183 ;  /* 0x000000b700b77308 */ /* 0x000e260000002400 */
[----:B-1----:R-:W-:-:S04]  /*e860*/  FMNMX.FTZ R179, R197, R178, !PT ;  /* 0x000000b2c5b37209 */ /* 0x002fc80007810000 */
[----:B----4-:R-:W-:Y:S01]  /*e870*/  FMNMX.FTZ R179, R202, R179, !PT ;  /* 0x000000b3cab37209 */ /* 0x010fe20007810000 */
[----:B------:R-:W1:Y:S03]  /*e880*/  MUFU.TANH R186, R186 ;  /* 0x000000ba00ba7308 */ /* 0x000e660000002400 */
[----:B--2---:R-:W-:-:S05]  /*e890*/  FMNMX.FTZ R178, R182, R179, !PT ;  /* 0x000000b3b6b27209 */ /* 0x004fca0007810000 */
        /* <DEDUP_REMOVED lines=15> */
[----:B-1----:R-:W-:-:S07]  /*e990*/  FMNMX.FTZ R178, R198, R179, !PT ;  /* 0x000000b3c6b27209 */ /* 0x002fce0007810000 */
        /* <DEDUP_REMOVED lines=54> */
[----:B0-----:R-:W-:Y:S01]  /*ed00*/  FMNMX.FTZ R178, R179, R178, !PT ;  /* 0x000000b2b3b27209 */ /* 0x001fe20007810000 */
[-C--:B------:R-:W-:Y:S01]  /*ed10*/  FMUL.FTZ R108, R108, R15.reuse ;  /* 0x0000000f6c6c7220 */ /* 0x080fe20000410000 */
[----:B------:R-:W-:Y:S01]  /*ed20*/  IADD3 R179, -R223, 0xb, RZ ;  /* 0x0000000bdfb37810 */ /* 0x000fe20007ffe1ff */
[-C--:B------:R-:W-:Y:S01]  /*ed30*/  FMUL.FTZ R109, R109, R15.reuse ;  /* 0x0000000f6d6d7220 */ /* 0x080fe20000410000 */
[----:B------:R-:W-:Y:S01]  /*ed40*/  FMUL.FTZ R112, R112, R15 ;  /* 0x0000000f70707220 */ /* 0x000fe20000410000 */
[C---:B------:R-:W-:Y:S01]  /*ed50*/  FADD.FTZ R196, -R178.reuse, R214 ;  /* 0x000000d6b2c47221 */ /* 0x040fe20000010100 */
[----:B------:R-:W-:Y:S01]  /*ed60*/  FMUL.FTZ R224, R178, R177 ;  /* 0x000000b1b2e07220 */ /* 0x000fe20000410000 */
[----:B------:R-:W-:Y:S01]  /*ed70*/  MUFU.EX2 R167, R167 ;  /* 0x000000a700a77308 */ /* 0x000fe20000000800 */
[----:B------:R-:W-:Y:S01]  /*ed80*/  FMUL.FTZ R113, R113, R15 ;  /* 0x0000000f71717220 */ /* 0x000fe20000410000 */
[-C--:B------:R-:W-:Y:S01]  /*ed90*/  FMUL.FTZ R196, R196, R177.reuse ;  /* 0x000000b1c4c47220 */ /* 0x080fe20000410000 */
[-CC-:B------:R-:W-:Y:S01]  /*eda0*/  FFMA.FTZ R214, R154, R177.reuse, -R224.reuse ;  /* 0x000000b19ad67223 */ /* 0x180fe200000108e0 */
[-CC-:B------:R-:W-:Y:S01]  /*edb0*/  FFMA.FTZ R155, R155, R177.reuse, -R224.reuse ;  /* 0x000000b19b9b7223 */ /* 0x180fe200000108e0 */
[-CC-:B------:R-:W-:Y:S01]  /*edc0*/  FFMA.FTZ R215, R158, R177.reuse, -R224.reuse ;  /* 0x000000b19ed77223 */ /* 0x180fe200000108e0 */
[-CC-:B------:R-:W-:Y:S01]  /*edd0*/  FFMA.FTZ R159, R159, R177.reuse, -R224.reuse ;  /* 0x000000b19f9f7223 */ /* 0x180fe200000108e0 */
[----:B------:R-:W-:Y:S01]  /*ede0*/  @!P1 VIADD R154, R13, 0x22840 ;  /* 0x000228400d9a9836 */ /* 0x000fe20000000000 */
[----:B------:R-:W-:Y:S01]  /*edf0*/  MUFU.EX2 R196, R196 ;  /* 0x000000c400c47308 */ /* 0x000fe20000000800 */
[-CC-:B------:R-:W-:Y:S01]  /*ee00*/  FFMA.FTZ R161, R161, R177.reuse, -R224.reuse ;  /* 0x000000b1a1a17223 */ /* 0x180fe200000108e0 */
[-CC-:B------:R-:W-:Y:S01]  /*ee10*/  FFMA.FTZ R216, R162, R177.reuse, -R224.reuse ;  /* 0x000000b1a2d87223 */ /* 0x180fe200000108e0 */
[-C--:B------:R-:W-:Y:S01]  /*ee20*/  FFMA.FTZ R217, R164, R177.reuse, -R224 ;  /* 0x000000b1a4d97223 */ /* 0x080fe200000108e0 */
[----:B------:R-:W-:Y:S01]  /*ee30*/  @!P1 PRMT R154, RZ, 0x654, R154 ;  /* 0x00000654ff9a9816 */ /* 0x000fe2000000009a */
[----:B------:R0:W-:Y:S06]  /*ee40*/  BAR.ARV R179, 0x100 ;  /* 0x000400b30000751d */ /* 0x0001ec0000002000 */
[----:B------:R-:W2:Y:S01]  /*ee50*/  MUFU.EX2 R214, R214 ;  /* 0x000000d600d67308 */ /* 0x000ea20000000800 */
[----:B------:R1:W-:Y:S01]  /*ee60*/  @!P1 SYNCS.ARRIVE.TRANS64.RED.A1T0 RZ, [R154+URZ], RZ ;  /* 0x000000ff9aff99a7 */ /* 0x0003e2000810043f */
[-CC-:B------:R-:W-:Y:S01]  /*ee70*/  FFMA.FTZ R221, R166, R177.reuse, -R224.reuse ;  /* 0x000000b1a6dd7223 */ /* 0x180fe200000108e0 */
[-CC-:B------:R-:W-:Y:S01]  /*ee80*/  FFMA.FTZ R169, R169, R177.reuse, -R224.reuse ;  /* 0x000000b1a9a97223 */ /* 0x180fe200000108e0 */
[-CC-:B------:R-:W-:Y:S01]  /*ee90*/  FFMA.FTZ R222, R170, R177.reuse, -R224.reuse ;  /* 0x000000b1aade7223 */ /* 0x180fe200000108e0 */
[-CC-:B------:R-:W-:Y:S01]  /*eea0*/  FFMA.FTZ R171, R171, R177.reuse, -R224.reuse ;  /* 0x000000b1abab7223 */ /* 0x180fe200000108e0 */
[-CC-:B------:R-:W-:Y:S01]  /*eeb0*/  FFMA.FTZ R175, R175, R177.reuse, -R224.reuse ;  /* 0x000000b1afaf7223 */ /* 0x180fe200000108e0 */
[----:B------:R-:W-:Y:S01]  /*eec0*/  FFMA.FTZ R197, R197, R177, -R224 ;  /* 0x000000b1c5c57223 */ /* 0x000fe200000108e0 */
[----:B------:R-:W4:Y:S01]  /*eed0*/  MUFU.EX2 R155, R155 ;  /* 0x0000009b009b7308 */ /* 0x000f220000000800 */
[----:B-1----:R-:W-:Y:S01]  /*eee0*/  FFMA.FTZ R154, R15, R3, R152 ;  /* 0x000000030f9a7223 */ /* 0x002fe20000010098 */
[----:B---3--:R-:W-:Y:S01]  /*eef0*/  F2FP.F16.F32.PACK_AB R152, R153, R152 ;  /* 0x000000989998723e */ /* 0x008fe200000000ff */
[-C--:B------:R-:W-:Y:S01]  /*ef00*/  FMUL.FTZ R116, R116, R15.reuse ;  /* 0x0000000f74747220 */ /* 0x080fe20000410000 */
[-C--:B------:R-:W-:Y:S01]  /*ef10*/  FMUL.FTZ R117, R117, R15.reuse ;  /* 0x0000000f75757220 */ /* 0x080fe20000410000 */
[----:B------:R-:W-:Y:S01]  /*ef20*/  FADD.FTZ R3, R153, R154 ;  /* 0x0000009a99037221 */ /* 0x000fe20000010000 */
[-C--:B------:R-:W-:Y:S01]  /*ef30*/  FMUL.FTZ R120, R120, R15.reuse ;  /* 0x0000000f78787220 */ /* 0x080fe20000410000 */
[-C--:B------:R-:W-:Y:S01]  /*ef40*/  FMUL.FTZ R121, R121, R15.reuse ;  /* 0x0000000f79797220 */ /* 0x080fe20000410000 */
[----:B------:R-:W1:Y:S01]  /*ef50*/  MUFU.EX2 R215, R215 ;  /* 0x000000d700d77308 */ /* 0x000e620000000800 */
[----:B--2---:R-:W-:Y:S01]  /*ef60*/  FFMA.FTZ R0, R196, R0, R214 ;  /* 0x00000000c4007223 */ /* 0x004fe200000100d6 */
[----:B------:R-:W-:Y:S01]  /*ef70*/  FADD.FTZ R154, R156, R3 ;  /* 0x000000039c9a7221 */ /* 0x000fe20000010000 */
[-C--:B------:R-:W-:Y:S01]  /*ef80*/  FMUL.FTZ R124, R124, R15.reuse ;  /* 0x0000000f7c7c7220 */ /* 0x080fe20000410000 */
[-C--:B------:R-:W-:Y:S01]  /*ef90*/  FMUL.FTZ R125, R125, R15.reuse ;  /* 0x0000000f7d7d7220 */ /* 0x080fe20000410000 */
[-C--:B------:R-:W-:Y:S01]  /*efa0*/  FMUL.FTZ R128, R128, R15.reuse ;  /* 0x0000000f80807220 */ /* 0x080fe20000410000 */
[C---:B------:R-:W-:Y:S01]  /*efb0*/  FADD.FTZ R3, R157.reuse, R154 ;  /* 0x0000009a9d037221 */ /* 0x040fe20000010000 */
[----:B------:R-:W-:Y:S01]  /*efc0*/  F2FP.F16.F32.PACK_AB R154, R157, R156 ;  /* 0x0000009c9d9a723e */ /* 0x000fe200000000ff */
[----:B------:R-:W2:Y:S01]  /*efd0*/  MUFU.EX2 R159, R159 ;  /* 0x0000009f009f7308 */ /* 0x000ea20000000800 */
[----:B----4-:R-:W-:Y:S01]  /*efe0*/  FADD.FTZ R0, R155, R0 ;  /* 0x000000009b007221 */ /* 0x010fe20000010000 */
[----:B------:R-:W-:Y:S01]  /*eff0*/  FADD.FTZ R3, R160, R3 ;  /* 0x00000003a0037221 */ /* 0x000fe20000010000 */
[-C--:B------:R-:W-:Y:S01]  /*f000*/  FMUL.FTZ R129, R129, R15.reuse ;  /* 0x0000000f81817220 */ /* 0x080fe20000410000 */
[-C--:B------:R-:W-:Y:S01]  /*f010*/  FMUL.FTZ R132, R132, R15.reuse ;  /* 0x0000000f84847220 */ /* 0x080fe20000410000 */
[-C--:B------:R-:W-:Y:S01]  /*f020*/  FMUL.FTZ R133, R133, R15.reuse ;  /* 0x0000000f85857220 */ /* 0x080fe20000410000 */
[----:B------:R-:W-:Y:S01]  /*f030*/  FADD.FTZ R156, R200, R3 ;  /* 0x00000003c89c7221 */ /* 0x000fe20000010000 */
[-C--:B------:R-:W-:Y:S01]  /*f040*/  FMUL.FTZ R136, R136, R15.reuse ;  /* 0x0000000f88887220 */ /* 0x080fe20000410000 */
[----:B------:R-:W3:Y:S01]  /*f050*/  MUFU.EX2 R161, R161 ;  /* 0x000000a100a17308 */ /* 0x000ee20000000800 */
[----:B-1----:R-:W-:Y:S01]  /*f060*/  FADD.FTZ R0, R215, R0 ;  /* 0x00000000d7007221 */ /* 0x002fe20000010000 */
[----:B------:R-:W-:Y:S01]  /*f070*/  FADD.FTZ R164, R163, R156 ;  /* 0x0000009ca3a47221 */ /* 0x000fe20000010000 */
[-C--:B------:R-:W-:Y:S01]  /*f080*/  FMUL.FTZ R137, R137, R15.reuse ;  /* 0x0000000f89897220 */ /* 0x080fe20000410000 */
[-C--:B------:R-:W-:Y:S01]  /*f090*/  FMUL.FTZ R140, R140, R15.reuse ;  /* 0x0000000f8c8c7220 */ /* 0x080fe20000410000 */
[-C--:B------:R-:W-:Y:S01]  /*f0a0*/  FMUL.FTZ R141, R141, R15.reuse ;  /* 0x0000000f8d8d7220 */ /* 0x080fe20000410000 */
[----:B------:R-:W-:Y:S01]  /*f0b0*/  FADD.FTZ R164, R165, R164 ;  /* 0x000000a4a5a47221 */ /* 0x000fe20000010000 */
[-C--:B------:R-:W-:Y:S01]  /*f0c0*/  FMUL.FTZ R144, R144, R15.reuse ;  /* 0x0000000f90907220 */ /* 0x080fe20000410000 */
[----:B------:R-:W1:Y:S01]  /*f0d0*/  MUFU.EX2 R216, R216 ;  /* 0x000000d800d87308 */ /* 0x000e620000000800 */
[----:B--2---:R-:W-:Y:S01]  /*f0e0*/  FADD.FTZ R0, R159, R0 ;  /* 0x000000009f007221 */ /* 0x004fe20000010000 */
[-C--:B------:R-:W-:Y:S01]  /*f0f0*/  FMUL.FTZ R145, R145, R15.reuse ;  /* 0x0000000f91917220 */ /* 0x080fe20000410000 */
[-C--:B------:R-:W-:Y:S01]  /*f100*/  FMUL.FTZ R148, R148, R15.reuse ;  /* 0x0000000f94947220 */ /* 0x080fe20000410000 */
[----:B------:R-:W-:Y:S01]  /*f110*/  FMUL.FTZ R149, R149, R15 ;  /* 0x0000000f95957220 */ /* 0x000fe20000410000 */
[-C--:B------:R-:W-:Y:S01]  /*f120*/  FFMA.FTZ R202, R202, R177.reuse, -R224 ;  /* 0x000000b1caca7223 */ /* 0x080fe200000108e0 */
[----:B------:R-:W-:Y:S01]  /*f130*/  FADD.FTZ R3, R167, R164 ;  /* 0x000000a4a7037221 */ /* 0x000fe20000010000 */
[-C--:B------:R-:W-:Y:S01]  /*f140*/  FFMA.FTZ R162, R182, R177.reuse, -R224 ;  /* 0x000000b1b6a27223 */ /* 0x080fe200000108e0 */
[----:B------:R-:W2:Y:S01]  /*f150*/  MUFU.EX2 R217, R217 ;  /* 0x000000d900d97308 */ /* 0x000ea20000000800 */
[----:B---3--:R-:W-:Y:S01]  /*f160*/  FADD.FTZ R153, R161, R0 ;  /* 0x00000000a1997221 */ /* 0x008fe20000010000 */
[-CC-:B------:R-:W-:Y:S01]  /*f170*/  FFMA.FTZ R158, R183, R177.reuse, -R224.reuse ;  /* 0x000000b1b79e7223 */ /* 0x180fe200000108e0 */
[-CC-:B------:R-:W-:Y:S01]  /*f180*/  FFMA.FTZ R186, R186, R177.reuse, -R224.reuse ;  /* 0x000000b1baba7223 */ /* 0x180fe200000108e0 */
[-CC-:B------:R-:W-:Y:S01]  /*f190*/  FFMA.FTZ R187, R187, R177.reuse, -R224.reuse ;  /* 0x000000b1bbbb7223 */ /* 0x180fe200000108e0 */
[-CC-:B------:R-:W-:Y:S01]  /*f1a0*/  FFMA.FTZ R190, R190, R177.reuse, -R224.reuse ;  /* 0x000000b1bebe7223 */ /* 0x180fe200000108e0 */
[-CC-:B------:R-:W-:Y:S01]  /*f1b0*/  FFMA.FTZ R191, R191, R177.reuse, -R224.reuse ;  /* 0x000000b1bfbf7223 */ /* 0x180fe200000108e0 */
[-CC-:B------:R-:W-:Y:S01]  /*f1c0*/  FFMA.FTZ R194, R194, R177.reuse, -R224.reuse ;  /* 0x000000b1c2c27223 */ /* 0x180fe200000108e0 */
[----:B------:R-:W3:Y:S01]  /*f1d0*/  MUFU.EX2 R221, R221 ;  /* 0x000000dd00dd7308 */ /* 0x000ee20000000800 */
[----:B-1----:R-:W-:Y:S01]  /*f1e0*/  FADD.FTZ R0, R216, R153 ;  /* 0x00000099d8007221 */ /* 0x002fe20000010000 */
[----:B------:R-:W-:Y:S01]  /*f1f0*/  F2FP.F16.F32.PACK_AB R156, R200, R160 ;  /* 0x000000a0c89c723e */ /* 0x000fe200000000ff */
[-CC-:B------:R-:W-:Y:S01]  /*f200*/  FFMA.FTZ R195, R195, R177.reuse, -R224.reuse ;  /* 0x000000b1c3c37223 */ /* 0x180fe200000108e0 */
[-CC-:B------:R-:W-:Y:S01]  /*f210*/  FFMA.FTZ R198, R198, R177.reuse, -R224.reuse ;  /* 0x000000b1c6c67223 */ /* 0x180fe200000108e0 */
[----:B------:R-:W-:Y:S01]  /*f220*/  FFMA.FTZ R199, R199, R177, -R224 ;  /* 0x000000b1c7c77223 */ /* 0x000fe200000108e0 */
[----:B------:R-:W-:Y:S01]  /*f230*/  F2FP.F16.F32.PACK_AB R157, R216, R161 ;  /* 0x000000a1d89d723e */ /* 0x000fe200000000ff */
        /* <DEDUP_REMOVED lines=87> */
[----:B------:R-:W-:-:S02]  /*f7b0*/  FMUL.FTZ R151, R151, R196 ;  /* 0x000000c497977220 */ /* 0x000fc40000410000 */
[----:B------:R-:W3:Y:S01]  /*f7c0*/  MUFU.EX2 R180, R180 ;  /* 0x000000b400b47308 */ /* 0x000ee20000000800 */
[C---:B-1----:R-:W-:Y:S01]  /*f7d0*/  FADD.FTZ R3, R176.reuse, R3 ;  /* 0x00000003b0037221 */ /* 0x042fe20000010000 */
[----:B------:R-:W-:-:S06]  /*f7e0*/  F2FP.F16.F32.PACK_AB R164, R176, R174 ;  /* 0x000000aeb0a4723e */ /* 0x000fcc00000000ff */
[----:B------:R1:W4:Y:S01]  /*f7f0*/  MUFU.EX2 R183, R162 ;  /* 0x000000a200b77308 */ /* 0x0003220000000800 */
[----:B--2---:R-:W-:-:S07]  /*f800*/  FADD.FTZ R0, R182, R153 ;  /* 0x00000099b6007221 */ /* 0x004fce0000010000 */
[----:B------:R-:W2:Y:S01]  /*f810*/  MUFU.EX2 R181, R181 ;  /* 0x000000b500b57308 */ /* 0x000ea20000000800 */
[----:B---3--:R-:W-:Y:S01]  /*f820*/  FADD.FTZ R166, R180, R3 ;  /* 0x00000003b4a67221 */ /* 0x008fe20000010000 */
[----:B-1----:R-:W-:-:S06]  /*f830*/  F2FP.F16.F32.PACK_AB R162, R173, R172 ;  /* 0x000000acada2723e */ /* 0x002fcc00000000ff */
[----:B------:R1:W3:Y:S01]  /*f840*/  MUFU.EX2 R197, R158 ;  /* 0x0000009e00c57308 */ /* 0x0002e20000000800 */
[----:B----4-:R-:W-:-:S07]  /*f850*/  FADD.FTZ R0, R183, R0 ;  /* 0x00000000b7007221 */ /* 0x010fce0000010000 */
[----:B------:R-:W4:Y:S01]  /*f860*/  MUFU.EX2 R184, R184 ;  /* 0x000000b800b87308 */ /* 0x000f220000000800 */
[----:B--2---:R-:W-:Y:S01]  /*f870*/  FADD.FTZ R3, R181, R166 ;  /* 0x000000a6b5037221 */ /* 0x004fe20000010000 */
[----:B-1----:R-:W-:Y:S02]  /*f880*/  F2FP.F16.F32.PACK_AB R158, R165, R163 ;  /* 0x000000a3a59e723e */ /* 0x002fe400000000ff */
[----:B------:R-:W-:Y:S02]  /*f890*/  F2FP.F16.F32.PACK_AB R166, R181, R180 ;  /* 0x000000b4b5a6723e */ /* 0x000fe400000000ff */
[----:B------:R-:W-:Y:S02]  /*f8a0*/  F2FP.F16.F32.PACK_AB R165, R182, R15 ;  /* 0x0000000fb6a5723e */ /* 0x000fe400000000ff */
[----:B------:R-:W1:Y:S01]  /*f8b0*/  MUFU.EX2 R186, R186 ;  /* 0x000000ba00ba7308 */ /* 0x000e620000000800 */
[C---:B---3--:R-:W-:Y:S01]  /*f8c0*/  FADD.FTZ R153, R197.reuse, R0 ;  /* 0x00000000c5997221 */ /* 0x048fe20000010000 */
[----:B------:R-:W-:-:S06]  /*f8d0*/  F2FP.F16.F32.PACK_AB R167, R197, R183 ;  /* 0x000000b7c5a7723e */ /* 0x000fcc00000000ff */
[----:B------:R-:W2:Y:S01]  /*f8e0*/  MUFU.EX2 R185, R185 ;  /* 0x000000b900b97308 */ /* 0x000ea20000000800 */
[----:B----4-:R-:W-:-:S07]  /*f8f0*/  FADD.FTZ R168, R184, R3 ;  /* 0x00000003b8a87221 */ /* 0x010fce0000010000 */
        /* <DEDUP_REMOVED lines=10> */
[----:B--2---:R-:W-:Y:S01]  /*f9a0*/  FADD.FTZ R0, R190, R153 ;  /* 0x00000099be007221 */ /* 0x004fe20000010000 */
[----:B------:R-:W-:Y:S02]  /*f9b0*/  F2FP.F16.F32.PACK_AB R153, R155, R214 ;  /* 0x000000d69b99723e */ /* 0x000fe400000000ff */
[----:B------:R-:W-:Y:S02]  /*f9c0*/  F2FP.F16.F32.PACK_AB R155, R159, R215 ;  /* 0x000000d79f9b723e */ /* 0x000fe400000000ff */
        /* <DEDUP_REMOVED lines=9> */
[----:B---3--:R-:W-:-:S07]  /*fa60*/  FADD.FTZ R163, R173, R0 ;  /* 0x00000000ada37221 */ /* 0x008fce0000010000 */
[----:B------:R-:W3:Y:S01]  /*fa70*/  MUFU.EX2 R193, R193 ;  /* 0x000000c100c17308 */ /* 0x000ee20000000800 */
[----:B-1----:R-:W-:-:S07]  /*fa80*/  FADD.FTZ R172, R201, R172 ;  /* 0x000000acc9ac7221 */ /* 0x002fce0000010000 */
[----:B------:R-:W1:Y:S01]  /*fa90*/  MUFU.EX2 R198, R198 ;  /* 0x000000c600c67308 */ /* 0x000e620000000800 */
[C---:B--2---:R-:W-:Y:S01]  /*faa0*/  FADD.FTZ R169, R176.reuse, R163 ;  /* 0x000000a3b0a97221 */ /* 0x044fe20000010000 */
[----:B------:R-:W-:Y:S02]  /*fab0*/  F2FP.F16.F32.PACK_AB R163, R175, R171 ;  /* 0x000000abafa3723e */ /* 0x000fe400000000ff */
[----:B------:R-:W-:Y:S02]  /*fac0*/  F2FP.F16.F32.PACK_AB R171, R191, R190 ;  /* 0x000000bebfab723e */ /* 0x000fe400000000ff */
[----:B------:R-:W-:Y:S02]  /*fad0*/  F2FP.F16.F32.PACK_AB R173, R176, R173 ;  /* 0x000000adb0ad723e */ /* 0x000fe400000000ff */
[----:B------:R-:W2:Y:S01]  /*fae0*/  MUFU.EX2 R203, R203 ;  /* 0x000000cb00cb7308 */ /* 0x000ea20000000800 */
[----:B---3--:R-:W-:Y:S01]  /*faf0*/  FADD.FTZ R174, R193, R172 ;  /* 0x000000acc1ae7221 */ /* 0x008fe20000010000 */
[----:B------:R-:W-:-:S06]  /*fb00*/  F2FP.F16.F32.PACK_AB R172, R201, R192 ;  /* 0x000000c0c9ac723e */ /* 0x000fcc00000000ff */
[----:B------:R-:W3:Y:S01]  /*fb10*/  MUFU.EX2 R199, R199 ;  /* 0x000000c700c77308 */ /* 0x000ee20000000800 */
[----:B-1----:R-:W-:Y:S01]  /*fb20*/  FADD.FTZ R0, R198, R169 ;  /* 0x000000a9c6007221 */ /* 0x002fe20000010000 */
[----:B------:R-:W-:Y:S01]  /*fb30*/  F2FP.F16.F32.PACK_AB R169, R187, R186 ;  /* 0x000000babba9723e */ /* 0x000fe200000000ff */
[C---:B--2---:R-:W-:Y:S01]  /*fb40*/  FADD.FTZ R3, R203.reuse, R174 ;  /* 0x000000aecb037221 */ /* 0x044fe20000010000 */
[----:B------:R-:W-:Y:S01]  /*fb50*/  F2FP.F16.F32.PACK_AB R174, R203, R193 ;  /* 0x000000c1cbae723e */ /* 0x000fe200000000ff */
[C---:B---3--:R-:W-:Y:S01]  /*fb60*/  FADD.FTZ R0, R199.reuse, R0 ;  /* 0x00000000c7007221 */ /* 0x048fe20000010000 */
[----:B------:R-:W-:Y:S01]  /*fb70*/  F2FP.F16.F32.PACK_AB R175, R199, R198 ;  /* 0x000000c6c7af723e */ /* 0x000fe200000000ff */
[----:B0-----:R-:W-:Y:S06]  /*fb80*/  @!P0 BRA `(.L_x_3874) ;  /* 0x0000000000048947 */ /* 0x001fec0003800000 */
[----:B------:R-:W-:Y:S01]  /*fb90*/  BPT.TRAP 0x1 ;  /* 0x000000040000795c */ /* 0x000fe20000300000 */
.L_x_3874:
[----:B------:R0:W1:Y:S01]  /*fba0*/  SYNCS.PHASECHK.TRANS64.TRYWAIT P2, [R13+URZ+0x22850], R14 ;  /* 0x0228500e0d0075a7 */ /* 0x000062000804017f */
[----:B------:R-:W-:Y:S05]  /*fbb0*/  @!P0 BRA `(.L_x_3875) ;  /* 0x0000000000048947 */ /* 0x000fea0003800000 */
[----:B------:R-:W-:Y:S01]  /*fbc0*/  BPT.TRAP 0x1 ;  /* 0x000000040000795c */ /* 0x000fe20000300000 */
.L_x_3875:
[----:B------:R-:W-:Y:S04]  /*fbd0*/  BSSY B0, `(.L_x_3876) ;  /* 0x0000004000007945 */ /* 0x000fe80003800000 */
[----:B-1----:R-:W-:Y:S05]  /*fbe0*/  @P2 BRA `(.L_x_3877) ;  /* 0x0000000000082947 */ /* 0x002fea0003800000 */
[----:B------:R-:W1:Y:S02]  /*fbf0*/  SYNCS.PHASECHK.TRANS64.TRYWAIT P2, [R13+URZ+0x22850], R14 ;  /* 0x0228500e0d0075a7 */ /* 0x000e64000804017f */
[----:B-1----:R-:W-:Y:S05]  /*fc00*/  @!P2 BRA `(.L_x_3878) ;  /* 0x000000a00040a947 */ /* 0x002fea0003800000 */
.L_x_3877:
[----:B------:R-:W-:Y:S05]  /*fc10*/  BSYNC B0 ;  /* 0x0000000000007941 */ /* 0x000fea0003800000 */
.L_x_3876:
[----:B------:R-:W2:Y:S01]  /*fc20*/  S2R R176, SR_TID.X ;  /* 0x0000000000b07919 */ /* 0x000ea20000002100 */
[----:B------:R-:W-:Y:S01]  /*fc30*/  IMAD.MOV.U32 R15, RZ, RZ, 0xc00 ;  /* 0x00000c00ff0f7424 */ /* 0x000fe200078e00ff */
[----:B------:R-:W-:Y:S05]  /*fc40*/  WARPSYNC.ALL ;  /* 0x0000000000007948 */ /* 0x000fea0003800000 */
[----:B01----:R-:W-:Y:S01]  /*fc50*/  IMAD R14, R22, R15, UR37 ;  /* 0x00000025160e7e24 */ /* 0x003fe2000f8e020f */
[----:B------:R-:W-:Y:S01]  /*fc60*/  MOV R15, 0x40000040 ;  /* 0x40000040000f7802 */ /* 0x000fe20000000f00 */
[----:B------:R-:W-:Y:S01]  /*fc70*/  IMAD.MOV.U32 R214, RZ, RZ, R178 ;  /* 0x000000ffffd67224 */ /* 0x000fe200078e00b2 */
[C---:B------:R-:W-:Y:S01]  /*fc80*/  ISETP.GT.AND P2, PT, R20.reuse, RZ, PT ;  /* 0x000000ff1400720c */ /* 0x040fe20003f44270 */
[----:B------:R-:W-:Y:S01]  /*fc90*/  VIADD R20, R20, 0xffffffff ;  /* 0xffffffff14147836 */ /* 0x000fe20000000000 */
[----:B------:R-:W-:-:S02]  /*fca0*/  R2UR UR7, R15 ;  /* 0x000000000f0772ca */ /* 0x000fc400000e0000 */
[----:B------:R-:W-:Y:S02]  /*fcb0*/  R2UR UR6, R14 ;  /* 0x000000000e0672ca */ /* 0x000fe400000e0000 */
[----:B------:R-:W-:-:S04]  /*fcc0*/  @!P1 IADD3 R13, R13, 0x22860, RZ ;  /* 0x000228600d0d9810 */ /* 0x000fc80007ffe0ff */
        /* <DEDUP_REMOVED lines=49> */
.L_x_3869:
[----:B------:R-:W-:Y:S05]  /*ffe0*/  WARPSYNC.ALL ;  /* 0x0000000000007948 */ /* 0x000fea0003800000 */
[----:B------:R-:W3:Y:S01]  /*fff0*/  SHFL.BFLY PT, R4, R3, 0x2, 0x1f ;  /* 0x0c401f0003047f89 */ /* 0x000ee200000e0000 */
[----:B------:R-:W-:Y:S01]  /*10000*/  VIADD R22, R22, 0x1 ;  /* 0x0000000116167836 */ /* 0x000fe20000000000 */
[----:B------:R4:W-:Y:S08]  /*10010*/  BAR.ARV R179, 0x100 ;  /* 0x000400b30000751d */ /* 0x0009f00000002000 */
[----:B------:R-:W-:Y:S06]  /*10020*/  BAR.ARV 0x8, 0x120 ;  /* 0x0204800000007b1d */ /* 0x000fec0000002000 */
[----:B------:R-:W-:Y:S01]  /*10030*/  ISETP.NE.AND P0, PT, R22, 0x2, PT ;  /* 0x000000021600780c */ /* 0x000fe20003f05270 */
[----:B------:R-:W-:Y:S01]  /*10040*/  VIADD R226, R226, 0x1 ;  /* 0x00000001e2e27836 */ /* 0x000fe20000000000 */
[----:B------:R-:W5:Y:S01]  /*10050*/  SHFL.BFLY PT, R5, R0, 0x2, 0x1f ;  /* 0x0c401f0000057f89 */ /* 0x000f6200000e0000 */
[----:B------:R-:W-:-:S02]  /*10060*/  PLOP3.LUT P1, PT, PT, PT, PT, 0x8, 0x0 ;  /* 0x000000000000781c */ /* 0x000fc40003f2e170 */
[----:B------:R-:W-:Y:S01]  /*10070*/  SEL R10, RZ, 0x1, P0 ;  /* 0x00000001ff0a7807 */ /* 0x000fe20000000000 */
[----:B---3--:R-:W-:Y:S01]  /*10080*/  FADD.FTZ R7, R4, R3 ;  /* 0x0000000304077221 */ /* 0x008fe20000010000 */
[----:B------:R-:W-:Y:S02]  /*10090*/  MOV R4, RZ ;  /* 0x000000ff00047202 */ /* 0x000fe40000000f00 */
[----:B------:R-:W-:Y:S02]  /*100a0*/  LOP3.LUT R23, R23, R10, RZ, 0x3c, !PT ;  /* 0x0000000a17177212 */ /* 0x000fe400078e3cff */
[----:B------:R-:W3:Y:S01]  /*100b0*/  SHFL.BFLY PT, R6, R7, 0x1, 0x1f ;  /* 0x0c201f0007067f89 */ /* 0x000ee200000e0000 */
[----:B------:R-:W-:Y:S02]  /*100c0*/  MOV R3, 0xff800000 ;  /* 0xff80000000037802 */ /* 0x000fe40000000f00 */
[----:B------:R-:W-:Y:S01]  /*100d0*/  SEL R22, R22, RZ, P0 ;  /* 0x000000ff16167207 */ /* 0x000fe20000000000 */
[----:B-----5:R-:W-:Y:S01]  /*100e0*/  FADD.FTZ R8, R5, R0 ;  /* 0x0000000005087221 */ /* 0x020fe20000010000 */
[----:B------:R-:W-:-:S04]  /*100f0*/  IMAD.MOV.U32 R0, RZ, RZ, RZ ;  /* 0x000000ffff007224 */ /* 0x000fc800078e00ff */
[----:B------:R-:W5:Y:S01]  /*10100*/  SHFL.BFLY PT, R5, R8, 0x1, 0x1f ;  /* 0x0c201f0008057f89 */ /* 0x000f6200000e0000 */
[----:B---3--:R-:W-:-:S05]  /*10110*/  FADD.FTZ R6, R7, R6 ;  /* 0x0000000607067221 */ /* 0x008fca0000010000 */
[----:B------:R-:W-:-:S13]  /*10120*/  FSETP.NE.FTZ.AND P2, PT, R6, RZ, PT ;  /* 0x000000ff0600720b */ /* 0x000fda0003f55000 */
[----:B------:R-:W3:Y:S01]  /*10130*/  @P2 MUFU.LG2 R11, R6 ;  /* 0x00000006000b2308 */ /* 0x000ee20000000c00 */
[----:B------:R-:W-:Y:S01]  /*10140*/  @P2 FMUL.FTZ R10, R177, 0.69314718246459960938 ;  /* 0x3f317218b10a2820 */ /* 0x000fe20000410000 */
[----:B-----5:R-:W-:-:S05]  /*10150*/  FADD.FTZ R5, R8, R5 ;  /* 0x0000000508057221 */ /* 0x020fca0000010000 */
[----:B------:R-:W-:Y:S01]  /*10160*/  FSETP.NE.FTZ.AND P3, PT, R5, RZ, PT ;  /* 0x000000ff0500720b */ /* 0x000fe20003f75000 */
[----:B------:R-:W5:Y:S01]  /*10170*/  @P2 MUFU.RCP R4, R6 ;  /* 0x0000000600042308 */ /* 0x000f620000001000 */
[----:B---3--:R-:W-:-:S11]  /*10180*/  @P2 FMUL.FTZ R11, R11, 0.69314718246459960938 ;  /* 0x3f3172180b0b2820 */ /* 0x008fd60000410000 */
[----:B------:R-:W3:Y:S01]  /*10190*/  @P3 MUFU.LG2 R12, R5 ;  /* 0x00000005000c3308 */ /* 0x000ee20000000c00 */
[----:B------:R-:W-:Y:S01]  /*101a0*/  @P3 FMUL.FTZ R177, R177, 0.69314718246459960938 ;  /* 0x3f317218b1b13820 */ /* 0x000fe20000410000 */
[-C--:B-----5:R-:W-:Y:S01]  /*101b0*/  FMUL.FTZ R158, R72, R4.reuse ;  /* 0x00000004489e7220 */ /* 0x0a0fe20000410000 */
[-C--:B------:R-:W-:Y:S01]  /*101c0*/  FMUL.FTZ R160, R80, R4.reuse ;  /* 0x0000000450a07220 */ /* 0x080fe20000410000 */
[----:B------:R-:W-:-:S04]  /*101d0*/  FMUL.FTZ R24, R24, R4 ;  /* 0x0000000418187220 */ /* 0x000fc80000410000 */
[----:B------:R-:W5:Y:S01]  /*101e0*/  @P3 MUFU.RCP R0, R5 ;  /* 0x0000000500003308 */ /* 0x000f620000001000 */
        /* <DEDUP_REMOVED lines=128> */
[----:B----4-:R-:W-:-:S07]  /*109f0*/  @P3 FFMA.FTZ R3, R177, R178, R12 ;  /* 0x000000b2b1033223 */ /* 0x010fce000001000c */
.L_x_3803:
[----:B------:R-:W-:Y:S05]  /*10a00*/  WARPSYNC.ALL ;  /* 0x0000000000007948 */ /* 0x000fea0003800000 */
[----:B------:R-:W3:Y:S08]  /*10a10*/  S2UR UR5, SR_CgaCtaId ;  /* 0x00000000000579c3 */ /* 0x000ef00000008800 */
[----:B------:R-:W-:Y:S06]  /*10a20*/  BAR.SYNC.DEFER_BLOCKING 0x5, 0x120 ;  /* 0x0144800000007b1d */ /* 0x000fec0000010000 */
[----:B------:R-:W-:Y:S01]  /*10a30*/  UMOV UR4, 0x400 ;  /* 0x0000040000047882 */ /* 0x000fe20000000000 */
[----:B------:R-:W-:Y:S01]  /*10a40*/  BSSY B0, `(.L_x_3880) ;  /* 0x0000293000007945 */ /* 0x000fe20003800000 */
[----:B---3--:R-:W-:-:S06]  /*10a50*/  ULEA UR4, UR5, UR4, 0x18 ;  /* 0x0000000405047291 */ /* 0x008fcc000f8ec03f */
[----:B------:R-:W-:-:S05]  /*10a60*/  IMAD.U32 R18, RZ, RZ, UR4 ;  /* 0x00000004ff127e24 */ /* 0x000fca000f8e00ff */
[----:B------:R3:W4:Y:S01]  /*10a70*/  LDS.128 R200, [R18+0x228d0] ;  /* 0x0228d00012c87984 */ /* 0x0007220000000c00 */
[----:B------:R-:W-:Y:S06]  /*10a80*/  BAR.ARV 0x4, 0x120 ;  /* 0x0104800000007b1d */ /* 0x000fec0000002000 */
[----:B------:R-:W-:Y:S05]  /*10a90*/  @P1 BRA `(.L_x_3881) ;  /* 0x0000001c00501947 */ /* 0x000fea0003800000 */
[----:B------:R-:W3:Y:S01]  /*10aa0*/  LDL R10, [R1+0x8] ;  /* 0x00000800010a7983 */ /* 0x000ee20000100800 */
[----:B------:R-:W-:Y:S05]  /*10ab0*/  WARPSYNC.ALL ;  /* 0x0000000000007948 */ /* 0x000fea0003800000 */
[----:B------:R-:W0:Y:S01]  /*10ac0*/  S2R R11, SR_SWINHI ;  /* 0x00000000000b7919 */ /* 0x000e220000002f00 */
        /* <DEDUP_REMOVED lines=18> */
[----:B012---:R-:W-:Y:S02]  /*10bf0*/  MOV R13, R11 ;  /* 0x0000000b000d7202 */ /* 0x007fe40000000f00 */
        /* <DEDUP_REMOVED lines=22> */
[----:B------:R-:W-:Y:S01]  /*10d60*/  F2FP.F16.F32.PACK_AB R147, R0, R150 ;  /* 0x000000960093723e */ /* 0x000fe200000000ff */
[----:B------:R-:W-:Y:S01]  /*10d70*/  BAR.SYNC.DEFER_BLOCKING 0x1, 0x100 ;  /* 0x0044000000007b1d */ /* 0x000fe20000010000 */
[----:B---3--:R-:W-:-:S03]  /*10d80*/  IMAD.WIDE R126, R10, 0x2, R12 ;  /* 0x000000020a7e7825 */ /* 0x008fc600078e020c */
[C---:B------:R-:W-:Y:S02]  /*10d90*/  IADD3 R173, P1, R126.reuse, 0x20, RZ ;  /* 0x000000207ead7810 */ /* 0x040fe40007f3e0ff */
[----:B------:R-:W-:Y:S02]  /*10da0*/  IADD3 R175, P2, R126, 0x40, RZ ;  /* 0x000000407eaf7810 */ /* 0x000fe40007f5e0ff */
[----:B------:R-:W-:Y:S01]  /*10db0*/  LOP3.LUT R20, R173, 0x380, RZ, 0xc0, !PT ;  /* 0x00000380ad147812 */ /* 0x000fe200078ec0ff */
[----:B------:R-:W-:Y:S01]  /*10dc0*/  IMAD.X R21, RZ, RZ, R127, P1 ;  /* 0x000000ffff157224 */ /* 0x000fe200008e067f */
[----:B-----5:R-:W-:Y:S02]  /*10dd0*/  IADD3.X R31, RZ, R127, RZ, P2, !PT ;  /* 0x0000007fff1f7210 */ /* 0x020fe400017fe4ff */
[----:B------:R-:W-:Y:S02]  /*10de0*/  SHF.R.U64 R20, R20, 0x3, RZ ;  /* 0x0000000314147819 */ /* 0x000fe400000012ff */
[----:B------:R-:W-:-:S02]  /*10df0*/  IADD3 R102, P2, R126, 0x8000, RZ ;  /* 0x000080007e667810 */ /* 0x000fc40007f5e0ff */
[----:B------:R-:W-:Y:S02]  /*10e00*/  LOP3.LUT R20, R20, R173, RZ, 0x3c, !PT ;  /* 0x000000ad14147212 */ /* 0x000fe400078e3cff */
[C---:B------:R-:W-:Y:S01]  /*10e10*/  IADD3 R177, P3, R126.reuse, 0x60, RZ ;  /* 0x000000607eb17810 */ /* 0x040fe20007f7e0ff */
[--C-:B------:R-:W-:Y:S01]  /*10e20*/  IMAD.X R103, RZ, RZ, R127.reuse, P2 ;  /* 0x000000ffff677224 */ /* 0x100fe200010e067f */
[----:B------:R-:W-:Y:S02]  /*10e30*/  IADD3 R183, P0, R126, 0x4040, RZ ;  /* 0x000040407eb77810 */ /* 0x000fe40007f1e0ff */
[----:B------:R-:W-:Y:S01]  /*10e40*/  LOP3.LUT R173, R102, 0x380, RZ, 0xc0, !PT ;  /* 0x0000038066ad7812 */ /* 0x000fe200078ec0ff */
[----:B------:R-:W-:Y:S01]  /*10e50*/  IMAD.X R39, RZ, RZ, R127, P3 ;  /* 0x000000ffff277224 */ /* 0x000fe200018e067f */
[----:B------:R-:W-:Y:S02]  /*10e60*/  LOP3.LUT R30, R175, 0x380, RZ, 0xc0, !PT ;  /* 0x00000380af1e7812 */ /* 0x000fe400078ec0ff */
[----:B------:R-:W-:-:S02]  /*10e70*/  IADD3 R179, P4, R126, 0x4000, RZ ;  /* 0x000040007eb37810 */ /* 0x000fc40007f9e0ff */
[----:B------:R-:W-:Y:S02]  /*10e80*/  IADD3.X R95, RZ, R127, RZ, P0, !PT ;  /* 0x0000007fff5f7210 */ /* 0x000fe400007fe4ff */
[----:B------:R-:W-:Y:S01]  /*10e90*/  LOP3.LUT R38, R177, 0x380, RZ, 0xc0, !PT ;  /* 0x00000380b1267812 */ /* 0x000fe200078ec0ff */
[----:B------:R-:W-:Y:S01]  /*10ea0*/  IMAD.X R87, RZ, RZ, R127, P4 ;  /* 0x000000ffff577224 */ /* 0x000fe200020e067f */
[----:B------:R-:W-:Y:S02]  /*10eb0*/  SHF.R.U64 R173, R173, 0x3, RZ ;  /* 0x00000003adad7819 */ /* 0x000fe400000012ff */
[C---:B------:R-:W-:Y:S02]  /*10ec0*/  LOP3.LUT R15, R126.reuse, 0x380, RZ, 0xc0, !PT ;  /* 0x000003807e0f7812 */ /* 0x040fe400078ec0ff */
[C---:B------:R-:W-:Y:S02]  /*10ed0*/  IADD3 R10, P0, R126.reuse, 0xc000, RZ ;  /* 0x0000c0007e0a7810 */ /* 0x040fe40007f1e0ff */
[----:B------:R-:W-:-:S02]  /*10ee0*/  IADD3 R181, P5, R126, 0x4020, RZ ;  /* 0x000040207eb57810 */ /* 0x000fc40007fbe0ff */
        /* <DEDUP_REMOVED lines=8> */
[----:B------:R-:W-:Y:S02]  /*10f70*/  SHF.R.U64 R38, R38, 0x3, RZ ;  /* 0x0000000326267819 */ /* 0x000fe400000012ff */
[----:B------:R-:W-:-:S02]  /*10f80*/  LOP3.LUT R102, R173, R102, RZ, 0x3c, !PT ;  /* 0x00000066ad667212 */ /* 0x000fc400078e3cff */
[----:B------:R-:W-:Y:S02]  /*10f90*/  IADD3 R110, P4, R126, 0x8040, RZ ;  /* 0x000080407e6e7810 */ /* 0x000fe40007f9e0ff */
[----:B------:R-:W-:Y:S02]  /*10fa0*/  SHF.R.U64 R15, R15, 0x3, RZ ;  /* 0x000000030f0f7819 */ /* 0x000fe400000012ff */
[----:B------:R-:W-:Y:S02]  /*10fb0*/  LOP3.LUT R86, R179, 0x380, RZ, 0xc0, !PT ;  /* 0x00000380b3567812 */ /* 0x000fe400078ec0ff */
[----:B------:R-:W-:Y:S02]  /*10fc0*/  LOP3.LUT R173, R10, 0x380, RZ, 0xc0, !PT ;  /* 0x000003800aad7812 */ /* 0x000fe400078ec0ff */
[----:B------:R-:W-:Y:S02]  /*10fd0*/  LOP3.LUT R30, R30, R175, RZ, 0x3c, !PT ;  /* 0x000000af1e1e7212 */ /* 0x000fe400078e3cff */
[----:B------:R-:W-:-:S02]  /*10fe0*/  LOP3.LUT R90, R181, 0x380, RZ, 0xc0, !PT ;  /* 0x00000380b55a7812 */ /* 0x000fc400078ec0ff */
[----:B------:R-:W-:Y:S02]  /*10ff0*/  LOP3.LUT R174, R151, 0x380, RZ, 0xc0, !PT ;  /* 0x0000038097ae7812 */ /* 0x000fe400078ec0ff */
[----:B------:R-:W-:Y:S02]  /*11000*/  LOP3.LUT R94, R183, 0x380, RZ, 0xc0, !PT ;  /* 0x00000380b75e7812 */ /* 0x000fe400078ec0ff */
[----:B------:R-:W-:Y:S02]  /*11010*/  LOP3.LUT R175, R106, 0x380, RZ, 0xc0, !PT ;  /* 0x000003806aaf7812 */ /* 0x000fe400078ec0ff */
[C---:B------:R-:W-:Y:S02]  /*11020*/  IADD3 R114, P5, R126.reuse, 0x8060, RZ ;  /* 0x000080607e727810 */ /* 0x040fe40007fbe0ff */
[C---:B------:R-:W-:Y:S02]  /*11030*/  IADD3 R122, P1, R126.reuse, 0xc020, RZ ;  /* 0x0000c0207e7a7810 */ /* 0x040fe40007f3e0ff */
[----:B------:R-:W-:Y:S01]  /*11040*/  IADD3 R14, P3, R126, 0xc060, RZ ;  /* 0x0000c0607e0e7810 */ /* 0x000fe20007f7e0ff */
[--C-:B------:R-:W-:Y:S01]  /*11050*/  IMAD.X R115, RZ, RZ, R127.reuse, P5 ;  /* 0x000000ffff737224 */ /* 0x100fe200028e067f */
[----:B------:R-:W-:Y:S01]  /*11060*/  LOP3.LUT R38, R38, R177, RZ, 0x3c, !PT ;  /* 0x000000b126267212 */ /* 0x000fe200078e3cff */
[----:B------:R-:W-:Y:S01]  /*11070*/  IMAD.X R123, RZ, RZ, R127, P1 ;  /* 0x000000ffff7b7224 */ /* 0x000fe200008e067f */
[----:B------:R-:W-:-:S02]  /*11080*/  LOP3.LUT R98, R185, 0x380, RZ, 0xc0, !PT ;  /* 0x00000380b9627812 */ /* 0x000fc400078ec0ff */
[----:B------:R-:W-:Y:S01]  /*11090*/  LOP3.LUT R126, R15, R126, RZ, 0x3c, !PT ;  /* 0x0000007e0f7e7212 */ /* 0x000fe200078e3cff */
[----:B------:R-:W-:Y:S01]  /*110a0*/  IMAD.X R15, RZ, RZ, R127, P3 ;  /* 0x000000ffff0f7224 */ /* 0x000fe200018e067f */
[----:B------:R-:W-:Y:S02]  /*110b0*/  SHF.R.U64 R86, R86, 0x3, RZ ;  /* 0x0000000356567819 */ /* 0x000fe400000012ff */
[----:B------:R-:W-:Y:S02]  /*110c0*/  LOP3.LUT R177, R110, 0x380, RZ, 0xc0, !PT ;  /* 0x000003806eb17812 */ /* 0x000fe400078ec0ff */
[----:B------:R-:W-:Y:S02]  /*110d0*/  SHF.R.U64 R173, R173, 0x3, RZ ;  /* 0x00000003adad7819 */ /* 0x000fe400000012ff */
[----:B------:R-:W-:Y:S02]  /*110e0*/  SHF.R.U64 R90, R90, 0x3, RZ ;  /* 0x000000035a5a7819 */ /* 0x000fe400000012ff */
[----:B------:R-:W-:-:S02]  /*110f0*/  SHF.R.U64 R174, R174, 0x3, RZ ;  /* 0x00000003aeae7819 */ /* 0x000fc400000012ff */
[----:B------:R-:W-:Y:S02]  /*11100*/  SHF.R.U64 R94, R94, 0x3, RZ ;  /* 0x000000035e5e7819 */ /* 0x000fe400000012ff */
[----:B------:R-:W-:Y:S02]  /*11110*/  SHF.R.U64 R175, R175, 0x3, RZ ;  /* 0x00000003afaf7819 */ /* 0x000fe400000012ff */
[----:B------:R-:W-:Y:S02]  /*11120*/  SHF.R.U64 R98, R98, 0x3, RZ ;  /* 0x0000000362627819 */ /* 0x000fe400000012ff */
[----:B------:R-:W-:Y:S02]  /*11130*/  LOP3.LUT R86, R86, R179, RZ, 0x3c, !PT ;  /* 0x000000b356567212 */ /* 0x000fe400078e3cff */
[----:B------:R-:W-:Y:S02]  /*11140*/  SHF.R.U64 R177, R177, 0x3, RZ ;  /* 0x00000003b1b17819 */ /* 0x000fe400000012ff */
[----:B------:R-:W-:-:S02]  /*11150*/  LOP3.LUT R118, R173, R10, RZ, 0x3c, !PT ;  /* 0x0000000aad767212 */ /* 0x000fc400078e3cff */
[----:B------:R-:W-:Y:S02]  /*11160*/  MOV R126, R126 ;  /* 0x0000007e007e7202 */ /* 0x000fe40000000f00 */
[----:B------:R-:W-:Y:S02]  /*11170*/  IADD3.X R11, RZ, R127, RZ, P2, !PT ;  /* 0x0000007fff0b7210 */ /* 0x000fe400017fe4ff */
[----:B------:R-:W-:Y:S01]  /*11180*/  LOP3.LUT R90, R90, R181, RZ, 0x3c, !PT ;  /* 0x000000b55a5a7212 */ /* 0x000fe200078e3cff */
[----:B------:R0:W-:Y:S01]  /*11190*/  STSM.16.M88.4 [R126], R24 ;  /* 0x000000187e007844 */ /* 0x0001e20000000200 */
[----:B------:R-:W-:Y:S02]  /*111a0*/  LOP3.LUT R179, R114, 0x380, RZ, 0xc0, !PT ;  /* 0x0000038072b37812 */ /* 0x000fe400078ec0ff */
[----:B------:R-:W-:Y:S02]  /*111b0*/  LOP3.LUT R10, R174, R151, RZ, 0x3c, !PT ;  /* 0x00000097ae0a7212 */ /* 0x000fe400078e3cff */
[----:B------:R-:W-:-:S02]  /*111c0*/  MOV R21, R20 ;  /* 0x0000001400157202 */ /* 0x000fc40000000f00 */
[----:B------:R-:W-:Y:S02]  /*111d0*/  LOP3.LUT R94, R94, R183, RZ, 0x3c, !PT ;  /* 0x000000b75e5e7212 */ /* 0x000fe400078e3cff */
[----:B------:R-:W-:Y:S01]  /*111e0*/  LOP3.LUT R106, R175, R106, RZ, 0x3c, !PT ;  /* 0x0000006aaf6a7212 */ /* 0x000fe200078e3cff */
[----:B------:R-:W-:Y:S01]  /*111f0*/  STSM.16.M88.4 [R21], R32 ;  /* 0x0000002015007844 */ /* 0x000fe20000000200 */
[----:B------:R-:W-:Y:S02]  /*11200*/  MOV R30, R30 ;  /* 0x0000001e001e7202 */ /* 0x000fe40000000f00 */
[----:B------:R-:W-:Y:S02]  /*11210*/  LOP3.LUT R98, R98, R185, RZ, 0x3c, !PT ;  /* 0x000000b962627212 */ /* 0x000fe400078e3cff */
[----:B------:R-:W-:Y:S01]  /*11220*/  LOP3.LUT R175, R122, 0x380, RZ, 0xc0, !PT ;  /* 0x000003807aaf7812 */ /* 0x000fe200078ec0ff */
[----:B------:R1:W-:Y:S01]  /*11230*/  STSM.16.M88.4 [R30], R40 ;  /* 0x000000281e007844 */ /* 0x0003e20000000200 */
[----:B------:R-:W-:-:S02]  /*11240*/  MOV R38, R38 ;  /* 0x0000002600267202 */ /* 0x000fc40000000f00 */
[----:B------:R-:W-:Y:S02]  /*11250*/  LOP3.LUT R110, R177, R110, RZ, 0x3c, !PT ;  /* 0x0000006eb16e7212 */ /* 0x000fe400078e3cff */
[----:B------:R-:W-:Y:S01]  /*11260*/  MOV R86, R86 ;  /* 0x0000005600567202 */ /* 0x000fe20000000f00 */
[----:B------:R-:W-:Y:S01]  /*11270*/  STSM.16.M88.4 [R38], R48 ;  /* 0x0000003026007844 */ /* 0x000fe20000000200 */
[----:B------:R-:W-:Y:S02]  /*11280*/  SHF.R.U64 R179, R179, 0x3, RZ ;  /* 0x00000003b3b37819 */ /* 0x000fe400000012ff */
[----:B------:R-:W-:Y:S01]  /*11290*/  LOP3.LUT R177, R14, 0x380, RZ, 0xc0, !PT ;  /* 0x000003800eb17812 */ /* 0x000fe200078ec0ff */
[----:B------:R-:W-:Y:S01]  /*112a0*/  STSM.16.M88.4 [R86], R56 ;  /* 0x0000003856007844 */ /* 0x000fe20000000200 */
[----:B------:R-:W-:Y:S02]  /*112b0*/  MOV R90, R90 ;  /* 0x0000005a005a7202 */ /* 0x000fe40000000f00 */
[----:B------:R-:W-:-:S02]  /*112c0*/  MOV R20, R10 ;  /* 0x0000000a00147202 */ /* 0x000fc40000000f00 */
[----:B------:R-:W-:Y:S01]  /*112d0*/  MOV R94, R94 ;  /* 0x0000005e005e7202 */ /* 0x000fe20000000f00 */
[----:B------:R-:W-:Y:S01]  /*112e0*/  STSM.16.M88.4 [R90], R64 ;  /* 0x000000405a007844 */ /* 0x000fe20000000200 */
[----:B------:R-:W-:Y:S02]  /*112f0*/  F2FP.F16.F32.PACK_AB R10, R77, R159 ;  /* 0x0000009f4d0a723e */ /* 0x000fe400000000ff */
[----:B------:R-:W-:Y:S01]  /*11300*/  F2FP.F16.F32.PACK_AB R11, R79, R78 ;  /* 0x0000004e4f0b723e */ /* 0x000fe200000000ff */
[----:B------:R-:W-:Y:S01]  /*11310*/  IMAD.MOV.U32 R79, RZ, RZ, RZ ;  /* 0x000000ffff4f7224 */ /* 0x000fe200078e00ff */
[----:B------:R-:W-:Y:S02]  /*11320*/  SHF.R.U64 R175, R175, 0x3, RZ ;  /* 0x00000003afaf7819 */ /* 0x000fe400000012ff */
[----:B------:R-:W-:Y:S01]  /*11330*/  MOV R98, R98 ;  /* 0x0000006200627202 */ /* 0x000fe20000000f00 */
[----:B------:R2:W-:Y:S01]  /*11340*/  STSM.16.M88.4 [R94], R8 ;  /* 0x000000085e007844 */ /* 0x0005e20000000200 */
[----:B0-----:R-:W-:-:S02]  /*11350*/  F2FP.F16.F32.PACK_AB R24, R81, R160 ;  /* 0x000000a05118723e */ /* 0x001fc400000000ff */
[----:B------:R-:W-:Y:S02]  /*11360*/  F2FP.F16.F32.PACK_AB R25, R83, R82 ;  /* 0x000000525319723e */ /* 0x000fe400000000ff */
[----:B------:R-:W-:Y:S02]  /*11370*/  F2FP.F16.F32.PACK_AB R26, R85, R161 ;  /* 0x000000a1551a723e */ /* 0x000fe400000000ff */
[----:B------:R-:W-:Y:S02]  /*11380*/  F2FP.F16.F32.PACK_AB R27, R54, R46 ;  /* 0x0000002e361b723e */ /* 0x000fe400000000ff */
[----:B------:R-:W-:Y:S02]  /*11390*/  IADD3.X R111, RZ, R127, RZ, P4, !PT ;  /* 0x0000007fff6f7210 */ /* 0x000fe400027fe4ff */
[----:B------:R-:W-:Y:S01]  /*113a0*/  LOP3.LUT R114, R179, R114, RZ, 0x3c, !PT ;  /* 0x00000072b3727212 */ /* 0x000fe200078e3cff */
[----:B------:R0:W-:Y:S01]  /*113b0*/  STSM.16.M88.4 [R98], R24 ;  /* 0x0000001862007844 */ /* 0x0001e20000000200 */
[----:B------:R-:W-:-:S02]  /*113c0*/  SHF.R.U64 R177, R177, 0x3, RZ ;  /* 0x00000003b1b17819 */ /* 0x000fc400000012ff */
[----:B------:R-:W-:Y:S02]  /*113d0*/  MOV R102, R102 ;  /* 0x0000006600667202 */ /* 0x000fe40000000f00 */
[----:B-1----:R-:W-:Y:S02]  /*113e0*/  F2FP.F16.F32.PACK_AB R30, R93, R163 ;  /* 0x000000a35d1e723e */ /* 0x002fe400000000ff */
[----:B------:R-:W-:Y:S02]  /*113f0*/  F2FP.F16.F32.PACK_AB R31, R88, R84 ;  /* 0x00000054581f723e */ /* 0x000fe400000000ff */
[----:B------:R-:W-:Y:S02]  /*11400*/  LOP3.LUT R122, R175, R122, RZ, 0x3c, !PT ;  /* 0x0000007aaf7a7212 */ /* 0x000fe400078e3cff */
[----:B------:R-:W-:Y:S01]  /*11410*/  MOV R106, R106 ;  /* 0x0000006a006a7202 */ /* 0x000fe20000000f00 */
[----:B------:R1:W-:Y:S01]  /*11420*/  STSM.16.M88.4 [R102], R28 ;  /* 0x0000001c66007844 */ /* 0x0003e20000000200 */
[----:B------:R-:W-:-:S02]  /*11430*/  F2FP.F16.F32.PACK_AB R32, R97, R164 ;  /* 0x000000a46120723e */ /* 0x000fc400000000ff */
[----:B------:R-:W-:Y:S02]  /*11440*/  F2FP.F16.F32.PACK_AB R33, R96, R92 ;  /* 0x0000005c6021723e */ /* 0x000fe400000000ff */
[----:B------:R-:W-:Y:S02]  /*11450*/  F2FP.F16.F32.PACK_AB R34, R101, R165 ;  /* 0x000000a56522723e */ /* 0x000fe400000000ff */
[----:B------:R-:W-:Y:S02]  /*11460*/  F2FP.F16.F32.PACK_AB R35, R104, R100 ;  /* 0x000000646823723e */ /* 0x000fe400000000ff */
[----:B------:R-:W-:Y:S02]  /*11470*/  MOV R110, R110 ;  /* 0x0000006e006e7202 */ /* 0x000fe40000000f00 */
[----:B--2---:R-:W-:Y:S01]  /*11480*/  F2FP.F16.F32.PACK_AB R8, R105, R166 ;  /* 0x000000a66908723e */ /* 0x004fe200000000ff */
[----:B------:R1:W-:Y:S01]  /*11490*/  STSM.16.M88.4 [R106], R32 ;  /* 0x000000206a007844 */ /* 0x0003e20000000200 */
[----:B------:R-:W-:-:S02]  /*114a0*/  F2FP.F16.F32.PACK_AB R9, R112, R108 ;  /* 0x0000006c7009723e */ /* 0x000fc400000000ff */
[----:B------:R-:W-:Y:S02]  /*114b0*/  F2FP.F16.F32.PACK_AB R10, R109, R167 ;  /* 0x000000a76d0a723e */ /* 0x000fe400000000ff */
[----:B------:R-:W-:Y:S02]  /*114c0*/  F2FP.F16.F32.PACK_AB R11, R120, R116 ;  /* 0x00000074780b723e */ /* 0x000fe400000000ff */
[----:B------:R-:W-:Y:S02]  /*114d0*/  LOP3.LUT R14, R177, R14, RZ, 0x3c, !PT ;  /* 0x0000000eb10e7212 */ /* 0x000fe400078e3cff */
[----:B------:R-:W-:Y:S01]  /*114e0*/  MOV R114, R114 ;  /* 0x0000007200727202 */ /* 0x000fe20000000f00 */
[----:B------:R1:W-:Y:S01]  /*114f0*/  STSM.16.M88.4 [R110], R8 ;  /* 0x000000086e007844 */ /* 0x0003e20000000200 */
[----:B0-----:R-:W-:Y:S02]  /*11500*/  F2FP.F16.F32.PACK_AB R24, R113, R168 ;  /* 0x000000a87118723e */ /* 0x001fe400000000ff */
[----:B------:R-:W-:-:S02]  /*11510*/  F2FP.F16.F32.PACK_AB R25, R128, R124 ;  /* 0x0000007c8019723e */ /* 0x000fc400000000ff */
[----:B------:R-:W-:Y:S02]  /*11520*/  F2FP.F16.F32.PACK_AB R26, R117, R169 ;  /* 0x000000a9751a723e */ /* 0x000fe400000000ff */
[----:B------:R-:W-:Y:S02]  /*11530*/  F2FP.F16.F32.PACK_AB R27, R153, R152 ;  /* 0x00000098991b723e */ /* 0x000fe400000000ff */
[----:B------:R-:W-:Y:S02]  /*11540*/  MOV R118, R118 ;  /* 0x0000007600767202 */ /* 0x000fe40000000f00 */
[----:B------:R-:W-:Y:S01]  /*11550*/  F2FP.F16.F32.PACK_AB R38, R125, R171 ;  /* 0x000000ab7d26723e */ /* 0x000fe200000000ff */
[----:B------:R1:W-:Y:S01]  /*11560*/  STSM.16.M88.4 [R114], R24 ;  /* 0x0000001872007844 */ /* 0x0003e20000000200 */
[----:B------:R-:W-:Y:S02]  /*11570*/  F2FP.F16.F32.PACK_AB R39, R157, R156 ;  /* 0x0000009c9d27723e */ /* 0x000fe400000000ff */
[----:B------:R-:W-:-:S02]  /*11580*/  ISETP.NE.U32.AND P0, PT, RZ, UR4, PT ;  /* 0x00000004ff007c0c */ /* 0x000fc4000bf05070 */
[----:B------:R-:W-:Y:S01]  /*11590*/  IADD3 R6, P1, R218, UR4, RZ ;  /* 0x00000004da067c10 */ /* 0x000fe2000ff3e0ff */
[----:B------:R1:W-:Y:S01]  /*115a0*/  STSM.16.M88.4 [R118], R36 ;  /* 0x0000002476007844 */ /* 0x0003e20000000200 */
[----:B------:R-:W-:Y:S02]  /*115b0*/  MOV R122, R122 ;  /* 0x0000007a007a7202 */ /* 0x000fe40000000f00 */
[----:B------:R-:W-:Y:S02]  /*115c0*/  F2FP.F16.F32.PACK_AB R173, R131, R130 ;  /* 0x0000008283ad723e */ /* 0x000fe400000000ff */
[----:B------:R-:W-:Y:S02]  /*115d0*/  F2FP.F16.F32.PACK_AB R174, R133, R132 ;  /* 0x0000008485ae723e */ /* 0x000fe400000000ff */
[----:B------:R-:W-:Y:S02]  /*115e0*/  F2FP.F16.F32.PACK_AB R175, R135, R134 ;  /* 0x0000008687af723e */ /* 0x000fe400000000ff */
[----:B------:R-:W-:-:S02]  /*115f0*/  MOV R14, R14 ;  /* 0x0000000e000e7202 */ /* 0x000fc40000000f00 */
[----:B------:R-:W-:Y:S01]  /*11600*/  ISETP.NE.AND.EX P0, PT, RZ, UR5, PT, P0 ;  /* 0x00000005ff007c0c */ /* 0x000fe2000bf05300 */
[----:B------:R1:W-:Y:S01]  /*11610*/  STSM.16.M88.4 [R122], R172 ;  /* 0x000000ac7a007844 */ /* 0x0003e20000000200 */
[----:B------:R-:W-:Y:S01]  /*11620*/  IADD3.X R7, R219, UR5, RZ, P1, !PT ;  /* 0x00000005db077c10 */ /* 0x000fe20008ffe4ff */
[----:B------:R-:W-:Y:S02]  /*11630*/  ULDC.64 UR4, c[0x0][0xbe0] ;  /* 0x0002f80000047ab9 */ /* 0x000fe40000000a00 */
[----:B------:R1:W-:Y:S01]  /*11640*/  STSM.16.M88.4 [R20], R136 ;  /* 0x0000008814007844 */ /* 0x0003e20000000200 */
[----:B------:R-:W-:-:S03]  /*11650*/  ISETP.NE.U32.AND P1, PT, RZ, UR4, PT ;  /* 0x00000004ff007c0c */ /* 0x000fc6000bf25070 */
[----:B------:R1:W-:Y:S01]  /*11660*/  STSM.16.M88.4 [R14], R144 ;  /* 0x000000900e007844 */ /* 0x0003e20000000200 */
[----:B------:R-:W-:Y:S01]  /*11670*/  BAR.SYNC.DEFER_BLOCKING 0x1, 0x100 ;  /* 0x0044000000007b1d */ /* 0x000fe20000010000 */
[----:B------:R-:W-:-:S13]  /*11680*/  ISETP.NE.AND.EX P1, PT, RZ, UR5, PT, P1 ;  /* 0x00000005ff007c0c */ /* 0x000fda000bf25310 */
[----:B------:R-:W-:Y:S01]  /*11690*/  @P1 IADD3 R218, P2, R218, UR4, RZ ;  /* 0x00000004dada1c10 */ /* 0x000fe2000ff5e0ff */
[----:B------:R-:W-:Y:S02]  /*116a0*/  ULDC UR4, c[0x0][0xa88] ;  /* 0x0002a20000047ab9 */ /* 0x000fe40000000800 */
[----:B------:R-:W-:Y:S02]  /*116b0*/  MOV R0, UR4 ;  /* 0x0000000400007c02 */ /* 0x000fe40008000f00 */
[----:B------:R-:W-:Y:S01]  /*116c0*/  @P1 IADD3.X R219, R219, UR5, RZ, P2, !PT ;  /* 0x00000005dbdb1c10 */ /* 0x000fe200097fe4ff */
[----:B------:R1:W5:Y:S01]  /*116d0*/  @P0 LDG.E R79, desc[UR40][R6.64] ;  /* 0x00000028064f0981 */ /* 0x000362000c1e1900 */
[----:B------:R-:W-:-:S03]  /*116e0*/  IMAD R5, R206, 0x40, R205 ;  /* 0x00000040ce057824 */ /* 0x000fc600078e02cd */
[----:B------:R1:W5:Y:S01]  /*116f0*/  @P1 LDG.E R0, desc[UR40][R218.64] ;  /* 0x00000028da001981 */ /* 0x000362000c1e1900 */
[----:B------:R-:W-:-:S03]  /*11700*/  IMAD.WIDE R12, R5, 0x2, R12 ;  /* 0x00000002050c7825 */ /* 0x000fc600078e020c */
[----:B------:R-:W-:Y:S01]  /*11710*/  IADD3 R15, P4, R12, 0x1000, RZ ;  /* 0x000010000c0f7810 */ /* 0x000fe20007f9e0ff */
[----:B------:R-:W-:-:S12]  /*11720*/  @P1 BRA `(.L_x_3882) ;  /* 0x0000000000101947 */ /* 0x000fd80003800000 */
[----:B------:R-:W-:Y:S05]  /*11730*/  @!P0 BRA `(.L_x_3882) ;  /* 0x00000000000c8947 */ /* 0x000fea0003800000 */
[----:B------:R-:W2:Y:S04]  /*11740*/  LDG.E R5, desc[UR40][R6.64] ;  /* 0x0000002806057981 */ /* 0x000ea8000c1e1900 */
[----:B-----5:R-:W2:Y:S02]  /*11750*/  LDG.E R0, desc[UR40][R6.64+0x4] ;  /* 0x0000042806007981 */ /* 0x020ea4000c1e1900 */
[----:B--2---:R-:W-:-:S07]  /*11760*/  IMAD.IADD R0, R0, 0x1, -R5 ;  /* 0x0000000100007824 */ /* 0x004fce00078e0a05 */
.L_x_3882:
[----:B------:R-:W-:Y:S01]  /*11770*/  SHF.R.S32.HI R80, RZ, 0x1f, R213 ;  /* 0x0000001fff507819 */ /* 0x000fe200000114d5 */
[----:B------:R-:W-:Y:S01]  /*11780*/  ULDC.64 UR4, c[0x0][0xb70] ;  /* 0x0002dc0000047ab9 */ /* 0x000fe20000000a00 */
[--C-:B-----5:R-:W-:Y:S01]  /*11790*/  SHF.R.S32.HI R21, RZ, 0x1f, R79.reuse ;  /* 0x0000001fff157819 */ /* 0x120fe2000001144f */
[----:B-1----:R-:W-:Y:S01]  /*117a0*/  IMAD.MOV.U32 R20, RZ, RZ, R79 ;  /* 0x000000ffff147224 */ /* 0x002fe200078e004f */
[----:B------:R-:W-:Y:S01]  /*117b0*/  SEL R234, R234, RZ, !P0 ;  /* 0x000000ffeaea7207 */ /* 0x000fe20004000000 */
[----:B------:R-:W-:Y:S01]  /*117c0*/  IMAD R6, R80, UR4, RZ ;  /* 0x0000000450067c24 */ /* 0x000fe2000f8e02ff */
[----:B------:R-:W-:Y:S02]  /*117d0*/  SEL R220, R220, RZ, !P0 ;  /* 0x000000ffdcdc7207 */ /* 0x000fe40004000000 */
[C---:B------:R-:W-:Y:S01]  /*117e0*/  IADD3 R29, P0, R12.reuse, 0x3000, RZ ;  /* 0x000030000c1d7810 */ /* 0x040fe20007f1e0ff */
[C---:B------:R-:W-:Y:S01]  /*117f0*/  IMAD R5, R213.reuse, UR5, R6 ;  /* 0x00000005d5057c24 */ /* 0x040fe2000f8e0206 */
[----:B------:R-:W-:Y:S01]  /*11800*/  IADD3 R25, P5, R12, 0x2000, RZ ;  /* 0x000020000c197810 */ /* 0x000fe20007fbe0ff */
[----:B------:R-:W-:Y:S01]  /*11810*/  IMAD.WIDE.U32 R6, R213, UR4, R20 ;  /* 0x00000004d5067c25 */ /* 0x000fe2000f8e0014 */
[----:B------:R-:W-:Y:S01]  /*11820*/  ULDC.64 UR4, c[0x0][0xb78] ;  /* 0x0002de0000047ab9 */ /* 0x000fe20000000a00 */
[----:B------:R-:W-:-:S02]  /*11830*/  LEA R9, R229, R212, 0x7 ;  /* 0x000000d4e5097211 */ /* 0x000fc400078e38ff */
[----:B------:R-:W-:Y:S01]  /*11840*/  IMAD.IADD R7, R7, 0x1, R5 ;  /* 0x0000000107077824 */ /* 0x000fe200078e0205 */
[----:B------:R-:W-:Y:S01]  /*11850*/  IADD3 R37, P2, R12, 0x5000, RZ ;  /* 0x000050000c257810 */ /* 0x000fe20007f5e0ff */
[----:B------:R-:W-:Y:S01]  /*11860*/  IMAD R5, R234, UR4, RZ ;  /* 0x00000004ea057c24 */ /* 0x000fe2000f8e02ff */
[----:B------:R-:W-:Y:S01]  /*11870*/  IADD3 R33, P1, R12, 0x4000, RZ ;  /* 0x000040000c217810 */ /* 0x000fe20007f3e0ff */
[C---:B------:R-:W-:Y:S01]  /*11880*/  IMAD.WIDE.U32 R6, R220.reuse, UR4, R6 ;  /* 0x00000004dc067c25 */ /* 0x040fe2000f8e0006 */
[----:B------:R-:W-:Y:S02]  /*11890*/  LOP3.LUT R28, R29, 0x380, RZ, 0xc0, !PT ;  /* 0x000003801d1c7812 */ /* 0x000fe400078ec0ff */
[----:B------:R-:W-:Y:S01]  /*118a0*/  LOP3.LUT R14, R15, 0x380, RZ, 0xc0, !PT ;  /* 0x000003800f0e7812 */ /* 0x000fe200078ec0ff */
[----:B------:R-:W-:Y:S01]  /*118b0*/  IMAD R8, R220, UR5, R5 ;  /* 0x00000005dc087c24 */ /* 0x000fe2000f8e0205 */
[----:B------:R-:W-:Y:S01]  /*118c0*/  LOP3.LUT R24, R25, 0x380, RZ, 0xc0, !PT ;  /* 0x0000038019187812 */ /* 0x000fe200078ec0ff */
[----:B------:R-:W-:Y:S01]  /*118d0*/  ULDC.64 UR4, c[0x0][0xb40] ;  /* 0x0002d00000047ab9 */ /* 0x000fe20000000a00 */
[----:B------:R-:W-:-:S02]  /*118e0*/  SHF.R.S32.HI R5, RZ, 0x1f, R9 ;  /* 0x0000001fff057819 */ /* 0x000fc40000011409 */
[----:B------:R-:W-:Y:S02]  /*118f0*/  IADD3 R6, P3, R9, R6, RZ ;  /* 0x0000000609067210 */ /* 0x000fe40007f7e0ff */
[----:B------:R-:W-:Y:S02]  /*11900*/  LOP3.LUT R36, R37, 0x380, RZ, 0xc0, !PT ;  /* 0x0000038025247812 */ /* 0x000fe400078ec0ff */
[----:B------:R-:W-:Y:S02]  /*11910*/  LOP3.LUT R32, R33, 0x380, RZ, 0xc0, !PT ;  /* 0x0000038021207812 */ /* 0x000fe400078ec0ff */
[----:B------:R-:W-:Y:S02]  /*11920*/  SHF.R.U64 R28, R28, 0x3, RZ ;  /* 0x000000031c1c7819 */ /* 0x000fe400000012ff */
[----:B------:R-:W-:Y:S02]  /*11930*/  SHF.R.U64 R14, R14, 0x3, RZ ;  /* 0x000000030e0e7819 */ /* 0x000fe400000012ff */
[----:B------:R-:W-:-:S02]  /*11940*/  SHF.R.U64 R24, R24, 0x3, RZ ;  /* 0x0000000318187819 */ /* 0x000fc400000012ff */
[----:B------:R-:W-:Y:S02]  /*11950*/  IADD3.X R5, R5, R7, R8, P3, !PT ;  /* 0x0000000705057210 */ /* 0x000fe40001ffe408 */
[----:B------:R-:W-:Y:S02]  /*11960*/  SHF.R.U64 R36, R36, 0x3, RZ ;  /* 0x0000000324247819 */ /* 0x000fe400000012ff */
[----:B------:R-:W-:Y:S02]  /*11970*/  LEA R54, P3, R6, UR4, 0x2 ;  /* 0x0000000406367c11 */ /* 0x000fe4000f8610ff */
        /* <DEDUP_REMOVED lines=9> */
[----:B------:R-:W-:Y:S01]  /*11a10*/  LEA.HI.X R55, R6, UR5, R5, 0x2, P3 ;  /* 0x0000000506377c11 */ /* 0x000fe200098f1405 */
[----:B------:R-:W-:Y:S01]  /*11a20*/  VIADD R5, R9, 0x8 ;  /* 0x0000000809057836 */ /* 0x000fe20000000000 */
[C---:B------:R-:W-:Y:S01]  /*11a30*/  IADD3 R7, P0, R12.reuse, 0x9000, RZ ;  /* 0x000090000c077810 */ /* 0x040fe20007f1e0ff */
[----:B------:R-:W-:Y:S01]  /*11a40*/  ULDC.64 UR4, c[0x0][0xaa0] ;  /* 0x0002a80000047ab9 */ /* 0x000fe20000000a00 */
[----:B------:R-:W-:-:S02]  /*11a50*/  IADD3 R41, P3, R12, 0x6000, RZ ;  /* 0x000060000c297810 */ /* 0x000fc40007f7e0ff */
[C---:B------:R-:W-:Y:S02]  /*11a60*/  IADD3 R45, P4, R12.reuse, 0x7000, RZ ;  /* 0x000070000c2d7810 */ /* 0x040fe40007f9e0ff */
[----:B------:R-:W-:Y:S02]  /*11a70*/  IADD3 R49, P5, R12, 0x8000, RZ ;  /* 0x000080000c317810 */ /* 0x000fe40007fbe0ff */
[----:B------:R-:W-:Y:S02]  /*11a80*/  LOP3.LUT R32, R32, R33, RZ, 0x3c, !PT ;  /* 0x0000002120207212 */ /* 0x000fe400078e3cff */
[----:B------:R-:W-:Y:S02]  /*11a90*/  IADD3 R57, P2, R12, 0xb000, RZ ;  /* 0x0000b0000c397810 */ /* 0x000fe40007f5e0ff */
[----:B------:R-:W-:Y:S02]  /*11aa0*/  IADD3.X R33, RZ, R13, RZ, P1, !PT ;  /* 0x0000000dff217210 */ /* 0x000fe40000ffe4ff */
[----:B------:R-:W-:-:S02]  /*11ab0*/  LOP3.LUT R6, R7, 0x380, RZ, 0xc0, !PT ;  /* 0x0000038007067812 */ /* 0x000fc400078ec0ff */
[----:B------:R-:W-:Y:S02]  /*11ac0*/  IADD3 R53, P1, R12, 0xa000, RZ ;  /* 0x0000a0000c357810 */ /* 0x000fe40007f3e0ff */
[----:B------:R-:W-:Y:S02]  /*11ad0*/  LOP3.LUT R40, R41, 0x380, RZ, 0xc0, !PT ;  /* 0x0000038029287812 */ /* 0x000fe400078ec0ff */
[----:B------:R-:W-:Y:S02]  /*11ae0*/  LOP3.LUT R44, R45, 0x380, RZ, 0xc0, !PT ;  /* 0x000003802d2c7812 */ /* 0x000fe400078ec0ff */
[----:B------:R-:W-:Y:S02]  /*11af0*/  LOP3.LUT R48, R49, 0x380, RZ, 0xc0, !PT ;  /* 0x0000038031307812 */ /* 0x000fe400078ec0ff */
[----:B------:R-:W-:Y:S02]  /*11b00*/  LOP3.LUT R56, R57, 0x380, RZ, 0xc0, !PT ;  /* 0x0000038039387812 */ /* 0x000fe400078ec0ff */
[----:B------:R-:W-:-:S02]  /*11b10*/  SHF.R.U64 R6, R6, 0x3, RZ ;  /* 0x0000000306067819 */ /* 0x000fc400000012ff */
[----:B------:R-:W-:Y:S02]  /*11b20*/  LOP3.LUT R52, R53, 0x380, RZ, 0xc0, !PT ;  /* 0x0000038035347812 */ /* 0x000fe400078ec0ff */
[----:B------:R-:W-:Y:S02]  /*11b30*/  SHF.R.U64 R40, R40, 0x3, RZ ;  /* 0x0000000328287819 */ /* 0x000fe400000012ff */
[----:B------:R-:W-:Y:S02]  /*11b40*/  SHF.R.U64 R44, R44, 0x3, RZ ;  /* 0x000000032c2c7819 */ /* 0x000fe400000012ff */
[----:B------:R-:W-:Y:S02]  /*11b50*/  SHF.R.U64 R48, R48, 0x3, RZ ;  /* 0x0000000330307819 */ /* 0x000fe400000012ff */
[----:B------:R-:W-:Y:S02]  /*11b60*/  SHF.R.U64 R56, R56, 0x3, RZ ;  /* 0x0000000338387819 */ /* 0x000fe400000012ff */
[----:B------:R-:W-:Y:S01]  /*11b70*/  LOP3.LUT R6, R6, R7, RZ, 0x3c, !PT ;  /* 0x0000000706067212 */ /* 0x000fe200078e3cff */
[----:B------:R-:W-:Y:S01]  /*11b80*/  IMAD.X R7, RZ, RZ, R13, P0 ;  /* 0x000000ffff077224 */ /* 0x000fe200000e060d */
[----:B------:R-:W-:-:S02]  /*11b90*/  SHF.R.U64 R52, R52, 0x3, RZ ;  /* 0x0000000334347819 */ /* 0x000fc400000012ff */
[----:B------:R-:W-:Y:S01]  /*11ba0*/  LOP3.LUT R40, R40, R41, RZ, 0x3c, !PT ;  /* 0x0000002928287212 */ /* 0x000fe200078e3cff */
[--C-:B------:R-:W-:Y:S01]  /*11bb0*/  IMAD.X R41, RZ, RZ, R13.reuse, P3 ;  /* 0x000000ffff297224 */ /* 0x100fe200018e060d */
[----:B------:R-:W-:Y:S01]  /*11bc0*/  LOP3.LUT R44, R44, R45, RZ, 0x3c, !PT ;  /* 0x0000002d2c2c7212 */ /* 0x000fe200078e3cff */
[----:B------:R-:W-:Y:S01]  /*11bd0*/  IMAD.X R45, RZ, RZ, R13, P4 ;  /* 0x000000ffff2d7224 */ /* 0x000fe200020e060d */
[----:B------:R-:W-:Y:S02]  /*11be0*/  LOP3.LUT R48, R48, R49, RZ, 0x3c, !PT ;  /* 0x0000003130307212 */ /* 0x000fe400078e3cff */
[----:B------:R-:W-:Y:S02]  /*11bf0*/  LOP3.LUT R56, R56, R57, RZ, 0x3c, !PT ;  /* 0x0000003938387212 */ /* 0x000fe400078e3cff */
[----:B------:R-:W-:Y:S02]  /*11c00*/  IADD3.X R49, RZ, R13, RZ, P5, !PT ;  /* 0x0000000dff317210 */ /* 0x000fe40002ffe4ff */
[----:B------:R-:W-:-:S02]  /*11c10*/  LOP3.LUT P0, RZ, R236, 0x3, RZ, 0xc0, !PT ;  /* 0x00000003ecff7812 */ /* 0x000fc4000780c0ff */
[C---:B------:R-:W-:Y:S02]  /*11c20*/  IADD3 R73, P3, R12.reuse, 0xc000, RZ ;  /* 0x0000c0000c497810 */ /* 0x040fe40007f7e0ff */
[C---:B------:R-:W-:Y:S02]  /*11c30*/  IADD3 R69, P4, R12.reuse, 0xd000, RZ ;  /* 0x0000d0000c457810 */ /* 0x040fe40007f9e0ff */
[----:B------:R-:W-:Y:S02]  /*11c40*/  IADD3 R65, P5, R12, 0xe000, RZ ;  /* 0x0000e0000c417810 */ /* 0x000fe40007fbe0ff */
[----:B------:R-:W-:Y:S02]  /*11c50*/  IADD3.X R57, RZ, R13, RZ, P2, !PT ;  /* 0x0000000dff397210 */ /* 0x000fe400017fe4ff */
[----:B------:R-:W-:Y:S01]  /*11c60*/  LOP3.LUT R52, R52, R53, RZ, 0x3c, !PT ;  /* 0x0000003534347212 */ /* 0x000fe200078e3cff */
[----:B------:R-:W-:Y:S01]  /*11c70*/  IMAD.X R53, RZ, RZ, R13, P1 ;  /* 0x000000ffff357224 */ /* 0x000fe200008e060d */
[----:B------:R-:W-:-:S02]  /*11c80*/  IADD3 R10, P2, R12, 0xf000, RZ ;  /* 0x0000f0000c0a7810 */ /* 0x000fc40007f5e0ff */
[-C--:B------:R-:W-:Y:S02]  /*11c90*/  ISETP.GE.OR P1, PT, R9, R0.reuse, P0 ;  /* 0x000000000900720c */ /* 0x080fe40000726670 */
[----:B------:R-:W-:Y:S02]  /*11ca0*/  LOP3.LUT R72, R73, 0x380, RZ, 0xc0, !PT ;  /* 0x0000038049487812 */ /* 0x000fe400078ec0ff */
[----:B------:R-:W-:Y:S02]  /*11cb0*/  LOP3.LUT R68, R69, 0x380, RZ, 0xc0, !PT ;  /* 0x0000038045447812 */ /* 0x000fe400078ec0ff */
[----:B------:R-:W-:Y:S02]  /*11cc0*/  LOP3.LUT R64, R65, 0x380, RZ, 0xc0, !PT ;  /* 0x0000038041407812 */ /* 0x000fe400078ec0ff */
[----:B------:R-:W-:Y:S02]  /*11cd0*/  LOP3.LUT R9, R12, 0x380, RZ, 0xc0, !PT ;  /* 0x000003800c097812 */ /* 0x000fe400078ec0ff */
[----:B------:R-:W-:-:S02]  /*11ce0*/  ISETP.GE.OR P0, PT, R5, R0, P0 ;  /* 0x000000000500720c */ /* 0x000fc40000706670 */
[----:B------:R-:W-:Y:S01]  /*11cf0*/  LOP3.LUT R5, R10, 0x380, RZ, 0xc0, !PT ;  /* 0x000003800a057812 */ /* 0x000fe200078ec0ff */
[----:B------:R-:W-:Y:S01]  /*11d00*/  IMAD.MOV.U32 R76, RZ, RZ, R205 ;  /* 0x000000ffff4c7224 */ /* 0x000fe200078e00cd */
[----:B------:R-:W-:Y:S01]  /*11d10*/  SHF.R.U64 R72, R72, 0x3, RZ ;  /* 0x0000000348487819 */ /* 0x000fe200000012ff */
[----:B------:R0:W-:Y:S01]  /*11d20*/  @!P1 STG.E desc[UR40][R54.64], R4 ;  /* 0x0000000436009986 */ /* 0x0001e2000c101928 */
[----:B------:R-:W-:Y:S02]  /*11d30*/  SHF.R.U64 R68, R68, 0x3, RZ ;  /* 0x0000000344447819 */ /* 0x000fe400000012ff */
[----:B------:R-:W-:Y:S02]  /*11d40*/  SHF.R.U64 R64, R64, 0x3, RZ ;  /* 0x0000000340407819 */ /* 0x000fe400000012ff */
[----:B------:R-:W-:Y:S02]  /*11d50*/  SHF.R.U64 R9, R9, 0x3, RZ ;  /* 0x0000000309097819 */ /* 0x000fe400000012ff */
[----:B------:R-:W-:Y:S01]  /*11d60*/  SHF.R.U64 R5, R5, 0x3, RZ ;  /* 0x0000000305057819 */ /* 0x000fe200000012ff */
[----:B------:R1:W-:Y:S01]  /*11d70*/  @!P0 STG.E desc[UR40][R54.64+0x20], R3 ;  /* 0x0000200336008986 */ /* 0x0003e2000c101928 */
        /* <DEDUP_REMOVED lines=8> */
[----:B------:R-:W-:-:S02]  /*11e00*/  IADD3.X R61, RZ, R13, RZ, P2, !PT ;  /* 0x0000000dff3d7210 */ /* 0x000fc400017fe4ff */
[----:B------:R-:W-:Y:S01]  /*11e10*/  SHF.R.S32.HI R77, RZ, 0x1f, R205 ;  /* 0x0000001fff4d7819 */ /* 0x000fe200000114cd */
[----:B------:R-:W-:Y:S01]  /*11e20*/  IMAD R78, R21, UR4, RZ ;  /* 0x00000004154e7c24 */ /* 0x000fe2000f8e02ff */
[----:B------:R-:W-:Y:S01]  /*11e30*/  LOP3.LUT R60, R5, R10, RZ, 0x3c, !PT ;  /* 0x0000000a053c7212 */ /* 0x000fe200078e3cff */
[----:B------:R-:W5:Y:S01]  /*11e40*/  LD.E.128 R12, desc[UR40][R14.64] ;  /* 0x000000280e0c7980 */ /* 0x000f62000c101d00 */
[----:B------:R-:W-:-:S03]  /*11e50*/  IMAD.WIDE.U32 R20, R79, UR4, R76 ;  /* 0x000000044f147c25 */ /* 0x000fc6000f8e004c */
[----:B------:R-:W5:Y:S04]  /*11e60*/  LD.E.128 R8, desc[UR40][R8.64] ;  /* 0x0000002808087980 */ /* 0x000f68000c101d00 */
[----:B------:R-:W5:Y:S01]  /*11e70*/  LD.E.128 R24, desc[UR40][R24.64] ;  /* 0x0000002818187980 */ /* 0x000f62000c101d00 */
        /* <DEDUP_REMOVED lines=8> */
[----:B0-----:R-:W5:Y:S04]  /*11f00*/  LD.E.128 R4, desc[UR40][R6.64] ;  /* 0x0000002806047980 */ /* 0x001f68000c101d00 */
[----:B-1----:R-:W5:Y:S04]  /*11f10*/  LD.E.128 R52, desc[UR40][R52.64] ;  /* 0x0000002834347980 */ /* 0x002f68000c101d00 */
        /* <DEDUP_REMOVED lines=11> */
[----:B------:R-:W-:-:S02]  /*11fd0*/  IMAD.IADD R21, R21, 0x1, R79 ;  /* 0x0000000115157824 */ /* 0x000fc400078e024f */
[----:B------:R-:W-:Y:S02]  /*11fe0*/  IMAD R79, R229, -0x80, R0 ;  /* 0xffffff80e54f7824 */ /* 0x000fe400078e0200 */
[----:B------:R-:W-:Y:S02]  /*11ff0*/  VIADD R0, R206, 0x40 ;  /* 0x00000040ce007836 */ /* 0x000fe40000000000 */
[----:B------:R-:W-:Y:S01]  /*12000*/  IMAD R78, R80, UR4, RZ ;  /* 0x00000004504e7c24 */ /* 0x000fe2000f8e02ff */
[CC--:B------:R-:W-:Y:S01]  /*12010*/  ISETP.GE.AND P3, PT, R206.reuse, R79.reuse, PT ;  /* 0x0000004fce00720c */ /* 0x0c0fe20003f66270 */
[C---:B------:R-:W-:Y:S01]  /*12020*/  IMAD.WIDE.U32 R20, R213.reuse, UR4, R20 ;  /* 0x00000004d5147c25 */ /* 0x040fe2000f8e0014 */
[----:B------:R-:W-:Y:S02]  /*12030*/  IADD3 R3, R206, 0x20, RZ ;  /* 0x00000020ce037810 */ /* 0x000fe40007ffe0ff */
[-C--:B------:R-:W-:Y:S01]  /*12040*/  ISETP.GE.AND P0, PT, R0, R79.reuse, PT ;  /* 0x0000004f0000720c */ /* 0x080fe20003f06270 */
[----:B------:R-:W-:Y:S01]  /*12050*/  IMAD R77, R213, UR5, R78 ;  /* 0x00000005d54d7c24 */ /* 0x000fe2000f8e024e */
[----:B------:R-:W-:Y:S01]  /*12060*/  IADD3 R0, R18, 0x22820, RZ ;  /* 0x0002282012007810 */ /* 0x000fe20007ffe0ff */
[----:B------:R-:W-:Y:S01]  /*12070*/  VIADD R76, R206, 0x60 ;  /* 0x00000060ce4c7836 */ /* 0x000fe20000000000 */
[----:B------:R-:W-:Y:S01]  /*12080*/  ULDC.64 UR4, c[0x0][0xae8] ;  /* 0x0002ba0000047ab9 */ /* 0x000fe20000000a00 */
[-C--:B------:R-:W-:Y:S01]  /*12090*/  ISETP.GE.AND P2, PT, R3, R79.reuse, PT ;  /* 0x0000004f0300720c */ /* 0x080fe20003f46270 */
[----:B------:R-:W-:Y:S01]  /*120a0*/  IMAD.IADD R21, R21, 0x1, R77 ;  /* 0x0000000115157824 */ /* 0x000fe200078e024d */
[----:B------:R-:W-:Y:S01]  /*120b0*/  PRMT R0, RZ, 0x654, R0 ;  /* 0x00000654ff007816 */ /* 0x000fe20000000000 */
[----:B------:R-:W-:Y:S01]  /*120c0*/  IMAD R3, R234, UR4, RZ ;  /* 0x00000004ea037c24 */ /* 0x000fe2000f8e02ff */
[----:B------:R-:W-:Y:S01]  /*120d0*/  ISETP.GE.AND P1, PT, R76, R79, PT ;  /* 0x0000004f4c00720c */ /* 0x000fe20003f26270 */
[C---:B------:R-:W-:Y:S01]  /*120e0*/  IMAD.WIDE.U32 R78, R220.reuse, UR4, R20 ;  /* 0x00000004dc4e7c25 */ /* 0x040fe2000f8e0014 */
[----:B------:R-:W-:Y:S01]  /*120f0*/  SHF.R.S32.HI R207, RZ, 0x1f, R206 ;  /* 0x0000001fffcf7819 */ /* 0x000fe200000114ce */
[----:B0-----:R0:W-:Y:S01]  /*12100*/  SYNCS.ARRIVE.TRANS64.RED.A1T0 RZ, [R0+URZ], RZ ;  /* 0x000000ff00ff79a7 */ /* 0x0011e2000810043f */
[----:B------:R-:W-:Y:S01]  /*12110*/  BSSY B1, `(.L_x_3883) ;  /* 0x000001b000017945 */ /* 0x000fe20003800000 */
[----:B------:R-:W-:-:S02]  /*12120*/  IMAD R3, R220, UR5, R3 ;  /* 0x00000005dc037c24 */ /* 0x000fc4000f8e0203 */
[----:B------:R-:W-:-:S04]  /*12130*/  IMAD.WIDE R76, R229, 0x80, R206 ;  /* 0x00000080e54c7825 */ /* 0x000fc800078e02ce */
[----:B------:R-:W-:Y:S01]  /*12140*/  IMAD.IADD R83, R79, 0x1, R3 ;  /* 0x000000014f537824 */ /* 0x000fe200078e0203 */
[----:B0-----:R-:W-:Y:S06]  /*12150*/  @P3 BRA `(.L_x_3884) ;  /* 0x0000000000583947 */ /* 0x001fec0003800000 */
[----:B------:R-:W-:Y:S01]  /*12160*/  ULDC.64 UR4, c[0x0][0xad8] ;  /* 0x0002b60000047ab9 */ /* 0x000fe20000000a00 */
[----:B------:R-:W-:Y:S01]  /*12170*/  IMAD.MOV.U32 R20, RZ, RZ, R78 ;  /* 0x000000ffff147224 */ /* 0x000fe200078e004e */
[----:B------:R-:W-:Y:S01]  /*12180*/  ULDC.64 UR6, c[0x0][0xa80] ;  /* 0x0002a00000067ab9 */ /* 0x000fe20000000a00 */
[----:B------:R-:W-:Y:S02]  /*12190*/  IMAD.MOV.U32 R21, RZ, RZ, R83 ;  /* 0x000000ffff157224 */ /* 0x000fe400078e0053 */
[----:B------:R-:W-:Y:S02]  /*121a0*/  IMAD R3, R77, UR4, RZ ;  /* 0x000000044d037c24 */ /* 0x000fe4000f8e02ff */
[C---:B------:R-:W-:Y:S01]  /*121b0*/  IMAD.WIDE.U32 R20, R76.reuse, UR4, R20 ;  /* 0x000000044c147c25 */ /* 0x040fe2000f8e0014 */
[----:B------:R-:W-:Y:S02]  /*121c0*/  ULDC UR4, c[0x0][0xa8c] ;  /* 0x0002a30000047ab9 */ /* 0x000fe40000000800 */
[C---:B------:R-:W-:Y:S01]  /*121d0*/  ISETP.GE.AND P5, PT, R205.reuse, UR4, PT ;  /* 0x00000004cd007c0c */ /* 0x040fe2000bfa6270 */
[----:B------:R-:W-:Y:S01]  /*121e0*/  IMAD R3, R76, UR5, R3 ;  /* 0x000000054c037c24 */ /* 0x000fe2000f8e0203 */
[----:B------:R-:W-:Y:S01]  /*121f0*/  LEA R80, P3, R20, UR6, 0x1 ;  /* 0x0000000614507c11 */ /* 0x000fe2000f8608ff */
[----:B------:R-:W-:-:S03]  /*12200*/  VIADD R0, R205, 0x40 ;  /* 0x00000040cd007836 */ /* 0x000fc60000000000 */
[----:B------:R-:W-:Y:S02]  /*12210*/  IADD3 R3, R21, R3, RZ ;  /* 0x0000000315037210 */ /* 0x000fe40007ffe0ff */
[----:B------:R-:W-:Y:S01]  /*12220*/  ISETP.GE.AND P4, PT, R0, UR4, PT ;  /* 0x0000000400007c0c */ /* 0x000fe2000bf86270 */
[C---:B------:R-:W-:Y:S01]  /*12230*/  VIADD R0, R205.reuse, 0xc0 ;  /* 0x000000c0cd007836 */ /* 0x040fe20000000000 */
        /* <DEDUP_REMOVED lines=8> */
.L_x_3884:
[----:B------:R-:W-:Y:S05]  /*122c0*/  BSYNC B1 ;  /* 0x0000000000017941 */ /* 0x000fea0003800000 */
.L_x_3883:
[----:B------:R-:W-:Y:S04]  /*122d0*/  BSSY B1, `(.L_x_3885) ;  /* 0x000001a000017945 */ /* 0x000fe80003800000 */
[----:B------:R-:W-:Y:S05]  /*122e0*/  @P2 BRA `(.L_x_3886) ;  /* 0x0000000000602947 */ /* 0x000fea0003800000 */
[----:B------:R-:W-:Y:S01]  /*122f0*/  IADD3 R3, P2, R76, 0x20, RZ ;  /* 0x000000204c037810 */ /* 0x000fe20007f5e0ff */
[----:B------:R-:W-:Y:S01]  /*12300*/  ULDC.64 UR6, c[0x0][0xad8] ;  /* 0x0002b60000067ab9 */ /* 0x000fe20000000a00 */
[----:B0----5:R-:W-:Y:S01]  /*12310*/  IMAD.MOV.U32 R8, RZ, RZ, R78 ;  /* 0x000000ffff087224 */ /* 0x021fe200078e004e */
        /* <DEDUP_REMOVED lines=10> */
[----:B------:R-:W-:Y:S02]  /*123c0*/  IADD3 R0, R205, 0x80, RZ ;  /* 0x00000080cd007810 */ /* 0x000fe40007ffe0ff */
[----:B------:R-:W-:Y:S01]  /*123d0*/  IMAD.IADD R3, R9, 0x1, R3 ;  /* 0x0000000109037824 */ /* 0x000fe200078e0203 */
[----:B------:R-:W-:Y:S01]  /*123e0*/  LEA R10, P5, R8, UR6, 0x1 ;  /* 0x00000006080a7c11 */ /* 0x000fe2000f8a08ff */
        /* <DEDUP_REMOVED lines=8> */
.L_x_3886:
[----:B------:R-:W-:Y:S05]  /*12470*/  BSYNC B1 ;  /* 0x0000000000017941 */ /* 0x000fea0003800000 */
.L_x_3885:
[----:B------:R-:W-:Y:S04]  /*12480*/  BSSY B1, `(.L_x_3887) ;  /* 0x000001a000017945 */ /* 0x000fe80003800000 */
[----:B------:R-:W-:Y:S05]  /*12490*/  @P0 BRA `(.L_x_3888) ;  /* 0x0000000000600947 */ /* 0x000fea0003800000 */
[----:B------:R-:W-:Y:S01]  /*124a0*/  IADD3 R3, P0, R76, 0x40, RZ ;  /* 0x000000404c037810 */ /* 0x000fe20007f1e0ff */
[C---:B-1---5:R-:W-:Y:S01]  /*124b0*/  VIADD R4, R205.reuse, 0x40 ;  /* 0x00000040cd047836 */ /* 0x062fe20000000000 */
[----:B------:R-:W-:Y:S01]  /*124c0*/  IADD3 R5, R205, 0x80, RZ ;  /* 0x00000080cd057810 */ /* 0x000fe20007ffe0ff */
[----:B------:R-:W-:Y:S01]  /*124d0*/  ULDC UR4, c[0x0][0xa8c] ;  /* 0x0002a30000047ab9 */ /* 0x000fe20000000800 */
[----:B------:R-:W-:Y:S01]  /*124e0*/  ULDC.64 UR6, c[0x0][0xad8] ;  /* 0x0002b60000067ab9 */ /* 0x000fe20000000a00 */
[----:B------:R-:W-:Y:S01]  /*124f0*/  IMAD.X R0, RZ, RZ, R77, P0 ;  /* 0x000000ffff007224 */ /* 0x000fe200000e064d */
[----:B------:R-:W-:Y:S01]  /*12500*/  ISETP.GE.AND P4, PT, R5, UR4, PT ;  /* 0x0000000405007c0c */ /* 0x000fe2000bf86270 */
[C---:B------:R-:W-:Y:S01]  /*12510*/  VIADD R6, R205.reuse, 0xc0 ;  /* 0x000000c0cd067836 */ /* 0x040fe20000000000 */
        /* <DEDUP_REMOVED lines=16> */
.L_x_3888:
[----:B------:R-:W-:Y:S05]  /*12620*/  BSYNC B1 ;  /* 0x0000000000017941 */ /* 0x000fea0003800000 */
.L_x_3887:
        /* <DEDUP_REMOVED lines=16> */
[----:B------:R-:W-:Y:S02]  /*12730*/  IADD3 R0, R205, 0xc0, RZ ;  /* 0x000000c0cd007810 */ /* 0x000fe40007ffe0ff */
[----:B------:R-:W-:Y:S01]  /*12740*/  IMAD.IADD R3, R5, 0x1, R3 ;  /* 0x0000000105037824 */ /* 0x000fe200078e0203 */
[----:B--2---:R-:W-:-:S04]  /*12750*/  LEA R6, P0, R4, UR6, 0x1 ;  /* 0x0000000604067c11 */ /* 0x004fc8000f8008ff */
        /* <DEDUP_REMOVED lines=8> */
.L_x_3881:
[----:B------:R-:W0:Y:S01]  /*127e0*/  S2R R0, SR_TID.X ;  /* 0x0000000000007919 */ /* 0x000e220000002100 */
[----:B------:R-:W-:Y:S01]  /*127f0*/  ULDC.64 UR4, c[0x0][0xbd8] ;  /* 0x0002f60000047ab9 */ /* 0x000fe20000000a00 */
[----:B------:R-:W-:Y:S01]  /*12800*/  IMAD.MOV.U32 R3, RZ, RZ, RZ ;  /* 0x000000ffff037224 */ /* 0x000fe200078e00ff */
[----:B------:R-:W-:Y:S02]  /*12810*/  ISETP.NE.U32.AND P0, PT, RZ, UR4, PT ;  /* 0x00000004ff007c0c */ /* 0x000fe4000bf05070 */
[----:B------:R-:W-:Y:S02]  /*12820*/  IADD3 R4, P1, R218, UR4, RZ ;  /* 0x00000004da047c10 */ /* 0x000fe4000ff3e0ff */
[----:B------:R-:W-:Y:S02]  /*12830*/  ISETP.NE.AND.EX P0, PT, RZ, UR5, PT, P0 ;  /* 0x00000005ff007c0c */ /* 0x000fe4000bf05300 */
[----:B------:R-:W-:Y:S01]  /*12840*/  IADD3.X R5, R219, UR5, RZ, P1, !PT ;  /* 0x00000005db057c10 */ /* 0x000fe20008ffe4ff */
[----:B------:R-:W-:-:S02]  /*12850*/  ULDC.64 UR4, c[0x0][0xbe0] ;  /* 0x0002f80000047ab9 */ /* 0x000fc40000000a00 */
[----:B------:R-:W-:-:S04]  /*12860*/  ISETP.NE.U32.AND P1, PT, RZ, UR4, PT ;  /* 0x00000004ff007c0c */ /* 0x000fc8000bf25070 */
[----:B------:R-:W-:-:S04]  /*12870*/  ISETP.NE.AND.EX P1, PT, RZ, UR5, PT, P1 ;  /* 0x00000005ff007c0c */ /* 0x000fc8000bf25310 */
[----:B------:R0:W5:Y:S09]  /*12880*/  @P0 LDG.E R3, desc[UR40][R4.64] ;  /* 0x0000002804030981 */ /* 0x000172000c1e1900 */
[----:B------:R-:W-:Y:S01]  /*12890*/  @P1 IADD3 R218, P2, R218, UR4, RZ ;  /* 0x00000004dada1c10 */ /* 0x000fe2000ff5e0ff */
[----:B------:R-:W-:Y:S01]  /*128a0*/  ULDC UR4, c[0x0][0xa88] ;  /* 0x0002a20000047ab9 */ /* 0x000fe20000000800 */
[----:B0-----:R-:W-:-:S02]  /*128b0*/  VIADD R6, R0, 0xffffff80 ;  /* 0xffffff8000067836 */ /* 0x001fc40000000000 */
[----:B------:R-:W-:Y:S01]  /*128c0*/  @P1 IADD3.X R219, R219, UR5, RZ, P2, !PT ;  /* 0x00000005dbdb1c10 */ /* 0x000fe200097fe4ff */
[----:B------:R-:W-:-:S06]  /*128d0*/  IMAD.U32 R0, RZ, RZ, UR4 ;  /* 0x00000004ff007e24 */ /* 0x000fcc000f8e00ff */
[----:B------:R0:W5:Y:S01]  /*128e0*/  @P1 LDG.E R0, desc[UR40][R218.64] ;  /* 0x00000028da001981 */ /* 0x000162000c1e1900 */
[----:B------:R-:W-:Y:S01]  /*128f0*/  ISETP.GT.AND P2, PT, R6, 0x7f, PT ;  /* 0x0000007f0600780c */ /* 0x000fe20003f44270 */
[----:B------:R-:W-:-:S12]  /*12900*/  @P1 BRA `(.L_x_3890) ;  /* 0x0000000000101947 */ /* 0x000fd80003800000 */
[----:B------:R-:W-:Y:S05]  /*12910*/  @!P0 BRA `(.L_x_3890) ;  /* 0x00000000000c8947 */ /* 0x000fea0003800000 */
[----:B------:R-:W2:Y:S04]  /*12920*/  LDG.E R7, desc[UR40][R4.64] ;  /* 0x0000002804077981 */ /* 0x000ea8000c1e1900 */
[----:B-----5:R-:W2:Y:S02]  /*12930*/  LDG.E R0, desc[UR40][R4.64+0x4] ;  /* 0x0000042804007981 */ /* 0x020ea4000c1e1900 */
[----:B--2---:R-:W-:-:S07]  /*12940*/  IADD3 R0, -R7, R0, RZ ;  /* 0x0000000007007210 */ /* 0x004fce0007ffe1ff */
.L_x_3890:
[----:B------:R-:W-:Y:S01]  /*12950*/  BSSY B1, `(.L_x_3891) ;  /* 0x000001d000017945 */ /* 0x000fe20003800000 */
[----:B------:R-:W-:Y:S02]  /*12960*/  SHF.R.S32.HI R9, RZ, 0x1f, R213 ;  /* 0x0000001fff097819 */ /* 0x000fe400000114d5 */
[----:B------:R-:W-:Y:S02]  /*12970*/  SHF.R.S32.HI R10, RZ, 0x1f, R205 ;  /* 0x0000001fff0a7819 */ /* 0x000fe400000114cd */
[----:B------:R-:W-:Y:S02]  /*12980*/  SEL R11, R220, RZ, !P0 ;  /* 0x000000ffdc0b7207 */ /* 0x000fe40004000000 */
[----:B------:R-:W-:Y:S02]  /*12990*/  SEL R234, R234, RZ, !P0 ;  /* 0x000000ffeaea7207 */ /* 0x000fe40004000000 */
[----:B-----5:R-:W-:Y:S01]  /*129a0*/  SHF.R.S32.HI R8, RZ, 0x1f, R3 ;  /* 0x0000001fff087819 */ /* 0x020fe20000011403 */
[----:B------:R-:W-:Y:S06]  /*129b0*/  @P2 BRA `(.L_x_3892) ;  /* 0x0000000000582947 */ /* 0x000fec0003800000 */
[----:B------:R-:W5:Y:S02]  /*129c0*/  S2R R4, SR_TID.X ;  /* 0x0000000000047919 */ /* 0x000f640000002100 */
[----:B-----5:R-:W-:-:S04]  /*129d0*/  IMAD R4, R229, 0x80, R4 ;  /* 0x00000080e5047824 */ /* 0x020fc800078e0204 */
        /* <DEDUP_REMOVED lines=14> */
[----:B------:R-:W-:-:S04]  /*12ac0*/  ULDC.64 UR4, c[0x0][0xb40] ;  /* 0x0002d00000047ab9 */ /* 0x000fc80000000a00 */
[----:B------:R-:W-:Y:S02]  /*12ad0*/  IADD3 R5, R5, R7, RZ ;  /* 0x0000000705057210 */ /* 0x000fe40007ffe0ff */
[----:B------:R-:W-:-:S04]  /*12ae0*/  LEA R6, P0, R4, UR4, 0x2 ;  /* 0x0000000404067c11 */ /* 0x000fc8000f8010ff */
[----:B------:R-:W-:Y:S01]  /*12af0*/  LEA.HI.X R7, R4, UR5, R5, 0x2, P0 ;  /* 0x0000000504077c11 */ /* 0x000fe200080f1405 */
[----:B------:R-:W-:-:S05]  /*12b00*/  IMAD.MOV.U32 R5, RZ, RZ, -0x800000 ;  /* 0xff800000ff057424 */ /* 0x000fca00078e00ff */
[----:B------:R0:W-:Y:S03]  /*12b10*/  STG.E desc[UR40][R6.64], R5 ;  /* 0x0000000506007986 */ /* 0x0001e6000c101928 */
.L_x_3892:
[----:B------:R-:W-:Y:S05]  /*12b20*/  BSYNC B1 ;  /* 0x0000000000017941 */ /* 0x000fea0003800000 */
.L_x_3891:
[----:B------:R-:W-:Y:S01]  /*12b30*/  ULDC.64 UR4, c[0x0][0xaa0] ;  /* 0x0002a80000047ab9 */ /* 0x000fe20000000a00 */
[----:B------:R-:W-:Y:S01]  /*12b40*/  IMAD.MOV.U32 R4, RZ, RZ, R205 ;  /* 0x000000ffff047224 */ /* 0x000fe200078e00cd */
[----:B------:R-:W-:Y:S01]  /*12b50*/  BSSY B1, `(.L_x_3893) ;  /* 0x000002f000017945 */ /* 0x000fe20003800000 */
[----:B0-----:R-:W-:Y:S02]  /*12b60*/  IMAD.MOV.U32 R5, RZ, RZ, R10 ;  /* 0x000000ffff057224 */ /* 0x001fe400078e000a */
[----:B------:R-:W-:Y:S02]  /*12b70*/  IMAD R6, R8, UR4, RZ ;  /* 0x0000000408067c24 */ /* 0x000fe4000f8e02ff */
[----:B------:R-:W-:-:S04]  /*12b80*/  IMAD.WIDE.U32 R4, R3, UR4, R4 ;  /* 0x0000000403047c25 */ /* 0x000fc8000f8e0004 */
[----:B------:R-:W-:Y:S01]  /*12b90*/  IMAD R3, R3, UR5, R6 ;  /* 0x0000000503037c24 */ /* 0x000fe2000f8e0206 */
[----:B------:R-:W-:Y:S01]  /*12ba0*/  ULDC.64 UR4, c[0x0][0xae0] ;  /* 0x0002b80000047ab9 */ /* 0x000fe20000000a00 */
[----:B-12---:R-:W-:Y:S02]  /*12bb0*/  IMAD R13, R229, -0x80, R0 ;  /* 0xffffff80e50d7824 */ /* 0x006fe400078e0200 */
[----:B------:R-:W-:Y:S01]  /*12bc0*/  IMAD R6, R9, UR4, RZ ;  /* 0x0000000409067c24 */ /* 0x000fe2000f8e02ff */
[----:B------:R-:W-:Y:S01]  /*12bd0*/  IADD3 R5, R5, R3, RZ ;  /* 0x0000000305057210 */ /* 0x000fe20007ffe0ff */
[C---:B------:R-:W-:Y:S01]  /*12be0*/  VIADD R0, R206.reuse, 0x20 ;  /* 0x00000020ce007836 */ /* 0x040fe20000000000 */
[-C--:B------:R-:W-:Y:S01]  /*12bf0*/  ISETP.GE.AND P1, PT, R206, R13.reuse, PT ;  /* 0x0000000dce00720c */ /* 0x080fe20003f26270 */
[C---:B------:R-:W-:Y:S01]  /*12c00*/  IMAD R3, R213.reuse, UR5, R6 ;  /* 0x00000005d5037c24 */ /* 0x040fe2000f8e0206 */
[----:B------:R-:W-:Y:S01]  /*12c10*/  SHF.R.S32.HI R9, RZ, 0x1f, R206 ;  /* 0x0000001fff097819 */ /* 0x000fe200000114ce */
[----:B------:R-:W-:Y:S01]  /*12c20*/  IMAD.WIDE.U32 R4, R213, UR4, R4 ;  /* 0x00000004d5047c25 */ /* 0x000fe2000f8e0004 */
[----:B------:R-:W-:Y:S01]  /*12c30*/  ULDC.64 UR4, c[0x0][0xae8] ;  /* 0x0002ba0000047ab9 */ /* 0x000fe20000000a00 */
[----:B------:R-:W-:-:S02]  /*12c40*/  ISETP.GE.AND P0, PT, R0, R13, PT ;  /* 0x0000000d0000720c */ /* 0x000fc40003f06270 */
[----:B------:R-:W-:Y:S02]  /*12c50*/  IMAD.IADD R5, R5, 0x1, R3 ;  /* 0x0000000105057824 */ /* 0x000fe400078e0203 */
[----:B------:R-:W-:Y:S02]  /*12c60*/  IMAD R0, R234, UR4, RZ ;  /* 0x00000004ea007c24 */ /* 0x000fe4000f8e02ff */
[----:B------:R-:W-:-:S04]  /*12c70*/  IMAD.WIDE.U32 R6, R11, UR4, R4 ;  /* 0x000000040b067c25 */ /* 0x000fc8000f8e0004 */
[----:B------:R-:W-:Y:S01]  /*12c80*/  IMAD R3, R11, UR5, R0 ;  /* 0x000000050b037c24 */ /* 0x000fe2000f8e0200 */
[----:B------:R-:W-:Y:S01]  /*12c90*/  IADD3 R0, R206, 0x40, RZ ;  /* 0x00000040ce007810 */ /* 0x000fe20007ffe0ff */
[----:B------:R-:W-:Y:S02]  /*12ca0*/  IMAD.MOV.U32 R8, RZ, RZ, R206 ;  /* 0x000000ffff087224 */ /* 0x000fe400078e00ce */
[----:B------:R-:W-:Y:S02]  /*12cb0*/  IMAD.IADD R11, R7, 0x1, R3 ;  /* 0x00000001070b7824 */ /* 0x000fe400078e0203 */
[----:B------:R-:W-:Y:S01]  /*12cc0*/  IMAD.WIDE R8, R229, 0x80, R8 ;  /* 0x00000080e5087825 */ /* 0x000fe200078e0208 */
        /* <DEDUP_REMOVED lines=9> */
[----:B------:R-:W-:Y:S01]  /*12d60*/  IMAD.MOV.U32 R4, RZ, RZ, R6 ;  /* 0x000000ffff047224 */ /* 0x000fe200078e0006 */
[C---:B------:R-:W-:Y:S01]  /*12d70*/  IADD3 R10, R205.reuse, 0xc0, RZ ;  /* 0x000000c0cd0a7810 */ /* 0x040fe20007ffe0ff */
[C---:B------:R-:W-:Y:S01]  /*12d80*/  IMAD R3, R8.reuse, UR7, R3 ;  /* 0x0000000708037c24 */ /* 0x040fe2000f8e0203 */
[----:B------:R-:W-:Y:S01]  /*12d90*/  ISETP.GE.AND P2, PT, R205, UR4, PT ;  /* 0x00000004cd007c0c */ /* 0x000fe2000bf46270 */
[----:B------:R-:W-:Y:S01]  /*12da0*/  IMAD.WIDE.U32 R4, R8, UR6, R4 ;  /* 0x0000000608047c25 */ /* 0x000fe2000f8e0004 */
[----:B------:R-:W-:Y:S01]  /*12db0*/  ISETP.GE.AND P5, PT, R10, UR4, PT ;  /* 0x000000040a007c0c */ /* 0x000fe2000bfa6270 */
[----:B------:R-:W-:-:S02]  /*12dc0*/  ULDC.64 UR6, c[0x0][0xa80] ;  /* 0x0002a00000067ab9 */ /* 0x000fc40000000a00 */
[----:B------:R-:W-:Y:S01]  /*12dd0*/  IMAD.IADD R3, R5, 0x1, R3 ;  /* 0x0000000105037824 */ /* 0x000fe200078e0203 */
[----:B------:R-:W-:-:S04]  /*12de0*/  LEA R14, P1, R4, UR6, 0x1 ;  /* 0x00000006040e7c11 */ /* 0x000fc8000f8208ff */
[----:B------:R-:W-:-:S05]  /*12df0*/  LEA.HI.X R15, R4, UR7, R3, 0x1, P1 ;  /* 0x00000007040f7c11 */ /* 0x000fca00088f0c03 */
[----:B------:R0:W-:Y:S04]  /*12e00*/  @!P2 STG.E.128 desc[UR40][R14.64], RZ ;  /* 0x000000ff0e00a986 */ /* 0x0001e8000c101d28 */
[----:B------:R0:W-:Y:S04]  /*12e10*/  @!P3 STG.E.128 desc[UR40][R14.64+0x80], RZ ;  /* 0x000080ff0e00b986 */ /* 0x0001e8000c101d28 */
[----:B------:R0:W-:Y:S04]  /*12e20*/  @!P4 STG.E.128 desc[UR40][R14.64+0x100], RZ ;  /* 0x000100ff0e00c986 */ /* 0x0001e8000c101d28 */
[----:B------:R0:W-:Y:S02]  /*12e30*/  @!P5 STG.E.128 desc[UR40][R14.64+0x180], RZ ;  /* 0x000180ff0e00d986 */ /* 0x0001e4000c101d28 */
.L_x_3894:
[----:B------:R-:W-:Y:S05]  /*12e40*/  BSYNC B1 ;  /* 0x0000000000017941 */ /* 0x000fea0003800000 */
.L_x_3893:
[----:B------:R-:W-:Y:S01]  /*12e50*/  BSSY B1, `(.L_x_3895) ;  /* 0x000001c000017945 */ /* 0x000fe20003800000 */
[----:B------:R-:W-:Y:S02]  /*12e60*/  ISETP.GE.AND P1, PT, R0, R13, PT ;  /* 0x0000000d0000720c */ /* 0x000fe40003f26270 */
[----:B------:R-:W-:Y:S01]  /*12e70*/  IADD3 R10, R206, 0x60, RZ ;  /* 0x00000060ce0a7810 */ /* 0x000fe20007ffe0ff */
        /* <DEDUP_REMOVED lines=25> */
.L_x_3896:
[----:B------:R-:W-:Y:S05]  /*13010*/  BSYNC B1 ;  /* 0x0000000000017941 */ /* 0x000fea0003800000 */
.L_x_3895:
[----:B------:R-:W-:Y:S01]  /*13020*/  BSSY B1, `(.L_x_3897) ;  /* 0x000001b000017945 */ /* 0x000fe20003800000 */
[----:B------:R-:W-:-:S03]  /*13030*/  ISETP.GE.AND P0, PT, R10, R13, PT ;  /* 0x0000000d0a00720c */ /* 0x000fc60003f06270 */
[----:B------:R-:W-:Y:S10]  /*13040*/  @P1 BRA `(.L_x_3898) ;  /* 0x0000000000601947 */ /* 0x000ff40003800000 */
[----:B------:R-:W-:Y:S01]  /*13050*/  IADD3 R3, P1, R8, 0x40, RZ ;  /* 0x0000004008037810 */ /* 0x000fe20007f3e0ff */
[C---:B------:R-:W-:Y:S01]  /*13060*/  VIADD R5, R205.reuse, 0x80 ;  /* 0x00000080cd057836 */ /* 0x040fe20000000000 */
[C---:B------:R-:W-:Y:S01]  /*13070*/  IADD3 R4, R205.reuse, 0x40, RZ ;  /* 0x00000040cd047810 */ /* 0x040fe20007ffe0ff */
        /* <DEDUP_REMOVED lines=21> */
.L_x_3898:
[----:B------:R-:W-:Y:S05]  /*131d0*/  BSYNC B1 ;  /* 0x0000000000017941 */ /* 0x000fea0003800000 */
.L_x_3897:
[----:B------:R-:W-:Y:S05]  /*131e0*/  @P0 BRA `(.L_x_3889) ;  /* 0x0000000000600947 */ /* 0x000fea0003800000 */
[----:B------:R-:W-:Y:S01]  /*131f0*/  IADD3 R3, P0, R8, 0x60, RZ ;  /* 0x0000006008037810 */ /* 0x000fe20007f1e0ff */
[C---:B------:R-:W-:Y:S01]  /*13200*/  VIADD R0, R205.reuse, 0x40 ;  /* 0x00000040cd007836 */ /* 0x040fe20000000000 */
[----:B------:R-:W-:Y:S01]  /*13210*/  MOV R5, R11 ;  /* 0x0000000b00057202 */ /* 0x000fe20000000f00 */
[----:B------:R-:W-:Y:S01]  /*13220*/  ULDC UR4, c[0x0][0xa8c] ;  /* 0x0002a30000047ab9 */ /* 0x000fe20000000800 */
[----:B------:R-:W-:Y:S01]  /*13230*/  ULDC.64 UR6, c[0x0][0xad8] ;  /* 0x0002b60000067ab9 */ /* 0x000fe20000000a00 */
[----:B------:R-:W-:Y:S01]  /*13240*/  IMAD.X R8, RZ, RZ, R9, P0 ;  /* 0x000000ffff087224 */ /* 0x000fe200000e0609 */
[----:B------:R-:W-:Y:S01]  /*13250*/  ISETP.GE.AND P2, PT, R0, UR4, PT ;  /* 0x0000000400007c0c */ /* 0x000fe2000bf46270 */
[----:B------:R-:W-:Y:S01]  /*13260*/  IMAD.MOV.U32 R4, RZ, RZ, R6 ;  /* 0x000000ffff047224 */ /* 0x000fe200078e0006 */
[C---:B------:R-:W-:Y:S01]  /*13270*/  IADD3 R0, R205.reuse, 0xc0, RZ ;  /* 0x000000c0cd007810 */ /* 0x040fe20007ffe0ff */
        /* <DEDUP_REMOVED lines=15> */
.L_x_3889:
[----:B------:R-:W-:Y:S05]  /*13370*/  BSYNC B0 ;  /* 0x0000000000007941 */ /* 0x000fea0003800000 */
.L_x_3880:
[----:B------:R-:W-:Y:S02]  /*13380*/  ULDC UR4, c[0x0][0xc14] ;  /* 0x0003050000047ab9 */ /* 0x000fe40000000800 */
[----:B----4-:R-:W-:-:S13]  /*13390*/  ISETP.GE.AND P0, PT, R203, UR4, PT ;  /* 0x00000004cb007c0c */ /* 0x010fda000bf06270 */
[----:B------:R-:W-:Y:S05]  /*133a0*/  @!P0 BRA `(.L_x_3899) ;  /* 0xfffffed800f48947 */ /* 0x000fea000383ffff */
[----:B------:R-:W-:Y:S05]  /*133b0*/  BRA `(.L_x_3745) ;  /* 0x0000005800b47947 */ /* 0x000fea0003800000 */
.L_x_3743:
        /* <DEDUP_REMOVED lines=19> */
[C---:B------:R-:W-:Y:S02]  /*134f0*/  ISETP.NE.AND P1, PT, R7.reuse, RZ, PT ;  /* 0x000000ff0700720c */ /* 0x040fe40003f25270 */
[----:B------:R-:W-:Y:S02]  /*13500*/  ISETP.GE.U32.AND P0, PT, R7, 0x2, PT ;  /* 0x000000020700780c */ /* 0x000fe40003f06070 */
[----:B------:R-:W-:Y:S02]  /*13510*/  LOP3.LUT R0, R0, 0xfffffffe, RZ, 0xc0, !PT ;  /* 0xfffffffe00007812 */ /* 0x000fe400078ec0ff */
[----:B------:R-:W-:-:S07]  /*13520*/  MOV R16, RZ ;  /* 0x000000ff00107202 */ /* 0x000fce0000000f00 */
        /* <DEDUP_REMOVED lines=9> */
[----:B------:R-:W-:Y:S02]  /*135c0*/  ISETP.GE.U32.AND P0, PT, R7, 0x4, PT ;  /* 0x000000040700780c */ /* 0x000fe40003f06070 */
[----:B------:R-:W-:-:S05]  /*135d0*/  IADD3 R4, R5, R4, RZ ;  /* 0x0000000405047210 */ /* 0x000fca0007ffe0ff */
[----:B------:R-:W0:Y:S06]  /*135e0*/  SHFL.UP PT, R6, R4, 0x4, RZ ;  /* 0x0480000004067989 */ /* 0x000e2c00000e00ff */
        /* <DEDUP_REMOVED lines=22> */
[----:B------:R-:W-:Y:S01]  /*13750*/  MOV R6, RZ ;  /* 0x000000ff00067202 */ /* 0x000fe20000000f00 */
[----:B------:R-:W-:Y:S01]  /*13760*/  ULDC UR5, c[0x0][0xc14] ;  /* 0x0003050000057ab9 */ /* 0x000fe20000000800 */
[----:B------:R-:W-:Y:S01]  /*13770*/  ULDC UR7, c[0x0][0xc14] ;  /* 0x0003050000077ab9 */ /* 0x000fe20000000800 */
[----:B------:R-:W-:-:S05]  /*13780*/  ULDC UR4, c[0x0][0xc10] ;  /* 0x0003040000047ab9 */ /* 0x000fca0000000800 */
.L_x_3904:
[----:B------:R-:W-:Y:S02]  /*13790*/  VIADD R6, R6, 0x1f ;  /* 0x0000001f06067836 */ /* 0x000fe40000000000 */
[----:B------:R-:W-:-:S03]  /*137a0*/  IMAD.U32 R19, RZ, RZ, UR7 ;  /* 0x00000007ff137e24 */ /* 0x000fc6000f8e00ff */
[----:B------:R-:W-:-:S13]  /*137b0*/  ISETP.GE.AND P0, PT, R6, UR5, PT ;  /* 0x0000000506007c0c */ /* 0x000fda000bf06270 */
[----:B------:R-:W-:Y:S05]  /*137c0*/  @P0 BRA `(.L_x_3901) ;  /* 0x0000000400c40947 */ /* 0x000fea0003800000 */
[----:B------:R-:W0:Y:S01]  /*137d0*/  S2R R2, SR_TID.X ;  /* 0x0000000000027919 */ /* 0x000e220000002100 */
[----:B------:R-:W-:Y:S01]  /*137e0*/  BSSY B0, `(.L_x_3902) ;  /* 0x000000a000007945 */ /* 0x000fe20003800000 */
[----:B------:R-:W-:Y:S02]  /*137f0*/  MOV R8, RZ ;  /* 0x000000ff00087202 */ /* 0x000fe40000000f00 */
        /* <DEDUP_REMOVED lines=8> */
.L_x_3903:
[----:B------:R-:W-:Y:S05]  /*13880*/  BSYNC B0 ;  /* 0x0000000000007941 */ /* 0x000fea0003800000 */
.L_x_3902:
[----:B0----5:R-:W0:Y:S01]  /*13890*/  SHFL.UP PT, R2, R8, 0x1, RZ ;  /* 0x0420000008027989 */ /* 0x021e2200000e00ff */
        /* <DEDUP_REMOVED lines=14> */
[----:B0-----:R-:W-:-:S04]  /*13980*/  SEL R4, R4, RZ, P1 ;  /* 0x000000ff04047207 */ /* 0x001fc80000800000 */
[----:B------:R-:W-:-:S05]  /*13990*/  IADD3 R4, R7, R4, RZ ;  /* 0x0000000407047210 */ /* 0x000fca0007ffe0ff */
        /* <DEDUP_REMOVED lines=8> */
.L_x_3900:
        /* <DEDUP_REMOVED lines=20> */
.L_x_3905:
[----:B-1----:R-:W-:Y:S01]  /*13b60*/  IMAD.MOV R2, RZ, RZ, -R3 ;  /* 0x000000ffff027224 */ /* 0x002fe200078e0a03 */
[----:B--2---:R-:W-:Y:S01]  /*13b70*/  IABS R4, R6 ;  /* 0x0000000600047213 */ /* 0x004fe20000000000 */
[----:B---3--:R-:W-:Y:S02]  /*13b80*/  IMAD R16, R16, UR4, R7 ;  /* 0x0000000410107c24 */ /* 0x008fe4000f8e0207 */
[----:B------:R-:W-:Y:S01]  /*13b90*/  IMAD R5, R2, R11, RZ ;  /* 0x0000000b02057224 */ /* 0x000fe200078e02ff */
[----:B------:R-:W-:Y:S01]  /*13ba0*/  MOV R2, RZ ;  /* 0x000000ff00027202 */ /* 0x000fe20000000f00 */
[----:B------:R-:W-:-:S04]  /*13bb0*/  IMAD.MOV R4, RZ, RZ, -R4 ;  /* 0x000000ffff047224 */ /* 0x000fc800078e0a04 */
[----:B------:R-:W-:Y:S01]  /*13bc0*/  IMAD.HI.U32 R2, R3, R5, R2 ;  /* 0x0000000503027227 */ /* 0x000fe200078e0002 */
[----:B------:R-:W-:-:S04]  /*13bd0*/  IADD3 R5, -R16, UR6, RZ ;  /* 0x0000000610057c10 */ /* 0x000fc8000fffe1ff */
        /* <DEDUP_REMOVED lines=8> */
[----:B------:R-:W-:Y:S02]  /*13c60*/  @P0 IADD3 R2, R2, 0x1, RZ ;  /* 0x0000000102020810 */ /* 0x000fe40007ffe0ff */
[----:B------:R-:W-:-:S13]  /*13c70*/  ISETP.GE.AND P0, PT, R3, RZ, PT ;  /* 0x000000ff0300720c */ /* 0x000fda0003f06270 */
[----:B------:R-:W-:Y:S01]  /*13c80*/  @!P0 IMAD.MOV R2, RZ, RZ, -R2 ;  /* 0x000000ffff028224 */ /* 0x000fe200078e0a02 */
[----:B------:R-:W-:-:S13]  /*13c90*/  ISETP.NE.AND P0, PT, R6, RZ, PT ;  /* 0x000000ff0600720c */ /* 0x000fda0003f05270 */
[----:B------:R-:W-:-:S05]  /*13ca0*/  @!P0 LOP3.LUT R2, RZ, R6, RZ, 0x33, !PT ;  /* 0x00000006ff028212 */ /* 0x000fca00078e33ff */
[----:B------:R-:W-:Y:S01]  /*13cb0*/  IMAD R4, R10, R2, RZ ;  /* 0x000000020a047224 */ /* 0x000fe200078e02ff */
[----:B------:R-:W-:-:S03]  /*13cc0*/  IADD3 R2, -R2, RZ, RZ ;  /* 0x000000ff02027210 */ /* 0x000fc60007ffe1ff */
        /* <DEDUP_REMOVED lines=15> */
[C---:B------:R-:W-:Y:S02]  /*13dc0*/  LOP3.LUT R3, R5.reuse, R10, RZ, 0x3c, !PT ;  /* 0x0000000a05037212 */ /* 0x040fe400078e3cff */
[----:B------:R-:W-:Y:S01]  /*13dd0*/  IADD3 R5, R5, R4, RZ ;  /* 0x0000000405057210 */ /* 0x000fe20007ffe0ff */
[----:B------:R-:W-:-:S04]  /*13de0*/  IMAD.HI.U32 R2, R2, R9, RZ ;  /* 0x0000000902027227 */ /* 0x000fc800078e00ff */
[----:B------:R-:W-:-:S05]  /*13df0*/  IMAD R6, R2, R6, R9 ;  /* 0x0000000602067224 */ /* 0x000fca00078e0209 */
[----:B------:R-:W-:-:S13]  /*13e00*/  ISETP.GT.U32.AND P0, PT, R7, R6, PT ;  /* 0x000000060700720c */ /* 0x000fda0003f04070 */
[----:B------:R-:W-:Y:S01]  /*13e10*/  @!P0 IMAD.IADD R6, R6, 0x1, -R7 ;  /* 0x0000000106068824 */ /* 0x000fe200078e0a07 */
[----:B------:R-:W-:-:S04]  /*13e20*/  @!P0 IADD3 R2, R2, 0x1, RZ ;  /* 0x0000000102028810 */ /* 0x000fc80007ffe0ff */
        /* <DEDUP_REMOVED lines=11> */
.L_x_3901:
[----:B------:R-:W-:Y:S01]  /*13ee0*/  IMAD.MOV.U32 R17, RZ, RZ, RZ ;  /* 0x000000ffff117224 */ /* 0x000fe200078e00ff */
[----:B------:R-:W-:Y:S01]  /*13ef0*/  MOV R16, UR6 ;  /* 0x0000000600107c02 */ /* 0x000fe20008000f00 */
[----:B------:R-:W-:-:S07]  /*13f00*/  IMAD.MOV.U32 R18, RZ, RZ, RZ ;  /* 0x000000ffff127224 */ /* 0x000fce00078e00ff */
.L_x_3906:
        /* <DEDUP_REMOVED lines=16> */
[----:B------:R-:W-:Y:S01]  /*14010*/  ULDC.64 UR38, c[0x0][0x198] ;  /* 0x0000660000267ab9 */ /* 0x000fe20000000a00 */
[----:B------:R-:W-:Y:S02]  /*14020*/  ULDC UR37, c[0x0][0xc] ;  /* 0x0000030000257ab9 */ /* 0x000fe40000000800 */
[----:B------:R1:W-:Y:S04]  /*14030*/  STL [R1+0x8], R0 ;  /* 0x0000080001007387 */ /* 0x0003e80000100800 */
[----:B------:R1:W-:Y:S04]  /*14040*/  STL [R1+0x4], RZ ;  /* 0x000004ff01007387 */ /* 0x0003e80000100800 */
[----:B------:R1:W-:Y:S04]  /*14050*/  STL [R1+0xc], R0 ;  /* 0x00000c0001007387 */ /* 0x0003e80000100800 */
[----:B------:R1:W-:Y:S02]  /*14060*/  STL [R1+0x28], RZ ;  /* 0x000028ff01007387 */ /* 0x0003e40000100800 */
.L_x_3991:
[----:B--2---:R-:W2:Y:S02]  /*14070*/  LDC.64 R2, c[0x0][0xc60] ;  /* 0x00031800ff027b82 */ /* 0x004ea40000000a00 */
[----:B--2---:R-:W-:-:S05]  /*14080*/  IMAD.WIDE R2, R19, 0x4, R2 ;  /* 0x0000000413027825 */ /* 0x004fca00078e0202 */
[----:B-1----:R-:W1:Y:S01]  /*14090*/  LDG.E R11, desc[UR40][R2.64] ;  /* 0x00000028020b7981 */ /* 0x002e62000c1e1900 */
[----:B------:R-:W-:Y:S05]  /*140a0*/  YIELD ;  /* 0x0000000000007946 */ /* 0x000fea0003800000 */
[----:B------:R-:W-:Y:S01]  /*140b0*/  ULDC.64 UR4, c[0x0][0xa28] ;  /* 0x00028a0000047ab9 */ /* 0x000fe20000000a00 */
[----:B------:R-:W-:Y:S02]  /*140c0*/  CS2R R8, SRZ ;  /* 0x0000000000087805 */ /* 0x000fe4000001ff00 */
[----:B------:R-:W-:Y:S01]  /*140d0*/  ISETP.NE.U32.AND P0, PT, RZ, UR4, PT ;  /* 0x00000004ff007c0c */ /* 0x000fe2000bf05070 */
[----:B------:R-:W-:Y:S01]  /*140e0*/  ULDC.64 UR8, c[0x0][0xa08] ;  /* 0x0002820000087ab9 */ /* 0x000fe20000000a00 */
[----:B------:R-:W-:-:S02]  /*140f0*/  ULDC.64 UR10, c[0x0][0xa10] ;  /* 0x00028400000a7ab9 */ /* 0x000fc40000000a00 */
[----:B------:R-:W-:Y:S02]  /*14100*/  ISETP.NE.AND.EX P0, PT, RZ, UR5, PT, P0 ;  /* 0x00000005ff007c0c */ /* 0x000fe4000bf05300 */
[----:B-1----:R-:W-:Y:S01]  /*14110*/  SHF.R.S32.HI R0, RZ, 0x1f, R11 ;  /* 0x0000001fff007819 */ /* 0x002fe2000001140b */
[----:B------:R-:W-:Y:S10]  /*14120*/  STL [R1+0x18], R11 ;  /* 0x0000180b01007387 */ /* 0x000ff40000100800 */
[----:B------:R-:W-:-:S04]  /*14130*/  @P0 LEA R2, P1, R11, UR4, 0x2 ;  /* 0x000000040b020c11 */ /* 0x000fc8000f8210ff */
[----:B------:R-:W-:Y:S01]  /*14140*/  @P0 LEA.HI.X R3, R11, UR5, R0, 0x2, P1 ;  /* 0x000000050b030c11 */ /* 0x000fe200088f1400 */
[----:B------:R-:W-:-:S04]  /*14150*/  ULDC.64 UR4, c[0x0][0xa18] ;  /* 0x0002860000047ab9 */ /* 0x000fc80000000a00 */
[----:B------:R1:W5:Y:S01]  /*14160*/  @P0 LDG.E R8, desc[UR40][R2.64] ;  /* 0x0000002802080981 */ /* 0x000362000c1e1900 */
[----:B------:R-:W-:Y:S02]  /*14170*/  ISETP.NE.U32.AND P0, PT, RZ, UR4, PT ;  /* 0x00000004ff007c0c */ /* 0x000fe4000bf05070 */
[C---:B------:R-:W-:Y:S02]  /*14180*/  SHF.L.U32 R15, R11.reuse, 0x2, RZ ;  /* 0x000000020b0f7819 */ /* 0x040fe400000006ff */
[----:B------:R-:W-:Y:S02]  /*14190*/  ISETP.NE.AND.EX P0, PT, RZ, UR5, PT, P0 ;  /* 0x00000005ff007c0c */ /* 0x000fe4000bf05300 */
[----:B------:R-:W-:Y:S01]  /*141a0*/  SHF.L.U64.HI R14, R11, 0x2, R0 ;  /* 0x000000020b0e7819 */ /* 0x000fe20000010200 */
[----:B------:R-:W-:Y:S01]  /*141b0*/  STL [R1+0x20], R15 ;  /* 0x0000200f01007387 */ /* 0x000fe20000100800 */
[----:B------:R-:W-:-:S03]  /*141c0*/  ULDC UR6, c[0x0][0x338] ;  /* 0x0000ce0000067ab9 */ /* 0x000fc60000000800 */
[----:B------:R-:W-:Y:S06]  /*141d0*/  STL [R1+0x24], R14 ;  /* 0x0000240e01007387 */ /* 0x000fec0000100800 */
[----:B------:R-:W-:-:S04]  /*141e0*/  @P0 IADD3 R12, P1, R15, UR4, RZ ;  /* 0x000000040f0c0c10 */ /* 0x000fc8000ff3e0ff */
[C---:B0-----:R-:W-:Y:S01]  /*141f0*/  @P0 IADD3.X R13, R14.reuse, UR5, RZ, P1, !PT ;  /* 0x000000050e0d0c10 */ /* 0x041fe20008ffe4ff */
[----:B------:R-:W-:Y:S02]  /*14200*/  ULDC.64 UR4, c[0x0][0xa00] ;  /* 0x0002800000047ab9 */ /* 0x000fe40000000a00 */
[----:B------:R-:W-:Y:S02]  /*14210*/  ISETP.NE.U32.AND P2, PT, RZ, UR4, PT ;  /* 0x00000004ff007c0c */ /* 0x000fe4000bf45070 */
[C---:B-1----:R-:W-:Y:S02]  /*14220*/  IADD3 R2, P1, R15.reuse, UR4, RZ ;  /* 0x000000040f027c10 */ /* 0x042fe4000ff3e0ff */
[----:B------:R-:W-:Y:S02]  /*14230*/  ISETP.NE.AND.EX P2, PT, RZ, UR5, PT, P2 ;  /* 0x00000005ff007c0c */ /* 0x000fe4000bf45320 */
[----:B------:R-:W-:Y:S01]  /*14240*/  IADD3.X R3, R14, UR5, RZ, P1, !PT ;  /* 0x000000050e037c10 */ /* 0x000fe20008ffe4ff */
[----:B------:R-:W-:Y:S01]  /*14250*/  ULDC UR4, c[0x0][0x288] ;  /* 0x0000a20000047ab9 */ /* 0x000fe20000000800 */
[----:B------:R-:W-:Y:S01]  /*14260*/  IADD3 R6, P1, R15, UR8, RZ ;  /* 0x000000080f067c10 */ /* 0x000fe2000ff3e0ff */
[----:B------:R-:W-:Y:S01]  /*14270*/  IMAD.U32 R10, RZ, RZ, UR4 ;  /* 0x00000004ff0a7e24 */ /* 0x000fe2000f8e00ff */
[----:B------:R-:W-:-:S02]  /*14280*/  ULDC.64 UR4, c[0x0][0x3f8] ;  /* 0x0000fe0000047ab9 */ /* 0x000fc40000000a00 */
[----:B------:R-:W-:-:S03]  /*14290*/  IADD3.X R7, R14, UR9, RZ, P1, !PT ;  /* 0x000000090e077c10 */ /* 0x000fc60008ffe4ff */
[----:B------:R0:W5:Y:S04]  /*142a0*/  @P0 LDG.E R10, desc[UR40][R12.64] ;  /* 0x000000280c0a0981 */ /* 0x000168000c1e1900 */
[----:B------:R-:W2:Y:S01]  /*142b0*/  @P2 LDG.E R9, desc[UR40][R2.64] ;  /* 0x0000002802092981 */ /* 0x000ea2000c1e1900 */
[----:B------:R-:W-:Y:S01]  /*142c0*/  UISETP.NE.U32.AND UP0, UPT, UR4, URZ, UPT ;  /* 0x0000003f0400728c */ /* 0x000fe2000bf05070 */
[----:B------:R-:W-:Y:S02]  /*142d0*/  IADD3 R4, P1, R15, UR10, RZ ;  /* 0x0000000a0f047c10 */ /* 0x000fe4000ff3e0ff */
[----:B------:R-:W-:Y:S01]  /*142e0*/  ULDC UR4, c[0x0][0x404] ;  /* 0x0001010000047ab9 */ /* 0x000fe20000000800 */
[----:B------:R-:W-:Y:S01]  /*142f0*/  UISETP.NE.AND.EX UP0, UPT, UR5, URZ, UPT, UP0 ;  /* 0x0000003f0500728c */ /* 0x000fe2000bf05300 */
[----:B------:R-:W-:-:S02]  /*14300*/  IADD3.X R5, R14, UR11, RZ, P1, !PT ;  /* 0x0000000b0e057c10 */ /* 0x000fc40008ffe4ff */
[----:B------:R-:W-:Y:S01]  /*14310*/  ISETP.NE.U32.AND P1, PT, RZ, UR8, PT ;  /* 0x00000008ff007c0c */ /* 0x000fe2000bf25070 */
[----:B------:R-:W-:Y:S01]  /*14320*/  USEL UR4, UR4, 0x1, UP0 ;  /* 0x0000000104047887 */ /* 0x000fe20008000000 */
[----:B------:R-:W-:Y:S02]  /*14330*/  ULDC UR5, c[0x0][0x2e0] ;  /* 0x0000b80000057ab9 */ /* 0x000fe40000000800 */
[----:B------:R-:W-:Y:S01]  /*14340*/  ISETP.NE.AND.EX P3, PT, RZ, UR9, PT, P1 ;  /* 0x00000009ff007c0c */ /* 0x000fe2000bf65310 */
[----:B------:R-:W-:Y:S01]  /*14350*/  UIMAD UR4, UR4, UR5, URZ ;  /* 0x00000005040472a4 */ /* 0x000fe2000f8e023f */
[----:B------:R-:W-:Y:S01]  /*14360*/  ISETP.NE.U32.AND P1, PT, RZ, UR10, PT ;  /* 0x0000000aff007c0c */ /* 0x000fe2000bf25070 */
[----:B------:R-:W-:-:S03]  /*14370*/  IMAD.U32 R0, RZ, RZ, UR6 ;  /* 0x00000006ff007e24 */ /* 0x000fc6000f8e00ff */
[----:B------:R-:W-:Y:S01]  /*14380*/  ISETP.NE.AND.EX P1, PT, RZ, UR11, PT, P1 ;  /* 0x0000000bff007c0c */ /* 0x000fe2000bf25310 */
[----:B--2---:R1:W-:Y:S02]  /*14390*/  STL [R1+0x2c], R9 ;  /* 0x00002c0901007387 */ /* 0x0043e40000100800 */
[----:B-1----:R-:W-:Y:S01]  /*143a0*/  IMAD.U32 R9, RZ, RZ, UR4 ;  /* 0x00000004ff097e24 */ /* 0x002fe2000f8e00ff */
[----:B0-----:R-:W-:Y:S09]  /*143b0*/  @P0 BRA `(.L_x_3908) ;  /* 0x0000000000100947 */ /* 0x001ff20003800000 */
[----:B------:R-:W-:Y:S05]  /*143c0*/  @!P2 BRA `(.L_x_3908) ;  /* 0x00000000000ca947 */ /* 0x000fea0003800000 */
[----:B-----5:R-:W2:Y:S04]  /*143d0*/  LDG.E R10, desc[UR40][R2.64] ;  /* 0x00000028020a7981 */ /* 0x020ea8000c1e1900 */
[----:B------:R-:W2:Y:S02]  /*143e0*/  LDG.E R2, desc[UR40][R2.64+0x4] ;  /* 0x0000042802027981 */ /* 0x000ea4000c1e1900 */
[----:B--2---:R-:W-:-:S07]  /*143f0*/  IADD3 R10, -R10, R2, RZ ;  /* 0x000000020a0a7210 */ /* 0x004fce0007ffe1ff */
.L_x_3908:
[----:B------:R-:W-:Y:S01]  /*14400*/  IMAD.MOV.U32 R2, RZ, RZ, RZ ;  /* 0x000000ffff027224 */ /* 0x000fe200078e00ff */
[----:B------:R-:W-:-:S05]  /*14410*/  ULDC.64 UR4, c[0x0][0xa20] ;  /* 0x0002880000047ab9 */ /* 0x000fca0000000a00 */
[----:B------:R-:W2:Y:S01]  /*14420*/  @P3 LDG.E R2, desc[UR40][R6.64] ;  /* 0x0000002806023981 */ /* 0x000ea2000c1e1900 */
[----:B------:R-:W-:-:S06]  /*14430*/  IMAD.MOV.U32 R20, RZ, RZ, RZ ;  /* 0x000000ffff147224 */ /* 0x000fcc00078e00ff */
[----:B------:R0:W5:Y:S01]  /*14440*/  @P1 LDG.E R20, desc[UR40][R4.64] ;  /* 0x0000002804141981 */ /* 0x000162000c1e1900 */
[----:B------:R-:W-:-:S04]  /*14450*/  ISETP.NE.U32.AND P0, PT, RZ, UR4, PT ;  /* 0x00000004ff007c0c */ /* 0x000fc8000bf05070 */
[----:B------:R-:W-:Y:S01]  /*14460*/  ISETP.NE.AND.EX P0, PT, RZ, UR5, PT, P0 ;  /* 0x00000005ff007c0c */ /* 0x000fe2000bf05300 */
[----:B--2--5:R-:W-:-:S05]  /*14470*/  IMAD.IADD R2, R2, 0x1, R8 ;  /* 0x0000000102027824 */ /* 0x024fca00078e0208 */
[----:B------:R0:W-:Y:S07]  /*14480*/  STL [R1+0x10], R2 ;  /* 0x0000100201007387 */ /* 0x0001ee0000100800 */
[----:B------:R-:W-:Y:S05]  /*14490*/  @!P0 BRA `(.L_x_3909) ;  /* 0x0000000000108947 */ /* 0x000fea0003800000 */
[----:B0-----:R-:W-:-:S04]  /*144a0*/  IADD3 R2, P0, R15, UR4, RZ ;  /* 0x000000040f027c10 */ /* 0x001fc8000ff1e0ff */
[----:B------:R-:W-:-:S05]  /*144b0*/  IADD3.X R3, R14, UR5, RZ, P0, !PT ;  /* 0x000000050e037c10 */ /* 0x000fca00087fe4ff */
[----:B------:R0:W5:Y:S01]  /*144c0*/  LDG.E R9, desc[UR40][R2.64] ;  /* 0x0000002802097981 */ /* 0x000162000c1e1900 */
[----:B------:R-:W-:Y:S05]  /*144d0*/  BRA `(.L_x_3910) ;  /* 0x0000000000107947 */ /* 0x000fea0003800000 */
.L_x_3909:
[----:B------:R-:W-:Y:S05]  /*144e0*/  @!P3 BRA `(.L_x_3910) ;  /* 0x00000000000cb947 */ /* 0x000fea0003800000 */
[----:B------:R-:W2:Y:S04]  /*144f0*/  LDG.E R9, desc[UR40][R6.64] ;  /* 0x0000002806097981 */ /* 0x000ea8000c1e1900 */
[----:B------:R-:W2:Y:S02]  /*14500*/  LDG.E R6, desc[UR40][R6.64+0x4] ;  /* 0x0000042806067981 */ /* 0x000ea4000c1e1900 */
[----:B--2---:R-:W-:-:S07]  /*14510*/  IADD3 R9, -R9, R6, RZ ;  /* 0x0000000609097210 */ /* 0x004fce0007ffe1ff */
.L_x_3910:
[----:B0-----:R-:W2:Y:S01]  /*14520*/  @P1 LDG.E R2, desc[UR40][R4.64] ;  /* 0x0000002804021981 */ /* 0x001ea2000c1e1900 */
[----:B-----5:R-:W-:-:S03]  /*14530*/  IMAD.IADD R9, R9, 0x1, -R8 ;  /* 0x0000000109097824 */ /* 0x020fc600078e0a08 */
[----:B------:R-:W2:Y:S01]  /*14540*/  @P1 LDG.E R4, desc[UR40][R4.64+0x4] ;  /* 0x0000042804041981 */ /* 0x000ea2000c1e1900 */
[----:B------:R-:W-:Y:S01]  /*14550*/  LEA R3, R17, 0xdf, 0x7 ;  /* 0x000000df11037811 */ /* 0x000fe200078e38ff */
[----:B------:R-:W-:Y:S01]  /*14560*/  BSSY B0, `(.L_x_3911) ;  /* 0x00000ee000007945 */ /* 0x000fe20003800000 */
[----:B------:R-:W-:Y:S01]  /*14570*/  PLOP3.LUT P2, PT, PT, PT, PT, 0x80, 0x0 ;  /* 0x000000000000781c */ /* 0x000fe20003f4f070 */
[----:B--2---:R-:W-:-:S04]  /*14580*/  @P1 IMAD.IADD R0, R4, 0x1, -R2 ;  /* 0x0000000104001824 */ /* 0x004fc800078e0a02 */
[----:B------:R-:W-:-:S05]  /*14590*/  IMAD.IADD R2, R9, 0x1, R0 ;  /* 0x0000000109027824 */ /* 0x000fca00078e0200 */
[C---:B------:R-:W-:Y:S02]  /*145a0*/  IADD3 R3, R2.reuse, R3, -R10 ;  /* 0x0000000302037210 */ /* 0x040fe40007ffe80a */
[----:B------:R-:W-:-:S05]  /*145b0*/  IADD3 R2, R2, 0x5f, RZ ;  /* 0x0000005f02027810 */ /* 0x000fca0007ffe0ff */
[----:B------:R-:W-:-:S04]  /*145c0*/  IMAD.HI R2, R2, 0x2aaaaaab, RZ ;  /* 0x2aaaaaab02027827 */ /* 0x000fc800078e02ff */
[----:B------:R-:W-:Y:S01]  /*145d0*/  IMAD.HI R3, R3, 0x2aaaaaab, RZ ;  /* 0x2aaaaaab03037827 */ /* 0x000fe200078e02ff */
[----:B------:R-:W-:-:S04]  /*145e0*/  SHF.R.U32.HI R4, RZ, 0x1f, R2 ;  /* 0x0000001fff047819 */ /* 0x000fc80000011602 */
[----:B------:R-:W-:Y:S02]  /*145f0*/  LEA.HI.SX32 R4, R2, R4, 0x1c ;  /* 0x0000000402047211 */ /* 0x000fe400078fe2ff */
[----:B------:R-:W-:-:S04]  /*14600*/  SHF.R.U32.HI R2, RZ, 0x1f, R3 ;  /* 0x0000001fff027819 */ /* 0x000fc80000011603 */
[----:B------:R-:W-:-:S04]  /*14610*/  LEA.HI.SX32 R2, R3, R2, 0x1c ;  /* 0x0000000203027211 */ /* 0x000fc800078fe2ff */
[----:B------:R-:W-:-:S05]  /*14620*/  VIMNMX R6, R4, R2, PT ;  /* 0x0000000204067248 */ /* 0x000fca0003fe0100 */
[--C-:B------:R-:W-:Y:S02]  /*14630*/  IMAD R2, R6, 0x60, -R9.reuse ;  /* 0x0000006006027824 */ /* 0x100fe400078e0a09 */
[----:B------:R-:W-:-:S03]  /*14640*/  IMAD.MOV R9, RZ, RZ, -R9 ;  /* 0x000000ffff097224 */ /* 0x000fc600078e0a09 */
[----:B------:R-:W-:Y:S02]  /*14650*/  VIMNMX R2, R2, R0, PT ;  /* 0x0000000002027248 */ /* 0x000fe40003fe0100 */
[----:B------:R-:W-:-:S04]  /*14660*/  VIMNMX R9, RZ, R9, !PT ;  /* 0x00000009ff097248 */ /* 0x000fc80007fe0100 */
[----:B------:R-:W-:Y:S01]  /*14670*/  ISETP.GT.AND P0, PT, R2, R9, PT ;  /* 0x000000090200720c */ /* 0x000fe20003f04270 */
[----:B------:R0:W-:-:S12]  /*14680*/  STL [R1+0x1c], R6 ;  /* 0x00001c0601007387 */ /* 0x0001d80000100800 */
[----:B------:R-:W-:Y:S02]  /*14690*/  @P0 VIADD R4, R2, 0x5f ;  /* 0x0000005f02040836 */ /* 0x000fe40000000000 */
[----:B------:R-:W-:-:S04]  /*146a0*/  IMAD.WIDE.U32 R2, R9, -0x55555555, RZ ;  /* 0xaaaaaaab09027825 */ /* 0x000fc800078e00ff */
[----:B------:R-:W-:Y:S01]  /*146b0*/  @P0 IMAD.HI R4, R4, 0x2aaaaaab, RZ ;  /* 0x2aaaaaab04040827 */ /* 0x000fe200078e02ff */
[----:B------:R-:W-:-:S04]  /*146c0*/  SHF.R.U32.HI R0, RZ, 0x6, R3 ;  /* 0x00000006ff007819 */ /* 0x000fc80000011603 */
[----:B------:R-:W-:Y:S01]  /*146d0*/  @P0 SHF.R.U32.HI R3, RZ, 0x1f, R4 ;  /* 0x0000001fff030819 */ /* 0x000fe20000011604 */
[----:B------:R-:W-:-:S03]  /*146e0*/  IMAD.MOV.U32 R2, RZ, RZ, R0 ;  /* 0x000000ffff027224 */ /* 0x000fc600078e0000 */
[----:B------:R-:W-:-:S04]  /*146f0*/  @P0 LEA.HI.SX32 R2, R4, R3, 0x1c ;  /* 0x0000000304020211 */ /* 0x000fc800078fe2ff */
[----:B------:R-:W-:-:S13]  /*14700*/  ISETP.GT.AND P0, PT, R2, R0, PT ;  /* 0x000000000200720c */ /* 0x000fda0003f04270 */
[----:B0-----:R-:W-:Y:S05]  /*14710*/  @!P0 BRA `(.L_x_3912) ;  /* 0x0000000c00488947 */ /* 0x001fea0003800000 */
[----:B------:R-:W0:Y:S01]  /*14720*/  LDC R3, c[0x0][0x428] ;  /* 0x00010a00ff037b82 */ /* 0x000e220000000800 */
[----:B------:R-:W-:Y:S01]  /*14730*/  UMOV UR4, 0xffffffff ;  /* 0xffffffff00047882 */ /* 0x000fe20000000000 */
[----:B0-----:R-:W-:Y:S02]  /*14740*/  ISETP.NE.AND P0, PT, R3, 0x1, PT ;  /* 0x000000010300780c */ /* 0x001fe40003f05270 */
[----:B------:R-:W-:-:S11]  /*14750*/  MOV R3, R18 ;  /* 0x0000001200037202 */ /* 0x000fd60000000f00 */
[----:B------:R-:W0:Y:S08]  /*14760*/  @P0 LDC R4, c[0x0][0x42c] ;  /* 0x00010b00ff040b82 */ /* 0x000e300000000800 */
[----:B------:R-:W1:Y:S01]  /*14770*/  @P0 LDC R5, c[0x0][0x430] ;  /* 0x00010c00ff050b82 */ /* 0x000e620000000800 */
[----:B0-----:R-:W-:-:S05]  /*14780*/  @P0 IMAD.HI.U32 R4, R18, R4, RZ ;  /* 0x0000000412040227 */ /* 0x001fca00078e00ff */
[----:B-1----:R-:W-:Y:S02]  /*14790*/  @P0 SHF.R.U32.HI R3, RZ, R5, R4 ;  /* 0x00000005ff030219 */ /* 0x002fe40000011604 */
[----:B------:R-:W-:Y:S01]  /*147a0*/  SEL R4, R11, RZ, !P1 ;  /* 0x000000ff0b047207 */ /* 0x000fe20004800000 */
[----:B------:R-:W-:Y:S06]  /*147b0*/  BRA.DIV UR4, `(.L_x_3913) ;  /* 0x0000005604687947 */ /* 0x000fec000b800000 */
.L_x_4061:
[----:B------:R-:W-:-:S03]  /*147c0*/  UMOV UR4, 0xffffffff ;  /* 0xffffffff00047882 */ /* 0x000fc60000000000 */
[----:B------:R-:W-:Y:S05]  /*147d0*/  BRA.DIV UR4, `(.L_x_3914) ;  /* 0x0000005604947947 */ /* 0x000fea000b800000 */
[----:B------:R-:W-:-:S13]  /*147e0*/  ELECT P6, URZ, PT ;  /* 0x00000000003f782f */ /* 0x000fda00038c0000 */
.L_x_4064:
[----:B------:R-:W2:Y:S01]  /*147f0*/  LDL R5, [R1+0x28] ;  /* 0x0000280001057983 */ /* 0x000ea20000100800 */
[----:B------:R-:W-:Y:S01]  /*14800*/  BSSY B1, `(.L_x_3915) ;  /* 0x000000b000017945 */ /* 0x000fe20003800000 */
[----:B------:R-:W0:Y:S01]  /*14810*/  S2R R9, SR_CgaCtaId ;  /* 0x0000000000097919 */ /* 0x000e220000008800 */
[----:B--2---:R-:W-:-:S05]  /*14820*/  VIADD R5, R5, 0x1 ;  /* 0x0000000105057836 */ /* 0x004fca0000000000 */
[----:B------:R-:W-:-:S04]  /*14830*/  LEA.HI R6, R5, R5, RZ, 0x1 ;  /* 0x0000000505067211 */ /* 0x000fc800078f08ff */
[----:B------:R-:W-:-:S05]  /*14840*/  LOP3.LUT R6, R6, 0xfffffffe, RZ, 0xc0, !PT ;  /* 0xfffffffe06067812 */ /* 0x000fca00078ec0ff */
[----:B------:R-:W-:Y:S01]  /*14850*/  IMAD.IADD R5, R5, 0x1, -R6 ;  /* 0x0000000105057824 */ /* 0x000fe200078e0a06 */
[----:B------:R-:W-:-:S04]  /*14860*/  MOV R6, 0x400 ;  /* 0x0000040000067802 */ /* 0x000fc80000000f00 */
[----:B0-----:R-:W-:Y:S02]  /*14870*/  LEA R9, R9, R6, 0x18 ;  /* 0x0000000609097211 */ /* 0x001fe400078ec0ff */
[----:B------:R-:W-:-:S04]  /*14880*/  SHF.L.U32 R5, R5, 0x1f, RZ ;  /* 0x0000001f05057819 */ /* 0x000fc800000006ff */
[----:B------:R-:W0:Y:S02]  /*14890*/  SYNCS.PHASECHK.TRANS64.TRYWAIT P0, [R9+URZ+0x22820], R5 ;  /* 0x02282005090075a7 */ /* 0x000e24000800017f */
[----:B0-----:R-:W-:Y:S05]  /*148a0*/  @!P0 BRA `(.L_x_3916) ;  /* 0x0000005400808947 */ /* 0x001fea0003800000 */
.L_x_4065:
[----:B------:R-:W-:Y:S05]  /*148b0*/  BSYNC B1 ;  /* 0x0000000000017941 */ /* 0x000fea0003800000 */
.L_x_3915:
        /* <DEDUP_REMOVED lines=8> */
.L_x_4066:
        /* <DEDUP_REMOVED lines=11> */
.L_x_3920:
        /* <DEDUP_REMOVED lines=19> */
.L_x_4067:
        /* <DEDUP_REMOVED lines=8> */
.L_x_3922:
        /* <DEDUP_REMOVED lines=31> */
.L_x_3918:
[----:B------:R-:W-:Y:S05]  /*14d90*/  BSYNC B1 ;  /* 0x0000000000017941 */ /* 0x000fea0003800000 */
.L_x_3917:
        /* <DEDUP_REMOVED lines=12> */
[----:B0-----:R-:W-:Y:S05]  /*14e60*/  @!P0 BRA `(.L_x_3912) ;  /* 0x0000000400748947 */ /* 0x001fea0003800000 */
[C---:B------:R-:W-:Y:S02]  /*14e70*/  IMAD R5, R2.reuse, 0x60, R20 ;  /* 0x0000006002057824 */ /* 0x040fe400078e0214 */
[----:B------:R-:W-:Y:S02]  /*14e80*/  VIADD R2, R2, 0xffffffff ;  /* 0xffffffff02027836 */ /* 0x000fe40000000000 */
[----:B------:R-:W-:-:S07]  /*14e90*/  VIADD R5, R5, 0xffffff40 ;  /* 0xffffff4005057836 */ /* 0x000fce0000000000 */
.L_x_3929:
[----:B------:R-:W-:Y:S05]  /*14ea0*/  YIELD ;  /* 0x0000000000007946 */ /* 0x000fea0003800000 */
[----:B------:R-:W-:Y:S04]  /*14eb0*/  BSSY B1, `(.L_x_3923) ;  /* 0x000004b000017945 */ /* 0x000fe80003800000 */
[----:B0-----:R-:W-:Y:S05]  /*14ec0*/  @!P6 BRA `(.L_x_3924) ;  /* 0x000000040024e947 */ /* 0x001fea0003800000 */
[----:B------:R-:W2:Y:S04]  /*14ed0*/  LDL R6, [R1+0x4] ;  /* 0x0000040001067983 */ /* 0x000ea80000100800 */
[----:B------:R-:W3:Y:S01]  /*14ee0*/  LDL R7, [R1+0xc] ;  /* 0x00000c0001077983 */ /* 0x000ee20000100800 */
[----:B--2---:R-:W-:Y:S01]  /*14ef0*/  IMAD R6, R6, 0x8, R9 ;  /* 0x0000000806067824 */ /* 0x004fe200078e0209 */
[----:B---3--:R-:W-:-:S04]  /*14f00*/  SHF.L.U32 R7, R7, 0x1f, RZ ;  /* 0x0000001f07077819 */ /* 0x008fc800000006ff */
[----:B------:R-:W0:Y:S02]  /*14f10*/  SYNCS.PHASECHK.TRANS64.TRYWAIT P0, [R6+URZ+0x228a0], R7 ;  /* 0x0228a007060075a7 */ /* 0x000e24000800017f */
[----:B0-----:R-:W-:Y:S05]  /*14f20*/  @!P0 BRA `(.L_x_3925) ;  /* 0x00000050001c8947 */ /* 0x001fea0003800000 */
.L_x_4068:
        /* <DEDUP_REMOVED lines=11> */
.L_x_3926:
        /* <DEDUP_REMOVED lines=17> */
.L_x_4069:
        /* <DEDUP_REMOVED lines=8> */
.L_x_3928:
        /* <DEDUP_REMOVED lines=31> */
.L_x_3924:
[----:B------:R-:W-:Y:S05]  /*15360*/  BSYNC B1 ;  /* 0x0000000000017941 */ /* 0x000fea0003800000 */
.L_x_3923:
        /* <DEDUP_REMOVED lines=13> */
.L_x_3912:
[----:B------:R-:W-:Y:S05]  /*15440*/  BSYNC B0 ;  /* 0x0000000000007941 */ /* 0x000fea0003800000 */
.L_x_3911:
[----:B------:R-:W2:Y:S01]  /*15450*/  LDL R6, [R1+0x1c] ;  /* 0x00001c0001067983 */ /* 0x000ea20000100800 */
        /* <DEDUP_REMOVED lines=9> */
[----:B0-----:R-:W0:Y:S01]  /*154f0*/  S2R R7, SR_LANEID ;  /* 0x0000000000077919 */ /* 0x001e220000000000 */
[----:B------:R-:W-:Y:S01]  /*15500*/  VOTEU.ANY UR4, UPT, PT ;  /* 0x0000000000047886 */ /* 0x000fe200038e0100 */
[----:B------:R-:W1:Y:S01]  /*15510*/  LDC.64 R2, c[0x0][0xc38] ;  /* 0x00030e00ff027b82 */ /* 0x000e620000000a00 */
[----:B------:R-:W0:Y:S08]  /*15520*/  FLO.U32 R0, UR4 ;  /* 0x0000000400007d00 */ /* 0x000e3000080e0000 */
[----:B------:R-:W1:Y:S01]  /*15530*/  POPC R5, UR4 ;  /* 0x0000000400057d09 */ /* 0x000e620008000000 */
[----:B0-----:R-:W-:-:S13]  /*15540*/  ISETP.EQ.U32.AND P0, PT, R0, R7, PT ;  /* 0x000000070000720c */ /* 0x001fda0003f02070 */
[----:B-1----:R-:W2:Y:S01]  /*15550*/  @P0 ATOMG.E.ADD.STRONG.GPU PT, R3, desc[UR40][R2.64], R5 ;  /* 0x00000005020309a8 */ /* 0x002ea200081ee1e8 */
[----:B------:R-:W0:Y:S02]  /*15560*/  S2R R4, SR_LTMASK ;  /* 0x0000000000047919 */ /* 0x000e240000003900 */
[----:B0-----:R-:W-:-:S04]  /*15570*/  LOP3.LUT R4, R4, UR4, RZ, 0xc0, !PT ;  /* 0x0000000404047c12 */ /* 0x001fc8000f8ec0ff */
[----:B------:R-:W0:Y:S01]  /*15580*/  POPC R7, R4 ;  /* 0x0000000400077309 */ /* 0x000e220000000000 */
[----:B--2---:R-:W0:Y:S02]  /*15590*/  SHFL.IDX PT, R0, R3, R0, 0x1f ;  /* 0x00001f0003007589 */ /* 0x004e2400000e0000 */
[----:B0-----:R-:W-:Y:S01]  /*155a0*/  IADD3 R16, R0, UR37, R7 ;  /* 0x0000002500107c10 */ /* 0x001fe2000fffe007 */
[----:B------:R-:W-:Y:S06]  /*155b0*/  BRA `(.L_x_3932) ;  /* 0x0000002800447947 */ /* 0x000fec0003800000 */
.L_x_3931:
        /* <DEDUP_REMOVED lines=15> */
[----:B0-----:R-:W-:Y:S01]  /*156b0*/  MOV R8, 0x70 ;  /* 0x0000007000087802 */ /* 0x001fe20000000f00 */
[----:B------:R-:W-:Y:S02]  /*156c0*/  IMAD.U32 R7, RZ, RZ, UR9 ;  /* 0x00000009ff077e24 */ /* 0x000fe4000f8e00ff */
[----:B------:R-:W-:-:S02]  /*156d0*/  IMAD.U32 R10, RZ, RZ, UR4 ;  /* 0x00000004ff0a7e24 */ /* 0x000fc4000f8e00ff */
[----:B------:R-:W-:Y:S02]  /*156e0*/  IMAD.U32 R11, RZ, RZ, UR5 ;  /* 0x00000005ff0b7e24 */ /* 0x000fe4000f8e00ff */
[----:B------:R-:W-:Y:S02]  /*156f0*/  IMAD.MOV.U32 R12, RZ, RZ, 0x1 ;  /* 0x00000001ff0c7424 */ /* 0x000fe400078e00ff */
[----:B------:R-:W-:-:S07]  /*15700*/  IMAD.MOV.U32 R13, RZ, RZ, RZ ;  /* 0x000000ffff0d7224 */ /* 0x000fce00078e00ff */
[----:B------:R-:W-:-:S07]  /*15710*/  LEPC R20, `(.L_x_3933) ;  /* 0x000000001014794e */ /* 0x000fce0000000000 */
[----:B-1----:R-:W-:Y:S05]  /*15720*/  CALL.ABS.NOINC R2 ;  /* 0x0000000002007343 */ /* 0x002fea0003c00000 */
.L_x_3933:
        /* <DEDUP_REMOVED lines=14> */
[----:B0-----:R-:W-:-:S02]  /*15810*/  IMAD.U32 R7, RZ, RZ, UR9 ;  /* 0x00000009ff077e24 */ /* 0x001fc4000f8e00ff */
[----:B------:R-:W-:Y:S02]  /*15820*/  IMAD.U32 R11, RZ, RZ, UR5 ;  /* 0x00000005ff0b7e24 */ /* 0x000fe4000f8e00ff */
[----:B------:R-:W-:Y:S02]  /*15830*/  IMAD.MOV.U32 R8, RZ, RZ, 0x70 ;  /* 0x00000070ff087424 */ /* 0x000fe400078e00ff */
[----:B-1----:R-:W-:-:S07]  /*15840*/  IMAD.MOV.U32 R12, RZ, RZ, 0x1 ;  /* 0x00000001ff0c7424 */ /* 0x002fce00078e00ff */
[----:B------:R-:W-:-:S07]  /*15850*/  LEPC R20, `(.L_x_3935) ;  /* 0x000000001014794e */ /* 0x000fce0000000000 */
[----:B--2---:R-:W-:Y:S05]  /*15860*/  CALL.ABS.NOINC R2 ;  /* 0x0000000002007343 */ /* 0x004fea0003c00000 */
.L_x_3935:
        /* <DEDUP_REMOVED lines=16> */
.L_x_3934:
[----:B------:R-:W2:Y:S01]  /*15970*/  LDL.LU R2, [R1+0x20] ;  /* 0x0000200001027983 */ /* 0x000ea20000300800 */
[----:B------:R-:W-:-:S03]  /*15980*/  ULDC.64 UR4, c[0x0][0x9f8] ;  /* 0x00027e0000047ab9 */ /* 0x000fc60000000a00 */
[----:B------:R-:W3:Y:S04]  /*15990*/  LDL.LU R0, [R1+0x24] ;  /* 0x0000240001007983 */ /* 0x000ee80000300800 */
[----:B------:R-:W4:Y:S04]  /*159a0*/  LDL.LU R4, [R1+0x2c] ;  /* 0x00002c0001047983 */ /* 0x000f280000300800 */
[----:B0-----:R-:W4:Y:S01]  /*159b0*/  LDL.LU R7, [R1+0x18] ;  /* 0x0000180001077983 */ /* 0x001f220000300800 */
        /* <DEDUP_REMOVED lines=20> */
[----:B------:R-:W2:Y:S01]  /*15b00*/  @P0 LDC R6, c[0x0][0x430] ;  /* 0x00010c00ff060b82 */ /* 0x000ea20000000800 */
[----:B0-----:R-:W-:-:S05]  /*15b10*/  @P0 IMAD.HI.U32 R5, R18, R5, RZ ;  /* 0x0000000512050227 */ /* 0x001fca00078e00ff */
[----:B--2---:R-:W-:Y:S02]  /*15b20*/  @P0 SHF.R.U32.HI R4, RZ, R6, R5 ;  /* 0x00000006ff040219 */ /* 0x004fe40000011605 */
[----:B------:R-:W-:-:S04]  /*15b30*/  ISETP.NE.U32.AND P0, PT, RZ, UR4, PT ;  /* 0x00000004ff007c0c */ /* 0x000fc8000bf05070 */
[----:B------:R-:W-:-:S04]  /*15b40*/  ISETP.NE.AND.EX P0, PT, RZ, UR5, PT, P0 ;  /* 0x00000005ff007c0c */ /* 0x000fc8000bf05300 */
[----:B-1----:R-:W-:-:S09]  /*15b50*/  SEL R2, R7, RZ, !P0 ;  /* 0x000000ff07027207 */ /* 0x002fd20004000000 */
.L_x_3936:
        /* <DEDUP_REMOVED lines=19> */
.L_x_4072:
[----:B------:R-:W-:Y:S01]  /*15c90*/  UMOV UR4, 0xffffffff ;  /* 0xffffffff00047882 */ /* 0x000fe20000000000 */
[----:B------:R-:W-:Y:S02]  /*15ca0*/  SHF.R.S32.HI R8, RZ, 0x1f, R0 ;  /* 0x0000001fff087819 */ /* 0x000fe40000011400 */
[----:B------:R-:W-:Y:S05]  /*15cb0*/  BRA.DIV UR4, `(.L_x_3938) ;  /* 0x0000004604147947 */ /* 0x000fea000b800000 */
[----:B------:R-:W-:-:S13]  /*15cc0*/  ELECT P6, URZ, PT ;  /* 0x00000000003f782f */ /* 0x000fda00038c0000 */
.L_x_4075:
[----:B------:R-:W-:Y:S05]  /*15cd0*/  @!P6 BRA `(.L_x_3939) ;  /* 0x0000000000fce947 */ /* 0x000fea0003800000 */
[----:B------:R-:W-:-:S04]  /*15ce0*/  ISETP.NE.U32.AND P0, PT, R20, RZ, PT ;  /* 0x000000ff1400720c */ /* 0x000fc80003f05070 */
[----:B------:R-:W-:-:S13]  /*15cf0*/  ISETP.NE.AND.EX P0, PT, R21, RZ, PT, P0 ;  /* 0x000000ff1500720c */ /* 0x000fda0003f05300 */
[----:B------:R-:W-:Y:S05]  /*15d00*/  @!P0 BRA `(.L_x_3940) ;  /* 0x0000000000488947 */ /* 0x000fea0003800000 */
[----:B------:R-:W0:Y:S01]  /*15d10*/  LDC R9, c[0x0][0x41c] ;  /* 0x00010700ff097b82 */ /* 0x000e220000000800 */
        /* <DEDUP_REMOVED lines=10> */
[----:B------:R-:W-:Y:S01]  /*15dc0*/  IMAD R9, R0, UR5, R6 ;  /* 0x0000000500097c24 */ /* 0x000fe2000f8e0206 */
[----:B------:R-:W-:-:S05]  /*15dd0*/  MOV R6, R5 ;  /* 0x0000000500067202 */ /* 0x000fca0000000f00 */
[----:B------:R-:W-:-:S04]  /*15de0*/  IMAD.WIDE.U32 R6, R0, UR4, R6 ;  /* 0x0000000400067c25 */ /* 0x000fc8000f8e0006 */
[----:B------:R-:W-:Y:S01]  /*15df0*/  IMAD.IADD R5, R7, 0x1, R9 ;  /* 0x0000000107057824 */ /* 0x000fe200078e0209 */
[----:B------:R-:W-:-:S04]  /*15e00*/  LEA R10, P0, R6, R20, 0x2 ;  /* 0x00000014060a7211 */ /* 0x000fc800078010ff */
[----:B------:R-:W-:-:S05]  /*15e10*/  LEA.HI.X R11, R6, R21, R5, 0x2, P0 ;  /* 0x00000015060b7211 */ /* 0x000fca00000f1405 */
[----:B------:R0:W5:Y:S04]  /*15e20*/  LDG.E R6, desc[UR40][R10.64] ;  /* 0x000000280a067981 */ /* 0x000168000c1e1900 */
.L_x_3940:
        /* <DEDUP_REMOVED lines=9> */
.L_x_4076:
        /* <DEDUP_REMOVED lines=11> */
.L_x_3942:
        /* <DEDUP_REMOVED lines=22> */
.L_x_3939:
        /* <DEDUP_REMOVED lines=30> */
.L_x_4077:
[----:B------:R-:W-:Y:S05]  /*162b0*/  BSYNC B0 ;  /* 0x0000000000007941 */ /* 0x000fea0003800000 */
.L_x_3943:
        /* <DEDUP_REMOVED lines=11> */
.L_x_4078:
        /* <DEDUP_REMOVED lines=11> */
.L_x_3948:
        /* <DEDUP_REMOVED lines=37> */
.L_x_3946:
[----:B------:R-:W-:Y:S05]  /*16670*/  BSYNC B0 ;  /* 0x0000000000007941 */ /* 0x000fea0003800000 */
.L_x_3945:
        /* <DEDUP_REMOVED lines=21> */
[----:B------:R-:W-:Y:S02]  /*167d0*/  ISETP.NE.U32.AND P0, PT, R20, RZ, PT ;  /* 0x000000ff1400720c */ /* 0x000fe40003f05070 */
[----:B------:R-:W-:Y:S02]  /*167e0*/  MOV R2, R7 ;  /* 0x0000000700027202 */ /* 0x000fe40000000f00 */
        /* <DEDUP_REMOVED lines=10> */
[--C-:B------:R-:W-:Y:S01]  /*16890*/  SHF.R.S32.HI R3, RZ, 0x1f, R2.reuse ;  /* 0x0000001fff037819 */ /* 0x100fe20000011402 */
        /* <DEDUP_REMOVED lines=8> */
.L_x_3955:
[----:B------:R-:W2:Y:S01]  /*16920*/  S2R R5, SR_CgaCtaId ;  /* 0x0000000000057919 */ /* 0x000ea20000008800 */
[----:B------:R-:W-:-:S04]  /*16930*/  MOV R3, 0x400 ;  /* 0x0000040000037802 */ /* 0x000fc80000000f00 */
[----:B--2---:R-:W-:Y:S02]  /*16940*/  LEA R3, R5, R3, 0x18 ;  /* 0x0000000305037211 */ /* 0x004fe400078ec0ff */
[----:B------:R-:W-:Y:S02]  /*16950*/  SHF.L.U32 R5, R9, 0x1f, RZ ;  /* 0x0000001f09057819 */ /* 0x000fe400000006ff */
[----:B------:R-:W-:-:S04]  /*16960*/  LEA R3, R12, R3, 0x3 ;  /* 0x000000030c037211 */ /* 0x000fc800078e18ff */
[----:B------:R-:W2:Y:S02]  /*16970*/  SYNCS.PHASECHK.TRANS64.TRYWAIT P0, [R3+URZ+0x22840], R5 ;  /* 0x02284005030075a7 */ /* 0x000ea4000800017f */
[----:B--2---:R-:W-:Y:S05]  /*16980*/  @!P0 BRA `(.L_x_3956) ;  /* 0x0000003800488947 */ /* 0x004fea0003800000 */
.L_x_4079:
        /* <DEDUP_REMOVED lines=11> */
.L_x_3957:
[----:B0-----:R-:W3:Y:S01]  /*16a40*/  LDL R9, [R1] ;  /* 0x0000000001097983 */ /* 0x001ee20000100800 */
[----:B------:R-:W-:-:S03]  /*16a50*/  MOV R11, 0x400 ;  /* 0x00000400000b7802 */ /* 0x000fc60000000f00 */
        /* <DEDUP_REMOVED lines=20> */
.L_x_4080:
        /* <DEDUP_REMOVED lines=8> */
.L_x_3959:
[----:B0-2---:R-:W2:Y:S01]  /*16c20*/  LDL R5, [R1] ;  /* 0x0000000001057983 */ /* 0x005ea20000100800 */
[----:B------:R-:W-:Y:S01]  /*16c30*/  MOV R9, 0x400 ;  /* 0x0000040000097802 */ /* 0x000fe20000000f00 */
[----:B------:R-:W0:Y:S01]  /*16c40*/  S2R R10, SR_CgaCtaId ;  /* 0x00000000000a7919 */ /* 0x000e220000008800 */
[----:B------:R-:W-:Y:S02]  /*16c50*/  R2UR UR11, R2 ;  /* 0x00000000020b72ca */ /* 0x000fe400000e0000 */
[----:B------:R-:W-:Y:S01]  /*16c60*/  R2UR UR9, R3 ;  /* 0x00000000030972ca */ /* 0x000fe200000e0000 */
[----:B------:R-:W-:Y:S01]  /*16c70*/  UIADD3 UR4, UP0, UR38, 0x470, URZ ;  /* 0x0000047026047890 */ /* 0x000fe2000ff1e03f */
[----:B------:R-:W-:Y:S02]  /*16c80*/  R2UR UR12, R4 ;  /* 0x00000000040c72ca */ /* 0x000fe400000e0000 */
[----:B------:R-:W-:Y:S01]  /*16c90*/  R2UR UR13, R6 ;  /* 0x00000000060d72ca */ /* 0x000fe200000e0000 */
[----:B------:R-:W-:Y:S01]  /*16ca0*/  UIADD3.X UR5, URZ, UR39, URZ, UP0, !UPT ;  /* 0x000000273f057290 */ /* 0x000fe200087fe43f */
[----:B0-----:R-:W-:-:S07]  /*16cb0*/  LEA R9, R10, R9, 0x18 ;  /* 0x000000090a097211 */ /* 0x001fce00078ec0ff */
        /* <DEDUP_REMOVED lines=24> */
.L_x_3954:
[----:B------:R-:W-:Y:S05]  /*16e40*/  BSYNC B2 ;  /* 0x0000000000027941 */ /* 0x000fea0003800000 */
.L_x_3953:
[----:B------:R-:W2:Y:S02]  /*16e50*/  LDL.LU R2, [R1+0x1c] ;  /* 0x00001c0001027983 */ /* 0x000ea40000300800 */
[----:B--2---:R-:W-:-:S07]  /*16e60*/  VIADD R5, R2, 0xfffffffd ;  /* 0xfffffffd02057836 */ /* 0x004fce0000000000 */
.L_x_3952:
[----:B------:R-:W-:Y:S05]  /*16e70*/  BSYNC B1 ;  /* 0x0000000000017941 */ /* 0x000fea0003800000 */
.L_x_3951:
[----:B------:R-:W-:-:S13]  /*16e80*/  ISETP.NE.AND P0, PT, R7, RZ, PT ;  /* 0x000000ff0700720c */ /* 0x000fda0003f05270 */
[----:B------:R-:W-:Y:S05]  /*16e90*/  @!P0 BRA `(.L_x_3950) ;  /* 0x0000000c009c8947 */ /* 0x000fea0003800000 */
.L_x_3974:
[----:B0-----:R-:W0:Y:S04]  /*16ea0*/  LDL.LU R3, [R1] ;  /* 0x0000000001037983 */ /* 0x001e280000300800 */
[----:B------:R-:W2:Y:S01]  /*16eb0*/  LDL.LU R2, [R1+0x8] ;  /* 0x0000080001027983 */ /* 0x000ea20000300800 */
[----:B------:R-:W-:Y:S05]  /*16ec0*/  YIELD ;  /* 0x0000000000007946 */ /* 0x000fea0003800000 */
[----:B------:R-:W-:Y:S01]  /*16ed0*/  BSSY B1, `(.L_x_3960) ;  /* 0x000006d000017945 */ /* 0x000fe20003800000 */
[----:B0-----:R-:W-:-:S04]  /*16ee0*/  IADD3 R9, R3, 0x1, RZ ;  /* 0x0000000103097810 */ /* 0x001fc80007ffe0ff */
[----:B------:R-:W-:-:S04]  /*16ef0*/  ISETP.NE.AND P0, PT, R9, 0x2, PT ;  /* 0x000000020900780c */ /* 0x000fc80003f05270 */
[----:B------:R-:W-:Y:S02]  /*16f00*/  SEL R10, RZ, 0x1, P0 ;  /* 0x00000001ff0a7807 */ /* 0x000fe40000000000 */
[----:B------:R-:W-:Y:S02]  /*16f10*/  SEL R9, R9, RZ, P0 ;  /* 0x000000ff09097207 */ /* 0x000fe40000000000 */
[----:B--2---:R-:W-:Y:S01]  /*16f20*/  LOP3.LUT R10, R2, R10, RZ, 0x3c, !PT ;  /* 0x0000000a020a7212 */ /* 0x004fe200078e3cff */
[----:B------:R-:W-:Y:S06]  /*16f30*/  @!P6 BRA `(.L_x_3961) ;  /* 0x000000040098e947 */ /* 0x000fec0003800000 */
[----:B------:R-:W-:Y:S01]  /*16f40*/  ULDC.64 UR4, c[0x0][0x3f8] ;  /* 0x0000fe0000047ab9 */ /* 0x000fe20000000a00 */
[----:B------:R-:W-:Y:S01]  /*16f50*/  IMAD.MOV.U32 R11, RZ, RZ, R5 ;  /* 0x000000ffff0b7224 */ /* 0x000fe200078e0005 */
[----:B------:R-:W-:-:S04]  /*16f60*/  ISETP.NE.U32.AND P0, PT, RZ, UR4, PT ;  /* 0x00000004ff007c0c */ /* 0x000fc8000bf05070 */
[----:B------:R-:W-:-:S13]  /*16f70*/  ISETP.NE.AND.EX P0, PT, RZ, UR5, PT, P0 ;  /* 0x00000005ff007c0c */ /* 0x000fda000bf05300 */
[----:B------:R-:W-:Y:S05]  /*16f80*/  @!P0 BRA `(.L_x_3962) ;  /* 0x0000000000448947 */ /* 0x000fea0003800000 */
[----:B------:R-:W0:Y:S01]  /*16f90*/  LDC R6, c[0x0][0x41c] ;  /* 0x00010700ff067b82 */ /* 0x000e220000000800 */
[----:B------:R-:W-:Y:S02]  /*16fa0*/  ULDC.64 UR6, c[0x0][0x408] ;  /* 0x0001020000067ab9 */ /* 0x000fe40000000a00 */
[----:B------:R-:W-:Y:S01]  /*16fb0*/  IMAD R7, R8, UR6, RZ ;  /* 0x0000000608077c24 */ /* 0x000fe2000f8e02ff */
[----:B0-----:R-:W-:-:S13]  /*16fc0*/  ISETP.NE.AND P0, PT, R6, 0x1, PT ;  /* 0x000000010600780c */ /* 0x001fda0003f05270 */
[----:B------:R-:W0:Y:S02]  /*16fd0*/  @P0 LDC.64 R2, c[0x0][0x420] ;  /* 0x00010800ff020b82 */ /* 0x000e240000000a00 */
[----:B0-----:R-:W-:-:S04]  /*16fe0*/  @P0 IMAD.HI.U32 R12, R5, R2, RZ ;  /* 0x00000002050c0227 */ /* 0x001fc800078e00ff */
[----:B------:R-:W-:Y:S01]  /*16ff0*/  IMAD.MOV.U32 R2, RZ, RZ, R5 ;  /* 0x000000ffff027224 */ /* 0x000fe200078e0005 */
[----:B------:R-:W-:-:S04]  /*17000*/  @P0 SHF.R.U32.HI R2, RZ, R3, R12 ;  /* 0x00000003ff020219 */ /* 0x000fc8000001160c */
[--C-:B------:R-:W-:Y:S01]  /*17010*/  SHF.R.S32.HI R3, RZ, 0x1f, R2.reuse ;  /* 0x0000001fff037819 */ /* 0x100fe20000011402 */
[----:B------:R-:W-:-:S04]  /*17020*/  IMAD.MOV R11, RZ, RZ, -R2 ;  /* 0x000000ffff0b7224 */ /* 0x000fc800078e0a02 */
[----:B------:R-:W-:Y:S02]  /*17030*/  IMAD R11, R6, R11, R5 ;  /* 0x0000000b060b7224 */ /* 0x000fe400078e0205 */
[C---:B------:R-:W-:Y:S02]  /*17040*/  IMAD R6, R0.reuse, UR7, R7 ;  /* 0x0000000700067c24 */ /* 0x040fe4000f8e0207 */
[----:B------:R-:W-:-:S05]  /*17050*/  IMAD.WIDE.U32 R2, R0, UR6, R2 ;  /* 0x0000000600027c25 */ /* 0x000fca000f8e0002 */
[----:B------:R-:W-:Y:S02]  /*17060*/  IADD3 R3, R6, R3, RZ ;  /* 0x0000000306037210 */ /* 0x000fe40007ffe0ff */
[----:B------:R-:W-:-:S04]  /*17070*/  LEA R6, P0, R2, UR4, 0x2 ;  /* 0x0000000402067c11 */ /* 0x000fc8000f8010ff */
[----:B------:R-:W-:-:S05]  /*17080*/  LEA.HI.X R7, R2, UR5, R3, 0x2, P0 ;  /* 0x0000000502077c11 */ /* 0x000fca00080f1403 */
[----:B------:R0:W5:Y:S04]  /*17090*/  LDG.E R6, desc[UR40][R6.64] ;  /* 0x0000002806067981 */ /* 0x000168000c1e1900 */
.L_x_3962:
[----:B------:R-:W2:Y:S01]  /*170a0*/  S2R R3, SR_CgaCtaId ;  /* 0x0000000000037919 */ /* 0x000ea20000008800 */
[----:B------:R-:W-:-:S04]  /*170b0*/  MOV R2, 0x400 ;  /* 0x0000040000027802 */ /* 0x000fc80000000f00 */
[----:B--2---:R-:W-:Y:S02]  /*170c0*/  LEA R2, R3, R2, 0x18 ;  /* 0x0000000203027211 */ /* 0x004fe400078ec0ff */
[----:B------:R-:W-:-:S03]  /*170d0*/  SHF.L.U32 R3, R10, 0x1f, RZ ;  /* 0x0000001f0a037819 */ /* 0x000fc600000006ff */
[----:B------:R-:W-:-:S04]  /*170e0*/  IMAD R2, R9, 0x8, R2 ;  /* 0x0000000809027824 */ /* 0x000fc800078e0202 */
[----:B------:R-:W2:Y:S02]  /*170f0*/  SYNCS.PHASECHK.TRANS64.TRYWAIT P0, [R2+URZ+0x22840], R3 ;  /* 0x02284003020075a7 */ /* 0x000ea4000800017f */
[----:B--2---:R-:W-:Y:S05]  /*17100*/  @!P0 BRA `(.L_x_3963) ;  /* 0x0000003000908947 */ /* 0x004fea0003800000 */
.L_x_4081:
        /* <DEDUP_REMOVED lines=11> */
.L_x_3964:
[----:B------:R-:W3:Y:S01]  /*171c0*/  LDL R12, [R1+0x10] ;  /* 0x00001000010c7983 */ /* 0x000ee20000100800 */
        /* <DEDUP_REMOVED lines=19> */
[----:B0--3--:R-:W-:Y:S05]  /*17300*/  @!P1 BRA `(.L_x_3965) ;  /* 0x0000003000249947 */ /* 0x009fea0003800000 */
.L_x_4082:
        /* <DEDUP_REMOVED lines=8> */
.L_x_3966:
        /* <DEDUP_REMOVED lines=33> */
.L_x_3961:
[----:B------:R-:W-:Y:S05]  /*175a0*/  BSYNC B1 ;  /* 0x0000000000017941 */ /* 0x000fea0003800000 */
.L_x_3960:
[----:B------:R-:W-:Y:S01]  /*175b0*/  IADD3 R9, R9, 0x1, RZ ;  /* 0x0000000109097810 */ /* 0x000fe20007ffe0ff */
[----:B------:R-:W-:Y:S03]  /*175c0*/  BSSY B1, `(.L_x_3967) ;  /* 0x0000070000017945 */ /* 0x000fe60003800000 */
        /* <DEDUP_REMOVED lines=14> */
[----:B------:R-:W-:Y:S01]  /*176b0*/  IMAD R7, R8, UR6, RZ ;  /* 0x0000000608077c24 */ /* 0x000fe2000f8e02ff */
        /* <DEDUP_REMOVED lines=8> */
[C---:B------:R-:W-:Y:S02]  /*17740*/  IMAD R6, R0.reuse, UR7, R7 ;  /* 0x0000000700067c24 */ /* 0x040fe4000f8e0207 */
[----:B------:R-:W-:-:S05]  /*17750*/  IMAD.WIDE.U32 R2, R0, UR6, R2 ;  /* 0x0000000600027c25 */ /* 0x000fca000f8e0002 */
[----:B------:R-:W-:Y:S02]  /*17760*/  IADD3 R3, R6, R3, RZ ;  /* 0x0000000306037210 */ /* 0x000fe40007ffe0ff */
[----:B------:R-:W-:-:S04]  /*17770*/  LEA R6, P0, R2, UR4, 0x2 ;  /* 0x0000000402067c11 */ /* 0x000fc8000f8010ff */
[----:B------:R-:W-:-:S05]  /*17780*/  LEA.HI.X R7, R2, UR5, R3, 0x2, P0 ;  /* 0x0000000502077c11 */ /* 0x000fca00080f1403 */
[----:B------:R2:W5:Y:S04]  /*17790*/  LDG.E R6, desc[UR40][R6.64] ;  /* 0x0000002806067981 */ /* 0x000568000c1e1900 */
.L_x_3969:
[----:B------:R-:W3:Y:S01]  /*177a0*/  S2R R3, SR_CgaCtaId ;  /* 0x0000000000037919 */ /* 0x000ee20000008800 */
[----:B------:R-:W-:-:S04]  /*177b0*/  MOV R2, 0x400 ;  /* 0x0000040000027802 */ /* 0x000fc80000000f00 */
[----:B---3--:R-:W-:Y:S02]  /*177c0*/  LEA R2, R3, R2, 0x18 ;  /* 0x0000000203027211 */ /* 0x008fe400078ec0ff */
[----:B------:R-:W-:-:S03]  /*177d0*/  SHF.L.U32 R3, R11, 0x1f, RZ ;  /* 0x0000001f0b037819 */ /* 0x000fc600000006ff */
[----:B------:R-:W-:-:S04]  /*177e0*/  IMAD R2, R12, 0x8, R2 ;  /* 0x000000080c027824 */ /* 0x000fc800078e0202 */
[----:B------:R-:W3:Y:S02]  /*177f0*/  SYNCS.PHASECHK.TRANS64.TRYWAIT P0, [R2+URZ+0x22840], R3 ;  /* 0x02284003020075a7 */ /* 0x000ee4000800017f */
[----:B---3--:R-:W-:Y:S05]  /*17800*/  @!P0 BRA `(.L_x_3970) ;  /* 0x0000002800f88947 */ /* 0x008fea0003800000 */
.L_x_4083:
        /* <DEDUP_REMOVED lines=11> */
.L_x_3971:
        /* <DEDUP_REMOVED lines=22> */
.L_x_4084:
        /* <DEDUP_REMOVED lines=8> */
.L_x_3973:
        /* <DEDUP_REMOVED lines=34> */
.L_x_3968:
[----:B------:R-:W-:Y:S05]  /*17cc0*/  BSYNC B1 ;  /* 0x0000000000017941 */ /* 0x000fea0003800000 */
.L_x_3967:
[C---:B------:R-:W-:Y:S02]  /*17cd0*/  ISETP.GT.AND P0, PT, R5.reuse, 0x1, PT ;  /* 0x000000010500780c */ /* 0x040fe40003f04270 */
[----:B------:R-:W-:-:S05]  /*17ce0*/  IADD3 R2, R5, -0x2, RZ ;  /* 0xfffffffe05027810 */ /* 0x000fca0007ffe0ff */
[----:B------:R-:W-:-:S06]  /*17cf0*/  IMAD.MOV.U32 R5, RZ, RZ, R2 ;  /* 0x000000ffff057224 */ /* 0x000fcc00078e0002 */
[----:B------:R-:W-:Y:S05]  /*17d00*/  @P0 BRA `(.L_x_3974) ;  /* 0xfffffff000640947 */ /* 0x000fea000383ffff */
.L_x_3950:
[----:B------:R-:W-:Y:S05]  /*17d10*/  BSYNC B0 ;  /* 0x0000000000007941 */ /* 0x000fea0003800000 */
.L_x_3949:
[----:B------:R-:W2:Y:S01]  /*17d20*/  LDL.LU R3, [R1] ;  /* 0x0000000001037983 */ /* 0x000ea20000300800 */
[----:B------:R-:W-:Y:S01]  /*17d30*/  BSSY B0, `(.L_x_3975) ;  /* 0x0000016000007945 */ /* 0x000fe20003800000 */
[----:B0-----:R-:W0:Y:S02]  /*17d40*/  S2R R2, SR_TID.X ;  /* 0x0000000000027919 */ /* 0x001e240000002100 */
[----:B0-----:R-:W-:-:S04]  /*17d50*/  LOP3.LUT R2, R2, 0x1f, RZ, 0xc0, !PT ;  /* 0x0000001f02027812 */ /* 0x001fc800078ec0ff */
        /* <DEDUP_REMOVED lines=18> */
[----:B0-----:R-:W-:-:S07]  /*17e80*/  IADD3 R16, R4, UR37, R7 ;  /* 0x0000002504107c10 */ /* 0x001fce000fffe007 */
.L_x_3976:
[----:B------:R-:W-:Y:S05]  /*17e90*/  BSYNC B0 ;  /* 0x0000000000007941 */ /* 0x000fea0003800000 */
.L_x_3975:
[----:B0-----:R-:W2:Y:S02]  /*17ea0*/  LDL.LU R2, [R1+0x8] ;  /* 0x0000080001027983 */ /* 0x001ea40000300800 */
[----:B--2---:R-:W-:-:S05]  /*17eb0*/  LOP3.LUT R2, R2, R0, RZ, 0x3c, !PT ;  /* 0x0000000002027212 */ /* 0x004fca00078e3cff */
[----:B------:R0:W-:Y:S02]  /*17ec0*/  STL [R1+0x8], R2 ;  /* 0x0000080201007387 */ /* 0x0001e40000100800 */
.L_x_3932:
[----:B------:R-:W-:Y:S05]  /*17ed0*/  BSYNC B6 ;  /* 0x0000000000067941 */ /* 0x000fea0003800000 */
.L_x_3930:
[----:B------:R-:W-:-:S03]  /*17ee0*/  UMOV UR4, 0xffffffff ;  /* 0xffffffff00047882 */ /* 0x000fc60000000000 */
[----:B------:R-:W-:Y:S05]  /*17ef0*/  BRA.DIV UR4, `(.L_x_3977) ;  /* 0x0000002604647947 */ /* 0x000fea000b800000 */
[----:B------:R2:W3:Y:S04]  /*17f00*/  SHFL.IDX PT, R4, R16, RZ, 0x1f ;  /* 0x00001fff10047589 */ /* 0x0004e800000e0000 */
[----:B------:R-:W4:Y:S02]  /*17f10*/  SHFL.IDX PT, R16, R16, 0x1, 0x1f ;  /* 0x00201f0010107f89 */ /* 0x000f2400000e0000 */
.L_x_4088:
[----:B------:R-:W0:Y:S01]  /*17f20*/  S2R R0, SR_TID.X ;  /* 0x0000000000007919 */ /* 0x000e220000002100 */
[----:B------:R-:W-:Y:S01]  /*17f30*/  ULDC UR4, c[0x0][0xc14] ;  /* 0x0003050000047ab9 */ /* 0x000fe20000000800 */
[----:B------:R-:W-:Y:S01]  /*17f40*/  BSSY B0, `(.L_x_3978) ;  /* 0x000000b000007945 */ /* 0x000fe20003800000 */
[----:B------:R-:W-:Y:S01]  /*17f50*/  IMAD.MOV.U32 R17, RZ, RZ, RZ ;  /* 0x000000ffff117224 */ /* 0x000fe200078e00ff */
[----:B0-----:R-:W-:Y:S02]  /*17f60*/  LOP3.LUT R7, R0, 0x1f, RZ, 0xc0, !PT ;  /* 0x0000001f00077812 */ /* 0x001fe400078ec0ff */
[----:B------:R-:W-:Y:S02]  /*17f70*/  MOV R0, UR4 ;  /* 0x0000000400007c02 */ /* 0x000fe40008000f00 */
[C---:B------:R-:W-:Y:S01]  /*17f80*/  ISETP.NE.AND P0, PT, R7.reuse, 0x1f, PT ;  /* 0x0000001f0700780c */ /* 0x040fe20003f05270 */
[----:B------:R-:W-:-:S05]  /*17f90*/  IMAD.IADD R5, R7, 0x1, R19 ;  /* 0x0000000107057824 */ /* 0x000fca00078e0213 */
[----:B------:R-:W-:-:S13]  /*17fa0*/  ISETP.GE.OR P0, PT, R5, R0, !P0 ;  /* 0x000000000500720c */ /* 0x000fda0004706670 */
[----:B------:R-:W-:Y:S05]  /*17fb0*/  @P0 BRA `(.L_x_3979) ;  /* 0x00000000000c0947 */ /* 0x000fea0003800000 */
[----:B------:R-:W0:Y:S02]  /*17fc0*/  LDC.64 R2, c[0x0][0xc58] ;  /* 0x00031600ff027b82 */ /* 0x000e240000000a00 */
[----:B0-----:R-:W-:-:S05]  /*17fd0*/  IMAD.WIDE R2, R5, 0x4, R2 ;  /* 0x0000000405027825 */ /* 0x001fca00078e0202 */
[----:B------:R0:W5:Y:S02]  /*17fe0*/  LDG.E R17, desc[UR40][R2.64] ;  /* 0x0000002802117981 */ /* 0x000164000c1e1900 */
.L_x_3979:
[----:B------:R-:W-:Y:S05]  /*17ff0*/  BSYNC B0 ;  /* 0x0000000000007941 */ /* 0x000fea0003800000 */
.L_x_3978:
        /* <DEDUP_REMOVED lines=22> */
[----:B------:R0:W0:Y:S02]  /*18160*/  SHFL.IDX PT, R14, R2, 0x1f, 0x1f ;  /* 0x03e01f00020e7f89 */ /* 0x00002400000e0000 */
.L_x_4096:
[----:B------:R-:W-:Y:S02]  /*18170*/  ULDC UR4, c[0x0][0xc10] ;  /* 0x0003040000047ab9 */ /* 0x000fe40000000800 */
[----:B------:R-:W-:-:S04]  /*18180*/  IMAD.U32 R5, RZ, RZ, UR4 ;  /* 0x00000004ff057e24 */ /* 0x000fc8000f8e00ff */
[----:B0-----:R-:W-:-:S05]  /*18190*/  IMAD R3, R14, R5, RZ ;  /* 0x000000050e037224 */ /* 0x001fca00078e02ff */
[----:B--2-4-:R-:W-:-:S04]  /*181a0*/  IADD3 R16, R16, R3, RZ ;  /* 0x0000000310107210 */ /* 0x014fc80007ffe0ff */
[----:B---3--:R-:W-:-:S13]  /*181b0*/  ISETP.GT.AND P0, PT, R16, R4, PT ;  /* 0x000000041000720c */ /* 0x008fda0003f04270 */
[----:B------:R-:W-:Y:S05]  /*181c0*/  @P0 BRA `(.L_x_3981) ;  /* 0x0000000000b40947 */ /* 0x000fea0003800000 */
[----:B------:R-:W0:Y:S02]  /*181d0*/  LDC R0, c[0x0][0xc14] ;  /* 0x00030500ff007b82 */ /* 0x000e240000000800 */
.L_x_3986:
[----:B------:R-:W-:-:S05]  /*181e0*/  VIADD R19, R19, 0x1f ;  /* 0x0000001f13137836 */ /* 0x000fca0000000000 */
[----:B0-----:R-:W-:-:S13]  /*181f0*/  ISETP.GE.AND P0, PT, R19, R0, PT ;  /* 0x000000001300720c */ /* 0x001fda0003f06270 */
[----:B------:R-:W-:Y:S05]  /*18200*/  @P0 BRA `(.L_x_3982) ;  /* 0x0000000400ec0947 */ /* 0x000fea0003800000 */
[----:B------:R-:W0:Y:S01]  /*18210*/  S2R R2, SR_TID.X ;  /* 0x0000000000027919 */ /* 0x000e220000002100 */
        /* <DEDUP_REMOVED lines=10> */
.L_x_3984:
[----:B------:R-:W-:Y:S05]  /*182c0*/  BSYNC B0 ;  /* 0x0000000000007941 */ /* 0x000fea0003800000 */
.L_x_3983:
        /* <DEDUP_REMOVED lines=23> */
.L_x_4104:
[----:B------:R-:W-:Y:S02]  /*18440*/  ULDC UR4, c[0x0][0xc10] ;  /* 0x0003040000047ab9 */ /* 0x000fe40000000800 */
[----:B------:R-:W-:-:S04]  /*18450*/  IMAD.U32 R5, RZ, RZ, UR4 ;  /* 0x00000004ff057e24 */ /* 0x000fc8000f8e00ff */
[----:B--2---:R-:W-:-:S04]  /*18460*/  IMAD R3, R14, R5, RZ ;  /* 0x000000050e037224 */ /* 0x004fc800078e02ff */
[----:B------:R-:W-:-:S05]  /*18470*/  IMAD.IADD R16, R3, 0x1, R16 ;  /* 0x0000000103107824 */ /* 0x000fca00078e0210 */
[----:B------:R-:W-:-:S13]  /*18480*/  ISETP.GT.AND P0, PT, R16, R4, PT ;  /* 0x000000041000720c */ /* 0x000fda0003f04270 */
[----:B------:R-:W-:Y:S05]  /*18490*/  @!P0 BRA `(.L_x_3986) ;  /* 0xfffffffc00508947 */ /* 0x000fea000383ffff */
.L_x_3981:
        /* <DEDUP_REMOVED lines=8> */
.L_x_4108:
[----:B------:R-:W-:Y:S02]  /*18520*/  ISETP.NE.AND P0, PT, R3, RZ, PT ;  /* 0x000000ff0300720c */ /* 0x000fe40003f05270 */
[----:B------:R-:W-:-:S11]  /*18530*/  MOV R7, RZ ;  /* 0x000000ff00077202 */ /* 0x000fd60000000f00 */
[----:B------:R-:W-:Y:S05]  /*18540*/  @!P0 BRA `(.L_x_3988) ;  /* 0x0000000000108947 */ /* 0x000fea0003800000 */
[----:B------:R-:W-:Y:S01]  /*18550*/  UMOV UR4, 0xffffffff ;  /* 0xffffffff00047882 */ /* 0x000fe20000000000 */
[----:B------:R-:W-:Y:S02]  /*18560*/  VIADD R12, R6, 0xffffffff ;  /* 0xffffffff060c7836 */ /* 0x000fe40000000000 */
[----:B------:R-:W-:Y:S05]  /*18570*/  BRA.DIV UR4, `(.L_x_3989) ;  /* 0x0000002604f87947 */ /* 0x000fea000b800000 */
[----:B------:R4:W0:Y:S02]  /*18580*/  SHFL.IDX PT, R7, R2, R12, 0x1f ;  /* 0x00001f0c02077589 */ /* 0x00082400000e0000 */
.L_x_3988:
[----:B0---4-:R-:W0:Y:S01]  /*18590*/  LDC.64 R2, c[0x0][0xc68] ;  /* 0x00031a00ff027b82 */ /* 0x011e220000000a00 */
[----:B------:R-:W-:-:S04]  /*185a0*/  IMAD.IADD R19, R6, 0x1, R19 ;  /* 0x0000000106137824 */ /* 0x000fc800078e0213 */
[----:B0-----:R-:W-:-:S05]  /*185b0*/  IMAD.WIDE R2, R19, 0x4, R2 ;  /* 0x0000000413027825 */ /* 0x001fca00078e0202 */
[----:B------:R0:W2:Y:S01]  /*185c0*/  LDG.E R8, desc[UR40][R2.64] ;  /* 0x0000002802087981 */ /* 0x0000a2000c1e1900 */
[----:B------:R-:W-:-:S04]  /*185d0*/  IMAD R16, R7, R5, R16 ;  /* 0x0000000507107224 */ /* 0x000fc800078e0210 */
[----:B------:R-:W-:Y:S02]  /*185e0*/  IMAD.IADD R7, R4, 0x1, -R16 ;  /* 0x0000000104077824 */ /* 0x000fe400078e0a10 */
[----:B0-----:R-:W-:Y:S02]  /*185f0*/  IMAD.MOV.U32 R2, RZ, RZ, RZ ;  /* 0x000000ffff027224 */ /* 0x001fe400078e00ff */
[----:B--23--:R-:W-:-:S05]  /*18600*/  IMAD R6, R17, R8, RZ ;  /* 0x0000000811067224 */ /* 0x00cfca00078e02ff */
[-C--:B------:R-:W-:Y:S02]  /*18610*/  IABS R9, R6.reuse ;  /* 0x0000000600097213 */ /* 0x080fe40000000000 */
[----:B------:R-:W-:Y:S02]  /*18620*/  IABS R4, R6 ;  /* 0x0000000600047213 */ /* 0x000fe40000000000 */
[----:B------:R-:W0:Y:S03]  /*18630*/  I2F.RP R10, R9 ;  /* 0x00000009000a7306 */ /* 0x000e260000209400 */
[----:B------:R-:W-:-:S05]  /*18640*/  IMAD.MOV R4, RZ, RZ, -R4 ;  /* 0x000000ffff047224 */ /* 0x000fca00078e0a04 */
[----:B0-----:R-:W0:Y:S02]  /*18650*/  MUFU.RCP R10, R10 ;  /* 0x0000000a000a7308 */ /* 0x001e240000001000 */
[----:B0-----:R-:W-:-:S06]  /*18660*/  VIADD R11, R10, 0xffffffe ;  /* 0x0ffffffe0a0b7836 */ /* 0x001fcc0000000000 */
[----:B------:R-:W0:Y:S02]  /*18670*/  F2I.FTZ.U32.TRUNC.NTZ R3, R11 ;  /* 0x0000000b00037305 */ /* 0x000e24000021f000 */
[----:B0-----:R-:W-:-:S05]  /*18680*/  IADD3 R12, RZ, -R3, RZ ;  /* 0x80000003ff0c7210 */ /* 0x001fca0007ffe0ff */
[----:B------:R-:W-:-:S04]  /*18690*/  IMAD R13, R12, R9, RZ ;  /* 0x000000090c0d7224 */ /* 0x000fc800078e02ff */
[----:B------:R-:W-:Y:S01]  /*186a0*/  IMAD.HI.U32 R2, R3, R13, R2 ;  /* 0x0000000d03027227 */ /* 0x000fe200078e0002 */
        /* <DEDUP_REMOVED lines=19> */
[----:B------:R-:W-:Y:S02]  /*187e0*/  IMAD.MOV.U32 R2, RZ, RZ, RZ ;  /* 0x000000ffff027224 */ /* 0x000fe400078e00ff */
[----:B------:R-:W-:Y:S01]  /*187f0*/  IMAD.IADD R4, R6, 0x1, R4 ;  /* 0x0000000106047824 */ /* 0x000fe200078e0204 */
[----:B------:R-:W-:-:S04]  /*18800*/  IABS R8, R5 ;  /* 0x0000000500087213 */ /* 0x000fc80000000000 */
[----:B------:R-:W0:Y:S08]  /*18810*/  I2F.RP R10, R8 ;  /* 0x00000008000a7306 */ /* 0x000e300000209400 */
[----:B0-----:R-:W0:Y:S02]  /*18820*/  MUFU.RCP R10, R10 ;  /* 0x0000000a000a7308 */ /* 0x001e240000001000 */
[----:B0-----:R-:W-:-:S06]  /*18830*/  VIADD R11, R10, 0xffffffe ;  /* 0x0ffffffe0a0b7836 */ /* 0x001fcc0000000000 */
[----:B------:R-:W0:Y:S02]  /*18840*/  F2I.FTZ.U32.TRUNC.NTZ R3, R11 ;  /* 0x0000000b00037305 */ /* 0x000e24000021f000 */
[----:B0-----:R-:W-:-:S05]  /*18850*/  IADD3 R7, RZ, -R3, RZ ;  /* 0x80000003ff077210 */ /* 0x001fca0007ffe0ff */
[----:B------:R-:W-:-:S04]  /*18860*/  IMAD R7, R7, R8, RZ ;  /* 0x0000000807077224 */ /* 0x000fc800078e02ff */
        /* <DEDUP_REMOVED lines=15> */
[----:B------:R-:W-:Y:S02]  /*18960*/  @!P0 LOP3.LUT R3, RZ, R5, RZ, 0x33, !PT ;  /* 0x00000005ff038212 */ /* 0x000fe400078e33ff */
[----:B------:R-:W-:Y:S02]  /*18970*/  IADD3 R5, -R5, RZ, RZ ;  /* 0x000000ff05057210 */ /* 0x000fe40007ffe1ff */
[----:B------:R-:W-:-:S03]  /*18980*/  LOP3.LUT R2, RZ, R3, RZ, 0x33, !PT ;  /* 0x00000003ff027212 */ /* 0x000fc600078e33ff */
[----:B------:R-:W-:Y:S02]  /*18990*/  IMAD R18, R3, R5, R4 ;  /* 0x0000000503127224 */ /* 0x000fe400078e0204 */
[----:B------:R-:W-:Y:S01]  /*189a0*/  IMAD.IADD R17, R17, 0x1, R2 ;  /* 0x0000000111117824 */ /* 0x000fe200078e0202 */
[----:B------:R-:W-:Y:S06]  /*189b0*/  BRA `(.L_x_3990) ;  /* 0x00000000001c7947 */ /* 0x000fec0003800000 */
.L_x_3982:
[----:B------:R-:W-:Y:S01]  /*189c0*/  UMOV UR4, URZ ;  /* 0x0000003f00047c82 */ /* 0x000fe20008000000 */
[----:B------:R-:W-:Y:S01]  /*189d0*/  UMOV UR5, URZ ;  /* 0x0000003f00057c82 */ /* 0x000fe20008000000 */
[----:B------:R-:W-:Y:S01]  /*189e0*/  ULDC UR6, c[0x0][0xc14] ;  /* 0x0003050000067ab9 */ /* 0x000fe20000000800 */
[----:B------:R-:W-:Y:S01]  /*189f0*/  IMAD.MOV.U32 R16, RZ, RZ, R4 ;  /* 0x000000ffff107224 */ /* 0x000fe200078e0004 */
[----:B------:R-:W-:Y:S01]  /*18a00*/  MOV R18, UR5 ;  /* 0x0000000500127c02 */ /* 0x000fe20008000f00 */
[----:B------:R-:W-:Y:S02]  /*18a10*/  IMAD.U32 R17, RZ, RZ, UR4 ;  /* 0x00000004ff117e24 */ /* 0x000fe4000f8e00ff */
[----:B------:R-:W-:-:S07]  /*18a20*/  IMAD.U32 R19, RZ, RZ, UR6 ;  /* 0x00000006ff137e24 */ /* 0x000fce000f8e00ff */
.L_x_3990:
[----:B------:R-:W0:Y:S01]  /*18a30*/  S2R R2, SR_TID.X ;  /* 0x0000000000027919 */ /* 0x000e220000002100 */
        /* <DEDUP_REMOVED lines=11> */
.L_x_3907:
        /* <DEDUP_REMOVED lines=12> */
.L_x_4111:
[----:B------:R-:W-:Y:S05]  /*18bb0*/  BSYNC B0 ;  /* 0x0000000000007941 */ /* 0x000fea0003800000 */
.L_x_3992:
[----:B------:R-:W-:-:S03]  /*18bc0*/  UMOV UR4, 0xffffffff ;  /* 0xffffffff00047882 */ /* 0x000fc60000000000 */
[----:B------:R-:W-:Y:S05]  /*18bd0*/  BRA.DIV UR4, `(.L_x_3994) ;  /* 0x00000022049c7947 */ /* 0x000fea000b800000 */
[----:B------:R-:W2:Y:S02]  /*18be0*/  S2R R2, SR_TID.X ;  /* 0x0000000000027919 */ /* 0x000ea40000002100 */
[----:B--2---:R-:W-:-:S04]  /*18bf0*/  SHF.R.U32.HI R2, RZ, 0x5, R2 ;  /* 0x00000005ff027819 */ /* 0x004fc80000011602 */
[----:B------:R-:W-:-:S05]  /*18c00*/  LOP3.LUT R2, R2, 0x3, RZ, 0xc0, !PT ;  /* 0x0000000302027812 */ /* 0x000fca00078ec0ff */
[----:B------:R2:W3:Y:S02]  /*18c10*/  SHFL.IDX PT, R14, R2, RZ, 0x1f ;  /* 0x00001fff020e7589 */ /* 0x0004e400000e0000 */
.L_x_4114:
[----:B---3--:R-:W-:-:S13]  /*18c20*/  ISETP.NE.AND P0, PT, R14, RZ, PT ;  /* 0x000000ff0e00720c */ /* 0x008fda0003f05270 */
[----:B------:R-:W-:Y:S05]  /*18c30*/  @P0 BRA `(.L_x_3745) ;  /* 0x0000000000940947 */ /* 0x000fea0003800000 */
[----:B------:R-:W-:-:S03]  /*18c40*/  UMOV UR4, 0xffffffff ;  /* 0xffffffff00047882 */ /* 0x000fc60000000000 */
[----:B------:R-:W-:Y:S05]  /*18c50*/  BRA.DIV UR4, `(.L_x_3995) ;  /* 0x0000002204b07947 */ /* 0x000fea000b800000 */
[----:B------:R-:W-:-:S13]  /*18c60*/  ELECT P6, URZ, PT ;  /* 0x00000000003f782f */ /* 0x000fda00038c0000 */
.L_x_4117:
[----:B------:R-:W-:Y:S05]  /*18c70*/  @!P6 BRA `(.L_x_3745) ;  /* 0x000000000084e947 */ /* 0x000fea0003800000 */
[----:B------:R-:W-:-:S06]  /*18c80*/  ULOP3.LUT UR4, UR36, 0x2, URZ, 0xfc, !UPT ;  /* 0x0000000224047892 */ /* 0x000fcc000f8efc3f */
[----:B--2---:R-:W-:-:S04]  /*18c90*/  MOV R2, UR4 ;  /* 0x0000000400027c02 */ /* 0x004fc80008000f00 */
[----:B------:R-:W-:-:S13]  /*18ca0*/  ISETP.NE.AND P2, PT, R2, 0x3, PT ;  /* 0x000000030200780c */ /* 0x000fda0003f45270 */
[----:B------:R-:W-:Y:S05]  /*18cb0*/  @!P2 BRA `(.L_x_3996) ;  /* 0x000000000004a947 */ /* 0x000fea0003800000 */
[----:B------:R-:W-:Y:S01]  /*18cc0*/  BPT.TRAP 0x1 ;  /* 0x000000040000795c */ /* 0x000fe20000300000 */
.L_x_3996:
        /* <DEDUP_REMOVED lines=10> */
[----:B------:R-:W-:Y:S02]  /*18d70*/  LOP3.LUT R4, R7, R4, RZ, 0x3c, !PT ;  /* 0x0000000407047212 */ /* 0x000fe400078e3cff */
[----:B------:R-:W-:-:S02]  /*18d80*/  LEA R7, R3, R2, 0x3 ;  /* 0x0000000203077211 */ /* 0x000fc400078e18ff */
[----:B------:R-:W-:Y:S01]  /*18d90*/  SHF.L.U32 R2, R4, 0x1f, RZ ;  /* 0x0000001f04027819 */ /* 0x000fe200000006ff */
[----:B-1----:R-:W-:Y:S06]  /*18da0*/  @!P0 BRA `(.L_x_3997) ;  /* 0x00000020007c8947 */ /* 0x002fec0003800000 */
.L_x_4118:
[----:B------:R-:W2:Y:S02]  /*18db0*/  SYNCS.PHASECHK.TRANS64.TRYWAIT P0, [R7+URZ], R2 ;  /* 0x00000002070075a7 */ /* 0x000ea4000800017f */
[----:B--2---:R-:W-:Y:S05]  /*18dc0*/  @!P0 BRA `(.L_x_3998) ;  /* 0x0000002000888947 */ /* 0x004fea0003800000 */
.L_x_4119:
[----:B------:R-:W-:Y:S05]  /*18dd0*/  @!P2 BRA `(.L_x_3999) ;  /* 0x000000000004a947 */ /* 0x000fea0003800000 */
[----:B------:R-:W-:Y:S01]  /*18de0*/  BPT.TRAP 0x1 ;  /* 0x000000040000795c */ /* 0x000fe20000300000 */
.L_x_3999:
[----:B------:R-:W3:Y:S01]  /*18df0*/  LDL.LU R4, [R1] ;  /* 0x0000000001047983 */ /* 0x000ee20000300800 */
[----:B------:R-:W-:-:S04]  /*18e00*/  VIADD R0, R0, 0x22860 ;  /* 0x0002286000007836 */ /* 0x000fc80000000000 */
[----:B---3--:R-:W-:-:S04]  /*18e10*/  IMAD R4, R4, 0x8, R0 ;  /* 0x0000000804047824 */ /* 0x008fc800078e0200 */
[----:B------:R-:W3:Y:S02]  /*18e20*/  SYNCS.PHASECHK.TRANS64.TRYWAIT P0, [R4+URZ], R5 ;  /* 0x00000005040075a7 */ /* 0x000ee4000800017f */
[----:B---3--:R-:W-:Y:S05]  /*18e30*/  @!P0 BRA `(.L_x_4000) ;  /* 0x0000002000808947 */ /* 0x008fea0003800000 */
.L_x_4120:
[----:B------:R-:W-:-:S07]  /*18e40*/  IMAD R3, R3, 0x8, R0 ;  /* 0x0000000803037824 */ /* 0x000fce00078e0200 */
.L_x_4001:
[----:B----4-:R4:W0:Y:S02]  /*18e50*/  SYNCS.PHASECHK.TRANS64.TRYWAIT P0, [R3+URZ], R2 ;  /* 0x00000002030075a7 */ /* 0x010824000800017f */
[----:B0-----:R-:W-:Y:S05]  /*18e60*/  @!P0 NANOSLEEP.SYNCS 0x989680 ;  /* 0x009896800000895d */ /* 0x001fea0003900000 */
[----:B------:R-:W0:Y:S02]  /*18e70*/  @!P0 SYNCS.PHASECHK.TRANS64 P0, [R3+URZ], R2 ;  /* 0x00000002030085a7 */ /* 0x000e24000800007f */
[----:B0-----:R-:W-:Y:S05]  /*18e80*/  @!P0 BRA `(.L_x_4001) ;  /* 0xfffffffc00f08947 */ /* 0x001fea000383ffff */
.L_x_3745:
[----:B------:R-:W-:Y:S05]  /*18e90*/  BSYNC B7 ;  /* 0x0000000000077941 */ /* 0x000fea0003800000 */
.L_x_3742:
[----:B------:R-:W-:Y:S05]  /*18ea0*/  EXIT ;  /* 0x000000000000794d */ /* 0x000fea0003800000 */
.L_x_3763:
[----:B0-----:R0:W1:Y:S02]  /*18eb0*/  SYNCS.PHASECHK.TRANS64.TRYWAIT P6, [R88+URZ+0x22890], R99 ;  /* 0x02289063580075a7 */ /* 0x00106400080c017f */
[----:B-1----:R-:W-:Y:S05]  /*18ec0*/  @!P6 NANOSLEEP.SYNCS 0x989680 ;  /* 0x009896800000e95d */ /* 0x002fea0003900000 */
[----:B------:R-:W1:Y:S02]  /*18ed0*/  @!P6 SYNCS.PHASECHK.TRANS64 P6, [R88+URZ+0x22890], R99 ;  /* 0x022890635800e5a7 */ /* 0x000e6400080c007f */
[----:B-1----:R-:W-:Y:S05]  /*18ee0*/  @!P6 BRA `(.L_x_3763) ;  /* 0xfffffffc00f0e947 */ /* 0x002fea000383ffff */
[----:B------:R-:W-:Y:S05]  /*18ef0*/  BRA `(.L_x_4002) ;  /* 0xfffffe9c00147947 */ /* 0x000fea000383ffff */
.L_x_3781:
[----:B0-----:R0:W1:Y:S02]  /*18f00*/  SYNCS.PHASECHK.TRANS64.TRYWAIT P5, [R88+URZ+0x22890], R99 ;  /* 0x02289063580075a7 */ /* 0x00106400080a017f */
[----:B-1----:R-:W-:Y:S05]  /*18f10*/  @!P5 NANOSLEEP.SYNCS 0x989680 ;  /* 0x009896800000d95d */ /* 0x002fea0003900000 */
[----:B------:R-:W1:Y:S02]  /*18f20*/  @!P5 SYNCS.PHASECHK.TRANS64 P5, [R88+URZ+0x22890], R99 ;  /* 0x022890635800d5a7 */ /* 0x000e6400080a007f */
[----:B-1----:R-:W-:Y:S05]  /*18f30*/  @!P5 BRA `(.L_x_3781) ;  /* 0xfffffffc00f0d947 */ /* 0x002fea000383ffff */
[----:B------:R-:W-:Y:S05]  /*18f40*/  BRA `(.L_x_4003) ;  /* 0xfffffeac00687947 */ /* 0x000fea000383ffff */
.L_x_3790:
[----:B0-----:R0:W1:Y:S02]  /*18f50*/  SYNCS.PHASECHK.TRANS64.TRYWAIT P4, [R88+URZ+0x22890], R99 ;  /* 0x02289063580075a7 */ /* 0x001064000808017f */
[----:B-1----:R-:W-:Y:S05]  /*18f60*/  @!P4 NANOSLEEP.SYNCS 0x989680 ;  /* 0x009896800000c95d */ /* 0x002fea0003900000 */
[----:B------:R-:W1:Y:S02]  /*18f70*/  @!P4 SYNCS.PHASECHK.TRANS64 P4, [R88+URZ+0x22890], R99 ;  /* 0x022890635800c5a7 */ /* 0x000e64000808007f */
[----:B-1----:R-:W-:Y:S05]  /*18f80*/  @!P4 BRA `(.L_x_3790) ;  /* 0xfffffffc00f0c947 */ /* 0x002fea000383ffff */
[----:B------:R-:W-:Y:S05]  /*18f90*/  BRA `(.L_x_4004) ;  /* 0xfffffebc00487947 */ /* 0x000fea000383ffff */
.L_x_3796:
[----:B-1----:R1:W2:Y:S02]  /*18fa0*/  SYNCS.PHASECHK.TRANS64.TRYWAIT P3, [R88+URZ+0x228b0], R99 ;  /* 0x0228b063580075a7 */ /* 0x0022a4000806017f */
[----:B--2---:R-:W-:Y:S05]  /*18fb0*/  @!P3 NANOSLEEP.SYNCS 0x989680 ;  /* 0x009896800000b95d */ /* 0x004fea0003900000 */
[----:B------:R-:W2:Y:S02]  /*18fc0*/  @!P3 SYNCS.PHASECHK.TRANS64 P3, [R88+URZ+0x228b0], R99 ;  /* 0x0228b0635800b5a7 */ /* 0x000ea4000806007f */
[----:B--2---:R-:W-:Y:S05]  /*18fd0*/  @!P3 BRA `(.L_x_3796) ;  /* 0xfffffffc00f0b947 */ /* 0x004fea000383ffff */
[----:B------:R-:W-:Y:S05]  /*18fe0*/  BRA `(.L_x_4005) ;  /* 0xfffffebc00d87947 */ /* 0x000fea000383ffff */
.L_x_3804:
[----:B------:R-:W0:Y:S01]  /*18ff0*/  S2R R10, SR_TID.X ;  /* 0x00000000000a7919 */ /* 0x000e220000002100 */
[----:B------:R-:W-:Y:S01]  /*19000*/  BSSY B0, `(.L_x_4006) ;  /* 0x000000c000007945 */ /* 0x000fe20003800000 */
[----:B------:R-:W-:Y:S01]  /*19010*/  IMAD.MOV.U32 R12, RZ, RZ, RZ ;  /* 0x000000ffff0c7224 */ /* 0x000fe200078e00ff */
[----:B------:R-:W-:Y:S02]  /*19020*/  MOV R15, 0xffffffff ;  /* 0xffffffff000f7802 */ /* 0x000fe40000000f00 */
[----:B0-----:R-:W-:-:S04]  /*19030*/  IADD3 R11, R10, -0x80, RZ ;  /* 0xffffff800a0b7810 */ /* 0x001fc80007ffe0ff */
[----:B------:R-:W-:-:S04]  /*19040*/  SHF.R.S32.HI R10, RZ, 0x1f, R11 ;  /* 0x0000001fff0a7819 */ /* 0x000fc8000001140b */
[----:B------:R-:W-:Y:S01]  /*19050*/  LEA.HI R10, R10, R11, RZ, 0x7 ;  /* 0x0000000b0a0a7211 */ /* 0x000fe200078f38ff */
[----:B------:R-:W-:-:S03]  /*19060*/  IMAD.MOV.U32 R11, RZ, RZ, 0x1f ;  /* 0x0000001fff0b7424 */ /* 0x000fc600078e00ff */
[----:B------:R-:W-:-:S05]  /*19070*/  SHF.R.S32.HI R10, RZ, 0x7, R10 ;  /* 0x00000007ff0a7819 */ /* 0x000fca000001140a */
[----:B------:R-:W-:-:S07]  /*19080*/  IMAD.MOV.U32 R13, RZ, RZ, R10 ;  /* 0x000000ffff0d7224 */ /* 0x000fce00078e000a */
[----:B-----5:R-:W-:Y:S05]  /*19090*/  WARPSYNC.COLLECTIVE R15, `(.L_x_4007) ;  /* 0x000000000f087348 */ /* 0x020fea0003c00000 */
[----:B------:R0:W1:Y:S02]  /*190a0*/  SHFL.IDX P6, R14, R13, R12, R11 ;  /* 0x0000000c0d0e7389 */ /* 0x00006400000c000b */
[----:B01---5:R-:W-:Y:S01]  /*190b0*/  ENDCOLLECTIVE ;  /* 0x000000000000791b */ /* 0x023fe20003800000 */
.L_x_4007:
[----:B------:R-:W-:Y:S05]  /*190c0*/  BSYNC B0 ;  /* 0x0000000000007941 */ /* 0x000fea0003800000 */
.L_x_4006:
[----:B------:R-:W-:Y:S05]  /*190d0*/  BRA `(.L_x_4008) ;  /* 0xfffffec800787947 */ /* 0x000fea000383ffff */
.L_x_3820:
        /* <DEDUP_REMOVED lines=8> */
.L_x_4010:
[----:B------:R-:W-:Y:S05]  /*19160*/  BSYNC B1 ;  /* 0x0000000000017941 */ /* 0x000fea0003800000 */
.L_x_4009:
[----:B------:R-:W-:Y:S05]  /*19170*/  BRA `(.L_x_4011) ;  /* 0xfffffed400bc7947 */ /* 0x000fea000383ffff */
.L_x_3821:
        /* <DEDUP_REMOVED lines=8> */
.L_x_4013:
[----:B------:R-:W-:Y:S05]  /*19200*/  BSYNC B1 ;  /* 0x0000000000017941 */ /* 0x000fea0003800000 */
.L_x_4012:
[----:B------:R-:W-:Y:S05]  /*19210*/  BRA `(.L_x_4014) ;  /* 0xfffffed4009c7947 */ /* 0x000fea000383ffff */
.L_x_3822:
        /* <DEDUP_REMOVED lines=8> */
.L_x_4016:
[----:B------:R-:W-:Y:S05]  /*192a0*/  BSYNC B1 ;  /* 0x0000000000017941 */ /* 0x000fea0003800000 */
.L_x_4015:
[----:B------:R-:W-:Y:S05]  /*192b0*/  BRA `(.L_x_4017) ;  /* 0xfffffed4007c7947 */ /* 0x000fea000383ffff */
.L_x_3823:
        /* <DEDUP_REMOVED lines=8> */
.L_x_4019:
[----:B------:R-:W-:Y:S05]  /*19340*/  BSYNC B1 ;  /* 0x0000000000017941 */ /* 0x000fea0003800000 */
.L_x_4018:
[----:B------:R-:W-:Y:S05]  /*19350*/  BRA `(.L_x_4020) ;  /* 0xfffffed4005c7947 */ /* 0x000fea000383ffff */
.L_x_3824:
        /* <DEDUP_REMOVED lines=8> */
.L_x_4022:
[----:B------:R-:W-:Y:S05]  /*193e0*/  BSYNC B1 ;  /* 0x0000000000017941 */ /* 0x000fea0003800000 */
.L_x_4021:
[----:B------:R-:W-:Y:S05]  /*193f0*/  BRA `(.L_x_4023) ;  /* 0xfffffed4003c7947 */ /* 0x000fea000383ffff */
.L_x_3825:
        /* <DEDUP_REMOVED lines=8> */
.L_x_4025:
[----:B------:R-:W-:Y:S05]  /*19480*/  BSYNC B1 ;  /* 0x0000000000017941 */ /* 0x000fea0003800000 */
.L_x_4024:
[----:B------:R-:W-:Y:S05]  /*19490*/  BRA `(.L_x_4026) ;  /* 0xfffffed4001c7947 */ /* 0x000fea000383ffff */
.L_x_3826:
        /* <DEDUP_REMOVED lines=8> */
.L_x_4028:
[----:B------:R-:W-:Y:S05]  /*19520*/  BSYNC B1 ;  /* 0x0000000000017941 */ /* 0x000fea0003800000 */
.L_x_4027:
[----:B------:R-:W-:Y:S05]  /*19530*/  BRA `(.L_x_4029) ;  /* 0xfffffed000fc7947 */ /* 0x000fea000383ffff */
.L_x_3827:
        /* <DEDUP_REMOVED lines=8> */
.L_x_4031:
[----:B------:R-:W-:Y:S05]  /*195c0*/  BSYNC B1 ;  /* 0x0000000000017941 */ /* 0x000fea0003800000 */
.L_x_4030:
[----:B------:R-:W-:Y:S05]  /*195d0*/  BRA `(.L_x_4032) ;  /* 0xfffffed000dc7947 */ /* 0x000fea000383ffff */
.L_x_3829:
[----:B0-----:R0:W1:Y:S02]  /*195e0*/  SYNCS.PHASECHK.TRANS64.TRYWAIT P2, [R18+URZ+0x22800], R7 ;  /* 0x02280007120075a7 */ /* 0x001064000804017f */
[----:B-1----:R-:W-:Y:S05]  /*195f0*/  @!P2 NANOSLEEP.SYNCS 0x989680 ;  /* 0x009896800000a95d */ /* 0x002fea0003900000 */
[----:B------:R-:W1:Y:S02]  /*19600*/  @!P2 SYNCS.PHASECHK.TRANS64 P2, [R18+URZ+0x22800], R7 ;  /* 0x022800071200a5a7 */ /* 0x000e64000804007f */
[----:B-1----:R-:W-:Y:S05]  /*19610*/  @!P2 BRA `(.L_x_3829) ;  /* 0xfffffffc00f0a947 */ /* 0x002fea000383ffff */
[----:B------:R-:W-:Y:S05]  /*19620*/  BRA `(.L_x_4033) ;  /* 0xfffffed400547947 */ /* 0x000fea000383ffff */
.L_x_3837:
        /* <DEDUP_REMOVED lines=8> */
.L_x_4035:
[----:B------:R-:W-:Y:S05]  /*196b0*/  BSYNC B1 ;  /* 0x0000000000017941 */ /* 0x000fea0003800000 */
.L_x_4034:
[----:B------:R-:W-:Y:S05]  /*196c0*/  BRA `(.L_x_4036) ;  /* 0xfffffee400287947 */ /* 0x000fea000383ffff */
.L_x_3838:
        /* <DEDUP_REMOVED lines=8> */
.L_x_4038:
[----:B------:R-:W-:Y:S05]  /*19750*/  BSYNC B1 ;  /* 0x0000000000017941 */ /* 0x000fea0003800000 */
.L_x_4037:
[----:B------:R-:W-:Y:S05]  /*19760*/  BRA `(.L_x_4039) ;  /* 0xfffffee400087947 */ /* 0x000fea000383ffff */
.L_x_3839:
        /* <DEDUP_REMOVED lines=8> */
.L_x_4041:
[----:B------:R-:W-:Y:S05]  /*197f0*/  BSYNC B1 ;  /* 0x0000000000017941 */ /* 0x000fea0003800000 */
.L_x_4040:
[----:B------:R-:W-:Y:S05]  /*19800*/  BRA `(.L_x_4042) ;  /* 0xfffffee000e87947 */ /* 0x000fea000383ffff */
.L_x_3840:
        /* <DEDUP_REMOVED lines=8> */
.L_x_4044:
[----:B------:R-:W-:Y:S05]  /*19890*/  BSYNC B1 ;  /* 0x0000000000017941 */ /* 0x000fea0003800000 */
.L_x_4043:
[----:B------:R-:W-:Y:S05]  /*198a0*/  BRA `(.L_x_4045) ;  /* 0xfffffee000c87947 */ /* 0x000fea000383ffff */
.L_x_3841:
        /* <DEDUP_REMOVED lines=8> */
.L_x_4047:
[----:B------:R-:W-:Y:S05]  /*19930*/  BSYNC B1 ;  /* 0x0000000000017941 */ /* 0x000fea0003800000 */
.L_x_4046:
[----:B------:R-:W-:Y:S05]  /*19940*/  BRA `(.L_x_4048) ;  /* 0xfffffee000a87947 */ /* 0x000fea000383ffff */
.L_x_3842:
        /* <DEDUP_REMOVED lines=8> */
.L_x_4050:
[----:B------:R-:W-:Y:S05]  /*199d0*/  BSYNC B1 ;  /* 0x0000000000017941 */ /* 0x000fea0003800000 */
.L_x_4049:
[----:B------:R-:W-:Y:S05]  /*199e0*/  BRA `(.L_x_4051) ;  /* 0xfffffee0008c7947 */ /* 0x000fea000383ffff */
.L_x_3843:
        /* <DEDUP_REMOVED lines=8> */
.L_x_4053:
[----:B------:R-:W-:Y:S05]  /*19a70*/  BSYNC B1 ;  /* 0x0000000000017941 */ /* 0x000fea0003800000 */
.L_x_4052:
[----:B------:R-:W-:Y:S05]  /*19a80*/  BRA `(.L_x_4054) ;  /* 0xfffffee000707947 */ /* 0x000fea000383ffff */
.L_x_3844:
        /* <DEDUP_REMOVED lines=8> */
.L_x_4056:
[----:B------:R-:W-:Y:S05]  /*19b10*/  BSYNC B1 ;  /* 0x0000000000017941 */ /* 0x000fea0003800000 */
.L_x_4055:
[----:B------:R-:W-:Y:S05]  /*19b20*/  BRA `(.L_x_4057) ;  /* 0xfffffee000547947 */ /* 0x000fea000383ffff */
.L_x_3846:
[----:B0-----:R0:W1:Y:S02]  /*19b30*/  SYNCS.PHASECHK.TRANS64.TRYWAIT P2, [R18+URZ+0x22800], R3 ;  /* 0x02280003120075a7 */ /* 0x001064000804017f */
[----:B-1----:R-:W-:Y:S05]  /*19b40*/  @!P2 NANOSLEEP.SYNCS 0x989680 ;  /* 0x009896800000a95d */ /* 0x002fea0003900000 */
[----:B------:R-:W1:Y:S02]  /*19b50*/  @!P2 SYNCS.PHASECHK.TRANS64 P2, [R18+URZ+0x22800], R3 ;  /* 0x022800031200a5a7 */ /* 0x000e64000804007f */
[----:B-1----:R-:W-:Y:S05]  /*19b60*/  @!P2 BRA `(.L_x_3846) ;  /* 0xfffffffc00f0a947 */ /* 0x002fea000383ffff */
[----:B------:R-:W-:Y:S05]  /*19b70*/  BRA `(.L_x_4058) ;  /* 0xfffffee000b07947 */ /* 0x000fea000383ffff */
.L_x_3852:
[----:B-1----:R1:W2:Y:S02]  /*19b80*/  SYNCS.PHASECHK.TRANS64.TRYWAIT P1, [R13+URZ+0x22830], R14 ;  /* 0x0228300e0d0075a7 */ /* 0x0022a4000802017f */
[----:B--2---:R-:W-:Y:S05]  /*19b90*/  @!P1 NANOSLEEP.SYNCS 0x989680 ;  /* 0x009896800000995d */ /* 0x004fea0003900000 */
[----:B------:R-:W2:Y:S02]  /*19ba0*/  @!P1 SYNCS.PHASECHK.TRANS64 P1, [R13+URZ+0x22830], R14 ;  /* 0x0228300e0d0095a7 */ /* 0x000ea4000802007f */
[----:B--2---:R-:W-:Y:S05]  /*19bb0*/  @!P1 BRA `(.L_x_3852) ;  /* 0xfffffffc00f09947 */ /* 0x004fea000383ffff */
[----:B------:R-:W-:Y:S05]  /*19bc0*/  BRA `(.L_x_3851) ;  /* 0xfffffef000187947 */ /* 0x000fea000383ffff */
.L_x_3857:
[----:B-1----:R1:W2:Y:S02]  /*19bd0*/  SYNCS.PHASECHK.TRANS64.TRYWAIT P2, [R13+URZ+0x22850], R14 ;  /* 0x0228500e0d0075a7 */ /* 0x0022a4000804017f */
[----:B--2---:R-:W-:Y:S05]  /*19be0*/  @!P2 NANOSLEEP.SYNCS 0x989680 ;  /* 0x009896800000a95d */ /* 0x004fea0003900000 */
[----:B------:R-:W2:Y:S02]  /*19bf0*/  @!P2 SYNCS.PHASECHK.TRANS64 P2, [R13+URZ+0x22850], R14 ;  /* 0x0228500e0d00a5a7 */ /* 0x000ea4000804007f */
[----:B--2---:R-:W-:Y:S05]  /*19c00*/  @!P2 BRA `(.L_x_3857) ;  /* 0xfffffffc00f0a947 */ /* 0x004fea000383ffff */
[----:B------:R-:W-:Y:S05]  /*19c10*/  BRA `(.L_x_3856) ;  /* 0xffffff0c00b47947 */ /* 0x000fea000383ffff */
.L_x_3862:
[----:B-1----:R1:W2:Y:S02]  /*19c20*/  SYNCS.PHASECHK.TRANS64.TRYWAIT P2, [R14+URZ+0x22830], R13 ;  /* 0x0228300d0e0075a7 */ /* 0x0022a4000804017f */
[----:B--2---:R-:W-:Y:S05]  /*19c30*/  @!P2 NANOSLEEP.SYNCS 0x989680 ;  /* 0x009896800000a95d */ /* 0x004fea0003900000 */
[----:B------:R-:W2:Y:S02]  /*19c40*/  @!P2 SYNCS.PHASECHK.TRANS64 P2, [R14+URZ+0x22830], R13 ;  /* 0x0228300d0e00a5a7 */ /* 0x000ea4000804007f */
[----:B--2---:R-:W-:Y:S05]  /*19c50*/  @!P2 BRA `(.L_x_3862) ;  /* 0xfffffffc00f0a947 */ /* 0x004fea000383ffff */
[----:B------:R-:W-:Y:S05]  /*19c60*/  BRA `(.L_x_3861) ;  /* 0xffffff1400087947 */ /* 0x000fea000383ffff */
.L_x_3867:
[----:B--2---:R2:W3:Y:S02]  /*19c70*/  SYNCS.PHASECHK.TRANS64.TRYWAIT P2, [R14+URZ+0x22850], R13 ;  /* 0x0228500d0e0075a7 */ /* 0x0044e4000804017f */
[----:B---3--:R-:W-:Y:S05]  /*19c80*/  @!P2 NANOSLEEP.SYNCS 0x989680 ;  /* 0x009896800000a95d */ /* 0x008fea0003900000 */
[----:B------:R-:W3:Y:S02]  /*19c90*/  @!P2 SYNCS.PHASECHK.TRANS64 P2, [R14+URZ+0x22850], R13 ;  /* 0x0228500d0e00a5a7 */ /* 0x000ee4000804007f */
[----:B---3--:R-:W-:Y:S05]  /*19ca0*/  @!P2 BRA `(.L_x_3867) ;  /* 0xfffffffc00f0a947 */ /* 0x008fea000383ffff */
[----:B------:R-:W-:Y:S05]  /*19cb0*/  BRA `(.L_x_3866) ;  /* 0xffffff3800987947 */ /* 0x000fea000383ffff */
.L_x_3873:
[----:B-1----:R1:W2:Y:S02]  /*19cc0*/  SYNCS.PHASECHK.TRANS64.TRYWAIT P2, [R13+URZ+0x22830], R14 ;  /* 0x0228300e0d0075a7 */ /* 0x0022a4000804017f */
[----:B--2---:R-:W-:Y:S05]  /*19cd0*/  @!P2 NANOSLEEP.SYNCS 0x989680 ;  /* 0x009896800000a95d */ /* 0x004fea0003900000 */
[----:B------:R-:W2:Y:S02]  /*19ce0*/  @!P2 SYNCS.PHASECHK.TRANS64 P2, [R13+URZ+0x22830], R14 ;  /* 0x0228300e0d00a5a7 */ /* 0x000ea4000804007f */
[----:B--2---:R-:W-:Y:S05]  /*19cf0*/  @!P2 BRA `(.L_x_3873) ;  /* 0xfffffffc00f0a947 */ /* 0x004fea000383ffff */
[----:B------:R-:W-:Y:S05]  /*19d00*/  BRA `(.L_x_3872) ;  /* 0xffffff3c00d07947 */ /* 0x000fea000383ffff */
.L_x_3878:
[----:B-1----:R1:W2:Y:S02]  /*19d10*/  SYNCS.PHASECHK.TRANS64.TRYWAIT P2, [R13+URZ+0x22850], R14 ;  /* 0x0228500e0d0075a7 */ /* 0x0022a4000804017f */
[----:B--2---:R-:W-:Y:S05]  /*19d20*/  @!P2 NANOSLEEP.SYNCS 0x989680 ;  /* 0x009896800000a95d */ /* 0x004fea0003900000 */
[----:B------:R-:W2:Y:S02]  /*19d30*/  @!P2 SYNCS.PHASECHK.TRANS64 P2, [R13+URZ+0x22850], R14 ;  /* 0x0228500e0d00a5a7 */ /* 0x000ea4000804007f */
[----:B--2---:R-:W-:Y:S05]  /*19d40*/  @!P2 BRA `(.L_x_3878) ;  /* 0xfffffffc00f0a947 */ /* 0x004fea000383ffff */
[----:B------:R-:W-:Y:S05]  /*19d50*/  BRA `(.L_x_3877) ;  /* 0xffffff5c00ac7947 */ /* 0x000fea000383ffff */
.L_x_3913:
        /* <DEDUP_REMOVED lines=11> */
.L_x_4060:
[----:B------:R-:W-:Y:S05]  /*19e10*/  BSYNC B1 ;  /* 0x0000000000017941 */ /* 0x000fea0003800000 */
.L_x_4059:
[----:B------:R-:W-:Y:S05]  /*19e20*/  BRA `(.L_x_4061) ;  /* 0xffffffa800647947 */ /* 0x000fea000383ffff */
.L_x_3914:
[----:B------:R-:W-:Y:S01]  /*19e30*/  BSSY B1, `(.L_x_4062) ;  /* 0x0000006000017945 */ /* 0x000fe20003800000 */
[----:B------:R-:W-:-:S07]  /*19e40*/  IMAD.MOV.U32 R15, RZ, RZ, -0x1 ;  /* 0xffffffffff0f7424 */ /* 0x000fce00078e00ff */
[----:B------:R-:W-:Y:S05]  /*19e50*/  WARPSYNC.COLLECTIVE R15, `(.L_x_4063) ;  /* 0x000000000f0c7348 */ /* 0x000fea0003c00000 */
[----:B------:R-:W-:Y:S02]  /*19e60*/  ELECT P6, UR62, PT ;  /* 0x00000000003e782f */ /* 0x000fe400038c0000 */
[----:B------:R-:W-:Y:S01]  /*19e70*/  MOV R14, UR62 ;  /* 0x0000003e000e7c02 */ /* 0x000fe20008000f00 */
[----:B------:R-:W-:Y:S10]  /*19e80*/  ENDCOLLECTIVE ;  /* 0x000000000000791b */ /* 0x000ff40003800000 */
.L_x_4063:
[----:B------:R-:W-:Y:S05]  /*19e90*/  BSYNC B1 ;  /* 0x0000000000017941 */ /* 0x000fea0003800000 */
.L_x_4062:
[----:B------:R-:W-:Y:S05]  /*19ea0*/  BRA `(.L_x_4064) ;  /* 0xffffffa800507947 */ /* 0x000fea000383ffff */
.L_x_3916:
[----:B0-----:R0:W1:Y:S02]  /*19eb0*/  SYNCS.PHASECHK.TRANS64.TRYWAIT P0, [R9+URZ+0x22820], R5 ;  /* 0x02282005090075a7 */ /* 0x001064000800017f */
[----:B-1----:R-:W-:Y:S05]  /*19ec0*/  @!P0 NANOSLEEP.SYNCS 0x989680 ;  /* 0x009896800000895d */ /* 0x002fea0003900000 */
[----:B------:R-:W1:Y:S02]  /*19ed0*/  @!P0 SYNCS.PHASECHK.TRANS64 P0, [R9+URZ+0x22820], R5 ;  /* 0x02282005090085a7 */ /* 0x000e64000800007f */
[----:B-1----:R-:W-:Y:S05]  /*19ee0*/  @!P0 BRA `(.L_x_3916) ;  /* 0xfffffffc00f08947 */ /* 0x002fea000383ffff */
[----:B------:R-:W-:Y:S05]  /*19ef0*/  BRA `(.L_x_4065) ;  /* 0xffffffa8006c7947 */ /* 0x000fea000383ffff */
.L_x_3919:
[----:B0-----:R0:W1:Y:S02]  /*19f00*/  SYNCS.PHASECHK.TRANS64.TRYWAIT P0, [R5+URZ+0x228a0], R7 ;  /* 0x0228a007050075a7 */ /* 0x001064000800017f */
[----:B-1----:R-:W-:Y:S05]  /*19f10*/  @!P0 NANOSLEEP.SYNCS 0x989680 ;  /* 0x009896800000895d */ /* 0x002fea0003900000 */
[----:B------:R-:W1:Y:S02]  /*19f20*/  @!P0 SYNCS.PHASECHK.TRANS64 P0, [R5+URZ+0x228a0], R7 ;  /* 0x0228a007050085a7 */ /* 0x000e64000800007f */
[----:B-1----:R-:W-:Y:S05]  /*19f30*/  @!P0 BRA `(.L_x_3919) ;  /* 0xfffffffc00f08947 */ /* 0x002fea000383ffff */
[----:B------:R-:W-:Y:S05]  /*19f40*/  BRA `(.L_x_4066) ;  /* 0xffffffa8007c7947 */ /* 0x000fea000383ffff */
.L_x_3921:
[----:B-1----:R1:W2:Y:S02]  /*19f50*/  SYNCS.PHASECHK.TRANS64.TRYWAIT P0, [R5+URZ+0x228c0], R7 ;  /* 0x0228c007050075a7 */ /* 0x0022a4000800017f */
[----:B--2---:R-:W-:Y:S05]  /*19f60*/  @!P0 NANOSLEEP.SYNCS 0x989680 ;  /* 0x009896800000895d */ /* 0x004fea0003900000 */
[----:B------:R-:W2:Y:S02]  /*19f70*/  @!P0 SYNCS.PHASECHK.TRANS64 P0, [R5+URZ+0x228c0], R7 ;  /* 0x0228c007050085a7 */ /* 0x000ea4000800007f */
[----:B--2---:R-:W-:Y:S05]  /*19f80*/  @!P0 BRA `(.L_x_3921) ;  /* 0xfffffffc00f08947 */ /* 0x004fea000383ffff */
[----:B------:R-:W-:Y:S05]  /*19f90*/  BRA `(.L_x_4067) ;  /* 0xffffffa800e07947 */ /* 0x000fea000383ffff */
.L_x_3925:
[----:B0-----:R0:W1:Y:S02]  /*19fa0*/  SYNCS.PHASECHK.TRANS64.TRYWAIT P0, [R6+URZ+0x228a0], R7 ;  /* 0x0228a007060075a7 */ /* 0x001064000800017f */
[----:B-1----:R-:W-:Y:S05]  /*19fb0*/  @!P0 NANOSLEEP.SYNCS 0x989680 ;  /* 0x009896800000895d */ /* 0x002fea0003900000 */
[----:B------:R-:W1:Y:S02]  /*19fc0*/  @!P0 SYNCS.PHASECHK.TRANS64 P0, [R6+URZ+0x228a0], R7 ;  /* 0x0228a007060085a7 */ /* 0x000e64000800007f */
[----:B-1----:R-:W-:Y:S05]  /*19fd0*/  @!P0 BRA `(.L_x_3925) ;  /* 0xfffffffc00f08947 */ /* 0x002fea000383ffff */
[----:B------:R-:W-:Y:S05]  /*19fe0*/  BRA `(.L_x_4068) ;  /* 0xffffffac00d07947 */ /* 0x000fea000383ffff */
.L_x_3927:
[----:B-1----:R1:W2:Y:S02]  /*19ff0*/  SYNCS.PHASECHK.TRANS64.TRYWAIT P1, [R6+URZ+0x228c0], R7 ;  /* 0x0228c007060075a7 */ /* 0x0022a4000802017f */
[----:B--2---:R-:W-:Y:S05]  /*1a000*/  @!P1 NANOSLEEP.SYNCS 0x989680 ;  /* 0x009896800000995d */ /* 0x004fea0003900000 */
[----:B------:R-:W2:Y:S02]  /*1a010*/  @!P1 SYNCS.PHASECHK.TRANS64 P1, [R6+URZ+0x228c0], R7 ;  /* 0x0228c007060095a7 */ /* 0x000ea4000802007f */
[----:B--2---:R-:W-:Y:S05]  /*1a020*/  @!P1 BRA `(.L_x_3927) ;  /* 0xfffffffc00f09947 */ /* 0x004fea000383ffff */
[----:B------:R-:W-:Y:S05]  /*1a030*/  BRA `(.L_x_4069) ;  /* 0xffffffb0002c7947 */ /* 0x000fea000383ffff */
.L_x_3937:
        /* <DEDUP_REMOVED lines=11> */
.L_x_4071:
[----:B------:R-:W-:Y:S05]  /*1a0f0*/  BSYNC B0 ;  /* 0x0000000000007941 */ /* 0x000fea0003800000 */
.L_x_4070:
[----:B------:R-:W-:Y:S05]  /*1a100*/  BRA `(.L_x_4072) ;  /* 0xffffffb800e07947 */ /* 0x000fea000383ffff */
.L_x_3938:
[----:B------:R-:W-:Y:S01]  /*1a110*/  BSSY B0, `(.L_x_4073) ;  /* 0x0000006000007945 */ /* 0x000fe20003800000 */
[----:B------:R-:W-:-:S07]  /*1a120*/  IMAD.MOV.U32 R15, RZ, RZ, -0x1 ;  /* 0xffffffffff0f7424 */ /* 0x000fce00078e00ff */
[----:B------:R-:W-:Y:S05]  /*1a130*/  WARPSYNC.COLLECTIVE R15, `(.L_x_4074) ;  /* 0x000000000f0c7348 */ /* 0x000fea0003c00000 */
[----:B------:R-:W-:Y:S02]  /*1a140*/  ELECT P6, UR62, PT ;  /* 0x00000000003e782f */ /* 0x000fe400038c0000 */
[----:B------:R-:W-:Y:S01]  /*1a150*/  MOV R14, UR62 ;  /* 0x0000003e000e7c02 */ /* 0x000fe20008000f00 */
[----:B------:R-:W-:Y:S10]  /*1a160*/  ENDCOLLECTIVE ;  /* 0x000000000000791b */ /* 0x000ff40003800000 */
.L_x_4074:
[----:B------:R-:W-:Y:S05]  /*1a170*/  BSYNC B0 ;  /* 0x0000000000007941 */ /* 0x000fea0003800000 */
.L_x_4073:
[----:B------:R-:W-:Y:S05]  /*1a180*/  BRA `(.L_x_4075) ;  /* 0xffffffb800d07947 */ /* 0x000fea000383ffff */
.L_x_3941:
[----:B0-----:R0:W1:Y:S02]  /*1a190*/  SYNCS.PHASECHK.TRANS64.TRYWAIT P0, [R5+URZ+0x22840], R7 ;  /* 0x02284007050075a7 */ /* 0x001064000800017f */
[----:B-1----:R-:W-:Y:S05]  /*1a1a0*/  @!P0 NANOSLEEP.SYNCS 0x989680 ;  /* 0x009896800000895d */ /* 0x002fea0003900000 */
[----:B------:R-:W1:Y:S02]  /*1a1b0*/  @!P0 SYNCS.PHASECHK.TRANS64 P0, [R5+URZ+0x22840], R7 ;  /* 0x02284007050085a7 */ /* 0x000e64000800007f */
[----:B-1----:R-:W-:Y:S05]  /*1a1c0*/  @!P0 BRA `(.L_x_3941) ;  /* 0xfffffffc00f08947 */ /* 0x002fea000383ffff */
[----:B------:R-:W-:Y:S05]  /*1a1d0*/  BRA `(.L_x_4076) ;  /* 0xffffffbc00387947 */ /* 0x000fea000383ffff */
.L_x_3944:
        /* <DEDUP_REMOVED lines=8> */
.L_x_3947:
[----:B0-----:R0:W1:Y:S02]  /*1a260*/  SYNCS.PHASECHK.TRANS64.TRYWAIT P0, [R2+URZ+0x22860], R5 ;  /* 0x02286005020075a7 */ /* 0x001064000800017f */
[----:B-1----:R-:W-:Y:S05]  /*1a270*/  @!P0 NANOSLEEP.SYNCS 0x989680 ;  /* 0x009896800000895d */ /* 0x002fea0003900000 */
[----:B------:R-:W1:Y:S02]  /*1a280*/  @!P0 SYNCS.PHASECHK.TRANS64 P0, [R2+URZ+0x22860], R5 ;  /* 0x02286005020085a7 */ /* 0x000e64000800007f */
[----:B-1----:R-:W-:Y:S05]  /*1a290*/  @!P0 BRA `(.L_x_3947) ;  /* 0xfffffffc00f08947 */ /* 0x002fea000383ffff */
[----:B------:R-:W-:Y:S05]  /*1a2a0*/  BRA `(.L_x_4078) ;  /* 0xffffffc000307947 */ /* 0x000fea000383ffff */
.L_x_3956:
[----:B--2---:R2:W3:Y:S02]  /*1a2b0*/  SYNCS.PHASECHK.TRANS64.TRYWAIT P0, [R3+URZ+0x22840], R5 ;  /* 0x02284005030075a7 */ /* 0x0044e4000800017f */
[----:B---3--:R-:W-:Y:S05]  /*1a2c0*/  @!P0 NANOSLEEP.SYNCS 0x989680 ;  /* 0x009896800000895d */ /* 0x008fea0003900000 */
[----:B------:R-:W3:Y:S02]  /*1a2d0*/  @!P0 SYNCS.PHASECHK.TRANS64 P0, [R3+URZ+0x22840], R5 ;  /* 0x02284005030085a7 */ /* 0x000ee4000800007f */
[----:B---3--:R-:W-:Y:S05]  /*1a2e0*/  @!P0 BRA `(.L_x_3956) ;  /* 0xfffffffc00f08947 */ /* 0x008fea000383ffff */
[----:B------:R-:W-:Y:S05]  /*1a2f0*/  BRA `(.L_x_4079) ;  /* 0xffffffc400a47947 */ /* 0x000fea000383ffff */
.L_x_3958:
[----:B0-----:R0:W3:Y:S02]  /*1a300*/  SYNCS.PHASECHK.TRANS64.TRYWAIT P0, [R3+URZ+0x22860], R5 ;  /* 0x02286005030075a7 */ /* 0x0010e4000800017f */
[----:B---3--:R-:W-:Y:S05]  /*1a310*/  @!P0 NANOSLEEP.SYNCS 0x989680 ;  /* 0x009896800000895d */ /* 0x008fea0003900000 */
[----:B------:R-:W3:Y:S02]  /*1a320*/  @!P0 SYNCS.PHASECHK.TRANS64 P0, [R3+URZ+0x22860], R5 ;  /* 0x02286005030085a7 */ /* 0x000ee4000800007f */
[----:B---3--:R-:W-:Y:S05]  /*1a330*/  @!P0 BRA `(.L_x_3958) ;  /* 0xfffffffc00f08947 */ /* 0x008fea000383ffff */
[----:B------:R-:W-:Y:S05]  /*1a340*/  BRA `(.L_x_4080) ;  /* 0xffffffc800147947 */ /* 0x000fea000383ffff */
.L_x_3963:
[----:B--2---:R2:W3:Y:S02]  /*1a350*/  SYNCS.PHASECHK.TRANS64.TRYWAIT P0, [R2+URZ+0x22840], R3 ;  /* 0x02284003020075a7 */ /* 0x0044e4000800017f */
[----:B---3--:R-:W-:Y:S05]  /*1a360*/  @!P0 NANOSLEEP.SYNCS 0x989680 ;  /* 0x009896800000895d */ /* 0x008fea0003900000 */
[----:B------:R-:W3:Y:S02]  /*1a370*/  @!P0 SYNCS.PHASECHK.TRANS64 P0, [R2+URZ+0x22840], R3 ;  /* 0x02284003020085a7 */ /* 0x000ee4000800007f */
[----:B---3--:R-:W-:Y:S05]  /*1a380*/  @!P0 BRA `(.L_x_3963) ;  /* 0xfffffffc00f08947 */ /* 0x008fea000383ffff */
[----:B------:R-:W-:Y:S05]  /*1a390*/  BRA `(.L_x_4081) ;  /* 0xffffffcc005c7947 */ /* 0x000fea000383ffff */
.L_x_3965:
[----:B0-----:R0:W3:Y:S02]  /*1a3a0*/  SYNCS.PHASECHK.TRANS64.TRYWAIT P1, [R2+URZ+0x22860], R3 ;  /* 0x02286003020075a7 */ /* 0x0010e4000802017f */
[----:B---3--:R-:W-:Y:S05]  /*1a3b0*/  @!P1 NANOSLEEP.SYNCS 0x989680 ;  /* 0x009896800000995d */ /* 0x008fea0003900000 */
[----:B------:R-:W3:Y:S02]  /*1a3c0*/  @!P1 SYNCS.PHASECHK.TRANS64 P1, [R2+URZ+0x22860], R3 ;  /* 0x02286003020095a7 */ /* 0x000ee4000802007f */
[----:B---3--:R-:W-:Y:S05]  /*1a3d0*/  @!P1 BRA `(.L_x_3965) ;  /* 0xfffffffc00f09947 */ /* 0x008fea000383ffff */
[----:B------:R-:W-:Y:S05]  /*1a3e0*/  BRA `(.L_x_4082) ;  /* 0xffffffcc00c87947 */ /* 0x000fea000383ffff */
.L_x_3970:
[----:B---3--:R3:W4:Y:S02]  /*1a3f0*/  SYNCS.PHASECHK.TRANS64.TRYWAIT P0, [R2+URZ+0x22840], R3 ;  /* 0x02284003020075a7 */ /* 0x008724000800017f */
[----:B----4-:R-:W-:Y:S05]  /*1a400*/  @!P0 NANOSLEEP.SYNCS 0x989680 ;  /* 0x009896800000895d */ /* 0x010fea0003900000 */
[----:B------:R-:W4:Y:S02]  /*1a410*/  @!P0 SYNCS.PHASECHK.TRANS64 P0, [R2+URZ+0x22840], R3 ;  /* 0x02284003020085a7 */ /* 0x000f24000800007f */
[----:B----4-:R-:W-:Y:S05]  /*1a420*/  @!P0 BRA `(.L_x_3970) ;  /* 0xfffffffc00f08947 */ /* 0x010fea000383ffff */
[----:B------:R-:W-:Y:S05]  /*1a430*/  BRA `(.L_x_4083) ;  /* 0xffffffd000f47947 */ /* 0x000fea000383ffff */
.L_x_3972:
[----:B0-----:R0:W2:Y:S02]  /*1a440*/  SYNCS.PHASECHK.TRANS64.TRYWAIT P1, [R2+URZ+0x22860], R3 ;  /* 0x02286003020075a7 */ /* 0x0010a4000802017f */
[----:B--2---:R-:W-:Y:S05]  /*1a450*/  @!P1 NANOSLEEP.SYNCS 0x989680 ;  /* 0x009896800000995d */ /* 0x004fea0003900000 */
[----:B------:R-:W2:Y:S02]  /*1a460*/  @!P1 SYNCS.PHASECHK.TRANS64 P1, [R2+URZ+0x22860], R3 ;  /* 0x02286003020095a7 */ /* 0x000ea4000802007f */
[----:B--2---:R-:W-:Y:S05]  /*1a470*/  @!P1 BRA `(.L_x_3972) ;  /* 0xfffffffc00f09947 */ /* 0x004fea000383ffff */
[----:B------:R-:W-:Y:S05]  /*1a480*/  BRA `(.L_x_4084) ;  /* 0xffffffd400647947 */ /* 0x000fea000383ffff */
.L_x_3977:
[----:B------:R-:W-:Y:S01]  /*1a490*/  BSSY B0, `(.L_x_4085) ;  /* 0x0000008000007945 */ /* 0x000fe20003800000 */
[----:B------:R-:W-:Y:S01]  /*1a4a0*/  IMAD.MOV.U32 R13, RZ, RZ, R16 ;  /* 0x000000ffff0d7224 */ /* 0x000fe200078e0010 */
[----:B------:R-:W-:Y:S01]  /*1a4b0*/  MOV R12, RZ ;  /* 0x000000ff000c7202 */ /* 0x000fe20000000f00 */
[----:B------:R-:W-:Y:S02]  /*1a4c0*/  IMAD.MOV.U32 R11, RZ, RZ, 0x1f ;  /* 0x0000001fff0b7424 */ /* 0x000fe400078e00ff */
[----:B------:R-:W-:-:S07]  /*1a4d0*/  IMAD.MOV.U32 R15, RZ, RZ, -0x1 ;  /* 0xffffffffff0f7424 */ /* 0x000fce00078e00ff */
[----:B01----:R-:W-:Y:S05]  /*1a4e0*/  WARPSYNC.COLLECTIVE R15, `(.L_x_4086) ;  /* 0x000000000f087348 */ /* 0x003fea0003c00000 */
[----:B------:R2:W3:Y:S02]  /*1a4f0*/  SHFL.IDX P6, R14, R13, R12, R11 ;  /* 0x0000000c0d0e7389 */ /* 0x0004e400000c000b */
[----:B0123--:R-:W-:Y:S01]  /*1a500*/  ENDCOLLECTIVE ;  /* 0x000000000000791b */ /* 0x00ffe20003800000 */
.L_x_4086:
[----:B------:R-:W-:Y:S05]  /*1a510*/  BSYNC B0 ;  /* 0x0000000000007941 */ /* 0x000fea0003800000 */
.L_x_4085:
[----:B------:R-:W-:Y:S01]  /*1a520*/  MOV R13, R16 ;  /* 0x00000010000d7202 */ /* 0x000fe20000000f00 */
[----:B------:R-:W-:Y:S02]  /*1a530*/  IMAD.MOV.U32 R12, RZ, RZ, 0x1 ;  /* 0x00000001ff0c7424 */ /* 0x000fe400078e00ff */
[----:B------:R-:W-:Y:S02]  /*1a540*/  IMAD.MOV.U32 R11, RZ, RZ, 0x1f ;  /* 0x0000001fff0b7424 */ /* 0x000fe400078e00ff */
[----:B------:R-:W-:Y:S02]  /*1a550*/  IMAD.MOV.U32 R15, RZ, RZ, -0x1 ;  /* 0xffffffffff0f7424 */ /* 0x000fe400078e00ff */
[----:B------:R-:W-:-:S07]  /*1a560*/  IMAD.MOV.U32 R4, RZ, RZ, R14 ;  /* 0x000000ffff047224 */ /* 0x000fce00078e000e */
[----:B------:R-:W-:Y:S05]  /*1a570*/  WARPSYNC.COLLECTIVE R15, `(.L_x_4087) ;  /* 0x000000000f087348 */ /* 0x000fea0003c00000 */
[----:B------:R0:W1:Y:S02]  /*1a580*/  SHFL.IDX P6, R14, R13, R12, R11 ;  /* 0x0000000c0d0e7389 */ /* 0x00006400000c000b */
[----:B01----:R-:W-:Y:S01]  /*1a590*/  ENDCOLLECTIVE ;  /* 0x000000000000791b */ /* 0x003fe20003800000 */
.L_x_4087:
[----:B------:R-:W-:Y:S01]  /*1a5a0*/  MOV R16, R14 ;  /* 0x0000000e00107202 */ /* 0x000fe20000000f00 */
[----:B------:R-:W-:Y:S06]  /*1a5b0*/  BRA `(.L_x_4088) ;  /* 0xffffffd800587947 */ /* 0x000fec000383ffff */
.L_x_3980:
[----:B------:R-:W-:Y:S01]  /*1a5c0*/  BSSY B0, `(.L_x_4089) ;  /* 0x0000008000007945 */ /* 0x000fe20003800000 */
[----:B-----5:R-:W-:Y:S01]  /*1a5d0*/  IMAD.MOV.U32 R13, RZ, RZ, R17 ;  /* 0x000000ffff0d7224 */ /* 0x020fe200078e0011 */
[----:B------:R-:W-:Y:S01]  /*1a5e0*/  MOV R11, RZ ;  /* 0x000000ff000b7202 */ /* 0x000fe20000000f00 */
[----:B------:R-:W-:Y:S02]  /*1a5f0*/  IMAD.MOV.U32 R12, RZ, RZ, 0x1 ;  /* 0x00000001ff0c7424 */ /* 0x000fe400078e00ff */
[----:B------:R-:W-:-:S07]  /*1a600*/  IMAD.MOV.U32 R15, RZ, RZ, -0x1 ;  /* 0xffffffffff0f7424 */ /* 0x000fce00078e00ff */
[----:B01234-:R-:W-:Y:S05]  /*1a610*/  WARPSYNC.COLLECTIVE R15, `(.L_x_4090) ;  /* 0x000000000f087348 */ /* 0x01ffea0003c00000 */
[----:B------:R0:W0:Y:S02]  /*1a620*/  SHFL.UP P6, R14, R13, R12, R11 ;  /* 0x0400000c0d0e7389 */ /* 0x00002400000c000b */
[----:B01234-:R-:W-:Y:S01]  /*1a630*/  ENDCOLLECTIVE ;  /* 0x000000000000791b */ /* 0x01ffe20003800000 */
.L_x_4090:
[----:B------:R-:W-:Y:S05]  /*1a640*/  BSYNC B0 ;  /* 0x0000000000007941 */ /* 0x000fea0003800000 */
.L_x_4089:
[C---:B------:R-:W-:Y:S01]  /*1a650*/  ISETP.NE.AND P0, PT, R7.reuse, RZ, PT ;  /* 0x000000ff0700720c */ /* 0x040fe20003f05270 */
        /* <DEDUP_REMOVED lines=9> */
.L_x_4091:
        /* <DEDUP_REMOVED lines=8> */
.L_x_4092:
        /* <DEDUP_REMOVED lines=8> */
.L_x_4093:
        /* <DEDUP_REMOVED lines=8> */
.L_x_4094:
[----:B------:R-:W-:Y:S01]  /*1a870*/  IMAD.MOV.U32 R12, RZ, RZ, 0x1f ;  /* 0x0000001fff0c7424 */ /* 0x000fe200078e00ff */
[----:B------:R-:W-:Y:S02]  /*1a880*/  MOV R11, 0x1f ;  /* 0x0000001f000b7802 */ /* 0x000fe40000000f00 */
[----:B------:R-:W-:-:S04]  /*1a890*/  SEL R3, R14, RZ, P0 ;  /* 0x000000ff0e037207 */ /* 0x000fc80000000000 */
[----:B------:R-:W-:-:S05]  /*1a8a0*/  IADD3 R2, R6, R3, RZ ;  /* 0x0000000306027210 */ /* 0x000fca0007ffe0ff */
[----:B------:R-:W-:-:S07]  /*1a8b0*/  IMAD.MOV.U32 R13, RZ, RZ, R2 ;  /* 0x000000ffff0d7224 */ /* 0x000fce00078e0002 */
[----:B------:R-:W-:Y:S05]  /*1a8c0*/  WARPSYNC.COLLECTIVE R15, `(.L_x_4095) ;  /* 0x000000000f087348 */ /* 0x000fea0003c00000 */
[----:B------:R0:W1:Y:S02]  /*1a8d0*/  SHFL.IDX P6, R14, R13, R12, R11 ;  /* 0x0000000c0d0e7389 */ /* 0x00006400000c000b */
[----:B01----:R-:W-:Y:S01]  /*1a8e0*/  ENDCOLLECTIVE ;  /* 0x000000000000791b */ /* 0x003fe20003800000 */
.L_x_4095:
[----:B------:R-:W-:Y:S05]  /*1a8f0*/  BRA `(.L_x_4096) ;  /* 0xffffffd8001c7947 */ /* 0x000fea000383ffff */
.L_x_3985:
[----:B------:R-:W-:Y:S01]  /*1a900*/  BSSY B0, `(.L_x_4097) ;  /* 0x0000008000007945 */ /* 0x000fe20003800000 */
[----:B-----5:R-:W-:Y:S01]  /*1a910*/  IMAD.MOV.U32 R13, RZ, RZ, R17 ;  /* 0x000000ffff0d7224 */ /* 0x020fe200078e0011 */
[----:B------:R-:W-:Y:S01]  /*1a920*/  MOV R11, RZ ;  /* 0x000000ff000b7202 */ /* 0x000fe20000000f00 */
[----:B------:R-:W-:Y:S02]  /*1a930*/  IMAD.MOV.U32 R12, RZ, RZ, 0x1 ;  /* 0x00000001ff0c7424 */ /* 0x000fe400078e00ff */
[----:B------:R-:W-:-:S07]  /*1a940*/  IMAD.MOV.U32 R15, RZ, RZ, -0x1 ;  /* 0xffffffffff0f7424 */ /* 0x000fce00078e00ff */
[----:B01----:R-:W-:Y:S05]  /*1a950*/  WARPSYNC.COLLECTIVE R15, `(.L_x_4098) ;  /* 0x000000000f087348 */ /* 0x003fea0003c00000 */
[----:B------:R2:W3:Y:S02]  /*1a960*/  SHFL.UP P6, R14, R13, R12, R11 ;  /* 0x0400000c0d0e7389 */ /* 0x0004e400000c000b */
[----:B0123--:R-:W-:Y:S01]  /*1a970*/  ENDCOLLECTIVE ;  /* 0x000000000000791b */ /* 0x00ffe20003800000 */
.L_x_4098:
[----:B------:R-:W-:Y:S05]  /*1a980*/  BSYNC B0 ;  /* 0x0000000000007941 */ /* 0x000fea0003800000 */
.L_x_4097:
        /* <DEDUP_REMOVED lines=10> */
.L_x_4099:
        /* <DEDUP_REMOVED lines=8> */
.L_x_4100:
        /* <DEDUP_REMOVED lines=8> */
.L_x_4101:
        /* <DEDUP_REMOVED lines=8> */
.L_x_4102:
        /* <DEDUP_REMOVED lines=8> */
.L_x_4103:
[----:B------:R-:W-:Y:S05]  /*1ac30*/  BRA `(.L_x_4104) ;  /* 0xffffffd800007947 */ /* 0x000fea000383ffff */
.L_x_3987:
[----:B------:R-:W-:Y:S01]  /*1ac40*/  BSSY B0, `(.L_x_4105) ;  /* 0x0000006000007945 */ /* 0x000fe20003800000 */
[----:B------:R-:W-:Y:S01]  /*1ac50*/  PLOP3.LUT P6, PT, P6, PT, PT, 0x8, 0x0 ;  /* 0x000000000000781c */ /* 0x000fe200037ce170 */
[----:B------:R-:W-:-:S12]  /*1ac60*/  IMAD.MOV.U32 R15, RZ, RZ, -0x1 ;  /* 0xffffffffff0f7424 */ /* 0x000fd800078e00ff */
[----:B01----:R-:W-:Y:S05]  /*1ac70*/  WARPSYNC.COLLECTIVE R15, `(.L_x_4106) ;  /* 0x000000000f087348 */ /* 0x003fea0003c00000 */
[----:B------:R-:W-:Y:S01]  /*1ac80*/  VOTE.ANY R14, PT, P6 ;  /* 0x00000000000e7806 */ /* 0x000fe200030e0100 */
[----:B01----:R-:W-:Y:S06]  /*1ac90*/  ENDCOLLECTIVE ;  /* 0x000000000000791b */ /* 0x003fec0003800000 */
.L_x_4106:
[----:B------:R-:W-:Y:S05]  /*1aca0*/  BSYNC B0 ;  /* 0x0000000000007941 */ /* 0x000fea0003800000 */
.L_x_4105:
[----:B------:R-:W-:Y:S01]  /*1acb0*/  IMAD.MOV.U32 R3, RZ, RZ, R14 ;  /* 0x000000ffff037224 */ /* 0x000fe200078e000e */
[----:B------:R-:W-:Y:S01]  /*1acc0*/  MOV R13, R17 ;  /* 0x00000011000d7202 */ /* 0x000fe20000000f00 */
[----:B------:R-:W-:Y:S01]  /*1acd0*/  IMAD.MOV.U32 R11, RZ, RZ, 0x1f ;  /* 0x0000001fff0b7424 */ /* 0x000fe200078e00ff */
[----:B------:R-:W-:Y:S01]  /*1ace0*/  MOV R15, 0xffffffff ;  /* 0xffffffff000f7802 */ /* 0x000fe20000000f00 */
[----:B------:R-:W0:Y:S02]  /*1acf0*/  POPC R6, R3 ;  /* 0x0000000300067309 */ /* 0x000e240000000000 */
[----:B0-----:R-:W-:-:S07]  /*1ad00*/  IMAD.MOV.U32 R12, RZ, RZ, R6 ;  /* 0x000000ffff0c7224 */ /* 0x001fce00078e0006 */
[----:B------:R-:W-:Y:S05]  /*1ad10*/  WARPSYNC.COLLECTIVE R15, `(.L_x_4107) ;  /* 0x000000000f087348 */ /* 0x000fea0003c00000 */
[----:B------:R0:W1:Y:S02]  /*1ad20*/  SHFL.IDX P6, R14, R13, R12, R11 ;  /* 0x0000000c0d0e7389 */ /* 0x00006400000c000b */
[----:B01----:R-:W-:Y:S01]  /*1ad30*/  ENDCOLLECTIVE ;  /* 0x000000000000791b */ /* 0x003fe20003800000 */
.L_x_4107:
[----:B------:R-:W-:Y:S01]  /*1ad40*/  IMAD.MOV.U32 R17, RZ, RZ, R14 ;  /* 0x000000ffff117224 */ /* 0x000fe200078e000e */
[----:B------:R-:W-:Y:S06]  /*1ad50*/  BRA `(.L_x_4108) ;  /* 0xffffffd400f07947 */ /* 0x000fec000383ffff */
.L_x_3989:
[----:B------:R-:W-:Y:S01]  /*1ad60*/  BSSY B0, `(.L_x_4109) ;  /* 0x0000007000007945 */ /* 0x000fe20003800000 */
[----:B------:R-:W-:Y:S01]  /*1ad70*/  IMAD.MOV.U32 R13, RZ, RZ, R2 ;  /* 0x000000ffff0d7224 */ /* 0x000fe200078e0002 */
[----:B------:R-:W-:Y:S01]  /*1ad80*/  MOV R11, 0x1f ;  /* 0x0000001f000b7802 */ /* 0x000fe20000000f00 */
[----:B------:R-:W-:-:S07]  /*1ad90*/  IMAD.MOV.U32 R15, RZ, RZ, -0x1 ;  /* 0xffffffffff0f7424 */ /* 0x000fce00078e00ff */
[----:B0123--:R-:W-:Y:S05]  /*1ada0*/  WARPSYNC.COLLECTIVE R15, `(.L_x_4110) ;  /* 0x000000000f087348 */ /* 0x00ffea0003c00000 */
[----:B------:R4:W0:Y:S02]  /*1adb0*/  SHFL.IDX P6, R14, R13, R12, R11 ;  /* 0x0000000c0d0e7389 */ /* 0x00082400000c000b */
[----:B01234-:R-:W-:Y:S01]  /*1adc0*/  ENDCOLLECTIVE ;  /* 0x000000000000791b */ /* 0x01ffe20003800000 */
.L_x_4110:
[----:B------:R-:W-:Y:S05]  /*1add0*/  BSYNC B0 ;  /* 0x0000000000007941 */ /* 0x000fea0003800000 */
.L_x_4109:
[----:B------:R-:W-:Y:S01]  /*1ade0*/  IMAD.MOV.U32 R7, RZ, RZ, R14 ;  /* 0x000000ffff077224 */ /* 0x000fe200078e000e */
[----:B------:R-:W-:Y:S06]  /*1adf0*/  BRA `(.L_x_3988) ;  /* 0xffffffd400e47947 */ /* 0x000fec000383ffff */
.L_x_3993:
[----:B-1----:R1:W2:Y:S02]  /*1ae00*/  SYNCS.PHASECHK.TRANS64.TRYWAIT P0, [R0+URZ+0x22820], R3 ;  /* 0x02282003000075a7 */ /* 0x0022a4000800017f */
[----:B--2---:R-:W-:Y:S05]  /*1ae10*/  @!P0 NANOSLEEP.SYNCS 0x989680 ;  /* 0x009896800000895d */ /* 0x004fea0003900000 */
[----:B------:R-:W2:Y:S02]  /*1ae20*/  @!P0 SYNCS.PHASECHK.TRANS64 P0, [R0+URZ+0x22820], R3 ;  /* 0x02282003000085a7 */ /* 0x000ea4000800007f */
[----:B--2---:R-:W-:Y:S05]  /*1ae30*/  @!P0 BRA `(.L_x_3993) ;  /* 0xfffffffc00f08947 */ /* 0x004fea000383ffff */
[----:B------:R-:W-:Y:S05]  /*1ae40*/  BRA `(.L_x_4111) ;  /* 0xffffffdc00587947 */ /* 0x000fea000383ffff */
.L_x_3994:
[----:B------:R-:W2:Y:S01]  /*1ae50*/  S2R R2, SR_TID.X ;  /* 0x0000000000027919 */ /* 0x000ea20000002100 */
[----:B------:R-:W-:Y:S01]  /*1ae60*/  BSSY B0, `(.L_x_4112) ;  /* 0x000000a000007945 */ /* 0x000fe20003800000 */
[----:B------:R-:W-:Y:S01]  /*1ae70*/  IMAD.MOV.U32 R12, RZ, RZ, RZ ;  /* 0x000000ffff0c7224 */ /* 0x000fe200078e00ff */
[----:B------:R-:W-:Y:S01]  /*1ae80*/  MOV R15, 0xffffffff ;  /* 0xffffffff000f7802 */ /* 0x000fe20000000f00 */
[----:B------:R-:W-:Y:S01]  /*1ae90*/  IMAD.MOV.U32 R11, RZ, RZ, 0x1f ;  /* 0x0000001fff0b7424 */ /* 0x000fe200078e00ff */
[----:B--2---:R-:W-:-:S04]  /*1aea0*/  SHF.R.U32.HI R2, RZ, 0x5, R2 ;  /* 0x00000005ff027819 */ /* 0x004fc80000011602 */
[----:B------:R-:W-:-:S04]  /*1aeb0*/  LOP3.LUT R2, R2, 0x3, RZ, 0xc0, !PT ;  /* 0x0000000302027812 */ /* 0x000fc800078ec0ff */
[----:B0-----:R-:W-:-:S07]  /*1aec0*/  MOV R13, R2 ;  /* 0x00000002000d7202 */ /* 0x001fce0000000f00 */
[----:B-1----:R-:W-:Y:S05]  /*1aed0*/  WARPSYNC.COLLECTIVE R15, `(.L_x_4113) ;  /* 0x000000000f087348 */ /* 0x002fea0003c00000 */
[----:B------:R0:W2:Y:S02]  /*1aee0*/  SHFL.IDX P6, R14, R13, R12, R11 ;  /* 0x0000000c0d0e7389 */ /* 0x0000a400000c000b */
[----:B012---:R-:W-:Y:S01]  /*1aef0*/  ENDCOLLECTIVE ;  /* 0x000000000000791b */ /* 0x007fe20003800000 */
.L_x_4113:
[----:B------:R-:W-:Y:S05]  /*1af00*/  BSYNC B0 ;  /* 0x0000000000007941 */ /* 0x000fea0003800000 */
.L_x_4112:
[----:B------:R-:W-:Y:S05]  /*1af10*/  BRA `(.L_x_4114) ;  /* 0xffffffdc00407947 */ /* 0x000fea000383ffff */
.L_x_3995:
[----:B------:R-:W-:Y:S01]  /*1af20*/  BSSY B0, `(.L_x_4115) ;  /* 0x0000006000007945 */ /* 0x000fe20003800000 */
[----:B------:R-:W-:-:S07]  /*1af30*/  IMAD.MOV.U32 R15, RZ, RZ, -0x1 ;  /* 0xffffffffff0f7424 */ /* 0x000fce00078e00ff */
[----:B012---:R-:W-:Y:S05]  /*1af40*/  WARPSYNC.COLLECTIVE R15, `(.L_x_4116) ;  /* 0x000000000f0c7348 */ /* 0x007fea0003c00000 */
[----:B------:R-:W-:Y:S02]  /*1af50*/  ELECT P6, UR62, PT ;  /* 0x00000000003e782f */ /* 0x000fe400038c0000 */
[----:B------:R-:W-:Y:S01]  /*1af60*/  MOV R14, UR62 ;  /* 0x0000003e000e7c02 */ /* 0x000fe20008000f00 */
[----:B012---:R-:W-:Y:S10]  /*1af70*/  ENDCOLLECTIVE ;  /* 0x000000000000791b */ /* 0x007ff40003800000 */
.L_x_4116:
[----:B------:R-:W-:Y:S05]  /*1af80*/  BSYNC B0 ;  /* 0x0000000000007941 */ /* 0x000fea0003800000 */
.L_x_4115:
[----:B------:R-:W-:Y:S05]  /*1af90*/  BRA `(.L_x_4117) ;  /* 0xffffffdc00347947 */ /* 0x000fea000383ffff */
.L_x_3997:
[----:B-1----:R1:W2:Y:S02]  /*1afa0*/  SYNCS.PHASECHK.TRANS64.TRYWAIT P0, [R6+URZ], R5 ;  /* 0x00000005060075a7 */ /* 0x0022a4000800017f */
[----:B--2---:R-:W-:Y:S05]  /*1afb0*/  @!P0 NANOSLEEP.SYNCS 0x989680 ;  /* 0x009896800000895d */ /* 0x004fea0003900000 */
[----:B------:R-:W2:Y:S02]  /*1afc0*/  @!P0 SYNCS.PHASECHK.TRANS64 P0, [R6+URZ], R5 ;  /* 0x00000005060085a7 */ /* 0x000ea4000800007f */
[----:B--2---:R-:W-:Y:S05]  /*1afd0*/  @!P0 BRA `(.L_x_3997) ;  /* 0xfffffffc00f08947 */ /* 0x004fea000383ffff */
[----:B------:R-:W-:Y:S05]  /*1afe0*/  BRA `(.L_x_4118) ;  /* 0xffffffdc00707947 */ /* 0x000fea000383ffff */
.L_x_3998:
[----:B--2---:R2:W3:Y:S02]  /*1aff0*/  SYNCS.PHASECHK.TRANS64.TRYWAIT P0, [R7+URZ], R2 ;  /* 0x00000002070075a7 */ /* 0x0044e4000800017f */
[----:B---3--:R-:W-:Y:S05]  /*1b000*/  @!P0 NANOSLEEP.SYNCS 0x989680 ;  /* 0x009896800000895d */ /* 0x008fea0003900000 */
[----:B------:R-:W3:Y:S02]  /*1b010*/  @!P0 SYNCS.PHASECHK.TRANS64 P0, [R7+URZ], R2 ;  /* 0x00000002070085a7 */ /* 0x000ee4000800007f */
[----:B---3--:R-:W-:Y:S05]  /*1b020*/  @!P0 BRA `(.L_x_3998) ;  /* 0xfffffffc00f08947 */ /* 0x008fea000383ffff */
[----:B------:R-:W-:Y:S05]  /*1b030*/  BRA `(.L_x_4119) ;  /* 0xffffffdc00647947 */ /* 0x000fea000383ffff */
.L_x_4000:
[----:B---3--:R3:W4:Y:S02]  /*1b040*/  SYNCS.PHASECHK.TRANS64.TRYWAIT P0, [R4+URZ], R5 ;  /* 0x00000005040075a7 */ /* 0x008724000800017f */
[----:B----4-:R-:W-:Y:S05]  /*1b050*/  @!P0 NANOSLEEP.SYNCS 0x989680 ;  /* 0x009896800000895d */ /* 0x010fea0003900000 */
[----:B------:R-:W4:Y:S02]  /*1b060*/  @!P0 SYNCS.PHASECHK.TRANS64 P0, [R4+URZ], R5 ;  /* 0x00000005040085a7 */ /* 0x000f24000800007f */
[----:B----4-:R-:W-:Y:S05]  /*1b070*/  @!P0 BRA `(.L_x_4000) ;  /* 0xfffffffc00f08947 */ /* 0x010fea000383ffff */
[----:B------:R-:W-:Y:S05]  /*1b080*/  BRA `(.L_x_4120) ;  /* 0xffffffdc006c7947 */ /* 0x000fea000383ffff */
.L_x_4121:
        /* <DEDUP_REMOVED lines=15> */
.L_x_4732:


//--------------------- .text._ZN7cutlass13device_kernelIN5flash11enable_sm90INS1_16FlashAttnFwdSm90INS1_25CollectiveMainloopFwdSm90ILi2EN4cute5tupleIJNS5_1CILi1EEES8_S8_EEENS6_IJNS7_ILi128EEENS7_ILi96EEENS7_ILi64EEEEEELi256ENS_6half_tEfNS_4arch4Sm90ELb1ELb0ELb1ELb1ELb0ELb0ELb1ELb1ELb0ELb0ELb0ELb0EEENS1_21CollectiveEpilogueFwdINS6_IJSA_NS7_ILi256EEESB_EEES9_SE_SG_Li256ELb1ELb0ELb0ELb0EEENS1_36VarlenDynamicPersistentTileSchedulerILi128ELi96ELi256ELi32ELb0ELb0ELb1ELb1ELb1ELb1EEEEEEEEEvNT_6ParamsE --------------------------
	.section	.text._ZN7cutlass13device_kernelIN5flash11enable_sm90INS1_16FlashAttnFwdSm90INS1_25CollectiveMainloopFwdSm90ILi2EN4cute5tupleIJNS5_1CILi1EEES8_S8_EEENS6_IJNS7_ILi128EEENS7_ILi96EEENS7_ILi64EEEEEELi256ENS_6half_tEfNS_4arch4Sm90ELb1ELb0ELb1ELb1ELb0ELb0ELb1ELb1ELb0ELb0ELb0ELb0EEENS1_21CollectiveEpilogueFwdINS6_IJSA_NS7_ILi256EEESB_EEES9_SE_SG_Li256ELb1ELb0ELb0ELb0EEENS1_36VarlenDynamicPersistentTileSchedulerILi128ELi96ELi256ELi32ELb0ELb0ELb1ELb1ELb1ELb1EEEEEEEEEvNT_6ParamsE,"ax",@progbits
	.align	128
.text._ZN7cutlass13device_kernelIN5flash11enable_sm90INS1_16FlashAttnFwdSm90INS1_25CollectiveMainloopFwdSm90ILi2EN4cute5tupleIJNS5_1CILi1EEES8_S8_EEENS6_IJNS7_ILi128EEENS7_ILi96EEENS7_ILi64EEEEEELi256ENS_6half_tEfNS_4arch4Sm90ELb1ELb0ELb1ELb1ELb0ELb0ELb1ELb1ELb0ELb0ELb0ELb0EEENS1_21CollectiveEpilogueFwdINS6_IJSA_NS7_ILi256EEESB_EEES9_SE_SG_Li256ELb1ELb0ELb0ELb0EEENS1_36VarlenDynamicPersistentTileSchedulerILi128ELi96ELi256ELi32ELb0ELb0ELb1ELb1ELb1ELb1EEEEEEEEEvNT_6ParamsE:
        .type           _ZN7cutlass13device_kernelIN5flash11enable_sm90INS1_16FlashAttnFwdSm90INS1_25CollectiveMainloopFwdSm90ILi2EN4cute5tupleIJNS5_1CILi1EEES8_S8_EEENS6_IJNS7_ILi128EEENS7_ILi96EEENS7_ILi64EEEEEELi256ENS_6half_tEfNS_4arch4Sm90ELb1ELb0ELb1ELb1ELb0ELb0ELb1ELb1ELb0ELb0ELb0ELb0EEENS1_21CollectiveEpilogueFwdINS6_IJSA_NS7_ILi256EEESB_EEES9_SE_SG_Li256ELb1ELb0ELb0ELb0EEENS1_36VarlenDynamicPersistentTileSchedulerILi128ELi96ELi256ELi32ELb0ELb0ELb1ELb1ELb1ELb1EEEEEEEEEvNT_6ParamsE,@function
        .size           _ZN7cutlass13device_kernelIN5flash11enable_sm90INS1_16FlashAttnFwdSm90INS1_25CollectiveMainloopFwdSm90ILi2EN4cute5tupleIJNS5_1CILi1EEES8_S8_EEENS6_IJNS7_ILi128EEENS7_ILi96EEENS7_ILi64EEEEEELi256ENS_6half_tEfNS_4arch4Sm90ELb1ELb0ELb1ELb1ELb0ELb0ELb1ELb1ELb0ELb0ELb0ELb0EEENS1_21CollectiveEpilogueFwdINS6_IJSA_NS7_ILi256EEESB_EEES9_SE_SG_Li256ELb1ELb0ELb0ELb0EEENS1_36VarlenDynamicPersistentTileSchedulerILi128ELi96ELi256ELi32ELb0ELb0ELb1ELb1ELb1ELb1EEEEEEEEEvNT_6ParamsE,(.L_x_4733 - _ZN7cutlass13device_kernelIN5flash11enable_sm90INS1_16FlashAttnFwdSm90INS1_25CollectiveMainloopFwdSm90ILi2EN4cute5tupleIJNS5_1CILi1EEES8_S8_EEENS6_IJNS7_ILi128EEENS7_ILi96EEENS7_ILi64EEEEEELi256ENS_6half_tEfNS_4arch4Sm90ELb1ELb0ELb1ELb1ELb0ELb0ELb1ELb1ELb0ELb0ELb0ELb0EEENS1_21CollectiveEpilogueFwdINS6_IJSA_NS7_ILi256EEESB_EEES9_SE_SG_Li256ELb1ELb0ELb0ELb0EEENS1_36VarlenDynamicPersistentTileSchedulerILi128ELi96ELi256ELi32ELb0ELb0ELb1ELb1ELb1ELb1EEEEEEEEEvNT_6ParamsE)
        .other          _ZN7cutlass13device_kernelIN5flash11enable_sm90INS1_16FlashAttnFwdSm90INS1_25CollectiveMainloopFwdSm90ILi2EN4cute5tupleIJNS5_1CILi1EEES8_S8_EEENS6_IJNS7_ILi128EEENS7_ILi96EEENS7_ILi64EEEEEELi256ENS_6half_tEfNS_4arch4Sm90ELb1ELb0ELb1ELb1ELb0ELb0ELb1ELb1ELb0ELb0ELb0ELb0EEENS1_21CollectiveEpilogueFwdINS6_IJSA_NS7_ILi256EEESB_EEES9_SE_SG_Li256ELb1ELb0ELb0ELb0EEENS1_36VarlenDynamicPersistentTileSchedulerILi128ELi96ELi256ELi32ELb0ELb0ELb1ELb1ELb1ELb1EEEEEEEEEvNT_6ParamsE,@"STO_CUDA_ENTRY STV_DEFAULT"
_ZN7cutlass13device_kernelIN5flash11enable_sm90INS1_16FlashAttnFwdSm90INS1_25CollectiveMainloopFwdSm90ILi2EN4cute5tupleIJNS5_1CILi1EEES8_S8_EEENS6_IJNS7_ILi128EEENS7_ILi96EEENS7_ILi64EEEEEELi256ENS_6half_tEfNS_4arch4Sm90ELb1ELb0ELb1ELb1ELb0ELb0ELb1ELb1ELb0ELb0ELb0ELb0EEENS1_21CollectiveEpilogueFwdINS6_IJSA_NS7_ILi256EEESB_EEES9_SE_SG_Li256ELb1ELb0ELb0ELb0EEENS1_36VarlenDynamicPersistentTileSchedulerILi128ELi96ELi256ELi32ELb0ELb0ELb1ELb1ELb1ELb1EEEEEEEEEvNT_6ParamsE:
        /* <DEDUP_REMOVED lines=24> */
.L_x_4123:
[----:B------:R-:W-:Y:S05]  /*0180*/  BSYNC B0 ;  /* 0x0000000000007941 */ /* 0x000fea0003800000 */
.L_x_4122:
        /* <DEDUP_REMOVED lines=43> */
.L_x_4124:
        /* <DEDUP_REMOVED lines=22> */
.L_x_4125:
        /* <DEDUP_REMOVED lines=18> */
.L_x_4126:
        /* <DEDUP_REMOVED lines=22> */
.L_x_4127:
        /* <DEDUP_REMOVED lines=22> */
.L_x_4128:
[----:B0-----:R-:W-:Y:S01]  /*0980*/  UMOV UR4, 0x1 ;  /* 0x0000000100047882 */ /* 0x001fe20000000000 */
[----:B------:R-:W-:Y:S01]  /*0990*/  PLOP3.LUT P0, PT, PT, PT, UP0, 0x80, 0x0 ;  /* 0x000000000000781c */ /* 0x000fe20003f0f008 */
[----:B------:R-:W-:Y:S01]  /*09a0*/  USEL UR4, UR4, 0x2, !UP0 ;  /* 0x0000000204047887 */ /* 0x000fe2000c000000 */
[----:B------:R-:W-:-:S05]  /*09b0*/  NOP ;  /* 0x0000000000007918 */ /* 0x000fca0000000000 */
[----:B------:R-:W-:-:S05]  /*09c0*/  IMAD.U32 R2, RZ, RZ, UR4 ;  /* 0x00000004ff027e24 */ /* 0x000fca000f8e00ff */
[----:B------:R0:W-:Y:S01]  /*09d0*/  STL [R1+0x24], R2 ;  /* 0x0000240201007387 */ /* 0x0001e20000100800 */
[----:B-123--:R-:W-:Y:S06]  /*09e0*/  BAR.SYNC.DEFER_BLOCKING 0x0 ;  /* 0x0000000000007b1d */ /* 0x00efec0000010000 */
[----:B------:R-:W-:Y:S05]  /*09f0*/  @!P0 BRA `(.L_x_4129) ;  /* 0x000000c800fc8947 */ /* 0x000fea0003800000 */
.L_x_4130:
        /* <DEDUP_REMOVED lines=20> */
[----:B------:R-:W-:Y:S01]  /*0b40*/  IMAD.MOV.U32 R219, RZ, RZ, RZ ;  /* 0x000000ffffdb7224 */ /* 0x000fe200078e00ff */
[----:B------:R-:W-:Y:S01]  /*0b50*/  R2UR UR5, R14 ;  /* 0x000000000e0572ca */ /* 0x000fe200000e0000 */
[----:B------:R-:W0:Y:S01]  /*0b60*/  S2R R0, SR_TID.X ;  /* 0x0000000000007919 */ /* 0x000e220000002100 */
[----:B------:R-:W-:Y:S01]  /*0b70*/  UMOV UR37, URZ ;  /* 0x0000003f00257c82 */ /* 0x000fe20008000000 */
[----:B------:R-:W-:Y:S01]  /*0b80*/  UMOV UR36, URZ ;  /* 0x0000003f00247c82 */ /* 0x000fe20008000000 */
[----:B0-----:R-:W-:-:S05]  /*0b90*/  VIADD R233, R0, 0xffffff80 ;  /* 0xffffff8000e97836 */ /* 0x001fca0000000000 */
[----:B------:R-:W-:-:S04]  /*0ba0*/  SHF.R.S32.HI R0, RZ, 0x1f, R233 ;  /* 0x0000001fff007819 */ /* 0x000fc800000114e9 */
[-C--:B------:R-:W-:Y:S02]  /*0bb0*/  LEA.HI R3, R0, R233.reuse, RZ, 0x4 ;  /* 0x000000e900037211 */ /* 0x080fe400078f20ff */
[----:B--2---:R-:W-:Y:S02]  /*0bc0*/  R2UR UR4, R2 ;  /* 0x00000000020472ca */ /* 0x004fe400000e0000 */
[----:B------:R-:W-:-:S04]  /*0bd0*/  LEA.HI R2, R0, R233, RZ, 0x7 ;  /* 0x000000e900027211 */ /* 0x000fc800078f38ff */
[----:B------:R-:W-:Y:S02]  /*0be0*/  LOP3.LUT R220, R2, 0xffffff80, RZ, 0xc0, !PT ;  /* 0xffffff8002dc7812 */ /* 0x000fe400078ec0ff */
[----:B------:R-:W-:-:S03]  /*0bf0*/  SHF.R.S32.HI R221, RZ, 0x7, R2 ;  /* 0x00000007ffdd7819 */ /* 0x000fc60000011402 */
[----:B------:R-:W-:Y:S01]  /*0c00*/  IMAD.IADD R220, R233, 0x1, -R220 ;  /* 0x00000001e9dc7824 */ /* 0x000fe200078e0adc */
[----:B------:R-:W-:Y:S01]  /*0c10*/  LEA.HI R2, R2, R221, RZ, 0x1 ;  /* 0x000000dd02027211 */ /* 0x000fe200078f08ff */
[----:B------:R-:W-:-:S03]  /*0c20*/  ULOP3.LUT UR4, UR4, 0x1, URZ, 0xfc, !UPT ;  /* 0x0000000104047892 */ /* 0x000fc6000f8efc3f */
[----:B------:R-:W-:Y:S02]  /*0c30*/  SHF.R.S32.HI R7, RZ, 0x1f, R220 ;  /* 0x0000001fff077819 */ /* 0x000fe400000114dc */
[----:B------:R-:W-:Y:S01]  /*0c40*/  LOP3.LUT R2, R2, 0x3fffffe, RZ, 0xc0, !PT ;  /* 0x03fffffe02027812 */ /* 0x000fe200078ec0ff */
[----:B------:R-:W-:Y:S01]  /*0c50*/  IMAD.U32 R232, RZ, RZ, UR4 ;  /* 0x00000004ffe87e24 */ /* 0x000fe2000f8e00ff */
[CC--:B------:R-:W-:Y:S02]  /*0c60*/  LEA.HI R8, R7.reuse, R220.reuse, RZ, 0x2 ;  /* 0x000000dc07087211 */ /* 0x0c0fe400078f10ff */
[----:B------:R-:W-:Y:S01]  /*0c70*/  LEA.HI R7, R7, R220, RZ, 0x5 ;  /* 0x000000dc07077211 */ /* 0x000fe200078f28ff */
[----:B------:R-:W-:Y:S01]  /*0c80*/  IMAD.IADD R206, R221, 0x1, -R2 ;  /* 0x00000001ddce7824 */ /* 0x000fe200078e0a02 */
[--C-:B------:R-:W-:Y:S02]  /*0c90*/  SHF.R.S32.HI R5, RZ, 0x2, R8.reuse ;  /* 0x00000002ff057819 */ /* 0x100fe40000011408 */
[----:B------:R-:W-:-:S02]  /*0ca0*/  SHF.R.S32.HI R4, RZ, 0x1f, R8 ;  /* 0x0000001fff047819 */ /* 0x000fc40000011408 */
        /* <DEDUP_REMOVED lines=8> */
[----:B------:R-:W-:Y:S01]  /*0d30*/  SHF.R.S32.HI R6, RZ, 0x4, R3 ;  /* 0x00000004ff067819 */ /* 0x000fe20000011403 */
[----:B------:R-:W-:Y:S01]  /*0d40*/  IMAD.SHL.U32 R5, R4, 0x20, RZ ;  /* 0x0000002004057824 */ /* 0x000fe200078e00ff */
[----:B------:R-:W-:Y:S01]  /*0d50*/  LOP3.LUT R4, R3, 0x3fffff0, RZ, 0xc0, !PT ;  /* 0x03fffff003047812 */ /* 0x000fe200078ec0ff */
[----:B------:R-:W-:Y:S01]  /*0d60*/  IMAD R7, R7, 0x10, R10 ;  /* 0x0000001007077824 */ /* 0x000fe200078e020a */
[----:B------:R-:W-:-:S02]  /*0d70*/  LEA.HI R3, R3, R6, RZ, 0x1 ;  /* 0x0000000603037211 */ /* 0x000fc400078f08ff */
[----:B------:R-:W-:Y:S01]  /*0d80*/  LOP3.LUT R5, R5, 0xfffffc00, RZ, 0xc0, !PT ;  /* 0xfffffc0005057812 */ /* 0x000fe200078ec0ff */
[----:B------:R-:W-:Y:S01]  /*0d90*/  IMAD.IADD R4, R233, 0x1, -R4 ;  /* 0x00000001e9047824 */ /* 0x000fe200078e0a04 */
[----:B------:R-:W-:Y:S02]  /*0da0*/  LOP3.LUT R3, R3, 0x1ffffffe, RZ, 0xc0, !PT ;  /* 0x1ffffffe03037812 */ /* 0x000fe400078ec0ff */
[----:B------:R-:W-:Y:S01]  /*0db0*/  LOP3.LUT R2, R0, 0x1ffffff8, RZ, 0xc0, !PT ;  /* 0x1ffffff800027812 */ /* 0x000fe200078ec0ff */
[----:B------:R-:W-:Y:S01]  /*0dc0*/  IMAD R4, R4, 0x40, R5 ;  /* 0x0000004004047824 */ /* 0x000fe200078e0205 */
[----:B------:R-:W-:Y:S01]  /*0dd0*/  LEA R206, R206, R7, 0x6 ;  /* 0x00000007cece7211 */ /* 0x000fe200078e30ff */
[----:B------:R-:W-:Y:S01]  /*0de0*/  IMAD.IADD R3, R6, 0x1, -R3 ;  /* 0x0000000106037824 */ /* 0x000fe200078e0a03 */
[----:B------:R-:W-:Y:S01]  /*0df0*/  SHF.R.S32.HI R202, RZ, 0x3, R0 ;  /* 0x00000003ffca7819 */ /* 0x000fe20000011400 */
[----:B------:R-:W-:Y:S02]  /*0e00*/  IMAD.IADD R2, R233, 0x1, -R2 ;  /* 0x00000001e9027824 */ /* 0x000fe400078e0a02 */
[----:B------:R-:W-:-:S02]  /*0e10*/  IMAD R231, R3, 0x8, R4 ;  /* 0x0000000803e77824 */ /* 0x000fc400078e0204 */
[----:B------:R-:W-:Y:S02]  /*0e20*/  IMAD.MOV.U32 R7, RZ, RZ, R15 ;  /* 0x000000ffff077224 */ /* 0x000fe400078e000f */
[----:B------:R-:W-:-:S07]  /*0e30*/  IMAD.SHL.U32 R200, R2, 0x8, RZ ;  /* 0x0000000802c87824 */ /* 0x000fce00078e00ff */
.L_x_4185:
[----:B0-----:R-:W0:Y:S01]  /*0e40*/  LDC.64 R2, c[0x0][0xd60] ;  /* 0x00035800ff027b82 */ /* 0x001e220000000a00 */
[----:B------:R-:W-:Y:S01]  /*0e50*/  ULDC.64 UR10, c[0x0][0x208] ;  /* 0x00008200000a7ab9 */ /* 0x000fe20000000a00 */
[----:B------:R-:W-:Y:S01]  /*0e60*/  ULDC.64 UR6, c[0x0][0xb20] ;  /* 0x0002c80000067ab9 */ /* 0x000fe20000000a00 */
[----:B------:R-:W-:Y:S01]  /*0e70*/  ULDC.64 UR8, c[0x0][0xb10] ;  /* 0x0002c40000087ab9 */ /* 0x000fe20000000a00 */
[----:B0-----:R-:W-:-:S05]  /*0e80*/  IMAD.WIDE R2, R7, 0x4, R2 ;  /* 0x0000000407027825 */ /* 0x001fca00078e0202 */
[----:B--2---:R-:W2:Y:S01]  /*0e90*/  LDG.E R207, desc[UR10][R2.64] ;  /* 0x0000000a02cf7981 */ /* 0x004ea2000c1e1900 */
[----:B------:R-:W-:Y:S02]  /*0ea0*/  ISETP.NE.U32.AND P0, PT, RZ, UR6, PT ;  /* 0x00000006ff007c0c */ /* 0x000fe4000bf05070 */
[----:B------:R-:W-:Y:S02]  /*0eb0*/  ISETP.NE.U32.AND P1, PT, RZ, UR8, PT ;  /* 0x00000008ff007c0c */ /* 0x000fe4000bf25070 */
[----:B------:R-:W-:Y:S02]  /*0ec0*/  ISETP.NE.AND.EX P0, PT, RZ, UR7, PT, P0 ;  /* 0x00000007ff007c0c */ /* 0x000fe4000bf05300 */
[----:B------:R-:W-:Y:S02]  /*0ed0*/  ISETP.NE.AND.EX P1, PT, RZ, UR9, PT, P1 ;  /* 0x00000009ff007c0c */ /* 0x000fe4000bf25310 */
[----:B--2---:R-:W-:-:S09]  /*0ee0*/  SHF.R.S32.HI R208, RZ, 0x1f, R207 ;  /* 0x0000001fffd07819 */ /* 0x004fd200000114cf */
[----:B---34-:R-:W-:-:S04]  /*0ef0*/  @P0 LEA R4, P2, R207, UR6, 0x2 ;  /* 0x00000006cf040c11 */ /* 0x018fc8000f8410ff */
[C---:B------:R-:W-:Y:S01]  /*0f00*/  @P0 LEA.HI.X R5, R207.reuse, UR7, R208, 0x2, P2 ;  /* 0x00000007cf050c11 */ /* 0x040fe200090f14d0 */
[----:B------:R-:W-:Y:S01]  /*0f10*/  ULDC.64 UR6, c[0x0][0x3f8] ;  /* 0x0000fe0000067ab9 */ /* 0x000fe20000000a00 */
[----:B------:R-:W-:-:S03]  /*0f20*/  @P1 LEA R6, P2, R207, UR8, 0x2 ;  /* 0x00000008cf061c11 */ /* 0x000fc6000f8410ff */
[----:B------:R-:W2:Y:S01]  /*0f30*/  @P0 LDG.E R4, desc[UR10][R4.64] ;  /* 0x0000000a04040981 */ /* 0x000ea2000c1e1900 */
[----:B------:R-:W-:-:S05]  /*0f40*/  @P1 LEA.HI.X R7, R207, UR9, R208, 0x2, P2 ;  /* 0x00000009cf071c11 */ /* 0x000fca00090f14d0 */
[----:B------:R-:W3:Y:S01]  /*0f50*/  @P1 LDG.E R6, desc[UR10][R6.64] ;  /* 0x0000000a06061981 */ /* 0x000ee2000c1e1900 */
[----:B------:R-:W-:Y:S01]  /*0f60*/  ULDC UR8, c[0x0][0x288] ;  /* 0x0000a20000087ab9 */ /* 0x000fe20000000800 */
[----:B------:R-:W-:Y:S01]  /*0f70*/  UISETP.NE.U32.AND UP0, UPT, UR6, URZ, UPT ;  /* 0x0000003f0600728c */ /* 0x000fe2000bf05070 */
[----:B------:R-:W-:Y:S01]  /*0f80*/  IMAD.U32 R209, RZ, RZ, UR5 ;  /* 0x00000005ffd17e24 */ /* 0x000fe2000f8e00ff */
[----:B------:R-:W-:Y:S01]  /*0f90*/  ULDC.64 UR10, c[0x0][0xb18] ;  /* 0x0002c600000a7ab9 */ /* 0x000fe20000000a00 */
[----:B------:R-:W-:Y:S01]  /*0fa0*/  ULDC UR6, c[0x0][0x404] ;  /* 0x0001010000067ab9 */ /* 0x000fe20000000800 */
[----:B------:R-:W-:Y:S01]  /*0fb0*/  UISETP.NE.AND.EX UP0, UPT, UR7, URZ, UPT, UP0 ;  /* 0x0000003f0700728c */ /* 0x000fe2000bf05300 */
[----:B------:R-:W-:Y:S01]  /*0fc0*/  ISETP.NE.U32.AND P2, PT, RZ, UR10, PT ;  /* 0x0000000aff007c0c */ /* 0x000fe2000bf45070 */
[----:B------:R-:W-:Y:S01]  /*0fd0*/  UMOV UR4, URZ ;  /* 0x0000003f00047c82 */ /* 0x000fe20008000000 */
[----:B------:R-:W-:Y:S01]  /*0fe0*/  ULDC UR7, c[0x0][0x2e0] ;  /* 0x0000b80000077ab9 */ /* 0x000fe20000000800 */
[----:B------:R-:W-:Y:S01]  /*0ff0*/  USEL UR6, UR6, 0x1, UP0 ;  /* 0x0000000106067887 */ /* 0x000fe20008000000 */
[----:B------:R-:W-:-:S03]  /*1000*/  ISETP.NE.AND.EX P2, PT, RZ, UR11, PT, P2 ;  /* 0x0000000bff007c0c */ /* 0x000fc6000bf45320 */
[----:B------:R-:W-:Y:S01]  /*1010*/  UIMAD UR6, UR6, UR7, URZ ;  /* 0x00000007060672a4 */ /* 0x000fe2000f8e023f */
[----:B--2---:R-:W-:Y:S02]  /*1020*/  @P0 R2UR UR4, R4 ;  /* 0x00000000040402ca */ /* 0x004fe400000e0000 */
[----:B---3--:R-:W-:-:S13]  /*1030*/  @P1 R2UR UR8, R6 ;  /* 0x00000000060812ca */ /* 0x008fda00000e0000 */
[----:B------:R-:W-:Y:S01]  /*1040*/  IMAD.U32 R201, RZ, RZ, UR8 ;  /* 0x00000008ffc97e24 */ /* 0x000fe2000f8e00ff */
[----:B-1---5:R-:W-:Y:S06]  /*1050*/  @P1 BRA `(.L_x_4131) ;  /* 0x0000000000341947 */ /* 0x022fec0003800000 */
[----:B------:R-:W-:Y:S02]  /*1060*/  ULDC.64 UR8, c[0x0][0xaf8] ;  /* 0x0002be0000087ab9 */ /* 0x000fe40000000a00 */
[----:B------:R-:W-:-:S04]  /*1070*/  ISETP.NE.U32.AND P0, PT, RZ, UR8, PT ;  /* 0x00000008ff007c0c */ /* 0x000fc8000bf05070 */
[----:B------:R-:W-:-:S13]  /*1080*/  ISETP.NE.AND.EX P0, PT, RZ, UR9, PT, P0 ;  /* 0x00000009ff007c0c */ /* 0x000fda000bf05300 */
[----:B------:R-:W-:Y:S05]  /*1090*/  @!P0 BRA `(.L_x_4131) ;  /* 0x0000000000248947 */ /* 0x000fea0003800000 */
[----:B------:R-:W0:Y:S01]  /*10a0*/  LDC.64 R2, c[0x0][0xaf8] ;  /* 0x0002be00ff027b82 */ /* 0x000e220000000a00 */
[----:B------:R-:W-:Y:S01]  /*10b0*/  ULDC.64 UR8, c[0x0][0x208] ;  /* 0x0000820000087ab9 */ /* 0x000fe20000000a00 */
[----:B0-----:R-:W-:-:S05]  /*10c0*/  IMAD.WIDE R2, R207, 0x4, R2 ;  /* 0x00000004cf027825 */ /* 0x001fca00078e0202 */
[----:B------:R-:W2:Y:S04]  /*10d0*/  LDG.E R4, desc[UR8][R2.64] ;  /* 0x0000000802047981 */ /* 0x000ea8000c1e1900 */
[----:B------:R-:W3:Y:S01]  /*10e0*/  LDG.E R0, desc[UR8][R2.64+0x4] ;  /* 0x0000040802007981 */ /* 0x000ee2000c1e1900 */
[----:B--2---:R-:W-:Y:S02]  /*10f0*/  R2UR UR5, R4 ;  /* 0x00000000040572ca */ /* 0x004fe400000e0000 */
[----:B---3--:R-:W-:-:S13]  /*1100*/  R2UR UR7, R0 ;  /* 0x00000000000772ca */ /* 0x008fda00000e0000 */
[----:B------:R-:W-:-:S06]  /*1110*/  UIADD3 UR5, -UR5, UR7, URZ ;  /* 0x0000000705057290 */ /* 0x000fcc000fffe13f */
[----:B------:R-:W-:-:S07]  /*1120*/  IMAD.U32 R201, RZ, RZ, UR5 ;  /* 0x00000005ffc97e24 */ /* 0x000fce000f8e00ff */
.L_x_4131:
[----:B------:R-:W-:Y:S01]  /*1130*/  IMAD.U32 R218, RZ, RZ, UR61 ;  /* 0x0000003dffda7e24 */ /* 0x000fe2000f8e00ff */
[----:B------:R-:W-:Y:S06]  /*1140*/  @!P2 BRA `(.L_x_4132) ;  /* 0x000000000018a947 */ /* 0x000fec0003800000 */
[----:B------:R-:W-:Y:S01]  /*1150*/  LEA R2, P0, R207, UR10, 0x2 ;  /* 0x0000000acf027c11 */ /* 0x000fe2000f8010ff */
[----:B------:R-:W-:-:S03]  /*1160*/  ULDC.64 UR6, c[0x0][0x208] ;  /* 0x0000820000067ab9 */ /* 0x000fc60000000a00 */
[----:B------:R-:W-:-:S05]  /*1170*/  LEA.HI.X R3, R207, UR11, R208, 0x2, P0 ;  /* 0x0000000bcf037c11 */ /* 0x000fca00080f14d0 */
[----:B------:R-:W2:Y:S02]  /*1180*/  LDG.E R2, desc[UR6][R2.64] ;  /* 0x0000000602027981 */ /* 0x000ea4000c1e1900 */
[----:B--2---:R-:W-:Y:S01]  /*1190*/  R2UR UR6, R2 ;  /* 0x00000000020672ca */ /* 0x004fe200000e0000 */
[----:B------:R-:W-:-:S14]  /*11a0*/  BRA `(.L_x_4133) ;  /* 0x0000000000307947 */ /* 0x000fdc0003800000 */
.L_x_4132:
        /* <DEDUP_REMOVED lines=11> */
[----:B------:R-:W-:-:S12]  /*1260*/  UIADD3 UR6, -UR6, UR5, URZ ;  /* 0x0000000506067290 */ /* 0x000fd8000fffe13f */
.L_x_4133:
[----:B------:R-:W-:Y:S01]  /*1270*/  R2UR UR7, R201 ;  /* 0x00000000c90772ca */ /* 0x000fe200000e0000 */
[----:B------:R-:W-:Y:S01]  /*1280*/  UIADD3 UR6, -UR4, UR6, URZ ;  /* 0x0000000604067290 */ /* 0x000fe2000fffe13f */
[----:B------:R-:W-:Y:S01]  /*1290*/  PLOP3.LUT P0, PT, PT, PT, PT, 0x80, 0x0 ;  /* 0x000000000000781c */ /* 0x000fe20003f0f070 */
[----:B------:R-:W-:Y:S01]  /*12a0*/  ULEA UR5, UR61, 0xdf, 0x7 ;  /* 0x000000df3d057891 */ /* 0x000fe2000f8e383f */
[----:B------:R-:W-:Y:S01]  /*12b0*/  CS2R R2, SRZ ;  /* 0x0000000000027805 */ /* 0x000fe2000001ff00 */
[----:B------:R-:W-:Y:S01]  /*12c0*/  UIADD3 UR4, UR6, 0x5f, URZ ;  /* 0x0000005f06047890 */ /* 0x000fe2000fffe03f */
[----:B------:R-:W-:Y:S01]  /*12d0*/  MOV R0, RZ ;  /* 0x000000ff00007202 */ /* 0x000fe20000000f00 */
[----:B------:R-:W-:Y:S01]  /*12e0*/  IMAD.U32 R204, RZ, RZ, UR6 ;  /* 0x00000006ffcc7e24 */ /* 0x000fe2000f8e00ff */
[----:B------:R-:W-:Y:S01]  /*12f0*/  CS2R R148, SRZ ;  /* 0x0000000000947805 */ /* 0x000fe2000001ff00 */
[----:B------:R-:W-:Y:S01]  /*1300*/  IMAD.MOV.U32 R150, RZ, RZ, RZ ;  /* 0x000000ffff967224 */ /* 0x000fe200078e00ff */
[----:B------:R-:W-:-:S02]  /*1310*/  CS2R R146, SRZ ;  /* 0x0000000000927805 */ /* 0x000fc4000001ff00 */
[----:B------:R-:W-:Y:S02]  /*1320*/  CS2R R144, SRZ ;  /* 0x0000000000907805 */ /* 0x000fe4000001ff00 */
        /* <DEDUP_REMOVED lines=69> */
[----:B------:R-:W-:Y:S01]  /*1780*/  CS2R R28, SRZ ;  /* 0x00000000001c7805 */ /* 0x000fe2000001ff00 */
[----:B------:R-:W-:Y:S01]  /*1790*/  IMAD.MOV.U32 R12, RZ, RZ, RZ ;  /* 0x000000ffff0c7224 */ /* 0x000fe200078e00ff */
[----:B------:R-:W-:Y:S01]  /*17a0*/  CS2R R24, SRZ ;  /* 0x0000000000187805 */ /* 0x000fe2000001ff00 */
        /* <DEDUP_REMOVED lines=39> */
[----:B-1----:R-:W-:Y:S05]  /*1a20*/  CALL.ABS.NOINC R2 ;  /* 0x0000000002007343 */ /* 0x002fea0003c00000 */
.L_x_4135:
[----:B------:R-:W0:Y:S01]  /*1a30*/  S2R R3, SR_CgaCtaId ;  /* 0x0000000000037919 */ /* 0x000e220000008800 */
[----:B------:R-:W-:Y:S02]  /*1a40*/  LEA.HI R0, R219, R219, RZ, 0x1 ;  /* 0x000000dbdb007211 */ /* 0x000fe400078f08ff */
[----:B------:R-:W-:Y:S01]  /*1a50*/  MOV R2, 0x400 ;  /* 0x0000040000027802 */ /* 0x000fe20000000f00 */
[----:B------:R-:W1:Y:S01]  /*1a60*/  S2R R16, SR_TID.X ;  /* 0x0000000000107919 */ /* 0x000e620000002100 */
[----:B------:R-:W-:-:S05]  /*1a70*/  LOP3.LUT R0, R0, 0xfffffffe, RZ, 0xc0, !PT ;  /* 0xfffffffe00007812 */ /* 0x000fca00078ec0ff */
[----:B------:R-:W-:Y:S01]  /*1a80*/  IMAD.IADD R0, R219, 0x1, -R0 ;  /* 0x00000001db007824 */ /* 0x000fe200078e0a00 */
[----:B0-----:R-:W-:-:S04]  /*1a90*/  LEA R5, R3, R2, 0x18 ;  /* 0x0000000203057211 */ /* 0x001fc800078ec0ff */
[----:B------:R-:W-:Y:S02]  /*1aa0*/  SHF.L.U32 R2, R0, 0x1f, RZ ;  /* 0x0000001f00027819 */ /* 0x000fe400000006ff */
[----:B-1----:R-:W-:Y:S02]  /*1ab0*/  SHF.R.U32.HI R16, RZ, 0x7, R16 ;  /* 0x00000007ff107819 */ /* 0x002fe40000011610 */
[----:B------:R-:W0:Y:S03]  /*1ac0*/  SYNCS.PHASECHK.TRANS64.TRYWAIT P0, [R5+URZ+0x32400], R2 ;  /* 0x03240002050075a7 */ /* 0x000e26000800017f */
[----:B------:R-:W-:Y:S01]  /*1ad0*/  VIADD R168, R16, 0x8 ;  /* 0x0000000810a87836 */ /* 0x000fe20000000000 */
[----:B0-----:R-:W-:Y:S06]  /*1ae0*/  @!P0 BRA `(.L_x_4136) ;  /* 0x0000010800808947 */ /* 0x001fec0003800000 */
.L_x_4271:
[----:B------:R-:W-:Y:S05]  /*1af0*/  WARPSYNC.ALL ;  /* 0x0000000000007948 */ /* 0x000fea0003800000 */
[----:B------:R-:W-:Y:S01]  /*1b00*/  R2UR UR4, R232 ;  /* 0x00000000e80472ca */ /* 0x000fe200000e0000 */
[----:B------:R1:W-:-:S12]  /*1b10*/  BAR.SYNC.DEFER_BLOCKING R168, 0x100 ;  /* 0x000400a80000751d */ /* 0x0003d80000010000 */
[----:B------:R-:W-:-:S05]  /*1b20*/  IMAD.U32 R0, RZ, RZ, UR4 ;  /* 0x00000004ff007e24 */ /* 0x000fca000f8e00ff */
[----:B------:R-:W-:-:S13]  /*1b30*/  ISETP.NE.AND P0, PT, R0, 0x3, PT ;  /* 0x000000030000780c */ /* 0x000fda0003f05270 */
[----:B-1----:R-:W-:Y:S05]  /*1b40*/  @!P0 BRA `(.L_x_4137) ;  /* 0x0000000000048947 */ /* 0x002fea0003800000 */
[----:B------:R-:W-:Y:S01]  /*1b50*/  BPT.TRAP 0x1 ;  /* 0x000000040000795c */ /* 0x000fe20000300000 */
.L_x_4137:
[----:B------:R-:W-:Y:S02]  /*1b60*/  IMAD.U32 R3, RZ, RZ, UR37 ;  /* 0x00000025ff037e24 */ /* 0x000fe4000f8e00ff */
[----:B------:R-:W-:-:S03]  /*1b70*/  IMAD.U32 R0, RZ, RZ, UR36 ;  /* 0x00000024ff007e24 */ /* 0x000fc6000f8e00ff */
[----:B------:R-:W-:Y:S01]  /*1b80*/  SHF.L.U32 R3, R3, 0x1f, RZ ;  /* 0x0000001f03037819 */ /* 0x000fe200000006ff */
[----:B------:R-:W-:-:S04]  /*1b90*/  IMAD R0, R0, 0x8, R5 ;  /* 0x0000000800007824 */ /* 0x000fc800078e0205 */
[----:B------:R1:W2:Y:S01]  /*1ba0*/  SYNCS.PHASECHK.TRANS64.TRYWAIT P1, [R0+URZ+0x32430], R3 ;  /* 0x03243003000075a7 */ /* 0x0002a2000802017f */
[----:B------:R-:W-:Y:S05]  /*1bb0*/  @!P0 BRA `(.L_x_4138) ;  /* 0x0000000000048947 */ /* 0x000fea0003800000 */
[----:B------:R-:W-:Y:S01]  /*1bc0*/  BPT.TRAP 0x1 ;  /* 0x000000040000795c */ /* 0x000fe20000300000 */
.L_x_4138:
[----:B--2---:R-:W-:Y:S05]  /*1bd0*/  @P1 BRA `(.L_x_4139) ;  /* 0x0000000000081947 */ /* 0x004fea0003800000 */
[----:B------:R-:W2:Y:S02]  /*1be0*/  SYNCS.PHASECHK.TRANS64.TRYWAIT P1, [R0+URZ+0x32430], R3 ;  /* 0x03243003000075a7 */ /* 0x000ea4000802017f */
[----:B--2---:R-:W-:Y:S05]  /*1bf0*/  @!P1 BRA `(.L_x_4140) ;  /* 0x0000010800509947 */ /* 0x004fea0003800000 */
.L_x_4139:
[----:B------:R-:W-:Y:S01]  /*1c00*/  R2UR UR4, R5 ;  /* 0x00000000050472ca */ /* 0x000fe200000e0000 */
[----:B------:R-:W-:Y:S01]  /*1c10*/  WARPGROUP.ARRIVE ;  /* 0x00000000000079c5 */ /* 0x000fe20000000000 */
[----:B------:R-:W-:Y:S01]  /*1c20*/  UMOV UR8, UR38 ;  /* 0x0000002600087c82 */ /* 0x000fe20008000000 */
[----:B------:R-:W-:Y:S01]  /*1c30*/  UMOV UR9, 0x40000040 ;  /* 0x4000004000097882 */ /* 0x000fe20000000000 */
[----:B------:R-:W-:Y:S01]  /*1c40*/  UMOV UR11, 0x40000040 ;  /* 0x40000040000b7882 */ /* 0x000fe20000000000 */
[----:B------:R-:W-:-:S08]  /*1c50*/  UIADD3 UR5, UR38, 0x2, URZ ;  /* 0x0000000226057890 */ /* 0x000fd0000fffe03f */
[----:B------:R-:W-:-:S04]  /*1c60*/  UIADD3 UR4, UR4, 0x1c400, URZ ;  /* 0x0001c40004047890 */ /* 0x000fc8000fffe03f */
[----:B------:R-:W-:-:S04]  /*1c70*/  USHF.R.U32.HI UR4, URZ, 0x4, UR4 ;  /* 0x000000043f047899 */ /* 0x000fc80008011604 */
        /* <DEDUP_REMOVED lines=40> */
.L_x_4272:
[----:B------:R-:W-:Y:S05]  /*1f00*/  @!P0 BRA `(.L_x_4142) ;  /* 0x0000000000048947 */ /* 0x000fea0003800000 */
[----:B------:R-:W-:Y:S01]  /*1f10*/  BPT.TRAP 0x1 ;  /* 0x000000040000795c */ /* 0x000fe20000300000 */
.L_x_4142:
[----:B------:R4:W0:Y:S01]  /*1f20*/  SYNCS.PHASECHK.TRANS64.TRYWAIT P1, [R0+URZ+0x32450], R3 ;  /* 0x03245003000075a7 */ /* 0x000822000802017f */
[----:B------:R-:W-:Y:S05]  /*1f30*/  @!P0 BRA `(.L_x_4143) ;  /* 0x0000000000048947 */ /* 0x000fea0003800000 */
[----:B------:R-:W-:Y:S01]  /*1f40*/  BPT.TRAP 0x1 ;  /* 0x000000040000795c */ /* 0x000fe20000300000 */
.L_x_4143:
[----:B0-----:R-:W-:Y:S05]  /*1f50*/  @P1 BRA `(.L_x_4144) ;  /* 0x0000000000081947 */ /* 0x001fea0003800000 */
[----:B------:R-:W0:Y:S02]  /*1f60*/  SYNCS.PHASECHK.TRANS64.TRYWAIT P1, [R0+URZ+0x32450], R3 ;  /* 0x03245003000075a7 */ /* 0x000e24000802017f */
[----:B0-----:R-:W-:Y:S05]  /*1f70*/  @!P1 BRA `(.L_x_4145) ;  /* 0x0000010400989947 */ /* 0x001fea0003800000 */
.L_x_4144:
[----:B------:R-:W-:Y:S01]  /*1f80*/  R2UR UR4, R5 ;  /* 0x00000000050472ca */ /* 0x000fe200000e0000 */
[----:B------:R-:W-:Y:S01]  /*1f90*/  WARPGROUP.ARRIVE ;  /* 0x00000000000079c5 */ /* 0x000fe20000000000 */
[----:B------:R-:W-:Y:S01]  /*1fa0*/  UMOV UR9, 0x40000040 ;  /* 0x4000004000097882 */ /* 0x000fe20000000000 */
[----:B------:R-:W-:Y:S01]  /*1fb0*/  UMOV UR11, 0x40000040 ;  /* 0x40000040000b7882 */ /* 0x000fe20000000000 */
[----:B------:R-:W-:Y:S01]  /*1fc0*/  IMAD.U32 R11, RZ, RZ, UR9 ;  /* 0x00000009ff0b7e24 */ /* 0x000fe2000f8e00ff */
        /* <DEDUP_REMOVED lines=8> */
[----:B------:R-:W-:Y:S01]  /*2050*/  UIADD3 UR4, UR4, 0x400, URZ ;  /* 0x0000040004047890 */ /* 0x000fe2000fffe03f */
[----:B------:R-:W-:Y:S01]  /*2060*/  R2UR UR53, R204 ;  /* 0x00000000cc3572ca */ /* 0x000fe200000e0000 */
[----:B------:R-:W-:Y:S01]  /*2070*/  UMOV UR29, 0x40000040 ;  /* 0x40000040001d7882 */ /* 0x000fe20000000000 */
[----:B------:R-:W-:Y:S01]  /*2080*/  UMOV UR31, 0x40000040 ;  /* 0x40000040001f7882 */ /* 0x000fe20000000000 */
[----:B------:R-:W-:Y:S01]  /*2090*/  USHF.R.U32.HI UR4, URZ, 0x4, UR4 ;  /* 0x000000043f047899 */ /* 0x000fe20008011604 */
[----:B------:R-:W-:Y:S01]  /*20a0*/  R2UR UR54, R201 ;  /* 0x00000000c93672ca */ /* 0x000fe200000e0000 */
[----:B------:R-:W-:Y:S01]  /*20b0*/  UMOV UR33, 0x40000040 ;  /* 0x4000004000217882 */ /* 0x000fe20000000000 */
[----:B------:R-:W-:Y:S01]  /*20c0*/  UMOV UR35, 0x40000040 ;  /* 0x4000004000237882 */ /* 0x000fe20000000000 */
[----:B------:R-:W-:Y:S01]  /*20d0*/  ULOP3.LUT UR38, UR4, 0x3fff, URZ, 0xc0, !UPT ;  /* 0x00003fff04267892 */ /* 0x000fe2000f8ec03f */
[----:B------:R-:W-:Y:S01]  /*20e0*/  IMAD.U32 R13, RZ, RZ, UR61 ;  /* 0x0000003dff0d7e24 */ /* 0x000fe2000f8e00ff */
[----:B------:R-:W-:Y:S01]  /*20f0*/  ULOP3.LUT UR4, UR40, 0x10000, URZ, 0xfc, !UPT ;  /* 0x0001000028047892 */ /* 0x000fe2000f8efc3f */
[----:B------:R-:W0:Y:S01]  /*2100*/  S2R R74, SR_TID.X ;  /* 0x00000000004a7919 */ /* 0x000e220000002100 */
[----:B------:R-:W-:Y:S01]  /*2110*/  ULOP3.LUT UR39, UR38, 0x10000, URZ, 0xfc, !UPT ;  /* 0x0001000026277892 */ /* 0x000fe2000f8efc3f */
[----:B------:R-:W-:Y:S01]  /*2120*/  IMAD R20, R13, 0x80, R206 ;  /* 0x000000800d147824 */ /* 0x000fe200078e02ce */
[----:B------:R-:W-:-:S02]  /*2130*/  UIADD3 UR6, UR4, 0x2, URZ ;  /* 0x0000000204067890 */ /* 0x000fc4000fffe03f */
[----:B------:R-:W-:Y:S01]  /*2140*/  UIMAD UR5, UR36, 0xc00, UR39 ;  /* 0x00000c00240578a4 */ /* 0x000fe2000f8e0227 */
[----:B------:R-:W-:Y:S01]  /*2150*/  UMOV UR8, UR4 ;  /* 0x0000000400087c82 */ /* 0x000fe20008000000 */
[----:B------:R-:W-:Y:S01]  /*2160*/  UIADD3 UR12, UR4, 0x404, URZ ;  /* 0x00000404040c7890 */ /* 0x000fe2000fffe03f */
[----:B------:R-:W-:Y:S01]  /*2170*/  IMAD.U32 R10, RZ, RZ, UR8 ;  /* 0x00000008ff0a7e24 */ /* 0x000fe2000f8e00ff */
[----:B------:R-:W-:-:S03]  /*2180*/  UIADD3 UR7, UR5, 0x2, URZ ;  /* 0x0000000205077890 */ /* 0x000fc6000fffe03f */
[----:B------:R-:W-:Y:S01]  /*2190*/  UMOV UR10, UR5 ;  /* 0x00000005000a7c82 */ /* 0x000fe20008000000 */
[----:B------:R-:W-:Y:S01]  /*21a0*/  UIADD3 UR14, UR5, 0x304, URZ ;  /* 0x00000304050e7890 */ /* 0x000fe2000fffe03f */
        /* <DEDUP_REMOVED lines=9> */
[----:B------:R-:W-:-:S02]  /*2240*/  UIADD3 UR16, UR4, 0x406, URZ ;  /* 0x0000040604107890 */ /* 0x000fc4000fffe03f */
[----:B------:R-:W-:Y:S02]  /*2250*/  UIADD3 UR18, UR5, 0x306, URZ ;  /* 0x0000030605127890 */ /* 0x000fe4000fffe03f */
[----:B------:R-:W-:Y:S02]  /*2260*/  UIADD3 UR20, UR4, 0x800, URZ ;  /* 0x0000080004147890 */ /* 0x000fe4000fffe03f */
[----:B------:R-:W-:Y:S02]  /*2270*/  UIADD3 UR22, UR5, 0x600, URZ ;  /* 0x0000060005167890 */ /* 0x000fe4000fffe03f */
[----:B------:R-:W-:Y:S02]  /*2280*/  UIADD3 UR24, UR4, 0x802, URZ ;  /* 0x0000080204187890 */ /* 0x000fe4000fffe03f */
[----:B------:R-:W-:Y:S02]  /*2290*/  UIADD3 UR26, UR5, 0x602, URZ ;  /* 0x00000602051a7890 */ /* 0x000fe4000fffe03f */
[----:B------:R-:W-:-:S02]  /*22a0*/  UIADD3 UR28, UR4, 0x804, URZ ;  /* 0x00000804041c7890 */ /* 0x000fc4000fffe03f */
[----:B------:R-:W-:Y:S02]  /*22b0*/  UIADD3 UR30, UR5, 0x604, URZ ;  /* 0x00000604051e7890 */ /* 0x000fe4000fffe03f */
[----:B------:R-:W-:Y:S02]  /*22c0*/  UIADD3 UR32, UR4, 0x806, URZ ;  /* 0x0000080604207890 */ /* 0x000fe4000fffe03f */
[----:B------:R-:W-:Y:S02]  /*22d0*/  UIADD3 UR34, UR5, 0x606, URZ ;  /* 0x0000060605227890 */ /* 0x000fe4000fffe03f */
        /* <DEDUP_REMOVED lines=16> */
[----:B------:R-:W-:Y:S01]  /*23e0*/  ULOP3.LUT UR38, UR38, 0x3000000, URZ, 0xfc, !UPT ;  /* 0x0300000026267892 */ /* 0x000fe2000f8efc3f */
        /* <DEDUP_REMOVED lines=21> */
[----:B---3--:R-:W-:Y:S01]  /*2540*/  IMAD.U32 R5, RZ, RZ, UR9 ;  /* 0x00000009ff057e24 */ /* 0x008fe2000f8e00ff */
        /* <DEDUP_REMOVED lines=8> */
[----:B-12-4-:R-:W-:Y:S01]  /*25d0*/  MOV R3, UR9 ;  /* 0x0000000900037c02 */ /* 0x016fe20008000f00 */
        /* <DEDUP_REMOVED lines=8> */
[----:B------:R-:W-:Y:S01]  /*2660*/  UIMAD UR4, UR52, -0x60, UR53 ;  /* 0xffffffa0340478a4 */ /* 0x000fe2000f8e0235 */
[----:B------:R-:W-:-:S03]  /*2670*/  ULDC UR5, c[0x0][0xad0] ;  /* 0x0002b40000057ab9 */ /* 0x000fc60000000800 */
[----:B------:R-:W-:Y:S02]  /*2680*/  UIADD3 UR6, -UR54, 0x61, UR4 ;  /* 0x0000006136067890 */ /* 0x000fe4000fffe104 */
[----:B------:R-:W-:-:S04]  /*2690*/  UIADD3 UR4, UR4, 0x60, URZ ;  /* 0x0000006004047890 */ /* 0x000fc8000fffe03f */
[----:B------:R-:W-:Y:S02]  /*26a0*/  IMAD.U32 R72, RZ, RZ, UR6 ;  /* 0x00000006ff487e24 */ /* 0x000fe4000f8e00ff */
[----:B------:R-:W-:Y:S01]  /*26b0*/  IMAD.U32 R12, RZ, RZ, UR4 ;  /* 0x00000004ff0c7e24 */ /* 0x000fe2000f8e00ff */
[----:B------:R-:W-:Y:S01]  /*26c0*/  ULDC UR4, c[0x0][0xa80] ;  /* 0x0002a00000047ab9 */ /* 0x000fe20000000800 */
[C---:B------:R-:W-:Y:S02]  /*26d0*/  IMAD R13, R205.reuse, -0x2, R72 ;  /* 0xfffffffecd0d7824 */ /* 0x040fe400078e0248 */
[----:B------:R-:W-:-:S03]  /*26e0*/  IMAD R12, R205, -0x2, R12 ;  /* 0xfffffffecd0c7824 */ /* 0x000fc600078e020c */
[----:B------:R-:W-:Y:S02]  /*26f0*/  IADD3 R21, R13, 0x8, R20 ;  /* 0x000000080d157810 */ /* 0x000fe40007ffe014 */
[----:B------:R-:W-:Y:S02]  /*2700*/  VIADDMNMX R13, R20, R13, R12, PT ;  /* 0x0000000d140d7246 */ /* 0x000fe4000380010c */
[----:B------:R-:W-:Y:S02]  /*2710*/  VIMNMX R12, R12, R21, PT ;  /* 0x000000150c0c7248 */ /* 0x000fe40003fe0100 */
[C---:B------:R-:W-:Y:S02]  /*2720*/  ISETP.GT.AND P5, PT, R13.reuse, RZ, PT ;  /* 0x000000ff0d00720c */ /* 0x040fe40003fa4270 */
[C---:B------:R-:W-:Y:S02]  /*2730*/  ISETP.GT.AND P6, PT, R13.reuse, 0x1, PT ;  /* 0x000000010d00780c */ /* 0x040fe40003fc4270 */
[----:B------:R-:W-:-:S02]  /*2740*/  ISETP.GT.AND P1, PT, R13, 0x8, PT ;  /* 0x000000080d00780c */ /* 0x000fc40003f24270 */
[C---:B------:R-:W-:Y:S02]  /*2750*/  ISETP.GT.AND P2, PT, R13.reuse, 0x9, PT ;  /* 0x000000090d00780c */ /* 0x040fe40003f44270 */
[C---:B------:R-:W-:Y:S02]  /*2760*/  ISETP.GT.AND P3, PT, R13.reuse, 0x10, PT ;  /* 0x000000100d00780c */ /* 0x040fe40003f64270 */
[----:B------:R-:W-:Y:S01]  /*2770*/  ISETP.GT.AND P4, PT, R13, 0x11, PT ;  /* 0x000000110d00780c */ /* 0x000fe20003f84270 */
        /* <DEDUP_REMOVED lines=60> */
[----:B-1----:R-:W-:Y:S01]  /*2b40*/  FSEL R21, R24, -INF , P5 ;  /* 0xff80000018157808 */ /* 0x002fe20002800000 */
[----:B------:R-:W-:Y:S01]  /*2b50*/  FMUL.FTZ R65, R65, UR5 ;  /* 0x0000000541417c20 */ /* 0x000fe20008410000 */
[----:B------:R-:W-:Y:S01]  /*2b60*/  FMUL.FTZ R30, R30, UR5 ;  /* 0x000000051e1e7c20 */ /* 0x000fe20008410000 */
[----:B------:R-:W-:Y:S01]  /*2b70*/  ISETP.GT.AND P5, PT, R13, 0x18, PT ;  /* 0x000000180d00780c */ /* 0x000fe20003fa4270 */
[----:B------:R-:W1:Y:S01]  /*2b80*/  MUFU.TANH R36, R36 ;  /* 0x0000002400247308 */ /* 0x000e620000002400 */
        /* <DEDUP_REMOVED lines=42> */
[----:B------:R-:W-:-:S05]  /*2e30*/  ISETP.GT.AND P1, PT, R13, 0x38, PT ;  /* 0x000000380d00780c */ /* 0x000fca0003f24270 */
[----:B------:R-:W1:Y:S01]  /*2e40*/  MUFU.TANH R32, R32 ;  /* 0x0000002000207308 */ /* 0x000e620000002400 */
[----:B--2---:R-:W-:Y:S02]  /*2e50*/  FSEL R165, R48, -INF , P5 ;  /* 0xff80000030a57808 */ /* 0x004fe40002800000 */
[----:B------:R-:W-:-:S05]  /*2e60*/  ISETP.GT.AND P5, PT, R13, 0x48, PT ;  /* 0x000000480d00780c */ /* 0x000fca0003fa4270 */
[----:B------:R-:W2:Y:S01]  /*2e70*/  MUFU.TANH R33, R33 ;  /* 0x0000002100217308 */ /* 0x000ea20000002400 */
[----:B---3--:R-:W-:Y:S02]  /*2e80*/  FSEL R161, R49, -INF , P6 ;  /* 0xff80000031a17808 */ /* 0x008fe40003000000 */
[----:B------:R-:W-:-:S05]  /*2e90*/  ISETP.GT.AND P6, PT, R13, 0x49, PT ;  /* 0x000000490d00780c */ /* 0x000fca0003fc4270 */
[----:B------:R-:W3:Y:S01]  /*2ea0*/  MUFU.TANH R41, R41 ;  /* 0x0000002900297308 */ /* 0x000ee20000002400 */
        /* <DEDUP_REMOVED lines=17> */
[----:B------:R-:W-:Y:S02]  /*2fc0*/  ISETP.GT.AND P5, PT, R12, RZ, PT ;  /* 0x000000ff0c00720c */ /* 0x000fe40003fa4270 */
        /* <DEDUP_REMOVED lines=37> */
[----:B------:R-:W-:Y:S01]  /*3220*/  FMNMX.FTZ R20, R157, R20, !PT ;  /* 0x000000149d147209 */ /* 0x000fe20007810000 */
[----:B------:R-:W2:Y:S01]  /*3230*/  MUFU.TANH R68, R68 ;  /* 0x0000004400447308 */ /* 0x000ea20000002400 */
[----:B---3--:R-:W-:Y:S02]  /*3240*/  FSEL R187, R65, -INF , P2 ;  /* 0xff80000041bb7808 */ /* 0x008fe40001000000 */
[----:B------:R-:W-:-:S02]  /*3250*/  ISETP.GT.AND P2, PT, R12, 0x9, PT ;  /* 0x000000090c00780c */ /* 0x000fc40003f44270 */
[----:B------:R-:W-:-:S03]  /*3260*/  FMNMX.FTZ R20, R225, R20, !PT ;  /* 0x00000014e1147209 */ /* 0x000fc60007810000 */
[----:B------:R-:W3:Y:S01]  /*3270*/  MUFU.TANH R31, R31 ;  /* 0x0000001f001f7308 */ /* 0x000ee20000002400 */
[----:B-1----:R-:W-:Y:S02]  /*3280*/  FSEL R30, R30, -INF , P1 ;  /* 0xff8000001e1e7808 */ /* 0x002fe40000800000 */
[----:B------:R-:W-:Y:S02]  /*3290*/  ISETP.GT.AND P1, PT, R12, 0x19, PT ;  /* 0x000000190c00780c */ /* 0x000fe40003f24270 */
[----:B------:R-:W-:Y:S02]  /*32a0*/  FMNMX.FTZ R13, R30, R13, !PT ;  /* 0x0000000d1e0d7209 */ /* 0x000fe40007810000 */
[----:B------:R-:W-:Y:S01]  /*32b0*/  FMNMX.FTZ R20, R227, R20, !PT ;  /* 0x00000014e3147209 */ /* 0x000fe20007810000 */
[----:B------:R-:W1:Y:S01]  /*32c0*/  MUFU.TANH R34, R34 ;  /* 0x0000002200227308 */ /* 0x000e620000002400 */
[----:B--2---:R-:W-:Y:S02]  /*32d0*/  FSEL R189, R68, -INF , P3 ;  /* 0xff80000044bd7808 */ /* 0x004fe40001800000 */
[----:B------:R-:W-:-:S02]  /*32e0*/  ISETP.GT.AND P3, PT, R12, 0x10, PT ;  /* 0x000000100c00780c */ /* 0x000fc40003f64270 */
[----:B------:R-:W-:-:S03]  /*32f0*/  FMNMX.FTZ R20, R181, R20, !PT ;  /* 0x00000014b5147209 */ /* 0x000fc60007810000 */
[----:B------:R-:W2:Y:S01]  /*3300*/  MUFU.TANH R35, R35 ;  /* 0x0000002300237308 */ /* 0x000ea20000002400 */
[----:B---3--:R-:W-:Y:S02]  /*3310*/  FSEL R28, R31, -INF , P2 ;  /* 0xff8000001f1c7808 */ /* 0x008fe40001000000 */
[----:B------:R-:W-:Y:S02]  /*3320*/  ISETP.GT.AND P2, PT, R12, 0x20, PT ;  /* 0x000000200c00780c */ /* 0x000fe40003f44270 */
[----:B------:R-:W-:Y:S02]  /*3330*/  FMNMX.FTZ R13, R28, R13, !PT ;  /* 0x0000000d1c0d7209 */ /* 0x000fe40007810000 */
[----:B------:R-:W-:Y:S01]  /*3340*/  FMNMX.FTZ R20, R187, R20, !PT ;  /* 0x00000014bb147209 */ /* 0x000fe20007810000 */
[----:B------:R-:W3:Y:S01]  /*3350*/  MUFU.TANH R38, R38 ;  /* 0x0000002600267308 */ /* 0x000ee20000002400 */
[----:B-1----:R-:W-:Y:S02]  /*3360*/  FSEL R170, R34, -INF , P3 ;  /* 0xff80000022aa7808 */ /* 0x002fe40001800000 */
[----:B------:R-:W-:-:S02]  /*3370*/  ISETP.GT.AND P3, PT, R12, 0x21, PT ;  /* 0x000000210c00780c */ /* 0x000fc40003f64270 */
[----:B------:R-:W-:Y:S02]  /*3380*/  FMNMX.FTZ R13, R170, R13, !PT ;  /* 0x0000000daa0d7209 */ /* 0x000fe40007810000 */
[----:B------:R-:W-:Y:S01]  /*3390*/  FMNMX.FTZ R20, R189, R20, !PT ;  /* 0x00000014bd147209 */ /* 0x000fe20007810000 */
        /* <DEDUP_REMOVED lines=59> */
[----:B--2---:R-:W-:Y:S01]  /*3750*/  FSEL R178, R63, -INF , P3 ;  /* 0xff8000003fb27808 */ /* 0x004fe20001800000 */
[----:B------:R-:W2:Y:S03]  /*3760*/  SHFL.BFLY PT, R32, R27, 0x2, 0x1f ;  /* 0x0c401f001b207f89 */ /* 0x000ea600000e0000 */
[----:B------:R-:W-:-:S03]  /*3770*/  FMNMX.FTZ R20, R178, R13, !PT ;  /* 0x0000000db2147209 */ /* 0x000fc60007810000 */
[----:B------:R-:W4:Y:S01]  /*3780*/  MUFU.TANH R70, R70 ;  /* 0x0000004600467308 */ /* 0x000f220000002400 */
[----:B---3--:R-:W-:-:S04]  /*3790*/  FSEL R193, R66, -INF , P5 ;  /* 0xff80000042c17808 */ /* 0x008fc80002800000 */
[----:B------:R-:W-:-:S03]  /*37a0*/  FMNMX.FTZ R20, R193, R20, !PT ;  /* 0x00000014c1147209 */ /* 0x000fc60007810000 */
[----:B------:R-:W3:Y:S01]  /*37b0*/  MUFU.TANH R71, R71 ;  /* 0x0000004700477308 */ /* 0x000ee20000002400 */
[----:B-1----:R-:W-:Y:S02]  /*37c0*/  FSEL R195, R67, -INF , P1 ;  /* 0xff80000043c37808 */ /* 0x002fe40000800000 */
[----:B------:R-:W-:Y:S02]  /*37d0*/  ISETP.GT.AND P1, PT, R12, 0x59, PT ;  /* 0x000000590c00780c */ /* 0x000fe40003f24270 */
[----:B------:R-:W-:Y:S02]  /*37e0*/  FMNMX.FTZ R20, R195, R20, !PT ;  /* 0x00000014c3147209 */ /* 0x000fe40007810000 */
[----:B----4-:R-:W-:Y:S02]  /*37f0*/  FSEL R197, R70, -INF , P2 ;  /* 0xff80000046c57808 */ /* 0x010fe40001000000 */
[----:B--2---:R-:W-:Y:S02]  /*3800*/  FMNMX.FTZ R32, R27, R32, !PT ;  /* 0x000000201b207209 */ /* 0x004fe40007810000 */
[----:B------:R-:W-:-:S03]  /*3810*/  FMNMX.FTZ R20, R197, R20, !PT ;  /* 0x00000014c5147209 */ /* 0x000fc60007810000 */
[----:B------:R-:W1:Y:S01]  /*3820*/  SHFL.BFLY PT, R13, R32, 0x1, 0x1f ;  /* 0x0c201f00200d7f89 */ /* 0x000e6200000e0000 */
[----:B---3--:R-:W-:-:S04]  /*3830*/  FSEL R199, R71, -INF , P1 ;  /* 0xff80000047c77808 */ /* 0x008fc80000800000 */
[----:B------:R-:W-:Y:S01]  /*3840*/  FMNMX.FTZ R12, R199, R20, !PT ;  /* 0x00000014c70c7209 */ /* 0x000fe20007810000 */
[----:B------:R-:W-:Y:S01]  /*3850*/  IMAD.U32 R20, RZ, RZ, UR4 ;  /* 0x00000004ff147e24 */ /* 0x000fe2000f8e00ff */
[----:B------:R-:W-:-:S03]  /*3860*/  UIMAD UR4, UR36, 0xc00, UR38 ;  /* 0x00000c00240478a4 */ /* 0x000fc6000f8e0226 */
[----:B------:R-:W2:Y:S04]  /*3870*/  SHFL.BFLY PT, R31, R12, 0x2, 0x1f ;  /* 0x0c401f000c1f7f89 */ /* 0x000ea800000e0000 */
[----:B------:R-:W-:Y:S01]  /*3880*/  UMOV UR6, UR4 ;  /* 0x0000000400067c82 */ /* 0x000fe20008000000 */
        /* <DEDUP_REMOVED lines=17> */
[----:B------:R-:W-:-:S03]  /*39a0*/  FFMA.FTZ R159, R159, R20, -R164 ;  /* 0x000000149f9f7223 */ /* 0x000fc600000108a4 */
[----:B------:R-:W2:Y:S01]  /*39b0*/  MUFU.EX2 R12, R12 ;  /* 0x0000000c000c7308 */ /* 0x000ea20000000800 */
[----:B-1----:R-:W-:-:S07]  /*39c0*/  FMNMX.FTZ R21, R31, R34, !PT ;  /* 0x000000221f157209 */ /* 0x002fce0007810000 */
[----:B------:R-:W-:Y:S01]  /*39d0*/  MUFU.EX2 R160, R160 ;  /* 0x000000a000a07308 */ /* 0x000fe20000000800 */
[C---:B------:R-:W-:Y:S01]  /*39e0*/  FSETP.NEU.FTZ.AND P1, PT, R21.reuse, -INF , PT ;  /* 0xff8000001500780b */ /* 0x040fe20003f3d000 */
[----:B------:R-:W-:-:S06]  /*39f0*/  FMUL.FTZ R211, R21, R20 ;  /* 0x0000001415d37220 */ /* 0x000fcc0000410000 */
[----:B------:R-:W1:Y:S01]  /*3a00*/  MUFU.EX2 R169, R169 ;  /* 0x000000a900a97308 */ /* 0x000e620000000800 */
[----:B------:R-:W-:Y:S02]  /*3a10*/  FSEL R211, R211, RZ, P1 ;  /* 0x000000ffd3d37208 */ /* 0x000fe40000800000 */
[----:B0-----:R-:W-:Y:S02]  /*3a20*/  LOP3.LUT P1, RZ, R74, 0x7f, RZ, 0xc0, !PT ;  /* 0x0000007f4aff7812 */ /* 0x001fe4000782c0ff */
        /* <DEDUP_REMOVED lines=10> */
[----:B------:R-:W-:Y:S01]  /*3ad0*/  FFMA.FTZ R192, R177, R20, -R164 ;  /* 0x00000014b1c07223 */ /* 0x000fe200000108a4 */
[----:B------:R-:W-:Y:S01]  /*3ae0*/  @!P1 VIADD R24, R0, 0x32440 ;  /* 0x0003244000189836 */ /* 0x000fe20000000000 */
[----:B-1----:R-:W-:Y:S01]  /*3af0*/  F2FP.F16.F32.PACK_AB R154, R169, R160 ;  /* 0x000000a0a99a723e */ /* 0x002fe200000000ff */
[-CC-:B------:R-:W-:Y:S01]  /*3b00*/  FFMA.FTZ R177, R210, R20.reuse, -R211.reuse ;  /* 0x00000014d2b17223 */ /* 0x180fe200000108d3 */
[-CC-:B------:R-:W-:Y:S01]  /*3b10*/  FFMA.FTZ R194, R194, R20.reuse, -R211.reuse ;  /* 0x00000014c2c27223 */ /* 0x180fe200000108d3 */
[----:B------:R-:W0:Y:S01]  /*3b20*/  MUFU.EX2 R158, R158 ;  /* 0x0000009e009e7308 */ /* 0x000e220000000800 */
        /* <DEDUP_REMOVED lines=10> */
[--C-:B------:R-:W-:Y:S01]  /*3bd0*/  FFMA.FTZ R225, R174, R20, -R211.reuse ;  /* 0x00000014aee17223 */ /* 0x100fe200000108d3 */
[----:B------:R-:W4:Y:S01]  /*3be0*/  MUFU.EX2 R171, R171 ;  /* 0x000000ab00ab7308 */ /* 0x000f220000000800 */
[----:B0-----:R-:W-:Y:S01]  /*3bf0*/  F2FP.F16.F32.PACK_AB R153, R175, R158 ;  /* 0x0000009eaf99723e */ /* 0x001fe200000000ff */
[-CC-:B---3--:R-:W-:Y:S01]  /*3c00*/  FFMA.FTZ R168, R217, R20.reuse, -R164.reuse ;  /* 0x00000014d9a87223 */ /* 0x188fe200000108a4 */
        /* <DEDUP_REMOVED lines=12> */
[--C-:B------:R-:W-:Y:S01]  /*3cd0*/  FFMA.FTZ R174, R176, R20, -R211.reuse ;  /* 0x00000014b0ae7223 */ /* 0x100fe200000108d3 */
[----:B------:R-:W0:Y:S01]  /*3ce0*/  MUFU.EX2 R213, R213 ;  /* 0x000000d500d57308 */ /* 0x000e220000000800 */
[----:B----4-:R-:W-:Y:S01]  /*3cf0*/  F2FP.F16.F32.PACK_AB R155, R171, R162 ;  /* 0x000000a2ab9b723e */ /* 0x010fe200000000ff */
[-CC-:B------:R-:W-:Y:S01]  /*3d00*/  FFMA.FTZ R227, R178, R20.reuse, -R211.reuse ;  /* 0x00000014b2e37223 */ /* 0x180fe200000108d3 */
[-CC-:B------:R-:W-:Y:S01]  /*3d10*/  FFMA.FTZ R176, R181, R20.reuse, -R164.reuse ;  /* 0x00000014b5b07223 */ /* 0x180fe200000108a4 */
[-CC-:B------:R-:W-:Y:S01]  /*3d20*/  FFMA.FTZ R181, R187, R20.reuse, -R164.reuse ;  /* 0x00000014bbb57223 */ /* 0x180fe200000108a4 */
[----:B--2---:R-:W-:Y:S01]  /*3d30*/  WARPGROUP.ARRIVE ;  /* 0x00000000000079c5 */ /* 0x004fe20000000000 */
[-CC-:B------:R-:W-:Y:S01]  /*3d40*/  FFMA.FTZ R178, R189, R20.reuse, -R164.reuse ;  /* 0x00000014bdb27223 */ /* 0x180fe200000108a4 */
[-C--:B------:R-:W-:Y:S01]  /*3d50*/  FFMA.FTZ R187, R191, R20.reuse, -R164 ;  /* 0x00000014bfbb7223 */ /* 0x080fe200000108a4 */
[----:B------:R-:W-:Y:S01]  /*3d60*/  MUFU.EX2 R168, R168 ;  /* 0x000000a800a87308 */ /* 0x000fe20000000800 */
[-CC-:B------:R-:W-:Y:S01]  /*3d70*/  FFMA.FTZ R164, R193, R20.reuse, -R211.reuse ;  /* 0x00000014c1a47223 */ /* 0x180fe200000108d3 */
[-CC-:B------:R-:W-:Y:S01]  /*3d80*/  FFMA.FTZ R189, R195, R20.reuse, -R211.reuse ;  /* 0x00000014c3bd7223 */ /* 0x180fe200000108d3 */
[----:B------:R-:W-:Y:S01]  /*3d90*/  HGMMA.64x256x16.F32 R24, R152, gdesc[UR4].tnspB, RZ, !UPT, gsb0 ;  /* 0x43e0000498187df0 */ /* 0x000fe2000c0008ff */
[----:B------:R-:W-:Y:S01]  /*3da0*/  UIADD3 UR6, UR4, 0x80, URZ ;  /* 0x0000008004067890 */ /* 0x000fe2000fffe03f */
[-CC-:B------:R-:W-:Y:S01]  /*3db0*/  FFMA.FTZ R191, R197, R20.reuse, -R211.reuse ;  /* 0x00000014c5bf7223 */ /* 0x180fe200000108d3 */
[----:B------:R-:W-:Y:S01]  /*3dc0*/  UMOV UR7, 0x40000040 ;  /* 0x4000004000077882 */ /* 0x000fe20000000000 */
[----:B------:R-:W-:Y:S01]  /*3dd0*/  FFMA.FTZ R212, R199, R20, -R211 ;  /* 0x00000014c7d47223 */ /* 0x000fe200000108d3 */
[----:B------:R-:W-:Y:S01]  /*3de0*/  MUFU.EX2 R215, R215 ;  /* 0x000000d700d77308 */ /* 0x000fe20000000800 */
[----:B------:R-:W-:Y:S01]  /*3df0*/  FADD.FTZ R167, R167, R12 ;  /* 0x0000000ca7a77221 */ /* 0x000fe20000010000 */
[----:B------:R-:W-:Y:S01]  /*3e00*/  FADD.FTZ R175, R158, R175 ;  /* 0x000000af9eaf7221 */ /* 0x000fe20000010000 */
[----:B------:R-:W-:-:S02]  /*3e10*/  @!P1 VIADD R0, R0, 0x32460 ;  /* 0x0003246000009836 */ /* 0x000fc40000000000 */
[----:B------:R-:W-:Y:S01]  /*3e20*/  FADD.FTZ R160, R160, R167 ;  /* 0x000000a7a0a07221 */ /* 0x000fe20000010000 */
[----:B------:R-:W-:Y:S02]  /*3e30*/  FADD.FTZ R162, R162, R175 ;  /* 0x000000afa2a27221 */ /* 0x000fe40000010000 */
[----:B------:R-:W-:Y:S01]  /*3e40*/  MUFU.EX2 R170, R170 ;  /* 0x000000aa00aa7308 */ /* 0x000fe20000000800 */
[----:B------:R-:W-:Y:S01]  /*3e50*/  FADD.FTZ R169, R169, R160 ;  /* 0x000000a0a9a97221 */ /* 0x000fe20000010000 */
[----:B------:R-:W-:Y:S01]  /*3e60*/  FADD.FTZ R171, R171, R162 ;  /* 0x000000a2abab7221 */ /* 0x000fe20000010000 */
[----:B------:R-:W-:-:S05]  /*3e70*/  @!P1 PRMT R0, RZ, 0x654, R0 ;  /* 0x00000654ff009816 */ /* 0x000fca0000000000 */
        /* <DEDUP_REMOVED lines=103> */
[----:B------:R-:W-:-:S04]  /*44f0*/  UIADD3 UR4, UR53, -UR54, URZ ;  /* 0x8000003635047290 */ /* 0x000fc8000fffe03f */
[----:B------:R-:W-:-:S04]  /*4500*/  ULEA UR4, UR61, UR4, 0x7 ;  /* 0x000000043d047291 */ /* 0x000fc8000f8e383f */
[----:B------:R-:W-:-:S04]  /*4510*/  UIMAD.WIDE UR4, UR4, 0x2aaaaaab, URZ ;  /* 0x2aaaaaab040478a5 */ /* 0x000fc8000f8e023f */
[----:B------:R-:W-:-:S04]  /*4520*/  USHF.R.U32.HI UR4, URZ, 0x1f, UR5 ;  /* 0x0000001f3f047899 */ /* 0x000fc80008011605 */
[----:B------:R-:W-:-:S06]  /*4530*/  ULEA.HI.SX32 UR4, UR5, UR4, 0x1c ;  /* 0x0000000405047291 */ /* 0x000fcc000f8fe23f */
[----:B------:R-:W-:Y:S01]  /*4540*/  VIMNMX R210, RZ, UR4, !PT ;  /* 0x00000004ffd27c48 */ /* 0x000fe2000ffe0100 */
        /* <DEDUP_REMOVED lines=8> */
[----:B------:R-:W-:-:S03]  /*45d0*/  FADD.FTZ R164, R189, R164 ;  /* 0x000000a4bda47221 */ /* 0x000fc60000010000 */
[----:B------:R-:W-:Y:S01]  /*45e0*/  WARPGROUP.ARRIVE ;  /* 0x00000000000079c5 */ /* 0x000fe20000000000 */
[----:B------:R-:W-:-:S04]  /*45f0*/  FADD.FTZ R191, R191, R164 ;  /* 0x000000a4bfbf7221 */ /* 0x000fc80000010000 */
[----:B------:R-:W-:Y:S01]  /*4600*/  FADD.FTZ R12, R212, R191 ;  /* 0x000000bfd40c7221 */ /* 0x000fe20000010000 */
[----:B------:R-:W-:Y:S01]  /*4610*/  HGMMA.64x256x16.F32 R24, R152, gdesc[UR4].tnspB, R24, gsb0 ;  /* 0x43e0000498187df0 */ /* 0x000fe20008000818 */
[----:B------:R-:W-:-:S06]  /*4620*/  UIADD3 UR7, UR52, -0x2, URZ ;  /* 0xfffffffe34077890 */ /* 0x000fcc000fffe03f */
[----:B------:R-:W-:Y:S01]  /*4630*/  ISETP.LE.AND P2, PT, R210, UR7, PT ;  /* 0x00000007d2007c0c */ /* 0x000fe2000bf43270 */
[----:B------:R-:W-:Y:S02]  /*4640*/  WARPGROUP.DEPBAR.LE gsb0, 0x0 ;  /* 0x00008000000079c5 */ /* 0x000fe40000010000 */
[----:B------:R0:W-:Y:S02]  /*4650*/  @!P1 SYNCS.ARRIVE.TRANS64.RED.A1T0 RZ, [R0+URZ], RZ ;  /* 0x000000ff00ff99a7 */ /* 0x0001e4000810043f */
[----:B0-----:R-:W-:-:S04]  /*4660*/  FADD.FTZ R0, R178, R181 ;  /* 0x000000b5b2007221 */ /* 0x001fc80000010000 */
[----:B------:R-:W-:-:S04]  /*4670*/  FADD.FTZ R0, R187, R0 ;  /* 0x00000000bb007221 */ /* 0x000fc80000010000 */
[----:B------:R-:W-:Y:S05]  /*4680*/  @!P2 BRA `(.L_x_4146) ;  /* 0x000000300008a947 */ /* 0x000fea0003800000 */
[----:B------:R-:W-:Y:S02]  /*4690*/  IMAD.MOV.U32 R211, RZ, RZ, R21 ;  /* 0x000000ffffd37224 */ /* 0x000fe400078e0015 */
[----:B------:R-:W-:-:S07]  /*46a0*/  IMAD.MOV.U32 R212, RZ, RZ, R13 ;  /* 0x000000ffffd47224 */ /* 0x000fce00078e000d */
.L_x_4155:
[----:B------:R-:W-:-:S04]  /*46b0*/  UIADD3 UR36, UR36, 0x1, URZ ;  /* 0x0000000124247890 */ /* 0x000fc8000fffe03f */
[----:B------:R-:W-:-:S04]  /*46c0*/  UISETP.NE.AND UP0, UPT, UR36, 0x2, UPT ;  /* 0x000000022400788c */ /* 0x000fc8000bf05270 */
[----:B------:R-:W-:Y:S02]  /*46d0*/  USEL UR4, URZ, 0x1, UP0 ;  /* 0x000000013f047887 */ /* 0x000fe40008000000 */
[----:B------:R-:W-:Y:S02]  /*46e0*/  USEL UR36, UR36, URZ, UP0 ;  /* 0x0000003f24247287 */ /* 0x000fe40008000000 */
[----:B------:R-:W-:Y:S01]  /*46f0*/  ULOP3.LUT UR37, UR37, UR4, URZ, 0x3c, !UPT ;  /* 0x0000000425257292 */ /* 0x000fe2000f8e3c3f */
[----:B0-----:R-:W-:Y:S11]  /*4700*/  @!P0 BRA `(.L_x_4147) ;  /* 0x0000000000048947 */ /* 0x001ff60003800000 */
[----:B------:R-:W-:Y:S01]  /*4710*/  BPT.TRAP 0x1 ;  /* 0x000000040000795c */ /* 0x000fe20000300000 */
.L_x_4147:
        /* <DEDUP_REMOVED lines=9> */
.L_x_4148:
[----:B-1----:R-:W-:Y:S05]  /*47b0*/  @P2 BRA `(.L_x_4149) ;  /* 0x0000000000082947 */ /* 0x002fea0003800000 */
[----:B------:R-:W1:Y:S02]  /*47c0*/  SYNCS.PHASECHK.TRANS64.TRYWAIT P2, [UR4+0x32430], R13 ;  /* 0x0324300dff0075a7 */ /* 0x000e640008040144 */
[----:B-1----:R-:W-:Y:S05]  /*47d0*/  @!P2 BRA `(.L_x_4150) ;  /* 0x000000dc0094a947 */ /* 0x002fea0003800000 */
.L_x_4149:
[----:B------:R-:W-:Y:S01]  /*47e0*/  R2UR UR52, R22 ;  /* 0x00000000163472ca */ /* 0x000fe200000e0000 */
[----:B------:R-:W-:Y:S01]  /*47f0*/  UIMAD UR5, UR36, 0x300, UR60 ;  /* 0x00000300240578a4 */ /* 0x000fe2000f8e023c */
[----:B------:R-:W-:Y:S01]  /*4800*/  R2UR UR53, R23 ;  /* 0x00000000173572ca */ /* 0x000fe200000e0000 */
[----:B------:R-:W-:Y:S01]  /*4810*/  WARPGROUP.ARRIVE ;  /* 0x00000000000079c5 */ /* 0x000fe20000000000 */
        /* <DEDUP_REMOVED lines=27> */
.L_x_4151:
[----:B------:R2:W3:Y:S01]  /*49d0*/  SYNCS.PHASECHK.TRANS64.TRYWAIT P2, [UR4+0x32450], R13 ;  /* 0x0324500dff0075a7 */ /* 0x0004e20008040144 */
[----:B------:R-:W-:Y:S05]  /*49e0*/  @!P0 BRA `(.L_x_4152) ;  /* 0x0000000000048947 */ /* 0x000fea0003800000 */
[----:B------:R-:W-:Y:S01]  /*49f0*/  BPT.TRAP 0x1 ;  /* 0x000000040000795c */ /* 0x000fe20000300000 */
.L_x_4152:
[----:B---3--:R-:W-:Y:S05]  /*4a00*/  @P2 BRA `(.L_x_4153) ;  /* 0x0000000000082947 */ /* 0x008fea0003800000 */
[----:B------:R-:W3:Y:S02]  /*4a10*/  SYNCS.PHASECHK.TRANS64.TRYWAIT P2, [UR4+0x32450], R13 ;  /* 0x0324500dff0075a7 */ /* 0x000ee40008040144 */
[----:B---3--:R-:W-:Y:S05]  /*4a20*/  @!P2 BRA `(.L_x_4154) ;  /* 0x000000dc0018a947 */ /* 0x008fea0003800000 */
.L_x_4153:
[----:B------:R-:W-:Y:S01]  /*4a30*/  R2UR UR52, R10 ;  /* 0x000000000a3472ca */ /* 0x000fe200000e0000 */
[----:B------:R-:W-:Y:S01]  /*4a40*/  UIMAD UR5, UR36, 0xc00, UR39 ;  /* 0x00000c00240578a4 */ /* 0x000fe2000f8e0227 */
[----:B------:R-:W-:Y:S01]  /*4a50*/  R2UR UR53, R11 ;  /* 0x000000000b3572ca */ /* 0x000fe200000e0000 */
[----:B------:R-:W-:Y:S01]  /*4a60*/  WARPGROUP.ARRIVE ;  /* 0x00000000000079c5 */ /* 0x000fe20000000000 */
[----:B------:R-:W-:Y:S01]  /*4a70*/  UMOV UR55, 0x40000040 ;  /* 0x4000004000377882 */ /* 0x000fe20000000000 */
[----:B------:R-:W-:Y:S01]  /*4a80*/  UIADD3 UR10, UR5, 0x302, URZ ;  /* 0x00000302050a7890 */ /* 0x000fe2000fffe03f */
[----:B------:R-:W-:Y:S01]  /*4a90*/  R2UR UR59, R204 ;  /* 0x00000000cc3b72ca */ /* 0x000fe200000e0000 */
[----:B------:R-:W-:Y:S01]  /*4aa0*/  UMOV UR11, 0x40000040 ;  /* 0x40000040000b7882 */ /* 0x000fe20000000000 */
[----:B------:R-:W-:Y:S01]  /*4ab0*/  UMOV UR54, UR5 ;  /* 0x0000000500367c82 */ /* 0x000fe20008000000 */
[----:B------:R-:W-:Y:S01]  /*4ac0*/  UIADD3 UR14, UR5, 0x304, URZ ;  /* 0x00000304050e7890 */ /* 0x000fe2000fffe03f */
[----:B------:R-:W-:Y:S01]  /*4ad0*/  R2UR UR58, R201 ;  /* 0x00000000c93a72ca */ /* 0x000fe200000e0000 */
[----:B------:R-:W-:Y:S01]  /*4ae0*/  UMOV UR15, 0x40000040 ;  /* 0x40000040000f7882 */ /* 0x000fe20000000000 */
[----:B------:R-:W-:Y:S01]  /*4af0*/  UIADD3 UR18, UR5, 0x306, URZ ;  /* 0x0000030605127890 */ /* 0x000fe2000fffe03f */
[----:B------:R-:W3:Y:S01]  /*4b00*/  S2R R234, SR_TID.X ;  /* 0x0000000000ea7919 */ /* 0x000ee20000002100 */
        /* <DEDUP_REMOVED lines=20> */
[----:B------:R-:W-:Y:S01]  /*4c50*/  ULDC UR6, c[0x0][0xad0] ;  /* 0x0002b40000067ab9 */ /* 0x000fe20000000800 */
[----:B---3--:R-:W-:Y:S01]  /*4c60*/  SHF.R.U32.HI R234, RZ, 0x7, R234 ;  /* 0x00000007ffea7819 */ /* 0x008fe200000116ea */
        /* <DEDUP_REMOVED lines=25> */
[----:B------:R-:W-:Y:S01]  /*4e00*/  UMOV UR55, 0x40000040 ;  /* 0x4000004000377882 */ /* 0x000fe20000000000 */
[----:B------:R-:W-:Y:S01]  /*4e10*/  UMOV UR52, UR56 ;  /* 0x0000003800347c82 */ /* 0x000fe20008000000 */
[----:B------:R-:W-:Y:S01]  /*4e20*/  UMOV UR53, UR57 ;  /* 0x0000003900357c82 */ /* 0x000fe20008000000 */
[----:B------:R-:W-:-:S04]  /*4e30*/  USHF.L.U32 UR5, UR61, 0x7, URZ ;  /* 0x000000073d057899 */ /* 0x000fc8000800063f */
[----:B------:R-:W-:-:S04]  /*4e40*/  UIMAD UR5, UR7, -0x60, UR5 ;  /* 0xffffffa0070578a4 */ /* 0x000fc8000f8e0205 */
[----:B------:R-:W-:-:S04]  /*4e50*/  UIADD3 UR5, UR5, 0x1, UR59 ;  /* 0x0000000105057890 */ /* 0x000fc8000fffe03b */
[----:B------:R-:W-:Y:S01]  /*4e60*/  UIADD3 UR5, UR5, -UR58, URZ ;  /* 0x8000003a05057290 */ /* 0x000fe2000fffe03f */
        /* <DEDUP_REMOVED lines=37> */
[----:B012---:R-:W-:Y:S01]  /*50c0*/  FMUL.FTZ R13, R154, UR6 ;  /* 0x000000069a0d7c20 */ /* 0x007fe20008410000 */
[----:B------:R-:W-:Y:S01]  /*50d0*/  FMUL.FTZ R153, R153, UR6 ;  /* 0x0000000699997c20 */ /* 0x000fe20008410000 */
[----:B------:R-:W-:Y:S01]  /*50e0*/  FMUL.FTZ R20, R155, UR6 ;  /* 0x000000069b147c20 */ /* 0x000fe20008410000 */
[----:B------:R-:W-:Y:S01]  /*50f0*/  FMUL.FTZ R154, R156, UR6 ;  /* 0x000000069c9a7c20 */ /* 0x000fe20008410000 */
[----:B------:R-:W-:Y:S01]  /*5100*/  FMUL.FTZ R152, R157, UR6 ;  /* 0x000000069d987c20 */ /* 0x000fe20008410000 */
[----:B------:R-:W-:Y:S01]  /*5110*/  FMUL.FTZ R155, R158, UR6 ;  /* 0x000000069e9b7c20 */ /* 0x000fe20008410000 */
[----:B------:R-:W-:Y:S01]  /*5120*/  FMUL.FTZ R213, R162, UR6 ;  /* 0x00000006a2d57c20 */ /* 0x000fe20008410000 */
[----:B------:R-:W-:Y:S01]  /*5130*/  FMUL.FTZ R158, R169, UR6 ;  /* 0x00000006a99e7c20 */ /* 0x000fe20008410000 */
[----:B------:R-:W-:Y:S01]  /*5140*/  IMAD.MOV.U32 R162, RZ, RZ, -0x2 ;  /* 0xfffffffeffa27424 */ /* 0x000fe200078e00ff */
[----:B------:R-:W0:Y:S01]  /*5150*/  MUFU.TANH R222, R222 ;  /* 0x000000de00de7308 */ /* 0x000e220000002400 */
[----:B------:R-:W-:Y:S01]  /*5160*/  FMUL.FTZ R217, R161, UR6 ;  /* 0x00000006a1d97c20 */ /* 0x000fe20008410000 */
[----:B------:R-:W-:Y:S01]  /*5170*/  FMUL.FTZ R214, R163, UR6 ;  /* 0x00000006a3d67c20 */ /* 0x000fe20008410000 */
[----:B------:R-:W-:Y:S01]  /*5180*/  FMUL.FTZ R216, R164, UR6 ;  /* 0x00000006a4d87c20 */ /* 0x000fe20008410000 */
[----:B------:R-:W-:Y:S01]  /*5190*/  FMUL.FTZ R215, R165, UR6 ;  /* 0x00000006a5d77c20 */ /* 0x000fe20008410000 */
[----:B------:R-:W-:Y:S01]  /*51a0*/  FMUL.FTZ R157, R168, UR6 ;  /* 0x00000006a89d7c20 */ /* 0x000fe20008410000 */
[----:B------:R-:W-:-:S02]  /*51b0*/  IMAD R163, R205, R162, UR5 ;  /* 0x00000005cda37e24 */ /* 0x000fc4000f8e02a2 */
        /* <DEDUP_REMOVED lines=8> */
[----:B------:R-:W-:Y:S01]  /*5240*/  IADD3 R166, R206, R163, RZ ;  /* 0x000000a3cea67210 */ /* 0x000fe20007ffe0ff */
        /* <DEDUP_REMOVED lines=10> */
[C---:B------:R-:W-:Y:S01]  /*52f0*/  ISETP.GT.AND P3, PT, R166.reuse, 0x10, PT ;  /* 0x00000010a600780c */ /* 0x040fe20003f64270 */
[----:B------:R-:W-:Y:S01]  /*5300*/  FMUL.FTZ R227, R171, UR6 ;  /* 0x00000006abe37c20 */ /* 0x000fe20008410000 */
[----:B------:R-:W-:Y:S01]  /*5310*/  ISETP.GT.AND P6, PT, R166, RZ, PT ;  /* 0x000000ffa600720c */ /* 0x000fe20003fc4270 */
[----:B------:R-:W-:Y:S01]  /*5320*/  FMUL.FTZ R169, R192, UR6 ;  /* 0x00000006c0a97c20 */ /* 0x000fe20008410000 */
[C---:B------:R-:W-:Y:S01]  /*5330*/  ISETP.GT.AND P5, PT, R166.reuse, 0x1, PT ;  /* 0x00000001a600780c */ /* 0x040fe20003fa4270 */
[----:B------:R-:W-:Y:S01]  /*5340*/  FMUL.FTZ R180, R193, UR6 ;  /* 0x00000006c1b47c20 */ /* 0x000fe20008410000 */
[----:B------:R-:W4:Y:S01]  /*5350*/  MUFU.TANH R152, R152 ;  /* 0x0000009800987308 */ /* 0x000f220000002400 */
[C---:B------:R-:W-:Y:S01]  /*5360*/  ISETP.GT.AND P2, PT, R166.reuse, 0x8, PT ;  /* 0x00000008a600780c */ /* 0x040fe20003f44270 */
[----:B------:R-:W-:Y:S01]  /*5370*/  FMUL.FTZ R229, R175, UR6 ;  /* 0x00000006afe57c20 */ /* 0x000fe20008410000 */
[----:B------:R-:W-:Y:S01]  /*5380*/  ISETP.GT.AND P4, PT, R166, 0x9, PT ;  /* 0x00000009a600780c */ /* 0x000fe20003f84270 */
[----:B------:R-:W-:Y:S01]  /*5390*/  FMUL.FTZ R181, R196, UR6 ;  /* 0x00000006c4b57c20 */ /* 0x000fe20008410000 */
[----:B0-----:R-:W-:Y:S01]  /*53a0*/  FSEL R222, R222, -INF , P3 ;  /* 0xff800000dede7808 */ /* 0x001fe20001800000 */
[----:B------:R-:W-:Y:S01]  /*53b0*/  FMUL.FTZ R175, R197, UR6 ;  /* 0x00000006c5af7c20 */ /* 0x000fe20008410000 */
[----:B------:R-:W-:Y:S01]  /*53c0*/  ISETP.GT.AND P3, PT, R166, 0x21, PT ;  /* 0x00000021a600780c */ /* 0x000fe20003f64270 */
[----:B------:R-:W0:Y:S01]  /*53d0*/  MUFU.TANH R158, R158 ;  /* 0x0000009e009e7308 */ /* 0x000e220000002400 */
[----:B-1----:R-:W-:Y:S01]  /*53e0*/  FSEL R21, R21, -INF , P6 ;  /* 0xff80000015157808 */ /* 0x002fe20003000000 */
[----:B------:R-:W-:Y:S01]  /*53f0*/  FMUL.FTZ R223, R179, UR6 ;  /* 0x00000006b3df7c20 */ /* 0x000fe20008410000 */
[----:B--2---:R-:W-:Y:S01]  /*5400*/  FSEL R153, R153, -INF , P5 ;  /* 0xff80000099997808 */ /* 0x004fe20002800000 */
[----:B------:R-:W-:Y:S01]  /*5410*/  FMUL.FTZ R226, R178, UR6 ;  /* 0x00000006b2e27c20 */ /* 0x000fe20008410000 */
[----:B---3--:R-:W-:Y:S01]  /*5420*/  FSEL R154, R154, -INF , P2 ;  /* 0xff8000009a9a7808 */ /* 0x008fe20001000000 */
[----:B------:R-:W-:Y:S01]  /*5430*/  FMUL.FTZ R224, R182, UR6 ;  /* 0x00000006b6e07c20 */ /* 0x000fe20008410000 */
[----:B------:R-:W-:Y:S01]  /*5440*/  ISETP.GT.AND P6, PT, R166, 0x11, PT ;  /* 0x00000011a600780c */ /* 0x000fe20003fc4270 */
[----:B------:R-:W1:Y:S01]  /*5450*/  MUFU.TANH R217, R217 ;  /* 0x000000d900d97308 */ /* 0x000e620000002400 */
[----:B----4-:R-:W-:Y:S01]  /*5460*/  FSEL R152, R152, -INF , P4 ;  /* 0xff80000098987808 */ /* 0x010fe20002000000 */
[----:B------:R-:W-:Y:S01]  /*5470*/  FMUL.FTZ R225, R183, UR6 ;  /* 0x00000006b7e17c20 */ /* 0x000fe20008410000 */
[----:B------:R-:W-:Y:S01]  /*5480*/  ISETP.GT.AND P5, PT, R166, 0x18, PT ;  /* 0x00000018a600780c */ /* 0x000fe20003fa4270 */
[----:B------:R-:W-:Y:S01]  /*5490*/  FMUL.FTZ R186, R186, UR6 ;  /* 0x00000006baba7c20 */ /* 0x000fe20008410000 */
[C---:B------:R-:W-:Y:S01]  /*54a0*/  ISETP.GT.AND P2, PT, R166.reuse, 0x19, PT ;  /* 0x00000019a600780c */ /* 0x040fe20003f44270 */
[----:B------:R-:W-:Y:S01]  /*54b0*/  FMUL.FTZ R187, R187, UR6 ;  /* 0x00000006bbbb7c20 */ /* 0x000fe20008410000 */
[----:B------:R-:W-:Y:S01]  /*54c0*/  ISETP.GT.AND P4, PT, R166, 0x20, PT ;  /* 0x00000020a600780c */ /* 0x000fe20003f84270 */
[----:B------:R-:W2:Y:S01]  /*54d0*/  MUFU.TANH R216, R216 ;  /* 0x000000d800d87308 */ /* 0x000ea20000002400 */
[----:B0-----:R-:W-:Y:S01]  /*54e0*/  FSEL R171, R158, -INF , P3 ;  /* 0xff8000009eab7808 */ /* 0x001fe20001800000 */
[----:B------:R-:W-:Y:S01]  /*54f0*/  FMUL.FTZ R190, R190, UR6 ;  /* 0x00000006bebe7c20 */ /* 0x000fe20008410000 */
[----:B------:R-:W-:Y:S01]  /*5500*/  ISETP.GT.AND P3, PT, R166, 0x38, PT ;  /* 0x00000038a600780c */ /* 0x000fe20003f64270 */
[----:B------:R-:W-:Y:S01]  /*5510*/  FMUL.FTZ R191, R191, UR6 ;  /* 0x00000006bfbf7c20 */ /* 0x000fe20008410000 */
[----:B------:R-:W-:Y:S01]  /*5520*/  FMUL.FTZ R195, R195, UR6 ;  /* 0x00000006c3c37c20 */ /* 0x000fe20008410000 */
[----:B------:R-:W-:-:S02]  /*5530*/  VIADD R189, R234, 0x8 ;  /* 0x00000008eabd7836 */ /* 0x000fc40000000000 */
[----:B------:R-:W0:Y:S01]  /*5540*/  MUFU.TANH R215, R215 ;  /* 0x000000d700d77308 */ /* 0x000e220000002400 */
[----:B-1----:R-:W-:Y:S02]  /*5550*/  FSEL R217, R217, -INF , P6 ;  /* 0xff800000d9d97808 */ /* 0x002fe40003000000 */
[----:B------:R-:W-:-:S05]  /*5560*/  ISETP.GT.AND P6, PT, R166, 0x28, PT ;  /* 0x00000028a600780c */ /* 0x000fca0003fc4270 */
[----:B------:R-:W1:Y:S01]  /*5570*/  MUFU.TANH R157, R157 ;  /* 0x0000009d009d7308 */ /* 0x000e620000002400 */
[----:B--2---:R-:W-:Y:S02]  /*5580*/  FSEL R216, R216, -INF , P5 ;  /* 0xff800000d8d87808 */ /* 0x004fe40002800000 */
[----:B------:R-:W-:-:S05]  /*5590*/  ISETP.GT.AND P5, PT, R166, 0x29, PT ;  /* 0x00000029a600780c */ /* 0x000fca0003fa4270 */
[----:B------:R-:W2:Y:S01]  /*55a0*/  MUFU.TANH R162, R162 ;  /* 0x000000a200a27308 */ /* 0x000ea20000002400 */
[----:B0-----:R-:W-:Y:S02]  /*55b0*/  FSEL R215, R215, -INF , P2 ;  /* 0xff800000d7d77808 */ /* 0x001fe40001000000 */
[----:B------:R-:W-:-:S05]  /*55c0*/  ISETP.GT.AND P2, PT, R166, 0x30, PT ;  /* 0x00000030a600780c */ /* 0x000fca0003f44270 */
        /* <DEDUP_REMOVED lines=27> */
[----:B0-----:R-:W-:Y:S01]  /*5780*/  FSEL R158, R167, -INF , P5 ;  /* 0xff800000a79e7808 */ /* 0x001fe20002800000 */
[----:B------:R-:W-:Y:S01]  /*5790*/  FMUL.FTZ R167, R199, UR6 ;  /* 0x00000006c7a77c20 */ /* 0x000fe20008410000 */
[----:B------:R-:W-:Y:S02]  /*57a0*/  ISETP.GT.AND P5, PT, R166, 0x51, PT ;  /* 0x00000051a600780c */ /* 0x000fe40003fa4270 */
[----:B------:R-:W-:-:S03]  /*57b0*/  FMNMX.FTZ R177, R152, R177, !PT ;  /* 0x000000b198b17209 */ /* 0x000fc60007810000 */
[----:B------:R-:W0:Y:S01]  /*57c0*/  MUFU.TANH R169, R169 ;  /* 0x000000a900a97308 */ /* 0x000e220000002400 */
[----:B-1----:R-:W-:Y:S01]  /*57d0*/  FSEL R157, R170, -INF , P2 ;  /* 0xff800000aa9d7808 */ /* 0x002fe20001000000 */
[----:B------:R-:W-:Y:S01]  /*57e0*/  FMUL.FTZ R170, R198, UR6 ;  /* 0x00000006c6aa7c20 */ /* 0x000fe20008410000 */
[----:B------:R-:W-:Y:S02]  /*57f0*/  ISETP.GT.AND P2, PT, R166, 0x58, PT ;  /* 0x00000058a600780c */ /* 0x000fe40003f44270 */
[----:B------:R-:W-:-:S03]  /*5800*/  FMNMX.FTZ R178, R222, R177, !PT ;  /* 0x000000b1deb27209 */ /* 0x000fc60007810000 */
[----:B------:R-:W1:Y:S01]  /*5810*/  MUFU.TANH R13, R13 ;  /* 0x0000000d000d7308 */ /* 0x000e620000002400 */
[----:B--2---:R-:W-:Y:S01]  /*5820*/  FSEL R159, R174, -INF , P4 ;  /* 0xff800000ae9f7808 */ /* 0x004fe20002000000 */
[----:B------:R-:W-:Y:S01]  /*5830*/  FMUL.FTZ R174, R194, UR6 ;  /* 0x00000006c2ae7c20 */ /* 0x000fe20008410000 */
[C---:B------:R-:W-:Y:S01]  /*5840*/  ISETP.GT.AND P4, PT, R166.reuse, 0x59, PT ;  /* 0x00000059a600780c */ /* 0x040fe20003f84270 */
[----:B------:R-:W-:-:S04]  /*5850*/  VIADD R166, R166, 0x8 ;  /* 0x00000008a6a67836 */ /* 0x000fc80000000000 */
[----:B------:R-:W2:Y:S01]  /*5860*/  MUFU.TANH R20, R20 ;  /* 0x0000001400147308 */ /* 0x000ea20000002400 */
[C---:B------:R-:W-:Y:S02]  /*5870*/  ISETP.GT.AND P3, PT, R166.reuse, RZ, PT ;  /* 0x000000ffa600720c */ /* 0x040fe40003f64270 */
[----:B0-----:R-:W-:Y:S02]  /*5880*/  FSEL R179, R169, -INF , P6 ;  /* 0xff800000a9b37808 */ /* 0x001fe40003000000 */
[----:B------:R-:W-:-:S03]  /*5890*/  ISETP.GT.AND P6, PT, R166, 0x1, PT ;  /* 0x00000001a600780c */ /* 0x000fc60003fc4270 */
[----:B------:R-:W0:Y:S01]  /*58a0*/  MUFU.TANH R180, R180 ;  /* 0x000000b400b47308 */ /* 0x000e220000002400 */
[----:B-1----:R-:W-:Y:S02]  /*58b0*/  FSEL R168, R13, -INF , P3 ;  /* 0xff8000000da87808 */ /* 0x002fe40001800000 */
[----:B------:R-:W-:Y:S02]  /*58c0*/  FMNMX.FTZ R13, R217, R178, !PT ;  /* 0x000000b2d90d7209 */ /* 0x000fe40007810000 */
[----:B------:R-:W-:Y:S02]  /*58d0*/  ISETP.GT.AND P3, PT, R166, 0x10, PT ;  /* 0x00000010a600780c */ /* 0x000fe40003f64270 */
[----:B------:R-:W-:Y:S01]  /*58e0*/  FMNMX.FTZ R178, R216, R13, !PT ;  /* 0x0000000dd8b27209 */ /* 0x000fe20007810000 */
[----:B------:R-:W1:Y:S01]  /*58f0*/  MUFU.TANH R181, R181 ;  /* 0x000000b500b57308 */ /* 0x000e620000002400 */
[----:B--2---:R-:W-:Y:S02]  /*5900*/  FSEL R169, R20, -INF , P6 ;  /* 0xff80000014a97808 */ /* 0x004fe40003000000 */
[----:B------:R-:W-:-:S02]  /*5910*/  FMNMX.FTZ R20, R168, R211, !PT ;  /* 0x000000d3a8147209 */ /* 0x000fc40007810000 */
[----:B------:R-:W-:Y:S02]  /*5920*/  FMNMX.FTZ R178, R215, R178, !PT ;  /* 0x000000b2d7b27209 */ /* 0x000fe40007810000 */
[----:B------:R-:W-:Y:S01]  /*5930*/  FMNMX.FTZ R20, R169, R20, !PT ;  /* 0x00000014a9147209 */ /* 0x000fe20007810000 */
[----:B------:R-:W2:Y:S01]  /*5940*/  MUFU.TANH R155, R155 ;  /* 0x0000009b009b7308 */ /* 0x000ea20000002400 */
[----:B0-----:R-:W-:Y:S02]  /*5950*/  FSEL R180, R180, -INF , P5 ;  /* 0xff800000b4b47808 */ /* 0x001fe40002800000 */
[C---:B------:R-:W-:Y:S02]  /*5960*/  ISETP.GT.AND P5, PT, R166.reuse, 0x8, PT ;  /* 0x00000008a600780c */ /* 0x040fe40003fa4270 */
[----:B------:R-:W-:Y:S02]  /*5970*/  ISETP.GT.AND P6, PT, R166, 0x11, PT ;  /* 0x00000011a600780c */ /* 0x000fe40003fc4270 */
[----:B------:R-:W-:Y:S01]  /*5980*/  FMNMX.FTZ R178, R173, R178, !PT ;  /* 0x000000b2adb27209 */ /* 0x000fe20007810000 */
[----:B------:R-:W0:Y:S01]  /*5990*/  MUFU.TANH R156, R156 ;  /* 0x0000009c009c7308 */ /* 0x000e220000002400 */
[----:B-1----:R-:W-:-:S02]  /*59a0*/  FSEL R181, R181, -INF , P2 ;  /* 0xff800000b5b57808 */ /* 0x002fc40001000000 */
[----:B------:R-:W-:-:S05]  /*59b0*/  ISETP.GT.AND P2, PT, R166, 0x9, PT ;  /* 0x00000009a600780c */ /* 0x000fca0003f44270 */
        /* <DEDUP_REMOVED lines=18> */
[----:B------:R-:W-:Y:S02]  /*5ae0*/  FMNMX.FTZ R165, R171, R178, !PT ;  /* 0x000000b2aba57209 */ /* 0x000fe40007810000 */
[----:B------:R-:W-:Y:S02]  /*5af0*/  FMNMX.FTZ R13, R194, R13, !PT ;  /* 0x0000000dc20d7209 */ /* 0x000fe40007810000 */
[----:B------:R-:W-:Y:S01]  /*5b00*/  FMNMX.FTZ R165, R172, R165, !PT ;  /* 0x000000a5aca57209 */ /* 0x000fe20007810000 */
[----:B------:R-:W0:Y:S01]  /*5b10*/  MUFU.TANH R227, R227 ;  /* 0x000000e300e37308 */ /* 0x000e220000002400 */
[----:B-1----:R-:W-:Y:S02]  /*5b20*/  FSEL R196, R164, -INF , P2 ;  /* 0xff800000a4c47808 */ /* 0x002fe40001000000 */
[----:B------:R-:W-:-:S02]  /*5b30*/  FMNMX.FTZ R20, R176, R165, !PT ;  /* 0x000000a5b0147209 */ /* 0x000fc40007810000 */
[----:B------:R-:W-:Y:S02]  /*5b40*/  FMNMX.FTZ R13, R196, R13, !PT ;  /* 0x0000000dc40d7209 */ /* 0x000fe40007810000 */
[----:B------:R-:W-:Y:S01]  /*5b50*/  FMNMX.FTZ R165, R161, R20, !PT ;  /* 0x00000014a1a57209 */ /* 0x000fe20007810000 */
[----:B------:R-:W1:Y:S01]  /*5b60*/  MUFU.TANH R228, R228 ;  /* 0x000000e400e47308 */ /* 0x000e620000002400 */
[----:B--2---:R-:W-:Y:S02]  /*5b70*/  FSEL R230, R230, -INF , P3 ;  /* 0xff800000e6e67808 */ /* 0x004fe40001800000 */
[----:B------:R-:W-:Y:S02]  /*5b80*/  ISETP.GT.AND P5, PT, R166, 0x28, PT ;  /* 0x00000028a600780c */ /* 0x000fe40003fa4270 */
[----:B------:R-:W-:Y:S02]  /*5b90*/  FMNMX.FTZ R20, R230, R13, !PT ;  /* 0x0000000de6147209 */ /* 0x000fe40007810000 */
[----:B------:R-:W-:Y:S01]  /*5ba0*/  ISETP.GT.AND P2, PT, R166, 0x29, PT ;  /* 0x00000029a600780c */ /* 0x000fe20003f44270 */
[----:B------:R-:W2:Y:S01]  /*5bb0*/  MUFU.TANH R229, R229 ;  /* 0x000000e500e57308 */ /* 0x000ea20000002400 */
[----:B0-----:R-:W-:-:S02]  /*5bc0*/  FSEL R227, R227, -INF , P6 ;  /* 0xff800000e3e37808 */ /* 0x001fc40003000000 */
[----:B------:R-:W-:Y:S02]  /*5bd0*/  FMNMX.FTZ R165, R160, R165, !PT ;  /* 0x000000a5a0a57209 */ /* 0x000fe40007810000 */
[----:B------:R-:W-:Y:S02]  /*5be0*/  FMNMX.FTZ R13, R227, R20, !PT ;  /* 0x00000014e30d7209 */ /* 0x000fe40007810000 */
[----:B------:R-:W-:Y:S01]  /*5bf0*/  ISETP.GT.AND P3, PT, R166, 0x30, PT ;  /* 0x00000030a600780c */ /* 0x000fe20003f64270 */
[----:B------:R-:W0:Y:S01]  /*5c00*/  MUFU.TANH R226, R226 ;  /* 0x000000e200e27308 */ /* 0x000e220000002400 */
[----:B-1----:R-:W-:Y:S02]  /*5c10*/  FSEL R228, R228, -INF , P5 ;  /* 0xff800000e4e47808 */ /* 0x002fe40002800000 */
[----:B------:R-:W-:Y:S02]  /*5c20*/  FMNMX.FTZ R164, R162, R165, !PT ;  /* 0x000000a5a2a47209 */ /* 0x000fe40007810000 */
[----:B------:R-:W-:-:S02]  /*5c30*/  FMNMX.FTZ R20, R228, R13, !PT ;  /* 0x0000000de4147209 */ /* 0x000fc40007810000 */
[C---:B------:R-:W-:Y:S01]  /*5c40*/  ISETP.GT.AND P6, PT, R166.reuse, 0x31, PT ;  /* 0x00000031a600780c */ /* 0x040fe20003fc4270 */
[----:B------:R-:W1:Y:S01]  /*5c50*/  MUFU.TANH R223, R223 ;  /* 0x000000df00df7308 */ /* 0x000e620000002400 */
[----:B--2---:R-:W-:Y:S02]  /*5c60*/  FSEL R229, R229, -INF , P2 ;  /* 0xff800000e5e57808 */ /* 0x004fe40001000000 */
[----:B------:R-:W-:Y:S02]  /*5c70*/  FMNMX.FTZ R165, R163, R164, !PT ;  /* 0x000000a4a3a57209 */ /* 0x000fe40007810000 */
        /* <DEDUP_REMOVED lines=11> */
[----:B------:R-:W-:Y:S01]  /*5d30*/  ISETP.GT.AND P3, PT, R166, 0x40, PT ;  /* 0x00000040a600780c */ /* 0x000fe20003f64270 */
        /* <DEDUP_REMOVED lines=23> */
[----:B------:R-:W-:-:S03]  /*5eb0*/  FMNMX.FTZ R13, R213, R20, !PT ;  /* 0x00000014d50d7209 */ /* 0x000fc60007810000 */
[----:B------:R-:W0:Y:S01]  /*5ec0*/  MUFU.TANH R174, R174 ;  /* 0x000000ae00ae7308 */ /* 0x000e220000002400 */
[----:B-1----:R-:W-:Y:S02]  /*5ed0*/  FSEL R214, R191, -INF , P2 ;  /* 0xff800000bfd67808 */ /* 0x002fe40001000000 */
[----:B------:R-:W-:Y:S02]  /*5ee0*/  ISETP.GT.AND P2, PT, R166, 0x51, PT ;  /* 0x00000051a600780c */ /* 0x000fe40003f44270 */
[----:B------:R-:W-:-:S03]  /*5ef0*/  FMNMX.FTZ R20, R214, R13, !PT ;  /* 0x0000000dd6147209 */ /* 0x000fc60007810000 */
[----:B------:R-:W1:Y:S01]  /*5f00*/  MUFU.TANH R184, R195 ;  /* 0x000000c300b87308 */ /* 0x000e620000002400 */
[----:B--2---:R-:W-:Y:S01]  /*5f10*/  FSEL R182, R175, -INF , P4 ;  /* 0xff800000afb67808 */ /* 0x004fe20002000000 */
[----:B------:R-:W-:Y:S01]  /*5f20*/  IMAD.U32 R175, RZ, RZ, UR4 ;  /* 0x00000004ffaf7e24 */ /* 0x000fe2000f8e00ff */
[----:B------:R-:W-:Y:S02]  /*5f30*/  UIMAD UR4, UR36, 0xc00, UR38 ;  /* 0x00000c00240478a4 */ /* 0x000fe4000f8e0226 */
[----:B------:R-:W-:-:S03]  /*5f40*/  FMNMX.FTZ R165, R182, R165, !PT ;  /* 0x000000a5b6a57209 */ /* 0x000fc60007810000 */
[----:B------:R-:W2:Y:S01]  /*5f50*/  MUFU.TANH R170, R170 ;  /* 0x000000aa00aa7308 */ /* 0x000ea20000002400 */
[----:B0-----:R-:W-:Y:S01]  /*5f60*/  FSEL R183, R174, -INF , P3 ;  /* 0xff800000aeb77808 */ /* 0x001fe20001800000 */
[----:B------:R-:W-:Y:S01]  /*5f70*/  UMOV UR10, UR4 ;  /* 0x00000004000a7c82 */ /* 0x000fe20008000000 */
[----:B------:R-:W-:Y:S01]  /*5f80*/  ISETP.GT.AND P3, PT, R166, 0x58, PT ;  /* 0x00000058a600780c */ /* 0x000fe20003f64270 */
[----:B------:R-:W0:Y:S01]  /*5f90*/  SHFL.BFLY PT, R174, R165, 0x2, 0x1f ;  /* 0x0c401f00a5ae7f89 */ /* 0x000e2200000e0000 */
[----:B------:R-:W-:-:S03]  /*5fa0*/  FMNMX.FTZ R13, R183, R20, !PT ;  /* 0x00000014b70d7209 */ /* 0x000fc60007810000 */
[----:B------:R-:W3:Y:S01]  /*5fb0*/  MUFU.TANH R167, R167 ;  /* 0x000000a700a77308 */ /* 0x000ee20000002400 */
[----:B-1----:R-:W-:Y:S02]  /*5fc0*/  FSEL R184, R184, -INF , P2 ;  /* 0xff800000b8b87808 */ /* 0x002fe40001000000 */
[----:B------:R-:W-:Y:S02]  /*5fd0*/  ISETP.GT.AND P2, PT, R166, 0x59, PT ;  /* 0x00000059a600780c */ /* 0x000fe40003f44270 */
[----:B------:R-:W-:Y:S02]  /*5fe0*/  FMNMX.FTZ R20, R184, R13, !PT ;  /* 0x0000000db8147209 */ /* 0x000fe40007810000 */
[----:B--2---:R-:W-:-:S04]  /*5ff0*/  FSEL R185, R170, -INF , P3 ;  /* 0xff800000aab97808 */ /* 0x004fc80001800000 */
[----:B------:R-:W-:Y:S02]  /*6000*/  FMNMX.FTZ R13, R185, R20, !PT ;  /* 0x00000014b90d7209 */ /* 0x000fe40007810000 */
[----:B------:R-:W1:Y:S01]  /*6010*/  LDC R20, c[0x0][0xa80] ;  /* 0x0002a000ff147b82 */ /* 0x000e620000000800 */
[----:B---3--:R-:W-:Y:S02]  /*6020*/  FSEL R186, R167, -INF , P2 ;  /* 0xff800000a7ba7808 */ /* 0x008fe40001000000 */
[----:B0-----:R-:W-:Y:S02]  /*6030*/  FMNMX.FTZ R174, R165, R174, !PT ;  /* 0x000000aea5ae7209 */ /* 0x001fe40007810000 */
[----:B------:R-:W-:-:S03]  /*6040*/  FMNMX.FTZ R164, R186, R13, !PT ;  /* 0x0000000dbaa47209 */ /* 0x000fc60007810000 */
[----:B------:R-:W0:Y:S04]  /*6050*/  SHFL.BFLY PT, R13, R174, 0x1, 0x1f ;  /* 0x0c201f00ae0d7f89 */ /* 0x000e2800000e0000 */
[----:B------:R-:W2:Y:S01]  /*6060*/  SHFL.BFLY PT, R167, R164, 0x2, 0x1f ;  /* 0x0c401f00a4a77f89 */ /* 0x000ea200000e0000 */
[----:B0-----:R-:W-:Y:S02]  /*6070*/  FMNMX.FTZ R13, R174, R13, !PT ;  /* 0x0000000dae0d7209 */ /* 0x001fe40007810000 */
[----:B--2---:R-:W-:-:S03]  /*6080*/  FMNMX.FTZ R167, R164, R167, !PT ;  /* 0x000000a7a4a77209 */ /* 0x004fc60007810000 */
[C---:B-1----:R-:W-:Y:S01]  /*6090*/  FMUL.FTZ R187, R13.reuse, R20 ;  /* 0x000000140dbb7220 */ /* 0x042fe20000410000 */
[----:B------:R-:W-:Y:S01]  /*60a0*/  FSETP.NEU.FTZ.AND P2, PT, R13, -INF , PT ;  /* 0xff8000000d00780b */ /* 0x000fe20003f5d000 */
[----:B------:R-:W0:Y:S03]  /*60b0*/  SHFL.BFLY PT, R166, R167, 0x1, 0x1f ;  /* 0x0c201f00a7a67f89 */ /* 0x000e2600000e0000 */
[----:B------:R-:W-:-:S05]  /*60c0*/  FSEL R187, R187, RZ, P2 ;  /* 0x000000ffbbbb7208 */ /* 0x000fca0001000000 */
[-CC-:B------:R-:W-:Y:S01]  /*60d0*/  FFMA.FTZ R170, R21, R20.reuse, -R187.reuse ;  /* 0x0000001415aa7223 */ /* 0x180fe200000108bb */
[-CC-:B------:R-:W-:Y:S01]  /*60e0*/  FFMA.FTZ R165, R153, R20.reuse, -R187.reuse ;  /* 0x0000001499a57223 */ /* 0x180fe200000108bb */
[----:B------:R-:W-:Y:S01]  /*60f0*/  FSEL R153, R13, RZ, P2 ;  /* 0x000000ff0d997208 */ /* 0x000fe20001000000 */
[-CC-:B------:R-:W-:Y:S01]  /*6100*/  FFMA.FTZ R190, R217, R20.reuse, -R187.reuse ;  /* 0x00000014d9be7223 */ /* 0x180fe200000108bb */
[----:B------:R1:W-:Y:S01]  /*6110*/  MUFU.EX2 R164, R170 ;  /* 0x000000aa00a47308 */ /* 0x0003e20000000800 */
[-CC-:B------:R-:W-:Y:S01]  /*6120*/  FFMA.FTZ R191, R216, R20.reuse, -R187.reuse ;  /* 0x00000014d8bf7223 */ /* 0x180fe200000108bb */
[-CC-:B------:R-:W-:Y:S01]  /*6130*/  FFMA.FTZ R195, R215, R20.reuse, -R187.reuse ;  /* 0x00000014d7c37223 */ /* 0x180fe200000108bb */
[----:B------:R-:W-:Y:S01]  /*6140*/  FADD.FTZ R153, -R153, R212 ;  /* 0x000000d499997221 */ /* 0x000fe20000010100 */
[-CC-:B------:R-:W-:Y:S01]  /*6150*/  FFMA.FTZ R173, R173, R20.reuse, -R187.reuse ;  /* 0x00000014adad7223 */ /* 0x180fe200000108bb */
[-CC-:B------:R-:W-:Y:S01]  /*6160*/  FFMA.FTZ R171, R171, R20.reuse, -R187.reuse ;  /* 0x00000014abab7223 */ /* 0x180fe200000108bb */
[-CC-:B------:R-:W-:Y:S01]  /*6170*/  FFMA.FTZ R172, R172, R20.reuse, -R187.reuse ;  /* 0x00000014acac7223 */ /* 0x180fe200000108bb */
[-C--:B------:R-:W-:Y:S01]  /*6180*/  FMUL.FTZ R177, R153, R20.reuse ;  /* 0x0000001499b17220 */ /* 0x080fe20000410000 */
        /* <DEDUP_REMOVED lines=8> */
[-CC-:B------:R-:W-:Y:S01]  /*6210*/  FFMA.FTZ R166, R154, R20.reuse, -R187.reuse ;  /* 0x000000149aa67223 */ /* 0x180fe200000108bb */
[----:B------:R-:W0:Y:S01]  /*6220*/  MUFU.EX2 R177, R177 ;  /* 0x000000b100b17308 */ /* 0x000e220000000800 */
[C---:B------:R-:W-:Y:S01]  /*6230*/  FSETP.NEU.FTZ.AND P3, PT, R21.reuse, -INF , PT ;  /* 0xff8000001500780b */ /* 0x040fe20003f7d000 */
[-C--:B------:R-:W-:Y:S01]  /*6240*/  FMUL.FTZ R188, R21, R20.reuse ;  /* 0x0000001415bc7220 */ /* 0x080fe20000410000 */
[-CC-:B------:R-:W-:Y:S01]  /*6250*/  FFMA.FTZ R158, R158, R20.reuse, -R187.reuse ;  /* 0x000000149e9e7223 */ /* 0x180fe200000108bb */
[-CC-:B------:R-:W-:Y:S01]  /*6260*/  FFMA.FTZ R157, R157, R20.reuse, -R187.reuse ;  /* 0x000000149d9d7223 */ /* 0x180fe200000108bb */
[----:B------:R-:W-:Y:S01]  /*6270*/  FSEL R152, R21, RZ, P3 ;  /* 0x000000ff15987208 */ /* 0x000fe20001800000 */
[-CC-:B------:R-:W-:Y:S01]  /*6280*/  FFMA.FTZ R159, R159, R20.reuse, -R187.reuse ;  /* 0x000000149f9f7223 */ /* 0x180fe200000108bb */
[----:B------:R-:W-:Y:S01]  /*6290*/  FSEL R188, R188, RZ, P3 ;  /* 0x000000ffbcbc7208 */ /* 0x000fe20001800000 */
[----:B------:R-:W-:Y:S01]  /*62a0*/  MUFU.EX2 R166, R166 ;  /* 0x000000a600a67308 */ /* 0x000fe20000000800 */
[-CC-:B------:R-:W-:Y:S01]  /*62b0*/  FFMA.FTZ R179, R179, R20.reuse, -R187.reuse ;  /* 0x00000014b3b37223 */ /* 0x180fe200000108bb */
[-CC-:B------:R-:W-:Y:S01]  /*62c0*/  FFMA.FTZ R180, R180, R20.reuse, -R187.reuse ;  /* 0x00000014b4b47223 */ /* 0x180fe200000108bb */
[-C--:B------:R-:W-:Y:S01]  /*62d0*/  FFMA.FTZ R181, R181, R20.reuse, -R187 ;  /* 0x00000014b5b57223 */ /* 0x080fe200000108bb */
[----:B-1----:R-:W-:Y:S01]  /*62e0*/  FFMA.FTZ R170, R155, R20, -R188 ;  /* 0x000000149baa7223 */ /* 0x002fe200000108bc */
[----:B------:R-:W-:Y:S01]  /*62f0*/  FADD.FTZ R155, -R152, R211 ;  /* 0x000000d3989b7221 */ /* 0x000fe20000010100 */
[----:B------:R-:W-:-:S02]  /*6300*/  @!P1 VIADD R152, R175, 0x32440 ;  /* 0x00032440af989836 */ /* 0x000fc40000000000 */
[-CC-:B------:R-:W-:Y:S01]  /*6310*/  FFMA.FTZ R174, R156, R20.reuse, -R188.reuse ;  /* 0x000000149cae7223 */ /* 0x180fe200000108bc */
[----:B------:R-:W-:Y:S01]  /*6320*/  IADD3 R156, -R234, 0xb, RZ ;  /* 0x0000000bea9c7810 */ /* 0x000fe20007ffe1ff */
[-C--:B------:R-:W-:Y:S01]  /*6330*/  FMUL.FTZ R178, R155, R20.reuse ;  /* 0x000000149bb27220 */ /* 0x080fe20000410000 */
[-C--:B------:R-:W-:Y:S01]  /*6340*/  FFMA.FTZ R168, R168, R20.reuse, -R188 ;  /* 0x00000014a8a87223 */ /* 0x080fe200000108bc */
[----:B------:R-:W-:Y:S01]  /*6350*/  @!P1 PRMT R152, RZ, 0x654, R152 ;  /* 0x00000654ff989816 */ /* 0x000fe20000000098 */
[--C-:B------:R-:W-:Y:S01]  /*6360*/  FFMA.FTZ R169, R169, R20, -R188.reuse ;  /* 0x00000014a9a97223 */ /* 0x100fe200000108bc */
[----:B------:R1:W-:Y:S06]  /*6370*/  BAR.ARV R156, 0x100 ;  /* 0x0004009c0000751d */ /* 0x0003ec0000002000 */
[----:B------:R2:W-:Y:S01]  /*6380*/  @!P1 SYNCS.ARRIVE.TRANS64.RED.A1T0 RZ, [R152+URZ], RZ ;  /* 0x000000ff98ff99a7 */ /* 0x0005e2000810043f */
[----:B------:R-:W3:Y:S01]  /*6390*/  MUFU.EX2 R178, R178 ;  /* 0x000000b200b27308 */ /* 0x000ee20000000800 */
[----:B------:R4:W-:Y:S01]  /*63a0*/  BAR.SYNC.DEFER_BLOCKING R189, 0x100 ;  /* 0x000400bd0000751d */ /* 0x0009e20000010000 */
[-C--:B0-----:R-:W-:Y:S01]  /*63b0*/  FMUL.FTZ R24, R24, R177.reuse ;  /* 0x000000b118187220 */ /* 0x081fe20000410000 */
        /* <DEDUP_REMOVED lines=133> */
[--C-:B----4-:R-:W-:Y:S01]  /*6c10*/  FFMA.FTZ R189, R222, R20, -R187.reuse ;  /* 0x00000014debd7223 */ /* 0x110fe200000108bb */
[----:B0-----:R-:W-:Y:S01]  /*6c20*/  F2FP.F16.F32.PACK_AB R154, R167, R166 ;  /* 0x000000a6a79a723e */ /* 0x001fe200000000ff */
[--C-:B------:R-:W-:Y:S01]  /*6c30*/  FFMA.FTZ R192, R192, R20, -R188.reuse ;  /* 0x00000014c0c07223 */ /* 0x100fe200000108bc */
[----:B-----5:R-:W-:Y:S01]  /*6c40*/  F2FP.F16.F32.PACK_AB R153, R169, R168 ;  /* 0x000000a8a999723e */ /* 0x020fe200000000ff */
[--C-:B------:R-:W-:Y:S01]  /*6c50*/  FFMA.FTZ R193, R193, R20, -R188.reuse ;  /* 0x00000014c1c17223 */ /* 0x100fe200000108bc */
[----:B-1----:R-:W-:Y:S01]  /*6c60*/  F2FP.F16.F32.PACK_AB R155, R174, R170 ;  /* 0x000000aaae9b723e */ /* 0x002fe200000000ff */
[-CC-:B------:R-:W-:Y:S01]  /*6c70*/  FFMA.FTZ R194, R194, R20.reuse, -R188.reuse ;  /* 0x00000014c2c27223 */ /* 0x180fe200000108bc */
[-CC-:B------:R-:W-:Y:S01]  /*6c80*/  FFMA.FTZ R196, R196, R20.reuse, -R188.reuse ;  /* 0x00000014c4c47223 */ /* 0x180fe200000108bc */
[----:B------:R-:W-:Y:S01]  /*6c90*/  MUFU.EX2 R189, R189 ;  /* 0x000000bd00bd7308 */ /* 0x000fe20000000800 */
[----:B------:R-:W-:Y:S01]  /*6ca0*/  WARPGROUP.ARRIVE ;  /* 0x00000000000079c5 */ /* 0x000fe20000000000 */
[-CC-:B------:R-:W-:Y:S01]  /*6cb0*/  FFMA.FTZ R211, R230, R20.reuse, -R188.reuse ;  /* 0x00000014e6d37223 */ /* 0x180fe200000108bc */
[-CC-:B------:R-:W-:Y:S01]  /*6cc0*/  FFMA.FTZ R212, R227, R20.reuse, -R188.reuse ;  /* 0x00000014e3d47223 */ /* 0x180fe200000108bc */
[-CC-:B------:R-:W-:Y:S01]  /*6cd0*/  FFMA.FTZ R215, R228, R20.reuse, -R188.reuse ;  /* 0x00000014e4d77223 */ /* 0x180fe200000108bc */
[-CC-:B------:R-:W-:Y:S01]  /*6ce0*/  FFMA.FTZ R216, R229, R20.reuse, -R188.reuse ;  /* 0x00000014e5d87223 */ /* 0x180fe200000108bc */
[-CC-:B------:R-:W-:Y:S01]  /*6cf0*/  FFMA.FTZ R222, R223, R20.reuse, -R188.reuse ;  /* 0x00000014dfde7223 */ /* 0x180fe200000108bc */
[----:B------:R-:W-:Y:S01]  /*6d00*/  HGMMA.64x256x16.F32 R24, R152, gdesc[UR8].tnspB, R24, gsb0 ;  /* 0x43e0000898187df0 */ /* 0x000fe20008000818 */
[----:B------:R-:W0:Y:S01]  /*6d10*/  MUFU.EX2 R190, R190 ;  /* 0x000000be00be7308 */ /* 0x000e220000000800 */
[----:B------:R-:W-:Y:S01]  /*6d20*/  UIADD3 UR10, UR4, 0x80, URZ ;  /* 0x00000080040a7890 */ /* 0x000fe2000fffe03f */
[-CC-:B------:R-:W-:Y:S01]  /*6d30*/  FFMA.FTZ R223, R224, R20.reuse, -R188.reuse ;  /* 0x00000014e0df7223 */ /* 0x180fe200000108bc */
[----:B------:R-:W-:Y:S01]  /*6d40*/  UMOV UR11, 0x40000040 ;  /* 0x40000040000b7882 */ /* 0x000fe20000000000 */
        /* <DEDUP_REMOVED lines=8> */
[-C--:B------:R-:W-:Y:S01]  /*6dd0*/  FFMA.FTZ R182, R182, R20.reuse, -R187 ;  /* 0x00000014b6b67223 */ /* 0x080fe200000108bb */
[-CC-:B------:R-:W-:Y:S01]  /*6de0*/  FFMA.FTZ R183, R183, R20.reuse, -R188.reuse ;  /* 0x00000014b7b77223 */ /* 0x180fe200000108bc */
[-CC-:B------:R-:W-:Y:S01]  /*6df0*/  FFMA.FTZ R184, R184, R20.reuse, -R188.reuse ;  /* 0x00000014b8b87223 */ /* 0x180fe200000108bc */
[-CC-:B------:R-:W-:Y:S01]  /*6e00*/  FFMA.FTZ R185, R185, R20.reuse, -R188.reuse ;  /* 0x00000014b9b97223 */ /* 0x180fe200000108bc */
[----:B------:R-:W-:Y:S01]  /*6e10*/  MUFU.EX2 R195, R195 ;  /* 0x000000c300c37308 */ /* 0x000fe20000000800 */
[----:B------:R-:W-:Y:S01]  /*6e20*/  FFMA.FTZ R186, R186, R20, -R188 ;  /* 0x00000014baba7223 */ /* 0x000fe200000108bc */
[----:B------:R-:W-:Y:S01]  /*6e30*/  FFMA.FTZ R0, R177, R0, R164 ;  /* 0x00000000b1007223 */ /* 0x000fe200000100a4 */
[----:B------:R-:W-:Y:S01]  /*6e40*/  FFMA.FTZ R12, R178, R12, R168 ;  /* 0x0000000cb20c7223 */ /* 0x000fe200000100a8 */
[----:B------:R-:W-:Y:S01]  /*6e50*/  ISETP.LT.AND P2, PT, R210, UR7, PT ;  /* 0x00000007d2007c0c */ /* 0x000fe2000bf41270 */
[----:B------:R-:W-:-:S02]  /*6e60*/  @!P1 VIADD R175, R175, 0x32460 ;  /* 0x00032460afaf9836 */ /* 0x000fc40000000000 */
[----:B------:R-:W-:Y:S01]  /*6e70*/  FADD.FTZ R165, R165, R0 ;  /* 0x00000000a5a57221 */ /* 0x000fe20000010000 */
[----:B------:R-:W-:Y:S01]  /*6e80*/  FADD.FTZ R169, R169, R12 ;  /* 0x0000000ca9a97221 */ /* 0x000fe20000010000 */
[----:B------:R-:W-:Y:S01]  /*6e90*/  MUFU.EX2 R192, R192 ;  /* 0x000000c000c07308 */ /* 0x000fe20000000800 */
[----:B------:R-:W-:Y:S01]  /*6ea0*/  UIADD3 UR7, UR7, -0x1, URZ ;  /* 0xffffffff07077890 */ /* 0x000fe2000fffe03f */
[----:B------:R-:W-:Y:S01]  /*6eb0*/  FADD.FTZ R166, R166, R165 ;  /* 0x000000a5a6a67221 */ /* 0x000fe20000010000 */
[----:B------:R-:W-:Y:S01]  /*6ec0*/  FADD.FTZ R169, R170, R169 ;  /* 0x000000a9aaa97221 */ /* 0x000fe20000010000 */
[----:B------:R-:W-:Y:S02]  /*6ed0*/  @!P1 PRMT R175, RZ, 0x654, R175 ;  /* 0x00000654ffaf9816 */ /* 0x000fe400000000af */
[----:B------:R-:W-:Y:S01]  /*6ee0*/  FADD.FTZ R166, R167, R166 ;  /* 0x000000a6a7a67221 */ /* 0x000fe20000010000 */
[----:B------:R-:W-:Y:S01]  /*6ef0*/  FADD.FTZ R169, R174, R169 ;  /* 0x000000a9aea97221 */ /* 0x000fe20000010000 */
[----:B------:R-:W1:Y:S08]  /*6f00*/  MUFU.EX2 R193, R193 ;  /* 0x000000c100c17308 */ /* 0x000e700000000800 */
[----:B------:R-:W-:Y:S08]  /*6f10*/  MUFU.EX2 R194, R194 ;  /* 0x000000c200c27308 */ /* 0x000ff00000000800 */
[----:B------:R-:W2:Y:S08]  /*6f20*/  MUFU.EX2 R196, R196 ;  /* 0x000000c400c47308 */ /* 0x000eb00000000800 */
[----:B------:R-:W3:Y:S08]  /*6f30*/  MUFU.EX2 R173, R173 ;  /* 0x000000ad00ad7308 */ /* 0x000ef00000000800 */
        /* <DEDUP_REMOVED lines=27> */
[----:B0-----:R-:W-:-:S05]  /*70f0*/  F2FP.F16.F32.PACK_AB R152, R190, R189 ;  /* 0x000000bdbe98723e */ /* 0x001fca00000000ff */
[----:B------:R-:W-:Y:S01]  /*7100*/  MUFU.EX2 R182, R182 ;  /* 0x000000b600b67308 */ /* 0x000fe20000000800 */
[----:B-1----:R-:W-:Y:S01]  /*7110*/  F2FP.F16.F32.PACK_AB R153, R193, R192 ;  /* 0x000000c0c199723e */ /* 0x002fe200000000ff */
[----:B------:R-:W-:Y:S01]  /*7120*/  FADD.FTZ R189, R189, R166 ;  /* 0x000000a6bdbd7221 */ /* 0x000fe20000010000 */
[----:B------:R-:W-:Y:S01]  /*7130*/  F2FP.F16.F32.PACK_AB R154, R195, R191 ;  /* 0x000000bfc39a723e */ /* 0x000fe200000000ff */
[----:B------:R-:W-:Y:S01]  /*7140*/  FADD.FTZ R192, R192, R169 ;  /* 0x000000a9c0c07221 */ /* 0x000fe20000010000 */
[----:B--2---:R-:W-:Y:S01]  /*7150*/  F2FP.F16.F32.PACK_AB R155, R196, R194 ;  /* 0x000000c2c49b723e */ /* 0x004fe200000000ff */
        /* <DEDUP_REMOVED lines=8> */
[----:B------:R-:W0:Y:S01]  /*71e0*/  MUFU.EX2 R184, R184 ;  /* 0x000000b800b87308 */ /* 0x000e220000000800 */
[----:B------:R-:W-:Y:S01]  /*71f0*/  UMOV UR11, 0x40000040 ;  /* 0x40000040000b7882 */ /* 0x000fe20000000000 */
[----:B------:R-:W-:Y:S01]  /*7200*/  FADD.FTZ R190, R195, R190 ;  /* 0x000000bec3be7221 */ /* 0x000fe20000010000 */
[----:B------:R-:W-:-:S03]  /*7210*/  FADD.FTZ R196, R196, R193 ;  /* 0x000000c1c4c47221 */ /* 0x000fc60000010000 */
[----:B---3--:R-:W-:Y:S02]  /*7220*/  FADD.FTZ R190, R173, R190 ;  /* 0x000000beadbe7221 */ /* 0x008fe40000010000 */
[----:B------:R-:W-:Y:S08]  /*7230*/  MUFU.EX2 R185, R185 ;  /* 0x000000b900b97308 */ /* 0x000ff00000000800 */
[----:B------:R-:W1:Y:S01]  /*7240*/  MUFU.EX2 R186, R186 ;  /* 0x000000ba00ba7308 */ /* 0x000e620000000800 */
[----:B------:R-:W-:-:S02]  /*7250*/  WARPGROUP.DEPBAR.LE gsb0, 0x0 ;  /* 0x00008000000079c5 */ /* 0x000fc40000010000 */
[C---:B----4-:R-:W-:Y:S01]  /*7260*/  F2FP.F16.F32.PACK_AB R152, R171.reuse, R173 ;  /* 0x000000adab98723e */ /* 0x050fe200000000ff */
[----:B------:R-:W-:Y:S01]  /*7270*/  FADD.FTZ R171, R171, R190 ;  /* 0x000000beabab7221 */ /* 0x000fe20000010000 */
[----:B-----5:R-:W-:Y:S01]  /*7280*/  F2FP.F16.F32.PACK_AB R153, R212, R211 ;  /* 0x000000d3d499723e */ /* 0x020fe200000000ff */
[----:B------:R-:W-:Y:S01]  /*7290*/  FADD.FTZ R211, R211, R196 ;  /* 0x000000c4d3d37221 */ /* 0x000fe20000010000 */
[----:B------:R-:W-:Y:S01]  /*72a0*/  F2FP.F16.F32.PACK_AB R154, R176, R172 ;  /* 0x000000acb09a723e */ /* 0x000fe200000000ff */
[----:B------:R-:W-:Y:S01]  /*72b0*/  FADD.FTZ R171, R172, R171 ;  /* 0x000000abacab7221 */ /* 0x000fe20000010000 */
[----:B------:R-:W-:Y:S01]  /*72c0*/  F2FP.F16.F32.PACK_AB R155, R216, R215 ;  /* 0x000000d7d89b723e */ /* 0x000fe200000000ff */
[----:B------:R-:W-:Y:S01]  /*72d0*/  FADD.FTZ R212, R212, R211 ;  /* 0x000000d3d4d47221 */ /* 0x000fe20000010000 */
[----:B------:R-:W-:Y:S02]  /*72e0*/  IMAD.MOV.U32 R211, RZ, RZ, R21 ;  /* 0x000000ffffd37224 */ /* 0x000fe400078e0015 */
[----:B------:R-:W-:Y:S01]  /*72f0*/  FADD.FTZ R176, R176, R171 ;  /* 0x000000abb0b07221 */ /* 0x000fe20000010000 */
[----:B------:R-:W-:Y:S01]  /*7300*/  WARPGROUP.ARRIVE ;  /* 0x00000000000079c5 */ /* 0x000fe20000000000 */
[----:B------:R-:W-:Y:S01]  /*7310*/  FADD.FTZ R215, R215, R212 ;  /* 0x000000d4d7d77221 */ /* 0x000fe20000010000 */
[----:B------:R-:W-:-:S03]  /*7320*/  IMAD.MOV.U32 R212, RZ, RZ, R13 ;  /* 0x000000ffffd47224 */ /* 0x000fc600078e000d */
[----:B------:R-:W-:Y:S01]  /*7330*/  FADD.FTZ R216, R216, R215 ;  /* 0x000000d7d8d87221 */ /* 0x000fe20000010000 */
        /* <DEDUP_REMOVED lines=55> */
.L_x_4146:
[----:B------:R-:W-:-:S13]  /*76b0*/  ISETP.LE.AND P2, PT, RZ, UR7, PT ;  /* 0x00000007ff007c0c */ /* 0x000fda000bf43270 */
[----:B------:R-:W-:Y:S05]  /*76c0*/  @!P2 BRA `(.L_x_4156) ;  /* 0x00000028004ca947 */ /* 0x000fea0003800000 */
[----:B------:R-:W-:Y:S01]  /*76d0*/  IMAD.MOV.U32 R204, RZ, RZ, R21 ;  /* 0x000000ffffcc7224 */ /* 0x000fe200078e0015 */
[----:B------:R-:W-:Y:S01]  /*76e0*/  ULDC UR4, c[0x0][0xad0] ;  /* 0x0002b40000047ab9 */ /* 0x000fe20000000800 */
[----:B------:R-:W-:-:S07]  /*76f0*/  IMAD.MOV.U32 R201, RZ, RZ, R13 ;  /* 0x000000ffffc97224 */ /* 0x000fce00078e000d */
.L_x_4165:
[----:B------:R-:W-:-:S04]  /*7700*/  UIADD3 UR36, UR36, 0x1, URZ ;  /* 0x0000000124247890 */ /* 0x000fc8000fffe03f */
[----:B------:R-:W-:-:S04]  /*7710*/  UISETP.NE.AND UP0, UPT, UR36, 0x2, UPT ;  /* 0x000000022400788c */ /* 0x000fc8000bf05270 */
[----:B------:R-:W-:Y:S02]  /*7720*/  USEL UR5, URZ, 0x1, UP0 ;  /* 0x000000013f057887 */ /* 0x000fe40008000000 */
[----:B------:R-:W-:Y:S02]  /*7730*/  USEL UR36, UR36, URZ, UP0 ;  /* 0x0000003f24247287 */ /* 0x000fe40008000000 */
[----:B------:R-:W-:Y:S01]  /*7740*/  ULOP3.LUT UR37, UR37, UR5, URZ, 0x3c, !UPT ;  /* 0x0000000525257292 */ /* 0x000fe2000f8e3c3f */
[----:B------:R-:W-:Y:S11]  /*7750*/  @!P0 BRA `(.L_x_4157) ;  /* 0x0000000000048947 */ /* 0x000ff60003800000 */
[----:B------:R-:W-:Y:S01]  /*7760*/  BPT.TRAP 0x1 ;  /* 0x000000040000795c */ /* 0x000fe20000300000 */
.L_x_4157:
[----:B------:R-:W1:Y:S01]  /*7770*/  S2UR UR6, SR_CgaCtaId ;  /* 0x00000000000679c3 */ /* 0x000e620000008800 */
[----:B------:R-:W-:Y:S01]  /*7780*/  UMOV UR5, 0x400 ;  /* 0x0000040000057882 */ /* 0x000fe20000000000 */
[----:B------:R-:W-:-:S05]  /*7790*/  IMAD.U32 R13, RZ, RZ, UR37 ;  /* 0x00000025ff0d7e24 */ /* 0x000fca000f8e00ff */
[----:B------:R-:W-:Y:S01]  /*77a0*/  SHF.L.U32 R13, R13, 0x1f, RZ ;  /* 0x0000001f0d0d7819 */ /* 0x000fe200000006ff */
[----:B-1----:R-:W-:-:S04]  /*77b0*/  ULEA UR5, UR6, UR5, 0x18 ;  /* 0x0000000506057291 */ /* 0x002fc8000f8ec03f */
[----:B------:R-:W-:-:S09]  /*77c0*/  ULEA UR5, UR36, UR5, 0x3 ;  /* 0x0000000524057291 */ /* 0x000fd2000f8e183f */
[----:B------:R1:W2:Y:S01]  /*77d0*/  SYNCS.PHASECHK.TRANS64.TRYWAIT P2, [UR5+0x32430], R13 ;  /* 0x0324300dff0075a7 */ /* 0x0002a20008040145 */
[----:B------:R-:W-:Y:S05]  /*77e0*/  @!P0 BRA `(.L_x_4158) ;  /* 0x0000000000048947 */ /* 0x000fea0003800000 */
[----:B------:R-:W-:Y:S01]  /*77f0*/  BPT.TRAP 0x1 ;  /* 0x000000040000795c */ /* 0x000fe20000300000 */
.L_x_4158:
[----:B--2---:R-:W-:Y:S05]  /*7800*/  @P2 BRA `(.L_x_4159) ;  /* 0x0000000000082947 */ /* 0x004fea0003800000 */
[----:B------:R-:W2:Y:S02]  /*7810*/  SYNCS.PHASECHK.TRANS64.TRYWAIT P2, [UR5+0x32430], R13 ;  /* 0x0324300dff0075a7 */ /* 0x000ea40008040145 */
[----:B--2---:R-:W-:Y:S05]  /*7820*/  @!P2 BRA `(.L_x_4160) ;  /* 0x000000ac00b0a947 */ /* 0x004fea0003800000 */
.L_x_4159:
[----:B------:R-:W-:Y:S01]  /*7830*/  R2UR UR52, R22 ;  /* 0x00000000163472ca */ /* 0x000fe200000e0000 */
[----:B------:R-:W-:Y:S01]  /*7840*/  UIMAD UR6, UR36, 0x300, UR60 ;  /* 0x00000300240678a4 */ /* 0x000fe2000f8e023c */
[----:B------:R-:W-:Y:S01]  /*7850*/  R2UR UR53, R23 ;  /* 0x00000000173572ca */ /* 0x000fe200000e0000 */
[----:B0-----:R-:W-:Y:S01]  /*7860*/  WARPGROUP.ARRIVE ;  /* 0x00000000000079c5 */ /* 0x001fe20000000000 */
        /* <DEDUP_REMOVED lines=27> */
.L_x_4161:
[----:B------:R0:W3:Y:S01]  /*7a20*/  SYNCS.PHASECHK.TRANS64.TRYWAIT P2, [UR5+0x32450], R13 ;  /* 0x0324500dff0075a7 */ /* 0x0000e20008040145 */
[----:B------:R-:W-:Y:S05]  /*7a30*/  @!P0 BRA `(.L_x_4162) ;  /* 0x0000000000048947 */ /* 0x000fea0003800000 */
[----:B------:R-:W-:Y:S01]  /*7a40*/  BPT.TRAP 0x1 ;  /* 0x000000040000795c */ /* 0x000fe20000300000 */
.L_x_4162:
[----:B---3--:R-:W-:Y:S05]  /*7a50*/  @P2 BRA `(.L_x_4163) ;  /* 0x0000000000082947 */ /* 0x008fea0003800000 */
[----:B------:R-:W3:Y:S02]  /*7a60*/  SYNCS.PHASECHK.TRANS64.TRYWAIT P2, [UR5+0x32450], R13 ;  /* 0x0324500dff0075a7 */ /* 0x000ee40008040145 */
[----:B---3--:R-:W-:Y:S05]  /*7a70*/  @!P2 BRA `(.L_x_4164) ;  /* 0x000000ac0034a947 */ /* 0x008fea0003800000 */
.L_x_4163:
        /* <DEDUP_REMOVED lines=10> */
[----:B------:R-:W-:Y:S01]  /*7b20*/  IMAD.U32 R215, RZ, RZ, UR5 ;  /* 0x00000005ffd77e24 */ /* 0x000fe2000f8e00ff */
[----:B------:R-:W-:Y:S01]  /*7b30*/  UMOV UR15, 0x40000040 ;  /* 0x40000040000f7882 */ /* 0x000fe20000000000 */
[----:B------:R-:W-:Y:S01]  /*7b40*/  UIADD3 UR18, UR6, 0x306, URZ ;  /* 0x0000030606127890 */ /* 0x000fe2000fffe03f */
[----:B------:R-:W-:Y:S01]  /*7b50*/  ISETP.LT.AND P2, PT, RZ, UR7, PT ;  /* 0x00000007ff007c0c */ /* 0x000fe2000bf41270 */
        /* <DEDUP_REMOVED lines=21> */
[----:B------:R-:W-:Y:S01]  /*7cb0*/  UIADD3 UR7, UR7, -0x1, URZ ;  /* 0xffffffff07077890 */ /* 0x000fe2000fffe03f */
        /* <DEDUP_REMOVED lines=28> */
[----:B------:R-:W-:Y:S01]  /*7e80*/  UIMAD UR6, UR36, 0xc00, UR38 ;  /* 0x00000c00240678a4 */ /* 0x000fe2000f8e0226 */
[----:B------:R-:W-:Y:S02]  /*7e90*/  WARPGROUP.DEPBAR.LE gsb0, 0x0 ;  /* 0x00008000000079c5 */ /* 0x000fe40000010000 */
        /* <DEDUP_REMOVED lines=58> */
[----:B012---:R-:W-:Y:S01]  /*8240*/  FMNMX.FTZ R13, R21, R201, !PT ;  /* 0x000000c9150d7209 */ /* 0x007fe20007810000 */
        /* <DEDUP_REMOVED lines=111> */
[----:B0-----:R-:W-:Y:S02]  /*8940*/  FMNMX.FTZ R13, R191, R20, !PT ;  /* 0x00000014bf0d7209 */ /* 0x001fe40007810000 */
[----:B------:R-:W0:Y:S05]  /*8950*/  LDC R20, c[0x0][0xa80] ;  /* 0x0002a000ff147b82 */ /* 0x000e2a0000000800 */
[----:B------:R-:W3:Y:S01]  /*8960*/  MUFU.TANH R196, R196 ;  /* 0x000000c400c47308 */ /* 0x000ee20000002400 */
[----:B-1----:R-:W-:-:S05]  /*8970*/  FMNMX.FTZ R194, R193, R194, !PT ;  /* 0x000000c2c1c27209 */ /* 0x002fca0007810000 */
[----:B------:R-:W1:Y:S02]  /*8980*/  SHFL.BFLY PT, R197, R194, 0x2, 0x1f ;  /* 0x0c401f00c2c57f89 */ /* 0x000e6400000e0000 */
[----:B------:R-:W4:Y:S01]  /*8990*/  MUFU.TANH R198, R198 ;  /* 0x000000c600c67308 */ /* 0x000f220000002400 */
[----:B--2---:R-:W-:-:S07]  /*89a0*/  FMNMX.FTZ R13, R190, R13, !PT ;  /* 0x0000000dbe0d7209 */ /* 0x004fce0007810000 */
[----:B------:R-:W2:Y:S01]  /*89b0*/  MUFU.TANH R212, R212 ;  /* 0x000000d400d47308 */ /* 0x000ea20000002400 */
[----:B---3--:R-:W-:-:S04]  /*89c0*/  FMNMX.FTZ R13, R196, R13, !PT ;  /* 0x0000000dc40d7209 */ /* 0x008fc80007810000 */
[----:B----4-:R-:W-:Y:S02]  /*89d0*/  FMNMX.FTZ R13, R198, R13, !PT ;  /* 0x0000000dc60d7209 */ /* 0x010fe40007810000 */
[----:B-1----:R-:W-:Y:S02]  /*89e0*/  FMNMX.FTZ R197, R194, R197, !PT ;  /* 0x000000c5c2c57209 */ /* 0x002fe40007810000 */
[----:B--2---:R-:W-:-:S03]  /*89f0*/  FMNMX.FTZ R195, R212, R13, !PT ;  /* 0x0000000dd4c37209 */ /* 0x004fc60007810000 */
[----:B------:R-:W1:Y:S04]  /*8a00*/  SHFL.BFLY PT, R214, R197, 0x1, 0x1f ;  /* 0x0c201f00c5d67f89 */ /* 0x000e6800000e0000 */
[----:B------:R-:W2:Y:S01]  /*8a10*/  SHFL.BFLY PT, R216, R195, 0x2, 0x1f ;  /* 0x0c401f00c3d87f89 */ /* 0x000ea200000e0000 */
[----:B-1----:R-:W-:Y:S02]  /*8a20*/  FMNMX.FTZ R13, R197, R214, !PT ;  /* 0x000000d6c50d7209 */ /* 0x002fe40007810000 */
[----:B--2---:R-:W-:-:S03]  /*8a30*/  FMNMX.FTZ R216, R195, R216, !PT ;  /* 0x000000d8c3d87209 */ /* 0x004fc60007810000 */
[----:B------:R-:W-:Y:S02]  /*8a40*/  FADD.FTZ R201, -R13, R201 ;  /* 0x000000c90dc97221 */ /* 0x000fe40000010100 */
[----:B------:R-:W1:Y:S02]  /*8a50*/  SHFL.BFLY PT, R199, R216, 0x1, 0x1f ;  /* 0x0c201f00d8c77f89 */ /* 0x000e6400000e0000 */
[-C--:B0-----:R-:W-:Y:S01]  /*8a60*/  FMUL.FTZ R194, R201, R20.reuse ;  /* 0x00000014c9c27220 */ /* 0x081fe20000410000 */
[----:B------:R-:W-:-:S04]  /*8a70*/  FMUL.FTZ R201, R13, R20 ;  /* 0x000000140dc97220 */ /* 0x000fc80000410000 */
[-CC-:B------:R-:W-:Y:S01]  /*8a80*/  FFMA.FTZ R214, R21, R20.reuse, -R201.reuse ;  /* 0x0000001415d67223 */ /* 0x180fe200000108c9 */
[-CC-:B------:R-:W-:Y:S01]  /*8a90*/  FFMA.FTZ R197, R152, R20.reuse, -R201.reuse ;  /* 0x0000001498c57223 */ /* 0x180fe200000108c9 */
[-CC-:B------:R-:W-:Y:S01]  /*8aa0*/  FFMA.FTZ R152, R155, R20.reuse, -R201.reuse ;  /* 0x000000149b987223 */ /* 0x180fe200000108c9 */
[-CC-:B------:R-:W-:Y:S01]  /*8ab0*/  FFMA.FTZ R213, R156, R20.reuse, -R201.reuse ;  /* 0x000000149cd57223 */ /* 0x180fe200000108c9 */
[----:B------:R0:W-:Y:S01]  /*8ac0*/  MUFU.EX2 R195, R214 ;  /* 0x000000d600c37308 */ /* 0x0001e20000000800 */
[----:B------:R-:W-:Y:S01]  /*8ad0*/  IADD3 R156, -R222, 0xb, RZ ;  /* 0x0000000bde9c7810 */ /* 0x000fe20007ffe1ff */
        /* <DEDUP_REMOVED lines=12> */
[----:B-1----:R-:W-:Y:S01]  /*8ba0*/  FMNMX.FTZ R21, R216, R199, !PT ;  /* 0x000000c7d8157209 */ /* 0x002fe20007810000 */
[-CC-:B------:R-:W-:Y:S01]  /*8bb0*/  FFMA.FTZ R170, R170, R20.reuse, -R201.reuse ;  /* 0x00000014aaaa7223 */ /* 0x180fe200000108c9 */
[----:B------:R1:W-:Y:S01]  /*8bc0*/  MUFU.EX2 R199, R152 ;  /* 0x0000009800c77308 */ /* 0x0003e20000000800 */
[-CC-:B------:R-:W-:Y:S01]  /*8bd0*/  FFMA.FTZ R178, R178, R20.reuse, -R201.reuse ;  /* 0x00000014b2b27223 */ /* 0x180fe200000108c9 */
[-CC-:B------:R-:W-:Y:S01]  /*8be0*/  FFMA.FTZ R186, R186, R20.reuse, -R201.reuse ;  /* 0x00000014baba7223 */ /* 0x180fe200000108c9 */
[CC--:B------:R-:W-:Y:S01]  /*8bf0*/  FMUL.FTZ R217, R21.reuse, R20.reuse ;  /* 0x0000001415d97220 */ /* 0x0c0fe20000410000 */
[----:B------:R-:W-:Y:S01]  /*8c00*/  FADD.FTZ R155, -R21, R204 ;  /* 0x000000cc159b7221 */ /* 0x000fe20000010100 */
[----:B------:R-:W-:-:S02]  /*8c10*/  FFMA.FTZ R193, R193, R20, -R201 ;  /* 0x00000014c1c17223 */ /* 0x000fc400000108c9 */
[-CC-:B0-----:R-:W-:Y:S01]  /*8c20*/  FFMA.FTZ R214, R153, R20.reuse, -R217.reuse ;  /* 0x0000001499d67223 */ /* 0x181fe200000108d9 */
[----:B------:R-:W-:Y:S01]  /*8c30*/  VIADD R153, R222, 0x8 ;  /* 0x00000008de997836 */ /* 0x000fe20000000000 */
[----:B-1----:R-:W-:Y:S01]  /*8c40*/  @!P1 IADD3 R152, R215, 0x32440, RZ ;  /* 0x00032440d7989810 */ /* 0x002fe20007ffe0ff */
[-C--:B------:R-:W-:Y:S01]  /*8c50*/  FMUL.FTZ R155, R155, R20.reuse ;  /* 0x000000149b9b7220 */ /* 0x080fe20000410000 */
[-CC-:B------:R-:W-:Y:S01]  /*8c60*/  FFMA.FTZ R216, R154, R20.reuse, -R217.reuse ;  /* 0x000000149ad87223 */ /* 0x180fe200000108d9 */
[-CC-:B------:R-:W-:Y:S01]  /*8c70*/  FFMA.FTZ R210, R210, R20.reuse, -R217.reuse ;  /* 0x00000014d2d27223 */ /* 0x180fe200000108d9 */
[----:B------:R-:W-:Y:S01]  /*8c80*/  @!P1 PRMT R152, RZ, 0x654, R152 ;  /* 0x00000654ff989816 */ /* 0x000fe20000000098 */
[--C-:B------:R-:W-:Y:S01]  /*8c90*/  FFMA.FTZ R211, R211, R20, -R217.reuse ;  /* 0x00000014d3d37223 */ /* 0x100fe200000108d9 */
[----:B------:R1:W-:Y:S06]  /*8ca0*/  BAR.ARV R156, 0x100 ;  /* 0x0004009c0000751d */ /* 0x0003ec0000002000 */
[----:B------:R0:W-:Y:S01]  /*8cb0*/  @!P1 SYNCS.ARRIVE.TRANS64.RED.A1T0 RZ, [R152+URZ], RZ ;  /* 0x000000ff98ff99a7 */ /* 0x0001e2000810043f */
[----:B------:R-:W3:Y:S01]  /*8cc0*/  MUFU.EX2 R204, R155 ;  /* 0x0000009b00cc7308 */ /* 0x000ee20000000800 */
[-C--:B--2---:R-:W-:Y:S01]  /*8cd0*/  FMUL.FTZ R24, R24, R194.reuse ;  /* 0x000000c218187220 */ /* 0x084fe20000410000 */
        /* <DEDUP_REMOVED lines=134> */
[----:B0-----:R-:W-:Y:S01]  /*9540*/  F2FP.F16.F32.PACK_AB R152, R197, R195 ;  /* 0x000000c3c598723e */ /* 0x001fe200000000ff */
[-CC-:B------:R-:W-:Y:S01]  /*9550*/  FFMA.FTZ R159, R159, R20.reuse, -R217.reuse ;  /* 0x000000149f9f7223 */ /* 0x180fe200000108d9 */
[----:B--2---:R-:W-:Y:S01]  /*9560*/  F2FP.F16.F32.PACK_AB R154, R213, R199 ;  /* 0x000000c7d59a723e */ /* 0x004fe200000000ff */
[--C-:B------:R-:W-:Y:S01]  /*9570*/  FFMA.FTZ R160, R160, R20, -R217.reuse ;  /* 0x00000014a0a07223 */ /* 0x100fe200000108d9 */
[----:B----4-:R-:W-:Y:S01]  /*9580*/  F2FP.F16.F32.PACK_AB R153, R216, R214 ;  /* 0x000000d6d899723e */ /* 0x010fe200000000ff */
[--C-:B------:R-:W-:Y:S01]  /*9590*/  FFMA.FTZ R165, R165, R20, -R217.reuse ;  /* 0x00000014a5a57223 */ /* 0x100fe200000108d9 */
[----:B-----5:R-:W-:Y:S01]  /*95a0*/  F2FP.F16.F32.PACK_AB R155, R211, R210 ;  /* 0x000000d2d39b723e */ /* 0x020fe200000000ff */
[-CC-:B------:R-:W-:Y:S01]  /*95b0*/  FFMA.FTZ R167, R167, R20.reuse, -R217.reuse ;  /* 0x00000014a7a77223 */ /* 0x180fe200000108d9 */
[----:B------:R-:W-:Y:S01]  /*95c0*/  MUFU.EX2 R157, R157 ;  /* 0x0000009d009d7308 */ /* 0x000fe20000000800 */
[-CC-:B------:R-:W-:Y:S01]  /*95d0*/  FFMA.FTZ R166, R166, R20.reuse, -R217.reuse ;  /* 0x00000014a6a67223 */ /* 0x180fe200000108d9 */
        /* <DEDUP_REMOVED lines=11> */
[-C--:B------:R-:W-:Y:S01]  /*9690*/  FFMA.FTZ R181, R183, R20.reuse, -R217 ;  /* 0x00000014b7b57223 */ /* 0x080fe200000108d9 */
[-CC-:B------:R-:W-:Y:S01]  /*96a0*/  FFMA.FTZ R183, R180, R20.reuse, -R201.reuse ;  /* 0x00000014b4b77223 */ /* 0x180fe200000108c9 */
[-CC-:B------:R-:W-:Y:S01]  /*96b0*/  FFMA.FTZ R180, R185, R20.reuse, -R201.reuse ;  /* 0x00000014b9b47223 */ /* 0x180fe200000108c9 */
[-C--:B------:R-:W-:Y:S01]  /*96c0*/  FFMA.FTZ R185, R187, R20.reuse, -R201 ;  /* 0x00000014bbb97223 */ /* 0x080fe200000108c9 */
[----:B------:R-:W-:Y:S01]  /*96d0*/  MUFU.EX2 R161, R161 ;  /* 0x000000a100a17308 */ /* 0x000fe20000000800 */
[-CC-:B------:R-:W-:Y:S01]  /*96e0*/  FFMA.FTZ R187, R184, R20.reuse, -R217.reuse ;  /* 0x00000014b8bb7223 */ /* 0x180fe200000108d9 */
[-CC-:B------:R-:W-:Y:S01]  /*96f0*/  FFMA.FTZ R184, R189, R20.reuse, -R217.reuse ;  /* 0x00000014bdb87223 */ /* 0x180fe200000108d9 */
[-CC-:B------:R-:W-:Y:S01]  /*9700*/  FFMA.FTZ R182, R182, R20.reuse, -R217.reuse ;  /* 0x00000014b6b67223 */ /* 0x180fe200000108d9 */
[-C--:B------:R-:W-:Y:S01]  /*9710*/  FFMA.FTZ R189, R191, R20.reuse, -R217 ;  /* 0x00000014bfbd7223 */ /* 0x080fe200000108d9 */
[-CC-:B------:R-:W-:Y:S01]  /*9720*/  FFMA.FTZ R191, R188, R20.reuse, -R201.reuse ;  /* 0x00000014bcbf7223 */ /* 0x180fe200000108c9 */
[-C--:B------:R-:W-:Y:S01]  /*9730*/  FFMA.FTZ R188, R192, R20.reuse, -R201 ;  /* 0x00000014c0bc7223 */ /* 0x080fe200000108c9 */
[-CC-:B------:R-:W-:Y:S01]  /*9740*/  FFMA.FTZ R190, R190, R20.reuse, -R217.reuse ;  /* 0x00000014bebe7223 */ /* 0x180fe200000108d9 */
[----:B------:R-:W2:Y:S01]  /*9750*/  MUFU.EX2 R163, R163 ;  /* 0x000000a300a37308 */ /* 0x000ea20000000800 */
[-CC-:B------:R-:W-:Y:S01]  /*9760*/  FFMA.FTZ R201, R196, R20.reuse, -R217.reuse ;  /* 0x00000014c4c97223 */ /* 0x180fe200000108d9 */
[-CC-:B------:R-:W-:Y:S01]  /*9770*/  FFMA.FTZ R192, R198, R20.reuse, -R217.reuse ;  /* 0x00000014c6c07223 */ /* 0x180fe200000108d9 */
[----:B------:R-:W-:Y:S01]  /*9780*/  FFMA.FTZ R217, R212, R20, -R217 ;  /* 0x00000014d4d97223 */ /* 0x000fe200000108d9 */
[----:B------:R-:W-:Y:S01]  /*9790*/  FFMA.FTZ R0, R194, R0, R195 ;  /* 0x00000000c2007223 */ /* 0x000fe200000100c3 */
[----:B------:R-:W-:-:S03]  /*97a0*/  @!P1 VIADD R215, R215, 0x32460 ;  /* 0x00032460d7d79836 */ /* 0x000fc60000000000 */
[----:B------:R-:W-:Y:S01]  /*97b0*/  MUFU.EX2 R159, R159 ;  /* 0x0000009f009f7308 */ /* 0x000fe20000000800 */
[----:B------:R-:W-:Y:S01]  /*97c0*/  FADD.FTZ R0, R197, R0 ;  /* 0x00000000c5007221 */ /* 0x000fe20000010000 */
[----:B------:R-:W-:-:S03]  /*97d0*/  @!P1 PRMT R215, RZ, 0x654, R215 ;  /* 0x00000654ffd79816 */ /* 0x000fc600000000d7 */
[----:B------:R-:W-:-:S03]  /*97e0*/  FADD.FTZ R0, R199, R0 ;  /* 0x00000000c7007221 */ /* 0x000fc60000010000 */
[----:B------:R-:W3:Y:S01]  /*97f0*/  MUFU.EX2 R160, R160 ;  /* 0x000000a000a07308 */ /* 0x000ee20000000800 */
[----:B------:R-:W-:-:S07]  /*9800*/  FADD.FTZ R0, R213, R0 ;  /* 0x00000000d5007221 */ /* 0x000fce0000010000 */
[----:B------:R-:W-:Y:S08]  /*9810*/  MUFU.EX2 R165, R165 ;  /* 0x000000a500a57308 */ /* 0x000ff00000000800 */
[----:B------:R-:W4:Y:S08]  /*9820*/  MUFU.EX2 R167, R167 ;  /* 0x000000a700a77308 */ /* 0x000f300000000800 */
[----:B------:R-:W5:Y:S08]  /*9830*/  MUFU.EX2 R162, R162 ;  /* 0x000000a200a27308 */ /* 0x000f700000000800 */
[----:B------:R-:W1:Y:S08]  /*9840*/  MUFU.EX2 R164, R164 ;  /* 0x000000a400a47308 */ /* 0x000e700000000800 */
[----:B------:R-:W-:Y:S08]  /*9850*/  MUFU.EX2 R169, R169 ;  /* 0x000000a900a97308 */ /* 0x000ff00000000800 */
        /* <DEDUP_REMOVED lines=23> */
[----:B------:R-:W-:Y:S01]  /*99d0*/  MUFU.EX2 R188, R188 ;  /* 0x000000bc00bc7308 */ /* 0x000fe20000000800 */
[----:B------:R-:W-:-:S02]  /*99e0*/  WARPGROUP.DEPBAR.LE gsb0, 0x0 ;  /* 0x00008000000079c5 */ /* 0x000fc40000010000 */
[----:B0-----:R-:W-:-:S05]  /*99f0*/  F2FP.F16.F32.PACK_AB R152, R158, R157 ;  /* 0x0000009d9e98723e */ /* 0x001fca00000000ff */
[----:B------:R-:W0:Y:S01]  /*9a00*/  MUFU.EX2 R193, R193 ;  /* 0x000000c100c17308 */ /* 0x000e220000000800 */
[----:B--2---:R-:W-:Y:S01]  /*9a10*/  F2FP.F16.F32.PACK_AB R154, R163, R161 ;  /* 0x000000a1a39a723e */ /* 0x004fe200000000ff */
[----:B------:R-:W-:Y:S01]  /*9a20*/  FADD.FTZ R157, R157, R0 ;  /* 0x000000009d9d7221 */ /* 0x000fe20000010000 */
[----:B---3--:R-:W-:Y:S02]  /*9a30*/  F2FP.F16.F32.PACK_AB R153, R160, R159 ;  /* 0x0000009fa099723e */ /* 0x008fe400000000ff */
[----:B----4-:R-:W-:Y:S01]  /*9a40*/  F2FP.F16.F32.PACK_AB R155, R167, R165 ;  /* 0x000000a5a79b723e */ /* 0x010fe200000000ff */
[----:B------:R-:W-:Y:S02]  /*9a50*/  FADD.FTZ R158, R158, R157 ;  /* 0x0000009d9e9e7221 */ /* 0x000fe40000010000 */
[----:B------:R-:W-:Y:S01]  /*9a60*/  MUFU.EX2 R190, R190 ;  /* 0x000000be00be7308 */ /* 0x000fe20000000800 */
[----:B------:R-:W-:Y:S01]  /*9a70*/  WARPGROUP.ARRIVE ;  /* 0x00000000000079c5 */ /* 0x000fe20000000000 */
[----:B------:R-:W-:-:S04]  /*9a80*/  FADD.FTZ R158, R161, R158 ;  /* 0x0000009ea19e7221 */ /* 0x000fc80000010000 */
[----:B------:R-:W-:Y:S01]  /*9a90*/  FADD.FTZ R163, R163, R158 ;  /* 0x0000009ea3a37221 */ /* 0x000fe20000010000 */
[----:B------:R-:W-:Y:S01]  /*9aa0*/  HGMMA.64x256x16.F32 R24, R152, gdesc[UR8].tnspB, R24, gsb0 ;  /* 0x43e0000898187df0 */ /* 0x000fe20008000818 */
[----:B------:R-:W-:Y:S01]  /*9ab0*/  UIADD3 UR10, UR6, 0x100, URZ ;  /* 0x00000100060a7890 */ /* 0x000fe2000fffe03f */
[----:B------:R-:W2:Y:S01]  /*9ac0*/  MUFU.EX2 R201, R201 ;  /* 0x000000c900c97308 */ /* 0x000ea20000000800 */
[----:B------:R-:W-:Y:S01]  /*9ad0*/  UMOV UR11, 0x40000040 ;  /* 0x40000040000b7882 */ /* 0x000fe20000000000 */
[----:B-----5:R-:W-:-:S06]  /*9ae0*/  FADD.FTZ R163, R162, R163 ;  /* 0x000000a3a2a37221 */ /* 0x020fcc0000010000 */
[----:B------:R-:W-:Y:S08]  /*9af0*/  MUFU.EX2 R192, R192 ;  /* 0x000000c000c07308 */ /* 0x000ff00000000800 */
[----:B------:R-:W3:Y:S01]  /*9b00*/  MUFU.EX2 R217, R217 ;  /* 0x000000d900d97308 */ /* 0x000ee20000000800 */
[----:B------:R-:W-:Y:S02]  /*9b10*/  WARPGROUP.DEPBAR.LE gsb0, 0x0 ;  /* 0x00008000000079c5 */ /* 0x000fe40000010000 */
[C---:B-1----:R-:W-:Y:S01]  /*9b20*/  F2FP.F16.F32.PACK_AB R152, R164.reuse, R162 ;  /* 0x000000a2a498723e */ /* 0x042fe200000000ff */
[----:B------:R-:W-:Y:S01]  /*9b30*/  FADD.FTZ R164, R164, R163 ;  /* 0x000000a3a4a47221 */ /* 0x000fe20000010000 */
[----:B------:R-:W-:-:S02]  /*9b40*/  F2FP.F16.F32.PACK_AB R154, R171, R169 ;  /* 0x000000a9ab9a723e */ /* 0x000fc400000000ff */
[----:B------:R-:W-:Y:S01]  /*9b50*/  F2FP.F16.F32.PACK_AB R153, R168, R166 ;  /* 0x000000a6a899723e */ /* 0x000fe200000000ff */
[----:B------:R-:W-:Y:S01]  /*9b60*/  FADD.FTZ R164, R169, R164 ;  /* 0x000000a4a9a47221 */ /* 0x000fe20000010000 */
[----:B------:R-:W-:-:S03]  /*9b70*/  F2FP.F16.F32.PACK_AB R155, R175, R173 ;  /* 0x000000adaf9b723e */ /* 0x000fc600000000ff */
[----:B------:R-:W-:Y:S01]  /*9b80*/  FADD.FTZ R171, R171, R164 ;  /* 0x000000a4abab7221 */ /* 0x000fe20000010000 */
[----:B------:R-:W-:-:S06]  /*9b90*/  WARPGROUP.ARRIVE ;  /* 0x00000000000079c5 */ /* 0x000fcc0000000000 */
        /* <DEDUP_REMOVED lines=9> */
[----:B------:R-:W-:-:S03]  /*9c30*/  F2FP.F16.F32.PACK_AB R155, R181, R176 ;  /* 0x000000b0b59b723e */ /* 0x000fc600000000ff */
[----:B------:R-:W-:Y:S01]  /*9c40*/  FADD.FTZ R172, R172, R223 ;  /* 0x000000dfacac7221 */ /* 0x000fe20000010000 */
[----:B------:R-:W-:-:S03]  /*9c50*/  WARPGROUP.ARRIVE ;  /* 0x00000000000079c5 */ /* 0x000fc60000000000 */
[----:B------:R-:W-:-:S10]  /*9c60*/  FADD.FTZ R177, R177, R172 ;  /* 0x000000acb1b17221 */ /* 0x000fd40000010000 */
[----:B------:R-:W-:Y:S01]  /*9c70*/  HGMMA.64x256x16.F32 R24, R152, gdesc[UR8].tnspB, R24, gsb0 ;  /* 0x43e0000898187df0 */ /* 0x000fe20008000818 */
[----:B------:R-:W-:Y:S01]  /*9c80*/  UIADD3 UR10, UR6, 0x200, URZ ;  /* 0x00000200060a7890 */ /* 0x000fe2000fffe03f */
        /* <DEDUP_REMOVED lines=11> */
[----:B------:R-:W-:-:S09]  /*9d40*/  FADD.FTZ R185, R185, R180 ;  /* 0x000000b4b9b97221 */ /* 0x000fd20000010000 */
[----:B------:R-:W-:Y:S01]  /*9d50*/  HGMMA.64x256x16.F32 R24, R152, gdesc[UR8].tnspB, R24, gsb0 ;  /* 0x43e0000898187df0 */ /* 0x000fe20008000818 */
[----:B------:R-:W-:Y:S01]  /*9d60*/  UMOV UR10, UR6 ;  /* 0x00000006000a7c82 */ /* 0x000fe20008000000 */
[----:B------:R-:W-:Y:S01]  /*9d70*/  UMOV UR11, 0x40000040 ;  /* 0x40000040000b7882 */ /* 0x000fe20000000000 */
[----:B------:R-:W-:Y:S02]  /*9d80*/  WARPGROUP.DEPBAR.LE gsb0, 0x0 ;  /* 0x00008000000079c5 */ /* 0x000fe40000010000 */
[----:B------:R-:W-:Y:S01]  /*9d90*/  F2FP.F16.F32.PACK_AB R152, R191, R186 ;  /* 0x000000babf98723e */ /* 0x000fe200000000ff */
[----:B------:R-:W-:Y:S01]  /*9da0*/  FADD.FTZ R186, R186, R185 ;  /* 0x000000b9baba7221 */ /* 0x000fe20000010000 */
[----:B0-----:R-:W-:Y:S02]  /*9db0*/  F2FP.F16.F32.PACK_AB R154, R193, R188 ;  /* 0x000000bcc19a723e */ /* 0x001fe400000000ff */
[----:B--2---:R-:W-:Y:S01]  /*9dc0*/  F2FP.F16.F32.PACK_AB R153, R201, R190 ;  /* 0x000000bec999723e */ /* 0x004fe200000000ff */
[----:B------:R-:W-:Y:S01]  /*9dd0*/  FADD.FTZ R191, R191, R186 ;  /* 0x000000babfbf7221 */ /* 0x000fe20000010000 */
[----:B---3--:R-:W-:-:S03]  /*9de0*/  F2FP.F16.F32.PACK_AB R155, R217, R192 ;  /* 0x000000c0d99b723e */ /* 0x008fc600000000ff */
[----:B------:R-:W-:Y:S01]  /*9df0*/  FADD.FTZ R0, R188, R191 ;  /* 0x000000bfbc007221 */ /* 0x000fe20000010000 */
[----:B------:R-:W-:-:S03]  /*9e00*/  WARPGROUP.ARRIVE ;  /* 0x00000000000079c5 */ /* 0x000fc60000000000 */
[----:B------:R-:W-:-:S10]  /*9e10*/  FADD.FTZ R0, R193, R0 ;  /* 0x00000000c1007221 */ /* 0x000fd40000010000 */
[----:B------:R-:W-:Y:S03]  /*9e20*/  HGMMA.64x256x16.F32 R24, R152, gdesc[UR8].tnspB, R24, gsb0 ;  /* 0x43e0000898187df0 */ /* 0x000fe60008000818 */
[----:B------:R-:W-:Y:S02]  /*9e30*/  WARPGROUP.DEPBAR.LE gsb0, 0x0 ;  /* 0x00008000000079c5 */ /* 0x000fe40000010000 */
[----:B------:R-:W-:Y:S01]  /*9e40*/  FFMA.FTZ R153, R204, R12, R214 ;  /* 0x0000000ccc997223 */ /* 0x000fe200000100d6 */
[----:B------:R1:W-:Y:S01]  /*9e50*/  @!P1 SYNCS.ARRIVE.TRANS64.RED.A1T0 RZ, [R215+URZ], RZ ;  /* 0x000000ffd7ff99a7 */ /* 0x0003e2000810043f */
[----:B------:R-:W-:Y:S02]  /*9e60*/  IMAD.MOV.U32 R204, RZ, RZ, R21 ;  /* 0x000000ffffcc7224 */ /* 0x000fe400078e0015 */
[----:B------:R-:W-:-:S04]  /*9e70*/  FADD.FTZ R153, R216, R153 ;  /* 0x00000099d8997221 */ /* 0x000fc80000010000 */
        /* <DEDUP_REMOVED lines=20> */
[----:B------:R-:W-:Y:S01]  /*9fc0*/  FADD.FTZ R12, R192, R201 ;  /* 0x000000c9c00c7221 */ /* 0x000fe20000010000 */
[----:B------:R-:W-:-:S03]  /*9fd0*/  IMAD.MOV.U32 R201, RZ, RZ, R13 ;  /* 0x000000ffffc97224 */ /* 0x000fc600078e000d */
[----:B------:R-:W-:Y:S01]  /*9fe0*/  FADD.FTZ R12, R217, R12 ;  /* 0x0000000cd90c7221 */ /* 0x000fe20000010000 */
[----:B-1----:R-:W-:Y:S06]  /*9ff0*/  @P2 BRA `(.L_x_4165) ;  /* 0xffffffd400c02947 */ /* 0x002fec000383ffff */
.L_x_4156:
[----:B------:R-:W1:Y:S01]  /*a000*/  SHFL.BFLY PT, R5, R12, 0x2, 0x1f ;  /* 0x0c401f000c057f89 */ /* 0x000e6200000e0000 */
[----:B------:R-:W-:Y:S01]  /*a010*/  UIADD3 UR36, UR36, 0x1, URZ ;  /* 0x0000000124247890 */ /* 0x000fe2000fffe03f */
[----:B------:R2:W-:Y:S06]  /*a020*/  BAR.ARV R156, 0x100 ;  /* 0x0004009c0000751d */ /* 0x0005ec0000002000 */
[----:B------:R-:W-:Y:S02]  /*a030*/  UISETP.NE.AND UP0, UPT, UR36, 0x2, UPT ;  /* 0x000000022400788c */ /* 0x000fe4000bf05270 */
[----:B------:R-:W-:Y:S06]  /*a040*/  BAR.ARV 0x8, 0x120 ;  /* 0x0204800000007b1d */ /* 0x000fec0000002000 */
[----:B------:R-:W-:Y:S01]  /*a050*/  USEL UR4, URZ, 0x1, UP0 ;  /* 0x000000013f047887 */ /* 0x000fe20008000000 */
[----:B------:R-:W-:Y:S01]  /*a060*/  PLOP3.LUT P0, PT, PT, PT, PT, 0x8, 0x0 ;  /* 0x000000000000781c */ /* 0x000fe20003f0e170 */
[----:B------:R-:W3:Y:S01]  /*a070*/  SHFL.BFLY PT, R3, R0, 0x2, 0x1f ;  /* 0x0c401f0000037f89 */ /* 0x000ee200000e0000 */
[----:B------:R-:W-:Y:S01]  /*a080*/  VIADD R219, R219, 0x1 ;  /* 0x00000001dbdb7836 */ /* 0x000fe20000000000 */
[----:B------:R-:W-:Y:S01]  /*a090*/  USEL UR36, UR36, URZ, UP0 ;  /* 0x0000003f24247287 */ /* 0x000fe20008000000 */
[----:B-1----:R-:W-:Y:S01]  /*a0a0*/  FADD.FTZ R5, R5, R12 ;  /* 0x0000000c05057221 */ /* 0x002fe20000010000 */
[----:B------:R-:W-:-:S04]  /*a0b0*/  ULOP3.LUT UR37, UR37, UR4, URZ, 0x3c, !UPT ;  /* 0x0000000425257292 */ /* 0x000fc8000f8e3c3f */
[----:B------:R-:W1:Y:S01]  /*a0c0*/  SHFL.BFLY PT, R4, R5, 0x1, 0x1f ;  /* 0x0c201f0005047f89 */ /* 0x000e6200000e0000 */
[----:B---3--:R-:W-:Y:S01]  /*a0d0*/  FADD.FTZ R3, R3, R0 ;  /* 0x0000000003037221 */ /* 0x008fe20000010000 */
[----:B------:R-:W-:-:S04]  /*a0e0*/  IMAD.MOV.U32 R0, RZ, RZ, RZ ;  /* 0x000000ffff007224 */ /* 0x000fc800078e00ff */
[----:B------:R-:W3:Y:S01]  /*a0f0*/  SHFL.BFLY PT, R2, R3, 0x1, 0x1f ;  /* 0x0c201f0003027f89 */ /* 0x000ee200000e0000 */
[----:B-1----:R-:W-:-:S05]  /*a100*/  FADD.FTZ R6, R5, R4 ;  /* 0x0000000405067221 */ /* 0x002fca0000010000 */
[----:B------:R-:W-:-:S13]  /*a110*/  FSETP.NE.FTZ.AND P2, PT, R6, RZ, PT ;  /* 0x000000ff0600720b */ /* 0x000fda0003f55000 */
[----:B------:R-:W1:Y:S01]  /*a120*/  @P2 MUFU.RCP R0, R6 ;  /* 0x0000000600002308 */ /* 0x000e620000001000 */
[----:B------:R-:W-:Y:S01]  /*a130*/  @P2 FMUL.FTZ R11, R20, 0.69314718246459960938 ;  /* 0x3f317218140b2820 */ /* 0x000fe20000410000 */
[----:B---3--:R-:W-:Y:S01]  /*a140*/  FADD.FTZ R7, R3, R2 ;  /* 0x0000000203077221 */ /* 0x008fe20000010000 */
[----:B------:R-:W-:Y:S02]  /*a150*/  IMAD.MOV.U32 R2, RZ, RZ, RZ ;  /* 0x000000ffff027224 */ /* 0x000fe400078e00ff */
[----:B------:R-:W-:Y:S02]  /*a160*/  IMAD.MOV.U32 R3, RZ, RZ, -0x800000 ;  /* 0xff800000ff037424 */ /* 0x000fe400078e00ff */
[----:B------:R-:W-:Y:S01]  /*a170*/  FSETP.NE.FTZ.AND P1, PT, R7, RZ, PT ;  /* 0x000000ff0700720b */ /* 0x000fe20003f35000 */
[----:B------:R-:W3:Y:S01]  /*a180*/  @P2 MUFU.LG2 R6, R6 ;  /* 0x0000000600062308 */ /* 0x000ee20000000c00 */
[-C--:B-1----:R-:W-:Y:S01]  /*a190*/  FMUL.FTZ R9, R75, R0.reuse ;  /* 0x000000004b097220 */ /* 0x082fe20000410000 */
[-C--:B------:R-:W-:Y:S01]  /*a1a0*/  FMUL.FTZ R8, R83, R0.reuse ;  /* 0x0000000053087220 */ /* 0x080fe20000410000 */
[----:B------:R-:W-:-:S09]  /*a1b0*/  FMUL.FTZ R12, R27, R0 ;  /* 0x000000001b0c7220 */ /* 0x000fd20000410000 */
[----:B------:R-:W1:Y:S01]  /*a1c0*/  @P1 MUFU.LG2 R5, R7 ;  /* 0x0000000700051308 */ /* 0x000e620000000c00 */
[----:B------:R-:W-:Y:S01]  /*a1d0*/  @P1 FMUL.FTZ R4, R20, 0.69314718246459960938 ;  /* 0x3f31721814041820 */ /* 0x000fe20000410000 */
[-C--:B------:R-:W-:Y:S01]  /*a1e0*/  FMUL.FTZ R161, R35, R0.reuse ;  /* 0x0000000023a17220 */ /* 0x080fe20000410000 */
[-C--:B------:R-:W-:Y:S01]  /*a1f0*/  FMUL.FTZ R159, R43, R0.reuse ;  /* 0x000000002b9f7220 */ /* 0x080fe20000410000 */
[-C--:B------:R-:W-:Y:S01]  /*a200*/  FMUL.FTZ R157, R51, R0.reuse ;  /* 0x00000000339d7220 */ /* 0x080fe20000410000 */
[----:B---3--:R-:W-:Y:S01]  /*a210*/  @P2 FMUL.FTZ R6, R6, 0.69314718246459960938 ;  /* 0x3f31721806062820 */ /* 0x008fe20000410000 */
[-C--:B------:R-:W-:Y:S01]  /*a220*/  FMUL.FTZ R155, R59, R0.reuse ;  /* 0x000000003b9b7220 */ /* 0x080fe20000410000 */
[-C--:B------:R-:W-:Y:S01]  /*a230*/  FMUL.FTZ R153, R67, R0.reuse ;  /* 0x0000000043997220 */ /* 0x080fe20000410000 */
[----:B------:R-:W3:Y:S01]  /*a240*/  @P1 MUFU.RCP R2, R7 ;  /* 0x0000000700021308 */ /* 0x000ee20000001000 */
        /* <DEDUP_REMOVED lines=14> */
[-C--:B--2---:R-:W-:Y:S01]  /*a330*/  FMUL.FTZ R156, R55, R0.reuse ;  /* 0x00000000379c7220 */ /* 0x084fe20000410000 */
        /* <DEDUP_REMOVED lines=109> */
.L_x_4134:
[----:B------:R-:W1:Y:S01]  /*aa10*/  S2R R4, SR_CgaCtaId ;  /* 0x0000000000047919 */ /* 0x000e620000008800 */
[----:B------:R-:W-:Y:S01]  /*aa20*/  MOV R151, 0x400 ;  /* 0x0000040000977802 */ /* 0x000fe20000000f00 */
[----:B------:R-:W-:Y:S01]  /*aa30*/  BSSY B0, `(.L_x_4166) ;  /* 0x00002b7000007945 */ /* 0x000fe20003800000 */
[----:B------:R-:W-:Y:S02]  /*aa40*/  BAR.SYNC.DEFER_BLOCKING 0x5, 0x120 ;  /* 0x0144800000007b1d */ /* 0x000fe40000010000 */
[----:B-1----:R-:W-:-:S05]  /*aa50*/  LEA R151, R4, R151, 0x18 ;  /* 0x0000009704977211 */ /* 0x002fca00078ec0ff */
[----:B------:R-:W1:Y:S02]  /*aa60*/  LDS.128 R4, [R151+0x324d0] ;  /* 0x0324d00097047984 */ /* 0x000e640000000c00 */
[----:B-1----:R-:W-:Y:S02]  /*aa70*/  R2UR UR61, R5 ;  /* 0x00000000053d72ca */ /* 0x002fe400000e0000 */
[----:B------:R-:W-:Y:S01]  /*aa80*/  R2UR UR5, R6 ;  /* 0x00000000060572ca */ /* 0x000fe200000e0000 */
[----:B------:R-:W-:Y:S06]  /*aa90*/  BAR.ARV 0x4, 0x120 ;  /* 0x0104800000007b1d */ /* 0x000fec0000002000 */
[----:B------:R-:W-:Y:S08]  /*aaa0*/  @P0 BRA `(.L_x_4167) ;  /* 0x0000001c00980947 */ /* 0x000ff00003800000 */
[----:B------:R-:W1:Y:S01]  /*aab0*/  S2R R6, SR_SWINHI ;  /* 0x0000000000067919 */ /* 0x000e620000002f00 */
[----:B------:R-:W-:Y:S01]  /*aac0*/  F2FP.F16.F32.PACK_AB R24, R25, R24 ;  /* 0x000000181918723e */ /* 0x000fe200000000ff */
[----:B------:R-:W-:Y:S01]  /*aad0*/  ULDC.64 UR6, c[0x0][0xce0] ;  /* 0x0003380000067ab9 */ /* 0x000fe20000000a00 */
[----:B------:R-:W-:Y:S01]  /*aae0*/  F2FP.F16.F32.PACK_AB R25, R12, R26 ;  /* 0x0000001a0c19723e */ /* 0x000fe200000000ff */
[----:B------:R-:W-:Y:S01]  /*aaf0*/  ULDC.64 UR8, c[0x0][0x208] ;  /* 0x0000820000087ab9 */ /* 0x000fe20000000a00 */
        /* <DEDUP_REMOVED lines=14> */
[----:B------:R-:W-:Y:S02]  /*abe0*/  MOV R4, R151 ;  /* 0x0000009700047202 */ /* 0x000fe40000000f00 */
[----:B-1----:R-:W-:-:S02]  /*abf0*/  MOV R5, R6 ;  /* 0x0000000600057202 */ /* 0x002fc40000000f00 */
[----:B------:R-:W-:Y:S02]  /*ac00*/  F2FP.F16.F32.PACK_AB R51, R156, R51 ;  /* 0x000000339c33723e */ /* 0x000fe400000000ff */
[----:B------:R-:W-:Y:S01]  /*ac10*/  F2FP.F16.F32.PACK_AB R57, R155, R58 ;  /* 0x0000003a9b39723e */ /* 0x000fe200000000ff */
[----:B------:R-:W-:Y:S01]  /*ac20*/  IMAD.WIDE R102, R231, 0x2, R4 ;  /* 0x00000002e7667825 */ /* 0x000fe200078e0204 */
[----:B------:R-:W-:Y:S02]  /*ac30*/  F2FP.F16.F32.PACK_AB R64, R65, R64 ;  /* 0x000000404140723e */ /* 0x000fe400000000ff */
[----:B------:R-:W-:Y:S02]  /*ac40*/  F2FP.F16.F32.PACK_AB R58, R61, R60 ;  /* 0x0000003c3d3a723e */ /* 0x000fe400000000ff */
[C---:B------:R-:W-:Y:S02]  /*ac50*/  IADD3 R179, P5, R102.reuse, 0x4040, RZ ;  /* 0x0000404066b37810 */ /* 0x040fe40007fbe0ff */
        /* <DEDUP_REMOVED lines=10> */
[----:B------:R-:W-:Y:S01]  /*ad00*/  IMAD.X R17, RZ, RZ, R103, P0 ;  /* 0x000000ffff117224 */ /* 0x000fe200000e0667 */
[----:B------:R-:W-:-:S02]  /*ad10*/  LOP3.LUT R11, R102, 0x380, RZ, 0xc0, !PT ;  /* 0x00000380660b7812 */ /* 0x000fc400078ec0ff */
[C---:B0-----:R-:W-:Y:S02]  /*ad20*/  IADD3 R175, P3, R102.reuse, 0x4000, RZ ;  /* 0x0000400066af7810 */ /* 0x041fe40007f7e0ff */
[C---:B------:R-:W-:Y:S02]  /*ad30*/  IADD3 R177, P6, R102.reuse, 0x4020, RZ ;  /* 0x0000402066b17810 */ /* 0x040fe40007fde0ff */
[----:B------:R-:W-:Y:S01]  /*ad40*/  IADD3 R183, P1, R102, 0x8000, RZ ;  /* 0x0000800066b77810 */ /* 0x000fe20007f3e0ff */
[--C-:B------:R-:W-:Y:S01]  /*ad50*/  IMAD.X R21, RZ, RZ, R103.reuse, P3 ;  /* 0x000000ffff157224 */ /* 0x100fe200018e0667 */
[----:B------:R-:W-:Y:S01]  /*ad60*/  LOP3.LUT R14, R169, 0x380, RZ, 0xc0, !PT ;  /* 0x00000380a90e7812 */ /* 0x000fe200078ec0ff */
[--C-:B------:R-:W-:Y:S01]  /*ad70*/  IMAD.X R23, RZ, RZ, R103.reuse, P6 ;  /* 0x000000ffff177224 */ /* 0x100fe200030e0667 */
[----:B------:R-:W-:Y:S01]  /*ad80*/  LOP3.LUT R12, R6, 0x380, RZ, 0xc0, !PT ;  /* 0x00000380060c7812 */ /* 0x000fe200078ec0ff */
[----:B------:R-:W-:Y:S01]  /*ad90*/  IMAD.X R47, RZ, RZ, R103, P1 ;  /* 0x000000ffff2f7224 */ /* 0x000fe200008e0667 */
[----:B------:R-:W-:-:S02]  /*ada0*/  LOP3.LUT R16, R171, 0x380, RZ, 0xc0, !PT ;  /* 0x00000380ab107812 */ /* 0x000fc400078ec0ff */
[----:B------:R-:W-:Y:S02]  /*adb0*/  LOP3.LUT R98, R167, 0x380, RZ, 0xc0, !PT ;  /* 0x00000380a7627812 */ /* 0x000fe400078ec0ff */
[----:B------:R-:W-:Y:S02]  /*adc0*/  LOP3.LUT R18, R173, 0x380, RZ, 0xc0, !PT ;  /* 0x00000380ad127812 */ /* 0x000fe400078ec0ff */
[----:B------:R-:W-:Y:S02]  /*add0*/  SHF.R.U64 R11, R11, 0x3, RZ ;  /* 0x000000030b0b7819 */ /* 0x000fe400000012ff */
[----:B------:R-:W-:Y:S02]  /*ade0*/  LOP3.LUT R20, R175, 0x380, RZ, 0xc0, !PT ;  /* 0x00000380af147812 */ /* 0x000fe400078ec0ff */
[----:B------:R-:W-:Y:S02]  /*adf0*/  IADD3 R185, P0, R102, 0x8020, RZ ;  /* 0x0000802066b97810 */ /* 0x000fe40007f1e0ff */
[----:B------:R-:W-:-:S02]  /*ae00*/  IADD3.X R19, RZ, R103, RZ, P4, !PT ;  /* 0x00000067ff137210 */ /* 0x000fc400027fe4ff */
[----:B------:R-:W-:Y:S01]  /*ae10*/  SHF.R.U64 R14, R14, 0x3, RZ ;  /* 0x000000030e0e7819 */ /* 0x000fe200000012ff */
[--C-:B------:R-:W-:Y:S01]  /*ae20*/  IMAD.X R55, RZ, RZ, R103.reuse, P0 ;  /* 0x000000ffff377224 */ /* 0x100fe200000e0667 */
[----:B------:R-:W-:Y:S02]  /*ae30*/  LOP3.LUT R22, R177, 0x380, RZ, 0xc0, !PT ;  /* 0x00000380b1167812 */ /* 0x000fe400078ec0ff */
[----:B------:R-:W-:Y:S02]  /*ae40*/  SHF.R.U64 R29, R12, 0x3, RZ ;  /* 0x000000030c1d7819 */ /* 0x000fe400000012ff */
[----:B------:R-:W-:Y:S02]  /*ae50*/  IADD3 R187, P4, R102, 0x8040, RZ ;  /* 0x0000804066bb7810 */ /* 0x000fe40007f9e0ff */
[----:B------:R-:W-:Y:S02]  /*ae60*/  SHF.R.U64 R16, R16, 0x3, RZ ;  /* 0x0000000310107819 */ /* 0x000fe400000012ff */
[----:B------:R-:W-:Y:S01]  /*ae70*/  LOP3.LUT R30, R179, 0x380, RZ, 0xc0, !PT ;  /* 0x00000380b31e7812 */ /* 0x000fe200078ec0ff */
[----:B------:R-:W-:Y:S01]  /*ae80*/  IMAD.X R63, RZ, RZ, R103, P4 ;  /* 0x000000ffff3f7224 */ /* 0x000fe200020e0667 */
[----:B------:R-:W-:-:S02]  /*ae90*/  SHF.R.U64 R12, R98, 0x3, RZ ;  /* 0x00000003620c7819 */ /* 0x000fc400000012ff */
[C---:B------:R-:W-:Y:S02]  /*aea0*/  IADD3 R189, P3, R102.reuse, 0x8060, RZ ;  /* 0x0000806066bd7810 */ /* 0x040fe40007f7e0ff */
[C---:B------:R-:W-:Y:S02]  /*aeb0*/  IADD3 R191, P6, R102.reuse, 0xc000, RZ ;  /* 0x0000c00066bf7810 */ /* 0x040fe40007fde0ff */
[----:B------:R-:W-:Y:S01]  /*aec0*/  IADD3 R166, P1, R102, 0xc060, RZ ;  /* 0x0000c06066a67810 */ /* 0x000fe20007f3e0ff */
[--C-:B------:R-:W-:Y:S01]  /*aed0*/  IMAD.X R71, RZ, RZ, R103.reuse, P3 ;  /* 0x000000ffff477224 */ /* 0x100fe200018e0667 */
[----:B------:R-:W-:Y:S01]  /*aee0*/  SHF.R.U64 R18, R18, 0x3, RZ ;  /* 0x0000000312127819 */ /* 0x000fe200000012ff */
[--C-:B------:R-:W-:Y:S01]  /*aef0*/  IMAD.X R95, RZ, RZ, R103.reuse, P6 ;  /* 0x000000ffff5f7224 */ /* 0x100fe200030e0667 */
[----:B------:R-:W-:Y:S02]  /*af00*/  LOP3.LUT R38, R181, 0x380, RZ, 0xc0, !PT ;  /* 0x00000380b5267812 */ /* 0x000fe400078ec0ff */
[----:B------:R-:W-:Y:S01]  /*af10*/  LOP3.LUT R102, R11, R102, RZ, 0x3c, !PT ;  /* 0x000000660b667212 */ /* 0x000fe200078e3cff */
[----:B------:R-:W-:Y:S01]  /*af20*/  IMAD.X R11, RZ, RZ, R103, P2 ;  /* 0x000000ffff0b7224 */ /* 0x000fe200010e0667 */
        /* <DEDUP_REMOVED lines=8> */
[----:B------:R-:W-:Y:S02]  /*afb0*/  LOP3.LUT R10, R12, R167, RZ, 0x3c, !PT ;  /* 0x000000a70c0a7212 */ /* 0x000fe400078e3cff */
[----:B------:R-:W-:Y:S02]  /*afc0*/  LOP3.LUT R18, R18, R173, RZ, 0x3c, !PT ;  /* 0x000000ad12127212 */ /* 0x000fe400078e3cff */
[----:B------:R-:W-:Y:S02]  /*afd0*/  SHF.R.U64 R38, R38, 0x3, RZ ;  /* 0x0000000326267819 */ /* 0x000fe400000012ff */
[----:B------:R-:W-:Y:S02]  /*afe0*/  LOP3.LUT R70, R189, 0x380, RZ, 0xc0, !PT ;  /* 0x00000380bd467812 */ /* 0x000fe400078ec0ff */
[----:B------:R-:W-:-:S02]  /*aff0*/  LOP3.LUT R20, R20, R175, RZ, 0x3c, !PT ;  /* 0x000000af14147212 */ /* 0x000fc400078e3cff */
[----:B------:R-:W-:Y:S02]  /*b000*/  SHF.R.U64 R46, R46, 0x3, RZ ;  /* 0x000000032e2e7819 */ /* 0x000fe400000012ff */
[----:B------:R-:W-:Y:S02]  /*b010*/  LOP3.LUT R94, R191, 0x380, RZ, 0xc0, !PT ;  /* 0x00000380bf5e7812 */ /* 0x000fe400078ec0ff */
[----:B------:R-:W-:Y:S01]  /*b020*/  MOV R102, R102 ;  /* 0x0000006600667202 */ /* 0x000fe20000000f00 */
[----:B------:R-:W-:Y:S01]  /*b030*/  BAR.SYNC.DEFER_BLOCKING 0x1, 0x100 ;  /* 0x0044000000007b1d */ /* 0x000fe20000010000 */
[----:B------:R-:W-:Y:S02]  /*b040*/  LOP3.LUT R22, R22, R177, RZ, 0x3c, !PT ;  /* 0x000000b116167212 */ /* 0x000fe400078e3cff */
[----:B------:R-:W-:Y:S02]  /*b050*/  SHF.R.U64 R54, R54, 0x3, RZ ;  /* 0x0000000336367819 */ /* 0x000fe400000012ff */
[----:B------:R-:W-:-:S02]  /*b060*/  MOV R15, R14 ;  /* 0x0000000e000f7202 */ /* 0x000fc40000000f00 */
[----:B------:R-:W-:Y:S02]  /*b070*/  IADD3.X R13, RZ, R103, RZ, P1, !PT ;  /* 0x00000067ff0d7210 */ /* 0x000fe40000ffe4ff */
[----:B------:R-:W-:Y:S02]  /*b080*/  LOP3.LUT R30, R30, R179, RZ, 0x3c, !PT ;  /* 0x000000b31e1e7212 */ /* 0x000fe400078e3cff */
[----:B------:R-:W-:Y:S02]  /*b090*/  SHF.R.U64 R62, R62, 0x3, RZ ;  /* 0x000000033e3e7819 */ /* 0x000fe400000012ff */
[----:B------:R-:W-:Y:S02]  /*b0a0*/  LOP3.LUT R98, R29, R6, RZ, 0x3c, !PT ;  /* 0x000000061d627212 */ /* 0x000fe400078e3cff */
[----:B------:R-:W-:Y:S02]  /*b0b0*/  MOV R16, R16 ;  /* 0x0000001000107202 */ /* 0x000fe40000000f00 */
[----:B------:R-:W-:-:S02]  /*b0c0*/  LOP3.LUT R38, R38, R181, RZ, 0x3c, !PT ;  /* 0x000000b526267212 */ /* 0x000fc400078e3cff */
[----:B------:R-:W-:Y:S02]  /*b0d0*/  SHF.R.U64 R70, R70, 0x3, RZ ;  /* 0x0000000346467819 */ /* 0x000fe400000012ff */
[----:B------:R-:W-:Y:S02]  /*b0e0*/  LOP3.LUT R103, R166, 0x380, RZ, 0xc0, !PT ;  /* 0x00000380a6677812 */ /* 0x000fe400078ec0ff */
[----:B------:R-:W-:Y:S01]  /*b0f0*/  MOV R18, R18 ;  /* 0x0000001200127202 */ /* 0x000fe20000000f00 */
[----:B------:R-:W-:Y:S01]  /*b100*/  STSM.16.M88.4 [R102], R24 ;  /* 0x0000001866007844 */ /* 0x000fe20000000200 */
[----:B------:R-:W-:Y:S02]  /*b110*/  MOV R6, R10 ;  /* 0x0000000a00067202 */ /* 0x000fe40000000f00 */
[----:B------:R-:W-:Y:S01]  /*b120*/  LOP3.LUT R46, R46, R183, RZ, 0x3c, !PT ;  /* 0x000000b72e2e7212 */ /* 0x000fe200078e3cff */
[----:B------:R-:W0:Y:S01]  /*b130*/  LDC.64 R10, c[0x0][0xcd8] ;  /* 0x00033600ff0a7b82 */ /* 0x000e220000000a00 */
[----:B------:R-:W-:Y:S01]  /*b140*/  SHF.R.U64 R94, R94, 0x3, RZ ;  /* 0x000000035e5e7819 */ /* 0x000fe200000012ff */
[----:B------:R-:W-:Y:S01]  /*b150*/  STSM.16.M88.4 [R15], R32 ;  /* 0x000000200f007844 */ /* 0x000fe20000000200 */
[----:B------:R-:W-:-:S02]  /*b160*/  MOV R20, R20 ;  /* 0x0000001400147202 */ /* 0x000fc40000000f00 */
[----:B------:R-:W-:Y:S01]  /*b170*/  F2FP.F16.F32.PACK_AB R59, R154, R59 ;  /* 0x0000003b9a3b723e */ /* 0x000fe200000000ff */
[----:B------:R1:W-:Y:S01]  /*b180*/  STSM.16.M88.4 [R16], R40 ;  /* 0x0000002810007844 */ /* 0x0003e20000000200 */
[----:B------:R-:W-:Y:S02]  /*b190*/  F2FP.F16.F32.PACK_AB R65, R153, R66 ;  /* 0x000000429941723e */ /* 0x000fe400000000ff */
[----:B------:R-:W-:Y:S01]  /*b1a0*/  F2FP.F16.F32.PACK_AB R72, R73, R72 ;  /* 0x000000484948723e */ /* 0x000fe200000000ff */
[----:B------:R2:W-:Y:S01]  /*b1b0*/  STSM.16.M88.4 [R18], R48 ;  /* 0x0000003012007844 */ /* 0x0005e20000000200 */
[----:B------:R-:W-:Y:S02]  /*b1c0*/  LOP3.LUT R54, R54, R185, RZ, 0x3c, !PT ;  /* 0x000000b936367212 */ /* 0x000fe400078e3cff */
[----:B------:R-:W-:Y:S01]  /*b1d0*/  MOV R22, R22 ;  /* 0x0000001600167202 */ /* 0x000fe20000000f00 */
[----:B------:R2:W-:Y:S01]  /*b1e0*/  STSM.16.M88.4 [R20], R56 ;  /* 0x0000003814007844 */ /* 0x0005e20000000200 */
[----:B------:R-:W-:-:S02]  /*b1f0*/  F2FP.F16.F32.PACK_AB R66, R69, R68 ;  /* 0x000000444542723e */ /* 0x000fc400000000ff */
[----:B------:R-:W-:Y:S02]  /*b200*/  F2FP.F16.F32.PACK_AB R67, R152, R67 ;  /* 0x000000439843723e */ /* 0x000fe400000000ff */
[----:B------:R-:W-:Y:S01]  /*b210*/  F2FP.F16.F32.PACK_AB R73, R9, R74 ;  /* 0x0000004a0949723e */ /* 0x000fe200000000ff */
[----:B------:R-:W-:Y:S01]  /*b220*/  IMAD.SHL.U32 R9, R207, 0x4, RZ ;  /* 0x00000004cf097824 */ /* 0x000fe200078e00ff */
[----:B------:R-:W-:Y:S01]  /*b230*/  F2FP.F16.F32.PACK_AB R80, R81, R80 ;  /* 0x000000505150723e */ /* 0x000fe200000000ff */
[----:B------:R2:W-:Y:S01]  /*b240*/  STSM.16.M88.4 [R22], R64 ;  /* 0x0000004016007844 */ /* 0x0005e20000000200 */
[----:B------:R-:W-:Y:S02]  /*b250*/  LOP3.LUT R62, R62, R187, RZ, 0x3c, !PT ;  /* 0x000000bb3e3e7212 */ /* 0x000fe400078e3cff */
[----:B------:R-:W-:Y:S02]  /*b260*/  MOV R30, R30 ;  /* 0x0000001e001e7202 */ /* 0x000fe40000000f00 */
[----:B------:R-:W-:-:S02]  /*b270*/  F2FP.F16.F32.PACK_AB R74, R77, R76 ;  /* 0x0000004c4d4a723e */ /* 0x000fc400000000ff */
[----:B------:R-:W-:Y:S02]  /*b280*/  F2FP.F16.F32.PACK_AB R75, R79, R75 ;  /* 0x0000004b4f4b723e */ /* 0x000fe400000000ff */
[----:B------:R-:W-:Y:S02]  /*b290*/  F2FP.F16.F32.PACK_AB R81, R8, R82 ;  /* 0x000000520851723e */ /* 0x000fe400000000ff */
[----:B------:R-:W-:Y:S01]  /*b2a0*/  LOP3.LUT R70, R70, R189, RZ, 0x3c, !PT ;  /* 0x000000bd46467212 */ /* 0x000fe200078e3cff */
[----:B------:R2:W-:Y:S01]  /*b2b0*/  STSM.16.M88.4 [R30], R72 ;  /* 0x000000481e007844 */ /* 0x0005e20000000200 */
[----:B------:R-:W-:Y:S02]  /*b2c0*/  SHF.R.U64 R103, R103, 0x3, RZ ;  /* 0x0000000367677819 */ /* 0x000fe400000012ff */
[----:B------:R-:W-:Y:S02]  /*b2d0*/  MOV R38, R38 ;  /* 0x0000002600267202 */ /* 0x000fe40000000f00 */
[----:B------:R-:W-:-:S02]  /*b2e0*/  F2FP.F16.F32.PACK_AB R82, R85, R84 ;  /* 0x000000545552723e */ /* 0x000fc400000000ff */
[----:B------:R-:W-:Y:S02]  /*b2f0*/  F2FP.F16.F32.PACK_AB R83, R83, R86 ;  /* 0x000000565353723e */ /* 0x000fe400000000ff */
[----:B------:R-:W-:Y:S02]  /*b300*/  LOP3.LUT R94, R94, R191, RZ, 0x3c, !PT ;  /* 0x000000bf5e5e7212 */ /* 0x000fe400078e3cff */
        /* <DEDUP_REMOVED lines=44> */
[----:B------:R-:W-:Y:S01]  /*b5d0*/  MOV R12, R12 ;  /* 0x0000000c000c7202 */ /* 0x000fe20000000f00 */
[----:B------:R2:W-:Y:S01]  /*b5e0*/  STSM.16.M88.4 [R6], R136 ;  /* 0x0000008806007844 */ /* 0x0005e20000000200 */
[----:B------:R-:W-:Y:S02]  /*b5f0*/  F2FP.F16.F32.PACK_AB R146, R149, R148 ;  /* 0x000000949592723e */ /* 0x000fe400000000ff */
[----:B------:R-:W-:Y:S02]  /*b600*/  F2FP.F16.F32.PACK_AB R147, R0, R150 ;  /* 0x000000960093723e */ /* 0x000fe400000000ff */
[----:B------:R-:W-:-:S02]  /*b610*/  ISETP.NE.U32.AND P2, PT, RZ, UR6, PT ;  /* 0x00000006ff007c0c */ /* 0x000fc4000bf45070 */
[----:B0-----:R-:W-:Y:S01]  /*b620*/  ISETP.NE.U32.AND P3, PT, R10, RZ, PT ;  /* 0x000000ff0a00720c */ /* 0x001fe20003f65070 */
[----:B------:R2:W-:Y:S01]  /*b630*/  STSM.16.M88.4 [R12], R144 ;  /* 0x000000900c007844 */ /* 0x0005e20000000200 */
[----:B------:R-:W-:Y:S01]  /*b640*/  BAR.SYNC.DEFER_BLOCKING 0x1, 0x100 ;  /* 0x0044000000007b1d */ /* 0x000fe20000010000 */
[----:B------:R-:W-:Y:S02]  /*b650*/  ISETP.NE.AND.EX P2, PT, RZ, UR7, PT, P2 ;  /* 0x00000007ff007c0c */ /* 0x000fe4000bf45320 */
[----:B-1----:R-:W-:Y:S02]  /*b660*/  SHF.L.U64.HI R16, R207, 0x2, R208 ;  /* 0x00000002cf107819 */ /* 0x002fe400000102d0 */
[----:B------:R-:W-:Y:S02]  /*b670*/  IADD3 R10, P0, R9, R10, RZ ;  /* 0x0000000a090a7210 */ /* 0x000fe40007f1e0ff */
[----:B------:R-:W-:-:S03]  /*b680*/  ISETP.NE.AND.EX P3, PT, R11, RZ, PT, P3 ;  /* 0x000000ff0b00720c */ /* 0x000fc60003f65330 */
[----:B------:R-:W-:-:S04]  /*b690*/  IMAD.X R11, R16, 0x1, R11, P0 ;  /* 0x00000001100b7824 */ /* 0x000fc800000e060b */
[----:B------:R-:W-:-:S04]  /*b6a0*/  @P2 IADD3 R8, P0, R9, UR6, RZ ;  /* 0x0000000609082c10 */ /* 0x000fc8000ff1e0ff */
[----:B------:R-:W-:Y:S02]  /*b6b0*/  @P2 IADD3.X R9, R16, UR7, RZ, P0, !PT ;  /* 0x0000000710092c10 */ /* 0x000fe400087fe4ff */
[----:B------:R-:W3:Y:S04]  /*b6c0*/  @P3 LDG.E R0, desc[UR8][R10.64] ;  /* 0x000000080a003981 */ /* 0x000ee8000c1e1900 */
[----:B------:R-:W4:Y:S01]  /*b6d0*/  @P2 LDG.E R8, desc[UR8][R8.64] ;  /* 0x0000000808082981 */ /* 0x000f22000c1e1900 */
[----:B------:R-:W-:Y:S01]  /*b6e0*/  IMAD R13, R202, 0x40, R200 ;  /* 0x00000040ca0d7824 */ /* 0x000fe200078e02c8 */
[----:B------:R-:W-:Y:S01]  /*b6f0*/  UMOV UR4, URZ ;  /* 0x0000003f00047c82 */ /* 0x000fe20008000000 */
[----:B------:R-:W-:Y:S02]  /*b700*/  ULDC UR10, c[0x0][0xb88] ;  /* 0x0002e200000a7ab9 */ /* 0x000fe40000000800 */
[----:B------:R-:W-:-:S03]  /*b710*/  IMAD.WIDE R4, R13, 0x2, R4 ;  /* 0x000000020d047825 */ /* 0x000fc600078e0204 */
[C---:B------:R-:W-:Y:S02]  /*b720*/  IADD3 R17, P0, R4.reuse, 0x1000, RZ ;  /* 0x0000100004117810 */ /* 0x040fe40007f1e0ff */
[----:B------:R-:W-:Y:S02]  /*b730*/  IADD3 R13, P1, R4, 0x2000, RZ ;  /* 0x00002000040d7810 */ /* 0x000fe40007f3e0ff */
[----:B------:R-:W-:Y:S02]  /*b740*/  LOP3.LUT R16, R17, 0x380, RZ, 0xc0, !PT ;  /* 0x0000038011107812 */ /* 0x000fe400078ec0ff */
[----:B---3--:R-:W-:Y:S02]  /*b750*/  @P3 R2UR UR4, R0 ;  /* 0x00000000000432ca */ /* 0x008fe400000e0000 */
[----:B----4-:R-:W-:Y:S01]  /*b760*/  @P2 R2UR UR10, R8 ;  /* 0x00000000080a22ca */ /* 0x010fe200000e0000 */
[----:B--2---:R-:W-:-:S14]  /*b770*/  @P2 BRA `(.L_x_4168) ;  /* 0x00000000001c2947 */ /* 0x004fdc0003800000 */
[----:B------:R-:W-:Y:S05]  /*b780*/  @!P3 BRA `(.L_x_4168) ;  /* 0x000000000018b947 */ /* 0x000fea0003800000 */
[----:B------:R-:W-:Y:S02]  /*b790*/  ULDC.64 UR6, c[0x0][0x208] ;  /* 0x0000820000067ab9 */ /* 0x000fe40000000a00 */
[----:B------:R-:W2:Y:S04]  /*b7a0*/  LDG.E R6, desc[UR6][R10.64] ;  /* 0x000000060a067981 */ /* 0x000ea8000c1e1900 */
[----:B------:R-:W3:Y:S01]  /*b7b0*/  LDG.E R0, desc[UR6][R10.64+0x4] ;  /* 0x000004060a007981 */ /* 0x000ee2000c1e1900 */
[----:B--2---:R-:W-:Y:S02]  /*b7c0*/  R2UR UR6, R6 ;  /* 0x00000000060672ca */ /* 0x004fe400000e0000 */
[----:B---3--:R-:W-:-:S13]  /*b7d0*/  R2UR UR10, R0 ;  /* 0x00000000000a72ca */ /* 0x008fda00000e0000 */
[----:B------:R-:W-:-:S12]  /*b7e0*/  UIADD3 UR10, -UR6, UR10, URZ ;  /* 0x0000000a060a7290 */ /* 0x000fd8000fffe13f */
.L_x_4168:
[----:B------:R-:W-:Y:S01]  /*b7f0*/  R2UR UR16, R209 ;  /* 0x00000000d11072ca */ /* 0x000fe200000e0000 */
[----:B------:R-:W-:Y:S01]  /*b800*/  ULDC.64 UR12, c[0x0][0xc70] ;  /* 0x00031c00000c7ab9 */ /* 0x000fe20000000a00 */
[----:B------:R-:W-:Y:S01]  /*b810*/  USHF.R.S32.HI UR9, URZ, 0x1f, UR4 ;  /* 0x0000001f3f097899 */ /* 0x000fe20008011404 */
[----:B------:R-:W-:Y:S01]  /*b820*/  R2UR UR15, R218 ;  /* 0x00000000da0f72ca */ /* 0x000fe200000e0000 */
[----:B------:R-:W-:Y:S01]  /*b830*/  UMOV UR8, UR4 ;  /* 0x0000000400087c82 */ /* 0x000fe20008000000 */
[----:B------:R-:W-:Y:S01]  /*b840*/  IADD3 R11, P2, R4, 0x3000, RZ ;  /* 0x00003000040b7810 */ /* 0x000fe20007f5e0ff */
[----:B------:R-:W-:Y:S01]  /*b850*/  ULDC.64 UR18, c[0x0][0x208] ;  /* 0x0000820000127ab9 */ /* 0x000fe20000000a00 */
[----:B------:R-:W-:Y:S02]  /*b860*/  SEL R73, R207, RZ, !P3 ;  /* 0x000000ffcf497207 */ /* 0x000fe40005800000 */
[----:B------:R-:W-:Y:S02]  /*b870*/  SEL R208, R208, RZ, !P3 ;  /* 0x000000ffd0d07207 */ /* 0x000fe40005800000 */
[----:B------:R-:W-:-:S02]  /*b880*/  LOP3.LUT R10, R11, 0x380, RZ, 0xc0, !PT ;  /* 0x000003800b0a7812 */ /* 0x000fc400078ec0ff */
[----:B------:R-:W-:Y:S01]  /*b890*/  USHF.R.S32.HI UR14, URZ, 0x1f, UR16 ;  /* 0x0000001f3f0e7899 */ /* 0x000fe20008011410 */
[----:B------:R-:W-:Y:S01]  /*b8a0*/  LOP3.LUT R12, R13, 0x380, RZ, 0xc0, !PT ;  /* 0x000003800d0c7812 */ /* 0x000fe200078ec0ff */
[----:B------:R-:W-:Y:S01]  /*b8b0*/  UIMAD.WIDE.U32 UR6, UR16, UR12, UR8 ;  /* 0x0000000c100672a5 */ /* 0x000fe2000f8e0008 */
[----:B------:R-:W-:Y:S01]  /*b8c0*/  IMAD.U32 R15, RZ, RZ, UR15 ;  /* 0x0000000fff0f7e24 */ /* 0x000fe2000f8e00ff */
[----:B------:R-:W-:Y:S01]  /*b8d0*/  UIMAD UR11, UR14, UR12, URZ ;  /* 0x0000000c0e0b72a4 */ /* 0x000fe2000f8e023f */
[----:B------:R-:W-:Y:S02]  /*b8e0*/  SHF.R.U64 R10, R10, 0x3, RZ ;  /* 0x000000030a0a7819 */ /* 0x000fe400000012ff */
[----:B------:R-:W-:Y:S01]  /*b8f0*/  IMAD R15, R15, 0x80, R206 ;  /* 0x000000800f0f7824 */ /* 0x000fe200078e02ce */
[----:B------:R-:W-:Y:S01]  /*b900*/  UIMAD UR8, UR16, UR13, UR11 ;  /* 0x0000000d100872a4 */ /* 0x000fe2000f8e020b */
[----:B------:R-:W-:Y:S01]  /*b910*/  IMAD.U32 R9, RZ, RZ, UR7 ;  /* 0x00000007ff097e24 */ /* 0x000fe2000f8e00ff */
[----:B------:R-:W-:Y:S01]  /*b920*/  LOP3.LUT R10, R10, R11, RZ, 0x3c, !PT ;  /* 0x0000000b0a0a7212 */ /* 0x000fe200078e3cff */
[----:B------:R-:W-:Y:S01]  /*b930*/  IMAD.U32 R8, RZ, RZ, UR6 ;  /* 0x00000006ff087e24 */ /* 0x000fe2000f8e00ff */
[----:B------:R-:W-:Y:S01]  /*b940*/  UIADD3 UR8, UR7, UR8, URZ ;  /* 0x0000000807087290 */ /* 0x000fe2000fffe03f */
[----:B------:R-:W-:Y:S01]  /*b950*/  SHF.R.S32.HI R11, RZ, 0x1f, R15 ;  /* 0x0000001fff0b7819 */ /* 0x000fe2000001140f */
[----:B------:R-:W-:Y:S01]  /*b960*/  ULDC.64 UR12, c[0x0][0xba0] ;  /* 0x0002e800000c7ab9 */ /* 0x000fe20000000a00 */
[----:B------:R-:W-:Y:S01]  /*b970*/  ULDC.64 UR6, c[0x0][0xc78] ;  /* 0x00031e0000067ab9 */ /* 0x000fe20000000a00 */
[----:B------:R-:W-:Y:S01]  /*b980*/  SHF.R.U64 R16, R16, 0x3, RZ ;  /* 0x0000000310107819 */ /* 0x000fe200000012ff */
[----:B------:R-:W-:Y:S01]  /*b990*/  IMAD R0, R208, UR6, RZ ;  /* 0x00000006d0007c24 */ /* 0x000fe2000f8e02ff */
[----:B------:R-:W-:Y:S01]  /*b9a0*/  SHF.R.U64 R12, R12, 0x3, RZ ;  /* 0x000000030c0c7819 */ /* 0x000fe200000012ff */
[----:B------:R-:W-:Y:S01]  /*b9b0*/  IMAD.U32 R9, RZ, RZ, UR8 ;  /* 0x00000008ff097e24 */ /* 0x000fe2000f8e00ff */
[----:B------:R-:W-:Y:S01]  /*b9c0*/  LOP3.LUT R16, R16, R17, RZ, 0x3c, !PT ;  /* 0x0000001110107212 */ /* 0x000fe200078e3cff */
[C---:B------:R-:W-:Y:S01]  /*b9d0*/  IMAD R6, R73.reuse, UR7, R0 ;  /* 0x0000000749067c24 */ /* 0x040fe2000f8e0200 */
[C---:B------:R-:W-:Y:S01]  /*b9e0*/  IADD3 R57, P6, R4.reuse, 0x4000, RZ ;  /* 0x0000400004397810 */ /* 0x040fe20007fde0ff */
[----:B------:R-:W-:Y:S01]  /*b9f0*/  IMAD.WIDE.U32 R8, R73, UR6, R8 ;  /* 0x0000000649087c25 */ /* 0x000fe2000f8e0008 */
[----:B------:R-:W-:Y:S01]  /*ba00*/  ULDC.64 UR6, c[0x0][0xc40] ;  /* 0x0003100000067ab9 */ /* 0x000fe20000000a00 */
[----:B------:R-:W-:-:S02]  /*ba10*/  IADD3 R41, P5, R4, 0x5000, RZ ;  /* 0x0000500004297810 */ /* 0x000fc40007fbe0ff */
[----:B------:R-:W-:Y:S01]  /*ba20*/  IMAD.X R17, RZ, RZ, R5, P0 ;  /* 0x000000ffff117224 */ /* 0x000fe200000e0605 */
[----:B------:R-:W-:Y:S02]  /*ba30*/  IADD3 R0, P3, R15, R8, RZ ;  /* 0x000000080f007210 */ /* 0x000fe40007f7e0ff */
[----:B------:R-:W-:Y:S02]  /*ba40*/  IADD3 R65, P0, R4, 0x8000, RZ ;  /* 0x0000800004417810 */ /* 0x000fe40007f1e0ff */
[----:B------:R-:W-:Y:S02]  /*ba50*/  IADD3.X R11, R11, R9, R6, P3, !PT ;  /* 0x000000090b0b7210 */ /* 0x000fe40001ffe406 */
[----:B------:R-:W-:Y:S02]  /*ba60*/  LEA R26, P3, R0, UR6, 0x2 ;  /* 0x00000006001a7c11 */ /* 0x000fe4000f8610ff */
[----:B------:R-:W-:Y:S02]  /*ba70*/  IADD3 R29, P4, R4, 0x6000, RZ ;  /* 0x00006000041d7810 */ /* 0x000fe40007f9e0ff */
[----:B------:R-:W-:Y:S01]  /*ba80*/  LEA.HI.X R27, R0, UR7, R11, 0x2, P3 ;  /* 0x00000007001b7c11 */ /* 0x000fe200098f140b */
[--C-:B------:R-:W-:Y:S01]  /*ba90*/  IMAD.X R11, RZ, RZ, R5.reuse, P2 ;  /* 0x000000ffff0b7224 */ /* 0x100fe200010e0605 */
[----:B------:R-:W-:Y:S01]  /*baa0*/  IADD3 R21, P3, R4, 0x7000, RZ ;  /* 0x0000700004157810 */ /* 0x000fe20007f7e0ff */
[----:B------:R-:W-:Y:S01]  /*bab0*/  VIADD R0, R15, 0x8 ;  /* 0x000000080f007836 */ /* 0x000fe20000000000 */
[----:B------:R-:W-:Y:S01]  /*bac0*/  LOP3.LUT R12, R12, R13, RZ, 0x3c, !PT ;  /* 0x0000000d0c0c7212 */ /* 0x000fe200078e3cff */
[----:B------:R-:W-:Y:S01]  /*bad0*/  IMAD.X R13, RZ, RZ, R5, P1 ;  /* 0x000000ffff0d7224 */ /* 0x000fe200008e0605 */
[----:B------:R-:W-:-:S02]  /*bae0*/  IADD3 R37, P2, R4, 0xa000, RZ ;  /* 0x0000a00004257810 */ /* 0x000fc40007f5e0ff */
[----:B------:R-:W-:Y:S02]  /*baf0*/  IADD3 R53, P1, R4, 0x9000, RZ ;  /* 0x0000900004357810 */ /* 0x000fe40007f3e0ff */
[----:B------:R-:W-:Y:S02]  /*bb00*/  LOP3.LUT R64, R65, 0x380, RZ, 0xc0, !PT ;  /* 0x0000038041407812 */ /* 0x000fe400078ec0ff */
[----:B------:R-:W-:Y:S02]  /*bb10*/  LOP3.LUT R56, R57, 0x380, RZ, 0xc0, !PT ;  /* 0x0000038039387812 */ /* 0x000fe400078ec0ff */
        /* <DEDUP_REMOVED lines=10> */
[----:B------:R-:W-:Y:S02]  /*bbc0*/  SHF.R.U64 R36, R36, 0x3, RZ ;  /* 0x0000000324247819 */ /* 0x000fe400000012ff */
[----:B------:R-:W-:Y:S02]  /*bbd0*/  SHF.R.U64 R52, R52, 0x3, RZ ;  /* 0x0000000334347819 */ /* 0x000fe400000012ff */
[----:B------:R-:W-:Y:S01]  /*bbe0*/  LOP3.LUT R64, R64, R65, RZ, 0x3c, !PT ;  /* 0x0000004140407212 */ /* 0x000fe200078e3cff */
[--C-:B------:R-:W-:Y:S01]  /*bbf0*/  IMAD.X R65, RZ, RZ, R5.reuse, P0 ;  /* 0x000000ffff417224 */ /* 0x100fe200000e0605 */
[----:B------:R-:W-:Y:S02]  /*bc00*/  LOP3.LUT R56, R56, R57, RZ, 0x3c, !PT ;  /* 0x0000003938387212 */ /* 0x000fe400078e3cff */
        /* <DEDUP_REMOVED lines=8> */
[----:B------:R-:W-:-:S02]  /*bc90*/  IADD3.X R57, RZ, R5, RZ, P6, !PT ;  /* 0x00000005ff397210 */ /* 0x000fc400037fe4ff */
[----:B------:R-:W-:Y:S02]  /*bca0*/  LOP3.LUT P0, RZ, R220, 0x3, RZ, 0xc0, !PT ;  /* 0x00000003dcff7812 */ /* 0x000fe4000780c0ff */
[C---:B------:R-:W-:Y:S02]  /*bcb0*/  IADD3 R25, P6, R4.reuse, 0xb000, RZ ;  /* 0x0000b00004197810 */ /* 0x040fe40007fde0ff */
[C---:B------:R-:W-:Y:S02]  /*bcc0*/  IADD3 R69, P5, R4.reuse, 0xc000, RZ ;  /* 0x0000c00004457810 */ /* 0x040fe40007fbe0ff */
[C---:B------:R-:W-:Y:S02]  /*bcd0*/  IADD3 R61, P4, R4.reuse, 0xd000, RZ ;  /* 0x0000d000043d7810 */ /* 0x040fe40007f9e0ff */
[----:B------:R-:W-:Y:S02]  /*bce0*/  IADD3 R49, P3, R4, 0xe000, RZ ;  /* 0x0000e00004317810 */ /* 0x000fe40007f7e0ff */
[----:B------:R-:W-:Y:S01]  /*bcf0*/  LOP3.LUT R52, R52, R53, RZ, 0x3c, !PT ;  /* 0x0000003534347212 */ /* 0x000fe200078e3cff */
[----:B------:R-:W-:Y:S01]  /*bd00*/  IMAD.X R53, RZ, RZ, R5, P1 ;  /* 0x000000ffff357224 */ /* 0x000fe200008e0605 */
[----:B------:R-:W-:-:S02]  /*bd10*/  IADD3 R9, P2, R4, 0xf000, RZ ;  /* 0x0000f00004097810 */ /* 0x000fc40007f5e0ff */
[----:B------:R-:W-:Y:S02]  /*bd20*/  ISETP.GE.OR P1, PT, R15, UR10, P0 ;  /* 0x0000000a0f007c0c */ /* 0x000fe40008726670 */
[----:B------:R-:W-:Y:S02]  /*bd30*/  LOP3.LUT R24, R25, 0x380, RZ, 0xc0, !PT ;  /* 0x0000038019187812 */ /* 0x000fe400078ec0ff */
[----:B------:R-:W-:Y:S02]  /*bd40*/  LOP3.LUT R68, R69, 0x380, RZ, 0xc0, !PT ;  /* 0x0000038045447812 */ /* 0x000fe400078ec0ff */
[----:B------:R-:W-:Y:S02]  /*bd50*/  LOP3.LUT R60, R61, 0x380, RZ, 0xc0, !PT ;  /* 0x000003803d3c7812 */ /* 0x000fe400078ec0ff */
[----:B------:R-:W-:Y:S02]  /*bd60*/  LOP3.LUT R48, R49, 0x380, RZ, 0xc0, !PT ;  /* 0x0000038031307812 */ /* 0x000fe400078ec0ff */
[----:B------:R-:W-:-:S02]  /*bd70*/  ISETP.GE.OR P0, PT, R0, UR10, P0 ;  /* 0x0000000a00007c0c */ /* 0x000fc40008706670 */
[----:B------:R-:W-:Y:S01]  /*bd80*/  LOP3.LUT R0, R9, 0x380, RZ, 0xc0, !PT ;  /* 0x0000038009007812 */ /* 0x000fe200078ec0ff */
[----:B------:R-:W-:Y:S01]  /*bd90*/  @!P1 STG.E desc[UR18][R26.64], R3 ;  /* 0x000000031a009986 */ /* 0x000fe2000c101912 */
[----:B------:R-:W-:Y:S02]  /*bda0*/  LOP3.LUT R15, R4, 0x380, RZ, 0xc0, !PT ;  /* 0x00000380040f7812 */ /* 0x000fe400078ec0ff */
[----:B------:R-:W-:Y:S02]  /*bdb0*/  SHF.R.U64 R24, R24, 0x3, RZ ;  /* 0x0000000318187819 */ /* 0x000fe400000012ff */
[----:B------:R-:W-:Y:S02]  /*bdc0*/  SHF.R.U64 R68, R68, 0x3, RZ ;  /* 0x0000000344447819 */ /* 0x000fe400000012ff */
[----:B------:R-:W-:Y:S02]  /*bdd0*/  SHF.R.U64 R60, R60, 0x3, RZ ;  /* 0x000000033c3c7819 */ /* 0x000fe400000012ff */
[----:B------:R-:W-:Y:S01]  /*bde0*/  SHF.R.U64 R48, R48, 0x3, RZ ;  /* 0x0000000330307819 */ /* 0x000fe200000012ff */
[----:B------:R0:W-:Y:S01]  /*bdf0*/  @!P0 STG.E desc[UR18][R26.64+0x20], R2 ;  /* 0x000020021a008986 */ /* 0x0001e2000c101912 */
[----:B------:R-:W-:-:S02]  /*be00*/  SHF.R.U64 R0, R0, 0x3, RZ ;  /* 0x0000000300007819 */ /* 0x000fc400000012ff */
[----:B------:R-:W-:Y:S01]  /*be10*/  SHF.R.U64 R15, R15, 0x3, RZ ;  /* 0x000000030f0f7819 */ /* 0x000fe200000012ff */
[----:B------:R-:W5:Y:S01]  /*be20*/  LD.E.128 R16, desc[UR18][R16.64] ;  /* 0x0000001210107980 */ /* 0x000f62000c101d00 */
        /* <DEDUP_REMOVED lines=13> */
[----:B------:R-:W-:-:S03]  /*bf00*/  UIMAD UR6, UR9, UR12, URZ ;  /* 0x0000000c090672a4 */ /* 0x000fc6000f8e023f */
[----:B------:R1:W5:Y:S01]  /*bf10*/  LD.E.128 R44, desc[UR18][R4.64] ;  /* 0x00000012042c7980 */ /* 0x000362000c101d00 */
[----:B------:R-:W-:-:S03]  /*bf20*/  SHF.R.S32.HI R201, RZ, 0x1f, R200 ;  /* 0x0000001fffc97819 */ /* 0x000fc600000114c8 */
        /* <DEDUP_REMOVED lines=12> */
[----:B------:R-:W-:Y:S01]  /*bff0*/  IMAD.U32 R3, RZ, RZ, UR12 ;  /* 0x0000000cff037e24 */ /* 0x000fe2000f8e00ff */
[----:B------:R-:W-:Y:S01]  /*c000*/  UIMAD UR10, UR15, -0x80, UR10 ;  /* 0xffffff800f0a78a4 */ /* 0x000fe2000f8e020a */
[----:B------:R-:W-:Y:S01]  /*c010*/  @!PT LDS RZ, [RZ] ;  /* 0x00000000fffff984 */ /* 0x000fe20000000800 */
[----:B------:R-:W-:Y:S01]  /*c020*/  @!PT LDS RZ, [RZ] ;  /* 0x00000000fffff984 */ /* 0x000fe20000000800 */
[----:B------:R-:W-:Y:S01]  /*c030*/  @!PT LDS RZ, [RZ] ;  /* 0x00000000fffff984 */ /* 0x000fe20000000800 */
[----:B------:R-:W-:Y:S01]  /*c040*/  @!PT LDS RZ, [RZ] ;  /* 0x00000000fffff984 */ /* 0x000fe20000000800 */
[----:B------:R0:W-:Y:S06]  /*c050*/  MEMBAR.ALL.CTA ;  /* 0x0000000000007992 */ /* 0x0001ec0000008000 */
[----:B0-----:R-:W0:Y:S01]  /*c060*/  FENCE.VIEW.ASYNC.S ;  /* 0x00000000000073c6 */ /* 0x001e220000000000 */
[----:B------:R-:W-:-:S02]  /*c070*/  UIMAD UR6, UR4, UR13, UR6 ;  /* 0x0000000d040672a4 */ /* 0x000fc4000f8e0206 */
[----:B------:R-:W-:Y:S01]  /*c080*/  IMAD.WIDE.U32 R2, R3, UR4, R200 ;  /* 0x0000000403027c25 */ /* 0x000fe2000f8e00c8 */
[----:B------:R-:W-:Y:S02]  /*c090*/  ULDC.64 UR8, c[0x0][0xbe0] ;  /* 0x0002f80000087ab9 */ /* 0x000fe40000000a00 */
[----:B------:R-:W-:Y:S02]  /*c0a0*/  UIMAD UR4, UR14, UR8, URZ ;  /* 0x000000080e0472a4 */ /* 0x000fe4000f8e023f */
[----:B-1----:R-:W-:Y:S01]  /*c0b0*/  IMAD.U32 R5, RZ, RZ, UR8 ;  /* 0x00000008ff057e24 */ /* 0x002fe2000f8e00ff */
[C---:B------:R-:W-:Y:S01]  /*c0c0*/  ISETP.GE.AND P3, PT, R202.reuse, UR10, PT ;  /* 0x0000000aca007c0c */ /* 0x040fe2000bf66270 */
[----:B------:R-:W-:Y:S01]  /*c0d0*/  VIADD R3, R3, UR6 ;  /* 0x0000000603037c36 */ /* 0x000fe20008000000 */
[----:B------:R-:W-:Y:S01]  /*c0e0*/  UIMAD UR4, UR16, UR9, UR4 ;  /* 0x00000009100472a4 */ /* 0x000fe2000f8e0204 */
[----:B------:R-:W-:Y:S01]  /*c0f0*/  VIADD R0, R202, 0x20 ;  /* 0x00000020ca007836 */ /* 0x000fe20000000000 */
[----:B------:R-:W-:Y:S01]  /*c100*/  ULDC.64 UR6, c[0x0][0xbe8] ;  /* 0x0002fa0000067ab9 */ /* 0x000fe20000000a00 */
[----:B------:R-:W-:-:S04]  /*c110*/  IMAD.WIDE.U32 R2, R5, UR16, R2 ;  /* 0x0000001005027c25 */ /* 0x000fc8000f8e0002 */
[----:B------:R-:W-:Y:S01]  /*c120*/  VIADD R151, R151, 0x32420 ;  /* 0x0003242097977836 */ /* 0x000fe20000000000 */
[----:B------:R-:W-:Y:S01]  /*c130*/  ISETP.GE.AND P0, PT, R0, UR10, PT ;  /* 0x0000000a00007c0c */ /* 0x000fe2000bf06270 */
[----:B------:R-:W-:Y:S02]  /*c140*/  VIADD R5, R202, 0x60 ;  /* 0x00000060ca057836 */ /* 0x000fe40000000000 */
[----:B------:R-:W-:Y:S01]  /*c150*/  IMAD R0, R208, UR6, RZ ;  /* 0x00000006d0007c24 */ /* 0x000fe2000f8e02ff */
[----:B------:R-:W-:Y:S01]  /*c160*/  PRMT R151, RZ, 0x654, R151 ;  /* 0x00000654ff977816 */ /* 0x000fe20000000097 */
[----:B------:R-:W-:Y:S01]  /*c170*/  VIADD R3, R3, UR4 ;  /* 0x0000000403037c36 */ /* 0x000fe20008000000 */
[----:B------:R-:W-:Y:S01]  /*c180*/  ISETP.GE.AND P2, PT, R5, UR10, PT ;  /* 0x0000000a05007c0c */ /* 0x000fe2000bf46270 */
[----:B------:R-:W-:Y:S01]  /*c190*/  VIADD R4, R202, 0x40 ;  /* 0x00000040ca047836 */ /* 0x000fe20000000000 */
[----:B------:R-:W-:Y:S01]  /*c1a0*/  SHF.R.S32.HI R203, RZ, 0x1f, R202 ;  /* 0x0000001fffcb7819 */ /* 0x000fe200000114ca */
[C---:B------:R-:W-:Y:S01]  /*c1b0*/  IMAD R75, R73.reuse, UR7, R0 ;  /* 0x00000007494b7c24 */ /* 0x040fe2000f8e0200 */
[----:B0-----:R0:W-:Y:S01]  /*c1c0*/  SYNCS.ARRIVE.TRANS64.RED.A1T0 RZ, [R151+URZ], RZ ;  /* 0x000000ff97ff79a7 */ /* 0x0011e2000810043f */
[----:B------:R-:W-:Y:S01]  /*c1d0*/  IMAD.U32 R5, RZ, RZ, UR15 ;  /* 0x0000000fff057e24 */ /* 0x000fe2000f8e00ff */
[----:B------:R-:W-:Y:S01]  /*c1e0*/  BSSY B1, `(.L_x_4169) ;  /* 0x000001d000017945 */ /* 0x000fe20003800000 */
[----:B------:R-:W-:Y:S01]  /*c1f0*/  IMAD.WIDE.U32 R72, R73, UR6, R2 ;  /* 0x0000000649487c25 */ /* 0x000fe2000f8e0002 */
[----:B------:R-:W-:-:S03]  /*c200*/  ISETP.GE.AND P1, PT, R4, UR10, PT ;  /* 0x0000000a04007c0c */ /* 0x000fc6000bf26270 */
[----:B------:R-:W-:-:S04]  /*c210*/  IMAD.WIDE R4, R5, 0x80, R202 ;  /* 0x0000008005047825 */ /* 0x000fc800078e02ca */
[----:B------:R-:W-:Y:S01]  /*c220*/  IMAD.IADD R77, R73, 0x1, R75 ;  /* 0x00000001494d7824 */ /* 0x000fe200078e024b */
[----:B0-----:R-:W-:Y:S06]  /*c230*/  @P3 BRA `(.L_x_4170) ;  /* 0x00000000005c3947 */ /* 0x001fec0003800000 */
[----:B------:R-:W-:Y:S01]  /*c240*/  ULDC.64 UR6, c[0x0][0xbd8] ;  /* 0x0002f60000067ab9 */ /* 0x000fe20000000a00 */
[----:B------:R-:W-:Y:S01]  /*c250*/  MOV R2, R72 ;  /* 0x0000004800027202 */ /* 0x000fe20000000f00 */
[----:B------:R-:W-:Y:S01]  /*c260*/  IMAD R75, R5, UR6, RZ ;  /* 0x00000006054b7c24 */ /* 0x000fe2000f8e02ff */
[----:B------:R-:W-:Y:S01]  /*c270*/  ULDC UR4, c[0x0][0xb8c] ;  /* 0x0002e30000047ab9 */ /* 0x000fe20000000800 */
[----:B------:R-:W-:Y:S01]  /*c280*/  IMAD.MOV.U32 R3, RZ, RZ, R77 ;  /* 0x000000ffff037224 */ /* 0x000fe200078e004d */
[C---:B------:R-:W-:Y:S01]  /*c290*/  ISETP.GE.AND P4, PT, R200.reuse, UR4, PT ;  /* 0x00000004c8007c0c */ /* 0x040fe2000bf86270 */
[----:B------:R-:W-:Y:S01]  /*c2a0*/  VIADD R0, R200, 0x40 ;  /* 0x00000040c8007836 */ /* 0x000fe20000000000 */
[----:B------:R-:W-:Y:S01]  /*c2b0*/  ULDC.64 UR8, c[0x0][0x208] ;  /* 0x0000820000087ab9 */ /* 0x000fe20000000a00 */
        /* <DEDUP_REMOVED lines=15> */
.L_x_4170:
[----:B------:R-:W-:Y:S05]  /*c3b0*/  BSYNC B1 ;  /* 0x0000000000017941 */ /* 0x000fea0003800000 */
.L_x_4169:
        /* <DEDUP_REMOVED lines=13> */
[----:B------:R-:W-:Y:S01]  /*c490*/  IMAD R0, R0, UR6, RZ ;  /* 0x0000000600007c24 */ /* 0x000fe2000f8e02ff */
[----:B------:R-:W-:Y:S01]  /*c4a0*/  ULDC.64 UR8, c[0x0][0x208] ;  /* 0x0000820000087ab9 */ /* 0x000fe20000000a00 */
[----:B------:R-:W-:-:S02]  /*c4b0*/  VIADD R6, R200, 0xc0 ;  /* 0x000000c0c8067836 */ /* 0x000fc40000000000 */
        /* <DEDUP_REMOVED lines=11> */
.L_x_4172:
[----:B------:R-:W-:Y:S05]  /*c570*/  BSYNC B1 ;  /* 0x0000000000017941 */ /* 0x000fea0003800000 */
.L_x_4171:
[----:B------:R-:W-:Y:S04]  /*c580*/  BSSY B1, `(.L_x_4173) ;  /* 0x000001b000017945 */ /* 0x000fe80003800000 */
[----:B------:R-:W-:Y:S05]  /*c590*/  @P1 BRA `(.L_x_4174) ;  /* 0x0000000000641947 */ /* 0x000fea0003800000 */
[----:B-1---5:R-:W-:Y:S01]  /*c5a0*/  IADD3 R17, P0, R4, 0x40, RZ ;  /* 0x0000004004117810 */ /* 0x022fe20007f1e0ff */
        /* <DEDUP_REMOVED lines=24> */
.L_x_4174:
[----:B------:R-:W-:Y:S05]  /*c730*/  BSYNC B1 ;  /* 0x0000000000017941 */ /* 0x000fea0003800000 */
.L_x_4173:
[----:B------:R-:W-:Y:S05]  /*c740*/  @P2 BRA `(.L_x_4175) ;  /* 0x0000000c00942947 */ /* 0x000fea0003800000 */
[----:B--2--5:R-:W-:Y:S01]  /*c750*/  IADD3 R13, P0, R4, 0x60, RZ ;  /* 0x00000060040d7810 */ /* 0x024fe20007f1e0ff */
[----:B------:R-:W-:Y:S01]  /*c760*/  VIADD R0, R200, 0x40 ;  /* 0x00000040c8007836 */ /* 0x000fe20000000000 */
[----:B------:R-:W-:Y:S01]  /*c770*/  ULDC.64 UR6, c[0x0][0xbd8] ;  /* 0x0002f60000067ab9 */ /* 0x000fe20000000a00 */
[----:B------:R-:W-:Y:S01]  /*c780*/  IMAD.MOV.U32 R2, RZ, RZ, R72 ;  /* 0x000000ffff027224 */ /* 0x000fe200078e0048 */
[----:B------:R-:W-:Y:S01]  /*c790*/  ULDC UR4, c[0x0][0xb8c] ;  /* 0x0002e30000047ab9 */ /* 0x000fe20000000800 */
[----:B------:R-:W-:Y:S01]  /*c7a0*/  IMAD.X R4, RZ, RZ, R5, P0 ;  /* 0x000000ffff047224 */ /* 0x000fe200000e0605 */
        /* <DEDUP_REMOVED lines=19> */
[----:B------:R-:W-:Y:S02]  /*c8e0*/  ULDC.64 UR6, c[0x0][0x208] ;  /* 0x0000820000067ab9 */ /* 0x000fe40000000a00 */
[----:B------:R3:W-:Y:S01]  /*c8f0*/  STG.E.128 desc[UR6][R4.64+0x180], R32 ;  /* 0x0001802004007986 */ /* 0x0007e2000c101d06 */
[----:B------:R-:W-:Y:S05]  /*c900*/  BRA `(.L_x_4175) ;  /* 0x0000000c00247947 */ /* 0x000fea0003800000 */
.L_x_4167:
[----:B------:R-:W1:Y:S01]  /*c910*/  LDC.64 R4, c[0x0][0xcd8] ;  /* 0x00033600ff047b82 */ /* 0x000e620000000a00 */
[----:B------:R-:W-:Y:S01]  /*c920*/  ULDC.64 UR6, c[0x0][0xce0] ;  /* 0x0003380000067ab9 */ /* 0x000fe20000000a00 */
[C---:B------:R-:W-:Y:S01]  /*c930*/  IMAD.SHL.U32 R3, R207.reuse, 0x4, RZ ;  /* 0x00000004cf037824 */ /* 0x040fe200078e00ff */
[----:B------:R-:W-:Y:S01]  /*c940*/  ISETP.NE.U32.AND P0, PT, RZ, UR6, PT ;  /* 0x00000006ff007c0c */ /* 0x000fe2000bf05070 */
[----:B------:R-:W-:Y:S01]  /*c950*/  ULDC.64 UR8, c[0x0][0x208] ;  /* 0x0000820000087ab9 */ /* 0x000fe20000000a00 */
[----:B------:R-:W-:Y:S02]  /*c960*/  SHF.L.U64.HI R0, R207, 0x2, R208 ;  /* 0x00000002cf007819 */ /* 0x000fe400000102d0 */
[----:B------:R-:W-:-:S13]  /*c970*/  ISETP.NE.AND.EX P1, PT, RZ, UR7, PT, P0 ;  /* 0x00000007ff007c0c */ /* 0x000fda000bf25300 */
[C---:B------:R-:W-:Y:S02]  /*c980*/  @P1 IADD3 R2, P3, R3.reuse, UR6, RZ ;  /* 0x0000000603021c10 */ /* 0x040fe4000ff7e0ff */
[----:B-1----:R-:W-:Y:S02]  /*c990*/  ISETP.NE.U32.AND P0, PT, R4, RZ, PT ;  /* 0x000000ff0400720c */ /* 0x002fe40003f05070 */
[----:B------:R-:W-:Y:S02]  /*c9a0*/  IADD3 R4, P2, R3, R4, RZ ;  /* 0x0000000403047210 */ /* 0x000fe40007f5e0ff */
[C---:B------:R-:W-:Y:S02]  /*c9b0*/  @P1 IADD3.X R3, R0.reuse, UR7, RZ, P3, !PT ;  /* 0x0000000700031c10 */ /* 0x040fe40009ffe4ff */
[----:B------:R-:W-:Y:S01]  /*c9c0*/  ISETP.NE.AND.EX P0, PT, R5, RZ, PT, P0 ;  /* 0x000000ff0500720c */ /* 0x000fe20003f05300 */
[----:B------:R-:W-:Y:S02]  /*c9d0*/  IMAD.MOV.U32 R9, RZ, RZ, RZ ;  /* 0x000000ffff097224 */ /* 0x000fe400078e00ff */
[----:B------:R-:W2:Y:S01]  /*c9e0*/  @P1 LDG.E R2, desc[UR8][R2.64] ;  /* 0x0000000802021981 */ /* 0x000ea2000c1e1900 */
[----:B------:R-:W-:Y:S01]  /*c9f0*/  IMAD.X R5, R0, 0x1, R5, P2 ;  /* 0x0000000100057824 */ /* 0x000fe200010e0605 */
[----:B------:R-:W-:Y:S01]  /*ca00*/  ULDC UR4, c[0x0][0xb88] ;  /* 0x0002e20000047ab9 */ /* 0x000fe20000000800 */
[----:B------:R-:W-:-:S07]  /*ca10*/  ISETP.GT.AND P2, PT, R233, 0x7f, PT ;  /* 0x0000007fe900780c */ /* 0x000fce0003f44270 */
[----:B------:R1:W5:Y:S01]  /*ca20*/  @P0 LDG.E R9, desc[UR8][R4.64] ;  /* 0x0000000804090981 */ /* 0x000362000c1e1900 */
[----:B--2---:R-:W-:Y:S01]  /*ca30*/  @P1 R2UR UR4, R2 ;  /* 0x00000000020412ca */ /* 0x004fe200000e0000 */
[----:B-1----:R-:W-:-:S14]  /*ca40*/  @P1 BRA `(.L_x_4176) ;  /* 0x00000000001c1947 */ /* 0x002fdc0003800000 */
[----:B------:R-:W-:Y:S05]  /*ca50*/  @!P0 BRA `(.L_x_4176) ;  /* 0x0000000000188947 */ /* 0x000fea0003800000 */
[----:B------:R-:W-:Y:S02]  /*ca60*/  ULDC.64 UR6, c[0x0][0x208] ;  /* 0x0000820000067ab9 */ /* 0x000fe40000000a00 */
[----:B------:R-:W2:Y:S04]  /*ca70*/  LDG.E R2, desc[UR6][R4.64] ;  /* 0x0000000604027981 */ /* 0x000ea8000c1e1900 */
[----:B------:R-:W3:Y:S01]  /*ca80*/  LDG.E R0, desc[UR6][R4.64+0x4] ;  /* 0x0000040604007981 */ /* 0x000ee2000c1e1900 */
[----:B--2---:R-:W-:Y:S02]  /*ca90*/  R2UR UR6, R2 ;  /* 0x00000000020672ca */ /* 0x004fe400000e0000 */
[----:B---3--:R-:W-:-:S13]  /*caa0*/  R2UR UR4, R0 ;  /* 0x00000000000472ca */ /* 0x008fda00000e0000 */
[----:B------:R-:W-:-:S12]  /*cab0*/  UIADD3 UR4, -UR6, UR4, URZ ;  /* 0x0000000406047290 */ /* 0x000fd8000fffe13f */
.L_x_4176:
[----:B------:R-:W-:Y:S01]  /*cac0*/  R2UR UR6, R209 ;  /* 0x00000000d10672ca */ /* 0x000fe200000e0000 */
[----:B------:R-:W-:Y:S01]  /*cad0*/  BSSY B1, `(.L_x_4177) ;  /* 0x0000022000017945 */ /* 0x000fe20003800000 */
[----:B------:R-:W-:Y:S02]  /*cae0*/  SHF.R.S32.HI R201, RZ, 0x1f, R200 ;  /* 0x0000001fffc97819 */ /* 0x000fe400000114c8 */
[----:B------:R-:W-:Y:S02]  /*caf0*/  SEL R207, R207, RZ, !P0 ;  /* 0x000000ffcfcf7207 */ /* 0x000fe40004000000 */
[----:B------:R-:W-:Y:S02]  /*cb00*/  SEL R208, R208, RZ, !P0 ;  /* 0x000000ffd0d07207 */ /* 0x000fe40004000000 */
[----:B-----5:R-:W-:-:S05]  /*cb10*/  SHF.R.S32.HI R6, RZ, 0x1f, R9 ;  /* 0x0000001fff067819 */ /* 0x020fca0000011409 */
[----:B------:R-:W-:Y:S01]  /*cb20*/  USHF.R.S32.HI UR7, URZ, 0x1f, UR6 ;  /* 0x0000001f3f077899 */ /* 0x000fe20008011406 */
[----:B------:R-:W-:Y:S11]  /*cb30*/  @P2 BRA `(.L_x_4178) ;  /* 0x00000000006c2947 */ /* 0x000ff60003800000 */
[----:B------:R-:W1:Y:S01]  /*cb40*/  S2R R2, SR_TID.X ;  /* 0x0000000000027919 */ /* 0x000e620000002100 */
[----:B------:R-:W-:-:S13]  /*cb50*/  R2UR UR6, R218 ;  /* 0x00000000da0672ca */ /* 0x000fda00000e0000 */
[----:B------:R-:W-:-:S04]  /*cb60*/  IMAD.U32 R0, RZ, RZ, UR6 ;  /* 0x00000006ff007e24 */ /* 0x000fc8000f8e00ff */
[----:B-1----:R-:W-:-:S04]  /*cb70*/  IMAD R0, R0, 0x80, R2 ;  /* 0x0000008000007824 */ /* 0x002fc800078e0202 */
[----:B------:R-:W-:-:S05]  /*cb80*/  VIADD R0, R0, 0xffffff80 ;  /* 0xffffff8000007836 */ /* 0x000fca0000000000 */
[----:B------:R-:W-:-:S13]  /*cb90*/  ISETP.GE.AND P0, PT, R0, UR4, PT ;  /* 0x0000000400007c0c */ /* 0x000fda000bf06270 */
[----:B------:R-:W-:Y:S05]  /*cba0*/  @P0 BRA `(.L_x_4178) ;  /* 0x0000000000500947 */ /* 0x000fea0003800000 */
[----:B------:R-:W-:Y:S01]  /*cbb0*/  R2UR UR10, R209 ;  /* 0x00000000d10a72ca */ /* 0x000fe200000e0000 */
[----:B------:R-:W-:Y:S01]  /*cbc0*/  ULDC.64 UR8, c[0x0][0xc70] ;  /* 0x00031c0000087ab9 */ /* 0x000fe20000000a00 */
[C---:B------:R-:W-:Y:S01]  /*cbd0*/  IADD3 R2, P0, R0.reuse, R9, RZ ;  /* 0x0000000900027210 */ /* 0x040fe20007f1e0ff */
[----:B------:R-:W-:Y:S02]  /*cbe0*/  UIMAD UR6, UR7, UR8, URZ ;  /* 0x00000008070672a4 */ /* 0x000fe4000f8e023f */
[----:B------:R-:W-:Y:S01]  /*cbf0*/  IMAD.U32 R5, RZ, RZ, UR8 ;  /* 0x00000008ff057e24 */ /* 0x000fe2000f8e00ff */
[----:B------:R-:W-:-:S07]  /*cc00*/  LEA.HI.X.SX32 R3, R0, R6, 0x1, P0 ;  /* 0x0000000600037211 */ /* 0x000fce00000f0eff */
[----:B------:R-:W-:Y:S02]  /*cc10*/  UIMAD UR6, UR10, UR9, UR6 ;  /* 0x000000090a0672a4 */ /* 0x000fe4000f8e0206 */
[----:B------:R-:W-:Y:S01]  /*cc20*/  IMAD.WIDE.U32 R2, R5, UR10, R2 ;  /* 0x0000000a05027c25 */ /* 0x000fe2000f8e0002 */
[----:B------:R-:W-:Y:S01]  /*cc30*/  ULDC.64 UR8, c[0x0][0xc78] ;  /* 0x00031e0000087ab9 */ /* 0x000fe20000000a00 */
[----:B------:R-:W-:Y:S02]  /*cc40*/  ULDC.64 UR10, c[0x0][0x208] ;  /* 0x00008200000a7ab9 */ /* 0x000fe40000000a00 */
[----:B------:R-:W-:Y:S02]  /*cc50*/  IMAD R0, R208, UR8, RZ ;  /* 0x00000008d0007c24 */ /* 0x000fe4000f8e02ff */
[----:B------:R-:W-:Y:S02]  /*cc60*/  VIADD R3, R3, UR6 ;  /* 0x0000000603037c36 */ /* 0x000fe40008000000 */
[----:B------:R-:W-:-:S02]  /*cc70*/  IMAD R5, R207, UR9, R0 ;  /* 0x00000009cf057c24 */ /* 0x000fc4000f8e0200 */
[----:B------:R-:W-:Y:S01]  /*cc80*/  IMAD.WIDE.U32 R2, R207, UR8, R2 ;  /* 0x00000008cf027c25 */ /* 0x000fe2000f8e0002 */
[----:B------:R-:W-:-:S03]  /*cc90*/  ULDC.64 UR8, c[0x0][0xc40] ;  /* 0x0003100000087ab9 */ /* 0x000fc60000000a00 */
[----:B------:R-:W-:Y:S01]  /*cca0*/  IMAD.IADD R3, R3, 0x1, R5 ;  /* 0x0000000103037824 */ /* 0x000fe200078e0205 */
[----:B------:R-:W-:-:S04]  /*ccb0*/  LEA R4, P0, R2, UR8, 0x2 ;  /* 0x0000000802047c11 */ /* 0x000fc8000f8010ff */
[----:B------:R-:W-:Y:S01]  /*ccc0*/  LEA.HI.X R5, R2, UR9, R3, 0x2, P0 ;  /* 0x0000000902057c11 */ /* 0x000fe200080f1403 */
[----:B------:R-:W-:-:S05]  /*ccd0*/  IMAD.MOV.U32 R3, RZ, RZ, -0x800000 ;  /* 0xff800000ff037424 */ /* 0x000fca00078e00ff */
[----:B------:R1:W-:Y:S03]  /*cce0*/  STG.E desc[UR10][R4.64], R3 ;  /* 0x0000000304007986 */ /* 0x0003e6000c10190a */
.L_x_4178:
[----:B------:R-:W-:Y:S05]  /*ccf0*/  BSYNC B1 ;  /* 0x0000000000017941 */ /* 0x000fea0003800000 */
.L_x_4177:
[----:B------:R-:W-:Y:S01]  /*cd00*/  R2UR UR10, R218 ;  /* 0x00000000da0a72ca */ /* 0x000fe200000e0000 */
[----:B------:R-:W-:Y:S01]  /*cd10*/  ULDC.64 UR8, c[0x0][0xba0] ;  /* 0x0002e80000087ab9 */ /* 0x000fe20000000a00 */
[----:B------:R-:W-:Y:S01]  /*cd20*/  R2UR UR11, R209 ;  /* 0x00000000d10b72ca */ /* 0x000fe200000e0000 */
[----:B------:R-:W-:Y:S01]  /*cd30*/  IMAD R0, R6, UR8, RZ ;  /* 0x0000000806007c24 */ /* 0x000fe2000f8e02ff */
[----:B------:R-:W-:Y:S01]  /*cd40*/  BSSY B1, `(.L_x_4179) ;  /* 0x0000032000017945 */ /* 0x000fe20003800000 */
[----:B-1----:R-:W-:-:S04]  /*cd50*/  IMAD.WIDE.U32 R2, R9, UR8, R200 ;  /* 0x0000000809027c25 */ /* 0x002fc8000f8e00c8 */
[----:B------:R-:W-:Y:S01]  /*cd60*/  IMAD R9, R9, UR9, R0 ;  /* 0x0000000909097c24 */ /* 0x000fe2000f8e0200 */
[----:B------:R-:W-:Y:S01]  /*cd70*/  ULDC.64 UR8, c[0x0][0xbe0] ;  /* 0x0002f80000087ab9 */ /* 0x000fe20000000a00 */
[C---:B------:R-:W-:Y:S01]  /*cd80*/  VIADD R0, R202.reuse, 0x20 ;  /* 0x00000020ca007836 */ /* 0x040fe20000000000 */
[----:B------:R-:W-:Y:S02]  /*cd90*/  UIMAD UR6, UR7, UR8, URZ ;  /* 0x00000008070672a4 */ /* 0x000fe4000f8e023f */
[----:B------:R-:W-:Y:S01]  /*cda0*/  IMAD.U32 R5, RZ, RZ, UR8 ;  /* 0x00000008ff057e24 */ /* 0x000fe2000f8e00ff */
[----:B------:R-:W-:Y:S01]  /*cdb0*/  UIMAD UR4, UR10, -0x80, UR4 ;  /* 0xffffff800a0478a4 */ /* 0x000fe2000f8e0204 */
[----:B------:R-:W-:Y:S01]  /*cdc0*/  IADD3 R3, R3, R9, RZ ;  /* 0x0000000903037210 */ /* 0x000fe20007ffe0ff */
[----:B------:R-:W-:Y:S01]  /*cdd0*/  UIMAD UR6, UR11, UR9, UR6 ;  /* 0x000000090b0672a4 */ /* 0x000fe2000f8e0206 */
[C---:B------:R-:W-:Y:S01]  /*cde0*/  VIADD R4, R202.reuse, 0x40 ;  /* 0x00000040ca047836 */ /* 0x040fe20000000000 */
[----:B------:R-:W-:Y:S01]  /*cdf0*/  SHF.R.S32.HI R9, RZ, 0x1f, R202 ;  /* 0x0000001fff097819 */ /* 0x000fe200000114ca */
[----:B------:R-:W-:Y:S01]  /*ce00*/  IMAD.U32 R13, RZ, RZ, UR10 ;  /* 0x0000000aff0d7e24 */ /* 0x000fe2000f8e00ff */
[----:B------:R-:W-:Y:S01]  /*ce10*/  ISETP.GE.AND P2, PT, R202, UR4, PT ;  /* 0x00000004ca007c0c */ /* 0x000fe2000bf46270 */
[----:B------:R-:W-:Y:S01]  /*ce20*/  IMAD.WIDE.U32 R2, R5, UR11, R2 ;  /* 0x0000000b05027c25 */ /* 0x000fe2000f8e0002 */
[----:B------:R-:W-:-:S02]  /*ce30*/  ISETP.GE.AND P1, PT, R0, UR4, PT ;  /* 0x0000000400007c0c */ /* 0x000fc4000bf26270 */
[----:B------:R-:W-:Y:S01]  /*ce40*/  ISETP.GE.AND P0, PT, R4, UR4, PT ;  /* 0x0000000404007c0c */ /* 0x000fe2000bf06270 */
[----:B------:R-:W-:Y:S01]  /*ce50*/  VIADD R3, R3, UR6 ;  /* 0x0000000603037c36 */ /* 0x000fe20008000000 */
[----:B------:R-:W-:Y:S01]  /*ce60*/  ULDC.64 UR6, c[0x0][0xbe8] ;  /* 0x0002fa0000067ab9 */ /* 0x000fe20000000a00 */
[----:B------:R-:W-:Y:S02]  /*ce70*/  IMAD.MOV.U32 R8, RZ, RZ, R202 ;  /* 0x000000ffff087224 */ /* 0x000fe400078e00ca */
        /* <DEDUP_REMOVED lines=15> */
[----:B------:R-:W-:Y:S01]  /*cf70*/  VIADD R0, R200, 0xc0 ;  /* 0x000000c0c8007836 */ /* 0x000fe20000000000 */
[----:B------:R-:W-:Y:S01]  /*cf80*/  MOV R2, R4 ;  /* 0x0000000400027202 */ /* 0x000fe20000000f00 */
[----:B------:R-:W-:Y:S01]  /*cf90*/  IMAD R11, R8, UR9, R11 ;  /* 0x00000009080b7c24 */ /* 0x000fe2000f8e020b */
[----:B------:R-:W-:Y:S01]  /*cfa0*/  ISETP.GE.AND P3, PT, R200, UR6, PT ;  /* 0x00000006c8007c0c */ /* 0x000fe2000bf66270 */
[----:B------:R-:W-:Y:S01]  /*cfb0*/  ULDC.64 UR10, c[0x0][0x208] ;  /* 0x00008200000a7ab9 */ /* 0x000fe20000000a00 */
        /* <DEDUP_REMOVED lines=10> */
.L_x_4180:
[----:B------:R-:W-:Y:S05]  /*d060*/  BSYNC B1 ;  /* 0x0000000000017941 */ /* 0x000fea0003800000 */
.L_x_4179:
[----:B------:R-:W-:Y:S01]  /*d070*/  BSSY B1, `(.L_x_4181) ;  /* 0x000001c000017945 */ /* 0x000fe20003800000 */
[----:B------:R-:W-:-:S03]  /*d080*/  ISETP.GE.AND P2, PT, R6, UR4, PT ;  /* 0x0000000406007c0c */ /* 0x000fc6000bf46270 */
[----:B------:R-:W-:Y:S10]  /*d090*/  @P1 BRA `(.L_x_4182) ;  /* 0x0000000000641947 */ /* 0x000ff40003800000 */
[----:B-1----:R-:W-:Y:S01]  /*d0a0*/  IADD3 R11, P1, R8, 0x20, RZ ;  /* 0x00000020080b7810 */ /* 0x002fe20007f3e0ff */
        /* <DEDUP_REMOVED lines=24> */
.L_x_4182:
[----:B------:R-:W-:Y:S05]  /*d230*/  BSYNC B1 ;  /* 0x0000000000017941 */ /* 0x000fea0003800000 */
.L_x_4181:
[----:B------:R-:W-:Y:S04]  /*d240*/  BSSY B1, `(.L_x_4183) ;  /* 0x000001b000017945 */ /* 0x000fe80003800000 */
[----:B------:R-:W-:Y:S05]  /*d250*/  @P0 BRA `(.L_x_4184) ;  /* 0x0000000000640947 */ /* 0x000fea0003800000 */
[----:B-12---:R-:W-:Y:S01]  /*d260*/  IADD3 R11, P0, R8, 0x40, RZ ;  /* 0x00000040080b7810 */ /* 0x006fe20007f1e0ff */
        /* <DEDUP_REMOVED lines=24> */
.L_x_4184:
[----:B------:R-:W-:Y:S05]  /*d3f0*/  BSYNC B1 ;  /* 0x0000000000017941 */ /* 0x000fea0003800000 */
.L_x_4183:
        /* <DEDUP_REMOVED lines=10> */
[----:B------:R-:W-:Y:S01]  /*d4a0*/  ULDC.64 UR8, c[0x0][0x208] ;  /* 0x0000820000087ab9 */ /* 0x000fe20000000a00 */
        /* <DEDUP_REMOVED lines=15> */
.L_x_4175:
[----:B------:R-:W-:Y:S05]  /*d5a0*/  BSYNC B0 ;  /* 0x0000000000007941 */ /* 0x000fea0003800000 */
.L_x_4166:
[----:B------:R-:W-:Y:S02]  /*d5b0*/  ULDC UR4, c[0x0][0xd14] ;  /* 0x0003450000047ab9 */ /* 0x000fe40000000800 */
[----:B------:R-:W-:-:S13]  /*d5c0*/  ISETP.GE.AND P0, PT, R7, UR4, PT ;  /* 0x0000000407007c0c */ /* 0x000fda000bf06270 */
[----:B------:R-:W-:Y:S05]  /*d5d0*/  @!P0 BRA `(.L_x_4185) ;  /* 0xffffff3800188947 */ /* 0x000fea000383ffff */
[----:B------:R-:W-:Y:S05]  /*d5e0*/  EXIT ;  /* 0x000000000000794d */ /* 0x000fea0003800000 */
.L_x_4129:
        /* <DEDUP_REMOVED lines=10> */
[----:B------:R-:W-:Y:S01]  /*d690*/  ULDC.64 UR6, c[0x0][0x208] ;  /* 0x0000820000067ab9 */ /* 0x000fe20000000a00 */
        /* <DEDUP_REMOVED lines=9> */
[----:B------:R-:W0:Y:S01]  /*d730*/  S2UR UR6, SR_CTAID.X ;  /* 0x00000000000679c3 */ /* 0x000e220000002500 */
[----:B------:R-:W-:Y:S01]  /*d740*/  ISETP.GE.U32.AND P0, PT, R7, 0x2, PT ;  /* 0x000000020700780c */ /* 0x000fe20003f06070 */
[----:B------:R-:W-:Y:S01]  /*d750*/  IMAD.MOV.U32 R16, RZ, RZ, RZ ;  /* 0x000000ffff107224 */ /* 0x000fe200078e00ff */
        /* <DEDUP_REMOVED lines=30> */
[----:B-1----:R-:W-:-:S04]  /*d940*/  IMAD R5, R5, UR4, RZ ;  /* 0x0000000405057c24 */ /* 0x002fc8000f8e02ff */
[----:B------:R-:W-:Y:S01]  /*d950*/  IMAD.MOV.U32 R2, RZ, RZ, R5 ;  /* 0x000000ffff027224 */ /* 0x000fe200078e0005 */
[----:B0-----:R-:W-:-:S13]  /*d960*/  ISETP.GT.AND P0, PT, R5, UR6, PT ;  /* 0x0000000605007c0c */ /* 0x001fda000bf04270 */
[----:B------:R-:W-:Y:S05]  /*d970*/  @P0 BRA `(.L_x_4186) ;  /* 0x0000000000bc0947 */ /* 0x000fea0003800000 */
[----:B------:R-:W-:Y:S01]  /*d980*/  IMAD.MOV.U32 R5, RZ, RZ, R2 ;  /* 0x000000ffff057224 */ /* 0x000fe200078e0002 */
[----:B------:R-:W-:Y:S01]  /*d990*/  ULDC UR5, c[0x0][0xd14] ;  /* 0x0003450000057ab9 */ /* 0x000fe20000000800 */
[----:B------:R-:W-:Y:S01]  /*d9a0*/  IMAD.MOV.U32 R6, RZ, RZ, RZ ;  /* 0x000000ffff067224 */ /* 0x000fe200078e00ff */
[----:B------:R-:W-:Y:S01]  /*d9b0*/  ULDC UR7, c[0x0][0xd14] ;  /* 0x0003450000077ab9 */ /* 0x000fe20000000800 */
[----:B------:R-:W-:-:S05]  /*d9c0*/  ULDC UR4, c[0x0][0xd10] ;  /* 0x0003440000047ab9 */ /* 0x000fca0000000800 */
.L_x_4190:
[----:B------:R-:W-:Y:S01]  /*d9d0*/  VIADD R6, R6, 0x1f ;  /* 0x0000001f06067836 */ /* 0x000fe20000000000 */
[----:B------:R-:W-:-:S04]  /*d9e0*/  MOV R19, UR7 ;  /* 0x0000000700137c02 */ /* 0x000fc80008000f00 */
        /* <DEDUP_REMOVED lines=10> */
[----:B------:R-:W0:Y:S01]  /*da90*/  LDC.64 R2, c[0x0][0xd58] ;  /* 0x00035600ff027b82 */ /* 0x000e220000000a00 */
[----:B------:R-:W-:Y:S01]  /*daa0*/  ULDC.64 UR8, c[0x0][0x208] ;  /* 0x0000820000087ab9 */ /* 0x000fe20000000a00 */
[----:B0-----:R-:W-:-:S05]  /*dab0*/  IMAD.WIDE R2, R7, 0x4, R2 ;  /* 0x0000000407027825 */ /* 0x001fca00078e0202 */
[----:B------:R0:W5:Y:S02]  /*dac0*/  LDG.E R10, desc[UR8][R2.64] ;  /* 0x00000008020a7981 */ /* 0x000164000c1e1900 */
.L_x_4189:
[----:B------:R-:W-:Y:S05]  /*dad0*/  BSYNC B0 ;  /* 0x0000000000007941 */ /* 0x000fea0003800000 */
.L_x_4188:
        /* <DEDUP_REMOVED lines=25> */
.L_x_4186:
[----:B------:R-:W-:Y:S01]  /*dc70*/  IMAD.IADD R7, R5, 0x1, -R2 ;  /* 0x0000000105077824 */ /* 0x000fe200078e0a02 */
[----:B------:R-:W-:-:S03]  /*dc80*/  ULDC.64 UR8, c[0x0][0x208] ;  /* 0x0000820000087ab9 */ /* 0x000fc60000000a00 */
        /* <DEDUP_REMOVED lines=17> */
[----:B------:R-:W-:-:S05]  /*dda0*/  IADD3 R5, R5, -0x1, RZ ;  /* 0xffffffff05057810 */ /* 0x000fca0007ffe0ff */
[----:B------:R2:W3:Y:S02]  /*ddb0*/  SHFL.IDX PT, R16, R4, R5, 0x1f ;  /* 0x00001f0504107589 */ /* 0x0004e400000e0000 */
.L_x_4191:
        /* <DEDUP_REMOVED lines=32> */
[----:B-1----:R-:W-:Y:S01]  /*dfc0*/  MOV R2, RZ ;  /* 0x000000ff00027202 */ /* 0x002fe20000000f00 */
        /* <DEDUP_REMOVED lines=23> */
.L_x_4187:
[----:B------:R-:W-:Y:S02]  /*e140*/  IMAD.MOV.U32 R17, RZ, RZ, RZ ;  /* 0x000000ffff117224 */ /* 0x000fe400078e00ff */
[----:B------:R-:W-:Y:S02]  /*e150*/  IMAD.U32 R16, RZ, RZ, UR6 ;  /* 0x00000006ff107e24 */ /* 0x000fe4000f8e00ff */
[----:B------:R-:W-:-:S07]  /*e160*/  IMAD.MOV.U32 R18, RZ, RZ, RZ ;  /* 0x000000ffff127224 */ /* 0x000fce00078e00ff */
.L_x_4192:
[----:B------:R-:W1:Y:S01]  /*e170*/  S2R R2, SR_TID.X ;  /* 0x0000000000027919 */ /* 0x000e620000002100 */
[----:B------:R-:W-:Y:S01]  /*e180*/  UMOV UR50, URZ ;  /* 0x0000003f00327c82 */ /* 0x000fe20008000000 */
        /* <DEDUP_REMOVED lines=8> */
[----:B------:R-:W-:Y:S02]  /*e210*/  ISETP.GE.AND P0, PT, R19, UR5, PT ;  /* 0x0000000513007c0c */ /* 0x000fe4000bf06270 */
[----:B-1----:R-:W-:-:S05]  /*e220*/  MOV R0, 0x1 ;  /* 0x0000000100007802 */ /* 0x002fca0000000f00 */
[----:B------:R1:W-:Y:S06]  /*e230*/  STL [R1+0x4], R0 ;  /* 0x0000040001007387 */ /* 0x0003ec0000100800 */
[----:B------:R-:W-:Y:S05]  /*e240*/  @P0 BRA `(.L_x_4193) ;  /* 0x0000003c00b40947 */ /* 0x000fea0003800000 */
[----:B-1----:R-:W-:Y:S01]  /*e250*/  IMAD.MOV.U32 R0, RZ, RZ, 0x1 ;  /* 0x00000001ff007424 */ /* 0x002fe200078e00ff */
[----:B------:R1:W-:Y:S01]  /*e260*/  STL [R1], RZ ;  /* 0x000000ff01007387 */ /* 0x0003e20000100800 */
[----:B------:R-:W-:Y:S01]  /*e270*/  ULDC UR51, c[0x0][0xc] ;  /* 0x0000030000337ab9 */ /* 0x000fe20000000800 */
[----:B------:R-:W-:Y:S01]  /*e280*/  ULDC.64 UR48, c[0x0][0x198] ;  /* 0x0000660000307ab9 */ /* 0x000fe20000000a00 */
[----:B------:R-:W-:Y:S01]  /*e290*/  UMOV UR50, URZ ;  /* 0x0000003f00327c82 */ /* 0x000fe20008000000 */
[----:B------:R1:W-:Y:S04]  /*e2a0*/  STL [R1+0x4], R0 ;  /* 0x0000040001007387 */ /* 0x0003e80000100800 */
.L_x_4259:
[----:B--2---:R-:W2:Y:S01]  /*e2b0*/  LDC.64 R2, c[0x0][0xd60] ;  /* 0x00035800ff027b82 */ /* 0x004ea20000000a00 */
[----:B------:R-:W-:Y:S01]  /*e2c0*/  ULDC.64 UR4, c[0x0][0x208] ;  /* 0x0000820000047ab9 */ /* 0x000fe20000000a00 */
[----:B--2---:R-:W-:-:S05]  /*e2d0*/  IMAD.WIDE R2, R19, 0x4, R2 ;  /* 0x0000000413027825 */ /* 0x004fca00078e0202 */
[----:B------:R-:W2:Y:S01]  /*e2e0*/  LDG.E R5, desc[UR4][R2.64] ;  /* 0x0000000402057981 */ /* 0x000ea2000c1e1900 */
[----:B------:R-:W-:Y:S05]  /*e2f0*/  YIELD ;  /* 0x0000000000007946 */ /* 0x000fea0003800000 */
[----:B------:R-:W-:Y:S01]  /*e300*/  ULDC.64 UR4, c[0x0][0xb20] ;  /* 0x0002c80000047ab9 */ /* 0x000fe20000000a00 */
[----:B-1----:R-:W-:Y:S01]  /*e310*/  IMAD.MOV.U32 R0, RZ, RZ, RZ ;  /* 0x000000ffff007224 */ /* 0x002fe200078e00ff */
[----:B------:R-:W-:Y:S01]  /*e320*/  ISETP.NE.U32.AND P0, PT, RZ, UR4, PT ;  /* 0x00000004ff007c0c */ /* 0x000fe2000bf05070 */
[----:B------:R-:W-:Y:S01]  /*e330*/  ULDC.64 UR8, c[0x0][0x208] ;  /* 0x0000820000087ab9 */ /* 0x000fe20000000a00 */
[----:B------:R-:W-:Y:S01]  /*e340*/  IMAD.MOV.U32 R8, RZ, RZ, RZ ;  /* 0x000000ffff087224 */ /* 0x000fe200078e00ff */
[----:B------:R-:W-:Y:S01]  /*e350*/  ULDC.64 UR6, c[0x0][0xb00] ;  /* 0x0002c00000067ab9 */ /* 0x000fe20000000a00 */
[----:B------:R-:W-:-:S02]  /*e360*/  ISETP.NE.AND.EX P0, PT, RZ, UR5, PT, P0 ;  /* 0x00000005ff007c0c */ /* 0x000fc4000bf05300 */
        /* <DEDUP_REMOVED lines=23> */
[----:B------:R-:W-:-:S04]  /*e4e0*/  ISETP.NE.U32.AND P0, PT, RZ, UR6, PT ;  /* 0x00000006ff007c0c */ /* 0x000fc8000bf05070 */
[----:B------:R-:W-:Y:S01]  /*e4f0*/  ISETP.NE.AND.EX P0, PT, RZ, UR7, PT, P0 ;  /* 0x00000007ff007c0c */ /* 0x000fe2000bf05300 */
[----:B--2---:R1:W-:Y:S02]  /*e500*/  STL [R1+0x20], R8 ;  /* 0x0000200801007387 */ /* 0x0043e40000100800 */
[----:B-1----:R-:W-:Y:S01]  /*e510*/  IMAD.U32 R8, RZ, RZ, UR4 ;  /* 0x00000004ff087e24 */ /* 0x002fe2000f8e00ff */
[----:B------:R-:W-:Y:S02]  /*e520*/  ULDC.64 UR4, c[0x0][0x3f8] ;  /* 0x0000fe0000047ab9 */ /* 0x000fe40000000a00 */
[----:B------:R-:W-:-:S03]  /*e530*/  UISETP.NE.U32.AND UP0, UPT, UR4, URZ, UPT ;  /* 0x0000003f0400728c */ /* 0x000fc6000bf05070 */
[----:B------:R-:W-:Y:S01]  /*e540*/  ULDC UR4, c[0x0][0x404] ;  /* 0x0001010000047ab9 */ /* 0x000fe20000000800 */
[----:B------:R-:W-:Y:S01]  /*e550*/  UISETP.NE.AND.EX UP0, UPT, UR5, URZ, UPT, UP0 ;  /* 0x0000003f0500728c */ /* 0x000fe2000bf05300 */
[----:B------:R1:W5:Y:S02]  /*e560*/  @P1 LDG.E R8, desc[UR8][R6.64] ;  /* 0x0000000806081981 */ /* 0x000364000c1e1900 */
[----:B------:R-:W-:Y:S01]  /*e570*/  ULDC UR5, c[0x0][0x2e0] ;  /* 0x0000b80000057ab9 */ /* 0x000fe20000000800 */
[----:B------:R-:W-:-:S04]  /*e580*/  USEL UR4, UR4, 0x1, UP0 ;  /* 0x0000000104047887 */ /* 0x000fc80008000000 */
[----:B------:R-:W-:-:S06]  /*e590*/  UIMAD UR4, UR4, UR5, URZ ;  /* 0x00000005040472a4 */ /* 0x000fcc000f8e023f */
[----:B-1----:R-:W-:Y:S01]  /*e5a0*/  IMAD.U32 R6, RZ, RZ, UR4 ;  /* 0x00000004ff067e24 */ /* 0x002fe2000f8e00ff */
[----:B------:R-:W-:Y:S06]  /*e5b0*/  @P1 BRA `(.L_x_4194) ;  /* 0x0000000000141947 */ /* 0x000fec0003800000 */
[----:B------:R-:W-:Y:S05]  /*e5c0*/  @!P2 BRA `(.L_x_4194) ;  /* 0x000000000010a947 */ /* 0x000fea0003800000 */
[----:B------:R-:W-:Y:S02]  /*e5d0*/  ULDC.64 UR4, c[0x0][0x208] ;  /* 0x0000820000047ab9 */ /* 0x000fe40000000a00 */
[----:B-----5:R-:W2:Y:S04]  /*e5e0*/  LDG.E R8, desc[UR4][R2.64] ;  /* 0x0000000402087981 */ /* 0x020ea8000c1e1900 */
[----:B------:R-:W2:Y:S02]  /*e5f0*/  LDG.E R7, desc[UR4][R2.64+0x4] ;  /* 0x0000040402077981 */ /* 0x000ea4000c1e1900 */
[----:B--2---:R-:W-:-:S07]  /*e600*/  IMAD.IADD R8, R7, 0x1, -R8 ;  /* 0x0000000107087824 */ /* 0x004fce00078e0a08 */
.L_x_4194:
[----:B------:R-:W-:Y:S01]  /*e610*/  IMAD.MOV.U32 R3, RZ, RZ, RZ ;  /* 0x000000ffff037224 */ /* 0x000fe200078e00ff */
[----:B------:R-:W-:-:S05]  /*e620*/  ULDC.64 UR4, c[0x0][0x208] ;  /* 0x0000820000047ab9 */ /* 0x000fca0000000a00 */
[----:B------:R-:W2:Y:S01]  /*e630*/  @P0 LDG.E R3, desc[UR4][R4.64] ;  /* 0x0000000404030981 */ /* 0x000ea2000c1e1900 */
[----:B------:R-:W-:Y:S02]  /*e640*/  ULDC.64 UR4, c[0x0][0xb18] ;  /* 0x0002c60000047ab9 */ /* 0x000fe40000000a00 */
[----:B------:R-:W-:-:S04]  /*e650*/  ISETP.NE.U32.AND P1, PT, RZ, UR4, PT ;  /* 0x00000004ff007c0c */ /* 0x000fc8000bf25070 */
[----:B------:R-:W-:Y:S01]  /*e660*/  ISETP.NE.AND.EX P1, PT, RZ, UR5, PT, P1 ;  /* 0x00000005ff007c0c */ /* 0x000fe2000bf25310 */
[----:B--2--5:R-:W-:-:S05]  /*e670*/  IMAD.IADD R2, R3, 0x1, R0 ;  /* 0x0000000103027824 */ /* 0x024fca00078e0200 */
[----:B------:R1:W-:Y:S07]  /*e680*/  STL [R1+0x8], R2 ;  /* 0x0000080201007387 */ /* 0x0003ee0000100800 */
[----:B------:R-:W-:Y:S05]  /*e690*/  @!P1 BRA `(.L_x_4195) ;  /* 0x0000000000149947 */ /* 0x000fea0003800000 */
[----:B-1----:R-:W-:Y:S01]  /*e6a0*/  IADD3 R2, P0, R10, UR4, RZ ;  /* 0x000000040a027c10 */ /* 0x002fe2000ff1e0ff */
[----:B------:R-:W-:-:S03]  /*e6b0*/  ULDC.64 UR6, c[0x0][0x208] ;  /* 0x0000820000067ab9 */ /* 0x000fc60000000a00 */
[----:B------:R-:W-:-:S05]  /*e6c0*/  IADD3.X R3, R9, UR5, RZ, P0, !PT ;  /* 0x0000000509037c10 */ /* 0x000fca00087fe4ff */
[----:B------:R2:W5:Y:S01]  /*e6d0*/  LDG.E R6, desc[UR6][R2.64] ;  /* 0x0000000602067981 */ /* 0x000562000c1e1900 */
[----:B------:R-:W-:Y:S05]  /*e6e0*/  BRA `(.L_x_4196) ;  /* 0x0000000000147947 */ /* 0x000fea0003800000 */
.L_x_4195:
[----:B------:R-:W-:Y:S05]  /*e6f0*/  @!P0 BRA `(.L_x_4196) ;  /* 0x0000000000108947 */ /* 0x000fea0003800000 */
[----:B------:R-:W-:Y:S02]  /*e700*/  ULDC.64 UR4, c[0x0][0x208] ;  /* 0x0000820000047ab9 */ /* 0x000fe40000000a00 */
[----:B------:R-:W2:Y:S04]  /*e710*/  LDG.E R3, desc[UR4][R4.64] ;  /* 0x0000000404037981 */ /* 0x000ea8000c1e1900 */
[----:B------:R-:W2:Y:S02]  /*e720*/  LDG.E R6, desc[UR4][R4.64+0x4] ;  /* 0x0000040404067981 */ /* 0x000ea4000c1e1900 */
[----:B--2---:R-:W-:-:S07]  /*e730*/  IMAD.IADD R6, R6, 0x1, -R3 ;  /* 0x0000000106067824 */ /* 0x004fce00078e0a03 */
.L_x_4196:
[----:B--2--5:R-:W-:Y:S01]  /*e740*/  IMAD.IADD R3, R6, 0x1, -R0 ;  /* 0x0000000106037824 */ /* 0x024fe200078e0a00 */
[----:B------:R-:W-:Y:S01]  /*e750*/  LEA R0, R17, 0xdf, 0x7 ;  /* 0x000000df11007811 */ /* 0x000fe200078e38ff */
[----:B------:R-:W-:Y:S03]  /*e760*/  BSSY B6, `(.L_x_4197) ;  /* 0x00002d7000067945 */ /* 0x000fe60003800000 */
[C---:B------:R-:W-:Y:S02]  /*e770*/  IADD3 R0, R3.reuse, R0, -R8 ;  /* 0x0000000003007210 */ /* 0x040fe40007ffe808 */
[----:B------:R-:W-:-:S03]  /*e780*/  IADD3 R3, R3, 0x5f, RZ ;  /* 0x0000005f03037810 */ /* 0x000fc60007ffe0ff */
[----:B-1----:R-:W-:-:S04]  /*e790*/  IMAD.HI R2, R0, 0x2aaaaaab, RZ ;  /* 0x2aaaaaab00027827 */ /* 0x002fc800078e02ff */
[----:B------:R-:W-:-:S05]  /*e7a0*/  IMAD.HI R3, R3, 0x2aaaaaab, RZ ;  /* 0x2aaaaaab03037827 */ /* 0x000fca00078e02ff */
[----:B------:R-:W-:-:S04]  /*e7b0*/  SHF.R.U32.HI R0, RZ, 0x1f, R3 ;  /* 0x0000001fff007819 */ /* 0x000fc80000011603 */
[----:B------:R-:W-:Y:S02]  /*e7c0*/  LEA.HI.SX32 R0, R3, R0, 0x1c ;  /* 0x0000000003007211 */ /* 0x000fe400078fe2ff */
[----:B------:R-:W-:-:S04]  /*e7d0*/  SHF.R.U32.HI R3, RZ, 0x1f, R2 ;  /* 0x0000001fff037819 */ /* 0x000fc80000011602 */
        /* <DEDUP_REMOVED lines=12> */
[----:B------:R-:W1:Y:S01]  /*e8a0*/  FLO.U32 R0, UR4 ;  /* 0x0000000400007d00 */ /* 0x000e6200080e0000 */
[----:B------:R-:W-:-:S07]  /*e8b0*/  ULDC.64 UR6, c[0x0][0x208] ;  /* 0x0000820000067ab9 */ /* 0x000fce0000000a00 */
        /* <DEDUP_REMOVED lines=9> */
.L_x_4198:
        /* <DEDUP_REMOVED lines=23> */
.L_x_4200:
        /* <DEDUP_REMOVED lines=10> */
[----:B------:R-:W-:Y:S02]  /*eb60*/  IMAD.U32 R5, RZ, RZ, UR7 ;  /* 0x00000007ff057e24 */ /* 0x000fe4000f8e00ff */
[----:B------:R-:W-:Y:S02]  /*eb70*/  IMAD.U32 R6, RZ, RZ, UR8 ;  /* 0x00000008ff067e24 */ /* 0x000fe4000f8e00ff */
[----:B------:R-:W-:-:S02]  /*eb80*/  IMAD.U32 R7, RZ, RZ, UR9 ;  /* 0x00000009ff077e24 */ /* 0x000fc4000f8e00ff */
[----:B------:R-:W-:Y:S02]  /*eb90*/  IMAD.U32 R10, RZ, RZ, UR4 ;  /* 0x00000004ff0a7e24 */ /* 0x000fe4000f8e00ff */
[----:B------:R-:W-:Y:S02]  /*eba0*/  IMAD.U32 R11, RZ, RZ, UR5 ;  /* 0x00000005ff0b7e24 */ /* 0x000fe4000f8e00ff */
[----:B------:R-:W-:Y:S02]  /*ebb0*/  IMAD.MOV.U32 R8, RZ, RZ, 0x70 ;  /* 0x00000070ff087424 */ /* 0x000fe400078e00ff */
[----:B------:R-:W-:Y:S02]  /*ebc0*/  IMAD.MOV.U32 R12, RZ, RZ, 0x1 ;  /* 0x00000001ff0c7424 */ /* 0x000fe400078e00ff */
[----:B01----:R-:W-:-:S07]  /*ebd0*/  IMAD.MOV.U32 R13, RZ, RZ, RZ ;  /* 0x000000ffff0d7224 */ /* 0x003fce00078e00ff */
[----:B------:R-:W-:-:S07]  /*ebe0*/  LEPC R20, `(.L_x_4202) ;  /* 0x000000001014794e */ /* 0x000fce0000000000 */
[----:B--2---:R-:W-:Y:S05]  /*ebf0*/  CALL.ABS.NOINC R2 ;  /* 0x0000000002007343 */ /* 0x004fea0003c00000 */
.L_x_4202:
        /* <DEDUP_REMOVED lines=16> */
.L_x_4201:
[----:B------:R-:W2:Y:S01]  /*ed00*/  LDL.LU R2, [R1+0x18] ;  /* 0x0000180001027983 */ /* 0x000ea20000300800 */
[----:B------:R-:W-:Y:S01]  /*ed10*/  ULDC.64 UR4, c[0x0][0xaf0] ;  /* 0x0002bc0000047ab9 */ /* 0x000fe20000000a00 */
[----:B------:R-:W1:Y:S02]  /*ed20*/  LDC R4, c[0x0][0x428] ;  /* 0x00010a00ff047b82 */ /* 0x000e640000000800 */
[----:B------:R-:W3:Y:S04]  /*ed30*/  LDL.LU R0, [R1+0x1c] ;  /* 0x00001c0001007983 */ /* 0x000ee80000300800 */
[----:B------:R-:W4:Y:S04]  /*ed40*/  LDL.LU R8, [R1+0x10] ;  /* 0x0000100001087983 */ /* 0x000f280000300800 */
[----:B------:R-:W4:Y:S01]  /*ed50*/  LDL.LU R7, [R1+0x20] ;  /* 0x0000200001077983 */ /* 0x000f220000300800 */
[----:B------:R-:W-:Y:S01]  /*ed60*/  ISETP.NE.U32.AND P0, PT, RZ, UR4, PT ;  /* 0x00000004ff007c0c */ /* 0x000fe2000bf05070 */
[----:B------:R-:W-:-:S03]  /*ed70*/  ULDC.64 UR6, c[0x0][0x208] ;  /* 0x0000820000067ab9 */ /* 0x000fc60000000a00 */
        /* <DEDUP_REMOVED lines=15> */
[----:B------:R-:W-:Y:S01]  /*ee70*/  PLOP3.LUT P1, PT, P6, PT, PT, 0x8, 0x0 ;  /* 0x000000000000781c */ /* 0x000fe2000372e170 */
[----:B------:R-:W-:-:S10]  /*ee80*/  IMAD R17, R17, 0x80, R7 ;  /* 0x0000008011117824 */ /* 0x000fd400078e0207 */
[----:B------:R-:W1:Y:S08]  /*ee90*/  @P0 LDC R5, c[0x0][0x42c] ;  /* 0x00010b00ff050b82 */ /* 0x000e700000000800 */
[----:B------:R-:W2:Y:S01]  /*eea0*/  @P0 LDC R6, c[0x0][0x430] ;  /* 0x00010c00ff060b82 */ /* 0x000ea20000000800 */
[----:B-1----:R-:W-:-:S05]  /*eeb0*/  @P0 IMAD.HI.U32 R5, R18, R5, RZ ;  /* 0x0000000512050227 */ /* 0x002fca00078e00ff */
[----:B--2---:R-:W-:Y:S02]  /*eec0*/  @P0 SHF.R.U32.HI R4, RZ, R6, R5 ;  /* 0x00000006ff040219 */ /* 0x004fe40000011605 */
[----:B------:R-:W-:-:S04]  /*eed0*/  ISETP.NE.U32.AND P0, PT, RZ, UR4, PT ;  /* 0x00000004ff007c0c */ /* 0x000fc8000bf05070 */
[----:B------:R-:W-:-:S04]  /*eee0*/  ISETP.NE.AND.EX P0, PT, RZ, UR5, PT, P0 ;  /* 0x00000005ff007c0c */ /* 0x000fc8000bf05300 */
[----:B0-----:R-:W-:-:S09]  /*eef0*/  SEL R6, R8, RZ, !P0 ;  /* 0x000000ff08067207 */ /* 0x001fd20004000000 */
.L_x_4203:
        /* <DEDUP_REMOVED lines=19> */
.L_x_4275:
[----:B------:R-:W-:Y:S01]  /*f030*/  UMOV UR4, 0xffffffff ;  /* 0xffffffff00047882 */ /* 0x000fe20000000000 */
[----:B------:R-:W-:Y:S02]  /*f040*/  SHF.R.S32.HI R5, RZ, 0x1f, R0 ;  /* 0x0000001fff057819 */ /* 0x000fe40000011400 */
[----:B------:R-:W-:Y:S05]  /*f050*/  BRA.DIV UR4, `(.L_x_4205) ;  /* 0x0000003a04087947 */ /* 0x000fea000b800000 */
[----:B------:R-:W-:-:S13]  /*f060*/  ELECT P6, URZ, PT ;  /* 0x00000000003f782f */ /* 0x000fda00038c0000 */
.L_x_4278:
[----:B------:R-:W-:Y:S05]  /*f070*/  @!P6 BRA `(.L_x_4206) ;  /* 0x0000000000fce947 */ /* 0x000fea0003800000 */
[----:B------:R-:W-:-:S04]  /*f080*/  ISETP.NE.U32.AND P0, PT, R2, RZ, PT ;  /* 0x000000ff0200720c */ /* 0x000fc80003f05070 */
[----:B------:R-:W-:-:S13]  /*f090*/  ISETP.NE.AND.EX P0, PT, R3, RZ, PT, P0 ;  /* 0x000000ff0300720c */ /* 0x000fda0003f05300 */
[----:B------:R-:W-:Y:S05]  /*f0a0*/  @!P0 BRA `(.L_x_4207) ;  /* 0x0000000000488947 */ /* 0x000fea0003800000 */
[----:B------:R-:W0:Y:S01]  /*f0b0*/  LDC R11, c[0x0][0x41c] ;  /* 0x00010700ff0b7b82 */ /* 0x000e220000000800 */
[----:B------:R-:W-:Y:S01]  /*f0c0*/  ULDC.64 UR4, c[0x0][0x408] ;  /* 0x0001020000047ab9 */ /* 0x000fe20000000a00 */
        /* <DEDUP_REMOVED lines=11> */
[----:B------:R-:W-:-:S05]  /*f180*/  IMAD.WIDE.U32 R8, R0, UR4, R8 ;  /* 0x0000000400087c25 */ /* 0x000fca000f8e0008 */
[----:B------:R-:W-:Y:S02]  /*f190*/  IADD3 R9, R9, R10, RZ ;  /* 0x0000000a09097210 */ /* 0x000fe40007ffe0ff */
[----:B------:R-:W-:-:S04]  /*f1a0*/  LEA R10, P0, R8, R2, 0x2 ;  /* 0x00000002080a7211 */ /* 0x000fc800078010ff */
[----:B------:R-:W-:-:S05]  /*f1b0*/  LEA.HI.X R11, R8, R3, R9, 0x2, P0 ;  /* 0x00000003080b7211 */ /* 0x000fca00000f1409 */
[----:B------:R0:W5:Y:S04]  /*f1c0*/  LDG.E R9, desc[UR6][R10.64] ;  /* 0x000000060a097981 */ /* 0x000168000c1e1900 */
.L_x_4207:
        /* <DEDUP_REMOVED lines=9> */
.L_x_4279:
        /* <DEDUP_REMOVED lines=11> */
.L_x_4209:
        /* <DEDUP_REMOVED lines=22> */
.L_x_4206:
        /* <DEDUP_REMOVED lines=55> */
.L_x_4211:
[----:B------:R-:W-:Y:S05]  /*f7e0*/  BSYNC B0 ;  /* 0x0000000000007941 */ /* 0x000fea0003800000 */
.L_x_4210:
        /* <DEDUP_REMOVED lines=8> */
.L_x_4280:
        /* <DEDUP_REMOVED lines=13> */
.L_x_4281:
        /* <DEDUP_REMOVED lines=11> */
.L_x_4216:
        /* <DEDUP_REMOVED lines=37> */
.L_x_4214:
[----:B------:R-:W-:Y:S05]  /*fc40*/  BSYNC B0 ;  /* 0x0000000000007941 */ /* 0x000fea0003800000 */
.L_x_4213:
        /* <DEDUP_REMOVED lines=26> */
[----:B------:R-:W-:Y:S01]  /*fdf0*/  MOV R8, R10 ;  /* 0x0000000a00087202 */ /* 0x000fe20000000f00 */
[----:B------:R-:W-:Y:S01]  /*fe00*/  ULDC.64 UR4, c[0x0][0x408] ;  /* 0x0001020000047ab9 */ /* 0x000fe20000000a00 */
[----:B------:R-:W-:Y:S01]  /*fe10*/  ULDC.64 UR6, c[0x0][0x208] ;  /* 0x0000820000067ab9 */ /* 0x000fe20000000a00 */
        /* <DEDUP_REMOVED lines=15> */
.L_x_4223:
[----:B-1----:R-:W1:Y:S01]  /*ff10*/  S2R R3, SR_CgaCtaId ;  /* 0x0000000000037919 */ /* 0x002e620000008800 */
[----:B------:R-:W-:-:S04]  /*ff20*/  MOV R2, 0x400 ;  /* 0x0000040000027802 */ /* 0x000fc80000000f00 */
[----:B-1----:R-:W-:Y:S02]  /*ff30*/  LEA R2, R3, R2, 0x18 ;  /* 0x0000000203027211 */ /* 0x002fe400078ec0ff */
[----:B------:R-:W-:-:S03]  /*ff40*/  SHF.L.U32 R3, R12, 0x1f, RZ ;  /* 0x0000001f0c037819 */ /* 0x000fc600000006ff */
[----:B------:R-:W-:-:S04]  /*ff50*/  IMAD R2, R13, 0x8, R2 ;  /* 0x000000080d027824 */ /* 0x000fc800078e0202 */
[----:B------:R-:W1:Y:S02]  /*ff60*/  SYNCS.PHASECHK.TRANS64.TRYWAIT P0, [R2+URZ+0x32440], R3 ;  /* 0x03244003020075a7 */ /* 0x000e64000800017f */
[----:B-1----:R-:W-:Y:S05]  /*ff70*/  @!P0 BRA `(.L_x_4224) ;  /* 0x0000002800a88947 */ /* 0x002fea0003800000 */
.L_x_4282:
        /* <DEDUP_REMOVED lines=11> */
.L_x_4225:
        /* <DEDUP_REMOVED lines=22> */
.L_x_4283:
        /* <DEDUP_REMOVED lines=8> */
.L_x_4227:
        /* <DEDUP_REMOVED lines=34> */
.L_x_4222:
[----:B------:R-:W-:Y:S05]  /*10430*/  BSYNC B2 ;  /* 0x0000000000027941 */ /* 0x000fea0003800000 */
.L_x_4221:
[----:B------:R-:W2:Y:S02]  /*10440*/  LDL.LU R2, [R1+0x14] ;  /* 0x0000140001027983 */ /* 0x000ea40000300800 */
[----:B--2---:R-:W-:-:S07]  /*10450*/  VIADD R8, R2, 0xfffffffd ;  /* 0xfffffffd02087836 */ /* 0x004fce0000000000 */
.L_x_4220:
[----:B------:R-:W-:Y:S05]  /*10460*/  BSYNC B1 ;  /* 0x0000000000017941 */ /* 0x000fea0003800000 */
.L_x_4219:
[----:B------:R-:W-:-:S13]  /*10470*/  ISETP.NE.AND P0, PT, R10, RZ, PT ;  /* 0x000000ff0a00720c */ /* 0x000fda0003f05270 */
[----:B------:R-:W-:Y:S05]  /*10480*/  @!P0 BRA `(.L_x_4218) ;  /* 0x0000000c009c8947 */ /* 0x000fea0003800000 */
.L_x_4242:
        /* <DEDUP_REMOVED lines=14> */
[----:B------:R-:W1:Y:S01]  /*10570*/  LDC R9, c[0x0][0x41c] ;  /* 0x00010700ff097b82 */ /* 0x000e620000000800 */
[----:B0-----:R-:W-:Y:S01]  /*10580*/  IMAD.MOV.U32 R12, RZ, RZ, R8 ;  /* 0x000000ffff0c7224 */ /* 0x001fe200078e0008 */
[----:B------:R-:W-:Y:S01]  /*10590*/  ULDC.64 UR4, c[0x0][0x208] ;  /* 0x0000820000047ab9 */ /* 0x000fe20000000a00 */
[----:B------:R-:W-:-:S04]  /*105a0*/  IMAD R7, R5, UR46, RZ ;  /* 0x0000002e05077c24 */ /* 0x000fc8000f8e02ff */
[----:B------:R-:W-:Y:S01]  /*105b0*/  IMAD R7, R0, UR47, R7 ;  /* 0x0000002f00077c24 */ /* 0x000fe2000f8e0207 */
[----:B-1----:R-:W-:-:S13]  /*105c0*/  ISETP.NE.AND P0, PT, R9, 0x1, PT ;  /* 0x000000010900780c */ /* 0x002fda0003f05270 */
        /* <DEDUP_REMOVED lines=10> */
[----:B------:R-:W-:Y:S02]  /*10670*/  IMAD R3, R9, R3, R8 ;  /* 0x0000000309037224 */ /* 0x000fe400078e0208 */
[----:B------:R1:W5:Y:S05]  /*10680*/  LDG.E R9, desc[UR4][R6.64] ;  /* 0x0000000406097981 */ /* 0x00036a000c1e1900 */
.L_x_4230:
[----:B-1----:R-:W1:Y:S01]  /*10690*/  S2R R6, SR_CgaCtaId ;  /* 0x0000000000067919 */ /* 0x002e620000008800 */
[----:B------:R-:W-:Y:S02]  /*106a0*/  MOV R2, 0x400 ;  /* 0x0000040000027802 */ /* 0x000fe40000000f00 */
[----:B------:R-:W-:Y:S02]  /*106b0*/  SHF.L.U32 R7, R11, 0x1f, RZ ;  /* 0x0000001f0b077819 */ /* 0x000fe400000006ff */
[----:B-1----:R-:W-:-:S05]  /*106c0*/  LEA R2, R6, R2, 0x18 ;  /* 0x0000000206027211 */ /* 0x002fca00078ec0ff */
[----:B------:R-:W-:-:S04]  /*106d0*/  IMAD R2, R10, 0x8, R2 ;  /* 0x000000080a027824 */ /* 0x000fc800078e0202 */
[----:B------:R-:W1:Y:S02]  /*106e0*/  SYNCS.PHASECHK.TRANS64.TRYWAIT P0, [R2+URZ+0x32440], R7 ;  /* 0x03244007020075a7 */ /* 0x000e64000800017f */
[----:B-1----:R-:W-:Y:S05]  /*106f0*/  @!P0 BRA `(.L_x_4231) ;  /* 0x0000002000f08947 */ /* 0x002fea0003800000 */
.L_x_4284:
[----:B------:R-:W2:Y:S02]  /*10700*/  S2R R6, SR_TID.X ;  /* 0x0000000000067919 */ /* 0x000ea40000002100 */
[----:B--2---:R-:W-:-:S04]  /*10710*/  LOP3.LUT R6, R6, 0x7f, RZ, 0xc0, !PT ;  /* 0x0000007f06067812 */ /* 0x004fc800078ec0ff */
[----:B------:R-:W-:-:S13]  /*10720*/  ISETP.NE.AND P0, PT, R6, RZ, PT ;  /* 0x000000ff0600720c */ /* 0x000fda0003f05270 */
[----:B------:R-:W-:Y:S05]  /*10730*/  @P0 BRA `(.L_x_4232) ;  /* 0x00000000001c0947 */ /* 0x000fea0003800000 */
[----:B------:R-:W2:Y:S01]  /*10740*/  S2R R6, SR_TID.X ;  /* 0x0000000000067919 */ /* 0x000ea20000002100 */
[----:B0-----:R-:W-:-:S04]  /*10750*/  IMAD.MOV.U32 R13, RZ, RZ, 0x3000 ;  /* 0x00003000ff0d7424 */ /* 0x001fc800078e00ff */
[----:B------:R3:W-:Y:S01]  /*10760*/  SYNCS.ARRIVE.TRANS64 RZ, [R2+URZ+0x32430], R13 ;  /* 0x0324300d02ff79a7 */ /* 0x0007e2000800003f */
[----:B--2---:R-:W-:-:S04]  /*10770*/  LOP3.LUT R6, R6, 0x1f, RZ, 0xc0, !PT ;  /* 0x0000001f06067812 */ /* 0x004fc800078ec0ff */
[----:B------:R-:W-:-:S13]  /*10780*/  ISETP.NE.AND P1, PT, R6, RZ, PT ;  /* 0x000000ff0600720c */ /* 0x000fda0003f25270 */
[----:B---3--:R-:W-:Y:S05]  /*10790*/  @!P1 BRA `(.L_x_4232) ;  /* 0x0000000000049947 */ /* 0x008fea0003800000 */
[----:B------:R-:W-:Y:S01]  /*107a0*/  BPT.TRAP 0x1 ;  /* 0x000000040000795c */ /* 0x000fe20000300000 */
.L_x_4232:
[----:B0-----:R-:W2:Y:S01]  /*107b0*/  LDL R12, [R1+0x8] ;  /* 0x00000800010c7983 */ /* 0x001ea20000100800 */
        /* <DEDUP_REMOVED lines=20> */
.L_x_4285:
        /* <DEDUP_REMOVED lines=8> */
.L_x_4234:
[----:B01----:R-:W0:Y:S01]  /*10980*/  S2R R7, SR_CgaCtaId ;  /* 0x0000000000077919 */ /* 0x003e220000008800 */
[----:B--2---:R-:W-:Y:S01]  /*10990*/  MOV R3, 0x400 ;  /* 0x0000040000037802 */ /* 0x004fe20000000f00 */
        /* <DEDUP_REMOVED lines=11> */
[----:B0-----:R-:W-:-:S05]  /*10a50*/  LEA R3, R7, R3, 0x18 ;  /* 0x0000000307037211 */ /* 0x001fca00078ec0ff */
        /* <DEDUP_REMOVED lines=19> */
.L_x_4229:
[----:B------:R-:W-:Y:S05]  /*10b90*/  BSYNC B1 ;  /* 0x0000000000017941 */ /* 0x000fea0003800000 */
.L_x_4228:
        /* <DEDUP_REMOVED lines=13> */
[----:B------:R-:W1:Y:S01]  /*10c70*/  LDC R11, c[0x0][0x41c] ;  /* 0x00010700ff0b7b82 */ /* 0x000e620000000800 */
[----:B------:R-:W-:Y:S01]  /*10c80*/  IMAD.MOV.U32 R9, RZ, RZ, R10 ;  /* 0x000000ffff097224 */ /* 0x000fe200078e000a */
        /* <DEDUP_REMOVED lines=14> */
[----:B------:R1:W5:Y:S01]  /*10d70*/  LDG.E R9, desc[UR4][R6.64] ;  /* 0x0000000406097981 */ /* 0x000362000c1e1900 */
[----:B------:R-:W-:-:S07]  /*10d80*/  IMAD R10, R11, R2, R10 ;  /* 0x000000020b0a7224 */ /* 0x000fce00078e020a */
.L_x_4237:
[----:B------:R-:W2:Y:S01]  /*10d90*/  S2R R3, SR_CgaCtaId ;  /* 0x0000000000037919 */ /* 0x000ea20000008800 */
[----:B------:R-:W-:-:S04]  /*10da0*/  MOV R2, 0x400 ;  /* 0x0000040000027802 */ /* 0x000fc80000000f00 */
[----:B--2---:R-:W-:Y:S02]  /*10db0*/  LEA R2, R3, R2, 0x18 ;  /* 0x0000000203027211 */ /* 0x004fe400078ec0ff */
[----:B------:R-:W-:-:S03]  /*10dc0*/  SHF.L.U32 R3, R12, 0x1f, RZ ;  /* 0x0000001f0c037819 */ /* 0x000fc600000006ff */
[----:B------:R-:W-:-:S04]  /*10dd0*/  IMAD R2, R13, 0x8, R2 ;  /* 0x000000080d027824 */ /* 0x000fc800078e0202 */
[----:B------:R-:W2:Y:S02]  /*10de0*/  SYNCS.PHASECHK.TRANS64.TRYWAIT P0, [R2+URZ+0x32440], R3 ;  /* 0x03244003020075a7 */ /* 0x000ea4000800017f */
[----:B--2---:R-:W-:Y:S05]  /*10df0*/  @!P0 BRA `(.L_x_4238) ;  /* 0x0000001c00588947 */ /* 0x004fea0003800000 */
.L_x_4286:
[----:B-1----:R-:W1:Y:S02]  /*10e00*/  S2R R6, SR_TID.X ;  /* 0x0000000000067919 */ /* 0x002e640000002100 */
[----:B-1----:R-:W-:-:S04]  /*10e10*/  LOP3.LUT R6, R6, 0x7f, RZ, 0xc0, !PT ;  /* 0x0000007f06067812 */ /* 0x002fc800078ec0ff */
[----:B------:R-:W-:-:S13]  /*10e20*/  ISETP.NE.AND P0, PT, R6, RZ, PT ;  /* 0x000000ff0600720c */ /* 0x000fda0003f05270 */
[----:B------:R-:W-:Y:S05]  /*10e30*/  @P0 BRA `(.L_x_4239) ;  /* 0x00000000001c0947 */ /* 0x000fea0003800000 */
[----:B------:R-:W1:Y:S01]  /*10e40*/  S2R R6, SR_TID.X ;  /* 0x0000000000067919 */ /* 0x000e620000002100 */
[----:B------:R-:W-:-:S04]  /*10e50*/  MOV R7, 0x3000 ;  /* 0x0000300000077802 */ /* 0x000fc80000000f00 */
[----:B------:R3:W-:Y:S01]  /*10e60*/  SYNCS.ARRIVE.TRANS64 RZ, [R2+URZ+0x32430], R7 ;  /* 0x0324300702ff79a7 */ /* 0x0007e2000800003f */
[----:B-1----:R-:W-:-:S04]  /*10e70*/  LOP3.LUT R6, R6, 0x1f, RZ, 0xc0, !PT ;  /* 0x0000001f06067812 */ /* 0x002fc800078ec0ff */
[----:B------:R-:W-:-:S13]  /*10e80*/  ISETP.NE.AND P1, PT, R6, RZ, PT ;  /* 0x000000ff0600720c */ /* 0x000fda0003f25270 */
[----:B---3--:R-:W-:Y:S05]  /*10e90*/  @!P1 BRA `(.L_x_4239) ;  /* 0x0000000000049947 */ /* 0x008fea0003800000 */
[----:B------:R-:W-:Y:S01]  /*10ea0*/  BPT.TRAP 0x1 ;  /* 0x000000040000795c */ /* 0x000fe20000300000 */
.L_x_4239:
[----:B------:R-:W3:Y:S01]  /*10eb0*/  LDL R6, [R1] ;  /* 0x0000000001067983 */ /* 0x000ee20000100800 */
        /* <DEDUP_REMOVED lines=21> */
.L_x_4287:
        /* <DEDUP_REMOVED lines=8> */
.L_x_4241:
        /* <DEDUP_REMOVED lines=34> */
.L_x_4236:
[----:B------:R-:W-:Y:S05]  /*112b0*/  BSYNC B1 ;  /* 0x0000000000017941 */ /* 0x000fea0003800000 */
.L_x_4235:
[C---:B------:R-:W-:Y:S01]  /*112c0*/  ISETP.GT.AND P0, PT, R8.reuse, 0x1, PT ;  /* 0x000000010800780c */ /* 0x040fe20003f04270 */
[----:B------:R-:W-:-:S04]  /*112d0*/  VIADD R2, R8, 0xfffffffe ;  /* 0xfffffffe08027836 */ /* 0x000fc80000000000 */
[----:B------:R-:W-:-:S08]  /*112e0*/  IMAD.MOV.U32 R8, RZ, RZ, R2 ;  /* 0x000000ffff087224 */ /* 0x000fd000078e0002 */
[----:B------:R-:W-:Y:S05]  /*112f0*/  @P0 BRA `(.L_x_4242) ;  /* 0xfffffff000640947 */ /* 0x000fea000383ffff */
.L_x_4218:
[----:B------:R-:W-:Y:S05]  /*11300*/  BSYNC B0 ;  /* 0x0000000000007941 */ /* 0x000fea0003800000 */
.L_x_4217:
        /* <DEDUP_REMOVED lines=14> */
[----:B------:R-:W2:Y:S01]  /*113f0*/  FLO.U32 R4, UR4 ;  /* 0x0000000400047d00 */ /* 0x000ea200080e0000 */
[----:B------:R-:W-:-:S07]  /*11400*/  ULDC.64 UR6, c[0x0][0x208] ;  /* 0x0000820000067ab9 */ /* 0x000fce0000000a00 */
        /* <DEDUP_REMOVED lines=8> */
.L_x_4244:
[----:B------:R-:W-:Y:S05]  /*11490*/  BSYNC B0 ;  /* 0x0000000000007941 */ /* 0x000fea0003800000 */
.L_x_4243:
[----:B-1----:R-:W2:Y:S02]  /*114a0*/  LDL.LU R2, [R1+0x4] ;  /* 0x0000040001027983 */ /* 0x002ea40000300800 */
[----:B--2---:R-:W-:-:S05]  /*114b0*/  LOP3.LUT R2, R2, R0, RZ, 0x3c, !PT ;  /* 0x0000000002027212 */ /* 0x004fca00078e3cff */
[----:B------:R1:W-:Y:S02]  /*114c0*/  STL [R1+0x4], R2 ;  /* 0x0000040201007387 */ /* 0x0003e40000100800 */
.L_x_4199:
[----:B------:R-:W-:Y:S05]  /*114d0*/  BSYNC B6 ;  /* 0x0000000000067941 */ /* 0x000fea0003800000 */
.L_x_4197:
[----:B------:R-:W-:-:S03]  /*114e0*/  UMOV UR4, 0xffffffff ;  /* 0xffffffff00047882 */ /* 0x000fc60000000000 */
[----:B------:R-:W-:Y:S05]  /*114f0*/  BRA.DIV UR4, `(.L_x_4245) ;  /* 0x0000001604c07947 */ /* 0x000fea000b800000 */
[----:B------:R2:W3:Y:S04]  /*11500*/  SHFL.IDX PT, R4, R16, RZ, 0x1f ;  /* 0x00001fff10047589 */ /* 0x0004e800000e0000 */
[----:B------:R2:W4:Y:S02]  /*11510*/  SHFL.IDX PT, R7, R16, 0x1, 0x1f ;  /* 0x00201f0010077f89 */ /* 0x00052400000e0000 */
.L_x_4291:
        /* <DEDUP_REMOVED lines=10> */
[----:B-1----:R-:W0:Y:S01]  /*115c0*/  LDC.64 R2, c[0x0][0xd58] ;  /* 0x00035600ff027b82 */ /* 0x002e220000000a00 */
[----:B------:R-:W-:Y:S01]  /*115d0*/  ULDC.64 UR4, c[0x0][0x208] ;  /* 0x0000820000047ab9 */ /* 0x000fe20000000a00 */
[----:B0-----:R-:W-:-:S05]  /*115e0*/  IMAD.WIDE R2, R5, 0x4, R2 ;  /* 0x0000000405027825 */ /* 0x001fca00078e0202 */
[----:B------:R0:W5:Y:S02]  /*115f0*/  LDG.E R17, desc[UR4][R2.64] ;  /* 0x0000000402117981 */ /* 0x000164000c1e1900 */
.L_x_4247:
[----:B------:R-:W-:Y:S05]  /*11600*/  BSYNC B0 ;  /* 0x0000000000007941 */ /* 0x000fea0003800000 */
.L_x_4246:
        /* <DEDUP_REMOVED lines=23> */
.L_x_4299:
[----:B------:R-:W-:Y:S02]  /*11780*/  ULDC UR4, c[0x0][0xd10] ;  /* 0x0003440000047ab9 */ /* 0x000fe40000000800 */
[----:B------:R-:W-:-:S04]  /*11790*/  IMAD.U32 R5, RZ, RZ, UR4 ;  /* 0x00000004ff057e24 */ /* 0x000fc8000f8e00ff */
[----:B-1----:R-:W-:-:S04]  /*117a0*/  IMAD R14, R14, R5, RZ ;  /* 0x000000050e0e7224 */ /* 0x002fc800078e02ff */
[----:B----4-:R-:W-:-:S05]  /*117b0*/  IMAD.IADD R7, R7, 0x1, R14 ;  /* 0x0000000107077824 */ /* 0x010fca00078e020e */
[----:B---3--:R-:W-:-:S13]  /*117c0*/  ISETP.GT.AND P0, PT, R7, R4, PT ;  /* 0x000000040700720c */ /* 0x008fda0003f04270 */
[----:B------:R-:W-:Y:S05]  /*117d0*/  @P0 BRA `(.L_x_4249) ;  /* 0x0000000000b80947 */ /* 0x000fea0003800000 */
[----:B------:R-:W1:Y:S02]  /*117e0*/  LDC R0, c[0x0][0xd14] ;  /* 0x00034500ff007b82 */ /* 0x000e640000000800 */
.L_x_4254:
        /* <DEDUP_REMOVED lines=11> */
[----:B------:R-:W0:Y:S01]  /*118a0*/  LDC.64 R2, c[0x0][0xd58] ;  /* 0x00035600ff027b82 */ /* 0x000e220000000a00 */
[----:B------:R-:W-:Y:S01]  /*118b0*/  ULDC.64 UR4, c[0x0][0x208] ;  /* 0x0000820000047ab9 */ /* 0x000fe20000000a00 */
[----:B0-----:R-:W-:-:S05]  /*118c0*/  IMAD.WIDE R2, R5, 0x4, R2 ;  /* 0x0000000405027825 */ /* 0x001fca00078e0202 */
[----:B------:R0:W5:Y:S02]  /*118d0*/  LDG.E R17, desc[UR4][R2.64] ;  /* 0x0000000402117981 */ /* 0x000164000c1e1900 */
.L_x_4252:
[----:B------:R-:W-:Y:S05]  /*118e0*/  BSYNC B0 ;  /* 0x0000000000007941 */ /* 0x000fea0003800000 */
.L_x_4251:
        /* <DEDUP_REMOVED lines=23> */
.L_x_4307:
[----:B------:R-:W-:Y:S02]  /*11a60*/  ULDC UR4, c[0x0][0xd10] ;  /* 0x0003440000047ab9 */ /* 0x000fe40000000800 */
[----:B------:R-:W-:-:S04]  /*11a70*/  IMAD.U32 R5, RZ, RZ, UR4 ;  /* 0x00000004ff057e24 */ /* 0x000fc8000f8e00ff */
[----:B-1----:R-:W-:-:S05]  /*11a80*/  IMAD R14, R14, R5, RZ ;  /* 0x000000050e0e7224 */ /* 0x002fca00078e02ff */
[----:B------:R-:W-:-:S04]  /*11a90*/  IADD3 R7, R14, R7, RZ ;  /* 0x000000070e077210 */ /* 0x000fc80007ffe0ff */
[----:B------:R-:W-:-:S13]  /*11aa0*/  ISETP.GT.AND P0, PT, R7, R4, PT ;  /* 0x000000040700720c */ /* 0x000fda0003f04270 */
[----:B------:R-:W-:Y:S05]  /*11ab0*/  @!P0 BRA `(.L_x_4254) ;  /* 0xfffffffc004c8947 */ /* 0x000fea000383ffff */
.L_x_4249:
        /* <DEDUP_REMOVED lines=8> */
.L_x_4311:
[----:B------:R-:W-:Y:S01]  /*11b40*/  ISETP.NE.AND P0, PT, R3, RZ, PT ;  /* 0x000000ff0300720c */ /* 0x000fe20003f05270 */
[----:B------:R-:W-:-:S12]  /*11b50*/  IMAD.MOV.U32 R7, RZ, RZ, RZ ;  /* 0x000000ffff077224 */ /* 0x000fd800078e00ff */
[----:B------:R-:W-:Y:S05]  /*11b60*/  @!P0 BRA `(.L_x_4256) ;  /* 0x0000000000108947 */ /* 0x000fea0003800000 */
[----:B------:R-:W-:Y:S01]  /*11b70*/  UMOV UR4, 0xffffffff ;  /* 0xffffffff00047882 */ /* 0x000fe20000000000 */
[----:B------:R-:W-:Y:S02]  /*11b80*/  VIADD R12, R6, 0xffffffff ;  /* 0xffffffff060c7836 */ /* 0x000fe40000000000 */
[----:B------:R-:W-:Y:S05]  /*11b90*/  BRA.DIV UR4, `(.L_x_4257) ;  /* 0x0000001a044c7947 */ /* 0x000fea000b800000 */
[----:B------:R3:W4:Y:S02]  /*11ba0*/  SHFL.IDX PT, R7, R2, R12, 0x1f ;  /* 0x00001f0c02077589 */ /* 0x00072400000e0000 */
.L_x_4256:
[----:B0--3--:R-:W0:Y:S01]  /*11bb0*/  LDC.64 R2, c[0x0][0xd68] ;  /* 0x00035a00ff027b82 */ /* 0x009e220000000a00 */
[----:B------:R-:W-:Y:S01]  /*11bc0*/  IMAD.IADD R19, R6, 0x1, R19 ;  /* 0x0000000106137824 */ /* 0x000fe200078e0213 */
[----:B------:R-:W-:-:S03]  /*11bd0*/  ULDC.64 UR4, c[0x0][0x208] ;  /* 0x0000820000047ab9 */ /* 0x000fc60000000a00 */
[----:B0-----:R-:W-:-:S05]  /*11be0*/  IMAD.WIDE R2, R19, 0x4, R2 ;  /* 0x0000000413027825 */ /* 0x001fca00078e0202 */
[----:B------:R0:W1:Y:S01]  /*11bf0*/  LDG.E R8, desc[UR4][R2.64] ;  /* 0x0000000402087981 */ /* 0x000062000c1e1900 */
[----:B----4-:R-:W-:Y:S02]  /*11c00*/  IMAD R16, R7, R5, R16 ;  /* 0x0000000507107224 */ /* 0x010fe400078e0210 */
[----:B0-----:R-:W-:Y:S02]  /*11c10*/  IMAD.MOV.U32 R2, RZ, RZ, RZ ;  /* 0x000000ffff027224 */ /* 0x001fe400078e00ff */
[----:B-12---:R-:W-:-:S05]  /*11c20*/  IMAD R6, R17, R8, RZ ;  /* 0x0000000811067224 */ /* 0x006fca00078e02ff */
        /* <DEDUP_REMOVED lines=54> */
[----:B------:R-:W-:Y:S01]  /*11f90*/  @!P0 LOP3.LUT R3, RZ, R8, RZ, 0x33, !PT ;  /* 0x00000008ff038212 */ /* 0x000fe200078e33ff */
[----:B------:R-:W-:-:S03]  /*11fa0*/  IMAD.MOV R8, RZ, RZ, -R8 ;  /* 0x000000ffff087224 */ /* 0x000fc600078e0a08 */
[----:B------:R-:W-:Y:S01]  /*11fb0*/  LOP3.LUT R2, RZ, R3, RZ, 0x33, !PT ;  /* 0x00000003ff027212 */ /* 0x000fe200078e33ff */
[----:B------:R-:W-:-:S04]  /*11fc0*/  IMAD R18, R3, R8, R4 ;  /* 0x0000000803127224 */ /* 0x000fc800078e0204 */
[----:B------:R-:W-:Y:S01]  /*11fd0*/  IMAD.IADD R17, R17, 0x1, R2 ;  /* 0x0000000111117824 */ /* 0x000fe200078e0202 */
[----:B------:R-:W-:Y:S06]  /*11fe0*/  BRA `(.L_x_4258) ;  /* 0x00000000001c7947 */ /* 0x000fec0003800000 */
.L_x_4250:
[----:B------:R-:W-:Y:S01]  /*11ff0*/  UMOV UR4, URZ ;  /* 0x0000003f00047c82 */ /* 0x000fe20008000000 */
[----:B------:R-:W-:Y:S01]  /*12000*/  UMOV UR5, URZ ;  /* 0x0000003f00057c82 */ /* 0x000fe20008000000 */
[----:B------:R-:W-:Y:S01]  /*12010*/  ULDC UR6, c[0x0][0xd14] ;  /* 0x0003450000067ab9 */ /* 0x000fe20000000800 */
[----:B--2---:R-:W-:Y:S02]  /*12020*/  IMAD.MOV.U32 R16, RZ, RZ, R4 ;  /* 0x000000ffff107224 */ /* 0x004fe400078e0004 */
[----:B------:R-:W-:Y:S02]  /*12030*/  IMAD.U32 R17, RZ, RZ, UR4 ;  /* 0x00000004ff117e24 */ /* 0x000fe4000f8e00ff */
[----:B------:R-:W-:Y:S02]  /*12040*/  IMAD.U32 R18, RZ, RZ, UR5 ;  /* 0x00000005ff127e24 */ /* 0x000fe4000f8e00ff */
[----:B------:R-:W-:-:S07]  /*12050*/  IMAD.U32 R19, RZ, RZ, UR6 ;  /* 0x00000006ff137e24 */ /* 0x000fce000f8e00ff */
.L_x_4258:
        /* <DEDUP_REMOVED lines=12> */
.L_x_4193:
        /* <DEDUP_REMOVED lines=11> */
.L_x_4314:
[----:B------:R-:W-:-:S03]  /*121d0*/  UMOV UR4, 0xffffffff ;  /* 0xffffffff00047882 */ /* 0x000fc60000000000 */
[----:B------:R-:W-:Y:S05]  /*121e0*/  BRA.DIV UR4, `(.L_x_4261) ;  /* 0x0000001204f47947 */ /* 0x000fea000b800000 */
[----:B--2---:R-:W2:Y:S02]  /*121f0*/  S2R R2, SR_TID.X ;  /* 0x0000000000027919 */ /* 0x004ea40000002100 */
[----:B--2---:R-:W-:-:S04]  /*12200*/  SHF.R.U32.HI R2, RZ, 0x5, R2 ;  /* 0x00000005ff027819 */ /* 0x004fc80000011602 */
[----:B------:R-:W-:-:S05]  /*12210*/  LOP3.LUT R2, R2, 0x3, RZ, 0xc0, !PT ;  /* 0x0000000302027812 */ /* 0x000fca00078ec0ff */
[----:B------:R2:W3:Y:S02]  /*12220*/  SHFL.IDX PT, R14, R2, RZ, 0x1f ;  /* 0x00001fff020e7589 */ /* 0x0004e400000e0000 */
.L_x_4317:
[----:B---3--:R-:W-:Y:S01]  /*12230*/  ISETP.NE.AND P0, PT, R14, RZ, PT ;  /* 0x000000ff0e00720c */ /* 0x008fe20003f05270 */
[----:B------:R-:W-:-:S12]  /*12240*/  BSSY B0, `(.L_x_4262) ;  /* 0x0000029000007945 */ /* 0x000fd80003800000 */
[----:B------:R-:W-:Y:S05]  /*12250*/  @P0 BRA `(.L_x_4263) ;  /* 0x00000000009c0947 */ /* 0x000fea0003800000 */
[----:B------:R-:W-:-:S03]  /*12260*/  UMOV UR4, 0xffffffff ;  /* 0xffffffff00047882 */ /* 0x000fc60000000000 */
[----:B------:R-:W-:Y:S05]  /*12270*/  BRA.DIV UR4, `(.L_x_4264) ;  /* 0x0000001604047947 */ /* 0x000fea000b800000 */
[----:B------:R-:W-:-:S13]  /*12280*/  ELECT P6, URZ, PT ;  /* 0x00000000003f782f */ /* 0x000fda00038c0000 */
.L_x_4320:
        /* <DEDUP_REMOVED lines=8> */
.L_x_4265:
[----:B-1----:R-:W2:Y:S04]  /*12310*/  LDL R3, [R1] ;  /* 0x0000000001037983 */ /* 0x002ea80000100800 */
[----:B------:R-:W3:Y:S01]  /*12320*/  LDL.LU R7, [R1+0x4] ;  /* 0x0000040001077983 */ /* 0x000ee20000300800 */
[----:B------:R-:W-:-:S04]  /*12330*/  VIADD R2, R0, 0x32440 ;  /* 0x0003244000027836 */ /* 0x000fc80000000000 */
[C---:B--2---:R-:W-:Y:S01]  /*12340*/  IMAD R6, R3.reuse, 0x8, R2 ;  /* 0x0000000803067824 */ /* 0x044fe200078e0202 */
[----:B------:R-:W-:Y:S02]  /*12350*/  IADD3 R3, R3, 0x1, RZ ;  /* 0x0000000103037810 */ /* 0x000fe40007ffe0ff */
[----:B---3--:R-:W-:Y:S02]  /*12360*/  SHF.L.U32 R5, R7, 0x1f, RZ ;  /* 0x0000001f07057819 */ /* 0x008fe400000006ff */
[C---:B------:R-:W-:Y:S02]  /*12370*/  ISETP.NE.AND P1, PT, R3.reuse, 0x2, PT ;  /* 0x000000020300780c */ /* 0x040fe40003f25270 */
[----:B------:R-:W1:Y:S02]  /*12380*/  SYNCS.PHASECHK.TRANS64.TRYWAIT P0, [R6+URZ], R5 ;  /* 0x00000005060075a7 */ /* 0x000e64000800017f */
[----:B------:R-:W-:Y:S02]  /*12390*/  SEL R4, RZ, 0x1, P1 ;  /* 0x00000001ff047807 */ /* 0x000fe40000800000 */
[----:B------:R-:W-:-:S02]  /*123a0*/  SEL R3, R3, RZ, P1 ;  /* 0x000000ff03037207 */ /* 0x000fc40000800000 */
[----:B------:R-:W-:-:S03]  /*123b0*/  LOP3.LUT R4, R7, R4, RZ, 0x3c, !PT ;  /* 0x0000000407047212 */ /* 0x000fc600078e3cff */
[----:B------:R-:W-:Y:S01]  /*123c0*/  IMAD R7, R3, 0x8, R2 ;  /* 0x0000000803077824 */ /* 0x000fe200078e0202 */
[----:B------:R-:W-:Y:S01]  /*123d0*/  SHF.L.U32 R2, R4, 0x1f, RZ ;  /* 0x0000001f04027819 */ /* 0x000fe200000006ff */
[----:B-1----:R-:W-:Y:S06]  /*123e0*/  @!P0 BRA `(.L_x_4266) ;  /* 0x0000001000c88947 */ /* 0x002fec0003800000 */
.L_x_4321:
[----:B------:R-:W2:Y:S02]  /*123f0*/  SYNCS.PHASECHK.TRANS64.TRYWAIT P0, [R7+URZ], R2 ;  /* 0x00000002070075a7 */ /* 0x000ea4000800017f */
[----:B--2---:R-:W-:Y:S05]  /*12400*/  @!P0 BRA `(.L_x_4267) ;  /* 0x0000001000d48947 */ /* 0x004fea0003800000 */
.L_x_4322:
[----:B------:R-:W-:Y:S05]  /*12410*/  @!P2 BRA `(.L_x_4268) ;  /* 0x000000000004a947 */ /* 0x000fea0003800000 */
[----:B------:R-:W-:Y:S01]  /*12420*/  BPT.TRAP 0x1 ;  /* 0x000000040000795c */ /* 0x000fe20000300000 */
.L_x_4268:
[----:B------:R-:W3:Y:S01]  /*12430*/  LDL.LU R4, [R1] ;  /* 0x0000000001047983 */ /* 0x000ee20000300800 */
[----:B------:R-:W-:-:S04]  /*12440*/  VIADD R0, R0, 0x32460 ;  /* 0x0003246000007836 */ /* 0x000fc80000000000 */
[----:B---3--:R-:W-:-:S04]  /*12450*/  IMAD R4, R4, 0x8, R0 ;  /* 0x0000000804047824 */ /* 0x008fc800078e0200 */
[----:B------:R-:W3:Y:S02]  /*12460*/  SYNCS.PHASECHK.TRANS64.TRYWAIT P0, [R4+URZ], R5 ;  /* 0x00000005040075a7 */ /* 0x000ee4000800017f */
[----:B---3--:R-:W-:Y:S05]  /*12470*/  @!P0 BRA `(.L_x_4269) ;  /* 0x0000001000cc8947 */ /* 0x008fea0003800000 */
.L_x_4323:
[----:B------:R-:W-:-:S07]  /*12480*/  IMAD R3, R3, 0x8, R0 ;  /* 0x0000000803037824 */ /* 0x000fce00078e0200 */
.L_x_4270:
[----:B----4-:R4:W0:Y:S02]  /*12490*/  SYNCS.PHASECHK.TRANS64.TRYWAIT P0, [R3+URZ], R2 ;  /* 0x00000002030075a7 */ /* 0x010824000800017f */
[----:B0-----:R-:W-:Y:S05]  /*124a0*/  @!P0 NANOSLEEP.SYNCS 0x989680 ;  /* 0x009896800000895d */ /* 0x001fea0003900000 */
[----:B------:R-:W0:Y:S02]  /*124b0*/  @!P0 SYNCS.PHASECHK.TRANS64 P0, [R3+URZ], R2 ;  /* 0x00000002030085a7 */ /* 0x000e24000800007f */
[----:B0-----:R-:W-:Y:S05]  /*124c0*/  @!P0 BRA `(.L_x_4270) ;  /* 0xfffffffc00f08947 */ /* 0x001fea000383ffff */
.L_x_4263:
[----:B------:R-:W-:Y:S05]  /*124d0*/  BSYNC B0 ;  /* 0x0000000000007941 */ /* 0x000fea0003800000 */
.L_x_4262:
[----:B------:R-:W-:Y:S05]  /*124e0*/  EXIT ;  /* 0x000000000000794d */ /* 0x000fea0003800000 */
.L_x_4136:
[----:B0-----:R0:W1:Y:S02]  /*124f0*/  SYNCS.PHASECHK.TRANS64.TRYWAIT P0, [R5+URZ+0x32400], R2 ;  /* 0x03240002050075a7 */ /* 0x001064000800017f */
[----:B-1----:R-:W-:Y:S05]  /*12500*/  @!P0 NANOSLEEP.SYNCS 0x989680 ;  /* 0x009896800000895d */ /* 0x002fea0003900000 */
[----:B------:R-:W1:Y:S02]  /*12510*/  @!P0 SYNCS.PHASECHK.TRANS64 P0, [R5+URZ+0x32400], R2 ;  /* 0x03240002050085a7 */ /* 0x000e64000800007f */
[----:B-1----:R-:W-:Y:S05]  /*12520*/  @!P0 BRA `(.L_x_4136) ;  /* 0xfffffffc00f08947 */ /* 0x002fea000383ffff */
[----:B------:R-:W-:Y:S05]  /*12530*/  BRA `(.L_x_4271) ;  /* 0xfffffef4006c7947 */ /* 0x000fea000383ffff */
.L_x_4140:
[----:B--2---:R2:W3:Y:S02]  /*12540*/  SYNCS.PHASECHK.TRANS64.TRYWAIT P1, [R0+URZ+0x32430], R3 ;  /* 0x03243003000075a7 */ /* 0x0044e4000802017f */
[----:B---3--:R-:W-:Y:S05]  /*12550*/  @!P1 NANOSLEEP.SYNCS 0x989680 ;  /* 0x009896800000995d */ /* 0x008fea0003900000 */
[----:B------:R-:W3:Y:S02]  /*12560*/  @!P1 SYNCS.PHASECHK.TRANS64 P1, [R0+URZ+0x32430], R3 ;  /* 0x03243003000095a7 */ /* 0x000ee4000802007f */
[----:B---3--:R-:W-:Y:S05]  /*12570*/  @!P1 BRA `(.L_x_4140) ;  /* 0xfffffffc00f09947 */ /* 0x008fea000383ffff */
[----:B------:R-:W-:Y:S05]  /*12580*/  BRA `(.L_x_4139) ;  /* 0xfffffef4009c7947 */ /* 0x000fea000383ffff */
.L_x_4141:
[----:B---3--:R3:W4:Y:S02]  /*12590*/  SYNCS.PHASECHK.TRANS64.TRYWAIT P1, [R5+URZ+0x32410], R2 ;  /* 0x03241002050075a7 */ /* 0x008724000802017f */
[----:B----4-:R-:W-:Y:S05]  /*125a0*/  @!P1 NANOSLEEP.SYNCS 0x989680 ;  /* 0x009896800000995d */ /* 0x010fea0003900000 */
[----:B------:R-:W4:Y:S02]  /*125b0*/  @!P1 SYNCS.PHASECHK.TRANS64 P1, [R5+URZ+0x32410], R2 ;  /* 0x03241002050095a7 */ /* 0x000f24000802007f */
[----:B----4-:R-:W-:Y:S05]  /*125c0*/  @!P1 BRA `(.L_x_4141) ;  /* 0xfffffffc00f09947 */ /* 0x010fea000383ffff */
[----:B------:R-:W-:Y:S05]  /*125d0*/  BRA `(.L_x_4272) ;  /* 0xfffffef800487947 */ /* 0x000fea000383ffff */
.L_x_4145:
[----:B------:R0:W0:Y:S02]  /*125e0*/  SYNCS.PHASECHK.TRANS64.TRYWAIT P1, [R0+URZ+0x32450], R3 ;  /* 0x03245003000075a7 */ /* 0x000024000802017f */
[----:B0-----:R-:W-:Y:S05]  /*125f0*/  @!P1 NANOSLEEP.SYNCS 0x989680 ;  /* 0x009896800000995d */ /* 0x001fea0003900000 */
[----:B------:R-:W0:Y:S02]  /*12600*/  @!P1 SYNCS.PHASECHK.TRANS64 P1, [R0+URZ+0x32450], R3 ;  /* 0x03245003000095a7 */ /* 0x000e24000802007f */
[----:B0-----:R-:W-:Y:S05]  /*12610*/  @!P1 BRA `(.L_x_4145) ;  /* 0xfffffffc00f09947 */ /* 0x001fea000383ffff */
[----:B------:R-:W-:Y:S05]  /*12620*/  BRA `(.L_x_4144) ;  /* 0xfffffef800547947 */ /* 0x000fea000383ffff */
.L_x_4150:
[----:B-1----:R-:W-:-:S04]  /*12630*/  IMAD.U32 R20, RZ, RZ, UR4 ;  /* 0x00000004ff147e24 */ /* 0x002fc8000f8e00ff */
[----:B------:R1:W2:Y:S03]  /*12640*/  SYNCS.PHASECHK.TRANS64.TRYWAIT P2, [R20+URZ+0x32430], R13 ;  /* 0x0324300d140075a7 */ /* 0x0002a6000804017f */
[----:B--2---:R-:W-:Y:S05]  /*12650*/  @!P2 NANOSLEEP.SYNCS 0x989680 ;  /* 0x009896800000a95d */ /* 0x004fea0003900000 */
[----:B------:R-:W2:Y:S02]  /*12660*/  @!P2 SYNCS.PHASECHK.TRANS64 P2, [R20+URZ+0x32430], R13 ;  /* 0x0324300d1400a5a7 */ /* 0x000ea4000804007f */
[----:B--2---:R-:W-:Y:S05]  /*12670*/  @!P2 BRA `(.L_x_4150) ;  /* 0xfffffffc00eca947 */ /* 0x004fea000383ffff */
[----:B------:R-:W-:Y:S05]  /*12680*/  BRA `(.L_x_4149) ;  /* 0xffffff2000547947 */ /* 0x000fea000383ffff */
.L_x_4154:
[----:B-1----:R-:W-:-:S04]  /*12690*/  IMAD.U32 R20, RZ, RZ, UR4 ;  /* 0x00000004ff147e24 */ /* 0x002fc8000f8e00ff */
[----:B------:R1:W3:Y:S03]  /*126a0*/  SYNCS.PHASECHK.TRANS64.TRYWAIT P2, [R20+URZ+0x32450], R13 ;  /* 0x0324500d140075a7 */ /* 0x0002e6000804017f */
[----:B---3--:R-:W-:Y:S05]  /*126b0*/  @!P2 NANOSLEEP.SYNCS 0x989680 ;  /* 0x009896800000a95d */ /* 0x008fea0003900000 */
[----:B------:R-:W3:Y:S02]  /*126c0*/  @!P2 SYNCS.PHASECHK.TRANS64 P2, [R20+URZ+0x32450], R13 ;  /* 0x0324500d1400a5a7 */ /* 0x000ee4000804007f */
[----:B---3--:R-:W-:Y:S05]  /*126d0*/  @!P2 BRA `(.L_x_4154) ;  /* 0xfffffffc00eca947 */ /* 0x008fea000383ffff */
[----:B------:R-:W-:Y:S05]  /*126e0*/  BRA `(.L_x_4153) ;  /* 0xffffff2000d07947 */ /* 0x000fea000383ffff */
.L_x_4160:
[----:B--2---:R-:W-:-:S04]  /*126f0*/  IMAD.U32 R20, RZ, RZ, UR5 ;  /* 0x00000005ff147e24 */ /* 0x004fc8000f8e00ff */
[----:B------:R2:W3:Y:S03]  /*12700*/  SYNCS.PHASECHK.TRANS64.TRYWAIT P2, [R20+URZ+0x32430], R13 ;  /* 0x0324300d140075a7 */ /* 0x0004e6000804017f */
[----:B---3--:R-:W-:Y:S05]  /*12710*/  @!P2 NANOSLEEP.SYNCS 0x989680 ;  /* 0x009896800000a95d */ /* 0x008fea0003900000 */
[----:B------:R-:W3:Y:S02]  /*12720*/  @!P2 SYNCS.PHASECHK.TRANS64 P2, [R20+URZ+0x32430], R13 ;  /* 0x0324300d1400a5a7 */ /* 0x000ee4000804007f */
[----:B---3--:R-:W-:Y:S05]  /*12730*/  @!P2 BRA `(.L_x_4160) ;  /* 0xfffffffc00eca947 */ /* 0x008fea000383ffff */
[----:B------:R-:W-:Y:S05]  /*12740*/  BRA `(.L_x_4159) ;  /* 0xffffff5000387947 */ /* 0x000fea000383ffff */
.L_x_4164:
[----:B--2---:R-:W-:-:S04]  /*12750*/  IMAD.U32 R20, RZ, RZ, UR5 ;  /* 0x00000005ff147e24 */ /* 0x004fc8000f8e00ff */
[----:B------:R2:W3:Y:S03]  /*12760*/  SYNCS.PHASECHK.TRANS64.TRYWAIT P2, [R20+URZ+0x32450], R13 ;  /* 0x0324500d140075a7 */ /* 0x0004e6000804017f */
[----:B---3--:R-:W-:Y:S05]  /*12770*/  @!P2 NANOSLEEP.SYNCS 0x989680 ;  /* 0x009896800000a95d */ /* 0x008fea0003900000 */
[----:B------:R-:W3:Y:S02]  /*12780*/  @!P2 SYNCS.PHASECHK.TRANS64 P2, [R20+URZ+0x32450], R13 ;  /* 0x0324500d1400a5a7 */ /* 0x000ee4000804007f */
[----:B---3--:R-:W-:Y:S05]  /*12790*/  @!P2 BRA `(.L_x_4164) ;  /* 0xfffffffc00eca947 */ /* 0x008fea000383ffff */
[----:B------:R-:W-:Y:S05]  /*127a0*/  BRA `(.L_x_4163) ;  /* 0xffffff5000b47947 */ /* 0x000fea000383ffff */
.L_x_4204:
        /* <DEDUP_REMOVED lines=11> */
.L_x_4274:
[----:B------:R-:W-:Y:S05]  /*12860*/  BSYNC B0 ;  /* 0x0000000000007941 */ /* 0x000fea0003800000 */
.L_x_4273:
[----:B------:R-:W-:Y:S05]  /*12870*/  BRA `(.L_x_4275) ;  /* 0xffffffc400ec7947 */ /* 0x000fea000383ffff */
.L_x_4205:
[----:B------:R-:W-:Y:S01]  /*12880*/  BSSY B0, `(.L_x_4276) ;  /* 0x0000006000007945 */ /* 0x000fe20003800000 */
[----:B------:R-:W-:-:S07]  /*12890*/  IMAD.MOV.U32 R15, RZ, RZ, -0x1 ;  /* 0xffffffffff0f7424 */ /* 0x000fce00078e00ff */
[----:B------:R-:W-:Y:S05]  /*128a0*/  WARPSYNC.COLLECTIVE R15, `(.L_x_4277) ;  /* 0x000000000f0c7348 */ /* 0x000fea0003c00000 */
[----:B------:R-:W-:Y:S02]  /*128b0*/  ELECT P6, UR62, PT ;  /* 0x00000000003e782f */ /* 0x000fe400038c0000 */
[----:B------:R-:W-:Y:S01]  /*128c0*/  MOV R14, UR62 ;  /* 0x0000003e000e7c02 */ /* 0x000fe20008000f00 */
[----:B------:R-:W-:Y:S10]  /*128d0*/  ENDCOLLECTIVE ;  /* 0x000000000000791b */ /* 0x000ff40003800000 */
.L_x_4277:
[----:B------:R-:W-:Y:S05]  /*128e0*/  BSYNC B0 ;  /* 0x0000000000007941 */ /* 0x000fea0003800000 */
.L_x_4276:
[----:B------:R-:W-:Y:S05]  /*128f0*/  BRA `(.L_x_4278) ;  /* 0xffffffc400dc7947 */ /* 0x000fea000383ffff */
.L_x_4208:
[----:B0-----:R0:W1:Y:S02]  /*12900*/  SYNCS.PHASECHK.TRANS64.TRYWAIT P0, [R8+URZ+0x32440], R10 ;  /* 0x0324400a080075a7 */ /* 0x001064000800017f */
[----:B-1----:R-:W-:Y:S05]  /*12910*/  @!P0 NANOSLEEP.SYNCS 0x989680 ;  /* 0x009896800000895d */ /* 0x002fea0003900000 */
[----:B------:R-:W1:Y:S02]  /*12920*/  @!P0 SYNCS.PHASECHK.TRANS64 P0, [R8+URZ+0x32440], R10 ;  /* 0x0324400a080085a7 */ /* 0x000e64000800007f */
[----:B-1----:R-:W-:Y:S05]  /*12930*/  @!P0 BRA `(.L_x_4208) ;  /* 0xfffffffc00f08947 */ /* 0x002fea000383ffff */
[----:B------:R-:W-:Y:S05]  /*12940*/  BRA `(.L_x_4279) ;  /* 0xffffffc800447947 */ /* 0x000fea000383ffff */
.L_x_4212:
        /* <DEDUP_REMOVED lines=8> */
.L_x_4215:
[----:B0-----:R0:W1:Y:S02]  /*129d0*/  SYNCS.PHASECHK.TRANS64.TRYWAIT P0, [R11+URZ+0x32460], R6 ;  /* 0x032460060b0075a7 */ /* 0x001064000800017f */
[----:B-1----:R-:W-:Y:S05]  /*129e0*/  @!P0 NANOSLEEP.SYNCS 0x989680 ;  /* 0x009896800000895d */ /* 0x002fea0003900000 */
[----:B------:R-:W1:Y:S02]  /*129f0*/  @!P0 SYNCS.PHASECHK.TRANS64 P0, [R11+URZ+0x32460], R6 ;  /* 0x032460060b0085a7 */ /* 0x000e64000800007f */
[----:B-1----:R-:W-:Y:S05]  /*12a00*/  @!P0 BRA `(.L_x_4215) ;  /* 0xfffffffc00f08947 */ /* 0x002fea000383ffff */
[----:B------:R-:W-:Y:S05]  /*12a10*/  BRA `(.L_x_4281) ;  /* 0xffffffcc00c87947 */ /* 0x000fea000383ffff */
.L_x_4224:
[----:B-1----:R1:W2:Y:S02]  /*12a20*/  SYNCS.PHASECHK.TRANS64.TRYWAIT P0, [R2+URZ+0x32440], R3 ;  /* 0x03244003020075a7 */ /* 0x0022a4000800017f */
[----:B--2---:R-:W-:Y:S05]  /*12a30*/  @!P0 NANOSLEEP.SYNCS 0x989680 ;  /* 0x009896800000895d */ /* 0x004fea0003900000 */
[----:B------:R-:W2:Y:S02]  /*12a40*/  @!P0 SYNCS.PHASECHK.TRANS64 P0, [R2+URZ+0x32440], R3 ;  /* 0x03244003020085a7 */ /* 0x000ea4000800007f */
[----:B--2---:R-:W-:Y:S05]  /*12a50*/  @!P0 BRA `(.L_x_4224) ;  /* 0xfffffffc00f08947 */ /* 0x004fea000383ffff */
[----:B------:R-:W-:Y:S05]  /*12a60*/  BRA `(.L_x_4282) ;  /* 0xffffffd400447947 */ /* 0x000fea000383ffff */
.L_x_4226:
[----:B0-----:R0:W2:Y:S02]  /*12a70*/  SYNCS.PHASECHK.TRANS64.TRYWAIT P0, [R2+URZ+0x32460], R3 ;  /* 0x03246003020075a7 */ /* 0x0010a4000800017f */
[----:B--2---:R-:W-:Y:S05]  /*12a80*/  @!P0 NANOSLEEP.SYNCS 0x989680 ;  /* 0x009896800000895d */ /* 0x004fea0003900000 */
[----:B------:R-:W2:Y:S02]  /*12a90*/  @!P0 SYNCS.PHASECHK.TRANS64 P0, [R2+URZ+0x32460], R3 ;  /* 0x03246003020085a7 */ /* 0x000ea4000800007f */
[----:B--2---:R-:W-:Y:S05]  /*12aa0*/  @!P0 BRA `(.L_x_4226) ;  /* 0xfffffffc00f08947 */ /* 0x004fea000383ffff */
[----:B------:R-:W-:Y:S05]  /*12ab0*/  BRA `(.L_x_4283) ;  /* 0xffffffd400b47947 */ /* 0x000fea000383ffff */
.L_x_4231:
[----:B-1----:R1:W2:Y:S02]  /*12ac0*/  SYNCS.PHASECHK.TRANS64.TRYWAIT P0, [R2+URZ+0x32440], R7 ;  /* 0x03244007020075a7 */ /* 0x0022a4000800017f */
[----:B--2---:R-:W-:Y:S05]  /*12ad0*/  @!P0 NANOSLEEP.SYNCS 0x989680 ;  /* 0x009896800000895d */ /* 0x004fea0003900000 */
[----:B------:R-:W2:Y:S02]  /*12ae0*/  @!P0 SYNCS.PHASECHK.TRANS64 P0, [R2+URZ+0x32440], R7 ;  /* 0x03244007020085a7 */ /* 0x000ea4000800007f */
[----:B--2---:R-:W-:Y:S05]  /*12af0*/  @!P0 BRA `(.L_x_4231) ;  /* 0xfffffffc00f08947 */ /* 0x004fea000383ffff */
[----:B------:R-:W-:Y:S05]  /*12b00*/  BRA `(.L_x_4284) ;  /* 0xffffffd800fc7947 */ /* 0x000fea000383ffff */
.L_x_4233:
[----:B0-----:R0:W2:Y:S02]  /*12b10*/  SYNCS.PHASECHK.TRANS64.TRYWAIT P1, [R2+URZ+0x32460], R7 ;  /* 0x03246007020075a7 */ /* 0x0010a4000802017f */
[----:B--2---:R-:W-:Y:S05]  /*12b20*/  @!P1 NANOSLEEP.SYNCS 0x989680 ;  /* 0x009896800000995d */ /* 0x004fea0003900000 */
[----:B------:R-:W2:Y:S02]  /*12b30*/  @!P1 SYNCS.PHASECHK.TRANS64 P1, [R2+URZ+0x32460], R7 ;  /* 0x03246007020095a7 */ /* 0x000ea4000802007f */
[----:B--2---:R-:W-:Y:S05]  /*12b40*/  @!P1 BRA `(.L_x_4233) ;  /* 0xfffffffc00f09947 */ /* 0x004fea000383ffff */
[----:B------:R-:W-:Y:S05]  /*12b50*/  BRA `(.L_x_4285) ;  /* 0xffffffdc00687947 */ /* 0x000fea000383ffff */
.L_x_4238:
[----:B--2---:R2:W3:Y:S02]  /*12b60*/  SYNCS.PHASECHK.TRANS64.TRYWAIT P0, [R2+URZ+0x32440], R3 ;  /* 0x03244003020075a7 */ /* 0x0044e4000800017f */
[----:B---3--:R-:W-:Y:S05]  /*12b70*/  @!P0 NANOSLEEP.SYNCS 0x989680 ;  /* 0x009896800000895d */ /* 0x008fea0003900000 */
[----:B------:R-:W3:Y:S02]  /*12b80*/  @!P0 SYNCS.PHASECHK.TRANS64 P0, [R2+URZ+0x32440], R3 ;  /* 0x03244003020085a7 */ /* 0x000ee4000800007f */
[----:B---3--:R-:W-:Y:S05]  /*12b90*/  @!P0 BRA `(.L_x_4238) ;  /* 0xfffffffc00f08947 */ /* 0x008fea000383ffff */
[----:B------:R-:W-:Y:S05]  /*12ba0*/  BRA `(.L_x_4286) ;  /* 0xffffffe000947947 */ /* 0x000fea000383ffff */
.L_x_4240:
[----:B0-----:R0:W1:Y:S02]  /*12bb0*/  SYNCS.PHASECHK.TRANS64.TRYWAIT P1, [R2+URZ+0x32460], R3 ;  /* 0x03246003020075a7 */ /* 0x001064000802017f */
[----:B-1----:R-:W-:Y:S05]  /*12bc0*/  @!P1 NANOSLEEP.SYNCS 0x989680 ;  /* 0x009896800000995d */ /* 0x002fea0003900000 */
[----:B------:R-:W1:Y:S02]  /*12bd0*/  @!P1 SYNCS.PHASECHK.TRANS64 P1, [R2+URZ+0x32460], R3 ;  /* 0x03246003020095a7 */ /* 0x000e64000802007f */
[----:B-1----:R-:W-:Y:S05]  /*12be0*/  @!P1 BRA `(.L_x_4240) ;  /* 0xfffffffc00f09947 */ /* 0x002fea000383ffff */
[----:B------:R-:W-:Y:S05]  /*12bf0*/  BRA `(.L_x_4287) ;  /* 0xffffffe400047947 */ /* 0x000fea000383ffff */
.L_x_4245:
        /* <DEDUP_REMOVED lines=8> */
.L_x_4289:
[----:B------:R-:W-:Y:S05]  /*12c80*/  BSYNC B0 ;  /* 0x0000000000007941 */ /* 0x000fea0003800000 */
.L_x_4288:
        /* <DEDUP_REMOVED lines=8> */
.L_x_4290:
[----:B------:R-:W-:Y:S01]  /*12d10*/  IMAD.MOV.U32 R7, RZ, RZ, R14 ;  /* 0x000000ffff077224 */ /* 0x000fe200078e000e */
[----:B------:R-:W-:Y:S06]  /*12d20*/  BRA `(.L_x_4291) ;  /* 0xffffffe400fc7947 */ /* 0x000fec000383ffff */
.L_x_4248:
[----:B------:R-:W-:Y:S01]  /*12d30*/  BSSY B0, `(.L_x_4292) ;  /* 0x0000008000007945 */ /* 0x000fe20003800000 */
[----:B-----5:R-:W-:Y:S01]  /*12d40*/  MOV R13, R17 ;  /* 0x00000011000d7202 */ /* 0x020fe20000000f00 */
[----:B------:R-:W-:Y:S02]  /*12d50*/  IMAD.MOV.U32 R12, RZ, RZ, 0x1 ;  /* 0x00000001ff0c7424 */ /* 0x000fe400078e00ff */
[----:B------:R-:W-:Y:S02]  /*12d60*/  IMAD.MOV.U32 R11, RZ, RZ, RZ ;  /* 0x000000ffff0b7224 */ /* 0x000fe400078e00ff */
[----:B------:R-:W-:-:S07]  /*12d70*/  IMAD.MOV.U32 R15, RZ, RZ, -0x1 ;  /* 0xffffffffff0f7424 */ /* 0x000fce00078e00ff */
[----:B01234-:R-:W-:Y:S05]  /*12d80*/  WARPSYNC.COLLECTIVE R15, `(.L_x_4293) ;  /* 0x000000000f087348 */ /* 0x01ffea0003c00000 */
[----:B------:R0:W0:Y:S02]  /*12d90*/  SHFL.UP P6, R14, R13, R12, R11 ;  /* 0x0400000c0d0e7389 */ /* 0x00002400000c000b */
[----:B01234-:R-:W-:Y:S01]  /*12da0*/  ENDCOLLECTIVE ;  /* 0x000000000000791b */ /* 0x01ffe20003800000 */
.L_x_4293:
[----:B------:R-:W-:Y:S05]  /*12db0*/  BSYNC B0 ;  /* 0x0000000000007941 */ /* 0x000fea0003800000 */
.L_x_4292:
        /* <DEDUP_REMOVED lines=10> */
.L_x_4294:
        /* <DEDUP_REMOVED lines=8> */
.L_x_4295:
        /* <DEDUP_REMOVED lines=8> */
.L_x_4296:
        /* <DEDUP_REMOVED lines=8> */
.L_x_4297:
        /* <DEDUP_REMOVED lines=8> */
.L_x_4298:
[----:B------:R-:W-:Y:S05]  /*13060*/  BRA `(.L_x_4299) ;  /* 0xffffffe400c47947 */ /* 0x000fea000383ffff */
.L_x_4253:
[----:B------:R-:W-:Y:S01]  /*13070*/  BSSY B0, `(.L_x_4300) ;  /* 0x0000008000007945 */ /* 0x000fe20003800000 */
[----:B-----5:R-:W-:Y:S01]  /*13080*/  IMAD.MOV.U32 R13, RZ, RZ, R17 ;  /* 0x000000ffff0d7224 */ /* 0x020fe200078e0011 */
[----:B------:R-:W-:Y:S01]  /*13090*/  MOV R15, 0xffffffff ;  /* 0xffffffff000f7802 */ /* 0x000fe20000000f00 */
[----:B------:R-:W-:Y:S02]  /*130a0*/  IMAD.MOV.U32 R12, RZ, RZ, 0x1 ;  /* 0x00000001ff0c7424 */ /* 0x000fe400078e00ff */
[----:B------:R-:W-:-:S07]  /*130b0*/  IMAD.MOV.U32 R11, RZ, RZ, RZ ;  /* 0x000000ffff0b7224 */ /* 0x000fce00078e00ff */
[----:B0-2---:R-:W-:Y:S05]  /*130c0*/  WARPSYNC.COLLECTIVE R15, `(.L_x_4301) ;  /* 0x000000000f087348 */ /* 0x005fea0003c00000 */
[----:B------:R1:W3:Y:S02]  /*130d0*/  SHFL.UP P6, R14, R13, R12, R11 ;  /* 0x0400000c0d0e7389 */ /* 0x0002e400000c000b */
[----:B0123--:R-:W-:Y:S01]  /*130e0*/  ENDCOLLECTIVE ;  /* 0x000000000000791b */ /* 0x00ffe20003800000 */
.L_x_4301:
[----:B------:R-:W-:Y:S05]  /*130f0*/  BSYNC B0 ;  /* 0x0000000000007941 */ /* 0x000fea0003800000 */
.L_x_4300:
        /* <DEDUP_REMOVED lines=10> */
.L_x_4302:
        /* <DEDUP_REMOVED lines=8> */
.L_x_4303:
        /* <DEDUP_REMOVED lines=8> */
.L_x_4304:
        /* <DEDUP_REMOVED lines=8> */
.L_x_4305:
        /* <DEDUP_REMOVED lines=8> */
.L_x_4306:
[----:B------:R-:W-:Y:S05]  /*133a0*/  BRA `(.L_x_4307) ;  /* 0xffffffe400ac7947 */ /* 0x000fea000383ffff */
.L_x_4255:
[----:B------:R-:W-:Y:S01]  /*133b0*/  BSSY B0, `(.L_x_4308) ;  /* 0x0000006000007945 */ /* 0x000fe20003800000 */
[----:B------:R-:W-:Y:S01]  /*133c0*/  PLOP3.LUT P6, PT, P6, PT, PT, 0x8, 0x0 ;  /* 0x000000000000781c */ /* 0x000fe200037ce170 */
[----:B------:R-:W-:-:S12]  /*133d0*/  IMAD.MOV.U32 R15, RZ, RZ, -0x1 ;  /* 0xffffffffff0f7424 */ /* 0x000fd800078e00ff */
[----:B0-----:R-:W-:Y:S05]  /*133e0*/  WARPSYNC.COLLECTIVE R15, `(.L_x_4309) ;  /* 0x000000000f087348 */ /* 0x001fea0003c00000 */
[----:B------:R-:W-:Y:S01]  /*133f0*/  VOTE.ANY R14, PT, P6 ;  /* 0x00000000000e7806 */ /* 0x000fe200030e0100 */
[----:B0-----:R-:W-:Y:S06]  /*13400*/  ENDCOLLECTIVE ;  /* 0x000000000000791b */ /* 0x001fec0003800000 */
.L_x_4309:
[----:B------:R-:W-:Y:S05]  /*13410*/  BSYNC B0 ;  /* 0x0000000000007941 */ /* 0x000fea0003800000 */
.L_x_4308:
        /* <DEDUP_REMOVED lines=9> */
.L_x_4310:
[----:B------:R-:W-:Y:S01]  /*134b0*/  MOV R17, R14 ;  /* 0x0000000e00117202 */ /* 0x000fe20000000f00 */
[----:B------:R-:W-:Y:S06]  /*134c0*/  BRA `(.L_x_4311) ;  /* 0xffffffe4009c7947 */ /* 0x000fec000383ffff */
.L_x_4257:
[----:B------:R-:W-:Y:S01]  /*134d0*/  BSSY B0, `(.L_x_4312) ;  /* 0x0000007000007945 */ /* 0x000fe20003800000 */
[----:B------:R-:W-:Y:S02]  /*134e0*/  IMAD.MOV.U32 R13, RZ, RZ, R2 ;  /* 0x000000ffff0d7224 */ /* 0x000fe400078e0002 */
[----:B------:R-:W-:Y:S02]  /*134f0*/  IMAD.MOV.U32 R11, RZ, RZ, 0x1f ;  /* 0x0000001fff0b7424 */ /* 0x000fe400078e00ff */
[----:B------:R-:W-:-:S07]  /*13500*/  IMAD.MOV.U32 R15, RZ, RZ, -0x1 ;  /* 0xffffffffff0f7424 */ /* 0x000fce00078e00ff */
[----:B012---:R-:W-:Y:S05]  /*13510*/  WARPSYNC.COLLECTIVE R15, `(.L_x_4313) ;  /* 0x000000000f087348 */ /* 0x007fea0003c00000 */
[----:B------:R3:W4:Y:S02]  /*13520*/  SHFL.IDX P6, R14, R13, R12, R11 ;  /* 0x0000000c0d0e7389 */ /* 0x00072400000c000b */
[----:B01234-:R-:W-:Y:S01]  /*13530*/  ENDCOLLECTIVE ;  /* 0x000000000000791b */ /* 0x01ffe20003800000 */
.L_x_4313:
[----:B------:R-:W-:Y:S05]  /*13540*/  BSYNC B0 ;  /* 0x0000000000007941 */ /* 0x000fea0003800000 */
.L_x_4312:
[----:B------:R-:W-:Y:S01]  /*13550*/  IMAD.MOV.U32 R7, RZ, RZ, R14 ;  /* 0x000000ffff077224 */ /* 0x000fe200078e000e */
[----:B------:R-:W-:Y:S06]  /*13560*/  BRA `(.L_x_4256) ;  /* 0xffffffe400907947 */ /* 0x000fec000383ffff */
.L_x_4260:
[----:B-1----:R1:W3:Y:S02]  /*13570*/  SYNCS.PHASECHK.TRANS64.TRYWAIT P0, [R0+URZ+0x32420], R3 ;  /* 0x03242003000075a7 */ /* 0x0022e4000800017f */
[----:B---3--:R-:W-:Y:S05]  /*13580*/  @!P0 NANOSLEEP.SYNCS 0x989680 ;  /* 0x009896800000895d */ /* 0x008fea0003900000 */
[----:B------:R-:W3:Y:S02]  /*13590*/  @!P0 SYNCS.PHASECHK.TRANS64 P0, [R0+URZ+0x32420], R3 ;  /* 0x03242003000085a7 */ /* 0x000ee4000800007f */
[----:B---3--:R-:W-:Y:S05]  /*135a0*/  @!P0 BRA `(.L_x_4260) ;  /* 0xfffffffc00f08947 */ /* 0x008fea000383ffff */
[----:B------:R-:W-:Y:S05]  /*135b0*/  BRA `(.L_x_4314) ;  /* 0xffffffec00047947 */ /* 0x000fea000383ffff */
.L_x_4261:
[----:B--2---:R-:W2:Y:S01]  /*135c0*/  S2R R2, SR_TID.X ;  /* 0x0000000000027919 */ /* 0x004ea20000002100 */
        /* <DEDUP_REMOVED lines=10> */
.L_x_4316:
[----:B------:R-:W-:Y:S05]  /*13670*/  BSYNC B0 ;  /* 0x0000000000007941 */ /* 0x000fea0003800000 */
.L_x_4315:
[----:B------:R-:W-:Y:S05]  /*13680*/  BRA `(.L_x_4317) ;  /* 0xffffffe800e87947 */ /* 0x000fea000383ffff */
.L_x_4264:
[----:B------:R-:W-:Y:S01]  /*13690*/  BSSY B1, `(.L_x_4318) ;  /* 0x0000006000017945 */ /* 0x000fe20003800000 */
[----:B------:R-:W-:-:S07]  /*136a0*/  IMAD.MOV.U32 R15, RZ, RZ, -0x1 ;  /* 0xffffffffff0f7424 */ /* 0x000fce00078e00ff */
[----:B012---:R-:W-:Y:S05]  /*136b0*/  WARPSYNC.COLLECTIVE R15, `(.L_x_4319) ;  /* 0x000000000f0c7348 */ /* 0x007fea0003c00000 */
[----:B------:R-:W-:Y:S02]  /*136c0*/  ELECT P6, UR62, PT ;  /* 0x00000000003e782f */ /* 0x000fe400038c0000 */
[----:B------:R-:W-:Y:S01]  /*136d0*/  MOV R14, UR62 ;  /* 0x0000003e000e7c02 */ /* 0x000fe20008000f00 */
[----:B012---:R-:W-:Y:S10]  /*136e0*/  ENDCOLLECTIVE ;  /* 0x000000000000791b */ /* 0x007ff40003800000 */
.L_x_4319:
[----:B------:R-:W-:Y:S05]  /*136f0*/  BSYNC B1 ;  /* 0x0000000000017941 */ /* 0x000fea0003800000 */
.L_x_4318:
[----:B------:R-:W-:Y:S05]  /*13700*/  BRA `(.L_x_4320) ;  /* 0xffffffe800e07947 */ /* 0x000fea000383ffff */
.L_x_4266:
[----:B-1----:R1:W2:Y:S02]  /*13710*/  SYNCS.PHASECHK.TRANS64.TRYWAIT P0, [R6+URZ], R5 ;  /* 0x00000005060075a7 */ /* 0x0022a4000800017f */
[----:B--2---:R-:W-:Y:S05]  /*13720*/  @!P0 NANOSLEEP.SYNCS 0x989680 ;  /* 0x009896800000895d */ /* 0x004fea0003900000 */
[----:B------:R-:W2:Y:S02]  /*13730*/  @!P0 SYNCS.PHASECHK.TRANS64 P0, [R6+URZ], R5 ;  /* 0x00000005060085a7 */ /* 0x000ea4000800007f */
[----:B--2---:R-:W-:Y:S05]  /*13740*/  @!P0 BRA `(.L_x_4266) ;  /* 0xfffffffc00f08947 */ /* 0x004fea000383ffff */
[----:B------:R-:W-:Y:S05]  /*13750*/  BRA `(.L_x_4321) ;  /* 0xffffffec00247947 */ /* 0x000fea000383ffff */
.L_x_4267:
[----:B--2---:R2:W3:Y:S02]  /*13760*/  SYNCS.PHASECHK.TRANS64.TRYWAIT P0, [R7+URZ], R2 ;  /* 0x00000002070075a7 */ /* 0x0044e4000800017f */
[----:B---3--:R-:W-:Y:S05]  /*13770*/  @!P0 NANOSLEEP.SYNCS 0x989680 ;  /* 0x009896800000895d */ /* 0x008fea0003900000 */
[----:B------:R-:W3:Y:S02]  /*13780*/  @!P0 SYNCS.PHASECHK.TRANS64 P0, [R7+URZ], R2 ;  /* 0x00000002070085a7 */ /* 0x000ee4000800007f */
[----:B---3--:R-:W-:Y:S05]  /*13790*/  @!P0 BRA `(.L_x_4267) ;  /* 0xfffffffc00f08947 */ /* 0x008fea000383ffff */
[----:B------:R-:W-:Y:S05]  /*137a0*/  BRA `(.L_x_4322) ;  /* 0xffffffec00187947 */ /* 0x000fea000383ffff */
.L_x_4269:
[----:B---3--:R3:W4:Y:S02]  /*137b0*/  SYNCS.PHASECHK.TRANS64.TRYWAIT P0, [R4+URZ], R5 ;  /* 0x00000005040075a7 */ /* 0x008724000800017f */
[----:B----4-:R-:W-:Y:S05]  /*137c0*/  @!P0 NANOSLEEP.SYNCS 0x989680 ;  /* 0x009896800000895d */ /* 0x010fea0003900000 */
[----:B------:R-:W4:Y:S02]  /*137d0*/  @!P0 SYNCS.PHASECHK.TRANS64 P0, [R4+URZ], R5 ;  /* 0x00000005040085a7 */ /* 0x000f24000800007f */
[----:B----4-:R-:W-:Y:S05]  /*137e0*/  @!P0 BRA `(.L_x_4269) ;  /* 0xfffffffc00f08947 */ /* 0x010fea000383ffff */
[----:B------:R-:W-:Y:S05]  /*137f0*/  BRA `(.L_x_4323) ;  /* 0xffffffec00207947 */ /* 0x000fea000383ffff */
.L_x_4324:
        /* <DEDUP_REMOVED lines=16> */
.L_x_4733:


//--------------------- .text._ZN7cutlass13device_kernelIN5flash11enable_sm90INS1_16FlashAttnFwdSm90INS1_25CollectiveMainloopFwdSm90ILi2EN4cute5tupleIJNS5_1CILi1EEES8_S8_EEENS6_IJNS7_ILi128EEENS7_ILi96EEENS7_ILi64EEEEEELi256ENS_6half_tEfNS_4arch4Sm90ELb1ELb0ELb1ELb1ELb0ELb1ELb1ELb1ELb0ELb0ELb0ELb0EEENS1_21CollectiveEpilogueFwdINS6_IJSA_NS7_ILi256EEESB_EEES9_SE_SG_Li256ELb1ELb0ELb0ELb0EEENS1_36VarlenDynamicPersistentTileSchedulerILi128ELi96ELi256ELi32ELb0ELb0ELb1ELb1ELb1ELb1EEEEEEEEEvNT_6ParamsE --------------------------
	.section	.text._ZN7cutlass13device_kernelIN5flash11enable_sm90INS1_16FlashAttnFwdSm90INS1_25CollectiveMainloopFwdSm90ILi2EN4cute5tupleIJNS5_1CILi1EEES8_S8_EEENS6_IJNS7_ILi128EEENS7_ILi96EEENS7_ILi64EEEEEELi256ENS_6half_tEfNS_4arch4Sm90ELb1ELb0ELb1ELb1ELb0ELb1ELb1ELb1ELb0ELb0ELb0ELb0EEENS1_21CollectiveEpilogueFwdINS6_IJSA_NS7_ILi256EEESB_EEES9_SE_SG_Li256ELb1ELb0ELb0ELb0EEENS1_36VarlenDynamicPersistentTileSchedulerILi128ELi96ELi256ELi32ELb0ELb0ELb1ELb1ELb1ELb1EEEEEEEEEvNT_6ParamsE,"ax",@progbits
	.align	128
.text._ZN7cutlass13device_kernelIN5flash11enable_sm90INS1_16FlashAttnFwdSm90INS1_25CollectiveMainloopFwdSm90ILi2EN4cute5tupleIJNS5_1CILi1EEES8_S8_EEENS6_IJNS7_ILi128EEENS7_ILi96EEENS7_ILi64EEEEEELi256ENS_6half_tEfNS_4arch4Sm90ELb1ELb0ELb1ELb1ELb0ELb1ELb1ELb1ELb0ELb0ELb0ELb0EEENS1_21CollectiveEpilogueFwdINS6_IJSA_NS7_ILi256EEESB_EEES9_SE_SG_Li256ELb1ELb0ELb0ELb0EEENS1_36VarlenDynamicPersistentTileSchedulerILi128ELi96ELi256ELi32ELb0ELb0ELb1ELb1ELb1ELb1EEEEEEEEEvNT_6ParamsE:
        .type           _ZN7cutlass13device_kernelIN5flash11enable_sm90INS1_16FlashAttnFwdSm90INS1_25CollectiveMainloopFwdSm90ILi2EN4cute5tupleIJNS5_1CILi1EEES8_S8_EEENS6_IJNS7_ILi128EEENS7_ILi96EEENS7_ILi64EEEEEELi256ENS_6half_tEfNS_4arch4Sm90ELb1ELb0ELb1ELb1ELb0ELb1ELb1ELb1ELb0ELb0ELb0ELb0EEENS1_21CollectiveEpilogueFwdINS6_IJSA_NS7_ILi256EEESB_EEES9_SE_SG_Li256ELb1ELb0ELb0ELb0EEENS1_36VarlenDynamicPersistentTileSchedulerILi128ELi96ELi256ELi32ELb0ELb0ELb1ELb1ELb1ELb1EEEEEEEEEvNT_6ParamsE,@function
        .size           _ZN7cutlass13device_kernelIN5flash11enable_sm90INS1_16FlashAttnFwdSm90INS1_25CollectiveMainloopFwdSm90ILi2EN4cute5tupleIJNS5_1CILi1EEES8_S8_EEENS6_IJNS7_ILi128EEENS7_ILi96EEENS7_ILi64EEEEEELi256ENS_6half_tEfNS_4arch4Sm90ELb1ELb0ELb1ELb1ELb0ELb1ELb1ELb1ELb0ELb0ELb0ELb0EEENS1_21CollectiveEpilogueFwdINS6_IJSA_NS7_ILi256EEESB_EEES9_SE_SG_Li256ELb1ELb0ELb0ELb0EEENS1_36VarlenDynamicPersistentTileSchedulerILi128ELi96ELi256ELi32ELb0ELb0ELb1ELb1ELb1ELb1EEEEEEEEEvNT_6ParamsE,(.L_x_4734 - _ZN7cutlass13device_kernelIN5flash11enable_sm90INS1_16FlashAttnFwdSm90INS1_25CollectiveMainloopFwdSm90ILi2EN4cute5tupleIJNS5_1CILi1EEES8_S8_EEENS6_IJNS7_ILi128EEENS7_ILi96EEENS7_ILi64EEEEEELi256ENS_6half_tEfNS_4arch4Sm90ELb1ELb0ELb1ELb1ELb0ELb1ELb1ELb1ELb0ELb0ELb0ELb0EEENS1_21CollectiveEpilogueFwdINS6_IJSA_NS7_ILi256EEESB_EEES9_SE_SG_Li256ELb1ELb0ELb0ELb0EEENS1_36VarlenDynamicPersistentTileSchedulerILi128ELi96ELi256ELi32ELb0ELb0ELb1ELb1ELb1ELb1EEEEEEEEEvNT_6ParamsE)
        .other          _ZN7cutlass13device_kernelIN5flash11enable_sm90INS1_16FlashAttnFwdSm90INS1_25CollectiveMainloopFwdSm90ILi2EN4cute5tupleIJNS5_1CILi1EEES8_S8_EEENS6_IJNS7_ILi128EEENS7_ILi96EEENS7_ILi64EEEEEELi256ENS_6half_tEfNS_4arch4Sm90ELb1ELb0ELb1ELb1ELb0ELb1ELb1ELb1ELb0ELb0ELb0ELb0EEENS1_21CollectiveEpilogueFwdINS6_IJSA_NS7_ILi256EEESB_EEES9_SE_SG_Li256ELb1ELb0ELb0ELb0EEENS1_36VarlenDynamicPersistentTileSchedulerILi128ELi96ELi256ELi32ELb0ELb0ELb1ELb1ELb1ELb1EEEEEEEEEvNT_6ParamsE,@"STO_CUDA_ENTRY STV_DEFAULT"
_ZN7cutlass13device_kernelIN5flash11enable_sm90INS1_16FlashAttnFwdSm90INS1_25CollectiveMainloopFwdSm90ILi2EN4cute5tupleIJNS5_1CILi1EEES8_S8_EEENS6_IJNS7_ILi128EEENS7_ILi96EEENS7_ILi64EEEEEELi256ENS_6half_tEfNS_4arch4Sm90ELb1ELb0ELb1ELb1ELb0ELb1ELb1ELb1ELb0ELb0ELb0ELb0EEENS1_21CollectiveEpilogueFwdINS6_IJSA_NS7_ILi256EEESB_EEES9_SE_SG_Li256ELb1ELb0ELb0ELb0EEENS1_36VarlenDynamicPersistentTileSchedulerILi128ELi96ELi256ELi32ELb0ELb0ELb1ELb1ELb1ELb1EEEEEEEEEvNT_6ParamsE:
        /* <DEDUP_REMOVED lines=29> */
.L_x_4326:
[----:B------:R-:W-:Y:S05]  /*01d0*/  BSYNC B0 ;  /* 0x0000000000007941 */ /* 0x000fea0003800000 */
.L_x_4325:
[----:B------:R-:W-:Y:S01]  /*01e0*/  VOTEU.ANY UP0, P0 ;  /* 0x00000000003f7886 */ /* 0x000fe20000000100 */
[----:B------:R-:W0:Y:S01]  /*01f0*/  SHFL.IDX PT, R2, R0, RZ, 0x1f ;  /* 0x00001fff00027589 */ /* 0x000e2200000e0000 */
[----:B------:R-:W-:Y:S01]  /*0200*/  UMOV UR4, 0x1 ;  /* 0x0000000100047882 */ /* 0x000fe20000000000 */
[----:B------:R-:W-:Y:S01]  /*0210*/  UMOV UR7, 0x100 ;  /* 0x0000010000077882 */ /* 0x000fe20000000000 */
[----:B------:R-:W-:Y:S01]  /*0220*/  VOTEU.ANY UP1, P0 ;  /* 0x00000000003f7886 */ /* 0x000fe20000020100 */
[----:B------:R-:W1:Y:S01]  /*0230*/  @UP0 S2UR UR8, SR_CgaCtaId ;  /* 0x00000000000809c3 */ /* 0x000e620000008800 */
[----:B------:R-:W-:Y:S01]  /*0240*/  @UP0 UMOV UR6, 0x400 ;  /* 0x0000040000060882 */ /* 0x000fe20000000000 */
[----:B------:R-:W-:-:S04]  /*0250*/  @UP0 UIADD3 UR4, -UR4, 0x100000, URZ ;  /* 0x0010000004040890 */ /* 0x000fc8000fffe13f */
[----:B------:R-:W-:Y:S02]  /*0260*/  @UP0 USHF.L.U32 UR5, UR4, 0xb, URZ ;  /* 0x0000000b04050899 */ /* 0x000fe4000800063f */
[----:B------:R-:W-:Y:S01]  /*0270*/  @UP0 USHF.L.U32 UR4, UR4, 0x1, URZ ;  /* 0x0000000104040899 */ /* 0x000fe2000800063f */
[----:B------:R-:W-:Y:S01]  /*0280*/  SHF.R.U32.HI R3, RZ, 0x7, R3 ;  /* 0x00000007ff037819 */ /* 0x000fe20000011603 */
[----:B------:R-:W-:Y:S01]  /*0290*/  VOTEU.ANY UP2, P0 ;  /* 0x00000000003f7886 */ /* 0x000fe20000040100 */
[----:B0-----:R-:W-:-:S03]  /*02a0*/  ISETP.NE.AND P1, PT, R2, RZ, PT ;  /* 0x000000ff0200720c */ /* 0x001fc60003f25270 */
[----:B------:R0:W2:Y:S01]  /*02b0*/  SHFL.IDX PT, R2, R3, RZ, 0x1f ;  /* 0x00001fff03027589 */ /* 0x0000a200000e0000 */
[----:B-1----:R-:W-:Y:S02]  /*02c0*/  @UP0 ULEA UR8, UR8, UR6, 0x18 ;  /* 0x0000000608080291 */ /* 0x002fe4000f8ec03f */
[----:B------:R-:W-:-:S04]  /*02d0*/  @UP0 UIADD3 UR6, -UR7, 0x100000, URZ ;  /* 0x0010000007060890 */ /* 0x000fc8000fffe13f */
[----:B------:R-:W-:Y:S02]  /*02e0*/  @UP0 USHF.L.U32 UR7, UR6, 0xb, URZ ;  /* 0x0000000b06070899 */ /* 0x000fe4000800063f */
[----:B------:R-:W-:Y:S01]  /*02f0*/  @UP0 USHF.L.U32 UR6, UR6, 0x1, URZ ;  /* 0x0000000106060899 */ /* 0x000fe2000800063f */
[----:B------:R-:W-:Y:S01]  /*0300*/  VOTEU.ANY UP0, P0 ;  /* 0x00000000003f7886 */ /* 0x000fe20000000100 */
[----:B------:R-:W1:Y:S04]  /*0310*/  FENCE.VIEW.ASYNC.S ;  /* 0x00000000000073c6 */ /* 0x000e680000000000 */
[----:B-1----:R0:W1:Y:S01]  /*0320*/  @UP0 SYNCS.EXCH.64 URZ, [UR8+0x32400], UR4 ;  /* 0x03240004083f05b2 */ /* 0x0020620008000100 */
[----:B------:R0:W3:Y:S05]  /*0330*/  @UP1 SYNCS.EXCH.64 URZ, [UR8+0x32410], UR4 ;  /* 0x03241004083f15b2 */ /* 0x0000ea0008000100 */
[----:B------:R0:W4:Y:S02]  /*0340*/  @UP2 SYNCS.EXCH.64 URZ, [UR8+0x32420], UR6 ;  /* 0x03242006083f25b2 */ /* 0x0001240008000100 */
        /* <DEDUP_REMOVED lines=19> */
.L_x_4327:
        /* <DEDUP_REMOVED lines=22> */
.L_x_4328:
        /* <DEDUP_REMOVED lines=18> */
.L_x_4329:
        /* <DEDUP_REMOVED lines=22> */
.L_x_4330:
        /* <DEDUP_REMOVED lines=22> */
.L_x_4331:
        /* <DEDUP_REMOVED lines=9> */
.L_x_4334:
        /* <DEDUP_REMOVED lines=19> */
[----:B------:R-:W3:Y:S01]  /*0b80*/  LDL.LU R16, [R1+0x34] ;  /* 0x0000340001107983 */ /* 0x000ee20000300800 */
[----:B--2---:R-:W0:Y:S02]  /*0b90*/  S2R R2, SR_TID.X ;  /* 0x0000000000027919 */ /* 0x004e240000002100 */
[----:B0-----:R-:W-:-:S05]  /*0ba0*/  VIADD R12, R2, 0xffffff80 ;  /* 0xffffff80020c7836 */ /* 0x001fca0000000000 */
[----:B------:R-:W-:-:S04]  /*0bb0*/  SHF.R.S32.HI R0, RZ, 0x1f, R12 ;  /* 0x0000001fff007819 */ /* 0x000fc8000001140c */
[----:B------:R-:W-:-:S04]  /*0bc0*/  LEA.HI R2, R0, R12, RZ, 0x7 ;  /* 0x0000000c00027211 */ /* 0x000fc800078f38ff */
[----:B------:R-:W-:-:S05]  /*0bd0*/  LOP3.LUT R3, R2, 0xffffff80, RZ, 0xc0, !PT ;  /* 0xffffff8002037812 */ /* 0x000fca00078ec0ff */
[----:B------:R-:W-:-:S05]  /*0be0*/  IMAD.IADD R11, R12, 0x1, -R3 ;  /* 0x000000010c0b7824 */ /* 0x000fca00078e0a03 */
[----:B------:R-:W-:-:S04]  /*0bf0*/  SHF.R.S32.HI R7, RZ, 0x1f, R11 ;  /* 0x0000001fff077819 */ /* 0x000fc8000001140b */
[----:B------:R-:W-:-:S04]  /*0c00*/  LEA.HI R8, R7, R11, RZ, 0x2 ;  /* 0x0000000b07087211 */ /* 0x000fc800078f10ff */
[--C-:B------:R-:W-:Y:S02]  /*0c10*/  SHF.R.S32.HI R4, RZ, 0x2, R8.reuse ;  /* 0x00000002ff047819 */ /* 0x100fe40000011408 */
[----:B------:R-:W-:-:S04]  /*0c20*/  SHF.R.S32.HI R3, RZ, 0x1f, R8 ;  /* 0x0000001fff037819 */ /* 0x000fc80000011408 */
[----:B------:R-:W-:Y:S02]  /*0c30*/  LEA.HI R5, R3, R4, RZ, 0x3 ;  /* 0x0000000403057211 */ /* 0x000fe400078f18ff */
[----:B------:R-:W-:Y:S02]  /*0c40*/  LEA.HI R3, R0, R12, RZ, 0x4 ;  /* 0x0000000c00037211 */ /* 0x000fe400078f20ff */
[----:B------:R-:W-:Y:S02]  /*0c50*/  LOP3.LUT R9, R5, 0xfffffff8, RZ, 0xc0, !PT ;  /* 0xfffffff805097812 */ /* 0x000fe400078ec0ff */
[----:B------:R-:W-:Y:S02]  /*0c60*/  SHF.R.S32.HI R6, RZ, 0x4, R3 ;  /* 0x00000004ff067819 */ /* 0x000fe40000011403 */
[----:B------:R-:W-:Y:S02]  /*0c70*/  IADD3 R10, R4, -R9, RZ ;  /* 0x80000009040a7210 */ /* 0x000fe40007ffe0ff */
[----:B------:R-:W-:-:S02]  /*0c80*/  LOP3.LUT R4, R3, 0x3fffff0, RZ, 0xc0, !PT ;  /* 0x03fffff003047812 */ /* 0x000fc400078ec0ff */
[----:B------:R-:W-:Y:S02]  /*0c90*/  LEA.HI R5, R0, R12, RZ, 0x5 ;  /* 0x0000000c00057211 */ /* 0x000fe400078f28ff */
[----:B------:R-:W-:Y:S01]  /*0ca0*/  LEA.HI R3, R3, R6, RZ, 0x1 ;  /* 0x0000000603037211 */ /* 0x000fe200078f08ff */
[----:B------:R-:W-:Y:S01]  /*0cb0*/  IMAD.IADD R4, R12, 0x1, -R4 ;  /* 0x000000010c047824 */ /* 0x000fe200078e0a04 */
[----:B------:R-:W-:Y:S02]  /*0cc0*/  SHF.R.S32.HI R19, RZ, 0x5, R5 ;  /* 0x00000005ff137819 */ /* 0x000fe40000011405 */
[----:B------:R-:W-:Y:S02]  /*0cd0*/  LOP3.LUT R3, R3, 0x1ffffffe, RZ, 0xc0, !PT ;  /* 0x1ffffffe03037812 */ /* 0x000fe400078ec0ff */
[----:B------:R-:W-:Y:S01]  /*0ce0*/  SHF.R.S32.HI R18, RZ, 0x7, R2 ;  /* 0x00000007ff127819 */ /* 0x000fe20000011402 */
[----:B------:R-:W-:Y:S01]  /*0cf0*/  IMAD R4, R19, 0x10, R4 ;  /* 0x0000001013047824 */ /* 0x000fe200078e0204 */
[----:B------:R-:W-:Y:S01]  /*0d00*/  LEA.HI R7, R7, R11, RZ, 0x5 ;  /* 0x0000000b07077211 */ /* 0x000fe200078f28ff */
[----:B------:R-:W-:Y:S01]  /*0d10*/  IMAD.IADD R3, R6, 0x1, -R3 ;  /* 0x0000000106037824 */ /* 0x000fe200078e0a03 */
[----:B------:R-:W-:-:S02]  /*0d20*/  LEA.HI R2, R2, R18, RZ, 0x1 ;  /* 0x0000001202027211 */ /* 0x000fc400078f08ff */
[----:B------:R-:W-:Y:S02]  /*0d30*/  SHF.R.S32.HI R7, RZ, 0x5, R7 ;  /* 0x00000005ff077819 */ /* 0x000fe40000011407 */
[----:B------:R-:W-:Y:S02]  /*0d40*/  LOP3.LUT R2, R2, 0x3fffffe, RZ, 0xc0, !PT ;  /* 0x03fffffe02027812 */ /* 0x000fe400078ec0ff */
[----:B------:R-:W-:Y:S02]  /*0d50*/  LEA R9, R4, R3, 0x3 ;  /* 0x0000000304097211 */ /* 0x000fe400078e18ff */
[----:B------:R-:W-:Y:S01]  /*0d60*/  LEA.HI R3, R0, R12, RZ, 0x2 ;  /* 0x0000000c00037211 */ /* 0x000fe200078f10ff */
[----:B------:R-:W-:Y:S02]  /*0d70*/  IMAD R7, R7, 0x10, R10 ;  /* 0x0000001007077824 */ /* 0x000fe400078e020a */
[----:B------:R-:W-:Y:S01]  /*0d80*/  IMAD.IADD R2, R18, 0x1, -R2 ;  /* 0x0000000112027824 */ /* 0x000fe200078e0a02 */
[----:B------:R-:W-:-:S03]  /*0d90*/  SHF.R.S32.HI R18, RZ, 0x2, R3 ;  /* 0x00000002ff127819 */ /* 0x000fc60000011403 */
[----:B------:R-:W-:Y:S01]  /*0da0*/  IMAD R2, R2, 0x40, R7 ;  /* 0x0000004002027824 */ /* 0x000fe200078e0207 */
[----:B------:R-:W-:Y:S02]  /*0db0*/  IADD3 R7, R18, 0x40, RZ ;  /* 0x0000004012077810 */ /* 0x000fe40007ffe0ff */
[----:B------:R-:W-:Y:S02]  /*0dc0*/  LOP3.LUT R4, R3, 0xfffffffc, RZ, 0xc0, !PT ;  /* 0xfffffffc03047812 */ /* 0x000fe400078ec0ff */
[----:B------:R-:W-:Y:S02]  /*0dd0*/  LEA.HI R0, R0, R12, RZ, 0x3 ;  /* 0x0000000c00007211 */ /* 0x000fe400078f18ff */
[----:B------:R-:W-:Y:S01]  /*0de0*/  SHF.R.S32.HI R6, RZ, 0x1f, R7 ;  /* 0x0000001fff067819 */ /* 0x000fe20000011407 */
[----:B------:R-:W-:Y:S01]  /*0df0*/  STL [R1+0x14], R13 ;  /* 0x0000140d01007387 */ /* 0x000fe20000100800 */
[----:B------:R-:W-:Y:S02]  /*0e00*/  IMAD.IADD R4, R12, 0x1, -R4 ;  /* 0x000000010c047824 */ /* 0x000fe400078e0a04 */
[----:B------:R-:W-:Y:S01]  /*0e10*/  IMAD.SHL.U32 R5, R7, 0x40, RZ ;  /* 0x0000004007057824 */ /* 0x000fe200078e00ff */
[----:B------:R0:W-:Y:S01]  /*0e20*/  STL [R1+0x18], R14 ;  /* 0x0000180e01007387 */ /* 0x0001e20000100800 */
[----:B------:R-:W-:Y:S01]  /*0e30*/  LEA.HI R6, R6, R7, RZ, 0x3 ;  /* 0x0000000706067211 */ /* 0x000fe200078f18ff */
[----:B------:R-:W-:Y:S01]  /*0e40*/  IMAD.SHL.U32 R4, R4, 0x8, RZ ;  /* 0x0000000804047824 */ /* 0x000fe200078e00ff */
[----:B------:R-:W-:-:S02]  /*0e50*/  SHF.R.S32.HI R3, RZ, 0x1f, R3 ;  /* 0x0000001fff037819 */ /* 0x000fc40000011403 */
[----:B------:R-:W-:Y:S02]  /*0e60*/  LOP3.LUT R5, R5, 0x1c0, RZ, 0xc0, !PT ;  /* 0x000001c005057812 */ /* 0x000fe400078ec0ff */
[----:B0-----:R-:W-:Y:S02]  /*0e70*/  SHF.R.S32.HI R14, RZ, 0x3, R0 ;  /* 0x00000003ff0e7819 */ /* 0x001fe40000011400 */
[----:B------:R-:W-:Y:S01]  /*0e80*/  LOP3.LUT R0, R0, 0x1ffffff8, RZ, 0xc0, !PT ;  /* 0x1ffffff800007812 */ /* 0x000fe200078ec0ff */
[----:B------:R-:W-:Y:S01]  /*0e90*/  IMAD.SHL.U32 R6, R6, 0x40, RZ ;  /* 0x0000004006067824 */ /* 0x000fe200078e00ff */
[----:B------:R-:W-:-:S03]  /*0ea0*/  LEA.HI R3, R3, R18, RZ, 0x3 ;  /* 0x0000001203037211 */ /* 0x000fc600078f18ff */
[----:B------:R-:W-:Y:S01]  /*0eb0*/  IMAD.IADD R0, R12, 0x1, -R0 ;  /* 0x000000010c007824 */ /* 0x000fe200078e0a00 */
[----:B------:R-:W-:Y:S02]  /*0ec0*/  LOP3.LUT R4, R5, 0x38, R4, 0xf8, !PT ;  /* 0x0000003805047812 */ /* 0x000fe400078ef804 */
[----:B------:R-:W-:Y:S01]  /*0ed0*/  SHF.R.U32.HI R7, RZ, 0x3, R5 ;  /* 0x00000003ff077819 */ /* 0x000fe20000011605 */
[----:B------:R-:W-:Y:S01]  /*0ee0*/  STL [R1+0x4c], R2 ;  /* 0x00004c0201007387 */ /* 0x000fe20000100800 */
[----:B------:R-:W-:Y:S02]  /*0ef0*/  LOP3.LUT R5, R6, 0xfffffe00, RZ, 0xc0, !PT ;  /* 0xfffffe0006057812 */ /* 0x000fe400078ec0ff */
[----:B------:R-:W-:Y:S01]  /*0f00*/  SHF.L.U32 R0, R0, 0x3, RZ ;  /* 0x0000000300007819 */ /* 0x000fe200000006ff */
[----:B------:R-:W-:Y:S01]  /*0f10*/  STL [R1+0x1c], R15 ;  /* 0x00001c0f01007387 */ /* 0x000fe20000100800 */
[----:B------:R-:W-:-:S03]  /*0f20*/  LOP3.LUT R3, R3, 0xfffffff8, RZ, 0xc0, !PT ;  /* 0xfffffff803037812 */ /* 0x000fc600078ec0ff */
[----:B------:R-:W-:Y:S01]  /*0f30*/  STL [R1+0x60], RZ ;  /* 0x000060ff01007387 */ /* 0x000fe20000100800 */
[----:B------:R-:W-:-:S03]  /*0f40*/  LOP3.LUT R8, R8, 0x7ffffffc, RZ, 0xc0, !PT ;  /* 0x7ffffffc08087812 */ /* 0x000fc600078ec0ff */
[----:B------:R-:W-:Y:S01]  /*0f50*/  STL [R1+0x40], R14 ;  /* 0x0000400e01007387 */ /* 0x000fe20000100800 */
[----:B------:R-:W-:-:S03]  /*0f60*/  LOP3.LUT R4, R5, R4, R7, 0xf6, !PT ;  /* 0x0000000405047212 */ /* 0x000fc600078ef607 */
[----:B------:R-:W-:Y:S04]  /*0f70*/  STL [R1+0x3c], R5 ;  /* 0x00003c0501007387 */ /* 0x000fe80000100800 */
[----:B------:R0:W-:Y:S02]  /*0f80*/  STL [R1+0x24], R0 ;  /* 0x0000240001007387 */ /* 0x0001e40000100800 */
[----:B0-----:R-:W-:Y:S02]  /*0f90*/  IMAD.IADD R0, R18, 0x1, -R3 ;  /* 0x0000000112007824 */ /* 0x001fe400078e0a03 */
[----:B------:R-:W-:-:S03]  /*0fa0*/  IMAD.IADD R5, R11, 0x1, -R8 ;  /* 0x000000010b057824 */ /* 0x000fc600078e0a08 */
[----:B------:R0:W-:Y:S01]  /*0fb0*/  STL [R1+0x68], R0 ;  /* 0x0000680001007387 */ /* 0x0001e20000100800 */
[----:B------:R-:W-:-:S03]  /*0fc0*/  IMAD.SHL.U32 R3, R9, 0x8, RZ ;  /* 0x0000000809037824 */ /* 0x000fc600078e00ff */
[----:B------:R1:W-:Y:S01]  /*0fd0*/  STL [R1+0x48], R5 ;  /* 0x0000480501007387 */ /* 0x0003e20000100800 */
[----:B0-----:R-:W-:-:S05]  /*0fe0*/  IMAD R0, R4, 0x2, R17 ;  /* 0x0000000204007824 */ /* 0x001fca00078e0211 */
[----:B------:R1:W-:Y:S04]  /*0ff0*/  STL [R1+0x70], R0 ;  /* 0x0000700001007387 */ /* 0x0003e80000100800 */
[----:B------:R1:W-:Y:S01]  /*1000*/  STL [R1+0x74], R3 ;  /* 0x0000740301007387 */ /* 0x0003e20000100800 */
[----:B------:R-:W-:Y:S02]  /*1010*/  IMAD.MOV.U32 R22, RZ, RZ, RZ ;  /* 0x000000ffff167224 */ /* 0x000fe400078e00ff */
[----:B------:R-:W-:Y:S02]  /*1020*/  IMAD.MOV.U32 R19, RZ, RZ, RZ ;  /* 0x000000ffff137224 */ /* 0x000fe400078e00ff */
[----:B------:R-:W-:Y:S01]  /*1030*/  IMAD.MOV.U32 R2, RZ, RZ, RZ ;  /* 0x000000ffff027224 */ /* 0x000fe200078e00ff */
[----:B---3--:R-:W-:Y:S01]  /*1040*/  LOP3.LUT R232, R16, 0x1, RZ, 0xfc, !PT ;  /* 0x0000000110e87812 */ /* 0x008fe200078efcff */
[----:B-1----:R-:W-:-:S07]  /*1050*/  IMAD.MOV.U32 R16, RZ, RZ, RZ ;  /* 0x000000ffff107224 */ /* 0x002fce00078e00ff */
.L_x_4491:
[----:B------:R-:W2:Y:S01]  /*1060*/  LDL.LU R0, [R1+0x1c] ;  /* 0x00001c0001007983 */ /* 0x000ea20000300800 */
[----:B-1---5:R-:W2:Y:S01]  /*1070*/  LDC.64 R4, c[0x0][0xd60] ;  /* 0x00035800ff047b82 */ /* 0x022ea20000000a00 */
[----:B------:R-:W-:Y:S05]  /*1080*/  YIELD ;  /* 0x0000000000007946 */ /* 0x000fea0003800000 */
[----:B------:R-:W-:Y:S01]  /*1090*/  ULDC.64 UR4, c[0x0][0xb20] ;  /* 0x0002c80000047ab9 */ /* 0x000fe20000000a00 */
[----:B------:R-:W-:Y:S01]  /*10a0*/  ULDC.64 UR8, c[0x0][0xb10] ;  /* 0x0002c40000087ab9 */ /* 0x000fe20000000a00 */
[----:B------:R-:W-:Y:S01]  /*10b0*/  ISETP.NE.U32.AND P1, PT, RZ, UR4, PT ;  /* 0x00000004ff007c0c */ /* 0x000fe2000bf25070 */
[----:B------:R-:W-:Y:S01]  /*10c0*/  ULDC.64 UR6, c[0x0][0xb00] ;  /* 0x0002c00000067ab9 */ /* 0x000fe20000000a00 */
[----:B--2---:R-:W-:-:S05]  /*10d0*/  IMAD.WIDE R4, R0, 0x4, R4 ;  /* 0x0000000400047825 */ /* 0x004fca00078e0204 */
[----:B------:R-:W2:Y:S01]  /*10e0*/  LDG.E R0, desc[UR52][R4.64] ;  /* 0x0000003404007981 */ /* 0x000ea2000c1e1900 */
[----:B------:R-:W-:Y:S01]  /*10f0*/  ISETP.NE.AND.EX P1, PT, RZ, UR5, PT, P1 ;  /* 0x00000005ff007c0c */ /* 0x000fe2000bf25310 */
[----:B------:R-:W-:Y:S01]  /*1100*/  IMAD.MOV.U32 R27, RZ, RZ, RZ ;  /* 0x000000ffff1b7224 */ /* 0x000fe200078e00ff */
[----:B------:R-:W-:-:S04]  /*1110*/  ISETP.NE.U32.AND P0, PT, RZ, UR6, PT ;  /* 0x00000006ff007c0c */ /* 0x000fc8000bf05070 */
[----:B------:R-:W-:Y:S02]  /*1120*/  ISETP.NE.AND.EX P0, PT, RZ, UR7, PT, P0 ;  /* 0x00000007ff007c0c */ /* 0x000fe4000bf05300 */
[----:B--2---:R-:W-:Y:S01]  /*1130*/  SHF.R.S32.HI R3, RZ, 0x1f, R0 ;  /* 0x0000001fff037819 */ /* 0x004fe20000011400 */
[----:B------:R-:W-:Y:S04]  /*1140*/  STL [R1+0x5c], R0 ;  /* 0x00005c0001007387 */ /* 0x000fe80000100800 */
[C---:B---34-:R-:W-:Y:S01]  /*1150*/  @P1 LEA R6, P2, R0.reuse, UR4, 0x2 ;  /* 0x0000000400061c11 */ /* 0x058fe2000f8410ff */
[C---:B------:R-:W-:Y:S01]  /*1160*/  IMAD.SHL.U32 R29, R0.reuse, 0x4, RZ ;  /* 0x00000004001d7824 */ /* 0x040fe200078e00ff */
[C-C-:B------:R-:W-:Y:S01]  /*1170*/  SHF.L.U64.HI R28, R0.reuse, 0x2, R3.reuse ;  /* 0x00000002001c7819 */ /* 0x140fe20000010203 */
[----:B0-----:R0:W-:Y:S01]  /*1180*/  STL [R1+0x6c], R3 ;  /* 0x00006c0301007387 */ /* 0x0011e20000100800 */
[----:B------:R-:W-:-:S02]  /*1190*/  @P1 LEA.HI.X R7, R0, UR5, R3, 0x2, P2 ;  /* 0x0000000500071c11 */ /* 0x000fc400090f1403 */
[----:B------:R-:W-:Y:S01]  /*11a0*/  ISETP.NE.U32.AND P2, PT, RZ, UR8, PT ;  /* 0x00000008ff007c0c */ /* 0x000fe2000bf45070 */
[----:B------:R-:W-:Y:S01]  /*11b0*/  ULDC UR4, c[0x0][0x288] ;  /* 0x0000a20000047ab9 */ /* 0x000fe20000000800 */
[C---:B------:R-:W-:Y:S01]  /*11c0*/  IADD3 R8, P3, R29.reuse, UR6, RZ ;  /* 0x000000061d087c10 */ /* 0x040fe2000ff7e0ff */
[----:B------:R1:W-:Y:S01]  /*11d0*/  STL [R1+0x54], R29 ;  /* 0x0000541d01007387 */ /* 0x0003e20000100800 */
[----:B------:R-:W-:Y:S02]  /*11e0*/  ISETP.NE.AND.EX P2, PT, RZ, UR9, PT, P2 ;  /* 0x00000009ff007c0c */ /* 0x000fe4000bf45320 */
[----:B0-----:R-:W-:Y:S01]  /*11f0*/  MOV R3, RZ ;  /* 0x000000ff00037202 */ /* 0x001fe20000000f00 */
[----:B------:R-:W-:Y:S01]  /*1200*/  IMAD.U32 R10, RZ, RZ, UR4 ;  /* 0x00000004ff0a7e24 */ /* 0x000fe2000f8e00ff */
[C---:B------:R-:W-:Y:S01]  /*1210*/  IADD3.X R9, R28.reuse, UR7, RZ, P3, !PT ;  /* 0x000000071c097c10 */ /* 0x040fe20009ffe4ff */
[----:B------:R-:W-:Y:S01]  /*1220*/  ULDC.64 UR4, c[0x0][0x3f8] ;  /* 0x0000fe0000047ab9 */ /* 0x000fe20000000a00 */
[----:B------:R1:W-:Y:S04]  /*1230*/  STL [R1+0x58], R28 ;  /* 0x0000581c01007387 */ /* 0x0003e80000100800 */
[----:B------:R1:W5:Y:S03]  /*1240*/  @P1 LDG.E R3, desc[UR52][R6.64] ;  /* 0x0000003406031981 */ /* 0x000366000c1e1900 */
[----:B------:R-:W-:Y:S01]  /*1250*/  @P2 IADD3 R4, P1, R29, UR8, RZ ;  /* 0x000000081d042c10 */ /* 0x000fe2000ff3e0ff */
[----:B------:R1:W5:Y:S03]  /*1260*/  @P0 LDG.E R27, desc[UR52][R8.64] ;  /* 0x00000034081b0981 */ /* 0x000366000c1e1900 */
[----:B------:R-:W-:-:S05]  /*1270*/  @P2 IADD3.X R5, R28, UR9, RZ, P1, !PT ;  /* 0x000000091c052c10 */ /* 0x000fca0008ffe4ff */
[----:B------:R-:W2:Y:S01]  /*1280*/  @P2 LDG.E R10, desc[UR52][R4.64] ;  /* 0x00000034040a2981 */ /* 0x000ea2000c1e1900 */
[----:B------:R-:W-:Y:S01]  /*1290*/  UISETP.NE.U32.AND UP0, UPT, UR4, URZ, UPT ;  /* 0x0000003f0400728c */ /* 0x000fe2000bf05070 */
[----:B------:R-:W-:Y:S02]  /*12a0*/  IMAD.MOV.U32 R25, RZ, RZ, R0 ;  /* 0x000000ffff197224 */ /* 0x000fe400078e0000 */
        /* <DEDUP_REMOVED lines=8> */
[----:B--2---:R1:W-:Y:S01]  /*1330*/  STL [R1+0x20], R10 ;  /* 0x0000200a01007387 */ /* 0x0043e20000100800 */
[----:B------:R-:W-:Y:S05]  /*1340*/  @P2 BRA `(.L_x_4336) ;  /* 0x0000000000282947 */ /* 0x000fea0003800000 */
[----:B------:R-:W-:Y:S02]  /*1350*/  ULDC.64 UR4, c[0x0][0xaf8] ;  /* 0x0002be0000047ab9 */ /* 0x000fe40000000a00 */
[----:B------:R-:W-:-:S04]  /*1360*/  ISETP.NE.U32.AND P1, PT, RZ, UR4, PT ;  /* 0x00000004ff007c0c */ /* 0x000fc8000bf25070 */
[----:B------:R-:W-:-:S13]  /*1370*/  ISETP.NE.AND.EX P1, PT, RZ, UR5, PT, P1 ;  /* 0x00000005ff007c0c */ /* 0x000fda000bf25310 */
[----:B------:R-:W-:Y:S05]  /*1380*/  @!P1 BRA `(.L_x_4336) ;  /* 0x0000000000189947 */ /* 0x000fea0003800000 */
[----:B------:R-:W0:Y:S02]  /*1390*/  LDC.64 R4, c[0x0][0xaf8] ;  /* 0x0002be00ff047b82 */ /* 0x000e240000000a00 */
[----:B0-----:R-:W-:-:S05]  /*13a0*/  IMAD.WIDE R4, R25, 0x4, R4 ;  /* 0x0000000419047825 */ /* 0x001fca00078e0204 */
[----:B------:R-:W2:Y:S04]  /*13b0*/  LDG.E R0, desc[UR52][R4.64] ;  /* 0x0000003404007981 */ /* 0x000ea8000c1e1900 */
[----:B-1----:R-:W2:Y:S02]  /*13c0*/  LDG.E R7, desc[UR52][R4.64+0x4] ;  /* 0x0000043404077981 */ /* 0x002ea4000c1e1900 */
[----:B--2---:R-:W-:-:S05]  /*13d0*/  IADD3 R10, -R0, R7, RZ ;  /* 0x00000007000a7210 */ /* 0x004fca0007ffe1ff */
[----:B------:R0:W-:Y:S02]  /*13e0*/  STL [R1+0x20], R10 ;  /* 0x0000200a01007387 */ /* 0x0001e40000100800 */
.L_x_4336:
[----:B------:R-:W2:Y:S01]  /*13f0*/  LDL R12, [R1+0x14] ;  /* 0x00001400010c7983 */ /* 0x000ea20000100800 */
[----:B------:R-:W-:-:S03]  /*1400*/  ULDC.64 UR4, c[0x0][0xb18] ;  /* 0x0002c60000047ab9 */ /* 0x000fc60000000a00 */
[----:B------:R-:W3:Y:S01]  /*1410*/  LDL R26, [R1+0x18] ;  /* 0x00001800011a7983 */ /* 0x000ee20000100800 */
[----:B------:R-:W-:-:S04]  /*1420*/  ISETP.NE.U32.AND P1, PT, RZ, UR4, PT ;  /* 0x00000004ff007c0c */ /* 0x000fc8000bf25070 */
[----:B------:R-:W-:Y:S01]  /*1430*/  ISETP.NE.AND.EX P1, PT, RZ, UR5, PT, P1 ;  /* 0x00000005ff007c0c */ /* 0x000fe2000bf25310 */
[----:B--2---:R2:W-:Y:S04]  /*1440*/  STL [R1+0x64], R12 ;  /* 0x0000640c01007387 */ /* 0x0045e80000100800 */
[----:B---3--:R2:W-:Y:S08]  /*1450*/  STL [R1+0x50], R26 ;  /* 0x0000501a01007387 */ /* 0x0085f00000100800 */
[----:B------:R-:W-:Y:S05]  /*1460*/  @!P1 BRA `(.L_x_4337) ;  /* 0x0000000000109947 */ /* 0x000fea0003800000 */
[----:B------:R-:W-:-:S04]  /*1470*/  IADD3 R4, P0, R29, UR4, RZ ;  /* 0x000000041d047c10 */ /* 0x000fc8000ff1e0ff */
[----:B------:R-:W-:-:S05]  /*1480*/  IADD3.X R5, R28, UR5, RZ, P0, !PT ;  /* 0x000000051c057c10 */ /* 0x000fca00087fe4ff */
[----:B------:R3:W5:Y:S01]  /*1490*/  LDG.E R24, desc[UR52][R4.64] ;  /* 0x0000003404187981 */ /* 0x000762000c1e1900 */
[----:B------:R-:W-:Y:S05]  /*14a0*/  BRA `(.L_x_4338) ;  /* 0x0000000000107947 */ /* 0x000fea0003800000 */
.L_x_4337:
[----:B------:R-:W-:Y:S05]  /*14b0*/  @!P0 BRA `(.L_x_4338) ;  /* 0x00000000000c8947 */ /* 0x000fea0003800000 */
[----:B------:R-:W3:Y:S04]  /*14c0*/  LDG.E R5, desc[UR52][R8.64] ;  /* 0x0000003408057981 */ /* 0x000ee8000c1e1900 */
[----:B------:R-:W3:Y:S02]  /*14d0*/  LDG.E R24, desc[UR52][R8.64+0x4] ;  /* 0x0000043408187981 */ /* 0x000ee4000c1e1900 */
[----:B---3--:R-:W-:-:S07]  /*14e0*/  IMAD.IADD R24, R24, 0x1, -R5 ;  /* 0x0000000118187824 */ /* 0x008fce00078e0a05 */
.L_x_4338:
[----:B------:R-:W-:Y:S02]  /*14f0*/  ULDC.64 UR4, c[0x0][0xb08] ;  /* 0x0002c20000047ab9 */ /* 0x000fe40000000a00 */
[----:B------:R-:W-:-:S04]  /*1500*/  ISETP.NE.U32.AND P0, PT, RZ, UR4, PT ;  /* 0x00000004ff007c0c */ /* 0x000fc8000bf05070 */
[----:B------:R-:W-:Y:S01]  /*1510*/  ISETP.NE.AND.EX P0, PT, RZ, UR5, PT, P0 ;  /* 0x00000005ff007c0c */ /* 0x000fe2000bf05300 */
[----:B-----5:R-:W-:Y:S01]  /*1520*/  IMAD.IADD R11, R24, 0x1, -R3 ;  /* 0x00000001180b7824 */ /* 0x020fe200078e0a03 */
[----:B------:R-:W-:-:S11]  /*1530*/  ULDC.64 UR4, c[0x0][0xb28] ;  /* 0x0002ca0000047ab9 */ /* 0x000fd60000000a00 */
[----:B---3--:R-:W3:Y:S02]  /*1540*/  @P0 LDC.64 R4, c[0x0][0xb08] ;  /* 0x0002c200ff040b82 */ /* 0x008ee40000000a00 */
[----:B---3--:R-:W-:-:S05]  /*1550*/  @P0 IMAD.WIDE R4, R25, 0x4, R4 ;  /* 0x0000000419040825 */ /* 0x008fca00078e0204 */
[----:B------:R-:W3:Y:S04]  /*1560*/  @P0 LDG.E R0, desc[UR52][R4.64] ;  /* 0x0000003404000981 */ /* 0x000ee8000c1e1900 */
[----:B-1----:R-:W3:Y:S01]  /*1570*/  @P0 LDG.E R9, desc[UR52][R4.64+0x4] ;  /* 0x0000043404090981 */ /* 0x002ee2000c1e1900 */
[----:B------:R-:W-:Y:S01]  /*1580*/  LEA R3, R12, 0xdf, 0x7 ;  /* 0x000000df0c037811 */ /* 0x000fe200078e38ff */
[----:B------:R-:W-:Y:S01]  /*1590*/  IMAD.MOV.U32 R31, RZ, RZ, R24 ;  /* 0x000000ffff1f7224 */ /* 0x000fe200078e0018 */
[----:B------:R-:W-:-:S04]  /*15a0*/  ISETP.NE.U32.AND P1, PT, RZ, UR4, PT ;  /* 0x00000004ff007c0c */ /* 0x000fc8000bf25070 */
[----:B------:R-:W-:-:S13]  /*15b0*/  ISETP.NE.AND.EX P1, PT, RZ, UR5, PT, P1 ;  /* 0x00000005ff007c0c */ /* 0x000fda000bf25310 */
[----:B------:R-:W-:-:S04]  /*15c0*/  @P1 IADD3 R6, P2, R29, UR4, RZ ;  /* 0x000000041d061c10 */ /* 0x000fc8000ff5e0ff */
[----:B------:R-:W-:-:S05]  /*15d0*/  @P1 IADD3.X R7, R28, UR5, RZ, P2, !PT ;  /* 0x000000051c071c10 */ /* 0x000fca00097fe4ff */
[----:B------:R1:W5:Y:S01]  /*15e0*/  @P1 LDG.E R31, desc[UR52][R6.64] ;  /* 0x00000034061f1981 */ /* 0x000362000c1e1900 */
[----:B---3--:R-:W-:-:S04]  /*15f0*/  @P0 IMAD.IADD R60, R9, 0x1, -R0 ;  /* 0x00000001093c0824 */ /* 0x008fc800078e0a00 */
[----:B------:R-:W-:-:S05]  /*1600*/  IMAD.IADD R8, R11, 0x1, R60 ;  /* 0x000000010b087824 */ /* 0x000fca00078e023c */
[C---:B------:R-:W-:Y:S01]  /*1610*/  IADD3 R0, R8.reuse, 0x5f, RZ ;  /* 0x0000005f08007810 */ /* 0x040fe20007ffe0ff */
[----:B------:R1:W-:Y:S01]  /*1620*/  STL [R1+0x34], R8 ;  /* 0x0000340801007387 */ /* 0x0003e20000100800 */
[----:B------:R-:W-:-:S03]  /*1630*/  IADD3 R3, R8, R3, -R10 ;  /* 0x0000000308037210 */ /* 0x000fc60007ffe80a */
[----:B------:R-:W-:-:S04]  /*1640*/  IMAD.HI R0, R0, 0x2aaaaaab, RZ ;  /* 0x2aaaaaab00007827 */ /* 0x000fc800078e02ff */
[----:B------:R-:W-:Y:S01]  /*1650*/  IMAD.HI R4, R3, 0x2aaaaaab, RZ ;  /* 0x2aaaaaab03047827 */ /* 0x000fe200078e02ff */
[----:B------:R-:W-:-:S04]  /*1660*/  SHF.R.U32.HI R3, RZ, 0x1f, R0 ;  /* 0x0000001fff037819 */ /* 0x000fc80000011600 */
[----:B------:R-:W-:Y:S02]  /*1670*/  SHF.R.U32.HI R5, RZ, 0x1f, R4 ;  /* 0x0000001fff057819 */ /* 0x000fe40000011604 */
[----:B------:R-:W-:Y:S02]  /*1680*/  LEA.HI.SX32 R3, R0, R3, 0x1c ;  /* 0x0000000300037211 */ /* 0x000fe400078fe2ff */
[----:B------:R-:W-:Y:S01]  /*1690*/  LEA.HI.SX32 R210, R4, R5, 0x1c ;  /* 0x0000000504d27211 */ /* 0x000fe200078fe2ff */
[----:B------:R-:W-:-:S03]  /*16a0*/  IMAD.MOV R4, RZ, RZ, -R11 ;  /* 0x000000ffff047224 */ /* 0x000fc600078e0a0b */
[----:B------:R-:W-:Y:S02]  /*16b0*/  VIMNMX R210, R3, R210, PT ;  /* 0x000000d203d27248 */ /* 0x000fe40003fe0100 */
[----:B------:R-:W-:-:S03]  /*16c0*/  VIMNMX R4, RZ, R4, !PT ;  /* 0x00000004ff047248 */ /* 0x000fc60007fe0100 */
        /* <DEDUP_REMOVED lines=12> */
[----:B-1----:R-:W-:Y:S05]  /*1790*/  @!P1 BRA `(.L_x_4339) ;  /* 0x0000004000709947 */ /* 0x002fea0003800000 */
        /* <DEDUP_REMOVED lines=8> */
[----:B------:R1:W3:Y:S01]  /*1820*/  LDC.64 R14, c[0x4][R0] ;  /* 0x01000000000e7b82 */ /* 0x0002e20000000a00 */
[----:B------:R-:W-:Y:S01]  /*1830*/  MOV R5, UR5 ;  /* 0x0000000500057c02 */ /* 0x000fe20008000f00 */
[----:B------:R-:W-:Y:S01]  /*1840*/  ULDC.64 UR4, c[0x4][0x98] ;  /* 0x0100260000047ab9 */ /* 0x000fe20000000a00 */
[----:B0-----:R-:W-:Y:S01]  /*1850*/  IMAD.U32 R10, RZ, RZ, UR6 ;  /* 0x00000006ff0a7e24 */ /* 0x001fe2000f8e00ff */
[----:B--2---:R-:W-:Y:S01]  /*1860*/  MOV R12, 0x1 ;  /* 0x00000001000c7802 */ /* 0x004fe20000000f00 */
[----:B------:R-:W-:Y:S02]  /*1870*/  IMAD.U32 R6, RZ, RZ, UR4 ;  /* 0x00000004ff067e24 */ /* 0x000fe4000f8e00ff */
[----:B------:R-:W-:-:S02]  /*1880*/  IMAD.U32 R7, RZ, RZ, UR5 ;  /* 0x00000005ff077e24 */ /* 0x000fc4000f8e00ff */
[----:B------:R-:W-:Y:S02]  /*1890*/  IMAD.U32 R11, RZ, RZ, UR7 ;  /* 0x00000007ff0b7e24 */ /* 0x000fe4000f8e00ff */
[----:B------:R-:W-:Y:S02]  /*18a0*/  IMAD.MOV.U32 R8, RZ, RZ, 0x70 ;  /* 0x00000070ff087424 */ /* 0x000fe400078e00ff */
[----:B-1----:R-:W-:-:S07]  /*18b0*/  IMAD.MOV.U32 R13, RZ, RZ, RZ ;  /* 0x000000ffff0d7224 */ /* 0x002fce00078e00ff */
[----:B------:R-:W-:-:S07]  /*18c0*/  LEPC R20, `(.L_x_4341) ;  /* 0x000000001014794e */ /* 0x000fce0000000000 */
[----:B---3-5:R-:W-:Y:S05]  /*18d0*/  CALL.ABS.NOINC R14 ;  /* 0x000000000e007343 */ /* 0x028fea0003c00000 */
.L_x_4341:
[----:B------:R-:W-:Y:S05]  /*18e0*/  BSYNC B6 ;  /* 0x0000000000067941 */ /* 0x000fea0003800000 */
.L_x_4340:
        /* <DEDUP_REMOVED lines=9> */
[----:B------:R-:W-:Y:S01]  /*1980*/  IMAD.U32 R5, RZ, RZ, UR5 ;  /* 0x00000005ff057e24 */ /* 0x000fe2000f8e00ff */
[----:B------:R-:W-:Y:S01]  /*1990*/  ULDC.64 UR4, c[0x4][0x18] ;  /* 0x0100060000047ab9 */ /* 0x000fe20000000a00 */
[----:B------:R-:W-:Y:S01]  /*19a0*/  IMAD.U32 R6, RZ, RZ, UR6 ;  /* 0x00000006ff067e24 */ /* 0x000fe2000f8e00ff */
[----:B------:R-:W-:Y:S01]  /*19b0*/  MOV R7, UR7 ;  /* 0x0000000700077c02 */ /* 0x000fe20008000f00 */
[----:B0-----:R-:W-:Y:S02]  /*19c0*/  IMAD.U32 R10, RZ, RZ, UR4 ;  /* 0x00000004ff0a7e24 */ /* 0x001fe4000f8e00ff */
[----:B------:R-:W-:-:S02]  /*19d0*/  IMAD.U32 R11, RZ, RZ, UR5 ;  /* 0x00000005ff0b7e24 */ /* 0x000fc4000f8e00ff */
[----:B------:R-:W-:Y:S02]  /*19e0*/  IMAD.MOV.U32 R8, RZ, RZ, 0x70 ;  /* 0x00000070ff087424 */ /* 0x000fe400078e00ff */
[----:B--2---:R-:W-:Y:S02]  /*19f0*/  IMAD.MOV.U32 R12, RZ, RZ, 0x1 ;  /* 0x00000001ff0c7424 */ /* 0x004fe400078e00ff */
[----:B-1----:R-:W-:-:S07]  /*1a00*/  IMAD.MOV.U32 R13, RZ, RZ, RZ ;  /* 0x000000ffff0d7224 */ /* 0x002fce00078e00ff */
[----:B------:R-:W-:-:S07]  /*1a10*/  LEPC R20, `(.L_x_4343) ;  /* 0x000000001014794e */ /* 0x000fce0000000000 */
[----:B---3-5:R-:W-:Y:S05]  /*1a20*/  CALL.ABS.NOINC R14 ;  /* 0x000000000e007343 */ /* 0x028fea0003c00000 */
.L_x_4343:
[----:B------:R-:W-:Y:S05]  /*1a30*/  BSYNC B6 ;  /* 0x0000000000067941 */ /* 0x000fea0003800000 */
.L_x_4342:
[----:B------:R-:W-:Y:S01]  /*1a40*/  ULDC.64 UR4, c[0x0][0xaf0] ;  /* 0x0002bc0000047ab9 */ /* 0x000fe20000000a00 */
[----:B------:R-:W1:Y:S01]  /*1a50*/  LDC R0, c[0x0][0x428] ;  /* 0x00010a00ff007b82 */ /* 0x000e620000000800 */
[----:B------:R-:W-:Y:S01]  /*1a60*/  ISETP.NE.U32.AND P0, PT, RZ, UR4, PT ;  /* 0x00000004ff007c0c */ /* 0x000fe2000bf05070 */
[----:B------:R-:W-:-:S06]  /*1a70*/  IMAD.MOV.U32 R3, RZ, RZ, R26 ;  /* 0x000000ffff037224 */ /* 0x000fcc00078e001a */
[----:B------:R-:W3:Y:S01]  /*1a80*/  LDC.64 R44, c[0x0][0x2f0] ;  /* 0x0000bc00ff2c7b82 */ /* 0x000ee20000000a00 */
[----:B------:R-:W-:Y:S01]  /*1a90*/  ISETP.NE.AND.EX P0, PT, RZ, UR5, PT, P0 ;  /* 0x00000005ff007c0c */ /* 0x000fe2000bf05300 */
[----:B------:R-:W4:Y:S01]  /*1aa0*/  S2R R20, SR_TID.X ;  /* 0x0000000000147919 */ /* 0x000f220000002100 */
[----:B------:R-:W-:Y:S01]  /*1ab0*/  IADD3 R27, R27, R24, RZ ;  /* 0x000000181b1b7210 */ /* 0x000fe20007ffe0ff */
[----:B------:R-:W-:Y:S01]  /*1ac0*/  ULDC.64 UR6, c[0x0][0xb00] ;  /* 0x0002c00000067ab9 */ /* 0x000fe20000000a00 */
[----:B------:R-:W-:-:S03]  /*1ad0*/  SHF.R.S32.HI R97, RZ, 0x1f, R18 ;  /* 0x0000001fff617819 */ /* 0x000fc60000011412 */
[----:B------:R-:W0:Y:S06]  /*1ae0*/  LDC.64 R50, c[0x0][0x3e8] ;  /* 0x0000fa00ff327b82 */ /* 0x000e2c0000000a00 */
[----:B------:R-:W-:Y:S02]  /*1af0*/  @P0 IADD3 R4, P1, R29, UR4, RZ ;  /* 0x000000041d040c10 */ /* 0x000fe4000ff3e0ff */
[----:B------:R-:W0:Y:S02]  /*1b00*/  LDC.64 R56, c[0x0][0x3d8] ;  /* 0x0000f600ff387b82 */ /* 0x000e240000000a00 */
[----:B------:R-:W-:Y:S01]  /*1b10*/  @P0 IADD3.X R5, R28, UR5, RZ, P1, !PT ;  /* 0x000000051c050c10 */ /* 0x000fe20008ffe4ff */
[----:B------:R-:W-:-:S04]  /*1b20*/  ULDC.64 UR4, c[0x0][0x2f8] ;  /* 0x0000be0000047ab9 */ /* 0x000fc80000000a00 */
[----:B------:R2:W4:Y:S01]  /*1b30*/  @P0 LDG.E R25, desc[UR52][R4.64] ;  /* 0x0000003404190981 */ /* 0x000522000c1e1900 */
[----:B-1----:R-:W-:Y:S02]  /*1b40*/  ISETP.NE.AND P0, PT, R0, 0x1, PT ;  /* 0x000000010000780c */ /* 0x002fe40003f05270 */
[----:B------:R-:W-:-:S05]  /*1b50*/  SHF.R.S32.HI R24, RZ, 0x1f, R27 ;  /* 0x0000001fff187819 */ /* 0x000fca000001141b */
[-C--:B---3--:R-:W-:Y:S02]  /*1b60*/  IMAD R6, R24, R44.reuse, RZ ;  /* 0x0000002c18067224 */ /* 0x088fe400078e02ff */
[----:B--2---:R-:W-:-:S04]  /*1b70*/  IMAD.WIDE.U32 R4, R27, R44, RZ ;  /* 0x0000002c1b047225 */ /* 0x004fc800078e00ff */
[----:B------:R-:W1:Y:S01]  /*1b80*/  @P0 LDC R0, c[0x0][0x42c] ;  /* 0x00010b00ff000b82 */ /* 0x000e620000000800 */
[----:B----4-:R-:W-:-:S05]  /*1b90*/  VIADD R20, R20, 0xffffff80 ;  /* 0xffffff8014147836 */ /* 0x010fca0000000000 */
[----:B------:R-:W-:Y:S02]  /*1ba0*/  SHF.R.S32.HI R32, RZ, 0x1f, R20 ;  /* 0x0000001fff207819 */ /* 0x000fe40000011414 */
[----:B------:R-:W2:Y:S02]  /*1bb0*/  @P0 LDC R7, c[0x0][0x430] ;  /* 0x00010c00ff070b82 */ /* 0x000ea40000000800 */
[----:B------:R-:W-:-:S04]  /*1bc0*/  LEA.HI R32, R32, R20, RZ, 0x2 ;  /* 0x0000001420207211 */ /* 0x000fc800078f10ff */
[----:B------:R-:W-:-:S05]  /*1bd0*/  LOP3.LUT R32, R32, 0xfffffffc, RZ, 0xc0, !PT ;  /* 0xfffffffc20207812 */ /* 0x000fca00078ec0ff */
[----:B------:R-:W-:-:S04]  /*1be0*/  IMAD.IADD R32, R20, 0x1, -R32 ;  /* 0x0000000114207824 */ /* 0x000fc800078e0a20 */
[----:B------:R-:W-:Y:S02]  /*1bf0*/  IMAD.SHL.U32 R20, R32, 0x8, RZ ;  /* 0x0000000820147824 */ /* 0x000fe400078e00ff */
[----:B-1----:R-:W-:Y:S02]  /*1c00*/  @P0 IMAD.HI.U32 R0, R26, R0, RZ ;  /* 0x000000001a000227 */ /* 0x002fe400078e00ff */
[----:B------:R-:W1:Y:S01]  /*1c10*/  S2R R26, SR_TID.X ;  /* 0x00000000001a7919 */ /* 0x000e620000002100 */
[----:B------:R-:W-:Y:S01]  /*1c20*/  SHF.R.S32.HI R21, RZ, 0x1f, R20 ;  /* 0x0000001fff157819 */ /* 0x000fe20000011414 */
[----:B------:R-:W-:Y:S01]  /*1c30*/  IMAD.SHL.U32 R40, R32, 0x4, RZ ;  /* 0x0000000420287824 */ /* 0x000fe200078e00ff */
[C---:B------:R-:W-:Y:S01]  /*1c40*/  IADD3 R98, R20.reuse, 0x40, RZ ;  /* 0x0000004014627810 */ /* 0x040fe20007ffe0ff */
[----:B------:R-:W3:Y:S01]  /*1c50*/  LDL R32, [R1+0x68] ;  /* 0x0000680001207983 */ /* 0x000ee20000100800 */
[----:B--2---:R-:W-:Y:S01]  /*1c60*/  @P0 SHF.R.U32.HI R3, RZ, R7, R0 ;  /* 0x00000007ff030219 */ /* 0x004fe20000011600 */
[----:B------:R-:W-:Y:S01]  /*1c70*/  IMAD R7, R27, R45, R6 ;  /* 0x0000002d1b077224 */ /* 0x000fe200078e0206 */
[----:B------:R-:W-:Y:S01]  /*1c80*/  ISETP.NE.U32.AND P0, PT, RZ, UR6, PT ;  /* 0x00000006ff007c0c */ /* 0x000fe2000bf05070 */
[----:B------:R-:W-:Y:S01]  /*1c90*/  VIADD R99, R20, 0x20 ;  /* 0x0000002014637836 */ /* 0x000fe20000000000 */
[----:B------:R-:W-:Y:S01]  /*1ca0*/  SHF.R.S32.HI R8, RZ, 0x1f, R3 ;  /* 0x0000001fff087819 */ /* 0x000fe20000011403 */
[----:B------:R-:W-:Y:S01]  /*1cb0*/  IMAD.IADD R5, R5, 0x1, R7 ;  /* 0x0000000105057824 */ /* 0x000fe200078e0207 */
[----:B------:R-:W-:Y:S01]  /*1cc0*/  ISETP.NE.AND.EX P0, PT, RZ, UR7, PT, P0 ;  /* 0x00000007ff007c0c */ /* 0x000fe2000bf05300 */
[----:B------:R-:W-:-:S02]  /*1cd0*/  IMAD R6, R97, R44, RZ ;  /* 0x0000002c61067224 */ /* 0x000fc400078e02ff */
[----:B------:R-:W-:Y:S02]  /*1ce0*/  IMAD R0, R8, UR4, RZ ;  /* 0x0000000408007c24 */ /* 0x000fe4000f8e02ff */
[----:B------:R-:W-:-:S04]  /*1cf0*/  IMAD.WIDE.U32 R4, R3, UR4, R4 ;  /* 0x0000000403047c25 */ /* 0x000fc8000f8e0004 */
[----:B------:R-:W-:Y:S01]  /*1d00*/  IMAD R7, R3, UR5, R0 ;  /* 0x0000000503077c24 */ /* 0x000fe2000f8e0200 */
[----:B------:R-:W-:Y:S01]  /*1d10*/  ULDC.64 UR4, c[0x0][0x300] ;  /* 0x0000c00000047ab9 */ /* 0x000fe20000000a00 */
[----:B------:R-:W-:Y:S02]  /*1d20*/  IMAD R6, R18, R45, R6 ;  /* 0x0000002d12067224 */ /* 0x000fe400078e0206 */
[C---:B------:R-:W-:Y:S01]  /*1d30*/  VIADD R96, R20.reuse, 0x60 ;  /* 0x0000006014607836 */ /* 0x040fe20000000000 */
[----:B------:R-:W-:Y:S01]  /*1d40*/  IADD3 R5, R5, R7, RZ ;  /* 0x0000000705057210 */ /* 0x000fe20007ffe0ff */
[C---:B------:R-:W-:Y:S02]  /*1d50*/  VIADD R7, R20.reuse, 0xc0 ;  /* 0x000000c014077836 */ /* 0x040fe40000000000 */
[C---:B------:R-:W-:Y:S02]  /*1d60*/  VIADD R94, R20.reuse, 0x80 ;  /* 0x00000080145e7836 */ /* 0x040fe40000000000 */
[----:B------:R-:W-:Y:S01]  /*1d70*/  VIADD R92, R20, 0xa0 ;  /* 0x000000a0145c7836 */ /* 0x000fe20000000000 */
[----:B-1----:R-:W-:-:S04]  /*1d80*/  SHF.R.U32.HI R26, RZ, 0x7, R26 ;  /* 0x00000007ff1a7819 */ /* 0x002fc8000001161a */
[----:B------:R-:W-:Y:S02]  /*1d90*/  ISETP.NE.AND P6, PT, R26, 0x1, PT ;  /* 0x000000011a00780c */ /* 0x000fe40003fc5270 */
[----:B------:R-:W-:Y:S02]  /*1da0*/  SHF.R.S32.HI R41, RZ, 0x1f, R40 ;  /* 0x0000001fff297819 */ /* 0x000fe40000011428 */
[----:B------:R-:W-:Y:S02]  /*1db0*/  SHF.R.S32.HI R0, RZ, 0x1f, R25 ;  /* 0x0000001fff007819 */ /* 0x000fe40000011419 */
[----:B------:R-:W-:Y:S02]  /*1dc0*/  SEL R43, R25, RZ, !P0 ;  /* 0x000000ff192b7207 */ /* 0x000fe40004000000 */
[----:B------:R-:W-:Y:S01]  /*1dd0*/  SEL R9, R0, RZ, !P0 ;  /* 0x000000ff00097207 */ /* 0x000fe20004000000 */
[----:B------:R-:W1:Y:S02]  /*1de0*/  LDC R25, c[0x0][0x3d4] ;  /* 0x0000f500ff197b82 */ /* 0x000e640000000800 */
        /* <DEDUP_REMOVED lines=9> */
[----:B------:R-:W-:-:S02]  /*1e80*/  IADD3 R93, P0, R28, R4, RZ ;  /* 0x000000041c5d7210 */ /* 0x000fc40007f1e0ff */
[----:B------:R-:W-:Y:S02]  /*1e90*/  SEL R4, RZ, 0xffffffff, P1 ;  /* 0xffffffffff047807 */ /* 0x000fe40000800000 */
        /* <DEDUP_REMOVED lines=8> */
[----:B------:R-:W-:Y:S01]  /*1f20*/  ISETP.GE.AND P2, PT, R7, UR4, PT ;  /* 0x0000000407007c0c */ /* 0x000fe2000bf46270 */
[----:B------:R-:W-:Y:S01]  /*1f30*/  IMAD R7, R3, UR7, R4 ;  /* 0x0000000703077c24 */ /* 0x000fe2000f8e0204 */
[----:B------:R-:W-:Y:S01]  /*1f40*/  LOP3.LUT R0, R5, 0x2, R0, 0xe2, !PT ;  /* 0x0000000205007812 */ /* 0x000fe200078ee200 */
[----:B------:R-:W-:Y:S01]  /*1f50*/  IMAD.WIDE.U32 R4, R3, UR6, R20 ;  /* 0x0000000603047c25 */ /* 0x000fe2000f8e0014 */
[----:B------:R-:W-:Y:S02]  /*1f60*/  ISETP.GE.AND P3, PT, R6, UR4, PT ;  /* 0x0000000406007c0c */ /* 0x000fe4000bf66270 */
[----:B------:R-:W-:Y:S01]  /*1f70*/  SEL R3, RZ, 0x4, P0 ;  /* 0x00000004ff037807 */ /* 0x000fe20000000000 */
[----:B------:R-:W-:Y:S01]  /*1f80*/  IMAD.IADD R5, R5, 0x1, R7 ;  /* 0x0000000105057824 */ /* 0x000fe200078e0207 */
[----:B------:R-:W-:Y:S02]  /*1f90*/  SEL R6, RZ, 0x8, P1 ;  /* 0x00000008ff067807 */ /* 0x000fe40000800000 */
[----:B------:R-:W-:-:S02]  /*1fa0*/  ISETP.GE.AND P0, PT, R94, UR4, PT ;  /* 0x000000045e007c0c */ /* 0x000fc4000bf06270 */
[----:B------:R-:W-:Y:S01]  /*1fb0*/  ISETP.GE.AND P1, PT, R92, UR4, PT ;  /* 0x000000045c007c0c */ /* 0x000fe2000bf26270 */
[----:B------:R-:W-:Y:S01]  /*1fc0*/  ULDC.64 UR4, c[0x0][0x328] ;  /* 0x0000ca0000047ab9 */ /* 0x000fe20000000a00 */
[----:B------:R-:W-:Y:S01]  /*1fd0*/  LOP3.LUT R0, R6, R0, R3, 0xfe, !PT ;  /* 0x0000000006007212 */ /* 0x000fe200078efe03 */
[----:B------:R-:W-:Y:S01]  /*1fe0*/  IMAD R7, R9, UR4, RZ ;  /* 0x0000000409077c24 */ /* 0x000fe2000f8e02ff */
[----:B------:R-:W-:Y:S02]  /*1ff0*/  SEL R3, RZ, 0x10, P0 ;  /* 0x00000010ff037807 */ /* 0x000fe40000000000 */
[----:B------:R-:W-:Y:S01]  /*2000*/  SEL R6, RZ, 0x20, P1 ;  /* 0x00000020ff067807 */ /* 0x000fe20000800000 */
[----:B------:R-:W-:-:S03]  /*2010*/  IMAD R63, R43, UR5, R7 ;  /* 0x000000052b3f7c24 */ /* 0x000fc6000f8e0207 */
[----:B------:R-:W-:Y:S02]  /*2020*/  LOP3.LUT R3, R6, R0, R3, 0xfe, !PT ;  /* 0x0000000006037212 */ /* 0x000fe400078efe03 */
[----:B------:R-:W-:Y:S01]  /*2030*/  SEL R0, RZ, 0x40, P2 ;  /* 0x00000040ff007807 */ /* 0x000fe20001000000 */
[----:B------:R-:W-:Y:S01]  /*2040*/  IMAD.WIDE.U32 R42, R43, UR4, R4 ;  /* 0x000000042b2a7c25 */ /* 0x000fe2000f8e0004 */
[----:B---3--:R-:W-:Y:S01]  /*2050*/  SHF.L.U32 R87, R32, 0x6, RZ ;  /* 0x0000000620577819 */ /* 0x008fe200000006ff */
[----:B------:R-:W-:Y:S01]  /*2060*/  ULDC UR4, c[0x0][0x2e4] ;  /* 0x0000b90000047ab9 */ /* 0x000fe20000000800 */
[----:B------:R-:W-:Y:S01]  /*2070*/  LOP3.LUT R0, R3, R0, RZ, 0xfc, !PT ;  /* 0x0000000003007212 */ /* 0x000fe200078efcff */
[C---:B0-----:R-:W-:Y:S02]  /*2080*/  IMAD R4, R97.reuse, R50, RZ ;  /* 0x0000003261047224 */ /* 0x041fe400078e02ff */
[----:B------:R-:W-:Y:S02]  /*2090*/  IMAD R3, R97, R56, RZ ;  /* 0x0000003861037224 */ /* 0x000fe400078e02ff */
[----:B------:R-:W-:-:S02]  /*20a0*/  IMAD R15, R18, R51, R4 ;  /* 0x00000033120f7224 */ /* 0x000fc400078e0204 */
[C---:B------:R-:W-:Y:S02]  /*20b0*/  IMAD R13, R18.reuse, R57, R3 ;  /* 0x00000039120d7224 */ /* 0x040fe400078e0203 */
[----:B------:R-:W-:-:S04]  /*20c0*/  IMAD.WIDE.U32 R4, R18, R56, R40 ;  /* 0x0000003812047225 */ /* 0x000fc800078e0028 */
[----:B------:R-:W-:Y:S02]  /*20d0*/  IMAD.IADD R5, R5, 0x1, R13 ;  /* 0x0000000105057824 */ /* 0x000fe400078e020d */
[----:B-----5:R-:W-:Y:S02]  /*20e0*/  IMAD.WIDE.U32 R52, R31, R56, R4 ;  /* 0x000000381f347225 */ /* 0x020fe400078e0004 */
[----:B------:R-:W2:Y:S01]  /*20f0*/  LDL R4, [R1+0x3c] ;  /* 0x00003c0001047983 */ /* 0x000ea20000100800 */
[----:B------:R-:W-:Y:S02]  /*2100*/  LOP3.LUT P1, RZ, R32, 0x4, RZ, 0xc0, !PT ;  /* 0x0000000420ff7812 */ /* 0x000fe4000782c0ff */
[----:B------:R-:W0:Y:S01]  /*2110*/  S2R R32, SR_TID.X ;  /* 0x0000000000207919 */ /* 0x000e220000002100 */
[----:B-1----:R-:W-:-:S04]  /*2120*/  ISETP.GE.AND P0, PT, R20, R25, PT ;  /* 0x000000191400720c */ /* 0x002fc80003f06270 */
[----:B------:R-:W-:Y:S02]  /*2130*/  SEL R3, R25, RZ, P0 ;  /* 0x000000ff19037207 */ /* 0x000fe40000000000 */
[----:B------:R-:W-:-:S03]  /*2140*/  IADD3 R79, R26, 0x8, RZ ;  /* 0x000000081a4f7810 */ /* 0x000fc60007ffe0ff */
[----:B------:R-:W-:Y:S01]  /*2150*/  IMAD.IADD R3, R20, 0x1, R3 ;  /* 0x0000000114037824 */ /* 0x000fe200078e0203 */
[----:B------:R-:W-:-:S04]  /*2160*/  LOP3.LUT R87, R87, 0x1c0, RZ, 0xc0, !PT ;  /* 0x000001c057577812 */ /* 0x000fc800078ec0ff */
[----:B------:R-:W-:Y:S02]  /*2170*/  SHF.R.S32.HI R12, RZ, 0x1f, R3 ;  /* 0x0000001fff0c7819 */ /* 0x000fe40000011403 */
[----:B------:R-:W-:Y:S02]  /*2180*/  SHF.R.U32.HI R82, RZ, 0x3, R87 ;  /* 0x00000003ff527819 */ /* 0x000fe40000011657 */
[----:B------:R-:W-:Y:S01]  /*2190*/  LEA.HI R12, R12, R3, RZ, 0x3 ;  /* 0x000000030c0c7211 */ /* 0x000fe200078f18ff */
[----:B0-----:R-:W-:-:S05]  /*21a0*/  VIADD R32, R32, 0xffffff80 ;  /* 0xffffff8020207836 */ /* 0x001fca0000000000 */
[----:B------:R-:W-:-:S04]  /*21b0*/  SHF.R.S32.HI R26, RZ, 0x1f, R32 ;  /* 0x0000001fff1a7819 */ /* 0x000fc80000011420 */
[----:B------:R-:W-:Y:S01]  /*21c0*/  LEA.HI R26, R26, R32, RZ, 0x5 ;  /* 0x000000201a1a7211 */ /* 0x000fe200078f28ff */
[----:B------:R-:W-:Y:S01]  /*21d0*/  VIADD R32, R18, 0x40 ;  /* 0x0000004012207836 */ /* 0x000fe20000000000 */
[----:B------:R-:W-:-:S03]  /*21e0*/  LOP3.LUT R3, R87, 0x18, R20, 0xf8, !PT ;  /* 0x0000001857037812 */ /* 0x000fc600078ef814 */
[----:B------:R-:W-:Y:S01]  /*21f0*/  IMAD.SHL.U32 R32, R32, 0x40, RZ ;  /* 0x0000004020207824 */ /* 0x000fe200078e00ff */
[----:B------:R-:W-:Y:S02]  /*2200*/  LOP3.LUT R3, R3, R82, RZ, 0x3c, !PT ;  /* 0x0000005203037212 */ /* 0x000fe400078e3cff */
[----:B------:R-:W-:Y:S02]  /*2210*/  SHF.R.S32.HI R26, RZ, 0x5, R26 ;  /* 0x00000005ff1a7819 */ /* 0x000fe4000001141a */
[----:B------:R-:W-:Y:S01]  /*2220*/  LOP3.LUT R32, R32, 0x1c0, RZ, 0xc0, !PT ;  /* 0x000001c020207812 */ /* 0x000fe200078ec0ff */
[----:B------:R-:W-:Y:S01]  /*2230*/  IMAD.WIDE.U32 R8, R18, R56, R20 ;  /* 0x0000003812087225 */ /* 0x000fe200078e0014 */
[--C-:B------:R-:W-:Y:S02]  /*2240*/  SHF.R.S32.HI R72, RZ, 0x3, R12.reuse ;  /* 0x00000003ff487819 */ /* 0x100fe4000001140c */
[----:B------:R-:W-:Y:S01]  /*2250*/  LOP3.LUT R71, R12, 0xfffffff8, RZ, 0xc0, !PT ;  /* 0xfffffff80c477812 */ /* 0x000fe200078ec0ff */
[----:B------:R-:W-:Y:S01]  /*2260*/  IMAD R77, R26, 0x200, R3 ;  /* 0x000002001a4d7824 */ /* 0x000fe200078e0203 */
[----:B------:R-:W-:-:S02]  /*2270*/  LOP3.LUT R3, R87, 0x38, R12, 0xf8, !PT ;  /* 0x0000003857037812 */ /* 0x000fc400078ef80c */
[----:B------:R-:W-:Y:S02]  /*2280*/  LOP3.LUT R12, R32, 0x38, R12, 0xf8, !PT ;  /* 0x00000038200c7812 */ /* 0x000fe400078ef80c */
[C---:B------:R-:W-:Y:S01]  /*2290*/  IADD3 R32, R18.reuse, 0x40, RZ ;  /* 0x0000004012207810 */ /* 0x040fe20007ffe0ff */
[----:B------:R-:W-:Y:S01]  /*22a0*/  IMAD.IADD R9, R13, 0x1, R9 ;  /* 0x000000010d097824 */ /* 0x000fe200078e0209 */
[----:B------:R-:W-:Y:S01]  /*22b0*/  SHF.R.S32.HI R13, RZ, 0x1f, R31 ;  /* 0x0000001fff0d7819 */ /* 0x000fe2000001141f */
[----:B------:R-:W-:-:S04]  /*22c0*/  IMAD.WIDE.U32 R6, R18, R50, R40 ;  /* 0x0000003212067225 */ /* 0x000fc800078e0028 */
[----:B------:R-:W-:Y:S02]  /*22d0*/  IMAD.SHL.U32 R32, R32, 0x40, RZ ;  /* 0x0000004020207824 */ /* 0x000fe400078e00ff */
[----:B------:R-:W-:Y:S01]  /*22e0*/  IMAD.WIDE.U32 R10, R18, R50, R20 ;  /* 0x00000032120a7225 */ /* 0x000fe200078e0014 */
[----:B------:R-:W-:-:S03]  /*22f0*/  IADD3 R7, R7, R15, RZ ;  /* 0x0000000f07077210 */ /* 0x000fc60007ffe0ff */
[----:B------:R-:W-:Y:S01]  /*2300*/  IMAD R14, R13, R50, RZ ;  /* 0x000000320d0e7224 */ /* 0x000fe200078e02ff */
[----:B------:R-:W-:Y:S01]  /*2310*/  LOP3.LUT R32, R32, 0x1c0, RZ, 0xc0, !PT ;  /* 0x000001c020207812 */ /* 0x000fe200078ec0ff */
[----:B------:R-:W-:Y:S02]  /*2320*/  IMAD.IADD R11, R15, 0x1, R11 ;  /* 0x000000010f0b7824 */ /* 0x000fe400078e020b */
[----:B------:R-:W-:Y:S01]  /*2330*/  IMAD R69, R31, R51, R14 ;  /* 0x000000331f457224 */ /* 0x000fe200078e020e */
[----:B------:R-:W-:Y:S01]  /*2340*/  SHF.R.U32.HI R32, RZ, 0x3, R32 ;  /* 0x00000003ff207819 */ /* 0x000fe20000011620 */
[----:B------:R-:W-:Y:S02]  /*2350*/  IMAD R14, R13, R56, RZ ;  /* 0x000000380d0e7224 */ /* 0x000fe400078e02ff */
[----:B------:R-:W-:Y:S01]  /*2360*/  IMAD.MOV.U32 R80, RZ, RZ, 0x20 ;  /* 0x00000020ff507424 */ /* 0x000fe200078e00ff */
[----:B------:R-:W-:Y:S01]  /*2370*/  SHF.L.U64.HI R85, R56, 0x6, R57 ;  /* 0x0000000638557819 */ /* 0x000fe20000010239 */
[----:B------:R-:W-:Y:S01]  /*2380*/  IMAD.WIDE.U32 R46, R31, R50, R6 ;  /* 0x000000321f2e7225 */ /* 0x000fe200078e0006 */
[----:B------:R-:W-:-:S02]  /*2390*/  IADD3 R58, P2, R18, R27, RZ ;  /* 0x0000001b123a7210 */ /* 0x000fc40007f5e0ff */
[----:B------:R-:W-:Y:S01]  /*23a0*/  LOP3.LUT R67, R3, R82, RZ, 0x3c, !PT ;  /* 0x0000005203437212 */ /* 0x000fe200078e3cff */
[C---:B------:R-:W-:Y:S01]  /*23b0*/  IMAD.WIDE.U32 R48, R31.reuse, R50, R10 ;  /* 0x000000321f307225 */ /* 0x040fe200078e000a */
[----:B------:R-:W-:Y:S02]  /*23c0*/  SHF.L.U64.HI R88, R44, 0x6, R45 ;  /* 0x000000062c587819 */ /* 0x000fe4000001022d */
[----:B------:R-:W-:Y:S01]  /*23d0*/  SHF.L.U64.HI R84, R50, 0x6, R51 ;  /* 0x0000000632547819 */ /* 0x000fe20000010233 */
[----:B------:R-:W-:Y:S01]  /*23e0*/  IMAD R7, R31, R57, R14 ;  /* 0x000000391f077224 */ /* 0x000fe200078e020e */
[----:B------:R-:W-:Y:S01]  /*23f0*/  SEL R80, R80, 0xffffffe0, !P1 ;  /* 0xffffffe050507807 */ /* 0x000fe20004800000 */
[----:B------:R-:W-:Y:S01]  /*2400*/  IMAD R11, R57, 0x60, RZ ;  /* 0x00000060390b7824 */ /* 0x000fe200078e02ff */
[----:B------:R-:W-:Y:S01]  /*2410*/  LOP3.LUT R12, R12, R32, RZ, 0x3c, !PT ;  /* 0x000000200c0c7212 */ /* 0x000fe200078e3cff */
[----:B------:R-:W-:Y:S01]  /*2420*/  IMAD.SHL.U32 R83, R56, 0x40, RZ ;  /* 0x0000004038537824 */ /* 0x000fe200078e00ff */
[----:B------:R-:W-:Y:S01]  /*2430*/  SEL R3, RZ, 0xffffff80, P3 ;  /* 0xffffff80ff037807 */ /* 0x000fe20001800000 */
[----:B------:R-:W-:-:S04]  /*2440*/  IMAD.WIDE.U32 R54, R31, R56, R8 ;  /* 0x000000381f367225 */ /* 0x000fc800078e0008 */
[----:B------:R-:W-:Y:S02]  /*2450*/  IMAD R15, R45, 0x60, RZ ;  /* 0x000000602d0f7824 */ /* 0x000fe400078e02ff */
[----:B------:R-:W-:Y:S02]  /*2460*/  IMAD.SHL.U32 R86, R44, 0x40, RZ ;  /* 0x000000402c567824 */ /* 0x000fe400078e00ff */
[----:B------:R-:W-:Y:S02]  /*2470*/  IMAD R75, R51, 0x60, RZ ;  /* 0x00000060334b7824 */ /* 0x000fe400078e02ff */
[----:B------:R-:W-:Y:S02]  /*2480*/  IMAD.SHL.U32 R89, R50, 0x40, RZ ;  /* 0x0000004032597824 */ /* 0x000fe400078e00ff */
[----:B------:R-:W-:-:S04]  /*2490*/  IMAD.WIDE.U32 R56, R56, 0x60, RZ ;  /* 0x0000006038387825 */ /* 0x000fc800078e00ff */
[----:B------:R-:W-:Y:S02]  /*24a0*/  VIADD R33, R18, 0x40 ;  /* 0x0000004012217836 */ /* 0x000fe40000000000 */
[----:B------:R-:W-:Y:S01]  /*24b0*/  IMAD.WIDE.U32 R44, R44, 0x60, RZ ;  /* 0x000000602c2c7825 */ /* 0x000fe200078e00ff */
[----:B------:R-:W-:-:S03]  /*24c0*/  LOP3.LUT R3, R0, 0x80, R3, 0xc8, !PT ;  /* 0x0000008000037812 */ /* 0x000fc600078ec803 */
[----:B------:R-:W-:Y:S01]  /*24d0*/  IMAD.WIDE.U32 R50, R50, 0x60, RZ ;  /* 0x0000006032327825 */ /* 0x000fe200078e00ff */
[----:B------:R-:W-:Y:S02]  /*24e0*/  SHF.R.S32.HI R81, RZ, 0x1f, R33 ;  /* 0x0000001fff517819 */ /* 0x000fe40000011421 */
[----:B------:R-:W-:Y:S01]  /*24f0*/  IADD3 R74, R57, R11, RZ ;  /* 0x0000000b394a7210 */ /* 0x000fe20007ffe0ff */
[----:B------:R-:W-:Y:S01]  /*2500*/  IMAD.X R59, R97, 0x1, R24, P2 ;  /* 0x00000001613b7824 */ /* 0x000fe200010e0618 */
[----:B------:R-:W-:Y:S01]  /*2510*/  SHF.R.S32.HI R64, RZ, 0x1f, R71 ;  /* 0x0000001fff407819 */ /* 0x000fe20000011447 */
[----:B------:R-:W-:Y:S01]  /*2520*/  IMAD.IADD R70, R47, 0x1, R69 ;  /* 0x000000012f467824 */ /* 0x000fe200078e0245 */
[----:B------:R-:W-:Y:S01]  /*2530*/  ISETP.GE.AND P1, PT, R20, UR4, PT ;  /* 0x0000000414007c0c */ /* 0x000fe2000bf26270 */
[----:B------:R-:W-:Y:S01]  /*2540*/  IMAD.SHL.U32 R78, R25, 0x2, RZ ;  /* 0x00000002194e7824 */ /* 0x000fe200078e00ff */
[----:B------:R-:W-:Y:S01]  /*2550*/  ISETP.GE.AND P2, PT, R99, UR4, PT ;  /* 0x0000000463007c0c */ /* 0x000fe2000bf46270 */
[----:B------:R-:W-:Y:S01]  /*2560*/  IMAD.IADD R76, R45, 0x1, R15 ;  /* 0x000000012d4c7824 */ /* 0x000fe200078e020f */
[----:B------:R-:W-:Y:S01]  /*2570*/  IADD3 R63, R43, R63, RZ ;  /* 0x0000003f2b3f7210 */ /* 0x000fe20007ffe0ff */
[----:B------:R-:W-:Y:S01]  /*2580*/  IMAD.IADD R75, R51, 0x1, R75 ;  /* 0x00000001334b7824 */ /* 0x000fe200078e024b */
[----:B------:R-:W-:Y:S01]  /*2590*/  LOP3.LUT R0, R0, 0x40, RZ, 0xc0, !PT ;  /* 0x0000004000007812 */ /* 0x000fe200078ec0ff */
[----:B------:R-:W-:-:S02]  /*25a0*/  IMAD.IADD R73, R80, 0x1, R77 ;  /* 0x0000000150497824 */ /* 0x000fc400078e024d */
[----:B------:R-:W-:Y:S02]  /*25b0*/  IMAD.IADD R69, R69, 0x1, R49 ;  /* 0x0000000145457824 */ /* 0x000fe400078e0231 */
[----:B------:R-:W-:Y:S02]  /*25c0*/  IMAD.IADD R68, R53, 0x1, R7 ;  /* 0x0000000135447824 */ /* 0x000fe400078e0207 */
[----:B------:R-:W-:Y:S02]  /*25d0*/  IMAD.IADD R66, R7, 0x1, R55 ;  /* 0x0000000107427824 */ /* 0x000fe400078e0237 */
[----:B------:R-:W-:Y:S02]  /*25e0*/  IMAD R67, R26, 0x200, R67 ;  /* 0x000002001a437824 */ /* 0x000fe400078e0243 */
[----:B--2---:R-:W-:Y:S01]  /*25f0*/  IMAD.IADD R65, R4, 0x1, R12 ;  /* 0x0000000104417824 */ /* 0x004fe200078e020c */
[----:B------:R-:W-:Y:S06]  /*2600*/  @!P6 BAR.SYNC.DEFER_BLOCKING 0x9, 0x100 ;  /* 0x024400000000eb1d */ /* 0x000fec0000010000 */
.L_x_4391:
[----:B------:R-:W0:Y:S01]  /*2610*/  LDC.64 R102, c[0x0][0x2d8] ;  /* 0x0000b600ff667b82 */ /* 0x000e220000000a00 */
[----:B------:R-:W-:Y:S01]  /*2620*/  VIADD R61, R61, 0xffffffff ;  /* 0xffffffff3d3d7836 */ /* 0x000fe20000000000 */
[----:B------:R-:W-:Y:S05]  /*2630*/  YIELD ;  /* 0x0000000000007946 */ /* 0x000fea0003800000 */
[----:B------:R-:W-:Y:S01]  /*2640*/  SHF.R.S32.HI R11, RZ, 0x1f, R61 ;  /* 0x0000001fff0b7819 */ /* 0x000fe2000001143d */
[----:B-1----:R-:W1:Y:S01]  /*2650*/  LDC R105, c[0x0][0x3d4] ;  /* 0x0000f500ff697b82 */ /* 0x002e620000000800 */
[-C--:B------:R-:W-:Y:S01]  /*2660*/  IMAD R5, R76, R61.reuse, RZ ;  /* 0x0000003d4c057224 */ /* 0x080fe200078e02ff */
[----:B------:R-:W-:Y:S01]  /*2670*/  BSSY B0, `(.L_x_4344) ;  /* 0x00002af000007945 */ /* 0x000fe20003800000 */
[----:B------:R-:W-:-:S04]  /*2680*/  IMAD.WIDE.U32 R106, R44, R61, RZ ;  /* 0x0000003d2c6a7225 */ /* 0x000fc800078e00ff */
[----:B------:R-:W-:Y:S01]  /*2690*/  IMAD R5, R11, R44, R5 ;  /* 0x0000002c0b057224 */ /* 0x000fe200078e0205 */
[CC--:B------:R-:W-:Y:S01]  /*26a0*/  IADD3 R4, P3, P4, R93.reuse, R106.reuse, R86 ;  /* 0x0000006a5d047210 */ /* 0x0c0fe20007c7e056 */
[C---:B------:R-:W-:Y:S01]  /*26b0*/  IMAD R108, R16.reuse, 0x1800, R77 ;  /* 0x00001800106c7824 */ /* 0x040fe200078e024d */
[----:B------:R-:W-:Y:S01]  /*26c0*/  IADD3 R6, P5, R93, R106, RZ ;  /* 0x0000006a5d067210 */ /* 0x000fe20007fbe0ff */
[----:B------:R-:W-:Y:S02]  /*26d0*/  IMAD.IADD R109, R107, 0x1, R5 ;  /* 0x000000016b6d7824 */ /* 0x000fe400078e0205 */
[----:B------:R-:W-:Y:S02]  /*26e0*/  IMAD R104, R16, 0x1800, R73 ;  /* 0x0000180010687824 */ /* 0x000fe400078e0249 */
[----:B------:R-:W-:Y:S01]  /*26f0*/  IMAD.X R7, R109, 0x1, R91, P5 ;  /* 0x000000016d077824 */ /* 0x000fe200028e065b */
[----:B------:R-:W-:Y:S01]  /*2700*/  IADD3.X R5, R91, R109, R88, P3, P4 ;  /* 0x0000006d5b057210 */ /* 0x000fe20001fe8458 */
[--C-:B------:R-:W-:Y:S01]  /*2710*/  IMAD R108, R108, 0x2, R23.reuse ;  /* 0x000000026c6c7824 */ /* 0x100fe200078e0217 */
[-C--:B0-----:R-:W-:Y:S01]  /*2720*/  LEA R12, P3, R4, R102.reuse, 0x1 ;  /* 0x00000066040c7211 */ /* 0x081fe200078608ff */
[----:B------:R-:W-:Y:S01]  /*2730*/  IMAD R104, R104, 0x2, R23 ;  /* 0x0000000268687824 */ /* 0x000fe200078e0217 */
[----:B------:R-:W-:-:S02]  /*2740*/  LEA R14, P5, R6, R102, 0x1 ;  /* 0x00000066060e7211 */ /* 0x000fc400078a08ff */
[-C--:B------:R-:W-:Y:S02]  /*2750*/  LEA.HI.X R13, R4, R103.reuse, R5, 0x1, P3 ;  /* 0x00000067040d7211 */ /* 0x080fe400018f0c05 */
[----:B-1----:R-:W-:Y:S02]  /*2760*/  ISETP.GE.AND P3, PT, R105, 0x1, PT ;  /* 0x000000016900780c */ /* 0x002fe40003f66270 */
[----:B------:R-:W-:Y:S02]  /*2770*/  ISETP.GT.AND P4, PT, R61, R30, PT ;  /* 0x0000001e3d00720c */ /* 0x000fe40003f84270 */
[----:B------:R-:W-:Y:S02]  /*2780*/  LEA.HI.X R15, R6, R103, R7, 0x1, P5 ;  /* 0x00000067060f7211 */ /* 0x000fe400028f0c07 */
[----:B------:R-:W-:-:S07]  /*2790*/  P2R R100, PR, RZ, 0x10 ;  /* 0x00000010ff647803 */ /* 0x000fce0000000000 */
        /* <DEDUP_REMOVED lines=43> */
.L_x_4348:
[----:B------:R-:W-:Y:S05]  /*2a50*/  BSYNC B1 ;  /* 0x0000000000017941 */ /* 0x000fea0003800000 */
.L_x_4347:
[----:B0-----:R-:W-:Y:S01]  /*2a60*/  VIADD R8, R18, 0x40 ;  /* 0x0000004012087836 */ /* 0x001fe20000000000 */
[----:B------:R-:W-:Y:S01]  /*2a70*/  BSSY B1, `(.L_x_4349) ;  /* 0x000001d000017945 */ /* 0x000fe20003800000 */
[----:B------:R-:W-:Y:S02]  /*2a80*/  CS2R R26, SRZ ;  /* 0x00000000001a7805 */ /* 0x000fe4000001ff00 */
[----:B-----5:R-:W-:Y:S01]  /*2a90*/  MOV R102, R32 ;  /* 0x0000002000667202 */ /* 0x020fe20000000f00 */
[----:B------:R-:W-:Y:S01]  /*2aa0*/  IMAD.MOV.U32 R103, RZ, RZ, R33 ;  /* 0x000000ffff677224 */ /* 0x000fe200078e0021 */
[----:B------:R-:W-:Y:S02]  /*2ab0*/  ISETP.GE.AND P5, PT, R8, R101, PT ;  /* 0x000000650800720c */ /* 0x000fe40003fa6270 */
[----:B------:R-:W-:Y:S02]  /*2ac0*/  CS2R R8, SRZ ;  /* 0x0000000000087805 */ /* 0x000fe4000001ff00 */
[----:B------:R-:W-:-:S09]  /*2ad0*/  CS2R R24, SRZ ;  /* 0x0000000000187805 */ /* 0x000fd2000001ff00 */
        /* <DEDUP_REMOVED lines=22> */
.L_x_4350:
[----:B------:R-:W-:Y:S05]  /*2c40*/  BSYNC B1 ;  /* 0x0000000000017941 */ /* 0x000fea0003800000 */
.L_x_4349:
        /* <DEDUP_REMOVED lines=23> */
[----:B------:R-:W-:-:S04]  /*2dc0*/  PRMT R106, R106, 0x5410, R7 ;  /* 0x000054106a6a7816 */ /* 0x000fc80000000007 */
[----:B------:R-:W-:Y:S01]  /*2dd0*/  PRMT R103, R4, 0x5410, R5 ;  /* 0x0000541004677816 */ /* 0x000fe20000000005 */
[----:B------:R-:W-:Y:S06]  /*2de0*/  @!P3 BRA `(.L_x_4351) ;  /* 0x000000000004b947 */ /* 0x000fec0003800000 */
[----:B------:R-:W-:Y:S01]  /*2df0*/  BPT.TRAP 0x1 ;  /* 0x000000040000795c */ /* 0x000fe20000300000 */
.L_x_4351:
[----:B------:R-:W-:Y:S01]  /*2e00*/  IMAD R90, R16, 0x8, R17 ;  /* 0x00000008105a7824 */ /* 0x000fe200078e0211 */
[----:B------:R-:W-:Y:S01]  /*2e10*/  SHF.L.U32 R111, R22, 0x1f, RZ ;  /* 0x0000001f166f7819 */ /* 0x000fe200000006ff */
[----:B------:R-:W-:Y:S03]  /*2e20*/  BSSY B1, `(.L_x_4352) ;  /* 0x0000003000017945 */ /* 0x000fe60003800000 */
[----:B------:R-:W0:Y:S02]  /*2e30*/  SYNCS.PHASECHK.TRANS64.TRYWAIT P6, [R90+URZ+0x32490], R111 ;  /* 0x0324906f5a0075a7 */ /* 0x000e2400080c017f */
[----:B0-----:R-:W-:Y:S05]  /*2e40*/  @!P6 BRA `(.L_x_4353) ;  /* 0x000001880060e947 */ /* 0x001fea0003800000 */
.L_x_4593:
[----:B------:R-:W-:Y:S05]  /*2e50*/  BSYNC B1 ;  /* 0x0000000000017941 */ /* 0x000fea0003800000 */
.L_x_4352:
        /* <DEDUP_REMOVED lines=49> */
.L_x_4359:
[----:B------:R-:W-:Y:S05]  /*3170*/  BSYNC B3 ;  /* 0x0000000000037941 */ /* 0x000fea0003800000 */
.L_x_4358:
[----:B--2---:R1:W-:Y:S02]  /*3180*/  STG.E.128 desc[UR52][R14.64], R4 ;  /* 0x000000040e007986 */ /* 0x0043e4000c101d34 */
.L_x_4357:
[----:B------:R-:W-:Y:S05]  /*3190*/  BSYNC B2 ;  /* 0x0000000000027941 */ /* 0x000fea0003800000 */
.L_x_4356:
[----:B------:R-:W-:Y:S05]  /*31a0*/  @P2 BRA `(.L_x_4355) ;  /* 0x0000000000c02947 */ /* 0x000fea0003800000 */
[----:B-1----:R1:W2:Y:S01]  /*31b0*/  LDS.128 R4, [R104] ;  /* 0x0000000068047984 */ /* 0x0022a20000000c00 */
[----:B------:R-:W-:Y:S01]  /*31c0*/  VIADD R36, R40, 0x10 ;  /* 0x0000001028247836 */ /* 0x000fe20000000000 */
[----:B------:R-:W-:Y:S04]  /*31d0*/  BSSY B2, `(.L_x_4360) ;  /* 0x000002c000027945 */ /* 0x000fe80003800000 */
[----:B------:R-:W-:-:S13]  /*31e0*/  ISETP.GE.AND P4, PT, R36, R105, PT ;  /* 0x000000692400720c */ /* 0x000fda0003f86270 */
        /* <DEDUP_REMOVED lines=17> */
[-C--:B------:R-:W-:Y:S01]  /*3300*/  FFMA.FTZ R110, R5, R34.reuse, -R110 ;  /* 0x00000022056e7223 */ /* 0x080fe2000001086e */
        /* <DEDUP_REMOVED lines=24> */
.L_x_4361:
[----:B------:R-:W-:Y:S05]  /*3490*/  BSYNC B2 ;  /* 0x0000000000027941 */ /* 0x000fea0003800000 */
.L_x_4360:
[----:B--2---:R2:W-:Y:S02]  /*34a0*/  STG.E.128 desc[UR52][R14.64+0x40], R4 ;  /* 0x000040040e007986 */ /* 0x0045e4000c101d34 */
.L_x_4355:
[----:B------:R-:W-:Y:S05]  /*34b0*/  BSYNC B1 ;  /* 0x0000000000017941 */ /* 0x000fea0003800000 */
.L_x_4354:
        /* <DEDUP_REMOVED lines=48> */
.L_x_4366:
[----:B------:R-:W-:Y:S05]  /*37c0*/  BSYNC B2 ;  /* 0x0000000000027941 */ /* 0x000fea0003800000 */
.L_x_4365:
[----:B--2---:R3:W-:Y:S02]  /*37d0*/  STG.E.128 desc[UR52][R12.64], R4 ;  /* 0x000000040c007986 */ /* 0x0047e4000c101d34 */
.L_x_4364:
[----:B------:R-:W-:Y:S05]  /*37e0*/  BSYNC B1 ;  /* 0x0000000000017941 */ /* 0x000fea0003800000 */
.L_x_4363:
        /* <DEDUP_REMOVED lines=47> */
.L_x_4368:
[----:B------:R-:W-:Y:S05]  /*3ae0*/  BSYNC B1 ;  /* 0x0000000000017941 */ /* 0x000fea0003800000 */
.L_x_4367:
[----:B--2---:R1:W-:Y:S01]  /*3af0*/  STG.E.128 desc[UR52][R12.64+0x40], R4 ;  /* 0x000040040c007986 */ /* 0x0043e2000c101d34 */
[----:B------:R-:W-:Y:S05]  /*3b00*/  BRA `(.L_x_4362) ;  /* 0x0000001400947947 */ /* 0x000fea0003800000 */
.L_x_4346:
[----:B------:R-:W-:Y:S02]  /*3b10*/  IADD3 R5, R18, 0x40, RZ ;  /* 0x0000004012057810 */ /* 0x000fe40007ffe0ff */
[----:B------:R-:W-:Y:S02]  /*3b20*/  CS2R R14, SRZ ;  /* 0x00000000000e7805 */ /* 0x000fe4000001ff00 */
[----:B------:R-:W-:Y:S02]  /*3b30*/  CS2R R12, SRZ ;  /* 0x00000000000c7805 */ /* 0x000fe4000001ff00 */
[----:B------:R-:W-:Y:S02]  /*3b40*/  CS2R R26, SRZ ;  /* 0x00000000001a7805 */ /* 0x000fe4000001ff00 */
[----:B------:R-:W-:Y:S02]  /*3b50*/  ISETP.GE.AND P3, PT, R5, R101, PT ;  /* 0x000000650500720c */ /* 0x000fe40003f66270 */
[----:B------:R-:W-:-:S02]  /*3b60*/  CS2R R24, SRZ ;  /* 0x0000000000187805 */ /* 0x000fc4000001ff00 */
        /* <DEDUP_REMOVED lines=33> */
[----:B--2---:R-:W-:Y:S01]  /*3d80*/  IMAD.MOV.U32 R32, RZ, RZ, R14 ;  /* 0x000000ffff207224 */ /* 0x004fe200078e000e */
[----:B---3--:R-:W-:Y:S01]  /*3d90*/  MOV R35, R13 ;  /* 0x0000000d00237202 */ /* 0x008fe20000000f00 */
[----:B------:R-:W-:Y:S02]  /*3da0*/  IMAD.MOV.U32 R34, RZ, RZ, R12 ;  /* 0x000000ffff227224 */ /* 0x000fe400078e000c */
[----:B------:R-:W-:Y:S01]  /*3db0*/  IMAD.MOV.U32 R33, RZ, RZ, R15 ;  /* 0x000000ffff217224 */ /* 0x000fe200078e000f */
[----:B------:R-:W-:Y:S02]  /*3dc0*/  PRMT R122, R35, 0x7610, R122 ;  /* 0x00007610237a7816 */ /* 0x000fe4000000007a */
[----:B------:R-:W-:-:S02]  /*3dd0*/  PRMT R132, R32, 0x5410, R34 ;  /* 0x0000541020847816 */ /* 0x000fc40000000022 */
[----:B------:R-:W-:Y:S01]  /*3de0*/  PRMT R125, R33, 0x7610, R125 ;  /* 0x00007610217d7816 */ /* 0x000fe2000000007d */
[----:B----4-:R-:W-:Y:S02]  /*3df0*/  IMAD.MOV.U32 R32, RZ, RZ, R26 ;  /* 0x000000ffff207224 */ /* 0x010fe400078e001a */
[----:B------:R-:W-:Y:S02]  /*3e00*/  IMAD.MOV.U32 R34, RZ, RZ, R24 ;  /* 0x000000ffff227224 */ /* 0x000fe400078e0018 */
[----:B------:R-:W-:Y:S02]  /*3e10*/  IMAD.MOV.U32 R35, RZ, RZ, R25 ;  /* 0x000000ffff237224 */ /* 0x000fe400078e0019 */
[----:B------:R-:W-:Y:S01]  /*3e20*/  IMAD.MOV.U32 R33, RZ, RZ, R27 ;  /* 0x000000ffff217224 */ /* 0x000fe200078e001b */
[----:B------:R-:W-:Y:S02]  /*3e30*/  PRMT R133, R32, 0x5410, R34 ;  /* 0x0000541020857816 */ /* 0x000fe40000000022 */
[----:B------:R-:W-:-:S02]  /*3e40*/  PRMT R122, R122, 0x5410, R35 ;  /* 0x000054107a7a7816 */ /* 0x000fc40000000023 */
[----:B------:R-:W-:Y:S01]  /*3e50*/  PRMT R125, R125, 0x5410, R33 ;  /* 0x000054107d7d7816 */ /* 0x000fe20000000021 */
[----:B-----5:R-:W-:Y:S01]  /*3e60*/  IMAD.MOV.U32 R32, RZ, RZ, R6 ;  /* 0x000000ffff207224 */ /* 0x020fe200078e0006 */
[----:B------:R-:W-:Y:S01]  /*3e70*/  MOV R33, R7 ;  /* 0x0000000700217202 */ /* 0x000fe20000000f00 */
[----:B------:R-:W-:Y:S02]  /*3e80*/  IMAD.MOV.U32 R34, RZ, RZ, R4 ;  /* 0x000000ffff227224 */ /* 0x000fe400078e0004 */
[----:B------:R-:W-:Y:S01]  /*3e90*/  IMAD.MOV.U32 R35, RZ, RZ, R5 ;  /* 0x000000ffff237224 */ /* 0x000fe200078e0005 */
[----:B------:R-:W-:Y:S01]  /*3ea0*/  PRMT R117, R32, 0x5410, R33 ;  /* 0x0000541020757816 */ /* 0x000fe20000000021 */
[----:B------:R-:W-:-:S03]  /*3eb0*/  IMAD.MOV.U32 R32, RZ, RZ, R10 ;  /* 0x000000ffff207224 */ /* 0x000fc600078e000a */
        /* <DEDUP_REMOVED lines=8> */
.L_x_4369:
        /* <DEDUP_REMOVED lines=9> */
.L_x_4594:
[----:B------:R-:W-:Y:S05]  /*3fd0*/  BSYNC B1 ;  /* 0x0000000000017941 */ /* 0x000fea0003800000 */
.L_x_4370:
[----:B------:R-:W-:Y:S01]  /*3fe0*/  ISETP.GE.OR P5, PT, R18, R101, P1 ;  /* 0x000000651200720c */ /* 0x000fe20000fa6670 */
[----:B------:R-:W-:-:S12]  /*3ff0*/  BSSY B1, `(.L_x_4372) ;  /* 0x000007c000017945 */ /* 0x000fd80003800000 */
[----:B------:R-:W-:Y:S05]  /*4000*/  @P5 BRA `(.L_x_4373) ;  /* 0x0000000400e85947 */ /* 0x000fea0003800000 */
[----:B------:R-:W1:Y:S01]  /*4010*/  S2R R34, SR_TID.X ;  /* 0x0000000000227919 */ /* 0x000e620000002100 */
        /* <DEDUP_REMOVED lines=12> */
[----:B------:R-:W-:-:S03]  /*40e0*/  IMAD R32, R32, 0x2, R17 ;  /* 0x0000000220207824 */ /* 0x000fc600078e0211 */
[----:B------:R-:W-:-:S04]  /*40f0*/  SHF.L.U32 R116, R33, 0x3, RZ ;  /* 0x0000000321747819 */ /* 0x000fc800000006ff */
[----:B------:R-:W-:Y:S01]  /*4100*/  LOP3.LUT R33, R87, 0x38, R116, 0xf8, !PT ;  /* 0x0000003857217812 */ /* 0x000fe200078ef874 */
[----:B-1----:R-:W-:-:S03]  /*4110*/  VIADD R35, R34, 0xffffff80 ;  /* 0xffffff8022237836 */ /* 0x002fc60000000000 */
[----:B------:R-:W-:Y:S02]  /*4120*/  LOP3.LUT R33, R33, R82, RZ, 0x3c, !PT ;  /* 0x0000005221217212 */ /* 0x000fe400078e3cff */
[----:B------:R-:W-:-:S04]  /*4130*/  SHF.R.S32.HI R34, RZ, 0x1f, R35 ;  /* 0x0000001fff227819 */ /* 0x000fc80000011423 */
[----:B------:R-:W-:-:S04]  /*4140*/  LEA.HI R34, R34, R35, RZ, 0x5 ;  /* 0x0000002322227211 */ /* 0x000fc800078f28ff */
[----:B------:R-:W-:-:S05]  /*4150*/  SHF.R.S32.HI R34, RZ, 0x5, R34 ;  /* 0x00000005ff227819 */ /* 0x000fca0000011422 */
        /* <DEDUP_REMOVED lines=26> */
[-C--:B------:R-:W-:Y:S01]  /*4300*/  FFMA.FTZ R122, R13, R14.reuse, R122 ;  /* 0x0000000e0d7a7223 */ /* 0x080fe2000001007a */
[----:B------:R-:W-:Y:S01]  /*4310*/  FFMA.FTZ R121, R12, R14, -R25 ;  /* 0x0000000e0c797223 */ /* 0x000fe20000010819 */
[----:B------:R-:W-:-:S02]  /*4320*/  HADD2.F32 R13, -RZ, R39.H0_H0 ;  /* 0x20000027ff0d7230 */ /* 0x000fc40000004100 */
[-C--:B------:R-:W-:Y:S01]  /*4330*/  FFMA.FTZ R37, R37, R24.reuse, R26 ;  /* 0x0000001825257223 */ /* 0x080fe2000001001a */
[----:B------:R-:W-:Y:S02]  /*4340*/  HADD2.F32 R39, -RZ, R39.H1_H1 ;  /* 0x30000027ff277230 */ /* 0x000fe40000004100 */
[----:B------:R-:W-:Y:S01]  /*4350*/  FFMA.FTZ R124, R33, R24, -R124 ;  /* 0x00000018217c7223 */ /* 0x000fe2000001087c */
[----:B------:R-:W-:Y:S02]  /*4360*/  HADD2.F32 R12, -RZ, R35.H0_H0 ;  /* 0x20000023ff0c7230 */ /* 0x000fe40000004100 */
[----:B------:R-:W-:Y:S01]  /*4370*/  HADD2.F32 R26, -RZ, R27.H0_H0 ;  /* 0x2000001bff1a7230 */ /* 0x000fe20000004100 */
[----:B------:R-:W-:Y:S01]  /*4380*/  F2FP.F16.F32.PACK_AB R37, R37, R122 ;  /* 0x0000007a2525723e */ /* 0x000fe200000000ff */
[----:B------:R-:W-:Y:S01]  /*4390*/  HADD2.F32 R15, -RZ, R125.H1_H1 ;  /* 0x3000007dff0f7230 */ /* 0x000fe20000004100 */
[----:B------:R-:W-:Y:S01]  /*43a0*/  F2FP.F16.F32.PACK_AB R121, R124, R121 ;  /* 0x000000797c79723e */ /* 0x000fe200000000ff */
[----:B------:R-:W-:-:S02]  /*43b0*/  HADD2.F32 R35, -RZ, R35.H1_H1 ;  /* 0x30000023ff237230 */ /* 0x000fc40000004100 */
[-C--:B------:R-:W-:Y:S01]  /*43c0*/  FMUL.FTZ R128, R39, R26.reuse ;  /* 0x0000001a27807220 */ /* 0x080fe20000410000 */
[----:B------:R-:W-:Y:S02]  /*43d0*/  HADD2.F32 R14, -RZ, R125.H0_H0 ;  /* 0x2000007dff0e7230 */ /* 0x000fe40000004100 */
        /* <DEDUP_REMOVED lines=17> */
[----:B------:R-:W-:-:S02]  /*44f0*/  HADD2.F32 R14, -RZ, R132.H1_H1 ;  /* 0x30000084ff0e7230 */ /* 0x000fc40000004100 */
[-C--:B------:R-:W-:Y:S01]  /*4500*/  FMUL.FTZ R33, R36, R25.reuse ;  /* 0x0000001924217220 */ /* 0x080fe20000410000 */
[----:B------:R-:W-:Y:S02]  /*4510*/  HADD2.F32 R15, -RZ, R131.H0_H0 ;  /* 0x20000083ff0f7230 */ /* 0x000fe40000004100 */
[----:B------:R-:W-:Y:S01]  /*4520*/  FMUL.FTZ R25, R32, R25 ;  /* 0x0000001920197220 */ /* 0x000fe20000410000 */
[-C--:B------:R-:W-:Y:S01]  /*4530*/  FFMA.FTZ R26, R13, R14.reuse, R24 ;  /* 0x0000000e0d1a7223 */ /* 0x080fe20000010018 */
[----:B------:R-:W-:Y:S01]  /*4540*/  FFMA.FTZ R27, R12, R14, -R27 ;  /* 0x0000000e0c1b7223 */ /* 0x000fe2000001081b */
[-C--:B------:R-:W-:Y:S01]  /*4550*/  FFMA.FTZ R32, R32, R15.reuse, -R33 ;  /* 0x0000000f20207223 */ /* 0x080fe20000010821 */
[----:B------:R-:W-:Y:S01]  /*4560*/  FFMA.FTZ R33, R36, R15, R25 ;  /* 0x0000000f24217223 */ /* 0x000fe20000010019 */
[----:B------:R-:W-:Y:S02]  /*4570*/  HADD2.F32 R13, -RZ, R38.H0_H0 ;  /* 0x20000026ff0d7230 */ /* 0x000fe40000004100 */
[----:B------:R-:W-:Y:S01]  /*4580*/  HADD2.F32 R24, -RZ, R133.H0_H0 ;  /* 0x20000085ff187230 */ /* 0x000fe20000004100 */
[----:B------:R-:W-:Y:S01]  /*4590*/  F2FP.F16.F32.PACK_AB R32, R32, R27 ;  /* 0x0000001b2020723e */ /* 0x000fe200000000ff */
        /* <DEDUP_REMOVED lines=11> */
[----:B------:R-:W-:-:S02]  /*4650*/  IMAD.MOV.U32 R33, RZ, RZ, R121 ;  /* 0x000000ffff217224 */ /* 0x000fc400078e0079 */
[-C--:B------:R-:W-:Y:S01]  /*4660*/  FFMA.FTZ R35, R12, R14.reuse, -R35 ;  /* 0x0000000e0c237223 */ /* 0x080fe20000010823 */
[----:B------:R-:W-:Y:S01]  /*4670*/  FFMA.FTZ R24, R13, R14, R24 ;  /* 0x0000000e0d187223 */ /* 0x000fe20000010018 */
[-C--:B------:R-:W-:Y:S01]  /*4680*/  FFMA.FTZ R34, R34, R15.reuse, -R39 ;  /* 0x0000000f22227223 */ /* 0x080fe20000010827 */
[----:B------:R-:W-:Y:S01]  /*4690*/  FFMA.FTZ R25, R38, R15, R25 ;  /* 0x0000000f26197223 */ /* 0x000fe20000010019 */
[----:B------:R-:W-:-:S03]  /*46a0*/  F2FP.F16.F32.PACK_AB R39, R125, R126 ;  /* 0x0000007e7d27723e */ /* 0x000fc600000000ff */
[----:B------:R-:W-:Y:S01]  /*46b0*/  F2FP.F16.F32.PACK_AB R34, R34, R35 ;  /* 0x000000232222723e */ /* 0x000fe200000000ff */
[----:B------:R-:W-:Y:S01]  /*46c0*/  IMAD.MOV.U32 R35, RZ, RZ, R123 ;  /* 0x000000ffff237224 */ /* 0x000fe200078e007b */
[----:B------:R-:W-:-:S07]  /*46d0*/  F2FP.F16.F32.PACK_AB R38, R25, R24 ;  /* 0x000000181926723e */ /* 0x000fce00000000ff */
.L_x_4375:
[----:B------:R-:W-:Y:S05]  /*46e0*/  BSYNC B2 ;  /* 0x0000000000027941 */ /* 0x000fea0003800000 */
.L_x_4374:
        /* <DEDUP_REMOVED lines=12> */
.L_x_4373:
[----:B------:R-:W-:Y:S05]  /*47b0*/  BSYNC B1 ;  /* 0x0000000000017941 */ /* 0x000fea0003800000 */
.L_x_4372:
[----:B-1----:R-:W-:Y:S01]  /*47c0*/  IADD3 R13, R18, 0x40, RZ ;  /* 0x00000040120d7810 */ /* 0x002fe20007ffe0ff */
[----:B--2---:R-:W-:-:S03]  /*47d0*/  IMAD R12, R81, R104, RZ ;  /* 0x00000068510c7224 */ /* 0x004fc600078e02ff */
[C---:B------:R-:W-:Y:S01]  /*47e0*/  ISETP.GE.OR P5, PT, R13.reuse, R101, P1 ;  /* 0x000000650d00720c */ /* 0x040fe20000fa6670 */
[----:B------:R-:W-:-:S04]  /*47f0*/  IMAD.WIDE.U32 R106, R13, R104, R106 ;  /* 0x000000680d6a7225 */ /* 0x000fc800078e006a */
[----:B------:R-:W-:-:S08]  /*4800*/  IMAD R105, R13, R105, R12 ;  /* 0x000000690d697224 */ /* 0x000fd000078e020c */
[----:B------:R-:W-:Y:S05]  /*4810*/  @P5 BRA `(.L_x_4362) ;  /* 0x0000000800505947 */ /* 0x000fea0003800000 */
[----:B------:R-:W2:Y:S01]  /*4820*/  LDL R14, [R1+0x3c] ;  /* 0x00003c00010e7983 */ /* 0x000ea20000100800 */
[----:B------:R-:W-:Y:S01]  /*4830*/  IMAD.IADD R34, R107, 0x1, R105 ;  /* 0x000000016b227824 */ /* 0x000fe200078e0269 */
[----:B------:R-:W-:Y:S01]  /*4840*/  IADD3 R12, P5, P6, R28, R106, R71 ;  /* 0x0000006a1c0c7210 */ /* 0x000fe20007ebe047 */
[----:B------:R-:W-:Y:S01]  /*4850*/  VIADD R15, R18, 0x40 ;  /* 0x00000040120f7836 */ /* 0x000fe20000000000 */
[----:B------:R-:W-:Y:S01]  /*4860*/  SEL R115, R78, R115, !P0 ;  /* 0x000000734e737207 */ /* 0x000fe20004000000 */
[----:B------:R-:W-:Y:S01]  /*4870*/  VIADD R24, R18, 0x40 ;  /* 0x0000004012187836 */ /* 0x000fe20000000000 */
[----:B------:R-:W-:Y:S01]  /*4880*/  IADD3.X R13, R95, R34, R64, P5, P6 ;  /* 0x000000225f0d7210 */ /* 0x000fe20002fec440 */
[----:B------:R-:W-:Y:S01]  /*4890*/  IMAD.SHL.U32 R15, R15, 0x40, RZ ;  /* 0x000000400f0f7824 */ /* 0x000fe200078e00ff */
[----:B------:R-:W-:Y:S01]  /*48a0*/  LEA R32, P5, R12, R102, 0x1 ;  /* 0x000000660c207211 */ /* 0x000fe200078a08ff */
[----:B------:R-:W-:Y:S01]  /*48b0*/  IMAD.SHL.U32 R24, R24, 0x40, RZ ;  /* 0x0000004018187824 */ /* 0x000fe200078e00ff */
[----:B------:R-:W-:Y:S02]  /*48c0*/  BSSY B1, `(.L_x_4376) ;  /* 0x0000065000017945 */ /* 0x000fe40003800000 */
[----:B------:R-:W-:-:S02]  /*48d0*/  LEA.HI.X R33, R12, R103, R13, 0x1, P5 ;  /* 0x000000670c217211 */ /* 0x000fc400028f0c0d */
[----:B------:R-:W-:Y:S02]  /*48e0*/  SHF.R.S32.HI R12, RZ, 0x1f, R115 ;  /* 0x0000001fff0c7819 */ /* 0x000fe40000011473 */
[----:B------:R-:W-:Y:S02]  /*48f0*/  LOP3.LUT R15, R15, 0x1c0, RZ, 0xc0, !PT ;  /* 0x000001c00f0f7812 */ /* 0x000fe400078ec0ff */
[----:B------:R-:W-:Y:S02]  /*4900*/  LEA.HI R115, R12, R115, RZ, 0x4 ;  /* 0x000000730c737211 */ /* 0x000fe400078f20ff */
[----:B------:R-:W-:Y:S02]  /*4910*/  LOP3.LUT R24, R24, 0x1c0, RZ, 0xc0, !PT ;  /* 0x000001c018187812 */ /* 0x000fe400078ec0ff */
[----:B------:R-:W-:Y:S02]  /*4920*/  LEA.HI.SX32 R35, R115, R72, 0x1c ;  /* 0x0000004873237211 */ /* 0x000fe400078fe2ff */
[----:B------:R-:W-:-:S02]  /*4930*/  SHF.R.U32.HI R15, RZ, 0x3, R15 ;  /* 0x00000003ff0f7819 */ /* 0x000fc4000001160f */
[----:B------:R-:W-:-:S04]  /*4940*/  SHF.L.U32 R35, R35, 0x3, RZ ;  /* 0x0000000323237819 */ /* 0x000fc800000006ff */
[----:B------:R-:W-:-:S04]  /*4950*/  LOP3.LUT R12, R24, 0x38, R35, 0xf8, !PT ;  /* 0x00000038180c7812 */ /* 0x000fc800078ef823 */
[----:B------:R-:W-:-:S05]  /*4960*/  LOP3.LUT R12, R12, R15, RZ, 0x3c, !PT ;  /* 0x0000000f0c0c7212 */ /* 0x000fca00078e3cff */
[----:B--2---:R-:W-:Y:S02]  /*4970*/  IMAD.IADD R13, R14, 0x1, R12 ;  /* 0x000000010e0d7824 */ /* 0x004fe400078e020c */
        /* <DEDUP_REMOVED lines=33> */
[----:B------:R-:W-:Y:S02]  /*4b90*/  HADD2.F32 R5, -RZ, R27.H0_H0 ;  /* 0x2000001bff057230 */ /* 0x000fe40000004100 */
        /* <DEDUP_REMOVED lines=55> */
.L_x_4377:
[----:B------:R-:W-:Y:S05]  /*4f10*/  BSYNC B1 ;  /* 0x0000000000017941 */ /* 0x000fea0003800000 */
.L_x_4376:
        /* <DEDUP_REMOVED lines=10> */
.L_x_4345:
[----:B------:R-:W-:-:S13]  /*4fc0*/  ISETP.NE.AND P3, PT, R232, 0x3, PT ;  /* 0x00000003e800780c */ /* 0x000fda0003f65270 */
[----:B------:R-:W-:Y:S05]  /*4fd0*/  @!P3 BRA `(.L_x_4378) ;  /* 0x000000000004b947 */ /* 0x000fea0003800000 */
[----:B------:R-:W-:Y:S01]  /*4fe0*/  BPT.TRAP 0x1 ;  /* 0x000000040000795c */ /* 0x000fe20000300000 */
.L_x_4378:
[----:B------:R-:W-:Y:S01]  /*4ff0*/  LEA R90, R16, R17, 0x3 ;  /* 0x00000011105a7211 */ /* 0x000fe200078e18ff */
[----:B------:R-:W-:Y:S01]  /*5000*/  IMAD R101, R61, -0x60, R60 ;  /* 0xffffffa03d657824 */ /* 0x000fe200078e023c */
[----:B------:R-:W-:Y:S01]  /*5010*/  SHF.L.U32 R111, R22, 0x1f, RZ ;  /* 0x0000001f166f7819 */ /* 0x000fe200000006ff */
[----:B------:R-:W-:Y:S03]  /*5020*/  BSSY B1, `(.L_x_4379) ;  /* 0x0000004000017945 */ /* 0x000fe60003800000 */
[----:B------:R-:W0:Y:S01]  /*5030*/  SYNCS.PHASECHK.TRANS64.TRYWAIT P4, [R90+URZ+0x32490], R111 ;  /* 0x0324906f5a0075a7 */ /* 0x000e22000808017f */
[----:B------:R-:W-:Y:S01]  /*5040*/  VIMNMX R101, R101, 0x60, PT ;  /* 0x0000006065657848 */ /* 0x000fe20003fe0100 */
[----:B0-----:R-:W-:Y:S06]  /*5050*/  @!P4 BRA `(.L_x_4380) ;  /* 0x000001680004c947 */ /* 0x001fec0003800000 */
.L_x_4595:
[----:B------:R-:W-:Y:S05]  /*5060*/  BSYNC B1 ;  /* 0x0000000000017941 */ /* 0x000fea0003800000 */
.L_x_4379:
[CC--:B------:R-:W-:Y:S01]  /*5070*/  ISETP.GE.AND P5, PT, R18.reuse, R101.reuse, PT ;  /* 0x000000651200720c */ /* 0x0c0fe20003fa6270 */
[----:B------:R-:W-:Y:S01]  /*5080*/  VIADD R4, R18, 0x40 ;  /* 0x0000004012047836 */ /* 0x000fe20000000000 */
[----:B------:R-:W-:Y:S04]  /*5090*/  BSSY B1, `(.L_x_4381) ;  /* 0x0000007000017945 */ /* 0x000fe80003800000 */
[----:B------:R-:W-:-:S07]  /*50a0*/  ISETP.GE.AND P4, PT, R4, R101, PT ;  /* 0x000000650400720c */ /* 0x000fce0003f86270 */
[----:B------:R-:W-:Y:S06]  /*50b0*/  @P5 BRA `(.L_x_4382) ;  /* 0x0000000000105947 */ /* 0x000fec0003800000 */
[----:B------:R-:W1:Y:S04]  /*50c0*/  @!P1 LDS.128 R4, [R108] ;  /* 0x000000006c049984 */ /* 0x000e680000000c00 */
[----:B------:R-:W2:Y:S04]  /*50d0*/  @!P2 LDS.128 R8, [R104] ;  /* 0x000000006808a984 */ /* 0x000ea80000000c00 */
[----:B-1----:R1:W-:Y:S04]  /*50e0*/  @!P1 STG.E.128 desc[UR52][R14.64], R4 ;  /* 0x000000040e009986 */ /* 0x0023e8000c101d34 */
[----:B--2---:R1:W-:Y:S02]  /*50f0*/  @!P2 STG.E.128 desc[UR52][R14.64+0x40], R8 ;  /* 0x000040080e00a986 */ /* 0x0043e4000c101d34 */
.L_x_4382:
[----:B------:R-:W-:Y:S05]  /*5100*/  BSYNC B1 ;  /* 0x0000000000017941 */ /* 0x000fea0003800000 */
.L_x_4381:
[----:B------:R-:W-:Y:S05]  /*5110*/  @P4 BRA `(.L_x_4362) ;  /* 0x0000000000104947 */ /* 0x000fea0003800000 */
[----:B-1----:R-:W1:Y:S04]  /*5120*/  @!P1 LDS.128 R4, [R108+0x2000] ;  /* 0x002000006c049984 */ /* 0x002e680000000c00 */
[----:B------:R-:W2:Y:S04]  /*5130*/  @!P2 LDS.128 R8, [R104+0x2000] ;  /* 0x002000006808a984 */ /* 0x000ea80000000c00 */
[----:B-1----:R3:W-:Y:S04]  /*5140*/  @!P1 STG.E.128 desc[UR52][R12.64], R4 ;  /* 0x000000040c009986 */ /* 0x0027e8000c101d34 */
[----:B--2---:R3:W-:Y:S02]  /*5150*/  @!P2 STG.E.128 desc[UR52][R12.64+0x40], R8 ;  /* 0x000040080c00a986 */ /* 0x0047e4000c101d34 */
.L_x_4362:
[----:B------:R-:W-:Y:S05]  /*5160*/  BSYNC B0 ;  /* 0x0000000000007941 */ /* 0x000fea0003800000 */
.L_x_4344:
        /* <DEDUP_REMOVED lines=17> */
.L_x_4384:
[----:B------:R-:W-:Y:S05]  /*5280*/  BSYNC B0 ;  /* 0x0000000000007941 */ /* 0x000fea0003800000 */
.L_x_4383:
[----:B------:R-:W2:Y:S01]  /*5290*/  SYNCS.PHASECHK.TRANS64.TRYWAIT P3, [R90+URZ+0x324b0], R111 ;  /* 0x0324b06f5a0075a7 */ /* 0x000ea2000806017f */
[----:B------:R-:W-:Y:S01]  /*52a0*/  ULDC UR42, c[0x0][0x310] ;  /* 0x0000c400002a7ab9 */ /* 0x000fe20000000800 */
[----:B------:R-:W-:Y:S01]  /*52b0*/  ULDC.64 UR38, c[0x0][0x318] ;  /* 0x0000c60000267ab9 */ /* 0x000fe20000000a00 */
[----:B------:R-:W-:Y:S01]  /*52c0*/  ULDC.64 UR36, c[0x0][0x308] ;  /* 0x0000c20000247ab9 */ /* 0x000fe20000000a00 */
[----:B------:R-:W-:Y:S01]  /*52d0*/  BSSY B0, `(.L_x_4385) ;  /* 0x0000003000007945 */ /* 0x000fe20003800000 */
[----:B------:R-:W-:-:S03]  /*52e0*/  IMAD R5, R16, 0x6000, R77 ;  /* 0x0000600010057824 */ /* 0x000fc600078e024d */
[----:B--2---:R-:W-:Y:S05]  /*52f0*/  @!P3 BRA `(.L_x_4386) ;  /* 0x000001640070b947 */ /* 0x004fea0003800000 */
.L_x_4596:
[----:B------:R-:W-:Y:S05]  /*5300*/  BSYNC B0 ;  /* 0x0000000000007941 */ /* 0x000fea0003800000 */
.L_x_4385:
[----:B------:R-:W-:Y:S01]  /*5310*/  ISETP.GE.AND P3, PT, R18, R101, PT ;  /* 0x000000651200720c */ /* 0x000fe20003f66270 */
[----:B------:R-:W-:Y:S01]  /*5320*/  IMAD.IADD R7, R80, 0x1, R5 ;  /* 0x0000000150077824 */ /* 0x000fe200078e0205 */
[----:B------:R-:W-:Y:S01]  /*5330*/  BSSY B0, `(.L_x_4387) ;  /* 0x0000025000007945 */ /* 0x000fe20003800000 */
[----:B------:R-:W-:Y:S02]  /*5340*/  IMAD R36, R5, 0x2, R62 ;  /* 0x0000000205247824 */ /* 0x000fe400078e023e */
[----:B----4-:R-:W-:-:S04]  /*5350*/  IMAD.WIDE R32, R61, 0x60, R58 ;  /* 0x000000603d207825 */ /* 0x010fc800078e023a */
[----:B------:R-:W-:-:S04]  /*5360*/  IMAD R37, R7, 0x2, R62 ;  /* 0x0000000207257824 */ /* 0x000fc800078e023e */
[----:B------:R-:W-:Y:S05]  /*5370*/  @P3 BRA `(.L_x_4388) ;  /* 0x0000000000803947 */ /* 0x000fea0003800000 */
[----:B-1----:R-:W-:Y:S01]  /*5380*/  MOV R4, R42 ;  /* 0x0000002a00047202 */ /* 0x002fe20000000f00 */
        /* <DEDUP_REMOVED lines=31> */
.L_x_4388:
[----:B------:R-:W-:Y:S05]  /*5580*/  BSYNC B0 ;  /* 0x0000000000007941 */ /* 0x000fea0003800000 */
.L_x_4387:
[----:B-1----:R-:W-:Y:S01]  /*5590*/  VIADD R4, R18, 0x40 ;  /* 0x0000004012047836 */ /* 0x002fe20000000000 */
[----:B------:R-:W-:Y:S04]  /*55a0*/  BSSY B0, `(.L_x_4389) ;  /* 0x0000025000007945 */ /* 0x000fe80003800000 */
[----:B------:R-:W-:-:S13]  /*55b0*/  ISETP.GE.AND P3, PT, R4, R101, PT ;  /* 0x000000650400720c */ /* 0x000fda0003f66270 */
        /* <DEDUP_REMOVED lines=35> */
.L_x_4390:
[----:B------:R-:W-:Y:S05]  /*57f0*/  BSYNC B0 ;  /* 0x0000000000007941 */ /* 0x000fea0003800000 */
.L_x_4389:
        /* <DEDUP_REMOVED lines=9> */
[----:B0-2---:R-:W-:-:S03]  /*5890*/  @!P4 VIADD R90, R90, 0x324c0 ;  /* 0x000324c05a5ac836 */ /* 0x005fc60000000000 */
        /* <DEDUP_REMOVED lines=12> */
.L_x_4339:
[----:B------:R-:W-:Y:S01]  /*5960*/  ISETP.GE.AND P2, PT, R210, 0x1, PT ;  /* 0x00000001d200780c */ /* 0x000fe20003f46270 */
[----:B------:R-:W-:Y:S01]  /*5970*/  IMAD.MOV.U32 R3, RZ, RZ, RZ ;  /* 0x000000ffff037224 */ /* 0x000fe200078e00ff */
[----:B------:R-:W-:Y:S02]  /*5980*/  PLOP3.LUT P1, PT, PT, PT, PT, 0x80, 0x0 ;  /* 0x000000000000781c */ /* 0x000fe40003f2f070 */
[----:B------:R-:W-:Y:S01]  /*5990*/  CS2R R4, SRZ ;  /* 0x0000000000047805 */ /* 0x000fe2000001ff00 */
[----:B------:R-:W-:Y:S01]  /*59a0*/  IMAD.MOV.U32 R0, RZ, RZ, RZ ;  /* 0x000000ffff007224 */ /* 0x000fe200078e00ff */
        /* <DEDUP_REMOVED lines=30> */
[----:B----4-:R-:W-:Y:S02]  /*5b90*/  CS2R R78, SRZ ;  /* 0x00000000004e7805 */ /* 0x010fe4000001ff00 */
        /* <DEDUP_REMOVED lines=26> */
[----:B---3--:R-:W-:-:S02]  /*5d40*/  CS2R R34, SRZ ;  /* 0x0000000000227805 */ /* 0x008fc4000001ff00 */
[----:B------:R-:W-:Y:S02]  /*5d50*/  CS2R R36, SRZ ;  /* 0x0000000000247805 */ /* 0x000fe4000001ff00 */
[----:B------:R-:W-:Y:S02]  /*5d60*/  CS2R R158, SRZ ;  /* 0x00000000009e7805 */ /* 0x000fe4000001ff00 */
[----:B-1----:R-:W-:Y:S02]  /*5d70*/  CS2R R32, SRZ ;  /* 0x0000000000207805 */ /* 0x002fe4000001ff00 */
[----:B--2---:R-:W-:Y:S02]  /*5d80*/  CS2R R26, SRZ ;  /* 0x00000000001a7805 */ /* 0x004fe4000001ff00 */
[----:B------:R-:W-:Y:S01]  /*5d90*/  CS2R R28, SRZ ;  /* 0x00000000001c7805 */ /* 0x000fe2000001ff00 */
[----:B------:R-:W-:Y:S06]  /*5da0*/  @P0 BRA `(.L_x_4392) ;  /* 0x00000000000c0947 */ /* 0x000fec0003800000 */
[----:B------:R-:W1:Y:S01]  /*5db0*/  FENCE.VIEW.ASYNC.G ;  /* 0x00000000000073c6 */ /* 0x000e620000000100 */
[----:B------:R-:W-:Y:S05]  /*5dc0*/  WARPSYNC.ALL ;  /* 0x0000000000007948 */ /* 0x000fea0003800000 */
[----:B-1----:R-:W-:Y:S06]  /*5dd0*/  BAR.ARV 0xc, 0x120 ;  /* 0x0304800000007b1d */ /* 0x002fec0000002000 */
.L_x_4392:
        /* <DEDUP_REMOVED lines=10> */
.L_x_4599:
[----:B-12---:R-:W-:Y:S01]  /*5e80*/  LEA.HI R0, R14, R14, RZ, 0x1 ;  /* 0x0000000e0e007211 */ /* 0x006fe200078f08ff */
[----:B------:R-:W-:Y:S01]  /*5e90*/  VIADD R26, R17, 0x18400 ;  /* 0x00018400111a7836 */ /* 0x000fe20000000000 */
[----:B------:R-:W-:Y:S01]  /*5ea0*/  BSSY B6, `(.L_x_4395) ;  /* 0x000001d000067945 */ /* 0x000fe20003800000 */
[----:B------:R-:W-:Y:S01]  /*5eb0*/  IMAD.MOV.U32 R219, RZ, RZ, 0x40000040 ;  /* 0x40000040ffdb7424 */ /* 0x000fe200078e00ff */
[----:B------:R-:W-:Y:S02]  /*5ec0*/  LOP3.LUT R3, R0, 0x7fffe, RZ, 0xc0, !PT ;  /* 0x0007fffe00037812 */ /* 0x000fe400078ec0ff */
[----:B------:R-:W-:-:S03]  /*5ed0*/  LOP3.LUT P0, RZ, R26, 0x1bf, RZ, 0xc0, !PT ;  /* 0x000001bf1aff7812 */ /* 0x000fc6000780c0ff */
[----:B------:R-:W-:-:S04]  /*5ee0*/  IMAD.IADD R3, R14, 0x1, -R3 ;  /* 0x000000010e037824 */ /* 0x000fc800078e0a03 */
[----:B------:R-:W-:-:S05]  /*5ef0*/  IMAD R3, R3, 0x2000, R26 ;  /* 0x0000200003037824 */ /* 0x000fca00078e021a */
[----:B------:R-:W-:Y:S02]  /*5f00*/  SHF.R.U32.HI R0, RZ, 0x4, R3 ;  /* 0x00000004ff007819 */ /* 0x000fe40000011603 */
[----:B------:R-:W-:Y:S02]  /*5f10*/  IADD3 R3, R3, 0xa000, RZ ;  /* 0x0000a00003037810 */ /* 0x000fe40007ffe0ff */
[----:B------:R-:W-:Y:S02]  /*5f20*/  LOP3.LUT R0, R0, 0x3fff, RZ, 0xc0, !PT ;  /* 0x00003fff00007812 */ /* 0x000fe400078ec0ff */
[----:B------:R-:W-:Y:S02]  /*5f30*/  SHF.R.U32.HI R3, RZ, 0x4, R3 ;  /* 0x00000004ff037819 */ /* 0x000fe40000011603 */
[----:B------:R-:W-:Y:S02]  /*5f40*/  LOP3.LUT R218, R0, 0x10000, RZ, 0xfc, !PT ;  /* 0x0001000000da7812 */ /* 0x000fe400078efcff */
        /* <DEDUP_REMOVED lines=10> */
[----:B0-----:R-:W-:Y:S01]  /*5ff0*/  MOV R10, UR4 ;  /* 0x00000004000a7c02 */ /* 0x001fe20008000f00 */
[----:B------:R-:W-:Y:S02]  /*6000*/  IMAD.U32 R7, RZ, RZ, UR7 ;  /* 0x00000007ff077e24 */ /* 0x000fe4000f8e00ff */
[----:B------:R-:W-:-:S02]  /*6010*/  IMAD.U32 R11, RZ, RZ, UR5 ;  /* 0x00000005ff0b7e24 */ /* 0x000fc4000f8e00ff */
[----:B------:R-:W-:Y:S02]  /*6020*/  IMAD.MOV.U32 R8, RZ, RZ, 0x70 ;  /* 0x00000070ff087424 */ /* 0x000fe400078e00ff */
[----:B------:R-:W-:Y:S02]  /*6030*/  IMAD.MOV.U32 R12, RZ, RZ, 0x1 ;  /* 0x00000001ff0c7424 */ /* 0x000fe400078e00ff */
[----:B-1----:R-:W-:-:S07]  /*6040*/  IMAD.MOV.U32 R13, RZ, RZ, RZ ;  /* 0x000000ffff0d7224 */ /* 0x002fce00078e00ff */
[----:B------:R-:W-:-:S07]  /*6050*/  LEPC R20, `(.L_x_4396) ;  /* 0x000000001014794e */ /* 0x000fce0000000000 */
[----:B--2--5:R-:W-:Y:S05]  /*6060*/  CALL.ABS.NOINC R14 ;  /* 0x000000000e007343 */ /* 0x024fea0003c00000 */
.L_x_4396:
[----:B------:R-:W-:Y:S05]  /*6070*/  BSYNC B6 ;  /* 0x0000000000067941 */ /* 0x000fea0003800000 */
.L_x_4395:
[----:B------:R-:W-:Y:S02]  /*6080*/  ULDC UR4, c[0x0][0x3d4] ;  /* 0x0000f50000047ab9 */ /* 0x000fe40000000800 */
[----:B------:R-:W-:-:S13]  /*6090*/  ISETP.LT.AND P0, PT, RZ, UR4, PT ;  /* 0x00000004ff007c0c */ /* 0x000fda000bf01270 */
        /* <DEDUP_REMOVED lines=11> */
.L_x_4400:
[----:B--2---:R2:W3:Y:S02]  /*6150*/  SYNCS.PHASECHK.TRANS64.TRYWAIT P0, [R17+URZ+0x32400], R0 ;  /* 0x03240000110075a7 */ /* 0x0044e4000800017f */
[----:B---3--:R-:W-:Y:S05]  /*6160*/  @!P0 NANOSLEEP.SYNCS 0x989680 ;  /* 0x009896800000895d */ /* 0x008fea0003900000 */
[----:B------:R-:W3:Y:S02]  /*6170*/  @!P0 SYNCS.PHASECHK.TRANS64 P0, [R17+URZ+0x32400], R0 ;  /* 0x03240000110085a7 */ /* 0x000ee4000800007f */
[----:B---3--:R-:W-:Y:S05]  /*6180*/  @!P0 BRA `(.L_x_4400) ;  /* 0xfffffffc00f08947 */ /* 0x008fea000383ffff */
.L_x_4399:
[----:B------:R-:W-:Y:S05]  /*6190*/  BSYNC B0 ;  /* 0x0000000000007941 */ /* 0x000fea0003800000 */
.L_x_4398:
[----:B------:R-:W-:Y:S05]  /*61a0*/  BRA `(.L_x_4401) ;  /* 0x0000002c00f07947 */ /* 0x000fea0003800000 */
.L_x_4397:
[----:B------:R-:W1:Y:S01]  /*61b0*/  S2R R0, SR_TID.X ;  /* 0x0000000000007919 */ /* 0x000e620000002100 */
[----:B------:R-:W2:Y:S01]  /*61c0*/  LDC.64 R12, c[0x0][0x3d8] ;  /* 0x0000f600ff0c7b82 */ /* 0x000ea20000000a00 */
[----:B-----5:R-:W-:Y:S01]  /*61d0*/  SHF.R.S32.HI R3, RZ, 0x1f, R31 ;  /* 0x0000001fff037819 */ /* 0x020fe2000001141f */
[----:B------:R-:W-:Y:S01]  /*61e0*/  BSSY B6, `(.L_x_4402) ;  /* 0x000003a000067945 */ /* 0x000fe20003800000 */
[----:B------:R-:W-:Y:S02]  /*61f0*/  SHF.R.S32.HI R7, RZ, 0x1f, R18 ;  /* 0x0000001fff077819 */ /* 0x000fe40000011412 */
[----:B------:R-:W-:-:S03]  /*6200*/  LOP3.LUT P0, RZ, R26, 0x3ff, RZ, 0xc0, !PT ;  /* 0x000003ff1aff7812 */ /* 0x000fc6000780c0ff */
[----:B------:R-:W3:Y:S01]  /*6210*/  LDC.64 R14, c[0x0][0x3e8] ;  /* 0x0000fa00ff0e7b82 */ /* 0x000ee20000000a00 */
[-C--:B--2---:R-:W-:Y:S01]  /*6220*/  IMAD R5, R7, R12.reuse, RZ ;  /* 0x0000000c07057224 */ /* 0x084fe200078e02ff */
[C---:B------:R-:W-:Y:S01]  /*6230*/  SHF.L.U64.HI R57, R12.reuse, 0x6, R13 ;  /* 0x000000060c397819 */ /* 0x040fe2000001020d */
[----:B------:R-:W-:Y:S01]  /*6240*/  IMAD.WIDE.U32 R44, R31, R12, RZ ;  /* 0x0000000c1f2c7225 */ /* 0x000fe200078e00ff */
[----:B------:R-:W-:-:S03]  /*6250*/  SHF.L.U32 R56, R12, 0x6, RZ ;  /* 0x000000060c387819 */ /* 0x000fc600000006ff */
[----:B------:R-:W-:Y:S01]  /*6260*/  IMAD R27, R18, R13, R5 ;  /* 0x0000000d121b7224 */ /* 0x000fe200078e0205 */
[----:B-1----:R-:W-:Y:S01]  /*6270*/  IADD3 R0, R0, -0x80, RZ ;  /* 0xffffff8000007810 */ /* 0x002fe20007ffe0ff */
[-C--:B---3--:R-:W-:Y:S01]  /*6280*/  IMAD R4, R3, R14.reuse, RZ ;  /* 0x0000000e03047224 */ /* 0x088fe200078e02ff */
[----:B------:R-:W-:Y:S01]  /*6290*/  SHF.L.U64.HI R58, R14, 0x6, R15 ;  /* 0x000000060e3a7819 */ /* 0x000fe2000001020f */
[----:B------:R-:W-:Y:S01]  /*62a0*/  IMAD.WIDE.U32 R42, R31, R14, RZ ;  /* 0x0000000e1f2a7225 */ /* 0x000fe200078e00ff */
[----:B------:R-:W-:-:S03]  /*62b0*/  SHF.R.S32.HI R30, RZ, 0x1f, R0 ;  /* 0x0000001fff1e7819 */ /* 0x000fc60000011400 */
[----:B------:R-:W-:Y:S01]  /*62c0*/  IMAD R49, R31, R15, R4 ;  /* 0x0000000f1f317224 */ /* 0x000fe200078e0204 */
[----:B------:R-:W-:Y:S01]  /*62d0*/  LEA.HI R30, R30, R0, RZ, 0x2 ;  /* 0x000000001e1e7211 */ /* 0x000fe200078f10ff */
[----:B------:R-:W-:Y:S02]  /*62e0*/  IMAD.SHL.U32 R59, R14, 0x40, RZ ;  /* 0x000000400e3b7824 */ /* 0x000fe400078e00ff */
[----:B------:R-:W-:Y:S01]  /*62f0*/  IMAD.IADD R49, R49, 0x1, R43 ;  /* 0x0000000131317824 */ /* 0x000fe200078e022b */
[----:B------:R-:W-:-:S05]  /*6300*/  LOP3.LUT R30, R30, 0xfffffffc, RZ, 0xc0, !PT ;  /* 0xfffffffc1e1e7812 */ /* 0x000fca00078ec0ff */
[----:B------:R-:W-:Y:S02]  /*6310*/  IMAD.IADD R30, R0, 0x1, -R30 ;  /* 0x00000001001e7824 */ /* 0x000fe400078e0a1e */
[----:B------:R-:W-:Y:S02]  /*6320*/  IMAD R0, R3, R12, RZ ;  /* 0x0000000c03007224 */ /* 0x000fe400078e02ff */
[C---:B------:R-:W-:Y:S02]  /*6330*/  IMAD.SHL.U32 R24, R30.reuse, 0x4, RZ ;  /* 0x000000041e187824 */ /* 0x040fe400078e00ff */
[----:B------:R-:W-:Y:S02]  /*6340*/  IMAD.SHL.U32 R40, R30, 0x8, RZ ;  /* 0x000000081e287824 */ /* 0x000fe400078e00ff */
[----:B------:R-:W-:Y:S01]  /*6350*/  IMAD R3, R7, R14, RZ ;  /* 0x0000000e07037224 */ /* 0x000fe200078e02ff */
[----:B------:R-:W-:Y:S01]  /*6360*/  SHF.R.S32.HI R25, RZ, 0x1f, R24 ;  /* 0x0000001fff197819 */ /* 0x000fe20000011418 */
[----:B------:R-:W-:Y:S01]  /*6370*/  IMAD R47, R31, R13, R0 ;  /* 0x0000000d1f2f7224 */ /* 0x000fe200078e0200 */
[----:B------:R-:W-:Y:S01]  /*6380*/  SHF.R.S32.HI R41, RZ, 0x1f, R40 ;  /* 0x0000001fff297819 */ /* 0x000fe20000011428 */
[----:B------:R-:W-:-:S02]  /*6390*/  IMAD R3, R18, R15, R3 ;  /* 0x0000000f12037224 */ /* 0x000fc400078e0203 */
[----:B------:R-:W-:-:S04]  /*63a0*/  IMAD.WIDE.U32 R4, R18, R12, R24 ;  /* 0x0000000c12047225 */ /* 0x000fc800078e0018 */
[----:B------:R-:W-:Y:S01]  /*63b0*/  IMAD.WIDE.U32 R8, R18, R12, R40 ;  /* 0x0000000c12087225 */ /* 0x000fe200078e0028 */
[----:B------:R-:W-:-:S03]  /*63c0*/  IADD3 R46, P1, R4, R44, RZ ;  /* 0x0000002c042e7210 */ /* 0x000fc60007f3e0ff */
[----:B------:R-:W-:Y:S01]  /*63d0*/  IMAD.WIDE.U32 R6, R18, R14, R24 ;  /* 0x0000000e12067225 */ /* 0x000fe200078e0018 */
[----:B------:R-:W-:-:S03]  /*63e0*/  IADD3 R26, P3, R8, R44, RZ ;  /* 0x0000002c081a7210 */ /* 0x000fc60007f7e0ff */
[----:B0-----:R-:W-:Y:S01]  /*63f0*/  IMAD.WIDE.U32 R10, R18, R14, R40 ;  /* 0x0000000e120a7225 */ /* 0x001fe200078e0028 */
[----:B------:R-:W-:-:S03]  /*6400*/  IADD3 R50, P2, R6, R42, RZ ;  /* 0x0000002a06327210 */ /* 0x000fc60007f5e0ff */
[----:B------:R-:W-:Y:S01]  /*6410*/  IMAD.IADD R47, R47, 0x1, R45 ;  /* 0x000000012f2f7824 */ /* 0x000fe200078e022d */
[----:B------:R-:W-:Y:S02]  /*6420*/  IADD3 R28, P4, R10, R42, RZ ;  /* 0x0000002a0a1c7210 */ /* 0x000fe40007f9e0ff */
[----:B------:R-:W-:Y:S02]  /*6430*/  IADD3.X R51, R49, R7, R3, P2, !PT ;  /* 0x0000000731337210 */ /* 0x000fe400017fe403 */
[C---:B------:R-:W-:Y:S02]  /*6440*/  IADD3.X R48, R47.reuse, R5, R27, P1, !PT ;  /* 0x000000052f307210 */ /* 0x040fe40000ffe41b */
[----:B------:R-:W-:Y:S02]  /*6450*/  IADD3.X R27, R47, R27, R9, P3, !PT ;  /* 0x0000001b2f1b7210 */ /* 0x000fe40001ffe409 */
        /* <DEDUP_REMOVED lines=18> */
.L_x_4403:
[----:B------:R-:W-:Y:S05]  /*6580*/  BSYNC B6 ;  /* 0x0000000000067941 */ /* 0x000fea0003800000 */
.L_x_4402:
[----:B------:R-:W2:Y:S01]  /*6590*/  LDL R20, [R1+0x14] ;  /* 0x0000140001147983 */ /* 0x000ea20000100800 */
[----:B------:R-:W0:Y:S01]  /*65a0*/  LDC.64 R6, c[0x0][0x3d8] ;  /* 0x0000f600ff067b82 */ /* 0x000e220000000a00 */
[----:B------:R-:W-:Y:S02]  /*65b0*/  ULDC.U8 UR4, c[0x0][0x3f0] ;  /* 0x0000fc0000047ab9 */ /* 0x000fe40000000000 */
[----:B------:R-:W3:Y:S05]  /*65c0*/  LDL R21, [R1+0x20] ;  /* 0x0000200001157983 */ /* 0x000eea0000100800 */
[----:B------:R-:W1:Y:S01]  /*65d0*/  LDC.64 R4, c[0x0][0x3e8] ;  /* 0x0000fa00ff047b82 */ /* 0x000e620000000a00 */
[----:B------:R-:W-:Y:S01]  /*65e0*/  ISETP.NE.AND P0, PT, RZ, UR4, PT ;  /* 0x00000004ff007c0c */ /* 0x000fe2000bf05270 */
[----:B------:R-:W-:Y:S01]  /*65f0*/  BSSY B0, `(.L_x_4404) ;  /* 0x00002af000007945 */ /* 0x000fe20003800000 */
[----:B--2---:R-:W-:Y:S01]  /*6600*/  SHF.R.S32.HI R3, RZ, 0x1f, R20 ;  /* 0x0000001fff037819 */ /* 0x004fe20000011414 */
[----:B0-----:R-:W-:-:S04]  /*6610*/  IMAD.WIDE.U32 R8, R20, R6, RZ ;  /* 0x0000000614087225 */ /* 0x001fc800078e00ff */
[C---:B------:R-:W-:Y:S02]  /*6620*/  IMAD R0, R3.reuse, R6, RZ ;  /* 0x0000000603007224 */ /* 0x040fe400078e02ff */
[-C--:B-1----:R-:W-:Y:S02]  /*6630*/  IMAD R12, R3, R4.reuse, RZ ;  /* 0x00000004030c7224 */ /* 0x082fe400078e02ff */
[C---:B------:R-:W-:Y:S02]  /*6640*/  IMAD R3, R20.reuse, R7, R0 ;  /* 0x0000000714037224 */ /* 0x040fe400078e0200 */
[----:B------:R-:W-:-:S04]  /*6650*/  IMAD.WIDE.U32 R10, R20, R4, RZ ;  /* 0x00000004140a7225 */ /* 0x000fc800078e00ff */
[C---:B------:R-:W-:Y:S02]  /*6660*/  IMAD R13, R20.reuse, R5, R12 ;  /* 0x00000005140d7224 */ /* 0x040fe400078e020c */
[----:B------:R-:W-:Y:S02]  /*6670*/  IMAD.IADD R9, R9, 0x1, R3 ;  /* 0x0000000109097824 */ /* 0x000fe400078e0203 */
[----:B---3--:R-:W-:Y:S01]  /*6680*/  IMAD R0, R20, -0x80, R21 ;  /* 0xffffff8014007824 */ /* 0x008fe200078e0215 */
[----:B------:R-:W-:Y:S01]  /*6690*/  IADD3 R3, R11, R13, RZ ;  /* 0x0000000d0b037210 */ /* 0x000fe20007ffe0ff */
[C---:B------:R-:W-:Y:S01]  /*66a0*/  IMAD.SHL.U32 R53, R8.reuse, 0x80, RZ ;  /* 0x0000008008357824 */ /* 0x040fe200078e00ff */
[----:B------:R-:W-:Y:S01]  /*66b0*/  SHF.L.U64.HI R52, R8, 0x7, R9 ;  /* 0x0000000708347819 */ /* 0x000fe20000010209 */
[C---:B------:R-:W-:Y:S01]  /*66c0*/  IMAD.SHL.U32 R55, R10.reuse, 0x80, RZ ;  /* 0x000000800a377824 */ /* 0x040fe200078e00ff */
[----:B------:R-:W-:Y:S02]  /*66d0*/  SHF.L.U64.HI R54, R10, 0x7, R3 ;  /* 0x000000070a367819 */ /* 0x000fe40000010203 */
[----:B------:R-:W-:Y:S01]  /*66e0*/  VIMNMX R9, R0, 0x80, PT ;  /* 0x0000008000097848 */ /* 0x000fe20003fe0100 */
[----:B------:R-:W-:Y:S06]  /*66f0*/  @!P0 BRA `(.L_x_4405) ;  /* 0x0000001400688947 */ /* 0x000fec0003800000 */
[----:B------:R-:W0:Y:S01]  /*6700*/  LDC R0, c[0x0][0x428] ;  /* 0x00010a00ff007b82 */ /* 0x000e220000000800 */
[----:B------:R-:W-:Y:S01]  /*6710*/  ISETP.GE.AND P0, PT, R18, R9, PT ;  /* 0x000000091200720c */ /* 0x000fe20003f06270 */
[----:B------:R-:W-:Y:S01]  /*6720*/  BSSY B1, `(.L_x_4406) ;  /* 0x000002e000017945 */ /* 0x000fe20003800000 */
[----:B------:R-:W-:Y:S01]  /*6730*/  MOV R10, R44 ;  /* 0x0000002c000a7202 */ /* 0x000fe20000000f00 */
        /* <DEDUP_REMOVED lines=9> */
[----:B0-----:R-:W-:Y:S01]  /*67d0*/  ISETP.NE.AND P2, PT, R0, 0x1, PT ;  /* 0x000000010000780c */ /* 0x001fe20003f45270 */
[----:B------:R-:W-:Y:S02]  /*67e0*/  IMAD R0, R20, 0x80, R18 ;  /* 0x0000008014007824 */ /* 0x000fe400078e0212 */
[----:B------:R-:W-:Y:S02]  /*67f0*/  VIADD R20, R18, 0x40 ;  /* 0x0000004012147836 */ /* 0x000fe40000000000 */
[----:B------:R-:W-:Y:S01]  /*6800*/  IMAD R3, R30, 0x40, R0 ;  /* 0x000000401e037824 */ /* 0x000fe200078e0200 */
[----:B------:R-:W-:-:S02]  /*6810*/  CS2R R30, SRZ ;  /* 0x00000000001e7805 */ /* 0x000fc4000001ff00 */
[----:B------:R-:W-:Y:S02]  /*6820*/  ISETP.GE.AND P1, PT, R20, R9, PT ;  /* 0x000000091400720c */ /* 0x000fe40003f26270 */
[----:B------:R-:W-:-:S03]  /*6830*/  CS2R R20, SRZ ;  /* 0x0000000000147805 */ /* 0x000fc6000001ff00 */
[----:B------:R-:W0:Y:S08]  /*6840*/  @P2 LDC R8, c[0x0][0x42c] ;  /* 0x00010b00ff082b82 */ /* 0x000e300000000800 */
[----:B------:R-:W1:Y:S01]  /*6850*/  @P2 LDC R15, c[0x0][0x430] ;  /* 0x00010c00ff0f2b82 */ /* 0x000e620000000800 */
[----:B0-----:R-:W-:-:S05]  /*6860*/  @P2 IMAD.HI.U32 R0, R3, R8, RZ ;  /* 0x0000000803002227 */ /* 0x001fca00078e00ff */
[----:B-1----:R-:W-:-:S04]  /*6870*/  @P2 SHF.R.U32.HI R3, RZ, R15, R0 ;  /* 0x0000000fff032219 */ /* 0x002fc80000011600 */
[----:B------:R-:W-:Y:S01]  /*6880*/  SHF.R.S32.HI R43, RZ, 0x1f, R3 ;  /* 0x0000001fff2b7819 */ /* 0x000fe20000011403 */
[----:B------:R-:W-:Y:S06]  /*6890*/  @P0 BRA `(.L_x_4407) ;  /* 0x0000000000580947 */ /* 0x000fec0003800000 */
[----:B------:R-:W-:Y:S01]  /*68a0*/  IADD3 R9, P2, R53, R46, RZ ;  /* 0x0000002e35097210 */ /* 0x000fe20007f5e0ff */
[C---:B------:R-:W-:Y:S01]  /*68b0*/  VIADD R0, R24.reuse, 0x10 ;  /* 0x0000001018007836 */ /* 0x040fe20000000000 */
[----:B------:R-:W-:Y:S01]  /*68c0*/  ULDC UR4, c[0x0][0x3d4] ;  /* 0x0000f50000047ab9 */ /* 0x000fe20000000800 */
[----:B------:R-:W-:Y:S01]  /*68d0*/  ULDC.64 UR6, c[0x0][0x3c8] ;  /* 0x0000f20000067ab9 */ /* 0x000fe20000000a00 */
[----:B------:R-:W-:Y:S01]  /*68e0*/  ISETP.GE.AND P5, PT, R24, UR4, PT ;  /* 0x0000000418007c0c */ /* 0x000fe2000bfa6270 */
[----:B------:R-:W-:Y:S01]  /*68f0*/  IMAD.X R14, R52, 0x1, R48, P2 ;  /* 0x00000001340e7824 */ /* 0x000fe200010e0630 */
[----:B------:R-:W-:Y:S02]  /*6900*/  LEA R8, P3, R9, UR6, 0x1 ;  /* 0x0000000609087c11 */ /* 0x000fe4000f8608ff */
[----:B------:R-:W-:Y:S02]  /*6910*/  CS2R R38, SRZ ;  /* 0x0000000000267805 */ /* 0x000fe4000001ff00 */
[----:B------:R-:W-:Y:S01]  /*6920*/  ISETP.GE.AND P2, PT, R0, UR4, PT ;  /* 0x0000000400007c0c */ /* 0x000fe2000bf46270 */
[----:B------:R-:W-:Y:S01]  /*6930*/  ULDC.64 UR4, c[0x0][0x3e0] ;  /* 0x0000f80000047ab9 */ /* 0x000fe20000000a00 */
[----:B------:R-:W-:-:S02]  /*6940*/  IADD3 R0, P4, R55, R50, RZ ;  /* 0x0000003237007210 */ /* 0x000fc40007f9e0ff */
[----:B------:R-:W-:Y:S02]  /*6950*/  CS2R R34, SRZ ;  /* 0x0000000000227805 */ /* 0x000fe4000001ff00 */
[----:B------:R-:W-:Y:S02]  /*6960*/  LEA.HI.X R9, R9, UR7, R14, 0x1, P3 ;  /* 0x0000000709097c11 */ /* 0x000fe400098f0c0e */
[----:B------:R-:W-:Y:S02]  /*6970*/  CS2R R36, SRZ ;  /* 0x0000000000247805 */ /* 0x000fe4000001ff00 */
[----:B------:R-:W-:Y:S02]  /*6980*/  IADD3.X R15, R54, R51, RZ, P4, !PT ;  /* 0x00000033360f7210 */ /* 0x000fe400027fe4ff */
[----:B------:R-:W-:Y:S02]  /*6990*/  CS2R R32, SRZ ;  /* 0x0000000000207805 */ /* 0x000fe4000001ff00 */
[C---:B------:R-:W-:Y:S01]  /*69a0*/  LEA R14, P3, R0.reuse, UR4, 0x1 ;  /* 0x00000004000e7c11 */ /* 0x040fe2000f8608ff */
[----:B------:R0:W5:Y:S03]  /*69b0*/  @!P5 LDG.E.64 R38, desc[UR52][R8.64] ;  /* 0x000000340826d981 */ /* 0x000166000c1e1b00 */
[----:B------:R-:W-:Y:S01]  /*69c0*/  LEA.HI.X R15, R0, UR5, R15, 0x1, P3 ;  /* 0x00000005000f7c11 */ /* 0x000fe200098f0c0f */
[----:B------:R0:W5:Y:S04]  /*69d0*/  @!P2 LDG.E.64 R34, desc[UR52][R8.64+0x20] ;  /* 0x000020340822a981 */ /* 0x000168000c1e1b00 */
[----:B------:R0:W5:Y:S04]  /*69e0*/  @!P5 LDG.E.64 R36, desc[UR52][R14.64] ;  /* 0x000000340e24d981 */ /* 0x000168000c1e1b00 */
[----:B------:R0:W5:Y:S02]  /*69f0*/  @!P2 LDG.E.64 R32, desc[UR52][R14.64+0x20] ;  /* 0x000020340e20a981 */ /* 0x000164000c1e1b00 */
.L_x_4407:
[----:B------:R-:W-:Y:S05]  /*6a00*/  BSYNC B1 ;  /* 0x0000000000017941 */ /* 0x000fea0003800000 */
.L_x_4406:
        /* <DEDUP_REMOVED lines=14> */
[C---:B------:R-:W-:Y:S02]  /*6af0*/  LEA R8, P2, R9.reuse, UR6, 0x1 ;  /* 0x0000000609087c11 */ /* 0x040fe4000f8408ff */
[----:B------:R-:W-:Y:S02]  /*6b00*/  CS2R R28, SRZ ;  /* 0x00000000001c7805 */ /* 0x000fe4000001ff00 */
[----:B------:R-:W-:Y:S02]  /*6b10*/  LEA R14, P3, R0, UR4, 0x1 ;  /* 0x00000004000e7c11 */ /* 0x000fe4000f8608ff */
[----:B------:R-:W-:Y:S02]  /*6b20*/  LEA.HI.X R9, R9, UR7, R20, 0x1, P2 ;  /* 0x0000000709097c11 */ /* 0x000fe400090f0c14 */
[----:B------:R-:W-:-:S02]  /*6b30*/  CS2R R20, SRZ ;  /* 0x0000000000147805 */ /* 0x000fc4000001ff00 */
[----:B------:R-:W-:Y:S01]  /*6b40*/  LEA.HI.X R15, R0, UR5, R15, 0x1, P3 ;  /* 0x00000005000f7c11 */ /* 0x000fe200098f0c0f */
[----:B------:R1:W5:Y:S04]  /*6b50*/  @!P4 LDG.E.64 R30, desc[UR52][R8.64] ;  /* 0x00000034081ec981 */ /* 0x000368000c1e1b00 */
[----:B------:R1:W5:Y:S04]  /*6b60*/  @!P5 LDG.E.64 R26, desc[UR52][R8.64+0x20] ;  /* 0x00002034081ad981 */ /* 0x000368000c1e1b00 */
[----:B------:R1:W5:Y:S04]  /*6b70*/  @!P4 LDG.E.64 R28, desc[UR52][R14.64] ;  /* 0x000000340e1cc981 */ /* 0x000368000c1e1b00 */
[----:B------:R1:W5:Y:S02]  /*6b80*/  @!P5 LDG.E.64 R20, desc[UR52][R14.64+0x20] ;  /* 0x000020340e14d981 */ /* 0x000364000c1e1b00 */
.L_x_4409:
[----:B------:R-:W-:Y:S05]  /*6b90*/  BSYNC B1 ;  /* 0x0000000000017941 */ /* 0x000fea0003800000 */
.L_x_4408:
[----:B------:R-:W2:Y:S04]  /*6ba0*/  LDL R48, [R1+0x68] ;  /* 0x0000680001307983 */ /* 0x000ea80000100800 */
[----:B01----:R-:W3:Y:S01]  /*6bb0*/  LDL R14, [R1+0x60] ;  /* 0x00006000010e7983 */ /* 0x003ee20000100800 */
[C---:B------:R-:W-:Y:S01]  /*6bc0*/  IMAD.WIDE.U32 R10, R3.reuse, R6, R10 ;  /* 0x00000006030a7225 */ /* 0x040fe200078e000a */
[----:B------:R-:W-:Y:S01]  /*6bd0*/  ULDC.64 UR4, c[0x0][0x3c8] ;  /* 0x0000f20000047ab9 */ /* 0x000fe20000000a00 */
[----:B------:R-:W-:Y:S02]  /*6be0*/  ULDC.64 UR6, c[0x0][0x3e0] ;  /* 0x0000f80000067ab9 */ /* 0x000fe40000000a00 */
[----:B------:R-:W-:-:S04]  /*6bf0*/  IMAD.WIDE.U32 R12, R3, R4, R12 ;  /* 0x00000004030c7225 */ /* 0x000fc800078e000c */
[C---:B------:R-:W-:Y:S02]  /*6c00*/  IMAD R6, R43.reuse, R6, RZ ;  /* 0x000000062b067224 */ /* 0x040fe400078e02ff */
[----:B------:R-:W-:Y:S02]  /*6c10*/  IMAD R4, R43, R4, RZ ;  /* 0x000000042b047224 */ /* 0x000fe400078e02ff */
[C---:B------:R-:W-:Y:S02]  /*6c20*/  IMAD R7, R3.reuse, R7, R6 ;  /* 0x0000000703077224 */ /* 0x040fe400078e0206 */
[----:B------:R-:W-:Y:S01]  /*6c30*/  IMAD R3, R3, R5, R4 ;  /* 0x0000000503037224 */ /* 0x000fe200078e0204 */
[----:B------:R-:W-:Y:S01]  /*6c40*/  LEA R4, P2, R10, UR4, 0x1 ;  /* 0x000000040a047c11 */ /* 0x000fe2000f8408ff */
[----:B------:R-:W-:Y:S02]  /*6c50*/  IMAD.IADD R5, R11, 0x1, R7 ;  /* 0x000000010b057824 */ /* 0x000fe400078e0207 */
[----:B------:R-:W-:Y:S01]  /*6c60*/  IMAD.IADD R3, R13, 0x1, R3 ;  /* 0x000000010d037824 */ /* 0x000fe200078e0203 */
[----:B------:R-:W-:-:S02]  /*6c70*/  UMOV UR4, 0xffffffff ;  /* 0xffffffff00047882 */ /* 0x000fc40000000000 */
[----:B------:R-:W-:Y:S01]  /*6c80*/  LEA.HI.X R5, R10, UR5, R5, 0x1, P2 ;  /* 0x000000050a057c11 */ /* 0x000fe200090f0c05 */
[----:B--2---:R-:W-:Y:S01]  /*6c90*/  IMAD.SHL.U32 R8, R48, 0x40, RZ ;  /* 0x0000004030087824 */ /* 0x004fe200078e00ff */
[----:B---3--:R-:W-:-:S04]  /*6ca0*/  LEA.HI R0, R14, R14, RZ, 0x1 ;  /* 0x0000000e0e007211 */ /* 0x008fc800078f08ff */
[----:B------:R-:W-:Y:S02]  /*6cb0*/  LOP3.LUT R9, R8, 0x1c0, RZ, 0xc0, !PT ;  /* 0x000001c008097812 */ /* 0x000fe400078ec0ff */
[----:B------:R-:W-:Y:S02]  /*6cc0*/  LOP3.LUT R8, R0, 0xfffffffe, RZ, 0xc0, !PT ;  /* 0xfffffffe00087812 */ /* 0x000fe400078ec0ff */
[----:B------:R-:W-:Y:S02]  /*6cd0*/  LEA R0, P3, R12, UR6, 0x1 ;  /* 0x000000060c007c11 */ /* 0x000fe4000f8608ff */
[----:B------:R-:W-:Y:S01]  /*6ce0*/  LOP3.LUT R40, R9, 0x18, R40, 0xf8, !PT ;  /* 0x0000001809287812 */ /* 0x000fe200078ef828 */
[----:B------:R-:W-:Y:S01]  /*6cf0*/  IMAD.IADD R8, R14, 0x1, -R8 ;  /* 0x000000010e087824 */ /* 0x000fe200078e0a08 */
[----:B------:R-:W-:Y:S02]  /*6d00*/  SHF.R.U32.HI R9, RZ, 0x3, R9 ;  /* 0x00000003ff097819 */ /* 0x000fe40000011609 */
[----:B------:R-:W-:-:S02]  /*6d10*/  LEA.HI.X R3, R12, UR7, R3, 0x1, P3 ;  /* 0x000000070c037c11 */ /* 0x000fc400098f0c03 */
[----:B------:R-:W-:Y:S02]  /*6d20*/  LOP3.LUT R9, R40, R9, RZ, 0x3c, !PT ;  /* 0x0000000928097212 */ /* 0x000fe400078e3cff */
[----:B------:R-:W-:Y:S01]  /*6d30*/  SHF.L.U32 R6, R8, 0x1f, RZ ;  /* 0x0000001f08067819 */ /* 0x000fe200000006ff */
[----:B------:R-:W-:Y:S06]  /*6d40*/  BRA.DIV UR4, `(.L_x_4410) ;  /* 0x0000014e042c7947 */ /* 0x000fec000b800000 */
.L_x_4602:
[----:B------:R-:W-:-:S03]  /*6d50*/  UMOV UR4, 0xffffffff ;  /* 0xffffffff00047882 */ /* 0x000fc60000000000 */
[----:B------:R-:W-:Y:S05]  /*6d60*/  BRA.DIV UR4, `(.L_x_4411) ;  /* 0x0000014e044c7947 */ /* 0x000fea000b800000 */
.L_x_4605:
[----:B------:R-:W-:-:S03]  /*6d70*/  UMOV UR4, 0xffffffff ;  /* 0xffffffff00047882 */ /* 0x000fc60000000000 */
[----:B------:R-:W-:Y:S05]  /*6d80*/  BRA.DIV UR4, `(.L_x_4412) ;  /* 0x0000014e046c7947 */ /* 0x000fea000b800000 */
.L_x_4608:
[----:B------:R-:W-:-:S03]  /*6d90*/  UMOV UR4, 0xffffffff ;  /* 0xffffffff00047882 */ /* 0x000fc60000000000 */
[----:B------:R-:W-:Y:S05]  /*6da0*/  BRA.DIV UR4, `(.L_x_4413) ;  /* 0x0000014e048c7947 */ /* 0x000fea000b800000 */
.L_x_4611:
[----:B------:R-:W-:-:S03]  /*6db0*/  UMOV UR4, 0xffffffff ;  /* 0xffffffff00047882 */ /* 0x000fc60000000000 */
[----:B------:R-:W-:Y:S05]  /*6dc0*/  BRA.DIV UR4, `(.L_x_4414) ;  /* 0x0000014e04ac7947 */ /* 0x000fea000b800000 */
.L_x_4614:
[----:B------:R-:W-:-:S03]  /*6dd0*/  UMOV UR4, 0xffffffff ;  /* 0xffffffff00047882 */ /* 0x000fc60000000000 */
[----:B------:R-:W-:Y:S05]  /*6de0*/  BRA.DIV UR4, `(.L_x_4415) ;  /* 0x0000014e04cc7947 */ /* 0x000fea000b800000 */
.L_x_4617:
[----:B------:R-:W-:-:S03]  /*6df0*/  UMOV UR4, 0xffffffff ;  /* 0xffffffff00047882 */ /* 0x000fc60000000000 */
[----:B------:R-:W-:Y:S05]  /*6e00*/  BRA.DIV UR4, `(.L_x_4416) ;  /* 0x0000014e04ec7947 */ /* 0x000fea000b800000 */
.L_x_4620:
[----:B------:R-:W-:-:S03]  /*6e10*/  UMOV UR4, 0xffffffff ;  /* 0xffffffff00047882 */ /* 0x000fc60000000000 */
[----:B------:R-:W-:Y:S05]  /*6e20*/  BRA.DIV UR4, `(.L_x_4417) ;  /* 0x00000152040c7947 */ /* 0x000fea000b800000 */
.L_x_4623:
[----:B------:R-:W0:Y:S01]  /*6e30*/  S2R R7, SR_TID.X ;  /* 0x0000000000077919 */ /* 0x000e220000002100 */
[----:B------:R-:W1:Y:S01]  /*6e40*/  SYNCS.PHASECHK.TRANS64.TRYWAIT P2, [R17+URZ+0x32400], R6 ;  /* 0x03240006110075a7 */ /* 0x000e62000804017f */
[----:B-----5:R-:W-:Y:S01]  /*6e50*/  IMAD.MOV.U32 R3, RZ, RZ, R37 ;  /* 0x000000ffff037224 */ /* 0x020fe200078e0025 */
[----:B------:R-:W-:Y:S01]  /*6e60*/  MOV R0, R36 ;  /* 0x0000002400007202 */ /* 0x000fe20000000f00 */
[----:B------:R-:W-:Y:S01]  /*6e70*/  IMAD.MOV.U32 R4, RZ, RZ, R32 ;  /* 0x000000ffff047224 */ /* 0x000fe200078e0020 */
[----:B------:R-:W-:Y:S01]  /*6e80*/  LOP3.LUT P3, RZ, R48, 0x4, RZ, 0xc0, !PT ;  /* 0x0000000430ff7812 */ /* 0x000fe2000786c0ff */
[----:B------:R-:W-:Y:S01]  /*6e90*/  IMAD.MOV.U32 R5, RZ, RZ, R33 ;  /* 0x000000ffff057224 */ /* 0x000fe200078e0021 */
[----:B------:R-:W-:Y:S01]  /*6ea0*/  PRMT R15, R0, 0x7610, R15 ;  /* 0x00007610000f7816 */ /* 0x000fe2000000000f */
[----:B------:R-:W-:Y:S01]  /*6eb0*/  BSSY B1, `(.L_x_4418) ;  /* 0x0000020000017945 */ /* 0x000fe20003800000 */
[----:B------:R-:W-:Y:S01]  /*6ec0*/  PRMT R42, R3, 0x5410, R4 ;  /* 0x00005410032a7816 */ /* 0x000fe20000000004 */
[----:B------:R-:W-:Y:S01]  /*6ed0*/  IMAD.MOV.U32 R3, RZ, RZ, R38 ;  /* 0x000000ffff037224 */ /* 0x000fe200078e0026 */
[----:B------:R-:W-:Y:S01]  /*6ee0*/  PRMT R43, R5, 0x7610, R43 ;  /* 0x00007610052b7816 */ /* 0x000fe2000000002b */
[----:B------:R-:W-:-:S02]  /*6ef0*/  IMAD.MOV.U32 R5, RZ, RZ, R34 ;  /* 0x000000ffff057224 */ /* 0x000fc400078e0022 */
[----:B------:R-:W-:Y:S01]  /*6f00*/  IMAD.MOV.U32 R4, RZ, RZ, R39 ;  /* 0x000000ffff047224 */ /* 0x000fe200078e0027 */
[----:B------:R-:W-:Y:S02]  /*6f10*/  PRMT R13, R3, 0x7610, R13 ;  /* 0x00007610030d7816 */ /* 0x000fe4000000000d */
[----:B------:R-:W-:Y:S01]  /*6f20*/  PRMT R44, R5, 0x7610, R44 ;  /* 0x00007610052c7816 */ /* 0x000fe2000000002c */
[----:B------:R-:W-:Y:S01]  /*6f30*/  IMAD.MOV.U32 R5, RZ, RZ, R35 ;  /* 0x000000ffff057224 */ /* 0x000fe200078e0023 */
[----:B------:R-:W-:-:S04]  /*6f40*/  PRMT R43, R43, 0x5410, R4 ;  /* 0x000054102b2b7816 */ /* 0x000fc80000000004 */
[----:B------:R-:W-:Y:S01]  /*6f50*/  PRMT R44, R44, 0x5410, R5 ;  /* 0x000054102c2c7816 */ /* 0x000fe20000000005 */
[----:B------:R-:W-:Y:S02]  /*6f60*/  IMAD.MOV.U32 R5, RZ, RZ, R21 ;  /* 0x000000ffff057224 */ /* 0x000fe400078e0015 */
[----:B0-----:R-:W-:-:S05]  /*6f70*/  VIADD R10, R7, 0xffffff80 ;  /* 0xffffff80070a7836 */ /* 0x001fca0000000000 */
[----:B------:R-:W-:-:S04]  /*6f80*/  SHF.R.S32.HI R7, RZ, 0x1f, R10 ;  /* 0x0000001fff077819 */ /* 0x000fc8000001140a */
[----:B------:R-:W-:-:S04]  /*6f90*/  LEA.HI R7, R7, R10, RZ, 0x5 ;  /* 0x0000000a07077211 */ /* 0x000fc800078f28ff */
[----:B------:R-:W-:-:S04]  /*6fa0*/  SHF.R.S32.HI R7, RZ, 0x5, R7 ;  /* 0x00000005ff077819 */ /* 0x000fc80000011407 */
[----:B------:R-:W-:Y:S01]  /*6fb0*/  LEA R0, R7, R9, 0x9 ;  /* 0x0000000907007211 */ /* 0x000fe200078e48ff */
[----:B------:R-:W-:Y:S02]  /*6fc0*/  IMAD.MOV.U32 R7, RZ, RZ, R28 ;  /* 0x000000ffff077224 */ /* 0x000fe400078e001c */
[----:B------:R-:W-:Y:S02]  /*6fd0*/  IMAD.MOV.U32 R9, RZ, RZ, R29 ;  /* 0x000000ffff097224 */ /* 0x000fe400078e001d */
[----:B------:R-:W-:-:S03]  /*6fe0*/  IMAD R3, R0, 0x2, R17 ;  /* 0x0000000200037824 */ /* 0x000fc600078e0211 */
[----:B------:R-:W-:Y:S01]  /*6ff0*/  PRMT R45, R7, 0x5410, R9 ;  /* 0x00005410072d7816 */ /* 0x000fe20000000009 */
[C---:B------:R-:W-:Y:S01]  /*7000*/  VIADD R4, R3.reuse, 0x18400 ;  /* 0x0001840003047836 */ /* 0x040fe20000000000 */
[----:B------:R-:W-:Y:S01]  /*7010*/  IADD3 R0, R3, 0x18440, RZ ;  /* 0x0001844003007810 */ /* 0x000fe20007ffe0ff */
[----:B------:R-:W-:Y:S01]  /*7020*/  IMAD.MOV.U32 R9, RZ, RZ, R31 ;  /* 0x000000ffff097224 */ /* 0x000fe200078e001f */
[----:B------:R-:W-:Y:S01]  /*7030*/  MOV R7, R30 ;  /* 0x0000001e00077202 */ /* 0x000fe20000000f00 */
[----:B------:R-:W-:Y:S02]  /*7040*/  @P3 VIADD R0, R4, 0xffffffc0 ;  /* 0xffffffc004003836 */ /* 0x000fe40000000000 */
[----:B------:R-:W-:Y:S01]  /*7050*/  IMAD.MOV.U32 R4, RZ, RZ, R20 ;  /* 0x000000ffff047224 */ /* 0x000fe200078e0014 */
[----:B------:R-:W-:-:S04]  /*7060*/  PRMT R47, R7, 0x5410, R9 ;  /* 0x00005410072f7816 */ /* 0x000fc80000000009 */
[----:B------:R-:W-:Y:S01]  /*7070*/  PRMT R46, R4, 0x5410, R5 ;  /* 0x00005410042e7816 */ /* 0x000fe20000000005 */
[----:B------:R-:W-:Y:S02]  /*7080*/  IMAD.MOV.U32 R4, RZ, RZ, R26 ;  /* 0x000000ffff047224 */ /* 0x000fe400078e001a */
[----:B------:R-:W-:Y:S01]  /*7090*/  IMAD.MOV.U32 R5, RZ, RZ, R27 ;  /* 0x000000ffff057224 */ /* 0x000fe200078e001b */
[----:B-1----:R-:W-:Y:S06]  /*70a0*/  @!P2 BRA `(.L_x_4419) ;  /* 0x0000014c0094a947 */ /* 0x002fec0003800000 */
.L_x_4624:
[----:B------:R-:W-:Y:S05]  /*70b0*/  BSYNC B1 ;  /* 0x0000000000017941 */ /* 0x000fea0003800000 */
.L_x_4418:
        /* <DEDUP_REMOVED lines=10> */
[----:B------:R-:W-:Y:S01]  /*7160*/  SHF.R.U64 R40, R36, 0x10, R37 ;  /* 0x0000001024287819 */ /* 0x000fe20000001225 */
[----:B------:R-:W-:Y:S01]  /*7170*/  HADD2.F32 R15, -RZ, R15.H0_H0 ;  /* 0x2000000fff0f7230 */ /* 0x000fe20000004100 */
[----:B------:R-:W-:Y:S01]  /*7180*/  SHF.R.U32.HI R14, RZ, 0x10, R39 ;  /* 0x00000010ff0e7819 */ /* 0x000fe20000011627 */
[----:B------:R-:W-:Y:S01]  /*7190*/  HADD2.F32 R13, -RZ, R13.H0_H0 ;  /* 0x2000000dff0d7230 */ /* 0x000fe20000004100 */
[----:B------:R-:W-:Y:S02]  /*71a0*/  SHF.R.U32.HI R36, RZ, 0x10, R37 ;  /* 0x00000010ff247819 */ /* 0x000fe40000011625 */
[----:B------:R-:W-:Y:S01]  /*71b0*/  SHF.R.U64 R41, R38, 0x10, R39 ;  /* 0x0000001026297819 */ /* 0x000fe20000001227 */
[----:B------:R-:W-:Y:S02]  /*71c0*/  HADD2.F32 R14, -RZ, R14.H0_H0 ;  /* 0x2000000eff0e7230 */ /* 0x000fe40000004100 */
[----:B------:R-:W-:-:S02]  /*71d0*/  HADD2.F32 R36, -RZ, R36.H0_H0 ;  /* 0x20000024ff247230 */ /* 0x000fc40000004100 */
[--C-:B0-----:R-:W-:Y:S02]  /*71e0*/  HADD2.F32 R11, -RZ, R7.reuse.H0_H0 ;  /* 0x20000007ff0b7230 */ /* 0x101fe40000004100 */
[----:B------:R-:W-:Y:S02]  /*71f0*/  HADD2.F32 R12, -RZ, R7.H1_H1 ;  /* 0x30000007ff0c7230 */ /* 0x000fe40000004100 */
[--C-:B------:R-:W-:Y:S02]  /*7200*/  HADD2.F32 R7, -RZ, R4.reuse.H0_H0 ;  /* 0x20000004ff077230 */ /* 0x100fe40000004100 */
[----:B------:R-:W-:Y:S02]  /*7210*/  HADD2.F32 R4, -RZ, R4.H1_H1 ;  /* 0x30000004ff047230 */ /* 0x000fe40000004100 */
[C---:B------:R-:W-:Y:S01]  /*7220*/  FMUL.FTZ R38, R12.reuse, R36 ;  /* 0x000000240c267220 */ /* 0x040fe20000410000 */
[----:B------:R-:W-:Y:S01]  /*7230*/  FMUL.FTZ R37, R12, R14 ;  /* 0x0000000e0c257220 */ /* 0x000fe20000410000 */
[----:B------:R-:W-:-:S02]  /*7240*/  HADD2.F32 R9, -RZ, R6.H0_H0 ;  /* 0x20000006ff097230 */ /* 0x000fc40000004100 */
[C---:B------:R-:W-:Y:S01]  /*7250*/  FMUL.FTZ R12, R4.reuse, R15 ;  /* 0x0000000f040c7220 */ /* 0x040fe20000410000 */
[C---:B------:R-:W-:Y:S01]  /*7260*/  FFMA.FTZ R38, R11.reuse, R14, -R38 ;  /* 0x0000000e0b267223 */ /* 0x040fe20000010826 */
[----:B------:R-:W-:Y:S01]  /*7270*/  FFMA.FTZ R39, R11, R36, R37 ;  /* 0x000000240b277223 */ /* 0x000fe20000010025 */
[----:B------:R-:W-:Y:S02]  /*7280*/  HADD2.F32 R10, -RZ, R6.H1_H1 ;  /* 0x30000006ff0a7230 */ /* 0x000fe40000004100 */
[-C--:B------:R-:W-:Y:S01]  /*7290*/  FMUL.FTZ R36, R4, R13.reuse ;  /* 0x0000000d04247220 */ /* 0x080fe20000410000 */
[C---:B------:R-:W-:Y:S01]  /*72a0*/  FFMA.FTZ R14, R7.reuse, R13, -R12 ;  /* 0x0000000d070e7223 */ /* 0x040fe2000001080c */
[--C-:B------:R-:W-:Y:S02]  /*72b0*/  HADD2.F32 R6, -RZ, R5.reuse.H0_H0 ;  /* 0x20000005ff067230 */ /* 0x100fe40000004100 */
        /* <DEDUP_REMOVED lines=8> */
[----:B------:R-:W-:Y:S01]  /*7340*/  FFMA.FTZ R36, R9, R11, -R36 ;  /* 0x0000000b09247223 */ /* 0x000fe20000010824 */
[C---:B------:R-:W-:Y:S01]  /*7350*/  FMUL.FTZ R7, R5.reuse, R12 ;  /* 0x0000000c05077220 */ /* 0x040fe20000410000 */
[----:B------:R-:W-:Y:S01]  /*7360*/  FMUL.FTZ R37, R5, R4 ;  /* 0x0000000405257220 */ /* 0x000fe20000410000 */
[----:B------:R-:W-:-:S02]  /*7370*/  FFMA.FTZ R9, R9, R13, R10 ;  /* 0x0000000d09097223 */ /* 0x000fc4000001000a */
[C---:B------:R-:W-:Y:S01]  /*7380*/  FFMA.FTZ R5, R6.reuse, R4, -R7 ;  /* 0x0000000406057223 */ /* 0x040fe20000010807 */
[----:B------:R-:W-:Y:S01]  /*7390*/  F2FP.F16.F32.PACK_AB R7, R39, R38 ;  /* 0x000000262707723e */ /* 0x000fe200000000ff */
[----:B------:R-:W-:Y:S01]  /*73a0*/  FFMA.FTZ R12, R6, R12, R37 ;  /* 0x0000000c060c7223 */ /* 0x000fe20000010025 */
[----:B------:R-:W-:Y:S02]  /*73b0*/  F2FP.F16.F32.PACK_AB R4, R15, R14 ;  /* 0x0000000e0f04723e */ /* 0x000fe400000000ff */
[----:B------:R-:W-:Y:S02]  /*73c0*/  F2FP.F16.F32.PACK_AB R6, R9, R36 ;  /* 0x000000240906723e */ /* 0x000fe400000000ff */
[----:B------:R-:W-:-:S05]  /*73d0*/  F2FP.F16.F32.PACK_AB R5, R12, R5 ;  /* 0x000000050c05723e */ /* 0x000fca00000000ff */
[----:B------:R1:W-:Y:S02]  /*73e0*/  STS.128 [R3+0x18400], R4 ;  /* 0x0184000403007388 */ /* 0x0003e40000000c00 */
.L_x_4423:
[----:B------:R-:W-:Y:S05]  /*73f0*/  BSYNC B2 ;  /* 0x0000000000027941 */ /* 0x000fea0003800000 */
.L_x_4422:
[----:B------:R-:W-:Y:S05]  /*7400*/  @P2 BRA `(.L_x_4421) ;  /* 0x0000000000a82947 */ /* 0x000fea0003800000 */
[----:B01----:R-:W0:Y:S01]  /*7410*/  LDS.128 R4, [R0] ;  /* 0x0000000000047984 */ /* 0x003e220000000c00 */
[----:B------:R-:W-:Y:S01]  /*7420*/  SHF.R.U64 R36, R32, 0x10, R33 ;  /* 0x0000001020247819 */ /* 0x000fe20000001221 */
[----:B------:R-:W-:Y:S01]  /*7430*/  HADD2.F32 R15, -RZ, R42.H1_H1 ;  /* 0x3000002aff0f7230 */ /* 0x000fe20000004100 */
        /* <DEDUP_REMOVED lines=19> */
[----:B------:R-:W-:Y:S02]  /*7570*/  HADD2.F32 R6, -RZ, R5.H0_H0 ;  /* 0x20000005ff067230 */ /* 0x000fe40000004100 */
        /* <DEDUP_REMOVED lines=18> */
[----:B------:R2:W-:Y:S02]  /*76a0*/  STS.128 [R0], R4 ;  /* 0x0000000400007388 */ /* 0x0005e40000000c00 */
.L_x_4421:
[----:B------:R-:W-:Y:S05]  /*76b0*/  BSYNC B1 ;  /* 0x0000000000017941 */ /* 0x000fea0003800000 */
.L_x_4420:
        /* <DEDUP_REMOVED lines=48> */
[----:B------:R1:W-:Y:S02]  /*79c0*/  STS.128 [R3+0x1a400], R28 ;  /* 0x01a4001c03007388 */ /* 0x0003e40000000c00 */
.L_x_4426:
[----:B------:R-:W-:Y:S05]  /*79d0*/  BSYNC B1 ;  /* 0x0000000000017941 */ /* 0x000fea0003800000 */
.L_x_4425:
[----:B------:R-:W-:Y:S05]  /*79e0*/  @P1 BRA `(.L_x_4424) ;  /* 0x0000001400bc1947 */ /* 0x000fea0003800000 */
[----:B0-----:R-:W0:Y:S01]  /*79f0*/  LDS.128 R4, [R0+0x2000] ;  /* 0x0020000000047984 */ /* 0x001e220000000c00 */
[----:B------:R-:W-:Y:S01]  /*7a00*/  SHF.R.U32.HI R13, RZ, 0x10, R27 ;  /* 0x00000010ff0d7819 */ /* 0x000fe2000001161b */
[----:B------:R-:W-:Y:S01]  /*7a10*/  HADD2.F32 R14, -RZ, R46.H0_H0 ;  /* 0x2000002eff0e7230 */ /* 0x000fe20000004100 */
[--C-:B------:R-:W-:Y:S01]  /*7a20*/  SHF.R.U32.HI R15, RZ, 0x10, R21.reuse ;  /* 0x00000010ff0f7819 */ /* 0x100fe20000011615 */
[----:B------:R-:W-:Y:S01]  /*7a30*/  HADD2.F32 R12, -RZ, R48.H0_H0 ;  /* 0x20000030ff0c7230 */ /* 0x000fe20000004100 */
[----:B------:R-:W-:Y:S01]  /*7a40*/  SHF.R.U64 R25, R20, 0x10, R21 ;  /* 0x0000001014197819 */ /* 0x000fe20000001215 */
[----:B------:R-:W-:Y:S01]  /*7a50*/  HADD2.F32 R13, -RZ, R13.H0_H0 ;  /* 0x2000000dff0d7230 */ /* 0x000fe20000004100 */
[----:B-1----:R-:W-:Y:S01]  /*7a60*/  SHF.R.U64 R28, R26, 0x10, R27 ;  /* 0x000000101a1c7819 */ /* 0x002fe2000000121b */
[----:B------:R-:W-:Y:S02]  /*7a70*/  HADD2.F32 R15, -RZ, R15.H0_H0 ;  /* 0x2000000fff0f7230 */ /* 0x000fe40000004100 */
[----:B0-----:R-:W-:-:S02]  /*7a80*/  HADD2.F32 R11, -RZ, R7.H1_H1 ;  /* 0x30000007ff0b7230 */ /* 0x001fc40000004100 */
[--C-:B------:R-:W-:Y:S02]  /*7a90*/  HADD2.F32 R3, -RZ, R4.reuse.H0_H0 ;  /* 0x20000004ff037230 */ /* 0x100fe40000004100 */
[----:B------:R-:W-:Y:S02]  /*7aa0*/  HADD2.F32 R4, -RZ, R4.H1_H1 ;  /* 0x30000004ff047230 */ /* 0x000fe40000004100 */
[C---:B------:R-:W-:Y:S01]  /*7ab0*/  FMUL.FTZ R24, R11.reuse, R13 ;  /* 0x0000000d0b187220 */ /* 0x040fe20000410000 */
[----:B------:R-:W-:Y:S02]  /*7ac0*/  HADD2.F32 R10, -RZ, R7.H0_H0 ;  /* 0x20000007ff0a7230 */ /* 0x000fe40000004100 */
[----:B------:R-:W-:Y:S01]  /*7ad0*/  FMUL.FTZ R21, R11, R15 ;  /* 0x0000000f0b157220 */ /* 0x000fe20000410000 */
[--C-:B------:R-:W-:Y:S02]  /*7ae0*/  HADD2.F32 R7, -RZ, R6.reuse.H0_H0 ;  /* 0x20000006ff077230 */ /* 0x100fe40000004100 */
[----:B------:R-:W-:Y:S01]  /*7af0*/  FMUL.FTZ R20, R4, R14 ;  /* 0x0000000e04147220 */ /* 0x000fe20000410000 */
[----:B------:R-:W-:-:S02]  /*7b00*/  HADD2.F32 R9, -RZ, R6.H1_H1 ;  /* 0x30000006ff097230 */ /* 0x000fc40000004100 */
[C---:B------:R-:W-:Y:S01]  /*7b10*/  FFMA.FTZ R26, R10.reuse, R15, R24 ;  /* 0x0000000f0a1a7223 */ /* 0x040fe20000010018 */
        /* <DEDUP_REMOVED lines=13> */
[----:B------:R-:W-:Y:S01]  /*7bf0*/  FMUL.FTZ R9, R5, R11 ;  /* 0x0000000b05097220 */ /* 0x000fe20000410000 */
[----:B------:R-:W-:Y:S01]  /*7c00*/  FFMA.FTZ R13, R7, R12, R13 ;  /* 0x0000000c070d7223 */ /* 0x000fe2000001000d */
[-C--:B------:R-:W-:Y:S01]  /*7c10*/  FMUL.FTZ R14, R5, R4.reuse ;  /* 0x00000004050e7220 */ /* 0x080fe20000410000 */
[----:B------:R-:W-:Y:S01]  /*7c20*/  F2FP.F16.F32.PACK_AB R7, R26, R21 ;  /* 0x000000151a07723e */ /* 0x000fe200000000ff */
[C---:B------:R-:W-:Y:S01]  /*7c30*/  FFMA.FTZ R9, R6.reuse, R4, -R9 ;  /* 0x0000000406097223 */ /* 0x040fe20000010809 */
[----:B------:R-:W-:Y:S01]  /*7c40*/  F2FP.F16.F32.PACK_AB R4, R3, R20 ;  /* 0x000000140304723e */ /* 0x000fe200000000ff */
[----:B------:R-:W-:Y:S01]  /*7c50*/  FFMA.FTZ R14, R6, R11, R14 ;  /* 0x0000000b060e7223 */ /* 0x000fe2000001000e */
[----:B------:R-:W-:-:S04]  /*7c60*/  F2FP.F16.F32.PACK_AB R6, R13, R24 ;  /* 0x000000180d06723e */ /* 0x000fc800000000ff */
[----:B------:R-:W-:-:S05]  /*7c70*/  F2FP.F16.F32.PACK_AB R5, R14, R9 ;  /* 0x000000090e05723e */ /* 0x000fca00000000ff */
[----:B------:R3:W-:Y:S01]  /*7c80*/  STS.128 [R0+0x2000], R4 ;  /* 0x0020000400007388 */ /* 0x0007e20000000c00 */
[----:B------:R-:W-:Y:S05]  /*7c90*/  BRA `(.L_x_4424) ;  /* 0x0000001400107947 */ /* 0x000fea0003800000 */
.L_x_4405:
[----:B------:R-:W0:Y:S01]  /*7ca0*/  LDC R43, c[0x0][0x3d4] ;  /* 0x0000f500ff2b7b82 */ /* 0x000e220000000800 */
[----:B------:R-:W-:Y:S01]  /*7cb0*/  IADD3 R0, R18, 0x40, RZ ;  /* 0x0000004012007810 */ /* 0x000fe20007ffe0ff */
[----:B------:R-:W2:Y:S01]  /*7cc0*/  LDL R48, [R1+0x14] ;  /* 0x0000140001307983 */ /* 0x000ea20000100800 */
[----:B------:R-:W-:Y:S01]  /*7cd0*/  ULDC.64 UR4, c[0x0][0x3c8] ;  /* 0x0000f20000047ab9 */ /* 0x000fe20000000a00 */
[----:B------:R-:W-:Y:S02]  /*7ce0*/  ULDC.64 UR6, c[0x0][0x3e0] ;  /* 0x0000f80000067ab9 */ /* 0x000fe40000000a00 */
[----:B------:R-:W3:Y:S01]  /*7cf0*/  LDL R46, [R1+0x60] ;  /* 0x00006000012e7983 */ /* 0x000ee20000100800 */
[----:B0-----:R-:W-:-:S04]  /*7d00*/  ISETP.GE.AND P0, PT, R40, R43, PT ;  /* 0x0000002b2800720c */ /* 0x001fc80003f06270 */
[-C--:B------:R-:W-:Y:S02]  /*7d10*/  ISETP.GE.OR P1, PT, R0, R9.reuse, P0 ;  /* 0x000000090000720c */ /* 0x080fe40000726670 */
[----:B------:R-:W-:-:S11]  /*7d20*/  ISETP.GE.OR P0, PT, R18, R9, P0 ;  /* 0x000000091200720c */ /* 0x000fd60000706670 */
[----:B------:R-:W0:Y:S08]  /*7d30*/  @!P1 LDC.64 R14, c[0x0][0x3c8] ;  /* 0x0000f200ff0e9b82 */ /* 0x000e300000000a00 */
[----:B------:R-:W1:Y:S01]  /*7d40*/  @!P1 LDC.64 R30, c[0x0][0x3e0] ;  /* 0x0000f800ff1e9b82 */ /* 0x000e620000000a00 */
[----:B------:R-:W-:-:S04]  /*7d50*/  @!P1 IADD3 R13, P2, P3, R26, R56, R53 ;  /* 0x000000381a0d9210 */ /* 0x000fc80007b5e035 */
[----:B------:R-:W-:Y:S02]  /*7d60*/  @!P1 IADD3.X R20, R27, R57, R52, P2, P3 ;  /* 0x000000391b149210 */ /* 0x000fe400017e6434 */
[----:B------:R-:W-:Y:S02]  /*7d70*/  @!P1 IADD3 R0, P3, P4, R28, R59, R55 ;  /* 0x0000003b1c009210 */ /* 0x000fe40007c7e037 */
[----:B------:R-:W-:Y:S02]  /*7d80*/  @!P0 IADD3 R11, P2, R55, R28, RZ ;  /* 0x0000001c370b8210 */ /* 0x000fe40007f5e0ff */
[----:B------:R-:W-:Y:S02]  /*7d90*/  @!P1 IADD3.X R3, R29, R58, R54, P3, P4 ;  /* 0x0000003a1d039210 */ /* 0x000fe40001fe8436 */
[----:B0-----:R-:W-:Y:S01]  /*7da0*/  @!P1 LEA R12, P3, R13, R14, 0x1 ;  /* 0x0000000e0d0c9211 */ /* 0x001fe200078608ff */
[----:B------:R-:W-:Y:S01]  /*7db0*/  @!P0 IMAD.X R24, R54, 0x1, R29, P2 ;  /* 0x0000000136188824 */ /* 0x000fe200010e061d */
[----:B------:R-:W-:-:S02]  /*7dc0*/  CS2R R28, SRZ ;  /* 0x00000000001c7805 */ /* 0x000fc4000001ff00 */
[----:B------:R-:W-:Y:S02]  /*7dd0*/  @!P1 LEA.HI.X R13, R13, R15, R20, 0x1, P3 ;  /* 0x0000000f0d0d9211 */ /* 0x000fe400018f0c14 */
[----:B-1----:R-:W-:-:S04]  /*7de0*/  @!P1 LEA R14, P4, R0, R30, 0x1 ;  /* 0x0000001e000e9211 */ /* 0x002fc800078808ff */
[----:B------:R-:W-:Y:S02]  /*7df0*/  @!P1 LEA.HI.X R15, R0, R31, R3, 0x1, P4 ;  /* 0x0000001f000f9211 */ /* 0x000fe400020f0c03 */
[----:B------:R-:W-:Y:S01]  /*7e00*/  CS2R R30, SRZ ;  /* 0x00000000001e7805 */ /* 0x000fe2000001ff00 */
[----:B------:R-:W0:Y:S05]  /*7e10*/  LDC R0, c[0x0][0x428] ;  /* 0x00010a00ff007b82 */ /* 0x000e2a0000000800 */
[----:B------:R-:W5:Y:S01]  /*7e20*/  @!P1 LDG.E.128 R28, desc[UR52][R14.64] ;  /* 0x000000340e1c9981 */ /* 0x000f62000c1e1d00 */
[----:B------:R-:W1:Y:S01]  /*7e30*/  S2R R21, SR_TID.X ;  /* 0x0000000000157919 */ /* 0x000e620000002100 */
[----:B------:R-:W-:-:S05]  /*7e40*/  @!P0 IADD3 R9, P5, R53, R26, RZ ;  /* 0x0000001a35098210 */ /* 0x000fca0007fbe0ff */
[----:B------:R-:W-:Y:S01]  /*7e50*/  @!P0 IMAD.X R10, R52, 0x1, R27, P5 ;  /* 0x00000001340a8824 */ /* 0x000fe200028e061b */
[----:B------:R-:W-:-:S04]  /*7e60*/  @!P0 LEA R8, P5, R9, UR4, 0x1 ;  /* 0x0000000409088c11 */ /* 0x000fc8000f8a08ff */
[----:B------:R-:W-:Y:S02]  /*7e70*/  @!P0 LEA.HI.X R9, R9, UR5, R10, 0x1, P5 ;  /* 0x0000000509098c11 */ /* 0x000fe4000a8f0c0a */
[----:B------:R-:W-:-:S04]  /*7e80*/  @!P0 LEA R10, P2, R11, UR6, 0x1 ;  /* 0x000000060b0a8c11 */ /* 0x000fc8000f8408ff */
[----:B------:R-:W-:Y:S02]  /*7e90*/  @!P0 LEA.HI.X R11, R11, UR7, R24, 0x1, P2 ;  /* 0x000000070b0b8c11 */ /* 0x000fe400090f0c18 */
[----:B0-----:R-:W-:Y:S02]  /*7ea0*/  ISETP.NE.AND P2, PT, R0, 0x1, PT ;  /* 0x000000010000780c */ /* 0x001fe40003f45270 */
[----:B------:R-:W-:Y:S02]  /*7eb0*/  CS2R R32, SRZ ;  /* 0x0000000000207805 */ /* 0x000fe4000001ff00 */
[----:B------:R-:W-:-:S06]  /*7ec0*/  CS2R R34, SRZ ;  /* 0x0000000000227805 */ /* 0x000fcc000001ff00 */
[----:B------:R0:W5:Y:S01]  /*7ed0*/  @!P0 LDG.E.128 R32, desc[UR52][R8.64] ;  /* 0x0000003408208981 */ /* 0x000162000c1e1d00 */
[----:B-1----:R-:W-:Y:S02]  /*7ee0*/  VIADD R50, R21, 0xffffff80 ;  /* 0xffffff8015327836 */ /* 0x002fe40000000000 */
[----:B------:R-:W1:Y:S03]  /*7ef0*/  @P2 LDC R0, c[0x0][0x42c] ;  /* 0x00010b00ff002b82 */ /* 0x000e660000000800 */
[----:B------:R-:W-:-:S04]  /*7f00*/  SHF.R.S32.HI R21, RZ, 0x1f, R50 ;  /* 0x0000001fff157819 */ /* 0x000fc80000011432 */
[----:B------:R-:W-:Y:S01]  /*7f10*/  LEA.HI R21, R21, R50, RZ, 0x2 ;  /* 0x0000003215157211 */ /* 0x000fe200078f10ff */
[----:B0-----:R-:W0:Y:S03]  /*7f20*/  @P2 LDC R9, c[0x0][0x430] ;  /* 0x00010c00ff092b82 */ /* 0x001e260000000800 */
[----:B------:R-:W-:-:S05]  /*7f30*/  LOP3.LUT R21, R21, 0xfffffffc, RZ, 0xc0, !PT ;  /* 0xfffffffc15157812 */ /* 0x000fca00078ec0ff */
[----:B------:R-:W-:Y:S01]  /*7f40*/  IMAD.IADD R21, R50, 0x1, -R21 ;  /* 0x0000000132157824 */ /* 0x000fe200078e0a15 */
[----:B------:R-:W-:Y:S02]  /*7f50*/  CS2R R36, SRZ ;  /* 0x0000000000247805 */ /* 0x000fe4000001ff00 */
[----:B------:R-:W-:Y:S02]  /*7f60*/  CS2R R38, SRZ ;  /* 0x0000000000267805 */ /* 0x000fe4000001ff00 */
[----:B------:R-:W-:Y:S02]  /*7f70*/  CS2R R24, SRZ ;  /* 0x0000000000187805 */ /* 0x000fe4000001ff00 */
[----:B------:R-:W-:Y:S01]  /*7f80*/  CS2R R26, SRZ ;  /* 0x00000000001a7805 */ /* 0x000fe2000001ff00 */
[----:B------:R-:W-:Y:S01]  /*7f90*/  IMAD.MOV.U32 R8, RZ, RZ, R44 ;  /* 0x000000ffff087224 */ /* 0x000fe200078e002c */
[----:B------:R4:W5:Y:S04]  /*7fa0*/  @!P0 LDG.E.128 R36, desc[UR52][R10.64] ;  /* 0x000000340a248981 */ /* 0x000968000c1e1d00 */
[----:B------:R0:W5:Y:S01]  /*7fb0*/  @!P1 LDG.E.128 R24, desc[UR52][R12.64] ;  /* 0x000000340c189981 */ /* 0x000162000c1e1d00 */
[----:B----4-:R-:W-:-:S02]  /*7fc0*/  IMAD.MOV.U32 R10, RZ, RZ, R42 ;  /* 0x000000ffff0a7224 */ /* 0x010fc400078e002a */
[----:B------:R-:W-:Y:S02]  /*7fd0*/  IMAD.MOV.U32 R11, RZ, RZ, R49 ;  /* 0x000000ffff0b7224 */ /* 0x000fe400078e0031 */
[----:B--2---:R-:W-:-:S05]  /*7fe0*/  IMAD R3, R48, 0x80, R18 ;  /* 0x0000008030037824 */ /* 0x004fca00078e0212 */
[----:B------:R-:W-:-:S05]  /*7ff0*/  LEA R3, R21, R3, 0x6 ;  /* 0x0000000315037211 */ /* 0x000fca00078e30ff */
[----:B-1----:R-:W-:-:S05]  /*8000*/  @P2 IMAD.HI.U32 R0, R3, R0, RZ ;  /* 0x0000000003002227 */ /* 0x002fca00078e00ff */
[----:B0-----:R-:W-:-:S04]  /*8010*/  @P2 SHF.R.U32.HI R3, RZ, R9, R0 ;  /* 0x00000009ff032219 */ /* 0x001fc80000011600 */
[----:B------:R-:W-:Y:S01]  /*8020*/  SHF.R.S32.HI R21, RZ, 0x1f, R3 ;  /* 0x0000001fff157819 */ /* 0x000fe20000011403 */
[----:B------:R-:W-:-:S04]  /*8030*/  IMAD.MOV.U32 R9, RZ, RZ, R47 ;  /* 0x000000ffff097224 */ /* 0x000fc800078e002f */
[C---:B------:R-:W-:Y:S02]  /*8040*/  IMAD R0, R21.reuse, R6, RZ ;  /* 0x0000000615007224 */ /* 0x040fe400078e02ff */
[----:B------:R-:W-:Y:S02]  /*8050*/  IMAD R12, R21, R4, RZ ;  /* 0x00000004150c7224 */ /* 0x000fe400078e02ff */
        /* <DEDUP_REMOVED lines=11> */
[----:B---3--:R-:W-:Y:S01]  /*8110*/  LEA.HI R6, R46, R46, RZ, 0x1 ;  /* 0x0000002e2e067211 */ /* 0x008fe200078f08ff */
[----:B------:R-:W-:Y:S06]  /*8120*/  BRA.DIV UR4, `(.L_x_4427) ;  /* 0x0000013e04887947 */ /* 0x000fec000b800000 */
.L_x_4627:
[----:B------:R-:W-:-:S03]  /*8130*/  UMOV UR4, 0xffffffff ;  /* 0xffffffff00047882 */ /* 0x000fc60000000000 */
[----:B------:R-:W-:Y:S05]  /*8140*/  BRA.DIV UR4, `(.L_x_4428) ;  /* 0x0000013e04a87947 */ /* 0x000fea000b800000 */
.L_x_4630:
[----:B------:R-:W-:-:S03]  /*8150*/  UMOV UR4, 0xffffffff ;  /* 0xffffffff00047882 */ /* 0x000fc60000000000 */
[----:B------:R-:W-:Y:S05]  /*8160*/  BRA.DIV UR4, `(.L_x_4429) ;  /* 0x0000013e04c87947 */ /* 0x000fea000b800000 */
.L_x_4633:
[----:B------:R-:W-:-:S03]  /*8170*/  UMOV UR4, 0xffffffff ;  /* 0xffffffff00047882 */ /* 0x000fc60000000000 */
[----:B------:R-:W-:Y:S05]  /*8180*/  BRA.DIV UR4, `(.L_x_4430) ;  /* 0x0000013e04e87947 */ /* 0x000fea000b800000 */
.L_x_4636:
[----:B------:R-:W-:-:S03]  /*8190*/  UMOV UR4, 0xffffffff ;  /* 0xffffffff00047882 */ /* 0x000fc60000000000 */
[----:B------:R-:W-:Y:S05]  /*81a0*/  BRA.DIV UR4, `(.L_x_4431) ;  /* 0x0000014204087947 */ /* 0x000fea000b800000 */
.L_x_4639:
[----:B------:R-:W-:Y:S01]  /*81b0*/  UMOV UR4, 0xffffffff ;  /* 0xffffffff00047882 */ /* 0x000fe20000000000 */
[----:B------:R-:W-:Y:S02]  /*81c0*/  LOP3.LUT R6, R6, 0xfffffffe, RZ, 0xc0, !PT ;  /* 0xfffffffe06067812 */ /* 0x000fe400078ec0ff */
[----:B------:R-:W-:Y:S05]  /*81d0*/  BRA.DIV UR4, `(.L_x_4432) ;  /* 0x0000014204247947 */ /* 0x000fea000b800000 */
.L_x_4642:
[----:B------:R-:W-:Y:S01]  /*81e0*/  UMOV UR4, 0xffffffff ;  /* 0xffffffff00047882 */ /* 0x000fe20000000000 */
[----:B------:R-:W-:Y:S02]  /*81f0*/  IMAD.IADD R8, R46, 0x1, -R6 ;  /* 0x000000012e087824 */ /* 0x000fe400078e0a06 */
[----:B------:R-:W-:Y:S05]  /*8200*/  BRA.DIV UR4, `(.L_x_4433) ;  /* 0x0000014204407947 */ /* 0x000fea000b800000 */
.L_x_4645:
[----:B------:R-:W-:Y:S01]  /*8210*/  UMOV UR4, 0xffffffff ;  /* 0xffffffff00047882 */ /* 0x000fe20000000000 */
[----:B------:R-:W-:Y:S02]  /*8220*/  SHF.L.U32 R4, R8, 0x1f, RZ ;  /* 0x0000001f08047819 */ /* 0x000fe400000006ff */
[----:B------:R-:W-:Y:S05]  /*8230*/  BRA.DIV UR4, `(.L_x_4434) ;  /* 0x00000142045c7947 */ /* 0x000fea000b800000 */
.L_x_4648:
[----:B------:R-:W0:Y:S01]  /*8240*/  SYNCS.PHASECHK.TRANS64.TRYWAIT P2, [R17+URZ+0x32400], R4 ;  /* 0x03240004110075a7 */ /* 0x000e22000804017f */
[----:B-----5:R-:W-:Y:S01]  /*8250*/  IMAD.MOV.U32 R3, RZ, RZ, R33 ;  /* 0x000000ffff037224 */ /* 0x020fe200078e0021 */
[----:B------:R-:W-:Y:S01]  /*8260*/  BSSY B1, `(.L_x_4435) ;  /* 0x000001b000017945 */ /* 0x000fe20003800000 */
[----:B------:R-:W-:Y:S02]  /*8270*/  IMAD.MOV.U32 R0, RZ, RZ, R32 ;  /* 0x000000ffff007224 */ /* 0x000fe400078e0020 */
        /* <DEDUP_REMOVED lines=22> */
[----:B------:R-:W-:Y:S01]  /*83e0*/  IMAD.IADD R0, R40, 0x1, R43 ;  /* 0x0000000128007824 */ /* 0x000fe200078e022b */
[----:B------:R-:W-:Y:S01]  /*83f0*/  PRMT R54, R5, 0x5410, R6 ;  /* 0x0000541005367816 */ /* 0x000fe20000000006 */
[----:B0-----:R-:W-:Y:S06]  /*8400*/  @!P2 BRA `(.L_x_4436) ;  /* 0x000001400010a947 */ /* 0x001fec0003800000 */
.L_x_4649:
[----:B------:R-:W-:Y:S05]  /*8410*/  BSYNC B1 ;  /* 0x0000000000017941 */ /* 0x000fea0003800000 */
.L_x_4435:
[----:B------:R-:W-:Y:S01]  /*8420*/  BSSY B1, `(.L_x_4437) ;  /* 0x0000069000017945 */ /* 0x000fe20003800000 */
[----:B------:R-:W-:Y:S01]  /*8430*/  IMAD.MOV.U32 R55, RZ, RZ, R30 ;  /* 0x000000ffff377224 */ /* 0x000fe200078e001e */
[----:B------:R-:W-:Y:S02]  /*8440*/  MOV R56, R31 ;  /* 0x0000001f00387202 */ /* 0x000fe40000000f00 */
[----:B------:R-:W-:Y:S01]  /*8450*/  LOP3.LUT R0, R0, 0x38, RZ, 0xc0, !PT ;  /* 0x0000003800007812 */ /* 0x000fe200078ec0ff */
[----:B------:R-:W-:Y:S06]  /*8460*/  @P0 BRA `(.L_x_4438) ;  /* 0x0000000400900947 */ /* 0x000fec0003800000 */
[----:B------:R-:W2:Y:S01]  /*8470*/  LDL R3, [R1+0x68] ;  /* 0x0000680001037983 */ /* 0x000ea20000100800 */
[----:B------:R-:W1:Y:S02]  /*8480*/  S2R R5, SR_TID.X ;  /* 0x0000000000057919 */ /* 0x000e640000002100 */
[----:B-1----:R-:W-:-:S05]  /*8490*/  VIADD R5, R5, 0xffffff80 ;  /* 0xffffff8005057836 */ /* 0x002fca0000000000 */
[----:B------:R-:W-:-:S04]  /*84a0*/  SHF.R.S32.HI R6, RZ, 0x1f, R5 ;  /* 0x0000001fff067819 */ /* 0x000fc80000011405 */
[----:B------:R-:W-:-:S04]  /*84b0*/  LEA.HI R6, R6, R5, RZ, 0x5 ;  /* 0x0000000506067211 */ /* 0x000fc800078f28ff */
[----:B------:R-:W-:Y:S02]  /*84c0*/  SHF.R.S32.HI R6, RZ, 0x5, R6 ;  /* 0x00000005ff067819 */ /* 0x000fe40000011406 */
[--C-:B------:R-:W-:Y:S01]  /*84d0*/  SHF.R.U64 R48, R34, 0x10, R35.reuse ;  /* 0x0000001022307819 */ /* 0x100fe20000001223 */
[--C-:B------:R-:W-:Y:S01]  /*84e0*/  HADD2.F32 R34, -RZ, R20.reuse.H1_H1 ;  /* 0x30000014ff227230 */ /* 0x100fe20000004100 */
[----:B------:R-:W-:Y:S01]  /*84f0*/  SHF.R.U32.HI R46, RZ, 0x10, R35 ;  /* 0x00000010ff2e7819 */ /* 0x000fe20000011623 */
[----:B------:R-:W-:Y:S01]  /*8500*/  HADD2.F32 R35, -RZ, R20.H0_H0 ;  /* 0x20000014ff237230 */ /* 0x000fe20000004100 */
[--C-:B------:R-:W-:Y:S02]  /*8510*/  SHF.R.U64 R47, R36, 0x10, R37.reuse ;  /* 0x00000010242f7819 */ /* 0x100fe40000001225 */
[----:B------:R-:W-:Y:S02]  /*8520*/  SHF.R.U32.HI R36, RZ, 0x10, R37 ;  /* 0x00000010ff247819 */ /* 0x000fe40000011625 */
[----:B------:R-:W-:-:S02]  /*8530*/  SHF.R.U32.HI R42, RZ, 0x10, R33 ;  /* 0x00000010ff2a7819 */ /* 0x000fc40000011621 */
[----:B------:R-:W-:Y:S01]  /*8540*/  SHF.R.U64 R45, R38, 0x10, R39 ;  /* 0x00000010262d7819 */ /* 0x000fe20000001227 */
[----:B------:R-:W-:Y:S01]  /*8550*/  HADD2.F32 R36, -RZ, R36.H0_H0 ;  /* 0x20000024ff247230 */ /* 0x000fe20000004100 */
[----:B------:R-:W-:Y:S02]  /*8560*/  SHF.R.U64 R49, R32, 0x10, R33 ;  /* 0x0000001020317819 */ /* 0x000fe40000001221 */
[----:B------:R-:W-:Y:S01]  /*8570*/  SHF.R.U32.HI R39, RZ, 0x10, R39 ;  /* 0x00000010ff277819 */ /* 0x000fe20000011627 */
[----:B--2---:R-:W-:-:S05]  /*8580*/  IMAD.SHL.U32 R3, R3, 0x40, RZ ;  /* 0x0000004003037824 */ /* 0x004fca00078e00ff */
[----:B------:R-:W-:-:S04]  /*8590*/  LOP3.LUT R3, R3, 0x1c0, RZ, 0xc0, !PT ;  /* 0x000001c003037812 */ /* 0x000fc800078ec0ff */
[--C-:B------:R-:W-:Y:S02]  /*85a0*/  SHF.R.U32.HI R5, RZ, 0x3, R3.reuse ;  /* 0x00000003ff057819 */ /* 0x100fe40000011603 */
[----:B------:R-:W-:Y:S02]  /*85b0*/  LOP3.LUT R40, R3, 0x38, R40, 0xf8, !PT ;  /* 0x0000003803287812 */ /* 0x000fe400078ef828 */
[----:B------:R-:W-:Y:S02]  /*85c0*/  LOP3.LUT R3, R5, R0, R3, 0x1e, !PT ;  /* 0x0000000005037212 */ /* 0x000fe400078e1e03 */
[----:B------:R-:W-:-:S03]  /*85d0*/  LOP3.LUT R40, R40, R5, RZ, 0x3c, !PT ;  /* 0x0000000528287212 */ /* 0x000fc600078e3cff */
[C---:B0-----:R-:W-:Y:S02]  /*85e0*/  IMAD R4, R6.reuse, 0x200, R3 ;  /* 0x0000020006047824 */ /* 0x041fe400078e0203 */
[----:B------:R-:W-:-:S03]  /*85f0*/  IMAD R40, R6, 0x200, R40 ;  /* 0x0000020006287824 */ /* 0x000fc600078e0228 */
[----:B------:R-:W-:Y:S01]  /*8600*/  LEA R43, R4, R17, 0x1 ;  /* 0x00000011042b7211 */ /* 0x000fe200078e08ff */
[----:B------:R-:W-:-:S04]  /*8610*/  IMAD R41, R40, 0x2, R17 ;  /* 0x0000000228297824 */ /* 0x000fc800078e0211 */
        /* <DEDUP_REMOVED lines=8> */
[C---:B------:R-:W-:Y:S01]  /*86a0*/  FFMA.FTZ R37, R9.reuse, R34, -R38 ;  /* 0x0000002209257223 */ /* 0x040fe20000010826 */
[----:B------:R-:W-:Y:S02]  /*86b0*/  HADD2.F32 R20, -RZ, R42.H0_H0 ;  /* 0x2000002aff147230 */ /* 0x000fe40000004100 */
[----:B------:R-:W-:Y:S01]  /*86c0*/  FFMA.FTZ R40, R9, R35, R40 ;  /* 0x0000002309287223 */ /* 0x000fe20000010028 */
[----:B------:R-:W-:Y:S02]  /*86d0*/  HADD2.F32 R32, -RZ, R7.H0_H0 ;  /* 0x20000007ff207230 */ /* 0x000fe40000004100 */
[C---:B------:R-:W-:Y:S01]  /*86e0*/  FMUL.FTZ R38, R21.reuse, R36 ;  /* 0x0000002415267220 */ /* 0x040fe20000410000 */
[--C-:B------:R-:W-:Y:S02]  /*86f0*/  HADD2.F32 R34, -RZ, R44.reuse.H0_H0 ;  /* 0x2000002cff227230 */ /* 0x100fe40000004100 */
[----:B------:R-:W-:Y:S02]  /*8700*/  HADD2.F32 R9, -RZ, R44.H1_H1 ;  /* 0x3000002cff097230 */ /* 0x000fe40000004100 */
[----:B------:R-:W-:Y:S01]  /*8710*/  FMUL.FTZ R44, R21, R20 ;  /* 0x00000014152c7220 */ /* 0x000fe20000410000 */
[----:B------:R-:W-:-:S02]  /*8720*/  HADD2.F32 R11, -RZ, R15.H0_H0 ;  /* 0x2000000fff0b7230 */ /* 0x000fc40000004100 */
[C---:B------:R-:W-:Y:S01]  /*8730*/  FFMA.FTZ R42, R13.reuse, R20, -R38 ;  /* 0x000000140d2a7223 */ /* 0x040fe20000010826 */
[----:B------:R-:W-:Y:S02]  /*8740*/  HADD2.F32 R33, -RZ, R7.H1_H1 ;  /* 0x30000007ff217230 */ /* 0x000fe40000004100 */
[C---:B------:R-:W-:Y:S01]  /*8750*/  FMUL.FTZ R20, R32.reuse, R34 ;  /* 0x0000002220147220 */ /* 0x040fe20000410000 */
[----:B------:R-:W-:Y:S02]  /*8760*/  HADD2.F32 R38, -RZ, R39.H0_H0 ;  /* 0x20000027ff267230 */ /* 0x000fe40000004100 */
[----:B------:R-:W-:Y:S01]  /*8770*/  FMUL.FTZ R21, R32, R9 ;  /* 0x0000000920157220 */ /* 0x000fe20000410000 */
[----:B------:R-:W-:Y:S02]  /*8780*/  HADD2.F32 R32, -RZ, R46.H0_H0 ;  /* 0x2000002eff207230 */ /* 0x000fe40000004100 */
[----:B------:R-:W-:Y:S01]  /*8790*/  FFMA.FTZ R13, R13, R36, R44 ;  /* 0x000000240d0d7223 */ /* 0x000fe2000001002c */
[----:B------:R-:W-:-:S02]  /*87a0*/  HADD2.F32 R15, -RZ, R15.H1_H1 ;  /* 0x3000000fff0f7230 */ /* 0x000fc40000004100 */
[C---:B------:R-:W-:Y:S01]  /*87b0*/  FFMA.FTZ R36, R11.reuse, R34, R21 ;  /* 0x000000220b247223 */ /* 0x040fe20000010015 */
[----:B------:R-:W-:Y:S02]  /*87c0*/  HADD2.F32 R5, -RZ, R4.H0_H0 ;  /* 0x20000004ff057230 */ /* 0x000fe40000004100 */
[----:B------:R-:W-:Y:S01]  /*87d0*/  FFMA.FTZ R35, R11, R9, -R20 ;  /* 0x000000090b237223 */ /* 0x000fe20000010814 */
[C---:B------:R-:W-:Y:S01]  /*87e0*/  FMUL.FTZ R44, R33.reuse, R38 ;  /* 0x00000026212c7220 */ /* 0x040fe20000410000 */
[----:B------:R-:W-:Y:S02]  /*87f0*/  HADD2.F32 R34, -RZ, R50.H0_H0 ;  /* 0x20000032ff227230 */ /* 0x000fe40000004100 */
[----:B------:R-:W-:Y:S01]  /*8800*/  FMUL.FTZ R46, R33, R32 ;  /* 0x00000020212e7220 */ /* 0x000fe20000410000 */
[----:B------:R-:W-:Y:S02]  /*8810*/  HADD2.F32 R7, -RZ, R6.H0_H0 ;  /* 0x20000006ff077230 */ /* 0x000fe40000004100 */
[----:B------:R-:W-:-:S02]  /*8820*/  HADD2.F32 R11, -RZ, R50.H1_H1 ;  /* 0x30000032ff0b7230 */ /* 0x000fc40000004100 */
[--C-:B------:R-:W-:Y:S02]  /*8830*/  HADD2.F32 R20, -RZ, R51.reuse.H0_H0 ;  /* 0x20000033ff147230 */ /* 0x100fe40000004100 */
[----:B------:R-:W-:Y:S01]  /*8840*/  FFMA.FTZ R44, R15, R32, -R44 ;  /* 0x000000200f2c7223 */ /* 0x000fe2000001082c */
[----:B------:R-:W-:Y:S02]  /*8850*/  HADD2.F32 R3, -RZ, R12.H0_H0 ;  /* 0x2000000cff037230 */ /* 0x000fe40000004100 */
[----:B------:R-:W-:Y:S01]  /*8860*/  FMUL.FTZ R32, R5, R34 ;  /* 0x0000002205207220 */ /* 0x000fe20000410000 */
[----:B------:R-:W-:Y:S02]  /*8870*/  HADD2.F32 R10, -RZ, R14.H0_H0 ;  /* 0x2000000eff0a7230 */ /* 0x000fe40000004100 */
[----:B------:R-:W-:Y:S01]  /*8880*/  FFMA.FTZ R39, R15, R38, R46 ;  /* 0x000000260f277223 */ /* 0x000fe2000001002e */
[----:B------:R-:W-:Y:S02]  /*8890*/  HADD2.F32 R9, -RZ, R51.H1_H1 ;  /* 0x30000033ff097230 */ /* 0x000fe40000004100 */
[----:B------:R-:W-:Y:S01]  /*88a0*/  FMUL.FTZ R15, R7, R11 ;  /* 0x0000000b070f7220 */ /* 0x000fe20000410000 */
[-C--:B------:R-:W-:Y:S01]  /*88b0*/  FMUL.FTZ R5, R5, R20.reuse ;  /* 0x0000001405057220 */ /* 0x080fe20000410000 */
[----:B------:R-:W-:Y:S01]  /*88c0*/  FFMA.FTZ R32, R3, R20, -R32 ;  /* 0x0000001403207223 */ /* 0x000fe20000010820 */
[----:B------:R-:W-:-:S02]  /*88d0*/  HADD2.F32 R4, -RZ, R4.H1_H1 ;  /* 0x30000004ff047230 */ /* 0x000fc40000004100 */
[-C--:B------:R-:W-:Y:S01]  /*88e0*/  FMUL.FTZ R21, R7, R9.reuse ;  /* 0x0000000907157220 */ /* 0x080fe20000410000 */
[----:B------:R-:W-:Y:S01]  /*88f0*/  FFMA.FTZ R20, R10, R9, -R15 ;  /* 0x000000090a147223 */ /* 0x000fe2000001080f */
[----:B------:R-:W-:Y:S02]  /*8900*/  HADD2.F32 R6, -RZ, R6.H1_H1 ;  /* 0x30000006ff067230 */ /* 0x000fe40000004100 */
[----:B------:R-:W-:Y:S01]  /*8910*/  FFMA.FTZ R34, R3, R34, R5 ;  /* 0x0000002203227223 */ /* 0x000fe20000010005 */
[----:B------:R-:W-:Y:S02]  /*8920*/  HADD2.F32 R7, -RZ, R47.H0_H0 ;  /* 0x2000002fff077230 */ /* 0x000fe40000004100 */
[----:B------:R-:W-:Y:S02]  /*8930*/  HADD2.F32 R9, -RZ, R45.H0_H0 ;  /* 0x2000002dff097230 */ /* 0x000fe40000004100 */
[----:B------:R-:W-:Y:S02]  /*8940*/  HADD2.F32 R3, -RZ, R49.H0_H0 ;  /* 0x20000031ff037230 */ /* 0x000fe40000004100 */
[----:B------:R-:W-:-:S02]  /*8950*/  HADD2.F32 R5, -RZ, R48.H0_H0 ;  /* 0x20000030ff057230 */ /* 0x000fc40000004100 */
[----:B------:R-:W-:Y:S01]  /*8960*/  FFMA.FTZ R21, R10, R11, R21 ;  /* 0x0000000b0a157223 */ /* 0x000fe20000010015 */
[----:B------:R-:W-:Y:S02]  /*8970*/  HADD2.F32 R12, -RZ, R12.H1_H1 ;  /* 0x3000000cff0c7230 */ /* 0x000fe40000004100 */
[----:B------:R-:W-:Y:S01]  /*8980*/  FMUL.FTZ R11, R4, R7 ;  /* 0x00000007040b7220 */ /* 0x000fe20000410000 */
[----:B------:R-:W-:Y:S02]  /*8990*/  HADD2.F32 R14, -RZ, R14.H1_H1 ;  /* 0x3000000eff0e7230 */ /* 0x000fe40000004100 */
        /* <DEDUP_REMOVED lines=17> */
.L_x_4438:
[----:B------:R-:W-:Y:S05]  /*8ab0*/  BSYNC B1 ;  /* 0x0000000000017941 */ /* 0x000fea0003800000 */
.L_x_4437:
[----:B------:R-:W-:Y:S01]  /*8ac0*/  PRMT R40, R55, 0x5410, R56 ;  /* 0x0000541037287816 */ /* 0x000fe20000000038 */
[----:B------:R-:W-:Y:S06]  /*8ad0*/  @P1 BRA `(.L_x_4424) ;  /* 0x0000000400801947 */ /* 0x000fec0003800000 */
[----:B------:R-:W2:Y:S01]  /*8ae0*/  LDL R3, [R1+0x3c] ;  /* 0x00003c0001037983 */ /* 0x000ea20000100800 */
[C---:B01----:R-:W-:Y:S02]  /*8af0*/  VIADD R4, R18.reuse, 0x40 ;  /* 0x0000004012047836 */ /* 0x043fe40000000000 */
[----:B------:R-:W-:Y:S01]  /*8b00*/  VIADD R5, R18, 0x40 ;  /* 0x0000004012057836 */ /* 0x000fe20000000000 */
[----:B------:R-:W3:Y:S01]  /*8b10*/  LDL R41, [R1+0x70] ;  /* 0x0000700001297983 */ /* 0x000ee20000100800 */
[----:B------:R-:W-:Y:S02]  /*8b20*/  IMAD.SHL.U32 R4, R4, 0x40, RZ ;  /* 0x0000004004047824 */ /* 0x000fe400078e00ff */
[----:B------:R-:W-:-:S03]  /*8b30*/  IMAD.SHL.U32 R5, R5, 0x40, RZ ;  /* 0x0000004005057824 */ /* 0x000fc600078e00ff */
[----:B------:R-:W-:Y:S02]  /*8b40*/  LOP3.LUT R4, R4, 0x1c0, RZ, 0xc0, !PT ;  /* 0x000001c004047812 */ /* 0x000fe400078ec0ff */
[----:B------:R-:W-:Y:S02]  /*8b50*/  LOP3.LUT R5, R5, 0x1c0, RZ, 0xc0, !PT ;  /* 0x000001c005057812 */ /* 0x000fe400078ec0ff */
[----:B------:R-:W-:-:S04]  /*8b60*/  SHF.R.U32.HI R4, RZ, 0x3, R4 ;  /* 0x00000003ff047819 */ /* 0x000fc80000011604 */
[----:B------:R-:W-:Y:S02]  /*8b70*/  LOP3.LUT R0, R4, R0, R5, 0x1e, !PT ;  /* 0x0000000004007212 */ /* 0x000fe400078e1e05 */
[--C-:B------:R-:W-:Y:S02]  /*8b80*/  SHF.R.U64 R38, R26, 0x10, R27.reuse ;  /* 0x000000101a267819 */ /* 0x100fe4000000121b */
[----:B------:R-:W-:Y:S01]  /*8b90*/  SHF.R.U32.HI R36, RZ, 0x10, R27 ;  /* 0x00000010ff247819 */ /* 0x000fe2000001161b */
[----:B------:R-:W-:Y:S01]  /*8ba0*/  HADD2.F32 R27, -RZ, R52.H1_H1 ;  /* 0x30000034ff1b7230 */ /* 0x000fe20000004100 */
[--C-:B------:R-:W-:Y:S02]  /*8bb0*/  SHF.R.U64 R37, R28, 0x10, R29.reuse ;  /* 0x000000101c257819 */ /* 0x100fe4000000121d */
[----:B------:R-:W-:Y:S01]  /*8bc0*/  SHF.R.U32.HI R29, RZ, 0x10, R29 ;  /* 0x00000010ff1d7819 */ /* 0x000fe2000001161d */
[----:B------:R-:W-:Y:S01]  /*8bd0*/  HADD2.F32 R26, -RZ, R53.H1_H1 ;  /* 0x30000035ff1a7230 */ /* 0x000fe20000004100 */
[----:B------:R-:W-:-:S02]  /*8be0*/  SHF.R.U32.HI R32, RZ, 0x10, R25 ;  /* 0x00000010ff207819 */ /* 0x000fc40000011619 */
[----:B------:R-:W-:Y:S01]  /*8bf0*/  SHF.R.U64 R35, R30, 0x10, R31 ;  /* 0x000000101e237819 */ /* 0x000fe2000000121f */
[----:B------:R-:W-:Y:S01]  /*8c00*/  HADD2.F32 R30, -RZ, R29.H0_H0 ;  /* 0x2000001dff1e7230 */ /* 0x000fe20000004100 */
[----:B------:R-:W-:Y:S02]  /*8c10*/  SHF.R.U64 R39, R24, 0x10, R25 ;  /* 0x0000001018277819 */ /* 0x000fe40000001219 */
[----:B------:R-:W-:Y:S01]  /*8c20*/  SHF.R.U32.HI R33, RZ, 0x10, R31 ;  /* 0x00000010ff217819 */ /* 0x000fe2000001161f */
[----:B--2---:R-:W-:Y:S01]  /*8c30*/  IMAD.IADD R0, R3, 0x1, R0 ;  /* 0x0000000103007824 */ /* 0x004fe200078e0200 */
[----:B---3--:R-:W0:Y:S04]  /*8c40*/  LDS.128 R12, [R41+0x18400] ;  /* 0x01840000290c7984 */ /* 0x008e280000000c00 */
[----:B------:R-:W-:-:S05]  /*8c50*/  LEA R0, R0, R17, 0x1 ;  /* 0x0000001100007211 */ /* 0x000fca00078e08ff */
[----:B------:R-:W1:Y:S01]  /*8c60*/  LDS.128 R4, [R0+0x18400] ;  /* 0x0184000000047984 */ /* 0x000e620000000c00 */
[----:B0-----:R-:W-:Y:S02]  /*8c70*/  HADD2.F32 R9, -RZ, R13.H0_H0 ;  /* 0x2000000dff097230 */ /* 0x001fe40000004100 */
[--C-:B-1----:R-:W-:Y:S02]  /*8c80*/  HADD2.F32 R20, -RZ, R5.reuse.H0_H0 ;  /* 0x20000005ff147230 */ /* 0x102fe40000004100 */
[----:B------:R-:W-:-:S03]  /*8c90*/  HADD2.F32 R21, -RZ, R5.H1_H1 ;  /* 0x30000005ff157230 */ /* 0x000fc60000004100 */
[CC--:B------:R-:W-:Y:S01]  /*8ca0*/  FMUL.FTZ R28, R20.reuse, R27.reuse ;  /* 0x0000001b141c7220 */ /* 0x0c0fe20000410000 */
[-C--:B------:R-:W-:Y:S01]  /*8cb0*/  FMUL.FTZ R20, R20, R26.reuse ;  /* 0x0000001a14147220 */ /* 0x080fe20000410000 */
[----:B------:R-:W-:Y:S02]  /*8cc0*/  HADD2.F32 R13, -RZ, R13.H1_H1 ;  /* 0x3000000dff0d7230 */ /* 0x000fe40000004100 */
[----:B------:R-:W-:Y:S01]  /*8cd0*/  FFMA.FTZ R29, R9, R26, -R28 ;  /* 0x0000001a091d7223 */ /* 0x000fe2000001081c */
[----:B------:R-:W-:Y:S02]  /*8ce0*/  HADD2.F32 R26, -RZ, R32.H0_H0 ;  /* 0x20000020ff1a7230 */ /* 0x000fe40000004100 */
[----:B------:R-:W-:Y:S01]  /*8cf0*/  FMUL.FTZ R32, R21, R30 ;  /* 0x0000001e15207220 */ /* 0x000fe20000410000 */
[----:B------:R-:W-:Y:S02]  /*8d00*/  HADD2.F32 R5, -RZ, R4.H0_H0 ;  /* 0x20000004ff057230 */ /* 0x000fe40000004100 */
[----:B------:R-:W-:Y:S01]  /*8d10*/  FFMA.FTZ R27, R9, R27, R20 ;  /* 0x0000001b091b7223 */ /* 0x000fe20000010014 */
[----:B------:R-:W-:-:S02]  /*8d20*/  HADD2.F32 R28, -RZ, R52.H0_H0 ;  /* 0x20000034ff1c7230 */ /* 0x000fc40000004100 */
[----:B------:R-:W-:Y:S02]  /*8d30*/  HADD2.F32 R20, -RZ, R53.H0_H0 ;  /* 0x20000035ff147230 */ /* 0x000fe40000004100 */
[-C--:B------:R-:W-:Y:S01]  /*8d40*/  FMUL.FTZ R34, R21, R26.reuse ;  /* 0x0000001a15227220 */ /* 0x080fe20000410000 */
[----:B------:R-:W-:Y:S02]  /*8d50*/  HADD2.F32 R3, -RZ, R12.H0_H0 ;  /* 0x2000000cff037230 */ /* 0x000fe40000004100 */
[----:B------:R-:W-:Y:S01]  /*8d60*/  FFMA.FTZ R32, R13, R26, -R32 ;  /* 0x0000001a0d207223 */ /* 0x000fe20000010820 */
[C---:B------:R-:W-:Y:S01]  /*8d70*/  FMUL.FTZ R26, R5.reuse, R28 ;  /* 0x0000001c051a7220 */ /* 0x040fe20000410000 */
[----:B------:R-:W-:Y:S01]  /*8d80*/  FMUL.FTZ R21, R5, R20 ;  /* 0x0000001405157220 */ /* 0x000fe20000410000 */
[----:B------:R-:W-:Y:S02]  /*8d90*/  HADD2.F32 R24, -RZ, R6.H0_H0 ;  /* 0x20000006ff187230 */ /* 0x000fe40000004100 */
[----:B------:R-:W-:Y:S01]  /*8da0*/  FFMA.FTZ R34, R13, R30, R34 ;  /* 0x0000001e0d227223 */ /* 0x000fe20000010022 */
[----:B------:R-:W-:-:S02]  /*8db0*/  HADD2.F32 R9, -RZ, R40.H0_H0 ;  /* 0x20000028ff097230 */ /* 0x000fc40000004100 */
[C---:B------:R-:W-:Y:S01]  /*8dc0*/  FFMA.FTZ R13, R3.reuse, R20, -R26 ;  /* 0x00000014030d7223 */ /* 0x040fe2000001081a */
[----:B------:R-:W-:Y:S02]  /*8dd0*/  HADD2.F32 R5, -RZ, R54.H0_H0 ;  /* 0x20000036ff057230 */ /* 0x000fe40000004100 */
[----:B------:R-:W-:Y:S02]  /*8de0*/  HADD2.F32 R25, -RZ, R7.H0_H0 ;  /* 0x20000007ff197230 */ /* 0x000fe40000004100 */
[----:B------:R-:W-:Y:S02]  /*8df0*/  HADD2.F32 R26, -RZ, R40.H1_H1 ;  /* 0x30000028ff1a7230 */ /* 0x000fe40000004100 */
[----:B------:R-:W-:Y:S01]  /*8e00*/  FFMA.FTZ R21, R3, R28, R21 ;  /* 0x0000001c03157223 */ /* 0x000fe20000010015 */
[C---:B------:R-:W-:Y:S01]  /*8e10*/  FMUL.FTZ R3, R24.reuse, R9 ;  /* 0x0000000918037220 */ /* 0x040fe20000410000 */
[----:B------:R-:W-:Y:S01]  /*8e20*/  FMUL.FTZ R31, R24, R5 ;  /* 0x00000005181f7220 */ /* 0x000fe20000410000 */
[----:B------:R-:W-:-:S02]  /*8e30*/  HADD2.F32 R10, -RZ, R14.H0_H0 ;  /* 0x2000000eff0a7230 */ /* 0x000fc40000004100 */
[----:B------:R-:W-:Y:S02]  /*8e40*/  HADD2.F32 R11, -RZ, R15.H0_H0 ;  /* 0x2000000fff0b7230 */ /* 0x000fe40000004100 */
[----:B------:R-:W-:Y:S02]  /*8e50*/  HADD2.F32 R20, -RZ, R54.H1_H1 ;  /* 0x30000036ff147230 */ /* 0x000fe40000004100 */
[----:B------:R-:W-:Y:S02]  /*8e60*/  HADD2.F32 R24, -RZ, R36.H0_H0 ;  /* 0x20000024ff187230 */ /* 0x000fe40000004100 */
[C---:B------:R-:W-:Y:S01]  /*8e70*/  FMUL.FTZ R36, R25.reuse, R26 ;  /* 0x0000001a19247220 */ /* 0x040fe20000410000 */
[----:B------:R-:W-:Y:S02]  /*8e80*/  HADD2.F32 R7, -RZ, R7.H1_H1 ;  /* 0x30000007ff077230 */ /* 0x000fe40000004100 */
[----:B------:R-:W-:Y:S02]  /*8e90*/  HADD2.F32 R28, -RZ, R33.H0_H0 ;  /* 0x20000021ff1c7230 */ /* 0x000fe40000004100 */
[C---:B------:R-:W-:Y:S01]  /*8ea0*/  FFMA.FTZ R30, R10.reuse, R5, -R3 ;  /* 0x000000050a1e7223 */ /* 0x040fe20000010803 */
[-C--:B------:R-:W-:Y:S01]  /*8eb0*/  FMUL.FTZ R25, R25, R20.reuse ;  /* 0x0000001419197220 */ /* 0x080fe20000410000 */
[----:B------:R-:W-:Y:S01]  /*8ec0*/  FFMA.FTZ R31, R10, R9, R31 ;  /* 0x000000090a1f7223 */ /* 0x000fe2000001001f */
[----:B------:R-:W-:Y:S01]  /*8ed0*/  FFMA.FTZ R36, R11, R20, -R36 ;  /* 0x000000140b247223 */ /* 0x000fe20000010824 */
[----:B------:R-:W-:-:S02]  /*8ee0*/  HADD2.F32 R15, -RZ, R15.H1_H1 ;  /* 0x3000000fff0f7230 */ /* 0x000fc40000004100 */
[C---:B------:R-:W-:Y:S01]  /*8ef0*/  FMUL.FTZ R10, R7.reuse, R28 ;  /* 0x0000001c070a7220 */ /* 0x040fe20000410000 */
[----:B------:R-:W-:Y:S01]  /*8f00*/  FMUL.FTZ R20, R7, R24 ;  /* 0x0000001807147220 */ /* 0x000fe20000410000 */
[----:B------:R-:W-:Y:S02]  /*8f10*/  HADD2.F32 R4, -RZ, R4.H1_H1 ;  /* 0x30000004ff047230 */ /* 0x000fe40000004100 */
[----:B------:R-:W-:Y:S02]  /*8f20*/  HADD2.F32 R6, -RZ, R6.H1_H1 ;  /* 0x30000006ff067230 */ /* 0x000fe40000004100 */
[----:B------:R-:W-:Y:S02]  /*8f30*/  HADD2.F32 R7, -RZ, R37.H0_H0 ;  /* 0x20000025ff077230 */ /* 0x000fe40000004100 */
[----:B------:R-:W-:Y:S02]  /*8f40*/  HADD2.F32 R9, -RZ, R35.H0_H0 ;  /* 0x20000023ff097230 */ /* 0x000fe40000004100 */
[----:B------:R-:W-:-:S02]  /*8f50*/  HADD2.F32 R3, -RZ, R39.H0_H0 ;  /* 0x20000027ff037230 */ /* 0x000fc40000004100 */
[----:B------:R-:W-:Y:S02]  /*8f60*/  HADD2.F32 R5, -RZ, R38.H0_H0 ;  /* 0x20000026ff057230 */ /* 0x000fe40000004100 */
[----:B------:R-:W-:Y:S01]  /*8f70*/  FFMA.FTZ R25, R11, R26, R25 ;  /* 0x0000001a0b197223 */ /* 0x000fe20000010019 */
[----:B------:R-:W-:Y:S02]  /*8f80*/  HADD2.F32 R12, -RZ, R12.H1_H1 ;  /* 0x3000000cff0c7230 */ /* 0x000fe40000004100 */
[C---:B------:R-:W-:Y:S01]  /*8f90*/  FFMA.FTZ R33, R15.reuse, R24, -R10 ;  /* 0x000000180f217223 */ /* 0x040fe2000001080a */
        /* <DEDUP_REMOVED lines=20> */
.L_x_4424:
[----:B------:R-:W-:Y:S05]  /*90e0*/  BSYNC B0 ;  /* 0x0000000000007941 */ /* 0x000fea0003800000 */
.L_x_4404:
        /* <DEDUP_REMOVED lines=8> */
.L_x_4401:
[----:B-1234-:R-:W1:Y:S01]  /*9170*/  S2R R0, SR_TID.X ;  /* 0x0000000000007919 */ /* 0x01ee620000002100 */
[----:B------:R-:W-:Y:S01]  /*9180*/  ISETP.NE.AND P0, PT, R232, 0x3, PT ;  /* 0x00000003e800780c */ /* 0x000fe20003f05270 */
[----:B------:R-:W-:Y:S05]  /*9190*/  WARPSYNC.ALL ;  /* 0x0000000000007948 */ /* 0x000fea0003800000 */
[----:B-1----:R-:W-:-:S05]  /*91a0*/  SHF.R.U32.HI R0, RZ, 0x7, R0 ;  /* 0x00000007ff007819 */ /* 0x002fca0000011600 */
[----:B------:R-:W-:-:S05]  /*91b0*/  VIADD R0, R0, 0x8 ;  /* 0x0000000800007836 */ /* 0x000fca0000000000 */
[----:B------:R1:W-:Y:S06]  /*91c0*/  BAR.SYNC.DEFER_BLOCKING R0, 0x100 ;  /* 0x000400000000751d */ /* 0x0003ec0000010000 */
[----:B------:R-:W-:Y:S05]  /*91d0*/  @!P0 BRA `(.L_x_4439) ;  /* 0x0000000000048947 */ /* 0x000fea0003800000 */
[----:B------:R-:W-:Y:S01]  /*91e0*/  BPT.TRAP 0x1 ;  /* 0x000000040000795c */ /* 0x000fe20000300000 */
.L_x_4439:
[----:B------:R-:W-:Y:S01]  /*91f0*/  IMAD R179, R2, 0x8, R17 ;  /* 0x0000000802b37824 */ /* 0x000fe200078e0211 */
[----:B0-----:R-:W-:-:S04]  /*9200*/  SHF.L.U32 R6, R19, 0x1f, RZ ;  /* 0x0000001f13067819 */ /* 0x001fc800000006ff */
[----:B------:R0:W2:Y:S01]  /*9210*/  SYNCS.PHASECHK.TRANS64.TRYWAIT P1, [R179+URZ+0x32430], R6 ;  /* 0x03243006b30075a7 */ /* 0x0000a2000802017f */
[----:B------:R-:W-:Y:S05]  /*9220*/  @!P0 BRA `(.L_x_4440) ;  /* 0x0000000000048947 */ /* 0x000fea0003800000 */
[----:B------:R-:W-:Y:S01]  /*9230*/  BPT.TRAP 0x1 ;  /* 0x000000040000795c */ /* 0x000fe20000300000 */
.L_x_4440:
[----:B------:R-:W-:-:S05]  /*9240*/  VIADD R3, R17, 0x1c400 ;  /* 0x0001c40011037836 */ /* 0x000fca0000000000 */
[----:B------:R-:W-:-:S04]  /*9250*/  SHF.R.U32.HI R3, RZ, 0x4, R3 ;  /* 0x00000004ff037819 */ /* 0x000fc80000011603 */
[----:B------:R-:W-:-:S04]  /*9260*/  LOP3.LUT R3, R3, 0x3fff, RZ, 0xc0, !PT ;  /* 0x00003fff03037812 */ /* 0x000fc800078ec0ff */
[----:B------:R-:W-:-:S05]  /*9270*/  LOP3.LUT R3, R3, 0x10000, RZ, 0xfc, !PT ;  /* 0x0001000003037812 */ /* 0x000fca00078efcff */
[----:B------:R3:W-:Y:S01]  /*9280*/  STL [R1+0x2c], R3 ;  /* 0x00002c0301007387 */ /* 0x0007e20000100800 */
[----:B--2---:R-:W-:Y:S05]  /*9290*/  @P1 BRA `(.L_x_4441) ;  /* 0x0000000000081947 */ /* 0x004fea0003800000 */
[----:B------:R-:W2:Y:S02]  /*92a0*/  SYNCS.PHASECHK.TRANS64.TRYWAIT P1, [R179+URZ+0x32430], R6 ;  /* 0x03243006b30075a7 */ /* 0x000ea4000802017f */
[----:B--2---:R-:W-:Y:S05]  /*92b0*/  @!P1 BRA `(.L_x_4442) ;  /* 0x0000013000789947 */ /* 0x004fea0003800000 */
.L_x_4441:
[----:B---3--:R-:W3:Y:S01]  /*92c0*/  LDL R3, [R1+0x2c] ;  /* 0x00002c0001037983 */ /* 0x008ee20000100800 */
[----:B------:R-:W-:Y:S01]  /*92d0*/  IMAD.MOV.U32 R5, RZ, RZ, 0x40000040 ;  /* 0x40000040ff057424 */ /* 0x000fe200078e00ff */
[----:B------:R-:W-:Y:S05]  /*92e0*/  WARPSYNC.ALL ;  /* 0x0000000000007948 */ /* 0x000fea0003800000 */
[C---:B------:R-:W-:Y:S01]  /*92f0*/  R2UR UR4, R218.reuse ;  /* 0x00000000da0472ca */ /* 0x040fe200000e0000 */
[----:B-----5:R-:W-:Y:S01]  /*9300*/  WARPGROUP.ARRIVE ;  /* 0x00000000000079c5 */ /* 0x020fe20000000000 */
[----:B------:R-:W-:Y:S01]  /*9310*/  R2UR UR5, R219 ;  /* 0x00000000db0572ca */ /* 0x000fe200000e0000 */
[----:B------:R-:W-:Y:S01]  /*9320*/  VIADD R12, R218, 0x2 ;  /* 0x00000002da0c7836 */ /* 0x000fe20000000000 */
[----:B------:R-:W-:Y:S01]  /*9330*/  R2UR UR7, R5 ;  /* 0x00000000050772ca */ /* 0x000fe200000e0000 */
[----:B------:R-:W-:Y:S01]  /*9340*/  IMAD.MOV.U32 R13, RZ, RZ, 0x40000040 ;  /* 0x40000040ff0d7424 */ /* 0x000fe200078e00ff */
[----:B------:R-:W-:Y:S01]  /*9350*/  SHF.L.U32 R8, R8, 0x1f, RZ ;  /* 0x0000001f08087819 */ /* 0x000fe200000006ff */
[----:B------:R-:W-:Y:S01]  /*9360*/  IMAD.MOV.U32 R11, RZ, RZ, 0x40000040 ;  /* 0x40000040ff0b7424 */ /* 0x000fe200078e00ff */
[----:B------:R-:W-:Y:S01]  /*9370*/  BSSY B0, `(.L_x_4443) ;  /* 0x0000026000007945 */ /* 0x000fe20003800000 */
[----:B------:R-:W-:Y:S01]  /*9380*/  VIADD R230, R218, 0x4 ;  /* 0x00000004dae67836 */ /* 0x000fe20000000000 */
[----:B------:R4:W-:Y:S01]  /*9390*/  STL.64 [R1+0x8], R12 ;  /* 0x0000080c01007387 */ /* 0x0009e20000100a00 */
[----:B------:R-:W-:-:S02]  /*93a0*/  IMAD.MOV.U32 R231, RZ, RZ, 0x40000040 ;  /* 0x40000040ffe77424 */ /* 0x000fc400078e00ff */
[----:B------:R-:W-:Y:S02]  /*93b0*/  VIADD R228, R218, 0x6 ;  /* 0x00000006dae47836 */ /* 0x000fe40000000000 */
[----:B------:R-:W-:Y:S02]  /*93c0*/  IMAD.MOV.U32 R229, RZ, RZ, 0x40000040 ;  /* 0x40000040ffe57424 */ /* 0x000fe400078e00ff */
[----:B------:R-:W-:Y:S02]  /*93d0*/  IMAD.MOV.U32 R5, RZ, RZ, 0x40000040 ;  /* 0x40000040ff057424 */ /* 0x000fe400078e00ff */
[----:B---3--:R-:W-:-:S05]  /*93e0*/  IMAD R4, R2, 0x300, R3 ;  /* 0x0000030002047824 */ /* 0x008fca00078e0203 */
[C---:B------:R-:W-:Y:S02]  /*93f0*/  R2UR UR6, R4.reuse ;  /* 0x00000000040672ca */ /* 0x040fe400000e0000 */
[----:B------:R-:W-:-:S11]  /*9400*/  IADD3 R10, R4, 0x2, RZ ;  /* 0x00000002040a7810 */ /* 0x000fd60007ffe0ff */
[----:B------:R-:W-:Y:S01]  /*9410*/  HGMMA.64x96x16.F32 R24, gdesc[UR4], RZ, !UPT, gsb0 ;  /* 0x01600000041879f0 */ /* 0x000fe2000c0008ff */
[----:B------:R-:W-:Y:S02]  /*9420*/  R2UR UR4, R12 ;  /* 0x000000000c0472ca */ /* 0x000fe400000e0000 */
[----:B------:R-:W-:Y:S02]  /*9430*/  R2UR UR5, R13 ;  /* 0x000000000d0572ca */ /* 0x000fe400000e0000 */
[----:B------:R-:W-:Y:S01]  /*9440*/  R2UR UR6, R10 ;  /* 0x000000000a0672ca */ /* 0x000fe200000e0000 */
[C---:B------:R-:W-:Y:S01]  /*9450*/  VIADD R10, R4.reuse, 0x4 ;  /* 0x00000004040a7836 */ /* 0x040fe20000000000 */
        /* <DEDUP_REMOVED lines=21> */
[----:B------:R-:W3:Y:S02]  /*95b0*/  SYNCS.PHASECHK.TRANS64.TRYWAIT P1, [R17+URZ+0x32410], R8 ;  /* 0x03241008110075a7 */ /* 0x000ee4000802017f */
[----:B---34-:R-:W-:Y:S05]  /*95c0*/  @!P1 BRA `(.L_x_4444) ;  /* 0x0000012c00c89947 */ /* 0x018fea0003800000 */
.L_x_4650:
[----:B------:R-:W-:Y:S05]  /*95d0*/  BSYNC B0 ;  /* 0x0000000000007941 */ /* 0x000fea0003800000 */
.L_x_4443:
[----:B------:R-:W-:Y:S05]  /*95e0*/  @!P0 BRA `(.L_x_4445) ;  /* 0x0000000000048947 */ /* 0x000fea0003800000 */
[----:B------:R-:W-:Y:S01]  /*95f0*/  BPT.TRAP 0x1 ;  /* 0x000000040000795c */ /* 0x000fe20000300000 */
.L_x_4445:
[----:B------:R4:W0:Y:S01]  /*9600*/  SYNCS.PHASECHK.TRANS64.TRYWAIT P2, [R179+URZ+0x32450], R6 ;  /* 0x03245006b30075a7 */ /* 0x000822000804017f */
[----:B------:R-:W-:Y:S05]  /*9610*/  @!P0 BRA `(.L_x_4446) ;  /* 0x0000000000048947 */ /* 0x000fea0003800000 */
[----:B------:R-:W-:Y:S01]  /*9620*/  BPT.TRAP 0x1 ;  /* 0x000000040000795c */ /* 0x000fe20000300000 */
.L_x_4446:
[----:B------:R-:W5:Y:S01]  /*9630*/  S2R R3, SR_TID.X ;  /* 0x0000000000037919 */ /* 0x000f620000002100 */
[----:B------:R-:W-:Y:S01]  /*9640*/  BSSY B0, `(.L_x_4447) ;  /* 0x0000006000007945 */ /* 0x000fe20003800000 */
[----:B-----5:R-:W-:-:S04]  /*9650*/  LOP3.LUT R3, R3, 0x7f, RZ, 0xc0, !PT ;  /* 0x0000007f03037812 */ /* 0x020fc800078ec0ff */
[----:B------:R-:W-:Y:S01]  /*9660*/  ISETP.NE.AND P1, PT, R3, RZ, PT ;  /* 0x000000ff0300720c */ /* 0x000fe20003f25270 */
[----:B0-----:R-:W-:-:S12]  /*9670*/  @P2 BRA `(.L_x_4448) ;  /* 0x0000000000082947 */ /* 0x001fd80003800000 */
[----:B------:R-:W0:Y:S02]  /*9680*/  SYNCS.PHASECHK.TRANS64.TRYWAIT P2, [R179+URZ+0x32450], R6 ;  /* 0x03245006b30075a7 */ /* 0x000e24000804017f */
[----:B0-----:R-:W-:Y:S05]  /*9690*/  @!P2 BRA `(.L_x_4449) ;  /* 0x0000012c00a8a947 */ /* 0x001fea0003800000 */
.L_x_4448:
[----:B------:R-:W-:Y:S05]  /*96a0*/  BSYNC B0 ;  /* 0x0000000000007941 */ /* 0x000fea0003800000 */
.L_x_4447:
[----:B------:R-:W-:Y:S05]  /*96b0*/  WARPSYNC.ALL ;  /* 0x0000000000007948 */ /* 0x000fea0003800000 */
[----:B------:R-:W-:Y:S01]  /*96c0*/  VIADD R3, R17, 0x400 ;  /* 0x0000040011037836 */ /* 0x000fe20000000000 */
[----:B------:R-:W-:Y:S01]  /*96d0*/  LOP3.LUT R4, R23, 0x10000, RZ, 0xfc, !PT ;  /* 0x0001000017047812 */ /* 0x000fe200078efcff */
[----:B------:R-:W-:Y:S01]  /*96e0*/  IMAD.MOV.U32 R73, RZ, RZ, 0x40000040 ;  /* 0x40000040ff497424 */ /* 0x000fe200078e00ff */
[----:B------:R-:W-:Y:S01]  /*96f0*/  MOV R5, 0x40000040 ;  /* 0x4000004000057802 */ /* 0x000fe20000000f00 */
[----:B------:R-:W-:Y:S01]  /*9700*/  WARPGROUP.ARRIVE ;  /* 0x00000000000079c5 */ /* 0x000fe20000000000 */
[----:B------:R-:W-:Y:S01]  /*9710*/  SHF.R.U32.HI R3, RZ, 0x4, R3 ;  /* 0x00000004ff037819 */ /* 0x000fe20000011603 */
[----:B------:R-:W-:-:S02]  /*9720*/  IMAD.MOV.U32 R227, RZ, RZ, 0x40000040 ;  /* 0x40000040ffe37424 */ /* 0x000fc400078e00ff */
[----:B------:R-:W-:Y:S01]  /*9730*/  IMAD.MOV.U32 R7, RZ, RZ, 0x40000040 ;  /* 0x40000040ff077424 */ /* 0x000fe200078e00ff */
[----:B------:R-:W-:Y:S01]  /*9740*/  LOP3.LUT R3, R3, 0x3fff, RZ, 0xc0, !PT ;  /* 0x00003fff03037812 */ /* 0x000fe200078ec0ff */
[----:B------:R-:W-:Y:S01]  /*9750*/  IMAD.MOV.U32 R217, RZ, RZ, 0x40000040 ;  /* 0x40000040ffd97424 */ /* 0x000fe200078e00ff */
[----:B------:R-:W-:Y:S01]  /*9760*/  MOV R215, 0x40000040 ;  /* 0x4000004000d77802 */ /* 0x000fe20000000f00 */
[----:B------:R-:W-:Y:S01]  /*9770*/  IMAD.MOV.U32 R213, RZ, RZ, 0x40000040 ;  /* 0x40000040ffd57424 */ /* 0x000fe200078e00ff */
[----:B--2-4-:R-:W-:Y:S01]  /*9780*/  LOP3.LUT R6, R3, 0x10000, RZ, 0xfc, !PT ;  /* 0x0001000003067812 */ /* 0x014fe200078efcff */
[----:B------:R-:W-:Y:S01]  /*9790*/  IMAD.MOV.U32 R209, RZ, RZ, 0x40000040 ;  /* 0x40000040ffd17424 */ /* 0x000fe200078e00ff */
[----:B------:R-:W-:Y:S01]  /*97a0*/  MOV R207, 0x40000040 ;  /* 0x4000004000cf7802 */ /* 0x000fe20000000f00 */
[----:B------:R-:W-:Y:S02]  /*97b0*/  IMAD.MOV.U32 R205, RZ, RZ, 0x40000040 ;  /* 0x40000040ffcd7424 */ /* 0x000fe400078e00ff */
[----:B------:R-:W-:Y:S01]  /*97c0*/  IMAD.MOV.U32 R203, RZ, RZ, 0x40000040 ;  /* 0x40000040ffcb7424 */ /* 0x000fe200078e00ff */
[----:B------:R-:W-:Y:S01]  /*97d0*/  R2UR UR4, R4 ;  /* 0x00000000040472ca */ /* 0x000fe200000e0000 */
[----:B------:R-:W-:Y:S01]  /*97e0*/  IMAD R72, R2, 0xc00, R6 ;  /* 0x00000c0002487824 */ /* 0x000fe200078e0206 */
[----:B------:R-:W-:Y:S01]  /*97f0*/  R2UR UR5, R5 ;  /* 0x00000000050572ca */ /* 0x000fe200000e0000 */
[----:B------:R0:W-:Y:S01]  /*9800*/  STL [R1+0x30], R6 ;  /* 0x0000300601007387 */ /* 0x0001e20000100800 */
[----:B------:R-:W-:Y:S01]  /*9810*/  R2UR UR7, R73 ;  /* 0x00000000490772ca */ /* 0x000fe200000e0000 */
[----:B------:R-:W-:Y:S01]  /*9820*/  IMAD.MOV.U32 R201, RZ, RZ, 0x40000040 ;  /* 0x40000040ffc97424 */ /* 0x000fe200078e00ff */
[----:B------:R-:W-:Y:S01]  /*9830*/  R2UR UR6, R72 ;  /* 0x00000000480672ca */ /* 0x000fe200000e0000 */
[C---:B------:R-:W-:Y:S01]  /*9840*/  VIADD R226, R4.reuse, 0x2 ;  /* 0x0000000204e27836 */ /* 0x040fe20000000000 */
[C---:B------:R-:W-:Y:S01]  /*9850*/  IADD3 R216, R4.reuse, 0x4, RZ ;  /* 0x0000000404d87810 */ /* 0x040fe20007ffe0ff */
[C---:B------:R-:W-:Y:S01]  /*9860*/  VIADD R214, R4.reuse, 0x6 ;  /* 0x0000000604d67836 */ /* 0x040fe20000000000 */
[C---:B------:R-:W-:Y:S01]  /*9870*/  IADD3 R208, R4.reuse, 0x402, RZ ;  /* 0x0000040204d07810 */ /* 0x040fe20007ffe0ff */
[C---:B------:R-:W-:Y:S01]  /*9880*/  VIADD R212, R4.reuse, 0x400 ;  /* 0x0000040004d47836 */ /* 0x040fe20000000000 */
[----:B------:R-:W-:Y:S01]  /*9890*/  IADD3 R202, R4, 0x800, RZ ;  /* 0x0000080004ca7810 */ /* 0x000fe20007ffe0ff */
[----:B0-----:R-:W-:Y:S01]  /*98a0*/  VIADD R6, R72, 0x2 ;  /* 0x0000000248067836 */ /* 0x001fe20000000000 */
[----:B------:R-:W-:Y:S01]  /*98b0*/  MOV R21, 0x40000040 ;  /* 0x4000004000157802 */ /* 0x000fe20000000f00 */
[----:B------:R-:W-:-:S02]  /*98c0*/  VIADD R206, R4, 0x404 ;  /* 0x0000040404ce7836 */ /* 0x000fc40000000000 */
[----:B------:R-:W-:Y:S02]  /*98d0*/  IMAD.MOV.U32 R15, RZ, RZ, 0x40000040 ;  /* 0x40000040ff0f7424 */ /* 0x000fe400078e00ff */
[----:B------:R-:W-:Y:S01]  /*98e0*/  IMAD.MOV.U32 R13, RZ, RZ, 0x40000040 ;  /* 0x40000040ff0d7424 */ /* 0x000fe200078e00ff */
[----:B------:R-:W-:Y:S01]  /*98f0*/  HGMMA.64x96x16.F32 R24, gdesc[UR4], R24, gsb0 ;  /* 0x01600000041879f0 */ /* 0x000fe20008000818 */
[----:B------:R-:W-:Y:S01]  /*9900*/  R2UR UR4, R226 ;  /* 0x00000000e20472ca */ /* 0x000fe200000e0000 */
[C---:B------:R-:W-:Y:S01]  /*9910*/  VIADD R204, R4.reuse, 0x406 ;  /* 0x0000040604cc7836 */ /* 0x040fe20000000000 */
[----:B------:R-:W-:Y:S01]  /*9920*/  R2UR UR5, R227 ;  /* 0x00000000e30572ca */ /* 0x000fe200000e0000 */
[----:B------:R-:W-:Y:S01]  /*9930*/  VIADD R200, R4, 0x802 ;  /* 0x0000080204c87836 */ /* 0x000fe20000000000 */
[----:B------:R-:W-:Y:S01]  /*9940*/  R2UR UR6, R6 ;  /* 0x00000000060672ca */ /* 0x000fe200000e0000 */
[----:B------:R-:W-:Y:S01]  /*9950*/  VIADD R20, R4, 0x804 ;  /* 0x0000080404147836 */ /* 0x000fe20000000000 */
[----:B------:R-:W-:Y:S01]  /*9960*/  R2UR UR7, R7 ;  /* 0x00000000070772ca */ /* 0x000fe200000e0000 */
[----:B------:R-:W-:Y:S01]  /*9970*/  VIADD R6, R72, 0x4 ;  /* 0x0000000448067836 */ /* 0x000fe20000000000 */
[C---:B------:R-:W-:Y:S01]  /*9980*/  IADD3 R10, R4.reuse, 0xc02, RZ ;  /* 0x00000c02040a7810 */ /* 0x040fe20007ffe0ff */
[----:B------:R-:W-:Y:S01]  /*9990*/  IMAD.MOV.U32 R7, RZ, RZ, 0x40000040 ;  /* 0x40000040ff077424 */ /* 0x000fe200078e00ff */
[----:B------:R-:W2:Y:S01]  /*99a0*/  LDL R181, [R1+0x34] ;  /* 0x0000340001b57983 */ /* 0x000ea20000100800 */
[C---:B------:R-:W-:Y:S01]  /*99b0*/  VIADD R14, R4.reuse, 0x806 ;  /* 0x00000806040e7836 */ /* 0x040fe20000000000 */
[----:B------:R-:W-:Y:S01]  /*99c0*/  ULDC UR40, c[0x0][0xad0] ;  /* 0x0002b40000287ab9 */ /* 0x000fe20000000800 */
[----:B------:R-:W-:Y:S01]  /*99d0*/  VIADD R12, R4, 0xc00 ;  /* 0x00000c00040c7836 */ /* 0x000fe20000000000 */
[----:B------:R-:W4:Y:S01]  /*99e0*/  LDL R182, [R1+0x20] ;  /* 0x0000200001b67983 */ /* 0x000f220000100800 */
[----:B------:R-:W-:Y:S01]  /*99f0*/  IMAD.MOV.U32 R11, RZ, RZ, 0x40000040 ;  /* 0x40000040ff0b7424 */ /* 0x000fe200078e00ff */
[----:B------:R-:W-:-:S02]  /*9a00*/  ULDC UR41, c[0x0][0xad0] ;  /* 0x0002b40000297ab9 */ /* 0x000fc40000000800 */
[----:B------:R-:W5:Y:S04]  /*9a10*/  LDL R80, [R1+0x48] ;  /* 0x0000480001507983 */ /* 0x000f680000100800 */
[----:B------:R-:W2:Y:S04]  /*9a20*/  LDL R78, [R1+0x4c] ;  /* 0x00004c00014e7983 */ /* 0x000ea80000100800 */
[----:B------:R-:W2:Y:S01]  /*9a30*/  LDL R180, [R1+0x14] ;  /* 0x0000140001b47983 */ /* 0x000ea20000100800 */
        /* <DEDUP_REMOVED lines=106> */
[----:B---3--:R-:W-:Y:S01]  /*a0e0*/  VIADD R8, R4, 0xc04 ;  /* 0x00000c0404087836 */ /* 0x008fe20000000000 */
[----:B------:R-:W-:Y:S01]  /*a0f0*/  IADD3 R6, R72, 0x904, RZ ;  /* 0x0000090448067810 */ /* 0x000fe20007ffe0ff */
[----:B------:R-:W-:-:S02]  /*a100*/  IMAD.MOV.U32 R9, RZ, RZ, 0x40000040 ;  /* 0x40000040ff097424 */ /* 0x000fc400078e00ff */
[----:B------:R-:W-:Y:S01]  /*a110*/  IMAD.MOV.U32 R7, RZ, RZ, 0x40000040 ;  /* 0x40000040ff077424 */ /* 0x000fe200078e00ff */
[----:B------:R-:W-:Y:S02]  /*a120*/  WARPGROUP.DEPBAR.LE gsb0, 0x0 ;  /* 0x00008000000079c5 */ /* 0x000fe40000010000 */
[----:B------:R-:W-:-:S06]  /*a130*/  WARPGROUP.ARRIVE ;  /* 0x00000000000079c5 */ /* 0x000fcc0000000000 */
[----:B------:R-:W-:Y:S01]  /*a140*/  HGMMA.64x96x16.F32 R24, gdesc[UR4], R24, gsb0 ;  /* 0x01600000041879f0 */ /* 0x000fe20008000818 */
[----:B------:R-:W-:Y:S02]  /*a150*/  R2UR UR4, R8 ;  /* 0x00000000080472ca */ /* 0x000fe400000e0000 */
[----:B------:R-:W-:Y:S02]  /*a160*/  R2UR UR5, R9 ;  /* 0x00000000090572ca */ /* 0x000fe400000e0000 */
[----:B------:R-:W-:Y:S02]  /*a170*/  R2UR UR6, R6 ;  /* 0x00000000060672ca */ /* 0x000fe400000e0000 */
[----:B------:R-:W-:Y:S01]  /*a180*/  R2UR UR7, R7 ;  /* 0x00000000070772ca */ /* 0x000fe200000e0000 */
[----:B------:R-:W-:Y:S01]  /*a190*/  VIADD R6, R4, 0xc06 ;  /* 0x00000c0604067836 */ /* 0x000fe20000000000 */
[----:B------:R-:W-:Y:S01]  /*a1a0*/  MOV R7, 0x40000040 ;  /* 0x4000004000077802 */ /* 0x000fe20000000f00 */
[----:B------:R-:W-:-:S02]  /*a1b0*/  VIADD R72, R72, 0x906 ;  /* 0x0000090648487836 */ /* 0x000fc40000000000 */
        /* <DEDUP_REMOVED lines=11> */
[----:B------:R-:W-:Y:S01]  /*a270*/  ULDC UR4, c[0x0][0xad0] ;  /* 0x0002b40000047ab9 */ /* 0x000fe20000000800 */
[----:B--2---:R-:W-:Y:S01]  /*a280*/  IMAD R81, R180, 0x80, R78 ;  /* 0x00000080b4517824 */ /* 0x004fe200078e024e */
[----:B------:R-:W-:Y:S02]  /*a290*/  WARPGROUP.DEPBAR.LE gsb0, 0x0 ;  /* 0x00008000000079c5 */ /* 0x000fe40000010000 */
[----:B------:R-:W-:Y:S01]  /*a2a0*/  FMUL.FTZ R29, R29, UR4 ;  /* 0x000000041d1d7c20 */ /* 0x000fe20008410000 */
[----:B------:R-:W-:Y:S01]  /*a2b0*/  FMUL.FTZ R28, R28, UR4 ;  /* 0x000000041c1c7c20 */ /* 0x000fe20008410000 */
[----:B------:R-:W-:Y:S02]  /*a2c0*/  FMUL.FTZ R36, R36, UR4 ;  /* 0x0000000424247c20 */ /* 0x000fe40008410000 */
[----:B------:R0:W-:Y:S01]  /*a2d0*/  MUFU.TANH R73, R29 ;  /* 0x0000001d00497308 */ /* 0x0001e20000002400 */
[----:B------:R-:W-:Y:S01]  /*a2e0*/  FMUL.FTZ R23, R24, UR4 ;  /* 0x0000000418177c20 */ /* 0x000fe20008410000 */
[----:B------:R-:W-:Y:S01]  /*a2f0*/  FMUL.FTZ R72, R25, UR4 ;  /* 0x0000000419487c20 */ /* 0x000fe20008410000 */
[----:B0-----:R-:W-:Y:S01]  /*a300*/  FMUL.FTZ R29, R35, UR4 ;  /* 0x00000004231d7c20 */ /* 0x001fe20008410000 */
[----:B------:R-:W-:-:S04]  /*a310*/  IMAD R35, R210, -0x60, R181 ;  /* 0xffffffa0d2237824 */ /* 0x000fc800078e02b5 */
[----:B------:R0:W-:Y:S02]  /*a320*/  MUFU.TANH R74, R28 ;  /* 0x0000001c004a7308 */ /* 0x0001e40000002400 */
[----:B0-----:R-:W-:-:S06]  /*a330*/  FMUL.FTZ R28, R34, UR4 ;  /* 0x00000004221c7c20 */ /* 0x001fcc0008410000 */
[----:B------:R0:W-:Y:S02]  /*a340*/  MUFU.TANH R34, R36 ;  /* 0x0000002400227308 */ /* 0x0001e40000002400 */
[----:B0-----:R-:W-:Y:S01]  /*a350*/  VIADD R36, R35, 0x60 ;  /* 0x0000006023247836 */ /* 0x001fe20000000000 */
[----:B----4-:R-:W-:-:S05]  /*a360*/  IADD3 R35, -R182, 0x61, R35 ;  /* 0x00000061b6237810 */ /* 0x010fca0007ffe123 */
[----:B------:R-:W0:Y:S01]  /*a370*/  MUFU.TANH R23, R23 ;  /* 0x0000001700177308 */ /* 0x000e220000002400 */
[C---:B-----5:R-:W-:Y:S02]  /*a380*/  IMAD R79, R80.reuse, -0x2, R36 ;  /* 0xfffffffe504f7824 */ /* 0x060fe400078e0224 */
[----:B------:R-:W-:-:S05]  /*a390*/  IMAD R92, R80, -0x2, R35 ;  /* 0xfffffffe505c7824 */ /* 0x000fca00078e0223 */
[----:B------:R-:W2:Y:S01]  /*a3a0*/  MUFU.TANH R72, R72 ;  /* 0x0000004800487308 */ /* 0x000ea20000002400 */
[----:B------:R-:W-:Y:S01]  /*a3b0*/  FMUL.FTZ R32, R32, UR4 ;  /* 0x0000000420207c20 */ /* 0x000fe20008410000 */
[----:B------:R-:W-:Y:S01]  /*a3c0*/  VIADDMNMX R83, R81, R92, R79, PT ;  /* 0x0000005c51537246 */ /* 0x000fe2000380014f */
[----:B------:R-:W-:-:S03]  /*a3d0*/  FMUL.FTZ R33, R33, UR4 ;  /* 0x0000000421217c20 */ /* 0x000fc60008410000 */
[C---:B------:R-:W-:Y:S02]  /*a3e0*/  ISETP.GT.AND P2, PT, R83.reuse, RZ, PT ;  /* 0x000000ff5300720c */ /* 0x040fe40003f44270 */
[----:B------:R-:W3:Y:S01]  /*a3f0*/  MUFU.TANH R75, R32 ;  /* 0x00000020004b7308 */ /* 0x000ee20000002400 */
[----:B------:R-:W-:Y:S01]  /*a400*/  ISETP.GT.AND P3, PT, R83, 0x1, PT ;  /* 0x000000015300780c */ /* 0x000fe20003f64270 */
[----:B------:R-:W-:Y:S01]  /*a410*/  FMUL.FTZ R37, R37, UR4 ;  /* 0x0000000425257c20 */ /* 0x000fe20008410000 */
[----:B------:R-:W-:Y:S02]  /*a420*/  ISETP.GT.AND P4, PT, R83, 0x8, PT ;  /* 0x000000085300780c */ /* 0x000fe40003f84270 */
[----:B0-----:R-:W-:-:S03]  /*a430*/  FSEL R35, R23, -INF , P2 ;  /* 0xff80000017237808 */ /* 0x001fc60001000000 */
[----:B------:R-:W0:Y:S01]  /*a440*/  MUFU.TANH R76, R33 ;  /* 0x00000021004c7308 */ /* 0x000e220000002400 */
[----:B--2---:R-:W-:Y:S02]  /*a450*/  FSEL R80, R72, -INF , P3 ;  /* 0xff80000048507808 */ /* 0x004fe40001800000 */
[----:B------:R-:W-:Y:S02]  /*a460*/  ISETP.GT.AND P2, PT, R83, 0x9, PT ;  /* 0x000000095300780c */ /* 0x000fe40003f44270 */
[----:B------:R-:W-:Y:S02]  /*a470*/  FSEL R74, R74, -INF , P4 ;  /* 0xff8000004a4a7808 */ /* 0x000fe40002000000 */
[----:B------:R-:W-:Y:S01]  /*a480*/  FMNMX.FTZ R23, R35, R80, !PT ;  /* 0x0000005023177209 */ /* 0x000fe20007810000 */
[----:B------:R-:W2:Y:S01]  /*a490*/  MUFU.TANH R37, R37 ;  /* 0x0000002500257308 */ /* 0x000ea20000002400 */
[----:B------:R-:W-:Y:S01]  /*a4a0*/  FMUL.FTZ R40, R40, UR4 ;  /* 0x0000000428287c20 */ /* 0x000fe20008410000 */
[----:B------:R-:W-:Y:S01]  /*a4b0*/  FMUL.FTZ R25, R27, UR4 ;  /* 0x000000041b197c20 */ /* 0x000fe20008410000 */
[----:B------:R-:W-:Y:S01]  /*a4c0*/  ISETP.GT.AND P3, PT, R83, 0x10, PT ;  /* 0x000000105300780c */ /* 0x000fe20003f64270 */
[----:B------:R-:W-:Y:S01]  /*a4d0*/  FMUL.FTZ R24, R26, UR4 ;  /* 0x000000041a187c20 */ /* 0x000fe20008410000 */
[----:B------:R-:W-:Y:S01]  /*a4e0*/  FSEL R72, R73, -INF , P2 ;  /* 0xff80000049487808 */ /* 0x000fe20001000000 */
[----:B------:R-:W-:Y:S01]  /*a4f0*/  FMUL.FTZ R27, R31, UR4 ;  /* 0x000000041f1b7c20 */ /* 0x000fe20008410000 */
[----:B------:R-:W-:Y:S01]  /*a500*/  FMNMX.FTZ R23, R74, R23, !PT ;  /* 0x000000174a177209 */ /* 0x000fe20007810000 */
[----:B------:R-:W-:Y:S01]  /*a510*/  FMUL.FTZ R41, R41, UR4 ;  /* 0x0000000429297c20 */ /* 0x000fe20008410000 */
[----:B------:R-:W-:Y:S01]  /*a520*/  FMUL.FTZ R26, R30, UR4 ;  /* 0x000000041e1a7c20 */ /* 0x000fe20008410000 */
[----:B------:R-:W-:Y:S01]  /*a530*/  FMUL.FTZ R31, R39, UR4 ;  /* 0x00000004271f7c20 */ /* 0x000fe20008410000 */
[----:B------:R-:W-:Y:S01]  /*a540*/  FMUL.FTZ R30, R38, UR4 ;  /* 0x00000004261e7c20 */ /* 0x000fe20008410000 */
[----:B------:R0:W4:Y:S01]  /*a550*/  MUFU.TANH R39, R40 ;  /* 0x0000002800277308 */ /* 0x0001220000002400 */
[----:B------:R-:W-:-:S02]  /*a560*/  ISETP.GT.AND P2, PT, R83, 0x11, PT ;  /* 0x000000115300780c */ /* 0x000fc40003f44270 */
[----:B---3--:R-:W-:Y:S02]  /*a570*/  FSEL R38, R75, -INF , P3 ;  /* 0xff8000004b267808 */ /* 0x008fe40001800000 */
[----:B------:R-:W-:Y:S01]  /*a580*/  FMNMX.FTZ R73, R72, R23, !PT ;  /* 0x0000001748497209 */ /* 0x000fe20007810000 */
[----:B------:R-:W-:Y:S01]  /*a590*/  FMUL.FTZ R44, R44, UR4 ;  /* 0x000000042c2c7c20 */ /* 0x000fe20008410000 */
[----:B------:R-:W-:Y:S01]  /*a5a0*/  ISETP.GT.AND P3, PT, R83, 0x18, PT ;  /* 0x000000185300780c */ /* 0x000fe20003f64270 */
[----:B------:R-:W3:Y:S01]  /*a5b0*/  MUFU.TANH R41, R41 ;  /* 0x0000002900297308 */ /* 0x000ee20000002400 */
[----:B0-----:R-:W-:Y:S01]  /*a5c0*/  FSEL R40, R76, -INF , P2 ;  /* 0xff8000004c287808 */ /* 0x001fe20001000000 */
[----:B------:R-:W-:Y:S01]  /*a5d0*/  FMUL.FTZ R45, R45, UR4 ;  /* 0x000000042d2d7c20 */ /* 0x000fe20008410000 */
[----:B------:R-:W-:Y:S01]  /*a5e0*/  FMNMX.FTZ R73, R38, R73, !PT ;  /* 0x0000004926497209 */ /* 0x000fe20007810000 */
[----:B------:R-:W-:Y:S01]  /*a5f0*/  FMUL.FTZ R33, R43, UR4 ;  /* 0x000000042b217c20 */ /* 0x000fe20008410000 */
[----:B------:R-:W-:-:S02]  /*a600*/  ISETP.GT.AND P2, PT, R83, 0x19, PT ;  /* 0x000000195300780c */ /* 0x000fc40003f44270 */
[----:B------:R-:W-:Y:S01]  /*a610*/  FSEL R34, R34, -INF , P3 ;  /* 0xff80000022227808 */ /* 0x000fe20001800000 */
[----:B------:R2:W0:Y:S01]  /*a620*/  MUFU.TANH R43, R44 ;  /* 0x0000002c002b7308 */ /* 0x0004220000002400 */
[----:B------:R-:W-:Y:S01]  /*a630*/  FMNMX.FTZ R73, R40, R73, !PT ;  /* 0x0000004928497209 */ /* 0x000fe20007810000 */
[----:B------:R-:W-:Y:S01]  /*a640*/  FMUL.FTZ R48, R48, UR4 ;  /* 0x0000000430307c20 */ /* 0x000fe20008410000 */
[----:B------:R-:W-:Y:S01]  /*a650*/  ISETP.GT.AND P3, PT, R83, 0x20, PT ;  /* 0x000000205300780c */ /* 0x000fe20003f64270 */
[----:B------:R-:W-:Y:S01]  /*a660*/  FMUL.FTZ R49, R49, UR4 ;  /* 0x0000000431317c20 */ /* 0x000fe20008410000 */
[----:B------:R-:W-:-:S03]  /*a670*/  FMNMX.FTZ R73, R34, R73, !PT ;  /* 0x0000004922497209 */ /* 0x000fc60007810000 */
[----:B------:R-:W5:Y:S01]  /*a680*/  MUFU.TANH R45, R45 ;  /* 0x0000002d002d7308 */ /* 0x000f620000002400 */
[----:B--2---:R-:W-:Y:S01]  /*a690*/  FSEL R44, R37, -INF , P2 ;  /* 0xff800000252c7808 */ /* 0x004fe20001000000 */
[----:B------:R-:W-:Y:S01]  /*a6a0*/  FMUL.FTZ R32, R42, UR4 ;  /* 0x000000042a207c20 */ /* 0x000fe20008410000 */
[----:B------:R-:W-:Y:S02]  /*a6b0*/  ISETP.GT.AND P2, PT, R83, 0x21, PT ;  /* 0x000000215300780c */ /* 0x000fe40003f44270 */
[----:B----4-:R-:W-:Y:S02]  /*a6c0*/  FSEL R42, R39, -INF , P3 ;  /* 0xff800000272a7808 */ /* 0x010fe40001800000 */
[----:B------:R-:W-:Y:S01]  /*a6d0*/  FMNMX.FTZ R73, R44, R73, !PT ;  /* 0x000000492c497209 */ /* 0x000fe20007810000 */
[----:B------:R0:W2:Y:S01]  /*a6e0*/  MUFU.TANH R77, R48 ;  /* 0x00000030004d7308 */ /* 0x0000a20000002400 */
[----:B------:R-:W-:Y:S01]  /*a6f0*/  FMUL.FTZ R52, R52, UR4 ;  /* 0x0000000434347c20 */ /* 0x000fe20008410000 */
[----:B------:R-:W-:Y:S01]  /*a700*/  ISETP.GT.AND P3, PT, R83, 0x28, PT ;  /* 0x000000285300780c */ /* 0x000fe20003f64270 */
[----:B------:R-:W-:Y:S01]  /*a710*/  FMUL.FTZ R53, R53, UR4 ;  /* 0x0000000435357c20 */ /* 0x000fe20008410000 */
[----:B---3--:R-:W-:-:S02]  /*a720*/  FSEL R36, R41, -INF , P2 ;  /* 0xff80000029247808 */ /* 0x008fc40001000000 */
[----:B------:R-:W-:Y:S02]  /*a730*/  FMNMX.FTZ R73, R42, R73, !PT ;  /* 0x000000492a497209 */ /* 0x000fe40007810000 */
[----:B------:R-:W-:Y:S01]  /*a740*/  MUFU.TANH R49, R49 ;  /* 0x0000003100317308 */ /* 0x000fe20000002400 */
[----:B------:R-:W-:Y:S02]  /*a750*/  ISETP.GT.AND P2, PT, R83, 0x29, PT ;  /* 0x000000295300780c */ /* 0x000fe40003f44270 */
[----:B0-----:R-:W-:Y:S02]  /*a760*/  FSEL R48, R43, -INF , P3 ;  /* 0xff8000002b307808 */ /* 0x001fe40001800000 */
[----:B------:R-:W-:-:S03]  /*a770*/  FMNMX.FTZ R73, R36, R73, !PT ;  /* 0x0000004924497209 */ /* 0x000fc60007810000 */
[----:B------:R5:W0:Y:S01]  /*a780*/  MUFU.TANH R78, R52 ;  /* 0x00000034004e7308 */ /* 0x000a220000002400 */
[----:B------:R-:W-:Y:S01]  /*a790*/  FMUL.FTZ R56, R56, UR4 ;  /* 0x0000000438387c20 */ /* 0x000fe20008410000 */
[----:B------:R-:W-:Y:S01]  /*a7a0*/  ISETP.GT.AND P3, PT, R83, 0x30, PT ;  /* 0x000000305300780c */ /* 0x000fe20003f64270 */
[----:B------:R-:W-:Y:S01]  /*a7b0*/  FMUL.FTZ R57, R57, UR4 ;  /* 0x0000000439397c20 */ /* 0x000fe20008410000 */
[----:B------:R-:W-:-:S04]  /*a7c0*/  FMNMX.FTZ R73, R48, R73, !PT ;  /* 0x0000004930497209 */ /* 0x000fc80007810000 */
[----:B------:R-:W3:Y:S01]  /*a7d0*/  MUFU.TANH R53, R53 ;  /* 0x0000003500357308 */ /* 0x000ee20000002400 */
[----:B-----5:R-:W-:Y:S01]  /*a7e0*/  FSEL R52, R45, -INF , P2 ;  /* 0xff8000002d347808 */ /* 0x020fe20001000000 */
[----:B------:R-:W-:Y:S01]  /*a7f0*/  FMUL.FTZ R60, R60, UR4 ;  /* 0x000000043c3c7c20 */ /* 0x000fe20008410000 */
[----:B------:R-:W-:Y:S02]  /*a800*/  ISETP.GT.AND P2, PT, R83, 0x31, PT ;  /* 0x000000315300780c */ /* 0x000fe40003f44270 */
[----:B------:R-:W-:-:S03]  /*a810*/  FMNMX.FTZ R73, R52, R73, !PT ;  /* 0x0000004934497209 */ /* 0x000fc60007810000 */
[----:B------:R2:W4:Y:S01]  /*a820*/  MUFU.TANH R23, R56 ;  /* 0x0000003800177308 */ /* 0x0005220000002400 */
[----:B------:R-:W-:Y:S01]  /*a830*/  FMUL.FTZ R61, R61, UR4 ;  /* 0x000000043d3d7c20 */ /* 0x000fe20008410000 */
[----:B------:R-:W-:Y:S01]  /*a840*/  FMUL.FTZ R37, R64, UR4 ;  /* 0x0000000440257c20 */ /* 0x000fe20008410000 */
[----:B--2---:R-:W-:-:S05]  /*a850*/  FSEL R56, R77, -INF , P3 ;  /* 0xff8000004d387808 */ /* 0x004fca0001800000 */
[----:B------:R-:W2:Y:S01]  /*a860*/  MUFU.TANH R57, R57 ;  /* 0x0000003900397308 */ /* 0x000ea20000002400 */
[----:B------:R-:W-:Y:S02]  /*a870*/  ISETP.GT.AND P3, PT, R83, 0x38, PT ;  /* 0x000000385300780c */ /* 0x000fe40003f64270 */
[----:B------:R-:W-:-:S05]  /*a880*/  FMNMX.FTZ R73, R56, R73, !PT ;  /* 0x0000004938497209 */ /* 0x000fca0007810000 */
[----:B------:R5:W1:Y:S01]  /*a890*/  MUFU.TANH R82, R60 ;  /* 0x0000003c00527308 */ /* 0x000a620000002400 */
[----:B0-----:R-:W-:Y:S02]  /*a8a0*/  FSEL R64, R78, -INF , P3 ;  /* 0xff8000004e407808 */ /* 0x001fe40001800000 */
[----:B-----5:R-:W-:Y:S02]  /*a8b0*/  FSEL R60, R49, -INF , P2 ;  /* 0xff800000313c7808 */ /* 0x020fe40001000000 */
[C---:B------:R-:W-:Y:S02]  /*a8c0*/  ISETP.GT.AND P2, PT, R83.reuse, 0x39, PT ;  /* 0x000000395300780c */ /* 0x040fe40003f44270 */
[----:B------:R-:W-:Y:S01]  /*a8d0*/  FMNMX.FTZ R73, R60, R73, !PT ;  /* 0x000000493c497209 */ /* 0x000fe20007810000 */
[----:B------:R-:W0:Y:S01]  /*a8e0*/  MUFU.TANH R61, R61 ;  /* 0x0000003d003d7308 */ /* 0x000e220000002400 */
[----:B------:R-:W-:Y:S01]  /*a8f0*/  ISETP.GT.AND P3, PT, R83, 0x40, PT ;  /* 0x000000405300780c */ /* 0x000fe20003f64270 */
[----:B------:R-:W-:Y:S01]  /*a900*/  FMUL.FTZ R65, R65, UR4 ;  /* 0x0000000441417c20 */ /* 0x000fe20008410000 */
[----:B---3--:R-:W-:-:S02]  /*a910*/  FSEL R76, R53, -INF , P2 ;  /* 0xff800000354c7808 */ /* 0x008fc40001000000 */
[----:B------:R-:W-:Y:S01]  /*a920*/  FMNMX.FTZ R73, R64, R73, !PT ;  /* 0x0000004940497209 */ /* 0x000fe20007810000 */
[----:B------:R-:W-:Y:S01]  /*a930*/  FMUL.FTZ R39, R68, UR4 ;  /* 0x0000000444277c20 */ /* 0x000fe20008410000 */
[----:B------:R-:W-:Y:S01]  /*a940*/  ISETP.GT.AND P2, PT, R83, 0x41, PT ;  /* 0x000000415300780c */ /* 0x000fe20003f44270 */
[----:B------:R-:W3:Y:S01]  /*a950*/  MUFU.TANH R37, R37 ;  /* 0x0000002500257308 */ /* 0x000ee20000002400 */
[----:B----4-:R-:W-:Y:S02]  /*a960*/  FSEL R68, R23, -INF , P3 ;  /* 0xff80000017447808 */ /* 0x010fe40001800000 */
[----:B------:R-:W-:Y:S01]  /*a970*/  FMNMX.FTZ R73, R76, R73, !PT ;  /* 0x000000494c497209 */ /* 0x000fe20007810000 */
[----:B------:R-:W-:Y:S01]  /*a980*/  FMUL.FTZ R69, R69, UR4 ;  /* 0x0000000445457c20 */ /* 0x000fe20008410000 */
[----:B------:R-:W-:Y:S02]  /*a990*/  ISETP.GT.AND P3, PT, R83, 0x48, PT ;  /* 0x000000485300780c */ /* 0x000fe40003f64270 */
[----:B--2---:R-:W-:Y:S01]  /*a9a0*/  FSEL R78, R57, -INF , P2 ;  /* 0xff800000394e7808 */ /* 0x004fe20001000000 */
[----:B------:R-:W2:Y:S01]  /*a9b0*/  MUFU.TANH R65, R65 ;  /* 0x0000004100417308 */ /* 0x000ea20000002400 */
[----:B------:R-:W-:-:S02]  /*a9c0*/  FMNMX.FTZ R73, R68, R73, !PT ;  /* 0x0000004944497209 */ /* 0x000fc40007810000 */
[C---:B------:R-:W-:Y:S02]  /*a9d0*/  ISETP.GT.AND P2, PT, R83.reuse, 0x49, PT ;  /* 0x000000495300780c */ /* 0x040fe40003f44270 */
[----:B-1----:R-:W-:Y:S02]  /*a9e0*/  FSEL R82, R82, -INF , P3 ;  /* 0xff80000052527808 */ /* 0x002fe40001800000 */
[----:B------:R-:W-:Y:S01]  /*a9f0*/  FMNMX.FTZ R73, R78, R73, !PT ;  /* 0x000000494e497209 */ /* 0x000fe20007810000 */
[----:B------:R-:W1:Y:S01]  /*aa00*/  MUFU.TANH R39, R39 ;  /* 0x0000002700277308 */ /* 0x000e620000002400 */
[----:B------:R-:W-:Y:S02]  /*aa10*/  ISETP.GT.AND P3, PT, R83, 0x50, PT ;  /* 0x000000505300780c */ /* 0x000fe40003f64270 */
[----:B0-----:R-:W-:Y:S02]  /*aa20*/  FSEL R84, R61, -INF , P2 ;  /* 0xff8000003d547808 */ /* 0x001fe40001000000 */
[----:B------:R-:W-:-:S03]  /*aa30*/  FMNMX.FTZ R73, R82, R73, !PT ;  /* 0x0000004952497209 */ /* 0x000fc60007810000 */
[----:B------:R-:W0:Y:S01]  /*aa40*/  MUFU.TANH R69, R69 ;  /* 0x0000004500457308 */ /* 0x000e220000002400 */
[----:B------:R-:W-:Y:S01]  /*aa50*/  FMUL.FTZ R23, R46, UR4 ;  /* 0x000000042e177c20 */ /* 0x000fe20008410000 */
[----:B------:R-:W-:Y:S02]  /*aa60*/  ISETP.GT.AND P2, PT, R83, 0x51, PT ;  /* 0x000000515300780c */ /* 0x000fe40003f44270 */
[----:B---3--:R-:W-:Y:S02]  /*aa70*/  FSEL R46, R37, -INF , P3 ;  /* 0xff800000252e7808 */ /* 0x008fe40001800000 */
[----:B------:R-:W-:Y:S02]  /*aa80*/  FMNMX.FTZ R73, R84, R73, !PT ;  /* 0x0000004954497209 */ /* 0x000fe40007810000 */
[----:B------:R-:W-:Y:S02]  /*aa90*/  ISETP.GT.AND P3, PT, R83, 0x58, PT ;  /* 0x000000585300780c */ /* 0x000fe40003f64270 */
[----:B--2---:R-:W-:-:S02]  /*aaa0*/  FSEL R86, R65, -INF , P2 ;  /* 0xff80000041567808 */ /* 0x004fc40001000000 */
[----:B------:R-:W-:Y:S02]  /*aab0*/  FMNMX.FTZ R73, R46, R73, !PT ;  /* 0x000000492e497209 */ /* 0x000fe40007810000 */
[----:B------:R-:W-:Y:S02]  /*aac0*/  ISETP.GT.AND P2, PT, R83, 0x59, PT ;  /* 0x000000595300780c */ /* 0x000fe40003f44270 */
[----:B-1----:R-:W-:Y:S02]  /*aad0*/  FSEL R88, R39, -INF , P3 ;  /* 0xff80000027587808 */ /* 0x002fe40001800000 */
[----:B------:R-:W-:Y:S02]  /*aae0*/  FMNMX.FTZ R73, R86, R73, !PT ;  /* 0x0000004956497209 */ /* 0x000fe40007810000 */
[----:B0-----:R-:W-:Y:S02]  /*aaf0*/  FSEL R90, R69, -INF , P2 ;  /* 0xff800000455a7808 */ /* 0x001fe40001000000 */
[----:B------:R-:W-:-:S04]  /*ab00*/  FMNMX.FTZ R73, R88, R73, !PT ;  /* 0x0000004958497209 */ /* 0x000fc80007810000 */
[----:B------:R-:W-:-:S05]  /*ab10*/  FMNMX.FTZ R73, R90, R73, !PT ;  /* 0x000000495a497209 */ /* 0x000fca0007810000 */
[----:B------:R-:W0:Y:S01]  /*ab20*/  SHFL.BFLY PT, R94, R73, 0x2, 0x1f ;  /* 0x0c401f00495e7f89 */ /* 0x000e2200000e0000 */
[----:B------:R1:W-:Y:S01]  /*ab30*/  MUFU.TANH R37, R23 ;  /* 0x0000001700257308 */ /* 0x0003e20000002400 */
[----:B------:R-:W-:-:S07]  /*ab40*/  IADD3 R92, R92, 0x8, R81 ;  /* 0x000000085c5c7810 */ /* 0x000fce0007ffe051 */
[----:B------:R-:W2:Y:S01]  /*ab50*/  MUFU.TANH R24, R24 ;  /* 0x0000001800187308 */ /* 0x000ea20000002400 */
[----:B0-----:R-:W-:-:S05]  /*ab60*/  FMNMX.FTZ R94, R73, R94, !PT ;  /* 0x0000005e495e7209 */ /* 0x001fca0007810000 */
[----:B-1----:R-:W0:Y:S02]  /*ab70*/  SHFL.BFLY PT, R23, R94, 0x1, 0x1f ;  /* 0x0c201f005e177f89 */ /* 0x002e2400000e0000 */
[----:B------:R-:W1:Y:S01]  /*ab80*/  MUFU.TANH R25, R25 ;  /* 0x0000001900197308 */ /* 0x000e620000002400 */
[----:B------:R-:W-:-:S07]  /*ab90*/  VIMNMX R92, R79, R92, PT ;  /* 0x0000005c4f5c7248 */ /* 0x000fce0003fe0100 */
[----:B------:R-:W3:Y:S01]  /*aba0*/  MUFU.TANH R26, R26 ;  /* 0x0000001a001a7308 */ /* 0x000ee20000002400 */
[C---:B------:R-:W-:Y:S02]  /*abb0*/  ISETP.GT.AND P5, PT, R92.reuse, RZ, PT ;  /* 0x000000ff5c00720c */ /* 0x040fe40003fa4270 */
[----:B------:R-:W-:-:S05]  /*abc0*/  ISETP.GT.AND P2, PT, R92, 0x1, PT ;  /* 0x000000015c00780c */ /* 0x000fca0003f44270 */
[----:B------:R-:W-:Y:S01]  /*abd0*/  MUFU.TANH R27, R27 ;  /* 0x0000001b001b7308 */ /* 0x000fe20000002400 */
[----:B------:R-:W-:Y:S01]  /*abe0*/  FMUL.FTZ R47, R47, UR4 ;  /* 0x000000042f2f7c20 */ /* 0x000fe20008410000 */
[----:B------:R-:W-:Y:S01]  /*abf0*/  FMUL.FTZ R50, R50, UR4 ;  /* 0x0000000432327c20 */ /* 0x000fe20008410000 */
[----:B------:R-:W-:Y:S01]  /*ac00*/  FMUL.FTZ R51, R51, UR4 ;  /* 0x0000000433337c20 */ /* 0x000fe20008410000 */
[----:B------:R-:W-:-:S04]  /*ac10*/  FMUL.FTZ R54, R54, UR4 ;  /* 0x0000000436367c20 */ /* 0x000fc80008410000 */
        /* <DEDUP_REMOVED lines=11> */
[----:B--2---:R-:W-:Y:S01]  /*acd0*/  FSEL R57, R24, -INF , P5 ;  /* 0xff80000018397808 */ /* 0x004fe20002800000 */
[----:B------:R-:W-:Y:S01]  /*ace0*/  ULDC UR4, c[0x0][0xa80] ;  /* 0x0002a00000047ab9 */ /* 0x000fe20000000800 */
[----:B------:R-:W-:-:S02]  /*acf0*/  ISETP.GT.AND P3, PT, R92, 0x8, PT ;  /* 0x000000085c00780c */ /* 0x000fc40003f64270 */
[----:B-1----:R-:W-:Y:S02]  /*ad00*/  FSEL R24, R25, -INF , P2 ;  /* 0xff80000019187808 */ /* 0x002fe40001000000 */
[----:B0-----:R-:W-:Y:S01]  /*ad10*/  FMNMX.FTZ R176, R94, R23, !PT ;  /* 0x000000175eb07209 */ /* 0x001fe20007810000 */
[----:B------:R-:W-:Y:S01]  /*ad20*/  IMAD.U32 R23, RZ, RZ, UR4 ;  /* 0x00000004ff177e24 */ /* 0x000fe2000f8e00ff */
[----:B------:R-:W0:Y:S01]  /*ad30*/  MUFU.TANH R30, R30 ;  /* 0x0000001e001e7308 */ /* 0x000e220000002400 */
[----:B------:R-:W-:Y:S02]  /*ad40*/  ISETP.GT.AND P4, PT, R92, 0x9, PT ;  /* 0x000000095c00780c */ /* 0x000fe40003f84270 */
[----:B---3--:R-:W-:Y:S02]  /*ad50*/  FSEL R26, R26, -INF , P3 ;  /* 0xff8000001a1a7808 */ /* 0x008fe40001800000 */
[----:B------:R-:W-:Y:S01]  /*ad60*/  FMNMX.FTZ R25, R57, R24, !PT ;  /* 0x0000001839197209 */ /* 0x000fe20007810000 */
[C---:B------:R-:W-:Y:S01]  /*ad70*/  FMUL.FTZ R41, R176.reuse, R23 ;  /* 0x00000017b0297220 */ /* 0x040fe20000410000 */
[----:B------:R-:W-:Y:S01]  /*ad80*/  FSETP.NEU.FTZ.AND P2, PT, R176, -INF , PT ;  /* 0xff800000b000780b */ /* 0x000fe20003f5d000 */
[----:B------:R-:W1:Y:S01]  /*ad90*/  MUFU.TANH R31, R31 ;  /* 0x0000001f001f7308 */ /* 0x000e620000002400 */
[----:B------:R-:W-:-:S02]  /*ada0*/  ISETP.GT.AND P5, PT, R92, 0x10, PT ;  /* 0x000000105c00780c */ /* 0x000fc40003fa4270 */
[----:B------:R-:W-:-:S05]  /*adb0*/  FMNMX.FTZ R25, R26, R25, !PT ;  /* 0x000000191a197209 */ /* 0x000fca0007810000 */
[----:B------:R2:W-:Y:S01]  /*adc0*/  MUFU.TANH R39, R50 ;  /* 0x0000003200277308 */ /* 0x0005e20000002400 */
[----:B------:R-:W-:Y:S02]  /*add0*/  FSEL R53, R41, RZ, P2 ;  /* 0x000000ff29357208 */ /* 0x000fe40001000000 */
[----:B------:R-:W-:Y:S02]  /*ade0*/  ISETP.GT.AND P2, PT, R92, 0x11, PT ;  /* 0x000000115c00780c */ /* 0x000fe40003f44270 */
[----:B----4-:R-:W-:Y:S02]  /*adf0*/  FSEL R28, R28, -INF , P5 ;  /* 0xff8000001c1c7808 */ /* 0x010fe40002800000 */
[----:B--2---:R-:W-:Y:S01]  /*ae00*/  FSEL R50, R27, -INF , P4 ;  /* 0xff8000001b327808 */ /* 0x004fe20002000000 */
[----:B------:R-:W2:Y:S03]  /*ae10*/  MUFU.TANH R32, R32 ;  /* 0x0000002000207308 */ /* 0x000ea60000002400 */
[----:B------:R-:W-:-:S02]  /*ae20*/  FMNMX.FTZ R25, R50, R25, !PT ;  /* 0x0000001932197209 */ /* 0x000fc40007810000 */
[----:B------:R-:W-:Y:S02]  /*ae30*/  ISETP.GT.AND P3, PT, R92, 0x18, PT ;  /* 0x000000185c00780c */ /* 0x000fe40003f64270 */
[----:B-----5:R-:W-:Y:S01]  /*ae40*/  FSEL R94, R29, -INF , P2 ;  /* 0xff8000001d5e7808 */ /* 0x020fe20001000000 */
[----:B------:R-:W3:Y:S01]  /*ae50*/  MUFU.TANH R33, R33 ;  /* 0x0000002100217308 */ /* 0x000ee20000002400 */
[----:B------:R-:W-:Y:S02]  /*ae60*/  FMNMX.FTZ R25, R28, R25, !PT ;  /* 0x000000191c197209 */ /* 0x000fe40007810000 */
[----:B------:R-:W-:Y:S02]  /*ae70*/  ISETP.GT.AND P2, PT, R92, 0x19, PT ;  /* 0x000000195c00780c */ /* 0x000fe40003f44270 */
[----:B0-----:R-:W-:Y:S02]  /*ae80*/  FSEL R30, R30, -INF , P3 ;  /* 0xff8000001e1e7808 */ /* 0x001fe40001800000 */
[----:B------:R-:W-:Y:S01]  /*ae90*/  FMNMX.FTZ R27, R94, R25, !PT ;  /* 0x000000195e1b7209 */ /* 0x000fe20007810000 */
[----:B------:R-:W0:Y:S01]  /*aea0*/  MUFU.TANH R47, R47 ;  /* 0x0000002f002f7308 */ /* 0x000e220000002400 */
[----:B------:R-:W-:Y:S01]  /*aeb0*/  FFMA.FTZ R29, R80, R23, -R53 ;  /* 0x00000017501d7223 */ /* 0x000fe20000010835 */
[----:B------:R-:W-:-:S02]  /*aec0*/  ISETP.GT.AND P3, PT, R92, 0x20, PT ;  /* 0x000000205c00780c */ /* 0x000fc40003f64270 */
[----:B-1----:R-:W-:Y:S02]  /*aed0*/  FSEL R80, R31, -INF , P2 ;  /* 0xff8000001f507808 */ /* 0x002fe40001000000 */
[----:B------:R-:W-:Y:S02]  /*aee0*/  FMNMX.FTZ R27, R30, R27, !PT ;  /* 0x0000001b1e1b7209 */ /* 0x000fe40007810000 */
[----:B------:R-:W-:Y:S02]  /*aef0*/  ISETP.GT.AND P2, PT, R92, 0x21, PT ;  /* 0x000000215c00780c */ /* 0x000fe40003f44270 */
[----:B--2---:R-:W-:Y:S02]  /*af00*/  FSEL R32, R32, -INF , P3 ;  /* 0xff80000020207808 */ /* 0x004fe40001800000 */
[----:B------:R-:W-:Y:S01]  /*af10*/  FMNMX.FTZ R27, R80, R27, !PT ;  /* 0x0000001b501b7209 */ /* 0x000fe20007810000 */
[----:B------:R-:W1:Y:S01]  /*af20*/  MUFU.TANH R51, R51 ;  /* 0x0000003300337308 */ /* 0x000e620000002400 */
[----:B------:R-:W-:Y:S01]  /*af30*/  FFMA.FTZ R154, R74, R23, -R53 ;  /* 0x000000174a9a7223 */ /* 0x000fe20000010835 */
[----:B------:R-:W-:-:S02]  /*af40*/  ISETP.GT.AND P3, PT, R92, 0x28, PT ;  /* 0x000000285c00780c */ /* 0x000fc40003f64270 */
[----:B---3--:R-:W-:Y:S02]  /*af50*/  FSEL R74, R33, -INF , P2 ;  /* 0xff800000214a7808 */ /* 0x008fe40001000000 */
[----:B------:R-:W-:Y:S02]  /*af60*/  FMNMX.FTZ R27, R32, R27, !PT ;  /* 0x0000001b201b7209 */ /* 0x000fe40007810000 */
[----:B------:R-:W2:Y:S01]  /*af70*/  MUFU.TANH R54, R54 ;  /* 0x0000003600367308 */ /* 0x000ea20000002400 */
[----:B------:R-:W-:Y:S02]  /*af80*/  ISETP.GT.AND P2, PT, R92, 0x29, PT ;  /* 0x000000295c00780c */ /* 0x000fe40003f44270 */
[----:B------:R-:W-:Y:S01]  /*af90*/  FSEL R96, R37, -INF , P3 ;  /* 0xff80000025607808 */ /* 0x000fe20001800000 */
[----:B------:R-:W-:-:S04]  /*afa0*/  FFMA.FTZ R31, R72, R23, -R53 ;  /* 0x00000017481f7223 */ /* 0x000fc80000010835 */
[----:B------:R3:W-:Y:S01]  /*afb0*/  MUFU.EX2 R25, R29 ;  /* 0x0000001d00197308 */ /* 0x0007e20000000800 */
[----:B------:R-:W-:Y:S02]  /*afc0*/  ISETP.GT.AND P3, PT, R92, 0x30, PT ;  /* 0x000000305c00780c */ /* 0x000fe40003f64270 */
[----:B0-----:R-:W-:Y:S02]  /*afd0*/  FSEL R72, R47, -INF , P2 ;  /* 0xff8000002f487808 */ /* 0x001fe40001000000 */
[----:B---3--:R-:W-:-:S03]  /*afe0*/  FMNMX.FTZ R29, R74, R27, !PT ;  /* 0x0000001b4a1d7209 */ /* 0x008fc60007810000 */
[----:B------:R-:W-:Y:S01]  /*aff0*/  MUFU.TANH R55, R55 ;  /* 0x0000003700377308 */ /* 0x000fe20000002400 */
[----:B------:R-:W-:Y:S02]  /*b000*/  FMNMX.FTZ R29, R96, R29, !PT ;  /* 0x0000001d601d7209 */ /* 0x000fe40007810000 */
[----:B------:R-:W-:Y:S02]  /*b010*/  ISETP.GT.AND P2, PT, R92, 0x31, PT ;  /* 0x000000315c00780c */ /* 0x000fe40003f44270 */
[----:B------:R-:W-:-:S03]  /*b020*/  FSEL R98, R39, -INF , P3 ;  /* 0xff80000027627808 */ /* 0x000fc60001800000 */
[----:B------:R-:W0:Y:S01]  /*b030*/  MUFU.TANH R58, R58 ;  /* 0x0000003a003a7308 */ /* 0x000e220000002400 */
[----:B------:R-:W-:Y:S01]  /*b040*/  FMNMX.FTZ R29, R72, R29, !PT ;  /* 0x0000001d481d7209 */ /* 0x000fe20007810000 */
[----:B------:R-:W-:Y:S01]  /*b050*/  FFMA.FTZ R156, R38, R23, -R53 ;  /* 0x00000017269c7223 */ /* 0x000fe20000010835 */
[----:B------:R-:W-:Y:S02]  /*b060*/  ISETP.GT.AND P3, PT, R92, 0x38, PT ;  /* 0x000000385c00780c */ /* 0x000fe40003f64270 */
[----:B-1----:R-:W-:Y:S02]  /*b070*/  FSEL R38, R51, -INF , P2 ;  /* 0xff80000033267808 */ /* 0x002fe40001000000 */
[----:B------:R-:W-:Y:S01]  /*b080*/  FMNMX.FTZ R29, R98, R29, !PT ;  /* 0x0000001d621d7209 */ /* 0x000fe20007810000 */
[----:B------:R-:W1:Y:S01]  /*b090*/  MUFU.TANH R59, R59 ;  /* 0x0000003b003b7308 */ /* 0x000e620000002400 */
[----:B------:R-:W-:Y:S02]  /*b0a0*/  ISETP.GT.AND P2, PT, R92, 0x39, PT ;  /* 0x000000395c00780c */ /* 0x000fe40003f44270 */
[----:B--2---:R-:W-:-:S02]  /*b0b0*/  FSEL R54, R54, -INF , P3 ;  /* 0xff80000036367808 */ /* 0x004fc40001800000 */
[----:B------:R-:W-:-:S03]  /*b0c0*/  FMNMX.FTZ R29, R38, R29, !PT ;  /* 0x0000001d261d7209 */ /* 0x000fc60007810000 */
[----:B------:R-:W2:Y:S01]  /*b0d0*/  MUFU.TANH R62, R62 ;  /* 0x0000003e003e7308 */ /* 0x000ea20000002400 */
[----:B------:R-:W-:Y:S02]  /*b0e0*/  ISETP.GT.AND P3, PT, R92, 0x40, PT ;  /* 0x000000405c00780c */ /* 0x000fe40003f64270 */
[----:B------:R-:W-:-:S05]  /*b0f0*/  FMNMX.FTZ R29, R54, R29, !PT ;  /* 0x0000001d361d7209 */ /* 0x000fca0007810000 */
[----:B------:R3:W-:Y:S01]  /*b100*/  MUFU.EX2 R27, R31 ;  /* 0x0000001f001b7308 */ /* 0x0007e20000000800 */
[----:B0-----:R-:W-:-:S07]  /*b110*/  FSEL R58, R58, -INF , P3 ;  /* 0xff8000003a3a7808 */ /* 0x001fce0001800000 */
[----:B------:R-:W0:Y:S01]  /*b120*/  MUFU.TANH R63, R63 ;  /* 0x0000003f003f7308 */ /* 0x000e220000002400 */
[--C-:B---3--:R-:W-:Y:S01]  /*b130*/  FFMA.FTZ R31, R40, R23, -R53.reuse ;  /* 0x00000017281f7223 */ /* 0x108fe20000010835 */
[----:B------:R-:W-:Y:S02]  /*b140*/  FSEL R40, R55, -INF , P2 ;  /* 0xff80000037287808 */ /* 0x000fe40001000000 */
[----:B------:R-:W-:Y:S02]  /*b150*/  ISETP.GT.AND P2, PT, R92, 0x41, PT ;  /* 0x000000415c00780c */ /* 0x000fe40003f44270 */
[----:B------:R-:W-:Y:S02]  /*b160*/  FMNMX.FTZ R29, R40, R29, !PT ;  /* 0x0000001d281d7209 */ /* 0x000fe40007810000 */
[----:B------:R-:W3:Y:S01]  /*b170*/  MUFU.TANH R66, R66 ;  /* 0x0000004200427308 */ /* 0x000ee20000002400 */
[----:B------:R-:W-:Y:S01]  /*b180*/  FFMA.FTZ R158, R34, R23, -R53 ;  /* 0x00000017229e7223 */ /* 0x000fe20000010835 */
[----:B------:R-:W-:-:S02]  /*b190*/  ISETP.GT.AND P3, PT, R92, 0x48, PT ;  /* 0x000000485c00780c */ /* 0x000fc40003f64270 */
[----:B-1----:R-:W-:Y:S02]  /*b1a0*/  FSEL R34, R59, -INF , P2 ;  /* 0xff8000003b227808 */ /* 0x002fe40001000000 */
[----:B------:R-:W-:Y:S02]  /*b1b0*/  FMNMX.FTZ R29, R58, R29, !PT ;  /* 0x0000001d3a1d7209 */ /* 0x000fe40007810000 */
[----:B------:R-:W1:Y:S01]  /*b1c0*/  MUFU.TANH R67, R67 ;  /* 0x0000004300437308 */ /* 0x000e620000002400 */
[----:B------:R-:W-:Y:S02]  /*b1d0*/  ISETP.GT.AND P2, PT, R92, 0x49, PT ;  /* 0x000000495c00780c */ /* 0x000fe40003f44270 */
[----:B--2---:R-:W-:Y:S02]  /*b1e0*/  FSEL R62, R62, -INF , P3 ;  /* 0xff8000003e3e7808 */ /* 0x004fe40001800000 */
[----:B------:R-:W-:-:S03]  /*b1f0*/  FMNMX.FTZ R29, R34, R29, !PT ;  /* 0x0000001d221d7209 */ /* 0x000fc60007810000 */
[----:B------:R-:W2:Y:S01]  /*b200*/  MUFU.TANH R70, R70 ;  /* 0x0000004600467308 */ /* 0x000ea20000002400 */
[-CC-:B------:R-:W-:Y:S01]  /*b210*/  FFMA.FTZ R152, R35, R23.reuse, -R53.reuse ;  /* 0x0000001723987223 */ /* 0x180fe20000010835 */
[----:B------:R-:W-:Y:S01]  /*b220*/  FFMA.FTZ R35, R44, R23, -R53 ;  /* 0x000000172c237223 */ /* 0x000fe20000010835 */
[----:B------:R-:W-:Y:S02]  /*b230*/  ISETP.GT.AND P3, PT, R92, 0x50, PT ;  /* 0x000000505c00780c */ /* 0x000fe40003f64270 */
[----:B0-----:R-:W-:Y:S02]  /*b240*/  FSEL R44, R63, -INF , P2 ;  /* 0xff8000003f2c7808 */ /* 0x001fe40001000000 */
[----:B------:R-:W-:Y:S01]  /*b250*/  FMNMX.FTZ R29, R62, R29, !PT ;  /* 0x0000001d3e1d7209 */ /* 0x000fe20007810000 */
[----:B------:R-:W0:Y:S01]  /*b260*/  MUFU.TANH R71, R71 ;  /* 0x0000004700477308 */ /* 0x000e220000002400 */
[----:B------:R-:W-:Y:S02]  /*b270*/  ISETP.GT.AND P2, PT, R92, 0x51, PT ;  /* 0x000000515c00780c */ /* 0x000fe40003f44270 */
[----:B---3--:R-:W-:-:S02]  /*b280*/  FSEL R66, R66, -INF , P3 ;  /* 0xff80000042427808 */ /* 0x008fc40001800000 */
[----:B------:R-:W-:Y:S01]  /*b290*/  FMNMX.FTZ R29, R44, R29, !PT ;  /* 0x0000001d2c1d7209 */ /* 0x000fe20007810000 */
[----:B------:R-:W-:Y:S01]  /*b2a0*/  FFMA.FTZ R160, R42, R23, -R53 ;  /* 0x000000172aa07223 */ /* 0x000fe20000010835 */
[----:B------:R-:W-:Y:S02]  /*b2b0*/  ISETP.GT.AND P3, PT, R92, 0x58, PT ;  /* 0x000000585c00780c */ /* 0x000fe40003f64270 */
[----:B-1----:R-:W-:Y:S02]  /*b2c0*/  FSEL R42, R67, -INF , P2 ;  /* 0xff800000432a7808 */ /* 0x002fe40001000000 */
[----:B------:R-:W-:Y:S02]  /*b2d0*/  FMNMX.FTZ R29, R66, R29, !PT ;  /* 0x0000001d421d7209 */ /* 0x000fe40007810000 */
[----:B------:R-:W-:Y:S02]  /*b2e0*/  ISETP.GT.AND P2, PT, R92, 0x59, PT ;  /* 0x000000595c00780c */ /* 0x000fe40003f44270 */
[----:B--2---:R-:W-:-:S02]  /*b2f0*/  FSEL R70, R70, -INF , P3 ;  /* 0xff80000046467808 */ /* 0x004fc40001800000 */
[----:B------:R-:W-:Y:S01]  /*b300*/  FMNMX.FTZ R29, R42, R29, !PT ;  /* 0x0000001d2a1d7209 */ /* 0x000fe20007810000 */
[----:B------:R-:W-:Y:S01]  /*b310*/  FFMA.FTZ R37, R36, R23, -R53 ;  /* 0x0000001724257223 */ /* 0x000fe20000010835 */
[----:B0-----:R-:W-:Y:S02]  /*b320*/  FSEL R36, R71, -INF , P2 ;  /* 0xff80000047247808 */ /* 0x001fe40001000000 */
[----:B------:R-:W-:-:S04]  /*b330*/  FMNMX.FTZ R29, R70, R29, !PT ;  /* 0x0000001d461d7209 */ /* 0x000fc80007810000 */
[----:B------:R-:W-:Y:S01]  /*b340*/  FMNMX.FTZ R29, R36, R29, !PT ;  /* 0x0000001d241d7209 */ /* 0x000fe20007810000 */
[----:B------:R-:W-:-:S04]  /*b350*/  FFMA.FTZ R162, R48, R23, -R53 ;  /* 0x0000001730a27223 */ /* 0x000fc80000010835 */
[----:B------:R-:W0:Y:S02]  /*b360*/  SHFL.BFLY PT, R48, R29, 0x2, 0x1f ;  /* 0x0c401f001d307f89 */ /* 0x000e2400000e0000 */
[----:B0-----:R-:W-:-:S05]  /*b370*/  FMNMX.FTZ R48, R29, R48, !PT ;  /* 0x000000301d307209 */ /* 0x001fca0007810000 */
[----:B------:R-:W0:Y:S01]  /*b380*/  SHFL.BFLY PT, R177, R48, 0x1, 0x1f ;  /* 0x0c201f0030b17f89 */ /* 0x000e2200000e0000 */
[----:B------:R-:W1:Y:S01]  /*b390*/  S2R R85, SR_TID.X ;  /* 0x0000000000557919 */ /* 0x000e620000002100 */
[----:B------:R-:W2:Y:S01]  /*b3a0*/  MUFU.EX2 R152, R152 ;  /* 0x0000009800987308 */ /* 0x000ea20000000800 */
[----:B0-----:R-:W-:-:S04]  /*b3b0*/  FMNMX.FTZ R177, R48, R177, !PT ;  /* 0x000000b130b17209 */ /* 0x001fc80007810000 */
[C---:B------:R-:W-:Y:S01]  /*b3c0*/  FSETP.NEU.FTZ.AND P2, PT, R177.reuse, -INF , PT ;  /* 0xff800000b100780b */ /* 0x040fe20003f5d000 */
[----:B------:R-:W-:-:S05]  /*b3d0*/  FMUL.FTZ R29, R177, R23 ;  /* 0x00000017b11d7220 */ /* 0x000fca0000410000 */
[----:B------:R-:W-:-:S05]  /*b3e0*/  FSEL R29, R29, RZ, P2 ;  /* 0x000000ff1d1d7208 */ /* 0x000fca0001000000 */
[-CC-:B------:R-:W-:Y:S01]  /*b3f0*/  FFMA.FTZ R57, R57, R23.reuse, -R29.reuse ;  /* 0x0000001739397223 */ /* 0x180fe2000001081d */
[-CC-:B------:R-:W-:Y:S01]  /*b400*/  FFMA.FTZ R24, R24, R23.reuse, -R29.reuse ;  /* 0x0000001718187223 */ /* 0x180fe2000001081d */
[-C--:B------:R-:W-:Y:S01]  /*b410*/  FFMA.FTZ R26, R26, R23.reuse, -R29 ;  /* 0x000000171a1a7223 */ /* 0x080fe2000001081d */
[-C--:B------:R-:W-:Y:S02]  /*b420*/  FFMA.FTZ R172, R46, R23.reuse, -R53 ;  /* 0x000000172eac7223 */ /* 0x080fe40000010835 */
[----:B------:R-:W-:Y:S01]  /*b430*/  MUFU.EX2 R46, R24 ;  /* 0x00000018002e7308 */ /* 0x000fe20000000800 */
[-CC-:B------:R-:W-:Y:S01]  /*b440*/  FFMA.FTZ R28, R28, R23.reuse, -R29.reuse ;  /* 0x000000171c1c7223 */ /* 0x180fe2000001081d */
[----:B------:R-:W-:Y:S01]  /*b450*/  LOP3.LUT R3, R3, 0x3000000, RZ, 0xfc, !PT ;  /* 0x0300000003037812 */ /* 0x000fe200078efcff */
[----:B------:R-:W-:-:S05]  /*b460*/  FFMA.FTZ R50, R50, R23, -R29 ;  /* 0x0000001732327223 */ /* 0x000fca000001081d */
[----:B------:R-:W0:Y:S01]  /*b470*/  MUFU.EX2 R57, R57 ;  /* 0x0000003900397308 */ /* 0x000e220000000800 */
[----:B-1----:R-:W-:Y:S01]  /*b480*/  SHF.R.U32.HI R85, RZ, 0x7, R85 ;  /* 0x00000007ff557819 */ /* 0x002fe20000011655 */
[----:B------:R1:W-:Y:S06]  /*b490*/  STL [R1+0x28], R3 ;  /* 0x0000280301007387 */ /* 0x0003ec0000100800 */
[----:B------:R-:W3:Y:S01]  /*b4a0*/  MUFU.EX2 R154, R154 ;  /* 0x0000009a009a7308 */ /* 0x000ee20000000800 */
        /* <DEDUP_REMOVED lines=9> */
[-CC-:B------:R-:W-:Y:S01]  /*b540*/  FFMA.FTZ R54, R54, R23.reuse, -R29.reuse ;  /* 0x0000001736367223 */ /* 0x180fe2000001081d */
[-CC-:B------:R-:W-:Y:S02]  /*b550*/  FFMA.FTZ R40, R40, R23.reuse, -R29.reuse ;  /* 0x0000001728287223 */ /* 0x180fe4000001081d */
        /* <DEDUP_REMOVED lines=9> */
[----:B-----5:R-:W-:-:S02]  /*b5f0*/  IMAD R28, R2, 0xc00, R3 ;  /* 0x00000c00021c7824 */ /* 0x020fc400078e0203 */
[-CC-:B-1----:R-:W-:Y:S01]  /*b600*/  FFMA.FTZ R3, R38, R23.reuse, -R29.reuse ;  /* 0x0000001726037223 */ /* 0x182fe2000001081d */
[----:B------:R-:W-:Y:S01]  /*b610*/  FFMA.FTZ R36, R36, R23, -R29 ;  /* 0x0000001724247223 */ /* 0x000fe2000001081d */
[----:B------:R-:W-:Y:S01]  /*b620*/  @!P1 IADD3 R24, R179, 0x32440, RZ ;  /* 0x00032440b3189810 */ /* 0x000fe20007ffe0ff */
[----:B------:R-:W-:Y:S01]  /*b630*/  IMAD.MOV.U32 R29, RZ, RZ, 0x40000040 ;  /* 0x40000040ff1d7424 */ /* 0x000fe200078e00ff */
[----:B------:R-:W-:Y:S01]  /*b640*/  IADD3 R178, -R85, 0xb, RZ ;  /* 0x0000000b55b27810 */ /* 0x000fe20007ffe1ff */
[----:B------:R-:W1:Y:S01]  /*b650*/  MUFU.EX2 R156, R156 ;  /* 0x0000009c009c7308 */ /* 0x000e620000000800 */
[----:B------:R-:W-:Y:S02]  /*b660*/  @!P1 PRMT R24, RZ, 0x654, R24 ;  /* 0x00000654ff189816 */ /* 0x000fe40000000018 */
[----:B------:R-:W-:Y:S01]  /*b670*/  R2UR UR7, R29 ;  /* 0x000000001d0772ca */ /* 0x000fe200000e0000 */
[----:B--2---:R-:W-:Y:S01]  /*b680*/  FADD.FTZ R29, R152, R25 ;  /* 0x00000019981d7221 */ /* 0x004fe20000010000 */
[----:B------:R2:W-:Y:S06]  /*b690*/  BAR.ARV R178, 0x100 ;  /* 0x000400b20000751d */ /* 0x0005ec0000002000 */
[----:B------:R-:W5:Y:S01]  /*b6a0*/  MUFU.EX2 R31, R31 ;  /* 0x0000001f001f7308 */ /* 0x000f620000000800 */
[----:B------:R4:W-:Y:S01]  /*b6b0*/  @!P1 SYNCS.ARRIVE.TRANS64.RED.A1T0 RZ, [R24+URZ], RZ ;  /* 0x000000ff18ff99a7 */ /* 0x0009e2000810043f */
[----:B0-----:R-:W-:Y:S01]  /*b6c0*/  FADD.FTZ R39, R57, R46 ;  /* 0x0000002e39277221 */ /* 0x001fe20000010000 */
[----:B------:R3:W-:Y:S06]  /*b6d0*/  BAR.SYNC.DEFER_BLOCKING R0, 0x100 ;  /* 0x000400000000751d */ /* 0x0007ec0000010000 */
[----:B------:R-:W0:Y:S01]  /*b6e0*/  MUFU.EX2 R94, R94 ;  /* 0x0000005e005e7308 */ /* 0x000e220000000800 */
[----:B---3--:R-:W-:Y:S01]  /*b6f0*/  FADD.FTZ R0, R154, R29 ;  /* 0x0000001d9a007221 */ /* 0x008fe20000010000 */
[----:B----4-:R-:W-:-:S06]  /*b700*/  FADD.FTZ R24, R26, R39 ;  /* 0x000000271a187221 */ /* 0x010fcc0000010000 */
[----:B------:R-:W3:Y:S01]  /*b710*/  MUFU.EX2 R158, R158 ;  /* 0x0000009e009e7308 */ /* 0x000ee20000000800 */
[----:B------:R-:W-:Y:S01]  /*b720*/  FADD.FTZ R29, R27, R0 ;  /* 0x000000001b1d7221 */ /* 0x000fe20000010000 */
[----:B------:R-:W-:Y:S02]  /*b730*/  IMAD.MOV.U32 R39, RZ, RZ, 0x40000040 ;  /* 0x40000040ff277424 */ /* 0x000fe400078e00ff */
[----:B------:R-:W-:-:S04]  /*b740*/  FADD.FTZ R24, R155, R24 ;  /* 0x000000189b187221 */ /* 0x000fc80000010000 */
[----:B------:R-:W4:Y:S01]  /*b750*/  MUFU.EX2 R30, R30 ;  /* 0x0000001e001e7308 */ /* 0x000f220000000800 */
[----:B-1----:R-:W-:-:S07]  /*b760*/  FADD.FTZ R0, R156, R29 ;  /* 0x0000001d9c007221 */ /* 0x002fce0000010000 */
[----:B------:R-:W1:Y:S01]  /*b770*/  MUFU.EX2 R35, R35 ;  /* 0x0000002300237308 */ /* 0x000e620000000800 */
[----:B------:R-:W-:Y:S01]  /*b780*/  FADD.FTZ R29, R157, R24 ;  /* 0x000000189d1d7221 */ /* 0x000fe20000010000 */
[----:B------:R-:W-:-:S06]  /*b790*/  R2UR UR15, R39 ;  /* 0x00000000270f72ca */ /* 0x000fcc00000e0000 */
[----:B------:R-:W2:Y:S01]  /*b7a0*/  MUFU.EX2 R159, R80 ;  /* 0x00000050009f7308 */ /* 0x000ea20000000800 */
[----:B-----5:R-:W-:-:S07]  /*b7b0*/  FADD.FTZ R39, R31, R0 ;  /* 0x000000001f277221 */ /* 0x020fce0000010000 */
[----:B------:R-:W5:Y:S01]  /*b7c0*/  MUFU.EX2 R160, R160 ;  /* 0x000000a000a07308 */ /* 0x000f620000000800 */
[----:B------:R-:W-:Y:S02]  /*b7d0*/  IMAD.MOV.U32 R33, RZ, RZ, 0x40000040 ;  /* 0x40000040ff217424 */ /* 0x000fe400078e00ff */
[----:B0-----:R-:W-:-:S05]  /*b7e0*/  FADD.FTZ R29, R94, R29 ;  /* 0x0000001d5e1d7221 */ /* 0x001fca0000010000 */
[----:B------:R-:W0:Y:S01]  /*b7f0*/  MUFU.EX2 R161, R32 ;  /* 0x0000002000a17308 */ /* 0x000e220000000800 */
[----:B------:R-:W-:Y:S01]  /*b800*/  FFMA.FTZ R41, R52, R23, -R53 ;  /* 0x0000001734297223 */ /* 0x000fe20000010835 */
[----:B---3--:R-:W-:Y:S01]  /*b810*/  FADD.FTZ R0, R158, R39 ;  /* 0x000000279e007221 */ /* 0x008fe20000010000 */
[----:B----4-:R-:W-:-:S05]  /*b820*/  FADD.FTZ R24, R30, R29 ;  /* 0x0000001d1e187221 */ /* 0x010fca0000010000 */
[----:B------:R-:W3:Y:S01]  /*b830*/  MUFU.EX2 R74, R74 ;  /* 0x0000004a004a7308 */ /* 0x000ee20000000800 */
[----:B------:R-:W-:Y:S01]  /*b840*/  R2UR UR11, R33 ;  /* 0x00000000210b72ca */ /* 0x000fe200000e0000 */
[----:B------:R-:W-:-:S06]  /*b850*/  FFMA.FTZ R164, R56, R23, -R53 ;  /* 0x0000001738a47223 */ /* 0x000fcc0000010835 */
[----:B------:R-:W4:Y:S01]  /*b860*/  MUFU.EX2 R37, R37 ;  /* 0x0000002500257308 */ /* 0x000f220000000800 */
[----:B------:R-:W-:Y:S02]  /*b870*/  IMAD.MOV.U32 R33, RZ, RZ, 0x40000040 ;  /* 0x40000040ff217424 */ /* 0x000fe400078e00ff */
[----:B-1----:R-:W-:Y:S01]  /*b880*/  FADD.FTZ R29, R35, R0 ;  /* 0x00000000231d7221 */ /* 0x002fe20000010000 */
[----:B--2---:R-:W-:-:S04]  /*b890*/  FADD.FTZ R24, R159, R24 ;  /* 0x000000189f187221 */ /* 0x004fc80000010000 */
[----:B------:R-:W1:Y:S01]  /*b8a0*/  MUFU.EX2 R96, R96 ;  /* 0x0000006000607308 */ /* 0x000e620000000800 */
[----:B------:R-:W-:Y:S01]  /*b8b0*/  FFMA.FTZ R43, R60, R23, -R53 ;  /* 0x000000173c2b7223 */ /* 0x000fe20000010835 */
[----:B-----5:R-:W-:-:S06]  /*b8c0*/  FADD.FTZ R0, R160, R29 ;  /* 0x0000001da0007221 */ /* 0x020fcc0000010000 */
[----:B------:R-:W2:Y:S01]  /*b8d0*/  MUFU.EX2 R162, R162 ;  /* 0x000000a200a27308 */ /* 0x000ea20000000800 */
[----:B------:R-:W-:Y:S01]  /*b8e0*/  R2UR UR19, R33 ;  /* 0x00000000211372ca */ /* 0x000fe200000e0000 */
[----:B------:R-:W-:Y:S02]  /*b8f0*/  IMAD.MOV.U32 R29, RZ, RZ, 0x40000040 ;  /* 0x40000040ff1d7424 */ /* 0x000fe400078e00ff */
[----:B0-----:R-:W-:-:S04]  /*b900*/  FADD.FTZ R33, R161, R24 ;  /* 0x00000018a1217221 */ /* 0x001fc80000010000 */
[----:B------:R-:W0:Y:S01]  /*b910*/  MUFU.EX2 R163, R72 ;  /* 0x0000004800a37308 */ /* 0x000e220000000800 */
[----:B------:R-:W-:-:S07]  /*b920*/  FFMA.FTZ R166, R64, R23, -R53 ;  /* 0x0000001740a67223 */ /* 0x000fce0000010835 */
[----:B------:R-:W5:Y:S01]  /*b930*/  MUFU.EX2 R41, R41 ;  /* 0x0000002900297308 */ /* 0x000f620000000800 */
[----:B------:R-:W-:Y:S01]  /*b940*/  R2UR UR27, R29 ;  /* 0x000000001d1b72ca */ /* 0x000fe200000e0000 */
[----:B---3--:R-:W-:-:S06]  /*b950*/  FADD.FTZ R33, R74, R33 ;  /* 0x000000214a217221 */ /* 0x008fcc0000010000 */
[----:B------:R-:W3:Y:S01]  /*b960*/  MUFU.EX2 R98, R98 ;  /* 0x0000006200627308 */ /* 0x000ee20000000800 */
[----:B----4-:R-:W-:Y:S01]  /*b970*/  FADD.FTZ R29, R37, R0 ;  /* 0x00000000251d7221 */ /* 0x010fe20000010000 */
[----:B------:R-:W-:-:S06]  /*b980*/  FFMA.FTZ R45, R76, R23, -R53 ;  /* 0x000000174c2d7223 */ /* 0x000fcc0000010835 */
[----:B------:R-:W4:Y:S01]  /*b990*/  MUFU.EX2 R164, R164 ;  /* 0x000000a400a47308 */ /* 0x000f220000000800 */
[----:B-1----:R-:W-:Y:S01]  /*b9a0*/  FADD.FTZ R24, R96, R33 ;  /* 0x0000002160187221 */ /* 0x002fe20000010000 */
[----:B--2---:R-:W-:-:S06]  /*b9b0*/  FADD.FTZ R0, R162, R29 ;  /* 0x0000001da2007221 */ /* 0x004fcc0000010000 */
[----:B------:R-:W1:Y:S01]  /*b9c0*/  MUFU.EX2 R3, R3 ;  /* 0x0000000300037308 */ /* 0x000e620000000800 */
[----:B------:R-:W-:-:S07]  /*b9d0*/  FFMA.FTZ R168, R68, R23, -R53 ;  /* 0x0000001744a87223 */ /* 0x000fce0000010835 */
[----:B------:R-:W2:Y:S01]  /*b9e0*/  MUFU.EX2 R43, R43 ;  /* 0x0000002b002b7308 */ /* 0x000ea20000000800 */
[----:B------:R-:W-:Y:S01]  /*b9f0*/  F2FP.F16.F32.PACK_AB R154, R27, R154 ;  /* 0x0000009a1b9a723e */ /* 0x000fe200000000ff */
[----:B0-----:R-:W-:Y:S01]  /*ba00*/  FADD.FTZ R27, R163, R24 ;  /* 0x00000018a31b7221 */ /* 0x001fe20000010000 */
[----:B------:R-:W-:-:S05]  /*ba10*/  F2FP.F16.F32.PACK_AB R152, R25, R152 ;  /* 0x000000981998723e */ /* 0x000fca00000000ff */
[----:B------:R-:W0:Y:S01]  /*ba20*/  MUFU.EX2 R54, R54 ;  /* 0x0000003600367308 */ /* 0x000e220000000800 */
        /* <DEDUP_REMOVED lines=8> */
[----:B-1----:R-:W-:Y:S01]  /*bab0*/  FADD.FTZ R27, R3, R24 ;  /* 0x00000018031b7221 */ /* 0x002fe20000010000 */
[----:B--2---:R-:W-:-:S06]  /*bac0*/  FADD.FTZ R25, R43, R0 ;  /* 0x000000002b197221 */ /* 0x004fcc0000010000 */
[----:B------:R-:W1:Y:S01]  /*bad0*/  MUFU.EX2 R58, R58 ;  /* 0x0000003a003a7308 */ /* 0x000e620000000800 */
[----:B------:R-:W-:-:S07]  /*bae0*/  FFMA.FTZ R49, R84, R23, -R53 ;  /* 0x0000001754317223 */ /* 0x000fce0000010835 */
[----:B------:R-:W2:Y:S01]  /*baf0*/  MUFU.EX2 R168, R168 ;  /* 0x000000a800a87308 */ /* 0x000ea20000000800 */
[----:B0-----:R-:W-:Y:S01]  /*bb00*/  FADD.FTZ R24, R54, R27 ;  /* 0x0000001b36187221 */ /* 0x001fe20000010000 */
[----:B-----5:R-:W-:-:S06]  /*bb10*/  FADD.FTZ R0, R166, R25 ;  /* 0x00000019a6007221 */ /* 0x020fcc0000010000 */
[----:B------:R-:W0:Y:S08]  /*bb20*/  MUFU.EX2 R169, R34 ;  /* 0x0000002200a97308 */ /* 0x000e300000000800 */
        /* <DEDUP_REMOVED lines=13> */
[----:B------:R-:W0:Y:S01]  /*bc00*/  MUFU.EX2 R66, R66 ;  /* 0x0000004200427308 */ /* 0x000e220000000800 */
[----:B------:R-:W-:-:S07]  /*bc10*/  FFMA.FTZ R53, R90, R23, -R53 ;  /* 0x000000175a357223 */ /* 0x000fce0000010835 */
[----:B------:R-:W5:Y:S01]  /*bc20*/  MUFU.EX2 R172, R172 ;  /* 0x000000ac00ac7308 */ /* 0x000f620000000800 */
[----:B---3--:R-:W-:Y:S01]  /*bc30*/  FADD.FTZ R24, R62, R27 ;  /* 0x0000001b3e187221 */ /* 0x008fe20000010000 */
[----:B----4-:R-:W-:-:S06]  /*bc40*/  FADD.FTZ R0, R170, R25 ;  /* 0x00000019aa007221 */ /* 0x010fcc0000010000 */
[----:B------:R-:W3:Y:S08]  /*bc50*/  MUFU.EX2 R173, R42 ;  /* 0x0000002a00ad7308 */ /* 0x000ef00000000800 */
[----:B------:R-:W4:Y:S01]  /*bc60*/  MUFU.EX2 R51, R51 ;  /* 0x0000003300337308 */ /* 0x000f220000000800 */
[----:B------:R-:W-:Y:S01]  /*bc70*/  F2FP.F16.F32.PACK_AB R165, R3, R98 ;  /* 0x0000006203a5723e */ /* 0x000fe200000000ff */
[----:B-1----:R-:W-:-:S06]  /*bc80*/  FADD.FTZ R25, R171, R24 ;  /* 0x00000018ab197221 */ /* 0x002fcc0000010000 */
[----:B------:R-:W1:Y:S01]  /*bc90*/  MUFU.EX2 R70, R70 ;  /* 0x0000004600467308 */ /* 0x000e620000000800 */
[----:B--2---:R-:W-:-:S07]  /*bca0*/  FADD.FTZ R3, R49, R0 ;  /* 0x0000000031037221 */ /* 0x004fce0000010000 */
[----:B------:R-:W2:Y:S01]  /*bcb0*/  MUFU.EX2 R174, R174 ;  /* 0x000000ae00ae7308 */ /* 0x000ea20000000800 */
[----:B0-----:R-:W-:Y:S01]  /*bcc0*/  FADD.FTZ R24, R66, R25 ;  /* 0x0000001942187221 */ /* 0x001fe20000010000 */
[----:B------:R-:W-:-:S06]  /*bcd0*/  VIADD R32, R28, 0x80 ;  /* 0x000000801c207836 */ /* 0x000fcc0000000000 */
[----:B------:R-:W0:Y:S01]  /*bce0*/  MUFU.EX2 R175, R36 ;  /* 0x0000002400af7308 */ /* 0x000e220000000800 */
[----:B------:R-:W-:Y:S02]  /*bcf0*/  VIADD R38, R28, 0x100 ;  /* 0x000001001c267836 */ /* 0x000fe40000000000 */
[----:B-----5:R-:W-:-:S05]  /*bd00*/  FADD.FTZ R0, R172, R3 ;  /* 0x00000003ac007221 */ /* 0x020fca0000010000 */
[----:B------:R-:W5:Y:S01]  /*bd10*/  MUFU.EX2 R53, R53 ;  /* 0x0000003500357308 */ /* 0x000f620000000800 */
[----:B---3--:R-:W-:Y:S01]  /*bd20*/  FADD.FTZ R25, R173, R24 ;  /* 0x00000018ad197221 */ /* 0x008fe20000010000 */
[----:B----4-:R-:W-:Y:S01]  /*bd30*/  FADD.FTZ R3, R51, R0 ;  /* 0x0000000033037221 */ /* 0x010fe20000010000 */
[----:B------:R-:W-:Y:S02]  /*bd40*/  R2UR UR10, R32 ;  /* 0x00000000200a72ca */ /* 0x000fe400000e0000 */
[----:B------:R-:W-:Y:S01]  /*bd50*/  R2UR UR14, R38 ;  /* 0x00000000260e72ca */ /* 0x000fe200000e0000 */
[C---:B------:R-:W-:Y:S01]  /*bd60*/  VIADD R38, R28.reuse, 0x200 ;  /* 0x000002001c267836 */ /* 0x040fe20000000000 */
[----:B------:R-:W-:Y:S01]  /*bd70*/  R2UR UR6, R28 ;  /* 0x000000001c0672ca */ /* 0x000fe200000e0000 */
[----:B-1----:R-:W-:Y:S01]  /*bd80*/  FADD.FTZ R24, R70, R25 ;  /* 0x0000001946187221 */ /* 0x002fe20000010000 */
[C---:B------:R-:W-:Y:S01]  /*bd90*/  IADD3 R32, R28.reuse, 0x180, RZ ;  /* 0x000001801c207810 */ /* 0x040fe20007ffe0ff */
[----:B------:R-:W-:Y:S01]  /*bda0*/  VIADD R28, R28, 0x280 ;  /* 0x000002801c1c7836 */ /* 0x000fe20000000000 */
[----:B------:R-:W-:Y:S01]  /*bdb0*/  MOV R39, 0x40000040 ;  /* 0x4000004000277802 */ /* 0x000fe20000000f00 */
[----:B--2---:R-:W-:Y:S01]  /*bdc0*/  FADD.FTZ R0, R174, R3 ;  /* 0x00000003ae007221 */ /* 0x004fe20000010000 */
[----:B------:R-:W-:-:S02]  /*bdd0*/  F2FP.F16.F32.PACK_AB R153, R46, R57 ;  /* 0x000000392e99723e */ /* 0x000fc400000000ff */
[----:B------:R-:W-:Y:S01]  /*bde0*/  F2FP.F16.F32.PACK_AB R155, R155, R26 ;  /* 0x0000001a9b9b723e */ /* 0x000fe200000000ff */
[----:B0-----:R-:W-:Y:S01]  /*bdf0*/  FADD.FTZ R3, R175, R24 ;  /* 0x00000018af037221 */ /* 0x001fe20000010000 */
[----:B------:R-:W-:Y:S01]  /*be00*/  R2UR UR18, R32 ;  /* 0x00000000201272ca */ /* 0x000fe200000e0000 */
[----:B-----5:R-:W-:Y:S01]  /*be10*/  FADD.FTZ R0, R53, R0 ;  /* 0x0000000035007221 */ /* 0x020fe20000010000 */
[----:B------:R-:W-:Y:S02]  /*be20*/  R2UR UR22, R38 ;  /* 0x00000000261672ca */ /* 0x000fe400000e0000 */
[----:B------:R-:W-:Y:S02]  /*be30*/  R2UR UR23, R39 ;  /* 0x00000000271772ca */ /* 0x000fe400000e0000 */
[----:B------:R-:W-:Y:S02]  /*be40*/  R2UR UR26, R28 ;  /* 0x000000001c1a72ca */ /* 0x000fe400000e0000 */
        /* <DEDUP_REMOVED lines=19> */
[----:B------:R-:W-:-:S06]  /*bf80*/  WARPGROUP.ARRIVE ;  /* 0x00000000000079c5 */ /* 0x000fcc0000000000 */
[----:B------:R-:W-:Y:S03]  /*bf90*/  HGMMA.64x256x16.F32 R24, R152, gdesc[UR4].tnspB, RZ, !UPT, gsb0 ;  /* 0x43e0000498187df0 */ /* 0x000fe6000c0008ff */
[----:B------:R-:W-:Y:S02]  /*bfa0*/  WARPGROUP.DEPBAR.LE gsb0, 0x0 ;  /* 0x00008000000079c5 */ /* 0x000fe40000010000 */
[----:B------:R-:W-:-:S15]  /*bfb0*/  WARPGROUP.ARRIVE ;  /* 0x00000000000079c5 */ /* 0x000fde0000000000 */
[----:B------:R-:W-:-:S08]  /*bfc0*/  NOP ;  /* 0x0000000000007918 */ /* 0x000fd00000000000 */
[----:B------:R-:W-:Y:S03]  /*bfd0*/  HGMMA.64x256x16.F32 R24, R156, gdesc[UR8].tnspB, R24, gsb0 ;  /* 0x43e000089c187df0 */ /* 0x000fe60008000818 */
        /* <DEDUP_REMOVED lines=11> */
[----:B------:R-:W-:Y:S01]  /*c090*/  HGMMA.64x256x16.F32 R24, R168, gdesc[UR20].tnspB, R24, gsb0 ;  /* 0x43e00014a8187df0 */ /* 0x000fe20008000818 */
[----:B------:R-:W-:-:S04]  /*c0a0*/  IMAD.IADD R152, R181, 0x1, -R182 ;  /* 0x00000001b5987824 */ /* 0x000fc800078e0ab6 */
[----:B------:R-:W-:-:S04]  /*c0b0*/  IMAD R152, R180, 0x80, R152 ;  /* 0x00000080b4987824 */ /* 0x000fc800078e0298 */
[----:B------:R-:W-:-:S05]  /*c0c0*/  IMAD.HI R152, R152, 0x2aaaaaab, RZ ;  /* 0x2aaaaaab98987827 */ /* 0x000fca00078e02ff */
[----:B------:R-:W-:-:S04]  /*c0d0*/  SHF.R.U32.HI R153, RZ, 0x1f, R152 ;  /* 0x0000001fff997819 */ /* 0x000fc80000011698 */
[----:B------:R-:W-:-:S04]  /*c0e0*/  LEA.HI.SX32 R153, R152, R153, 0x1c ;  /* 0x0000009998997211 */ /* 0x000fc800078fe2ff */
[----:B------:R-:W-:Y:S02]  /*c0f0*/  VIMNMX R154, RZ, R153, !PT ;  /* 0x00000099ff9a7248 */ /* 0x000fe40007fe0100 */
[----:B------:R-:W-:-:S03]  /*c100*/  IADD3 R210, R210, -0x2, RZ ;  /* 0xfffffffed2d27810 */ /* 0x000fc60007ffe0ff */
[----:B------:R0:W-:Y:S01]  /*c110*/  STL [R1+0x38], R154 ;  /* 0x0000389a01007387 */ /* 0x0001e20000100800 */
[----:B------:R-:W-:Y:S01]  /*c120*/  ISETP.GE.AND P2, PT, R210, R154, PT ;  /* 0x0000009ad200720c */ /* 0x000fe20003f46270 */
[----:B------:R-:W-:-:S05]  /*c130*/  @!P1 VIADD R179, R179, 0x32460 ;  /* 0x00032460b3b39836 */ /* 0x000fca0000000000 */
[----:B------:R-:W-:Y:S01]  /*c140*/  @!P1 PRMT R179, RZ, 0x654, R179 ;  /* 0x00000654ffb39816 */ /* 0x000fe200000000b3 */
[----:B------:R-:W-:Y:S02]  /*c150*/  WARPGROUP.DEPBAR.LE gsb0, 0x0 ;  /* 0x00008000000079c5 */ /* 0x000fe40000010000 */
[----:B------:R-:W-:-:S06]  /*c160*/  WARPGROUP.ARRIVE ;  /* 0x00000000000079c5 */ /* 0x000fcc0000000000 */
[----:B------:R-:W-:Y:S03]  /*c170*/  HGMMA.64x256x16.F32 R24, R172, gdesc[UR24].tnspB, R24, gsb0 ;  /* 0x43e00018ac187df0 */ /* 0x000fe60008000818 */
[----:B------:R-:W-:Y:S02]  /*c180*/  WARPGROUP.DEPBAR.LE gsb0, 0x0 ;  /* 0x00008000000079c5 */ /* 0x000fe40000010000 */
[----:B------:R0:W-:Y:S01]  /*c190*/  @!P1 SYNCS.ARRIVE.TRANS64.RED.A1T0 RZ, [R179+URZ], RZ ;  /* 0x000000ffb3ff99a7 */ /* 0x0001e2000810043f */
[----:B------:R-:W-:Y:S05]  /*c1a0*/  @!P2 BRA `(.L_x_4450) ;  /* 0x000000340054a947 */ /* 0x000fea0003800000 */
[----:B------:R-:W-:Y:S02]  /*c1b0*/  IMAD.MOV.U32 R220, RZ, RZ, R177 ;  /* 0x000000ffffdc7224 */ /* 0x000fe400078e00b1 */
[----:B------:R-:W-:-:S07]  /*c1c0*/  IMAD.MOV.U32 R221, RZ, RZ, R176 ;  /* 0x000000ffffdd7224 */ /* 0x000fce00078e00b0 */
.L_x_4460:
[----:B------:R-:W-:Y:S01]  /*c1d0*/  VIADD R2, R2, 0x1 ;  /* 0x0000000102027836 */ /* 0x000fe20000000000 */
[----:B------:R-:W-:Y:S05]  /*c1e0*/  YIELD ;  /* 0x0000000000007946 */ /* 0x000fea0003800000 */
[----:B------:R-:W-:-:S04]  /*c1f0*/  ISETP.NE.AND P2, PT, R2, 0x2, PT ;  /* 0x000000020200780c */ /* 0x000fc80003f45270 */
[----:B------:R-:W-:Y:S02]  /*c200*/  SEL R152, RZ, 0x1, P2 ;  /* 0x00000001ff987807 */ /* 0x000fe40001000000 */
[----:B------:R-:W-:Y:S02]  /*c210*/  SEL R2, R2, RZ, P2 ;  /* 0x000000ff02027207 */ /* 0x000fe40001000000 */
[----:B------:R-:W-:Y:S01]  /*c220*/  LOP3.LUT R19, R19, R152, RZ, 0x3c, !PT ;  /* 0x0000009813137212 */ /* 0x000fe200078e3cff */
[----:B------:R-:W-:Y:S06]  /*c230*/  @!P0 BRA `(.L_x_4451) ;  /* 0x0000000000048947 */ /* 0x000fec0003800000 */
[----:B------:R-:W-:Y:S01]  /*c240*/  BPT.TRAP 0x1 ;  /* 0x000000040000795c */ /* 0x000fe20000300000 */
.L_x_4451:
[----:B------:R-:W-:Y:S01]  /*c250*/  IMAD R211, R2, 0x8, R17 ;  /* 0x0000000802d37824 */ /* 0x000fe200078e0211 */
[----:B------:R-:W-:-:S04]  /*c260*/  SHF.L.U32 R23, R19, 0x1f, RZ ;  /* 0x0000001f13177819 */ /* 0x000fc800000006ff */
[----:B------:R1:W2:Y:S01]  /*c270*/  SYNCS.PHASECHK.TRANS64.TRYWAIT P2, [R211+URZ+0x32430], R23 ;  /* 0x03243017d30075a7 */ /* 0x0002a2000804017f */
[----:B------:R-:W-:Y:S05]  /*c280*/  @!P0 BRA `(.L_x_4452) ;  /* 0x0000000000048947 */ /* 0x000fea0003800000 */
[----:B------:R-:W-:Y:S01]  /*c290*/  BPT.TRAP 0x1 ;  /* 0x000000040000795c */ /* 0x000fe20000300000 */
.L_x_4452:
[----:B------:R-:W3:Y:S01]  /*c2a0*/  LDL R152, [R1+0x2c] ;  /* 0x00002c0001987983 */ /* 0x000ee20000100800 */
[----:B------:R-:W-:Y:S01]  /*c2b0*/  MOV R157, 0x40000040 ;  /* 0x40000040009d7802 */ /* 0x000fe20000000f00 */
[----:B---3--:R-:W-:Y:S01]  /*c2c0*/  IMAD R156, R2, 0x300, R152 ;  /* 0x00000300029c7824 */ /* 0x008fe200078e0298 */
[----:B--2---:R-:W-:Y:S06]  /*c2d0*/  @P2 BRA `(.L_x_4453) ;  /* 0x0000000000082947 */ /* 0x004fec0003800000 */
[----:B------:R-:W2:Y:S02]  /*c2e0*/  SYNCS.PHASECHK.TRANS64.TRYWAIT P2, [R211+URZ+0x32430], R23 ;  /* 0x03243017d30075a7 */ /* 0x000ea4000804017f */
[----:B--2---:R-:W-:Y:S05]  /*c2f0*/  @!P2 BRA `(.L_x_4454) ;  /* 0x0000010000a4a947 */ /* 0x004fea0003800000 */
.L_x_4453:
[----:B------:R-:W3:Y:S01]  /*c300*/  LDL.64 R222, [R1+0x8] ;  /* 0x0000080001de7983 */ /* 0x000ee20000100a00 */
[----:B------:R-:W-:Y:S05]  /*c310*/  WARPSYNC.ALL ;  /* 0x0000000000007948 */ /* 0x000fea0003800000 */
[C---:B------:R-:W-:Y:S01]  /*c320*/  R2UR UR6, R156.reuse ;  /* 0x000000009c0672ca */ /* 0x040fe200000e0000 */
[C---:B0-----:R-:W-:Y:S01]  /*c330*/  VIADD R154, R156.reuse, 0x2 ;  /* 0x000000029c9a7836 */ /* 0x041fe20000000000 */
[----:B------:R-:W-:Y:S01]  /*c340*/  R2UR UR7, R157 ;  /* 0x000000009d0772ca */ /* 0x000fe200000e0000 */
[----:B------:R-:W-:Y:S01]  /*c350*/  VIADD R152, R156, 0x4 ;  /* 0x000000049c987836 */ /* 0x000fe20000000000 */
[----:B------:R-:W-:Y:S01]  /*c360*/  R2UR UR4, R218 ;  /* 0x00000000da0472ca */ /* 0x000fe200000e0000 */
[----:B------:R-:W-:Y:S01]  /*c370*/  VIADD R156, R156, 0x6 ;  /* 0x000000069c9c7836 */ /* 0x000fe20000000000 */
[----:B------:R-:W-:Y:S01]  /*c380*/  R2UR UR5, R219 ;  /* 0x00000000db0572ca */ /* 0x000fe200000e0000 */
[----:B------:R-:W-:Y:S01]  /*c390*/  IMAD.MOV.U32 R155, RZ, RZ, 0x40000040 ;  /* 0x40000040ff9b7424 */ /* 0x000fe200078e00ff */
[----:B------:R-:W-:Y:S01]  /*c3a0*/  MOV R153, 0x40000040 ;  /* 0x4000004000997802 */ /* 0x000fe20000000f00 */
[----:B------:R-:W-:Y:S01]  /*c3b0*/  IMAD.MOV.U32 R157, RZ, RZ, 0x40000040 ;  /* 0x40000040ff9d7424 */ /* 0x000fe200078e00ff */
[----:B------:R-:W-:-:S02]  /*c3c0*/  R2UR UR10, R154 ;  /* 0x000000009a0a72ca */ /* 0x000fc400000e0000 */
[----:B------:R-:W-:Y:S02]  /*c3d0*/  R2UR UR11, R155 ;  /* 0x000000009b0b72ca */ /* 0x000fe400000e0000 */
[----:B------:R-:W-:Y:S02]  /*c3e0*/  R2UR UR14, R152 ;  /* 0x00000000980e72ca */ /* 0x000fe400000e0000 */
[----:B------:R-:W-:Y:S02]  /*c3f0*/  R2UR UR15, R153 ;  /* 0x00000000990f72ca */ /* 0x000fe400000e0000 */
[----:B------:R-:W-:Y:S02]  /*c400*/  R2UR UR18, R156 ;  /* 0x000000009c1272ca */ /* 0x000fe400000e0000 */
[----:B------:R-:W-:Y:S02]  /*c410*/  R2UR UR19, R157 ;  /* 0x000000009d1372ca */ /* 0x000fe400000e0000 */
[----:B------:R-:W-:Y:S01]  /*c420*/  WARPGROUP.ARRIVE ;  /* 0x00000000000079c5 */ /* 0x000fe20000000000 */
[----:B------:R-:W-:-:S02]  /*c430*/  R2UR UR12, R230 ;  /* 0x00000000e60c72ca */ /* 0x000fc400000e0000 */
[----:B------:R-:W-:Y:S02]  /*c440*/  R2UR UR13, R231 ;  /* 0x00000000e70d72ca */ /* 0x000fe400000e0000 */
[----:B------:R-:W-:Y:S01]  /*c450*/  R2UR UR16, R228 ;  /* 0x00000000e41072ca */ /* 0x000fe200000e0000 */
[----:B------:R-:W-:Y:S01]  /*c460*/  HGMMA.64x96x16.F32 R152, gdesc[UR4], RZ, !UPT, gsb0 ;  /* 0x01600000049879f0 */ /* 0x000fe2000c0008ff */
[----:B------:R-:W-:Y:S02]  /*c470*/  R2UR UR17, R229 ;  /* 0x00000000e51172ca */ /* 0x000fe400000e0000 */
[----:B------:R-:W-:Y:S02]  /*c480*/  WARPGROUP.DEPBAR.LE gsb0, 0x0 ;  /* 0x00008000000079c5 */ /* 0x000fe40000010000 */
[----:B------:R-:W-:Y:S01]  /*c490*/  WARPGROUP.ARRIVE ;  /* 0x00000000000079c5 */ /* 0x000fe20000000000 */
[----:B---3--:R-:W-:Y:S02]  /*c4a0*/  R2UR UR8, R222 ;  /* 0x00000000de0872ca */ /* 0x008fe400000e0000 */
[----:B------:R-:W-:-:S13]  /*c4b0*/  R2UR UR9, R223 ;  /* 0x00000000df0972ca */ /* 0x000fda00000e0000 */
        /* <DEDUP_REMOVED lines=10> */
.L_x_4455:
[----:B------:R0:W3:Y:S01]  /*c560*/  SYNCS.PHASECHK.TRANS64.TRYWAIT P2, [R211+URZ+0x32450], R23 ;  /* 0x03245017d30075a7 */ /* 0x0000e2000804017f */
[----:B------:R-:W-:Y:S05]  /*c570*/  @!P0 BRA `(.L_x_4456) ;  /* 0x0000000000048947 */ /* 0x000fea0003800000 */
[----:B------:R-:W-:Y:S01]  /*c580*/  BPT.TRAP 0x1 ;  /* 0x000000040000795c */ /* 0x000fe20000300000 */
.L_x_4456:
[----:B------:R-:W-:Y:S04]  /*c590*/  BSSY B0, `(.L_x_4457) ;  /* 0x0000004000007945 */ /* 0x000fe80003800000 */
[----:B---3--:R-:W-:Y:S05]  /*c5a0*/  @P2 BRA `(.L_x_4458) ;  /* 0x0000000000082947 */ /* 0x008fea0003800000 */
[----:B------:R-:W3:Y:S02]  /*c5b0*/  SYNCS.PHASECHK.TRANS64.TRYWAIT P2, [R211+URZ+0x32450], R23 ;  /* 0x03245017d30075a7 */ /* 0x000ee4000804017f */
[----:B---3--:R-:W-:Y:S05]  /*c5c0*/  @!P2 BRA `(.L_x_4459) ;  /* 0x000001000004a947 */ /* 0x008fea0003800000 */
.L_x_4458:
[----:B------:R-:W-:Y:S05]  /*c5d0*/  BSYNC B0 ;  /* 0x0000000000007941 */ /* 0x000fea0003800000 */
.L_x_4457:
[----:B------:R-:W-:Y:S05]  /*c5e0*/  WARPSYNC.ALL ;  /* 0x0000000000007948 */ /* 0x000fea0003800000 */
[----:B------:R-:W4:Y:S01]  /*c5f0*/  LDL R222, [R1+0x30] ;  /* 0x0000300001de7983 */ /* 0x000f220000100800 */
[----:B------:R-:W-:Y:S01]  /*c600*/  IMAD.MOV.U32 R223, RZ, RZ, 0x40000040 ;  /* 0x40000040ffdf7424 */ /* 0x000fe200078e00ff */
[----:B------:R-:W-:Y:S01]  /*c610*/  R2UR UR4, R4 ;  /* 0x00000000040472ca */ /* 0x000fe200000e0000 */
[----:B------:R-:W-:Y:S01]  /*c620*/  WARPGROUP.ARRIVE ;  /* 0x00000000000079c5 */ /* 0x000fe20000000000 */
[----:B------:R-:W-:Y:S01]  /*c630*/  R2UR UR5, R5 ;  /* 0x00000000050572ca */ /* 0x000fe200000e0000 */
[----:B------:R-:W-:Y:S01]  /*c640*/  IMAD.MOV.U32 R225, RZ, RZ, 0x40000040 ;  /* 0x40000040ffe17424 */ /* 0x000fe200078e00ff */
[----:B------:R-:W-:Y:S01]  /*c650*/  R2UR UR7, R223 ;  /* 0x00000000df0772ca */ /* 0x000fe200000e0000 */
[----:B------:R-:W-:-:S02]  /*c660*/  IMAD.MOV.U32 R223, RZ, RZ, 0x40000040 ;  /* 0x40000040ffdf7424 */ /* 0x000fc400078e00ff */
[----:B----4-:R-:W-:-:S04]  /*c670*/  IMAD R222, R2, 0xc00, R222 ;  /* 0x00000c0002de7824 */ /* 0x010fc800078e02de */
[C---:B------:R-:W-:Y:S01]  /*c680*/  VIADD R224, R222.reuse, 0x2 ;  /* 0x00000002dee07836 */ /* 0x040fe20000000000 */
[----:B------:R-:W-:-:S13]  /*c690*/  R2UR UR6, R222 ;  /* 0x00000000de0672ca */ /* 0x000fda00000e0000 */
[----:B------:R-:W-:Y:S01]  /*c6a0*/  HGMMA.64x96x16.F32 R152, gdesc[UR4], R152, gsb0 ;  /* 0x01600000049879f0 */ /* 0x000fe20008000898 */
[----:B------:R-:W-:Y:S02]  /*c6b0*/  R2UR UR6, R224 ;  /* 0x00000000e00672ca */ /* 0x000fe400000e0000 */
[----:B------:R-:W-:Y:S01]  /*c6c0*/  R2UR UR7, R225 ;  /* 0x00000000e10772ca */ /* 0x000fe200000e0000 */
[----:B------:R-:W-:Y:S01]  /*c6d0*/  IMAD.MOV.U32 R225, RZ, RZ, 0x40000040 ;  /* 0x40000040ffe17424 */ /* 0x000fe200078e00ff */
[----:B------:R-:W-:Y:S02]  /*c6e0*/  R2UR UR4, R226 ;  /* 0x00000000e20472ca */ /* 0x000fe400000e0000 */
[----:B------:R-:W-:Y:S02]  /*c6f0*/  R2UR UR5, R227 ;  /* 0x00000000e30572ca */ /* 0x000fe400000e0000 */
[----:B------:R-:W-:Y:S01]  /*c700*/  IADD3 R224, R222, 0x4, RZ ;  /* 0x00000004dee07810 */ /* 0x000fe20007ffe0ff */
[----:B------:R-:W-:-:S02]  /*c710*/  WARPGROUP.DEPBAR.LE gsb0, 0x0 ;  /* 0x00008000000079c5 */ /* 0x000fc40000010000 */
[----:B------:R-:W-:-:S08]  /*c720*/  WARPGROUP.ARRIVE ;  /* 0x00000000000079c5 */ /* 0x000fd00000000000 */
[----:B------:R-:W-:Y:S01]  /*c730*/  HGMMA.64x96x16.F32 R152, gdesc[UR4], R152, gsb0 ;  /* 0x01600000049879f0 */ /* 0x000fe20008000898 */
[----:B------:R-:W-:Y:S01]  /*c740*/  R2UR UR6, R224 ;  /* 0x00000000e00672ca */ /* 0x000fe200000e0000 */
[----:B------:R-:W-:Y:S01]  /*c750*/  VIADD R224, R222, 0x6 ;  /* 0x00000006dee07836 */ /* 0x000fe20000000000 */
[----:B------:R-:W-:Y:S01]  /*c760*/  R2UR UR7, R225 ;  /* 0x00000000e10772ca */ /* 0x000fe200000e0000 */
[----:B------:R-:W-:Y:S01]  /*c770*/  IMAD.MOV.U32 R225, RZ, RZ, 0x40000040 ;  /* 0x40000040ffe17424 */ /* 0x000fe200078e00ff */
[----:B------:R-:W-:Y:S02]  /*c780*/  R2UR UR4, R216 ;  /* 0x00000000d80472ca */ /* 0x000fe400000e0000 */
[----:B------:R-:W-:Y:S01]  /*c790*/  R2UR UR5, R217 ;  /* 0x00000000d90572ca */ /* 0x000fe200000e0000 */
[----:B------:R-:W-:Y:S02]  /*c7a0*/  WARPGROUP.DEPBAR.LE gsb0, 0x0 ;  /* 0x00008000000079c5 */ /* 0x000fe40000010000 */
[----:B------:R-:W-:-:S10]  /*c7b0*/  WARPGROUP.ARRIVE ;  /* 0x00000000000079c5 */ /* 0x000fd40000000000 */
[----:B------:R-:W-:Y:S01]  /*c7c0*/  HGMMA.64x96x16.F32 R152, gdesc[UR4], R152, gsb0 ;  /* 0x01600000049879f0 */ /* 0x000fe20008000898 */
[----:B------:R-:W-:Y:S01]  /*c7d0*/  R2UR UR6, R224 ;  /* 0x00000000e00672ca */ /* 0x000fe200000e0000 */
[----:B------:R-:W-:Y:S01]  /*c7e0*/  VIADD R224, R222, 0x300 ;  /* 0x00000300dee07836 */ /* 0x000fe20000000000 */
[----:B------:R-:W-:Y:S02]  /*c7f0*/  R2UR UR7, R225 ;  /* 0x00000000e10772ca */ /* 0x000fe400000e0000 */
[----:B------:R-:W-:Y:S02]  /*c800*/  R2UR UR4, R214 ;  /* 0x00000000d60472ca */ /* 0x000fe400000e0000 */
[----:B------:R-:W-:Y:S02]  /*c810*/  R2UR UR5, R215 ;  /* 0x00000000d70572ca */ /* 0x000fe400000e0000 */
[----:B------:R-:W-:Y:S01]  /*c820*/  MOV R225, 0x40000040 ;  /* 0x4000004000e17802 */ /* 0x000fe20000000f00 */
        /* <DEDUP_REMOVED lines=113> */
[----:B0123--:R0:W1:Y:S01]  /*cf40*/  MUFU.TANH R23, R159 ;  /* 0x0000009f00177308 */ /* 0x00f0620000002400 */
[----:B------:R-:W-:Y:S01]  /*cf50*/  FMUL.FTZ R154, R154, UR41 ;  /* 0x000000299a9a7c20 */ /* 0x000fe20008410000 */
[----:B------:R-:W-:Y:S01]  /*cf60*/  FMUL.FTZ R236, R167, UR41 ;  /* 0x00000029a7ec7c20 */ /* 0x000fe20008410000 */
[----:B------:R-:W-:Y:S01]  /*cf70*/  FMUL.FTZ R237, R163, UR41 ;  /* 0x00000029a3ed7c20 */ /* 0x000fe20008410000 */
[----:B------:R-:W2:Y:S01]  /*cf80*/  LDL R167, [R1+0x34] ;  /* 0x0000340001a77983 */ /* 0x000ea20000100800 */
[----:B------:R-:W-:Y:S01]  /*cf90*/  FMUL.FTZ R163, R169, UR41 ;  /* 0x00000029a9a37c20 */ /* 0x000fe20008410000 */
[----:B------:R-:W-:Y:S01]  /*cfa0*/  FMUL.FTZ R152, R152, UR41 ;  /* 0x0000002998987c20 */ /* 0x000fe20008410000 */
[----:B------:R-:W-:Y:S01]  /*cfb0*/  FMUL.FTZ R153, R153, UR41 ;  /* 0x0000002999997c20 */ /* 0x000fe20008410000 */
[----:B------:R3:W4:Y:S01]  /*cfc0*/  MUFU.TANH R234, R155 ;  /* 0x0000009b00ea7308 */ /* 0x0007220000002400 */
[----:B0-----:R-:W-:Y:S01]  /*cfd0*/  FMUL.FTZ R159, R164, UR41 ;  /* 0x00000029a49f7c20 */ /* 0x001fe20008410000 */
[----:B------:R-:W-:-:S06]  /*cfe0*/  FMUL.FTZ R235, R166, UR41 ;  /* 0x00000029a6eb7c20 */ /* 0x000fcc0008410000 */
[----:B------:R0:W-:Y:S01]  /*cff0*/  MUFU.TANH R225, R162 ;  /* 0x000000a200e17308 */ /* 0x0001e20000002400 */
[----:B---3--:R-:W-:-:S07]  /*d000*/  FMUL.FTZ R155, R161, UR41 ;  /* 0x00000029a19b7c20 */ /* 0x008fce0008410000 */
[----:B------:R3:W5:Y:S01]  /*d010*/  MUFU.TANH R233, R158 ;  /* 0x0000009e00e97308 */ /* 0x0007620000002400 */
[----:B0-----:R-:W-:Y:S01]  /*d020*/  FMUL.FTZ R162, R172, UR41 ;  /* 0x00000029aca27c20 */ /* 0x001fe20008410000 */
[----:B-1----:R-:W-:Y:S02]  /*d030*/  MOV R172, R23 ;  /* 0x0000001700ac7202 */ /* 0x002fe40000000f00 */
[----:B------:R-:W2:Y:S04]  /*d040*/  LDL R23, [R1+0x14] ;  /* 0x0000140001177983 */ /* 0x000ea80000100800 */
[----:B------:R0:W1:Y:S01]  /*d050*/  MUFU.TANH R222, R154 ;  /* 0x0000009a00de7308 */ /* 0x0000620000002400 */
[----:B------:R-:W-:Y:S01]  /*d060*/  FMUL.FTZ R161, R173, UR41 ;  /* 0x00000029ada17c20 */ /* 0x000fe20008410000 */
[----:B---3--:R-:W-:-:S06]  /*d070*/  FMUL.FTZ R158, R165, UR41 ;  /* 0x00000029a59e7c20 */ /* 0x008fcc0008410000 */
[----:B------:R-:W3:Y:S01]  /*d080*/  MUFU.TANH R152, R152 ;  /* 0x0000009800987308 */ /* 0x000ee20000002400 */
[----:B0-----:R-:W-:Y:S01]  /*d090*/  FMUL.FTZ R154, R156, UR41 ;  /* 0x000000299c9a7c20 */ /* 0x001fe20008410000 */
[----:B------:R-:W-:Y:S01]  /*d0a0*/  FMUL.FTZ R156, R157, UR41 ;  /* 0x000000299d9c7c20 */ /* 0x000fe20008410000 */
[----:B------:R-:W-:Y:S01]  /*d0b0*/  FMUL.FTZ R157, R160, UR41 ;  /* 0x00000029a09d7c20 */ /* 0x000fe20008410000 */
[----:B------:R-:W-:Y:S01]  /*d0c0*/  FMUL.FTZ R160, R168, UR41 ;  /* 0x00000029a8a07c20 */ /* 0x000fe20008410000 */
[----:B----4-:R-:W-:Y:S02]  /*d0d0*/  IMAD.MOV.U32 R168, RZ, RZ, R234 ;  /* 0x000000ffffa87224 */ /* 0x010fe400078e00ea */
[----:B------:R-:W-:Y:S01]  /*d0e0*/  FMUL.FTZ R234, R170, UR41 ;  /* 0x00000029aaea7c20 */ /* 0x000fe20008410000 */
[----:B-----5:R-:W-:Y:S01]  /*d0f0*/  IMAD.MOV.U32 R169, RZ, RZ, R233 ;  /* 0x000000ffffa97224 */ /* 0x020fe200078e00e9 */
[----:B------:R-:W4:Y:S01]  /*d100*/  LDL R170, [R1+0x20] ;  /* 0x0000200001aa7983 */ /* 0x000f220000100800 */
[----:B------:R-:W-:Y:S01]  /*d110*/  FMUL.FTZ R233, R171, UR41 ;  /* 0x00000029abe97c20 */ /* 0x000fe20008410000 */
[----:B------:R-:W-:Y:S01]  /*d120*/  IMAD.MOV.U32 R173, RZ, RZ, R225 ;  /* 0x000000ffffad7224 */ /* 0x000fe200078e00e1 */
[----:B------:R-:W0:Y:S01]  /*d130*/  MUFU.TANH R153, R153 ;  /* 0x0000009900997308 */ /* 0x000e220000002400 */
[----:B------:R-:W5:Y:S04]  /*d140*/  LDL R171, [R1+0x48] ;  /* 0x0000480001ab7983 */ /* 0x000f680000100800 */
[----:B------:R-:W3:Y:S03]  /*d150*/  LDL R225, [R1+0x4c] ;  /* 0x00004c0001e17983 */ /* 0x000ee60000100800 */
[----:B------:R-:W0:Y:S08]  /*d160*/  MUFU.TANH R154, R154 ;  /* 0x0000009a009a7308 */ /* 0x000e300000002400 */
[----:B------:R-:W0:Y:S01]  /*d170*/  MUFU.TANH R156, R156 ;  /* 0x0000009c009c7308 */ /* 0x000e220000002400 */
[----:B------:R-:W-:Y:S01]  /*d180*/  FMUL.FTZ R166, R176, UR41 ;  /* 0x00000029b0a67c20 */ /* 0x000fe20008410000 */
[----:B------:R-:W-:-:S06]  /*d190*/  FMUL.FTZ R165, R177, UR41 ;  /* 0x00000029b1a57c20 */ /* 0x000fcc0008410000 */
[----:B------:R-:W0:Y:S01]  /*d1a0*/  MUFU.TANH R157, R157 ;  /* 0x0000009d009d7308 */ /* 0x000e220000002400 */
[----:B------:R-:W-:-:S07]  /*d1b0*/  FMUL.FTZ R180, R180, UR41 ;  /* 0x00000029b4b47c20 */ /* 0x000fce0008410000 */
[----:B------:R-:W0:Y:S08]  /*d1c0*/  MUFU.TANH R155, R155 ;  /* 0x0000009b009b7308 */ /* 0x000e300000002400 */
[----:B------:R-:W0:Y:S08]  /*d1d0*/  MUFU.TANH R159, R159 ;  /* 0x0000009f009f7308 */ /* 0x000e300000002400 */
[----:B------:R-:W0:Y:S01]  /*d1e0*/  MUFU.TANH R158, R158 ;  /* 0x0000009e009e7308 */ /* 0x000e220000002400 */
[----:B------:R-:W-:Y:S01]  /*d1f0*/  FMUL.FTZ R224, R174, UR41 ;  /* 0x00000029aee07c20 */ /* 0x000fe20008410000 */
[----:B------:R-:W-:Y:S01]  /*d200*/  FMUL.FTZ R223, R175, UR41 ;  /* 0x00000029afdf7c20 */ /* 0x000fe20008410000 */
[----:B------:R-:W-:Y:S01]  /*d210*/  FMUL.FTZ R175, R188, UR41 ;  /* 0x00000029bcaf7c20 */ /* 0x000fe20008410000 */
[----:B------:R-:W-:-:S04]  /*d220*/  FMUL.FTZ R174, R189, UR41 ;  /* 0x00000029bdae7c20 */ /* 0x000fc80008410000 */
[----:B------:R-:W0:Y:S08]  /*d230*/  MUFU.TANH R160, R160 ;  /* 0x000000a000a07308 */ /* 0x000e300000002400 */
[----:B------:R-:W0:Y:S08]  /*d240*/  MUFU.TANH R163, R163 ;  /* 0x000000a300a37308 */ /* 0x000e300000002400 */
[----:B------:R-:W0:Y:S08]  /*d250*/  MUFU.TANH R162, R162 ;  /* 0x000000a200a27308 */ /* 0x000e300000002400 */
[----:B------:R-:W0:Y:S08]  /*d260*/  MUFU.TANH R161, R161 ;  /* 0x000000a100a17308 */ /* 0x000e300000002400 */
[----:B------:R-:W0:Y:S08]  /*d270*/  MUFU.TANH R166, R166 ;  /* 0x000000a600a67308 */ /* 0x000e300000002400 */
[----:B------:R-:W0:Y:S08]  /*d280*/  MUFU.TANH R165, R165 ;  /* 0x000000a500a57308 */ /* 0x000e300000002400 */
[----:B------:R-:W-:Y:S08]  /*d290*/  MUFU.TANH R175, R175 ;  /* 0x000000af00af7308 */ /* 0x000ff00000002400 */
[----:B------:R-:W-:Y:S01]  /*d2a0*/  MUFU.TANH R174, R174 ;  /* 0x000000ae00ae7308 */ /* 0x000fe20000002400 */
[----:B-1----:R-:W-:-:S02]  /*d2b0*/  IMAD.MOV.U32 R176, RZ, RZ, R222 ;  /* 0x000000ffffb07224 */ /* 0x002fc400078e00de */
[----:B------:R-:W-:-:S05]  /*d2c0*/  FMUL.FTZ R188, R182, UR41 ;  /* 0x00000029b6bc7c20 */ /* 0x000fca0008410000 */
[----:B------:R-:W-:Y:S01]  /*d2d0*/  MUFU.TANH R234, R234 ;  /* 0x000000ea00ea7308 */ /* 0x000fe20000002400 */
[----:B------:R-:W-:Y:S01]  /*d2e0*/  FMUL.FTZ R189, R183, UR41 ;  /* 0x00000029b7bd7c20 */ /* 0x000fe20008410000 */
[----:B------:R-:W-:Y:S01]  /*d2f0*/  FMUL.FTZ R222, R197, UR41 ;  /* 0x00000029c5de7c20 */ /* 0x000fe20008410000 */
[----:B------:R-:W-:Y:S01]  /*d300*/  FMUL.FTZ R197, R187, UR41 ;  /* 0x00000029bbc57c20 */ /* 0x000fe20008410000 */
[----:B------:R-:W-:-:S04]  /*d310*/  FMUL.FTZ R177, R196, UR41 ;  /* 0x00000029c4b17c20 */ /* 0x000fc80008410000 */
[----:B------:R-:W-:Y:S08]  /*d320*/  MUFU.TANH R235, R235 ;  /* 0x000000eb00eb7308 */ /* 0x000ff00000002400 */
[----:B------:R-:W-:Y:S08]  /*d330*/  MUFU.TANH R236, R236 ;  /* 0x000000ec00ec7308 */ /* 0x000ff00000002400 */
[----:B------:R-:W-:Y:S01]  /*d340*/  MUFU.TANH R237, R237 ;  /* 0x000000ed00ed7308 */ /* 0x000fe20000002400 */
[----:B--2---:R-:W-:-:S07]  /*d350*/  IMAD.SHL.U32 R164, R23, 0x80, RZ ;  /* 0x0000008017a47824 */ /* 0x004fce00078e00ff */
[----:B------:R-:W-:Y:S01]  /*d360*/  MUFU.TANH R233, R233 ;  /* 0x000000e900e97308 */ /* 0x000fe20000002400 */
[----:B------:R-:W-:-:S05]  /*d370*/  IMAD R164, R210, -0x60, R164 ;  /* 0xffffffa0d2a47824 */ /* 0x000fca00078e02a4 */
[----:B------:R-:W-:-:S05]  /*d380*/  IADD3 R167, R164, 0x1, R167 ;  /* 0x00000001a4a77810 */ /* 0x000fca0007ffe0a7 */
[----:B----4-:R-:W-:-:S04]  /*d390*/  IMAD.IADD R167, R167, 0x1, -R170 ;  /* 0x00000001a7a77824 */ /* 0x010fc800078e0aaa */
[----:B-----5:R-:W-:Y:S02]  /*d3a0*/  IMAD R167, R171, -0x2, R167 ;  /* 0xfffffffeaba77824 */ /* 0x020fe400078e02a7 */
[----:B------:R-:W-:Y:S02]  /*d3b0*/  FMUL.FTZ R170, R181, UR41 ;  /* 0x00000029b5aa7c20 */ /* 0x000fe40008410000 */
[----:B---3--:R-:W-:Y:S02]  /*d3c0*/  IMAD.IADD R225, R225, 0x1, R167 ;  /* 0x00000001e1e17824 */ /* 0x008fe400078e02a7 */
[----:B------:R-:W-:Y:S01]  /*d3d0*/  FMUL.FTZ R23, R178, UR41 ;  /* 0x00000029b2177c20 */ /* 0x000fe20008410000 */
[----:B------:R-:W-:Y:S01]  /*d3e0*/  MOV R178, R169 ;  /* 0x000000a900b27202 */ /* 0x000fe20000000f00 */
[----:B------:R-:W-:Y:S01]  /*d3f0*/  FMUL.FTZ R171, R184, UR41 ;  /* 0x00000029b8ab7c20 */ /* 0x000fe20008410000 */
[----:B------:R-:W-:Y:S01]  /*d400*/  FMUL.FTZ R169, R185, UR41 ;  /* 0x00000029b9a97c20 */ /* 0x000fe20008410000 */
[----:B------:R-:W-:-:S02]  /*d410*/  ISETP.GT.AND P2, PT, R225, RZ, PT ;  /* 0x000000ffe100720c */ /* 0x000fc40003f44270 */
[C---:B------:R-:W-:Y:S02]  /*d420*/  ISETP.GT.AND P3, PT, R225.reuse, 0x1, PT ;  /* 0x00000001e100780c */ /* 0x040fe40003f64270 */
[C---:B------:R-:W-:Y:S02]  /*d430*/  ISETP.GT.AND P4, PT, R225.reuse, 0x8, PT ;  /* 0x00000008e100780c */ /* 0x040fe40003f84270 */
[----:B------:R-:W-:Y:S01]  /*d440*/  ISETP.GT.AND P5, PT, R225, 0x9, PT ;  /* 0x00000009e100780c */ /* 0x000fe20003fa4270 */
[----:B------:R-:W1:Y:S01]  /*d450*/  MUFU.TANH R164, R180 ;  /* 0x000000b400a47308 */ /* 0x000e620000002400 */
[----:B------:R-:W-:Y:S02]  /*d460*/  FSEL R152, R152, -INF , P2 ;  /* 0xff80000098987808 */ /* 0x000fe40001000000 */
[----:B0-----:R-:W-:Y:S02]  /*d470*/  FSEL R153, R153, -INF , P3 ;  /* 0xff80000099997808 */ /* 0x001fe40001800000 */
[----:B------:R-:W-:-:S03]  /*d480*/  FSEL R154, R154, -INF , P4 ;  /* 0xff8000009a9a7808 */ /* 0x000fc60002000000 */
[----:B------:R-:W0:Y:S01]  /*d490*/  MUFU.TANH R170, R170 ;  /* 0x000000aa00aa7308 */ /* 0x000e220000002400 */
[----:B------:R-:W-:Y:S02]  /*d4a0*/  FSEL R156, R156, -INF , P5 ;  /* 0xff8000009c9c7808 */ /* 0x000fe40002800000 */
[C---:B------:R-:W-:Y:S02]  /*d4b0*/  ISETP.GT.AND P2, PT, R225.reuse, 0x10, PT ;  /* 0x00000010e100780c */ /* 0x040fe40003f44270 */
[C---:B------:R-:W-:Y:S02]  /*d4c0*/  ISETP.GT.AND P3, PT, R225.reuse, 0x11, PT ;  /* 0x00000011e100780c */ /* 0x040fe40003f64270 */
[C---:B------:R-:W-:Y:S02]  /*d4d0*/  ISETP.GT.AND P4, PT, R225.reuse, 0x18, PT ;  /* 0x00000018e100780c */ /* 0x040fe40003f84270 */
[----:B------:R-:W-:Y:S01]  /*d4e0*/  ISETP.GT.AND P5, PT, R225, 0x19, PT ;  /* 0x00000019e100780c */ /* 0x000fe20003fa4270 */
[----:B------:R-:W2:Y:S01]  /*d4f0*/  MUFU.TANH R171, R171 ;  /* 0x000000ab00ab7308 */ /* 0x000ea20000002400 */
[----:B------:R-:W-:Y:S01]  /*d500*/  FMUL.FTZ R184, R192, UR41 ;  /* 0x00000029c0b87c20 */ /* 0x000fe20008410000 */
[----:B------:R-:W-:-:S02]  /*d510*/  FSEL R157, R157, -INF , P2 ;  /* 0xff8000009d9d7808 */ /* 0x000fc40001000000 */
[----:B------:R-:W-:Y:S02]  /*d520*/  FSEL R155, R155, -INF , P3 ;  /* 0xff8000009b9b7808 */ /* 0x000fe40001800000 */
[----:B------:R-:W-:Y:S02]  /*d530*/  FSEL R159, R159, -INF , P4 ;  /* 0xff8000009f9f7808 */ /* 0x000fe40002000000 */
[----:B------:R-:W3:Y:S01]  /*d540*/  MUFU.TANH R169, R169 ;  /* 0x000000a900a97308 */ /* 0x000ee20000002400 */
[----:B------:R-:W-:Y:S01]  /*d550*/  FSEL R158, R158, -INF , P5 ;  /* 0xff8000009e9e7808 */ /* 0x000fe20002800000 */
[----:B------:R-:W-:Y:S01]  /*d560*/  FMUL.FTZ R167, R193, UR41 ;  /* 0x00000029c1a77c20 */ /* 0x000fe20008410000 */
[C---:B------:R-:W-:Y:S02]  /*d570*/  ISETP.GT.AND P2, PT, R225.reuse, 0x20, PT ;  /* 0x00000020e100780c */ /* 0x040fe40003f44270 */
[C---:B------:R-:W-:Y:S02]  /*d580*/  ISETP.GT.AND P3, PT, R225.reuse, 0x21, PT ;  /* 0x00000021e100780c */ /* 0x040fe40003f64270 */
[----:B------:R-:W-:-:S02]  /*d590*/  ISETP.GT.AND P4, PT, R225, 0x28, PT ;  /* 0x00000028e100780c */ /* 0x000fc40003f84270 */
[----:B------:R-:W-:Y:S01]  /*d5a0*/  ISETP.GT.AND P5, PT, R225, 0x29, PT ;  /* 0x00000029e100780c */ /* 0x000fe20003fa4270 */
[----:B------:R-:W4:Y:S01]  /*d5b0*/  MUFU.TANH R184, R184 ;  /* 0x000000b800b87308 */ /* 0x000f220000002400 */
[----:B------:R-:W-:Y:S02]  /*d5c0*/  FSEL R160, R160, -INF , P2 ;  /* 0xff800000a0a07808 */ /* 0x000fe40001000000 */
[----:B------:R-:W-:Y:S02]  /*d5d0*/  FSEL R163, R163, -INF , P3 ;  /* 0xff800000a3a37808 */ /* 0x000fe40001800000 */
[----:B------:R-:W-:Y:S02]  /*d5e0*/  FSEL R162, R162, -INF , P4 ;  /* 0xff800000a2a27808 */ /* 0x000fe40002000000 */
[----:B------:R-:W-:Y:S02]  /*d5f0*/  FSEL R161, R161, -INF , P5 ;  /* 0xff800000a1a17808 */ /* 0x000fe40002800000 */
[----:B------:R-:W-:-:S02]  /*d600*/  ISETP.GT.AND P2, PT, R225, 0x30, PT ;  /* 0x00000030e100780c */ /* 0x000fc40003f44270 */
[C---:B------:R-:W-:Y:S02]  /*d610*/  ISETP.GT.AND P3, PT, R225.reuse, 0x31, PT ;  /* 0x00000031e100780c */ /* 0x040fe40003f64270 */
[C---:B------:R-:W-:Y:S02]  /*d620*/  ISETP.GT.AND P4, PT, R225.reuse, 0x38, PT ;  /* 0x00000038e100780c */ /* 0x040fe40003f84270 */
[----:B------:R-:W-:Y:S01]  /*d630*/  ISETP.GT.AND P5, PT, R225, 0x39, PT ;  /* 0x00000039e100780c */ /* 0x000fe20003fa4270 */
[----:B------:R-:W5:Y:S01]  /*d640*/  MUFU.TANH R167, R167 ;  /* 0x000000a700a77308 */ /* 0x000f620000002400 */
[----:B------:R-:W-:Y:S02]  /*d650*/  FSEL R166, R166, -INF , P2 ;  /* 0xff800000a6a67808 */ /* 0x000fe40001000000 */
[----:B------:R-:W-:Y:S02]  /*d660*/  FSEL R165, R165, -INF , P3 ;  /* 0xff800000a5a57808 */ /* 0x000fe40001800000 */
[----:B-1----:R-:W-:-:S02]  /*d670*/  FSEL R164, R164, -INF , P4 ;  /* 0xff800000a4a47808 */ /* 0x002fc40002000000 */
[----:B0-----:R-:W-:Y:S02]  /*d680*/  FSEL R170, R170, -INF , P5 ;  /* 0xff800000aaaa7808 */ /* 0x001fe40002800000 */
[C---:B------:R-:W-:Y:S02]  /*d690*/  ISETP.GT.AND P2, PT, R225.reuse, 0x40, PT ;  /* 0x00000040e100780c */ /* 0x040fe40003f44270 */
[C---:B------:R-:W-:Y:S02]  /*d6a0*/  ISETP.GT.AND P3, PT, R225.reuse, 0x41, PT ;  /* 0x00000041e100780c */ /* 0x040fe40003f64270 */
[C---:B------:R-:W-:Y:S02]  /*d6b0*/  ISETP.GT.AND P4, PT, R225.reuse, 0x48, PT ;  /* 0x00000048e100780c */ /* 0x040fe40003f84270 */
[----:B------:R-:W-:Y:S02]  /*d6c0*/  ISETP.GT.AND P5, PT, R225, 0x49, PT ;  /* 0x00000049e100780c */ /* 0x000fe40003fa4270 */
[----:B--2---:R-:W-:-:S02]  /*d6d0*/  FSEL R171, R171, -INF , P2 ;  /* 0xff800000abab7808 */ /* 0x004fc40001000000 */
[----:B---3--:R-:W-:Y:S02]  /*d6e0*/  FSEL R169, R169, -INF , P3 ;  /* 0xff800000a9a97808 */ /* 0x008fe40001800000 */
[----:B------:R-:W-:Y:S02]  /*d6f0*/  FSEL R175, R175, -INF , P4 ;  /* 0xff800000afaf7808 */ /* 0x000fe40002000000 */
[----:B------:R-:W-:Y:S02]  /*d700*/  FSEL R174, R174, -INF , P5 ;  /* 0xff800000aeae7808 */ /* 0x000fe40002800000 */
[C---:B------:R-:W-:Y:S02]  /*d710*/  ISETP.GT.AND P2, PT, R225.reuse, 0x50, PT ;  /* 0x00000050e100780c */ /* 0x040fe40003f44270 */
[C---:B------:R-:W-:Y:S02]  /*d720*/  ISETP.GT.AND P3, PT, R225.reuse, 0x51, PT ;  /* 0x00000051e100780c */ /* 0x040fe40003f64270 */
[----:B------:R-:W-:-:S02]  /*d730*/  ISETP.GT.AND P4, PT, R225, 0x58, PT ;  /* 0x00000058e100780c */ /* 0x000fc40003f84270 */
[C---:B------:R-:W-:Y:S01]  /*d740*/  ISETP.GT.AND P5, PT, R225.reuse, 0x59, PT ;  /* 0x00000059e100780c */ /* 0x040fe20003fa4270 */
[----:B------:R-:W-:Y:S01]  /*d750*/  VIADD R225, R225, 0x8 ;  /* 0x00000008e1e17836 */ /* 0x000fe20000000000 */
[----:B----4-:R-:W-:Y:S01]  /*d760*/  FSEL R184, R184, -INF , P2 ;  /* 0xff800000b8b87808 */ /* 0x010fe20001000000 */
[----:B------:R-:W0:Y:S03]  /*d770*/  MUFU.TANH R23, R23 ;  /* 0x0000001700177308 */ /* 0x000e260000002400 */
[----:B------:R-:W-:Y:S02]  /*d780*/  ISETP.GT.AND P2, PT, R225, RZ, PT ;  /* 0x000000ffe100720c */ /* 0x000fe40003f44270 */
[----:B-----5:R-:W-:Y:S02]  /*d790*/  FSEL R182, R167, -INF , P3 ;  /* 0xff800000a7b67808 */ /* 0x020fe40001800000 */
[----:B------:R-:W-:-:S02]  /*d7a0*/  FSEL R167, R176, -INF , P2 ;  /* 0xff800000b0a77808 */ /* 0x000fc40001000000 */
[----:B------:R-:W-:-:S04]  /*d7b0*/  ISETP.GT.AND P2, PT, R225, 0x10, PT ;  /* 0x00000010e100780c */ /* 0x000fc80003f44270 */
[----:B------:R-:W-:Y:S02]  /*d7c0*/  FSEL R173, R173, -INF , P2 ;  /* 0xff800000adad7808 */ /* 0x000fe40001000000 */
[----:B------:R-:W-:-:S04]  /*d7d0*/  ISETP.GT.AND P2, PT, R225, 0x20, PT ;  /* 0x00000020e100780c */ /* 0x000fc80003f44270 */
[----:B------:R-:W-:Y:S02]  /*d7e0*/  FSEL R183, R234, -INF , P2 ;  /* 0xff800000eab77808 */ /* 0x000fe40001000000 */
[----:B------:R-:W-:-:S04]  /*d7f0*/  ISETP.GT.AND P2, PT, R225, 0x30, PT ;  /* 0x00000030e100780c */ /* 0x000fc80003f44270 */
[----:B0-----:R-:W-:Y:S02]  /*d800*/  FSEL R187, R23, -INF , P2 ;  /* 0xff80000017bb7808 */ /* 0x001fe40001000000 */
        /* <DEDUP_REMOVED lines=16> */
[----:B------:R-:W0:Y:S03]  /*d910*/  MUFU.TANH R177, R177 ;  /* 0x000000b100b17308 */ /* 0x000e260000002400 */
[----:B------:R-:W-:-:S04]  /*d920*/  FMNMX.FTZ R23, R171, R23, !PT ;  /* 0x00000017ab177209 */ /* 0x000fc80007810000 */
[----:B------:R-:W-:Y:S01]  /*d930*/  FMNMX.FTZ R23, R169, R23, !PT ;  /* 0x00000017a9177209 */ /* 0x000fe20007810000 */
[----:B------:R-:W1:Y:S01]  /*d940*/  MUFU.TANH R222, R222 ;  /* 0x000000de00de7308 */ /* 0x000e620000002400 */
[----:B------:R-:W-:Y:S02]  /*d950*/  FMUL.FTZ R176, R186, UR41 ;  /* 0x00000029bab07c20 */ /* 0x000fe40008410000 */
[----:B------:R-:W-:-:S04]  /*d960*/  FMNMX.FTZ R23, R175, R23, !PT ;  /* 0x00000017af177209 */ /* 0x000fc80007810000 */
[----:B------:R-:W-:Y:S01]  /*d970*/  FMNMX.FTZ R23, R174, R23, !PT ;  /* 0x00000017ae177209 */ /* 0x000fe20007810000 */
[----:B------:R-:W2:Y:S03]  /*d980*/  MUFU.TANH R176, R176 ;  /* 0x000000b000b07308 */ /* 0x000ea60000002400 */
[----:B------:R-:W-:Y:S02]  /*d990*/  FMNMX.FTZ R23, R184, R23, !PT ;  /* 0x00000017b8177209 */ /* 0x000fe40007810000 */
[----:B0-----:R-:W-:Y:S02]  /*d9a0*/  FSEL R177, R177, -INF , P4 ;  /* 0xff800000b1b17808 */ /* 0x001fe40002000000 */
[----:B------:R-:W-:Y:S02]  /*d9b0*/  FMNMX.FTZ R23, R182, R23, !PT ;  /* 0x00000017b6177209 */ /* 0x000fe40007810000 */
[----:B-1----:R-:W-:-:S02]  /*d9c0*/  FSEL R222, R222, -INF , P5 ;  /* 0xff800000dede7808 */ /* 0x002fc40002800000 */
[----:B------:R-:W-:Y:S02]  /*d9d0*/  FMNMX.FTZ R23, R177, R23, !PT ;  /* 0x00000017b1177209 */ /* 0x000fe40007810000 */
[----:B------:R-:W-:Y:S02]  /*d9e0*/  ISETP.GT.AND P2, PT, R225, 0x40, PT ;  /* 0x00000040e100780c */ /* 0x000fe40003f44270 */
[----:B------:R-:W-:Y:S01]  /*d9f0*/  FMNMX.FTZ R23, R222, R23, !PT ;  /* 0x00000017de177209 */ /* 0x000fe20007810000 */
[----:B------:R-:W-:Y:S01]  /*da00*/  FMUL.FTZ R193, R190, UR41 ;  /* 0x00000029bec17c20 */ /* 0x000fe20008410000 */
[----:B--2---:R-:W-:-:S03]  /*da10*/  FSEL R190, R176, -INF , P2 ;  /* 0xff800000b0be7808 */ /* 0x004fc60001000000 */
[----:B------:R-:W0:Y:S02]  /*da20*/  SHFL.BFLY PT, R176, R23, 0x2, 0x1f ;  /* 0x0c401f0017b07f89 */ /* 0x000e2400000e0000 */
[----:B0-----:R-:W-:-:S05]  /*da30*/  FMNMX.FTZ R176, R23, R176, !PT ;  /* 0x000000b017b07209 */ /* 0x001fca0007810000 */
[----:B------:R-:W0:Y:S01]  /*da40*/  SHFL.BFLY PT, R23, R176, 0x1, 0x1f ;  /* 0x0c201f00b0177f89 */ /* 0x000e2200000e0000 */
[----:B------:R-:W1:Y:S01]  /*da50*/  MUFU.TANH R224, R224 ;  /* 0x000000e000e07308 */ /* 0x000e620000002400 */
[C---:B------:R-:W-:Y:S02]  /*da60*/  ISETP.GT.AND P4, PT, R225.reuse, 0x8, PT ;  /* 0x00000008e100780c */ /* 0x040fe40003f84270 */
[----:B------:R-:W-:-:S05]  /*da70*/  ISETP.GT.AND P5, PT, R225, 0x9, PT ;  /* 0x00000009e100780c */ /* 0x000fca0003fa4270 */
[----:B------:R-:W2:Y:S01]  /*da80*/  MUFU.TANH R223, R223 ;  /* 0x000000df00df7308 */ /* 0x000ea20000002400 */
[----:B------:R-:W-:Y:S02]  /*da90*/  FSEL R178, R178, -INF , P4 ;  /* 0xff800000b2b27808 */ /* 0x000fe40002000000 */
[----:B0-----:R-:W-:Y:S02]  /*daa0*/  FMNMX.FTZ R176, R176, R23, !PT ;  /* 0x00000017b0b07209 */ /* 0x001fe40007810000 */
[----:B------:R-:W0:Y:S01]  /*dab0*/  LDC R23, c[0x0][0xa80] ;  /* 0x0002a000ff177b82 */ /* 0x000e220000000800 */
[----:B------:R-:W-:Y:S01]  /*dac0*/  ISETP.GT.AND P4, PT, R225, 0x18, PT ;  /* 0x00000018e100780c */ /* 0x000fe20003f84270 */
[----:B------:R-:W-:Y:S01]  /*dad0*/  FMUL.FTZ R196, R179, UR41 ;  /* 0x00000029b3c47c20 */ /* 0x000fe20008410000 */
[----:B------:R-:W-:Y:S02]  /*dae0*/  FSEL R172, R172, -INF , P5 ;  /* 0xff800000acac7808 */ /* 0x000fe40002800000 */
[----:B------:R-:W-:-:S02]  /*daf0*/  ISETP.GT.AND P5, PT, R225, 0x19, PT ;  /* 0x00000019e100780c */ /* 0x000fc40003fa4270 */
[----:B------:R-:W-:Y:S02]  /*db00*/  FSEL R179, R235, -INF , P4 ;  /* 0xff800000ebb37808 */ /* 0x000fe40002000000 */
[C---:B------:R-:W-:Y:S02]  /*db10*/  ISETP.GT.AND P4, PT, R225.reuse, 0x28, PT ;  /* 0x00000028e100780c */ /* 0x040fe40003f84270 */
[----:B------:R-:W-:Y:S02]  /*db20*/  FSEL R180, R236, -INF , P5 ;  /* 0xff800000ecb47808 */ /* 0x000fe40002800000 */
[----:B------:R-:W-:Y:S02]  /*db30*/  ISETP.GT.AND P5, PT, R225, 0x29, PT ;  /* 0x00000029e100780c */ /* 0x000fe40003fa4270 */
[----:B-1----:R-:W-:Y:S02]  /*db40*/  FSEL R185, R224, -INF , P4 ;  /* 0xff800000e0b97808 */ /* 0x002fe40002000000 */
[----:B------:R-:W-:-:S02]  /*db50*/  FSETP.NEU.FTZ.AND P6, PT, R176, -INF , PT ;  /* 0xff800000b000780b */ /* 0x000fc40003fdd000 */
[----:B--2---:R-:W-:Y:S02]  /*db60*/  FSEL R186, R223, -INF , P5 ;  /* 0xff800000dfba7808 */ /* 0x004fe40002800000 */
[C---:B------:R-:W-:Y:S01]  /*db70*/  FSEL R223, R176.reuse, RZ, P6 ;  /* 0x000000ffb0df7208 */ /* 0x040fe20003000000 */
[----:B0-----:R-:W-:-:S04]  /*db80*/  FMUL.FTZ R224, R176, R23 ;  /* 0x00000017b0e07220 */ /* 0x001fc80000410000 */
[----:B------:R-:W-:Y:S01]  /*db90*/  FADD.FTZ R223, -R223, R221 ;  /* 0x000000dddfdf7221 */ /* 0x000fe20000010100 */
[----:B------:R-:W-:-:S05]  /*dba0*/  FSEL R224, R224, RZ, P6 ;  /* 0x000000ffe0e07208 */ /* 0x000fca0003000000 */
[-CC-:B------:R-:W-:Y:S01]  /*dbb0*/  FFMA.FTZ R221, R156, R23.reuse, -R224.reuse ;  /* 0x000000179cdd7223 */ /* 0x180fe200000108e0 */
[-CC-:B------:R-:W-:Y:S01]  /*dbc0*/  FFMA.FTZ R156, R155, R23.reuse, -R224.reuse ;  /* 0x000000179b9c7223 */ /* 0x180fe200000108e0 */
[-CC-:B------:R-:W-:Y:S01]  /*dbd0*/  FFMA.FTZ R152, R152, R23.reuse, -R224.reuse ;  /* 0x0000001798987223 */ /* 0x180fe200000108e0 */
[-C--:B------:R-:W-:Y:S01]  /*dbe0*/  FMUL.FTZ R155, R223, R23.reuse ;  /* 0x00000017df9b7220 */ /* 0x080fe20000410000 */
[-CC-:B------:R-:W-:Y:S01]  /*dbf0*/  FFMA.FTZ R153, R153, R23.reuse, -R224.reuse ;  /* 0x0000001799997223 */ /* 0x180fe200000108e0 */
[----:B------:R-:W-:-:S03]  /*dc00*/  FFMA.FTZ R154, R154, R23, -R224 ;  /* 0x000000179a9a7223 */ /* 0x000fc600000108e0 */
[----:B------:R-:W-:Y:S08]  /*dc10*/  MUFU.EX2 R152, R152 ;  /* 0x0000009800987308 */ /* 0x000ff00000000800 */
[----:B------:R-:W0:Y:S08]  /*dc20*/  MUFU.EX2 R155, R155 ;  /* 0x0000009b009b7308 */ /* 0x000e300000000800 */
[----:B------:R-:W1:Y:S08]  /*dc30*/  MUFU.EX2 R153, R153 ;  /* 0x0000009900997308 */ /* 0x000e700000000800 */
[----:B------:R-:W2:Y:S01]  /*dc40*/  MUFU.EX2 R154, R154 ;  /* 0x0000009a009a7308 */ /* 0x000ea20000000800 */
[----:B0-----:R-:W-:-:S07]  /*dc50*/  FFMA.FTZ R0, R155, R0, R152 ;  /* 0x000000009b007223 */ /* 0x001fce0000010098 */
[----:B------:R-:W0:Y:S01]  /*dc60*/  MUFU.EX2 R221, R221 ;  /* 0x000000dd00dd7308 */ /* 0x000e220000000800 */
[----:B-1----:R-:W-:-:S04]  /*dc70*/  FADD.FTZ R0, R153, R0 ;  /* 0x0000000099007221 */ /* 0x002fc80000010000 */
[----:B--2---:R-:W-:-:S04]  /*dc80*/  FADD.FTZ R0, R154, R0 ;  /* 0x000000009a007221 */ /* 0x004fc80000010000 */
[C---:B0-----:R-:W-:Y:S01]  /*dc90*/  FADD.FTZ R0, R221.reuse, R0 ;  /* 0x00000000dd007221 */ /* 0x041fe20000010000 */
[----:B------:R-:W-:Y:S02]  /*dca0*/  F2FP.F16.F32.PACK_AB R154, R221, R154 ;  /* 0x0000009add9a723e */ /* 0x000fe400000000ff */
[----:B------:R-:W2:Y:S01]  /*dcb0*/  LDL R221, [R1+0x28] ;  /* 0x0000280001dd7983 */ /* 0x000ea20000100800 */
[----:B------:R-:W-:Y:S02]  /*dcc0*/  ISETP.GT.AND P3, PT, R225, 0x1, PT ;  /* 0x00000001e100780c */ /* 0x000fe40003f64270 */
[----:B------:R-:W-:Y:S02]  /*dcd0*/  F2FP.F16.F32.PACK_AB R152, R153, R152 ;  /* 0x000000989998723e */ /* 0x000fe400000000ff */
[----:B------:R-:W-:Y:S02]  /*dce0*/  FSEL R168, R168, -INF , P3 ;  /* 0xff800000a8a87808 */ /* 0x000fe40001800000 */
[----:B------:R-:W-:-:S04]  /*dcf0*/  FMNMX.FTZ R153, R167, R220, !PT ;  /* 0x000000dca7997209 */ /* 0x000fc80007810000 */
[----:B------:R-:W-:-:S04]  /*dd00*/  FMNMX.FTZ R153, R168, R153, !PT ;  /* 0x00000099a8997209 */ /* 0x000fc80007810000 */
[----:B------:R-:W-:Y:S02]  /*dd10*/  FMNMX.FTZ R153, R178, R153, !PT ;  /* 0x00000099b2997209 */ /* 0x000fe40007810000 */
[----:B------:R-:W-:Y:S02]  /*dd20*/  ISETP.GT.AND P3, PT, R225, 0x11, PT ;  /* 0x00000011e100780c */ /* 0x000fe40003f64270 */
[----:B------:R-:W-:Y:S02]  /*dd30*/  FMNMX.FTZ R153, R172, R153, !PT ;  /* 0x00000099ac997209 */ /* 0x000fe40007810000 */
[----:B------:R-:W-:Y:S02]  /*dd40*/  FSEL R181, R237, -INF , P3 ;  /* 0xff800000edb57808 */ /* 0x000fe40001800000 */
[----:B------:R-:W-:-:S04]  /*dd50*/  FMNMX.FTZ R153, R173, R153, !PT ;  /* 0x00000099ad997209 */ /* 0x000fc80007810000 */
[----:B------:R-:W-:Y:S01]  /*dd60*/  FMNMX.FTZ R153, R181, R153, !PT ;  /* 0x00000099b5997209 */ /* 0x000fe20007810000 */
[----:B------:R-:W0:Y:S03]  /*dd70*/  MUFU.TANH R196, R196 ;  /* 0x000000c400c47308 */ /* 0x000e260000002400 */
[----:B------:R-:W-:Y:S02]  /*dd80*/  FMNMX.FTZ R153, R179, R153, !PT ;  /* 0x00000099b3997209 */ /* 0x000fe40007810000 */
[----:B------:R-:W-:Y:S02]  /*dd90*/  ISETP.GT.AND P3, PT, R225, 0x21, PT ;  /* 0x00000021e100780c */ /* 0x000fe40003f64270 */
[----:B------:R-:W-:Y:S01]  /*dda0*/  FMNMX.FTZ R153, R180, R153, !PT ;  /* 0x00000099b4997209 */ /* 0x000fe20007810000 */
[----:B------:R-:W1:Y:S01]  /*ddb0*/  MUFU.TANH R188, R188 ;  /* 0x000000bc00bc7308 */ /* 0x000e620000002400 */
[----:B------:R-:W-:-:S02]  /*ddc0*/  FSEL R192, R233, -INF , P3 ;  /* 0xff800000e9c07808 */ /* 0x000fc40001800000 */
[----:B------:R-:W-:-:S05]  /*ddd0*/  FMNMX.FTZ R153, R183, R153, !PT ;  /* 0x00000099b7997209 */ /* 0x000fca0007810000 */
[----:B------:R-:W3:Y:S01]  /*dde0*/  MUFU.TANH R189, R189 ;  /* 0x000000bd00bd7308 */ /* 0x000ee20000002400 */
[----:B------:R-:W-:-:S07]  /*ddf0*/  FMNMX.FTZ R153, R192, R153, !PT ;  /* 0x00000099c0997209 */ /* 0x000fce0007810000 */
[----:B------:R-:W4:Y:S08]  /*de00*/  MUFU.TANH R197, R197 ;  /* 0x000000c500c57308 */ /* 0x000f300000002400 */
[----:B------:R-:W5:Y:S01]  /*de10*/  MUFU.TANH R193, R193 ;  /* 0x000000c100c17308 */ /* 0x000f620000002400 */
[C---:B------:R-:W-:Y:S02]  /*de20*/  ISETP.GT.AND P3, PT, R225.reuse, 0x31, PT ;  /* 0x00000031e100780c */ /* 0x040fe40003f64270 */
[----:B------:R-:W-:-:S02]  /*de30*/  ISETP.GT.AND P4, PT, R225, 0x38, PT ;  /* 0x00000038e100780c */ /* 0x000fc40003f84270 */
[----:B------:R-:W-:Y:S02]  /*de40*/  FMNMX.FTZ R153, R185, R153, !PT ;  /* 0x00000099b9997209 */ /* 0x000fe40007810000 */
[----:B0-----:R-:W-:Y:S02]  /*de50*/  FSEL R196, R196, -INF , P3 ;  /* 0xff800000c4c47808 */ /* 0x001fe40001800000 */
[----:B-1----:R-:W-:Y:S02]  /*de60*/  FSEL R188, R188, -INF , P4 ;  /* 0xff800000bcbc7808 */ /* 0x002fe40002000000 */
[----:B------:R-:W-:Y:S02]  /*de70*/  FMNMX.FTZ R153, R186, R153, !PT ;  /* 0x00000099ba997209 */ /* 0x000fe40007810000 */
[C---:B------:R-:W-:Y:S02]  /*de80*/  ISETP.GT.AND P5, PT, R225.reuse, 0x39, PT ;  /* 0x00000039e100780c */ /* 0x040fe40003fa4270 */
[----:B------:R-:W-:-:S02]  /*de90*/  ISETP.GT.AND P3, PT, R225, 0x41, PT ;  /* 0x00000041e100780c */ /* 0x000fc40003f64270 */
[----:B------:R-:W-:Y:S01]  /*dea0*/  ISETP.GT.AND P4, PT, R225, 0x48, PT ;  /* 0x00000048e100780c */ /* 0x000fe20003f84270 */
[-CC-:B------:R-:W-:Y:S01]  /*deb0*/  FFMA.FTZ R233, R157, R23.reuse, -R224.reuse ;  /* 0x000000179de97223 */ /* 0x180fe200000108e0 */
[--C-:B------:R-:W-:Y:S01]  /*dec0*/  FFMA.FTZ R157, R171, R23, -R224.reuse ;  /* 0x00000017ab9d7223 */ /* 0x100fe200000108e0 */
[----:B------:R-:W-:Y:S01]  /*ded0*/  FMNMX.FTZ R153, R187, R153, !PT ;  /* 0x00000099bb997209 */ /* 0x000fe20007810000 */
[----:B------:R-:W-:Y:S01]  /*dee0*/  FMUL.FTZ R191, R191, UR41 ;  /* 0x00000029bfbf7c20 */ /* 0x000fe20008410000 */
[----:B---3--:R-:W-:Y:S01]  /*def0*/  FSEL R189, R189, -INF , P5 ;  /* 0xff800000bdbd7808 */ /* 0x008fe20002800000 */
[-CC-:B------:R-:W-:Y:S01]  /*df00*/  FFMA.FTZ R171, R169, R23.reuse, -R224.reuse ;  /* 0x00000017a9ab7223 */ /* 0x180fe200000108e0 */
[----:B----4-:R-:W-:Y:S02]  /*df10*/  FSEL R197, R197, -INF , P3 ;  /* 0xff800000c5c57808 */ /* 0x010fe40001800000 */
[----:B-----5:R-:W-:Y:S01]  /*df20*/  FSEL R193, R193, -INF , P4 ;  /* 0xff800000c1c17808 */ /* 0x020fe20002000000 */
[-CC-:B------:R-:W-:Y:S01]  /*df30*/  FFMA.FTZ R159, R159, R23.reuse, -R224.reuse ;  /* 0x000000179f9f7223 */ /* 0x180fe200000108e0 */
[C---:B------:R-:W-:Y:S01]  /*df40*/  ISETP.GT.AND P2, PT, R225.reuse, 0x50, PT ;  /* 0x00000050e100780c */ /* 0x040fe20003f44270 */
[-CC-:B------:R-:W-:Y:S01]  /*df50*/  FFMA.FTZ R158, R158, R23.reuse, -R224.reuse ;  /* 0x000000179e9e7223 */ /* 0x180fe200000108e0 */
[C---:B------:R-:W-:Y:S01]  /*df60*/  ISETP.GT.AND P3, PT, R225.reuse, 0x51, PT ;  /* 0x00000051e100780c */ /* 0x040fe20003f64270 */
[-CC-:B------:R-:W-:Y:S01]  /*df70*/  FFMA.FTZ R236, R160, R23.reuse, -R224.reuse ;  /* 0x00000017a0ec7223 */ /* 0x180fe200000108e0 */
[----:B------:R-:W-:Y:S01]  /*df80*/  ISETP.GT.AND P4, PT, R225, 0x58, PT ;  /* 0x00000058e100780c */ /* 0x000fe20003f84270 */
[-CC-:B------:R-:W-:Y:S01]  /*df90*/  FFMA.FTZ R234, R163, R23.reuse, -R224.reuse ;  /* 0x00000017a3ea7223 */ /* 0x180fe200000108e0 */
[----:B------:R-:W-:Y:S01]  /*dfa0*/  ISETP.GT.AND P5, PT, R225, 0x59, PT ;  /* 0x00000059e100780c */ /* 0x000fe20003fa4270 */
[-CC-:B------:R-:W-:Y:S01]  /*dfb0*/  FFMA.FTZ R161, R161, R23.reuse, -R224.reuse ;  /* 0x00000017a1a17223 */ /* 0x180fe200000108e0 */
[----:B------:R-:W-:Y:S01]  /*dfc0*/  ISETP.GT.AND P6, PT, R225, 0x49, PT ;  /* 0x00000049e100780c */ /* 0x000fe20003fc4270 */
        /* <DEDUP_REMOVED lines=11> */
[----:B------:R-:W-:Y:S01]  /*e080*/  IMAD.MOV.U32 R224, RZ, RZ, R157 ;  /* 0x000000ffffe07224 */ /* 0x000fe200078e009d */
[----:B------:R-:W-:Y:S01]  /*e090*/  FMNMX.FTZ R153, R196, R153, !PT ;  /* 0x00000099c4997209 */ /* 0x000fe20007810000 */
[----:B------:R-:W-:Y:S01]  /*e0a0*/  FMUL.FTZ R157, R194, UR41 ;  /* 0x00000029c29d7c20 */ /* 0x000fe20008410000 */
[----:B------:R-:W0:Y:S01]  /*e0b0*/  MUFU.TANH R191, R191 ;  /* 0x000000bf00bf7308 */ /* 0x000e220000002400 */
[----:B------:R-:W-:Y:S01]  /*e0c0*/  FMUL.FTZ R160, R195, UR41 ;  /* 0x00000029c3a07c20 */ /* 0x000fe20008410000 */
[----:B------:R-:W-:Y:S01]  /*e0d0*/  FMNMX.FTZ R153, R188, R153, !PT ;  /* 0x00000099bc997209 */ /* 0x000fe20007810000 */
[----:B------:R-:W-:-:S03]  /*e0e0*/  FMUL.FTZ R162, R198, UR41 ;  /* 0x00000029c6a27c20 */ /* 0x000fc60008410000 */
[----:B------:R-:W-:Y:S02]  /*e0f0*/  FMNMX.FTZ R153, R189, R153, !PT ;  /* 0x00000099bd997209 */ /* 0x000fe40007810000 */
[----:B------:R-:W1:Y:S02]  /*e100*/  MUFU.TANH R157, R157 ;  /* 0x0000009d009d7308 */ /* 0x000e640000002400 */
[----:B------:R-:W-:Y:S01]  /*e110*/  FMNMX.FTZ R153, R190, R153, !PT ;  /* 0x00000099be997209 */ /* 0x000fe20007810000 */
[----:B------:R-:W-:-:S05]  /*e120*/  FMUL.FTZ R199, R199, UR41 ;  /* 0x00000029c7c77c20 */ /* 0x000fca0008410000 */
[----:B------:R-:W3:Y:S01]  /*e130*/  MUFU.TANH R160, R160 ;  /* 0x000000a000a07308 */ /* 0x000ee20000002400 */
[----:B------:R-:W-:Y:S02]  /*e140*/  FMNMX.FTZ R163, R197, R153, !PT ;  /* 0x00000099c5a37209 */ /* 0x000fe40007810000 */
[----:B0-----:R-:W-:-:S05]  /*e150*/  FSEL R191, R191, -INF , P6 ;  /* 0xff800000bfbf7808 */ /* 0x001fca0003000000 */
[----:B------:R-:W0:Y:S01]  /*e160*/  MUFU.TANH R162, R162 ;  /* 0x000000a200a27308 */ /* 0x000e220000002400 */
[----:B------:R-:W-:Y:S02]  /*e170*/  FMNMX.FTZ R163, R193, R163, !PT ;  /* 0x000000a3c1a37209 */ /* 0x000fe40007810000 */
[----:B-1----:R-:W-:-:S05]  /*e180*/  FSEL R157, R157, -INF , P2 ;  /* 0xff8000009d9d7808 */ /* 0x002fca0001000000 */
[----:B------:R-:W1:Y:S01]  /*e190*/  MUFU.TANH R153, R199 ;  /* 0x000000c700997308 */ /* 0x000e620000002400 */
[----:B------:R-:W-:Y:S02]  /*e1a0*/  FMNMX.FTZ R163, R191, R163, !PT ;  /* 0x000000a3bfa37209 */ /* 0x000fe40007810000 */
[----:B---3--:R-:W-:Y:S02]  /*e1b0*/  FSEL R160, R160, -INF , P3 ;  /* 0xff800000a0a07808 */ /* 0x008fe40001800000 */
[----:B------:R-:W-:Y:S02]  /*e1c0*/  FMNMX.FTZ R163, R157, R163, !PT ;  /* 0x000000a39da37209 */ /* 0x000fe40007810000 */
[----:B0-----:R-:W-:Y:S02]  /*e1d0*/  FSEL R162, R162, -INF , P4 ;  /* 0xff800000a2a27808 */ /* 0x001fe40002000000 */
[----:B------:R-:W-:-:S04]  /*e1e0*/  FMNMX.FTZ R163, R160, R163, !PT ;  /* 0x000000a3a0a37209 */ /* 0x000fc80007810000 */
[----:B------:R-:W-:Y:S02]  /*e1f0*/  FMNMX.FTZ R163, R162, R163, !PT ;  /* 0x000000a3a2a37209 */ /* 0x000fe40007810000 */
[----:B-1----:R-:W-:-:S04]  /*e200*/  FSEL R153, R153, -INF , P5 ;  /* 0xff80000099997808 */ /* 0x002fc80002800000 */
[----:B------:R-:W-:-:S05]  /*e210*/  FMNMX.FTZ R163, R153, R163, !PT ;  /* 0x000000a399a37209 */ /* 0x000fca0007810000 */
[----:B------:R-:W0:Y:S02]  /*e220*/  SHFL.BFLY PT, R164, R163, 0x2, 0x1f ;  /* 0x0c401f00a3a47f89 */ /* 0x000e2400000e0000 */
[----:B0-----:R-:W-:-:S05]  /*e230*/  FMNMX.FTZ R164, R163, R164, !PT ;  /* 0x000000a4a3a47209 */ /* 0x001fca0007810000 */
[----:B------:R-:W0:Y:S01]  /*e240*/  SHFL.BFLY PT, R177, R164, 0x1, 0x1f ;  /* 0x0c201f00a4b17f89 */ /* 0x000e2200000e0000 */
[----:B------:R-:W-:Y:S01]  /*e250*/  IMAD.MOV.U32 R223, RZ, RZ, R166 ;  /* 0x000000ffffdf7224 */ /* 0x000fe200078e00a6 */
[----:B0-----:R-:W-:-:S04]  /*e260*/  FMNMX.FTZ R177, R164, R177, !PT ;  /* 0x000000b1a4b17209 */ /* 0x001fc80007810000 */
[C---:B------:R-:W-:Y:S01]  /*e270*/  FSETP.NEU.FTZ.AND P2, PT, R177.reuse, -INF , PT ;  /* 0xff800000b100780b */ /* 0x040fe20003f5d000 */
[----:B------:R-:W-:-:S05]  /*e280*/  FMUL.FTZ R164, R177, R23 ;  /* 0x00000017b1a47220 */ /* 0x000fca0000410000 */
[----:B------:R-:W-:Y:S02]  /*e290*/  FSEL R164, R164, RZ, P2 ;  /* 0x000000ffa4a47208 */ /* 0x000fe40001000000 */
[----:B------:R-:W-:-:S03]  /*e2a0*/  FSEL R163, R177, RZ, P2 ;  /* 0x000000ffb1a37208 */ /* 0x000fc60001000000 */
        /* <DEDUP_REMOVED lines=24> */
[----:B------:R-:W-:-:S04]  /*e430*/  FADD.FTZ R163, -R163, R220 ;  /* 0x000000dca3a37221 */ /* 0x000fc80000010100 */
[----:B------:R-:W-:Y:S01]  /*e440*/  FMUL.FTZ R163, R163, R23 ;  /* 0x00000017a3a37220 */ /* 0x000fe20000410000 */
[----:B------:R-:W-:Y:S08]  /*e450*/  MUFU.EX2 R153, R167 ;  /* 0x000000a700997308 */ /* 0x000ff00000000800 */
[----:B------:R-:W0:Y:S01]  /*e460*/  MUFU.EX2 R163, R163 ;  /* 0x000000a300a37308 */ /* 0x000e220000000800 */
[----:B--2---:R-:W-:-:S02]  /*e470*/  IMAD R164, R2, 0xc00, R221 ;  /* 0x00000c0002a47824 */ /* 0x004fc400078e02dd */
[----:B------:R-:W1:Y:S01]  /*e480*/  S2R R221, SR_TID.X ;  /* 0x0000000000dd7919 */ /* 0x000e620000002100 */
[----:B0-----:R-:W-:Y:S01]  /*e490*/  FFMA.FTZ R3, R163, R3, R153 ;  /* 0x00000003a3037223 */ /* 0x001fe20000010099 */
        /* <DEDUP_REMOVED lines=64> */
[----:B-1----:R-:W-:Y:S01]  /*e8a0*/  SHF.R.U32.HI R167, RZ, 0x7, R221 ;  /* 0x00000007ffa77819 */ /* 0x002fe200000116dd */
[----:B------:R-:W-:-:S02]  /*e8b0*/  @!P1 VIADD R163, R211, 0x32440 ;  /* 0x00032440d3a39836 */ /* 0x000fc40000000000 */
        /* <DEDUP_REMOVED lines=63> */
[----:B------:R-:W-:-:S02]  /*ecb0*/  FMUL.FTZ R149, R149, R155 ;  /* 0x0000009b95957220 */ /* 0x000fc40000410000 */
[----:B------:R0:W-:Y:S01]  /*ecc0*/  MUFU.EX2 R155, R178 ;  /* 0x000000b2009b7308 */ /* 0x0001e20000000800 */
[----:B------:R-:W-:Y:S02]  /*ecd0*/  @!P1 PRMT R163, RZ, 0x654, R163 ;  /* 0x00000654ffa39816 */ /* 0x000fe400000000a3 */
[----:B0-----:R-:W-:-:S05]  /*ece0*/  IADD3 R178, -R167, 0xb, RZ ;  /* 0x0000000ba7b27810 */ /* 0x001fca0007ffe1ff */
[----:B------:R1:W-:Y:S06]  /*ecf0*/  BAR.ARV R178, 0x100 ;  /* 0x000400b20000751d */ /* 0x0003ec0000002000 */
[----:B------:R0:W-:Y:S01]  /*ed00*/  @!P1 SYNCS.ARRIVE.TRANS64.RED.A1T0 RZ, [R163+URZ], RZ ;  /* 0x000000ffa3ff99a7 */ /* 0x0001e2000810043f */
[----:B------:R-:W2:Y:S01]  /*ed10*/  MUFU.EX2 R168, R168 ;  /* 0x000000a800a87308 */ /* 0x000ea20000000800 */
[----:B0-----:R-:W-:-:S07]  /*ed20*/  VIADD R163, R167, 0x8 ;  /* 0x00000008a7a37836 */ /* 0x001fce0000000000 */
[----:B------:R-:W0:Y:S01]  /*ed30*/  MUFU.EX2 R172, R172 ;  /* 0x000000ac00ac7308 */ /* 0x000e220000000800 */
[----:B------:R-:W-:Y:S02]  /*ed40*/  MOV R165, 0x40000040 ;  /* 0x4000004000a57802 */ /* 0x000fe40000000f00 */
[----:B------:R-:W-:Y:S02]  /*ed50*/  R2UR UR6, R164 ;  /* 0x00000000a40672ca */ /* 0x000fe400000e0000 */
[----:B------:R-:W-:Y:S01]  /*ed60*/  R2UR UR7, R165 ;  /* 0x00000000a50772ca */ /* 0x000fe200000e0000 */
[C---:B--2---:R-:W-:Y:S01]  /*ed70*/  FADD.FTZ R3, R168.reuse, R3 ;  /* 0x00000003a8037221 */ /* 0x044fe20000010000 */
[----:B------:R-:W-:-:S03]  /*ed80*/  F2FP.F16.F32.PACK_AB R153, R168, R153 ;  /* 0x00000099a899723e */ /* 0x000fc600000000ff */
[----:B------:R-:W-:Y:S01]  /*ed90*/  FADD.FTZ R3, R155, R3 ;  /* 0x000000039b037221 */ /* 0x000fe20000010000 */
[----:B0-----:R-:W-:Y:S01]  /*eda0*/  F2FP.F16.F32.PACK_AB R155, R172, R155 ;  /* 0x0000009bac9b723e */ /* 0x001fe200000000ff */
[----:B------:R1:W-:Y:S06]  /*edb0*/  BAR.SYNC.DEFER_BLOCKING R163, 0x100 ;  /* 0x000400a30000751d */ /* 0x0003ec0000010000 */
[----:B------:R-:W-:-:S06]  /*edc0*/  WARPGROUP.ARRIVE ;  /* 0x00000000000079c5 */ /* 0x000fcc0000000000 */
[----:B------:R-:W-:Y:S01]  /*edd0*/  HGMMA.64x256x16.F32 R24, R152, gdesc[UR4].tnspB, R24, gsb0 ;  /* 0x43e0000498187df0 */ /* 0x000fe20008000818 */
[----:B------:R-:W0:Y:S08]  /*ede0*/  MUFU.EX2 R233, R233 ;  /* 0x000000e900e97308 */ /* 0x000e300000000800 */
[----:B------:R-:W2:Y:S08]  /*edf0*/  MUFU.EX2 R156, R156 ;  /* 0x0000009c009c7308 */ /* 0x000eb00000000800 */
[----:B------:R-:W-:Y:S08]  /*ee00*/  MUFU.EX2 R158, R158 ;  /* 0x0000009e009e7308 */ /* 0x000ff00000000800 */
[----:B------:R-:W-:Y:S08]  /*ee10*/  MUFU.EX2 R173, R173 ;  /* 0x000000ad00ad7308 */ /* 0x000ff00000000800 */
[----:B------:R-:W3:Y:S08]  /*ee20*/  MUFU.EX2 R181, R181 ;  /* 0x000000b500b57308 */ /* 0x000ef00000000800 */
[----:B------:R-:W-:Y:S08]  /*ee30*/  MUFU.EX2 R179, R179 ;  /* 0x000000b300b37308 */ /* 0x000ff00000000800 */
[----:B------:R-:W4:Y:S01]  /*ee40*/  MUFU.EX2 R180, R180 ;  /* 0x000000b400b47308 */ /* 0x000f220000000800 */
[----:B0-----:R-:W-:-:S04]  /*ee50*/  FADD.FTZ R0, R233, R0 ;  /* 0x00000000e9007221 */ /* 0x001fc80000010000 */
[----:B--2---:R-:W-:-:S03]  /*ee60*/  FADD.FTZ R0, R156, R0 ;  /* 0x000000009c007221 */ /* 0x004fc60000010000 */
[----:B------:R-:W-:Y:S08]  /*ee70*/  MUFU.EX2 R236, R236 ;  /* 0x000000ec00ec7308 */ /* 0x000ff00000000800 */
[----:B------:R-:W-:Y:S08]  /*ee80*/  MUFU.EX2 R234, R234 ;  /* 0x000000ea00ea7308 */ /* 0x000ff00000000800 */
[----:B------:R-:W-:Y:S01]  /*ee90*/  MUFU.EX2 R161, R161 ;  /* 0x000000a100a17308 */ /* 0x000fe20000000800 */
[----:B------:R-:W-:-:S07]  /*eea0*/  WARPGROUP.DEPBAR.LE gsb0, 0x0 ;  /* 0x00008000000079c5 */ /* 0x000fce0000010000 */
[----:B------:R-:W0:Y:S01]  /*eeb0*/  MUFU.EX2 R154, R159 ;  /* 0x0000009f009a7308 */ /* 0x000e220000000800 */
[----:B------:R-:W-:Y:S02]  /*eec0*/  VIADD R152, R164, 0x80 ;  /* 0x00000080a4987836 */ /* 0x000fe40000000000 */
[----:B------:R-:W-:-:S03]  /*eed0*/  IMAD.MOV.U32 R153, RZ, RZ, 0x40000040 ;  /* 0x40000040ff997424 */ /* 0x000fc600078e00ff */
[----:B------:R-:W-:Y:S02]  /*eee0*/  R2UR UR6, R152 ;  /* 0x00000000980672ca */ /* 0x000fe400000e0000 */
[----:B------:R-:W-:Y:S02]  /*eef0*/  R2UR UR7, R153 ;  /* 0x00000000990772ca */ /* 0x000fe400000e0000 */
[----:B------:R-:W-:Y:S02]  /*ef00*/  F2FP.F16.F32.PACK_AB R152, R156, R233 ;  /* 0x000000e99c98723e */ /* 0x000fe400000000ff */
[----:B---3--:R-:W-:Y:S01]  /*ef10*/  F2FP.F16.F32.PACK_AB R153, R181, R173 ;  /* 0x000000adb599723e */ /* 0x008fe200000000ff */
[----:B------:R-:W-:Y:S01]  /*ef20*/  MUFU.EX2 R183, R183 ;  /* 0x000000b700b77308 */ /* 0x000fe20000000800 */
[----:B----4-:R-:W-:Y:S01]  /*ef30*/  F2FP.F16.F32.PACK_AB R155, R180, R179 ;  /* 0x000000b3b49b723e */ /* 0x010fe200000000ff */
[----:B------:R-:W2:Y:S01]  /*ef40*/  LDL R156, [R1+0x38] ;  /* 0x00003800019c7983 */ /* 0x000ea20000100800 */
[----:B0-----:R-:W-:Y:S01]  /*ef50*/  FADD.FTZ R0, R154, R0 ;  /* 0x000000009a007221 */ /* 0x001fe20000010000 */
[----:B------:R-:W-:-:S04]  /*ef60*/  F2FP.F16.F32.PACK_AB R154, R158, R154 ;  /* 0x0000009a9e9a723e */ /* 0x000fc800000000ff */
[----:B------:R-:W-:-:S06]  /*ef70*/  WARPGROUP.ARRIVE ;  /* 0x00000000000079c5 */ /* 0x000fcc0000000000 */
[----:B------:R-:W-:Y:S01]  /*ef80*/  HGMMA.64x256x16.F32 R24, R152, gdesc[UR4].tnspB, R24, gsb0 ;  /* 0x43e0000498187df0 */ /* 0x000fe20008000818 */
[----:B------:R-:W0:Y:S01]  /*ef90*/  MUFU.EX2 R192, R192 ;  /* 0x000000c000c07308 */ /* 0x000e220000000800 */
[----:B------:R-:W-:-:S07]  /*efa0*/  FADD.FTZ R0, R158, R0 ;  /* 0x000000009e007221 */ /* 0x000fce0000010000 */
[----:B------:R-:W-:Y:S08]  /*efb0*/  MUFU.EX2 R185, R185 ;  /* 0x000000b900b97308 */ /* 0x000ff00000000800 */
[----:B------:R-:W3:Y:S01]  /*efc0*/  MUFU.EX2 R186, R186 ;  /* 0x000000ba00ba7308 */ /* 0x000ee20000000800 */
[----:B------:R-:W-:-:S04]  /*efd0*/  FADD.FTZ R0, R236, R0 ;  /* 0x00000000ec007221 */ /* 0x000fc80000010000 */
[----:B------:R-:W-:-:S03]  /*efe0*/  FADD.FTZ R0, R234, R0 ;  /* 0x00000000ea007221 */ /* 0x000fc60000010000 */
[----:B------:R-:W-:Y:S08]  /*eff0*/  MUFU.EX2 R237, R237 ;  /* 0x000000ed00ed7308 */ /* 0x000ff00000000800 */
[----:B------:R-:W-:Y:S08]  /*f000*/  MUFU.EX2 R235, R235 ;  /* 0x000000eb00eb7308 */ /* 0x000ff00000000800 */
[----:B------:R-:W-:Y:S08]  /*f010*/  MUFU.EX2 R170, R170 ;  /* 0x000000aa00aa7308 */ /* 0x000ff00000000800 */
[----:B------:R-:W-:Y:S08]  /*f020*/  MUFU.EX2 R187, R187 ;  /* 0x000000bb00bb7308 */ /* 0x000ff00000000800 */
[----:B------:R-:W-:Y:S08]  /*f030*/  MUFU.EX2 R196, R196 ;  /* 0x000000c400c47308 */ /* 0x000ff00000000800 */
[----:B------:R-:W-:Y:S08]  /*f040*/  MUFU.EX2 R188, R188 ;  /* 0x000000bc00bc7308 */ /* 0x000ff00000000800 */
[----:B------:R-:W-:Y:S01]  /*f050*/  MUFU.EX2 R189, R189 ;  /* 0x000000bd00bd7308 */ /* 0x000fe20000000800 */
[----:B------:R-:W-:-:S07]  /*f060*/  WARPGROUP.DEPBAR.LE gsb0, 0x0 ;  /* 0x00008000000079c5 */ /* 0x000fce0000010000 */
[----:B------:R-:W4:Y:S01]  /*f070*/  MUFU.EX2 R154, R225 ;  /* 0x000000e1009a7308 */ /* 0x000f220000000800 */
[----:B------:R-:W-:Y:S01]  /*f080*/  IMAD.MOV.U32 R153, RZ, RZ, 0x40000040 ;  /* 0x40000040ff997424 */ /* 0x000fe200078e00ff */
[----:B------:R-:W-:-:S04]  /*f090*/  IADD3 R152, R164, 0x100, RZ ;  /* 0x00000100a4987810 */ /* 0x000fc80007ffe0ff */
[----:B------:R-:W-:Y:S02]  /*f0a0*/  R2UR UR6, R152 ;  /* 0x00000000980672ca */ /* 0x000fe400000e0000 */
[----:B------:R-:W-:Y:S02]  /*f0b0*/  R2UR UR7, R153 ;  /* 0x00000000990772ca */ /* 0x000fe400000e0000 */
[----:B------:R-:W-:Y:S02]  /*f0c0*/  F2FP.F16.F32.PACK_AB R152, R234, R236 ;  /* 0x000000ecea98723e */ /* 0x000fe400000000ff */
[----:B0-----:R-:W-:Y:S02]  /*f0d0*/  F2FP.F16.F32.PACK_AB R153, R192, R183 ;  /* 0x000000b7c099723e */ /* 0x001fe400000000ff */
[----:B---3--:R-:W-:Y:S01]  /*f0e0*/  F2FP.F16.F32.PACK_AB R155, R186, R185 ;  /* 0x000000b9ba9b723e */ /* 0x008fe200000000ff */
[----:B----4-:R-:W-:Y:S01]  /*f0f0*/  FADD.FTZ R0, R154, R0 ;  /* 0x000000009a007221 */ /* 0x010fe20000010000 */
[----:B------:R-:W-:-:S04]  /*f100*/  F2FP.F16.F32.PACK_AB R154, R161, R154 ;  /* 0x0000009aa19a723e */ /* 0x000fc800000000ff */
[----:B------:R-:W-:-:S06]  /*f110*/  WARPGROUP.ARRIVE ;  /* 0x00000000000079c5 */ /* 0x000fcc0000000000 */
[----:B------:R-:W-:Y:S01]  /*f120*/  HGMMA.64x256x16.F32 R24, R152, gdesc[UR4].tnspB, R24, gsb0 ;  /* 0x43e0000498187df0 */ /* 0x000fe20008000818 */
[----:B------:R-:W-:Y:S01]  /*f130*/  FADD.FTZ R0, R161, R0 ;  /* 0x00000000a1007221 */ /* 0x000fe20000010000 */
        /* <DEDUP_REMOVED lines=14> */
[----:B------:R-:W-:Y:S01]  /*f220*/  F2FP.F16.F32.PACK_AB R155, R189, R188 ;  /* 0x000000bcbd9b723e */ /* 0x000fe200000000ff */
[----:B0-----:R-:W-:Y:S01]  /*f230*/  FADD.FTZ R0, R154, R0 ;  /* 0x000000009a007221 */ /* 0x001fe20000010000 */
[----:B------:R-:W-:Y:S02]  /*f240*/  F2FP.F16.F32.PACK_AB R152, R237, R154 ;  /* 0x0000009aed98723e */ /* 0x000fe400000000ff */
[----:B------:R-:W-:-:S04]  /*f250*/  F2FP.F16.F32.PACK_AB R154, R170, R235 ;  /* 0x000000ebaa9a723e */ /* 0x000fc800000000ff */
[----:B------:R-:W-:-:S06]  /*f260*/  WARPGROUP.ARRIVE ;  /* 0x00000000000079c5 */ /* 0x000fcc0000000000 */
[----:B------:R-:W-:Y:S01]  /*f270*/  HGMMA.64x256x16.F32 R24, R152, gdesc[UR4].tnspB, R24, gsb0 ;  /* 0x43e0000498187df0 */ /* 0x000fe20008000818 */
[----:B------:R-:W-:-:S04]  /*f280*/  FADD.FTZ R0, R237, R0 ;  /* 0x00000000ed007221 */ /* 0x000fc80000010000 */
[----:B------:R-:W-:-:S04]  /*f290*/  FADD.FTZ R0, R235, R0 ;  /* 0x00000000eb007221 */ /* 0x000fc80000010000 */
[----:B------:R-:W-:Y:S01]  /*f2a0*/  FADD.FTZ R0, R170, R0 ;  /* 0x00000000aa007221 */ /* 0x000fe20000010000 */
[----:B------:R-:W-:Y:S08]  /*f2b0*/  MUFU.EX2 R182, R182 ;  /* 0x000000b600b67308 */ /* 0x000ff00000000800 */
[----:B------:R-:W-:Y:S08]  /*f2c0*/  MUFU.EX2 R222, R222 ;  /* 0x000000de00de7308 */ /* 0x000ff00000000800 */
[----:B------:R-:W-:Y:S08]  /*f2d0*/  MUFU.EX2 R157, R157 ;  /* 0x0000009d009d7308 */ /* 0x000ff00000000800 */
[----:B------:R-:W-:Y:S08]  /*f2e0*/  MUFU.EX2 R160, R160 ;  /* 0x000000a000a07308 */ /* 0x000ff00000000800 */
[----:B------:R-:W-:Y:S08]  /*f2f0*/  MUFU.EX2 R162, R162 ;  /* 0x000000a200a27308 */ /* 0x000ff00000000800 */
[----:B------:R-:W-:Y:S01]  /*f300*/  MUFU.EX2 R166, R166 ;  /* 0x000000a600a67308 */ /* 0x000fe20000000800 */
[----:B------:R-:W-:Y:S01]  /*f310*/  IMAD.MOV.U32 R165, RZ, RZ, 0x40000040 ;  /* 0x40000040ffa57424 */ /* 0x000fe200078e00ff */
[----:B------:R-:W-:-:S06]  /*f320*/  WARPGROUP.DEPBAR.LE gsb0, 0x0 ;  /* 0x00008000000079c5 */ /* 0x000fcc0000010000 */
[----:B------:R-:W0:Y:S01]  /*f330*/  MUFU.EX2 R154, R224 ;  /* 0x000000e0009a7308 */ /* 0x000e220000000800 */
[----:B------:R-:W-:Y:S01]  /*f340*/  VIADD R152, R164, 0x200 ;  /* 0x00000200a4987836 */ /* 0x000fe20000000000 */
[----:B------:R-:W-:-:S04]  /*f350*/  MOV R153, 0x40000040 ;  /* 0x4000004000997802 */ /* 0x000fc80000000f00 */
        /* <DEDUP_REMOVED lines=12> */
[----:B------:R-:W-:Y:S01]  /*f420*/  VIADD R164, R164, 0x280 ;  /* 0x00000280a4a47836 */ /* 0x000fe20000000000 */
[----:B------:R-:W-:-:S04]  /*f430*/  R2UR UR7, R165 ;  /* 0x00000000a50772ca */ /* 0x000fc800000e0000 */
[----:B------:R-:W-:Y:S01]  /*f440*/  R2UR UR6, R164 ;  /* 0x00000000a40672ca */ /* 0x000fe200000e0000 */
[----:B------:R-:W-:Y:S01]  /*f450*/  FADD.FTZ R3, R172, R3 ;  /* 0x00000003ac037221 */ /* 0x000fe20000010000 */
[----:B------:R-:W-:Y:S02]  /*f460*/  WARPGROUP.DEPBAR.LE gsb0, 0x0 ;  /* 0x00008000000079c5 */ /* 0x000fe40000010000 */
[----:B------:R-:W0:Y:S08]  /*f470*/  MUFU.EX2 R152, R184 ;  /* 0x000000b800987308 */ /* 0x000e300000000800 */
[----:B------:R-:W3:Y:S01]  /*f480*/  MUFU.EX2 R154, R169 ;  /* 0x000000a9009a7308 */ /* 0x000ee20000000800 */
[----:B0-----:R-:W-:-:S04]  /*f490*/  FADD.FTZ R0, R152, R0 ;  /* 0x0000000098007221 */ /* 0x001fc80000010000 */
[C---:B------:R-:W-:Y:S01]  /*f4a0*/  FADD.FTZ R0, R182.reuse, R0 ;  /* 0x00000000b6007221 */ /* 0x040fe20000010000 */
[----:B------:R-:W-:Y:S02]  /*f4b0*/  F2FP.F16.F32.PACK_AB R152, R182, R152 ;  /* 0x00000098b698723e */ /* 0x000fe400000000ff */
[----:B------:R-:W-:Y:S01]  /*f4c0*/  F2FP.F16.F32.PACK_AB R153, R160, R157 ;  /* 0x0000009da099723e */ /* 0x000fe200000000ff */
[----:B---3--:R-:W-:Y:S01]  /*f4d0*/  FADD.FTZ R0, R154, R0 ;  /* 0x000000009a007221 */ /* 0x008fe20000010000 */
[----:B------:R-:W-:Y:S02]  /*f4e0*/  F2FP.F16.F32.PACK_AB R154, R222, R154 ;  /* 0x0000009ade9a723e */ /* 0x000fe400000000ff */
[----:B------:R-:W-:-:S04]  /*f4f0*/  F2FP.F16.F32.PACK_AB R155, R166, R162 ;  /* 0x000000a2a69b723e */ /* 0x000fc800000000ff */
[----:B------:R-:W-:-:S06]  /*f500*/  WARPGROUP.ARRIVE ;  /* 0x00000000000079c5 */ /* 0x000fcc0000000000 */
[----:B------:R-:W-:Y:S01]  /*f510*/  HGMMA.64x256x16.F32 R24, R152, gdesc[UR4].tnspB, R24, gsb0 ;  /* 0x43e0000498187df0 */ /* 0x000fe20008000818 */
[----:B--2---:R-:W-:Y:S01]  /*f520*/  ISETP.GT.AND P2, PT, R210, R156, PT ;  /* 0x0000009cd200720c */ /* 0x004fe20003f44270 */
[----:B------:R-:W-:-:S05]  /*f530*/  @!P1 VIADD R211, R211, 0x32460 ;  /* 0x00032460d3d39836 */ /* 0x000fca0000000000 */
[----:B------:R-:W-:Y:S01]  /*f540*/  @!P1 PRMT R211, RZ, 0x654, R211 ;  /* 0x00000654ffd39816 */ /* 0x000fe200000000d3 */
[----:B------:R-:W-:Y:S01]  /*f550*/  FADD.FTZ R0, R222, R0 ;  /* 0x00000000de007221 */ /* 0x000fe20000010000 */
[----:B------:R-:W-:Y:S01]  /*f560*/  VIADD R210, R210, 0xffffffff ;  /* 0xffffffffd2d27836 */ /* 0x000fe20000000000 */
[----:B------:R-:W-:Y:S01]  /*f570*/  MOV R220, R177 ;  /* 0x000000b100dc7202 */ /* 0x000fe20000000f00 */
[----:B------:R-:W-:Y:S01]  /*f580*/  IMAD.MOV.U32 R221, RZ, RZ, R176 ;  /* 0x000000ffffdd7224 */ /* 0x000fe200078e00b0 */
[----:B------:R-:W-:Y:S02]  /*f590*/  WARPGROUP.DEPBAR.LE gsb0, 0x0 ;  /* 0x00008000000079c5 */ /* 0x000fe40000010000 */
[----:B------:R-:W-:Y:S01]  /*f5a0*/  FADD.FTZ R152, R173, R3 ;  /* 0x00000003ad987221 */ /* 0x000fe20000010000 */
[----:B------:R1:W-:Y:S03]  /*f5b0*/  @!P1 SYNCS.ARRIVE.TRANS64.RED.A1T0 RZ, [R211+URZ], RZ ;  /* 0x000000ffd3ff99a7 */ /* 0x0003e6000810043f */
        /* <DEDUP_REMOVED lines=19> */
[----:B-1----:R-:W-:Y:S06]  /*f6f0*/  @P2 BRA `(.L_x_4460) ;  /* 0xffffffc800b42947 */ /* 0x002fec000383ffff */
.L_x_4450:
[----:B------:R-:W-:-:S13]  /*f700*/  ISETP.GE.AND P2, PT, R210, RZ, PT ;  /* 0x000000ffd200720c */ /* 0x000fda0003f46270 */
[----:B------:R-:W-:Y:S05]  /*f710*/  @!P2 BRA `(.L_x_4461) ;  /* 0x0000002c008ca947 */ /* 0x000fea0003800000 */
[----:B------:R-:W-:Y:S02]  /*f720*/  IMAD.MOV.U32 R220, RZ, RZ, R177 ;  /* 0x000000ffffdc7224 */ /* 0x000fe400078e00b1 */
[----:B------:R-:W-:-:S07]  /*f730*/  IMAD.MOV.U32 R221, RZ, RZ, R176 ;  /* 0x000000ffffdd7224 */ /* 0x000fce00078e00b0 */
.L_x_4471:
[----:B------:R-:W-:Y:S01]  /*f740*/  VIADD R2, R2, 0x1 ;  /* 0x0000000102027836 */ /* 0x000fe20000000000 */
[----:B------:R-:W-:Y:S05]  /*f750*/  YIELD ;  /* 0x0000000000007946 */ /* 0x000fea0003800000 */
[----:B------:R-:W-:-:S04]  /*f760*/  ISETP.NE.AND P2, PT, R2, 0x2, PT ;  /* 0x000000020200780c */ /* 0x000fc80003f45270 */
[----:B------:R-:W-:Y:S02]  /*f770*/  SEL R152, RZ, 0x1, P2 ;  /* 0x00000001ff987807 */ /* 0x000fe40001000000 */
[----:B------:R-:W-:Y:S02]  /*f780*/  SEL R2, R2, RZ, P2 ;  /* 0x000000ff02027207 */ /* 0x000fe40001000000 */
[----:B------:R-:W-:Y:S01]  /*f790*/  LOP3.LUT R19, R19, R152, RZ, 0x3c, !PT ;  /* 0x0000009813137212 */ /* 0x000fe200078e3cff */
[----:B--2---:R-:W-:Y:S06]  /*f7a0*/  @!P0 BRA `(.L_x_4462) ;  /* 0x0000000000048947 */ /* 0x004fec0003800000 */
[----:B------:R-:W-:Y:S01]  /*f7b0*/  BPT.TRAP 0x1 ;  /* 0x000000040000795c */ /* 0x000fe20000300000 */
.L_x_4462:
[----:B------:R-:W-:Y:S02]  /*f7c0*/  LEA R211, R2, R17, 0x3 ;  /* 0x0000001102d37211 */ /* 0x000fe400078e18ff */
[----:B------:R-:W-:-:S04]  /*f7d0*/  SHF.L.U32 R23, R19, 0x1f, RZ ;  /* 0x0000001f13177819 */ /* 0x000fc800000006ff */
[----:B------:R1:W2:Y:S01]  /*f7e0*/  SYNCS.PHASECHK.TRANS64.TRYWAIT P2, [R211+URZ+0x32430], R23 ;  /* 0x03243017d30075a7 */ /* 0x0002a2000804017f */
[----:B------:R-:W-:Y:S05]  /*f7f0*/  @!P0 BRA `(.L_x_4463) ;  /* 0x0000000000048947 */ /* 0x000fea0003800000 */
[----:B------:R-:W-:Y:S01]  /*f800*/  BPT.TRAP 0x1 ;  /* 0x000000040000795c */ /* 0x000fe20000300000 */
.L_x_4463:
[----:B------:R-:W3:Y:S01]  /*f810*/  LDL R152, [R1+0x2c] ;  /* 0x00002c0001987983 */ /* 0x000ee20000100800 */
[----:B------:R-:W-:Y:S02]  /*f820*/  IMAD.MOV.U32 R157, RZ, RZ, 0x40000040 ;  /* 0x40000040ff9d7424 */ /* 0x000fe400078e00ff */
[----:B---3--:R-:W-:Y:S01]  /*f830*/  IMAD R156, R2, 0x300, R152 ;  /* 0x00000300029c7824 */ /* 0x008fe200078e0298 */
[----:B--2---:R-:W-:Y:S06]  /*f840*/  @P2 BRA `(.L_x_4464) ;  /* 0x0000000000082947 */ /* 0x004fec0003800000 */
[----:B------:R-:W2:Y:S02]  /*f850*/  SYNCS.PHASECHK.TRANS64.TRYWAIT P2, [R211+URZ+0x32430], R23 ;  /* 0x03243017d30075a7 */ /* 0x000ea4000804017f */
[----:B--2---:R-:W-:Y:S05]  /*f860*/  @!P2 BRA `(.L_x_4465) ;  /* 0x000000cc0070a947 */ /* 0x004fea0003800000 */
.L_x_4464:
        /* <DEDUP_REMOVED lines=38> */
.L_x_4466:
[----:B------:R0:W3:Y:S01]  /*fad0*/  SYNCS.PHASECHK.TRANS64.TRYWAIT P2, [R211+URZ+0x32450], R23 ;  /* 0x03245017d30075a7 */ /* 0x0000e2000804017f */
[----:B------:R-:W-:Y:S05]  /*fae0*/  @!P0 BRA `(.L_x_4467) ;  /* 0x0000000000048947 */ /* 0x000fea0003800000 */
[----:B------:R-:W-:Y:S01]  /*faf0*/  BPT.TRAP 0x1 ;  /* 0x000000040000795c */ /* 0x000fe20000300000 */
.L_x_4467:
[----:B------:R-:W-:Y:S04]  /*fb00*/  BSSY B0, `(.L_x_4468) ;  /* 0x0000004000007945 */ /* 0x000fe80003800000 */
[----:B---3--:R-:W-:Y:S05]  /*fb10*/  @P2 BRA `(.L_x_4469) ;  /* 0x0000000000082947 */ /* 0x008fea0003800000 */
[----:B------:R-:W3:Y:S02]  /*fb20*/  SYNCS.PHASECHK.TRANS64.TRYWAIT P2, [R211+URZ+0x32450], R23 ;  /* 0x03245017d30075a7 */ /* 0x000ee4000804017f */
[----:B---3--:R-:W-:Y:S05]  /*fb30*/  @!P2 BRA `(.L_x_4470) ;  /* 0x000000c800d0a947 */ /* 0x008fea0003800000 */
.L_x_4469:
[----:B------:R-:W-:Y:S05]  /*fb40*/  BSYNC B0 ;  /* 0x0000000000007941 */ /* 0x000fea0003800000 */
.L_x_4468:
[----:B------:R-:W-:Y:S05]  /*fb50*/  WARPSYNC.ALL ;  /* 0x0000000000007948 */ /* 0x000fea0003800000 */
[----:B------:R-:W4:Y:S01]  /*fb60*/  LDL R222, [R1+0x30] ;  /* 0x0000300001de7983 */ /* 0x000f220000100800 */
[----:B------:R-:W-:Y:S01]  /*fb70*/  IMAD.MOV.U32 R223, RZ, RZ, 0x40000040 ;  /* 0x40000040ffdf7424 */ /* 0x000fe200078e00ff */
[----:B------:R-:W-:Y:S01]  /*fb80*/  R2UR UR4, R4 ;  /* 0x00000000040472ca */ /* 0x000fe200000e0000 */
[----:B------:R-:W-:Y:S01]  /*fb90*/  WARPGROUP.ARRIVE ;  /* 0x00000000000079c5 */ /* 0x000fe20000000000 */
[----:B------:R-:W-:Y:S02]  /*fba0*/  R2UR UR5, R5 ;  /* 0x00000000050572ca */ /* 0x000fe400000e0000 */
[----:B------:R-:W-:Y:S01]  /*fbb0*/  R2UR UR7, R223 ;  /* 0x00000000df0772ca */ /* 0x000fe200000e0000 */
[----:B------:R-:W-:Y:S01]  /*fbc0*/  IMAD.MOV.U32 R223, RZ, RZ, 0x40000040 ;  /* 0x40000040ffdf7424 */ /* 0x000fe200078e00ff */
[----:B------:R-:W-:Y:S01]  /*fbd0*/  MOV R225, 0x40000040 ;  /* 0x4000004000e17802 */ /* 0x000fe20000000f00 */
[----:B----4-:R-:W-:-:S04]  /*fbe0*/  IMAD R222, R2, 0xc00, R222 ;  /* 0x00000c0002de7824 */ /* 0x010fc800078e02de */
[C---:B------:R-:W-:Y:S01]  /*fbf0*/  VIADD R224, R222.reuse, 0x2 ;  /* 0x00000002dee07836 */ /* 0x040fe20000000000 */
[----:B------:R-:W-:-:S13]  /*fc00*/  R2UR UR6, R222 ;  /* 0x00000000de0672ca */ /* 0x000fda00000e0000 */
        /* <DEDUP_REMOVED lines=114> */
[C---:B------:R-:W-:Y:S01]  /*10330*/  IADD3 R224, R222.reuse, 0x904, RZ ;  /* 0x00000904dee07810 */ /* 0x040fe20007ffe0ff */
        /* <DEDUP_REMOVED lines=42> */
[----:B0123--:R-:W-:Y:S01]  /*105e0*/  FMNMX.FTZ R23, R234, R221, !PT ;  /* 0x000000ddea177209 */ /* 0x00ffe20007810000 */
[----:B------:R-:W-:Y:S01]  /*105f0*/  FMUL.FTZ R181, R192, UR40 ;  /* 0x00000028c0b57c20 */ /* 0x000fe20008410000 */
[----:B------:R-:W-:Y:S01]  /*10600*/  FMUL.FTZ R173, R193, UR40 ;  /* 0x00000028c1ad7c20 */ /* 0x000fe20008410000 */
[----:B------:R-:W-:Y:S01]  /*10610*/  FMUL.FTZ R172, R196, UR40 ;  /* 0x00000028c4ac7c20 */ /* 0x000fe20008410000 */
[----:B------:R-:W-:Y:S01]  /*10620*/  FMUL.FTZ R177, R197, UR40 ;  /* 0x00000028c5b17c20 */ /* 0x000fe20008410000 */
[----:B------:R-:W-:Y:S01]  /*10630*/  FMUL.FTZ R163, R163, UR40 ;  /* 0x00000028a3a37c20 */ /* 0x000fe20008410000 */
[----:B------:R-:W-:Y:S01]  /*10640*/  FMUL.FTZ R154, R154, UR40 ;  /* 0x000000289a9a7c20 */ /* 0x000fe20008410000 */
[----:B------:R-:W0:Y:S01]  /*10650*/  MUFU.TANH R224, R224 ;  /* 0x000000e000e07308 */ /* 0x000e220000002400 */
[----:B----4-:R-:W-:Y:S01]  /*10660*/  FMNMX.FTZ R23, R233, R23, !PT ;  /* 0x00000017e9177209 */ /* 0x010fe20007810000 */
        /* <DEDUP_REMOVED lines=11> */
[----:B------:R-:W-:-:S03]  /*10720*/  FMUL.FTZ R187, R187, UR40 ;  /* 0x00000028bbbb7c20 */ /* 0x000fc60008410000 */
        /* <DEDUP_REMOVED lines=38> */
[----:B------:R-:W-:Y:S01]  /*10990*/  MUFU.TANH R180, R163 ;  /* 0x000000a300b47308 */ /* 0x000fe20000002400 */
[----:B-1----:R-:W-:-:S07]  /*109a0*/  FMNMX.FTZ R23, R172, R23, !PT ;  /* 0x00000017ac177209 */ /* 0x002fce0007810000 */
[----:B------:R-:W-:Y:S01]  /*109b0*/  MUFU.TANH R189, R154 ;  /* 0x0000009a00bd7308 */ /* 0x000fe20000002400 */
[----:B--2---:R-:W-:-:S05]  /*109c0*/  FMNMX.FTZ R176, R177, R23, !PT ;  /* 0x00000017b1b07209 */ /* 0x004fca0007810000 */
[----:B------:R-:W0:Y:S02]  /*109d0*/  SHFL.BFLY PT, R23, R176, 0x2, 0x1f ;  /* 0x0c401f00b0177f89 */ /* 0x000e2400000e0000 */
[----:B------:R-:W1:Y:S08]  /*109e0*/  MUFU.TANH R154, R162 ;  /* 0x000000a2009a7308 */ /* 0x000e700000002400 */
[----:B------:R2:W3:Y:S08]  /*109f0*/  MUFU.TANH R197, R155 ;  /* 0x0000009b00c57308 */ /* 0x0004f00000002400 */
[----:B------:R4:W5:Y:S01]  /*10a00*/  MUFU.TANH R196, R159 ;  /* 0x0000009f00c47308 */ /* 0x0009620000002400 */
[----:B-1----:R-:W-:Y:S01]  /*10a10*/  IMAD.MOV.U32 R170, RZ, RZ, R154 ;  /* 0x000000ffffaa7224 */ /* 0x002fe200078e009a */
[----:B0-----:R-:W-:-:S06]  /*10a20*/  FMNMX.FTZ R176, R176, R23, !PT ;  /* 0x00000017b0b07209 */ /* 0x001fcc0007810000 */
[----:B------:R0:W-:Y:S01]  /*10a30*/  MUFU.TANH R193, R158 ;  /* 0x0000009e00c17308 */ /* 0x0001e20000002400 */
[----:B------:R-:W1:Y:S07]  /*10a40*/  SHFL.BFLY PT, R23, R176, 0x1, 0x1f ;  /* 0x0c201f00b0177f89 */ /* 0x000e6e00000e0000 */
[----:B------:R5:W5:Y:S08]  /*10a50*/  MUFU.TANH R192, R166 ;  /* 0x000000a600c07308 */ /* 0x000b700000002400 */
[----:B------:R-:W-:Y:S08]  /*10a60*/  MUFU.TANH R237, R237 ;  /* 0x000000ed00ed7308 */ /* 0x000ff00000002400 */
[----:B------:R-:W-:Y:S01]  /*10a70*/  MUFU.TANH R236, R236 ;  /* 0x000000ec00ec7308 */ /* 0x000fe20000002400 */
[----:B-1----:R-:W-:-:S02]  /*10a80*/  FMNMX.FTZ R176, R176, R23, !PT ;  /* 0x00000017b0b07209 */ /* 0x002fc40007810000 */
[----:B------:R-:W1:Y:S03]  /*10a90*/  LDC R23, c[0x0][0xa80] ;  /* 0x0002a000ff177b82 */ /* 0x000e660000000800 */
[C---:B--2---:R-:W-:Y:S01]  /*10aa0*/  FADD.FTZ R155, -R176.reuse, R221 ;  /* 0x000000ddb09b7221 */ /* 0x044fe20000010100 */
[----:B------:R-:W-:Y:S01]  /*10ab0*/  MOV R221, R180 ;  /* 0x000000b400dd7202 */ /* 0x000fe20000000f00 */
[----:B------:R-:W-:Y:S01]  /*10ac0*/  MUFU.TANH R187, R187 ;  /* 0x000000bb00bb7308 */ /* 0x000fe20000002400 */
[-C--:B-1----:R-:W-:Y:S01]  /*10ad0*/  FMUL.FTZ R180, R176, R23.reuse ;  /* 0x00000017b0b47220 */ /* 0x082fe20000410000 */
[----:B------:R-:W-:-:S03]  /*10ae0*/  FMUL.FTZ R155, R155, R23 ;  /* 0x000000179b9b7220 */ /* 0x000fc60000410000 */
[-CC-:B------:R-:W-:Y:S01]  /*10af0*/  FFMA.FTZ R154, R234, R23.reuse, -R180.reuse ;  /* 0x00000017ea9a7223 */ /* 0x180fe200000108b4 */
[-CC-:B----4-:R-:W-:Y:S01]  /*10b00*/  FFMA.FTZ R159, R152, R23.reuse, -R180.reuse ;  /* 0x00000017989f7223 */ /* 0x190fe200000108b4 */
[-CC-:B0-----:R-:W-:Y:S01]  /*10b10*/  FFMA.FTZ R158, R222, R23.reuse, -R180.reuse ;  /* 0x00000017de9e7223 */ /* 0x181fe200000108b4 */
[----:B------:R-:W-:Y:S01]  /*10b20*/  MUFU.EX2 R155, R155 ;  /* 0x0000009b009b7308 */ /* 0x000fe20000000800 */
[----:B---3--:R-:W-:Y:S02]  /*10b30*/  IMAD.MOV.U32 R222, RZ, RZ, R197 ;  /* 0x000000ffffde7224 */ /* 0x008fe400078e00c5 */
[----:B------:R-:W-:Y:S01]  /*10b40*/  FMUL.FTZ R197, R171, UR40 ;  /* 0x00000028abc57c20 */ /* 0x000fe20008410000 */
[-CC-:B------:R-:W-:Y:S01]  /*10b50*/  FFMA.FTZ R163, R153, R23.reuse, -R180.reuse ;  /* 0x0000001799a37223 */ /* 0x180fe200000108b4 */
[----:B------:R-:W-:Y:S01]  /*10b60*/  FMNMX.FTZ R171, R189, R220, !PT ;  /* 0x000000dcbdab7209 */ /* 0x000fe20007810000 */
[-CC-:B------:R-:W-:Y:S01]  /*10b70*/  FFMA.FTZ R233, R233, R23.reuse, -R180.reuse ;  /* 0x00000017e9e97223 */ /* 0x180fe200000108b4 */
[-CC-:B-----5:R-:W-:Y:S01]  /*10b80*/  FFMA.FTZ R166, R169, R23.reuse, -R180.reuse ;  /* 0x00000017a9a67223 */ /* 0x1a0fe200000108b4 */
[----:B------:R-:W-:Y:S01]  /*10b90*/  FFMA.FTZ R169, R235, R23, -R180 ;  /* 0x00000017eba97223 */ /* 0x000fe200000108b4 */
[----:B------:R-:W0:Y:S01]  /*10ba0*/  MUFU.EX2 R152, R154 ;  /* 0x0000009a00987308 */ /* 0x000e220000000800 */
[----:B------:R-:W-:Y:S01]  /*10bb0*/  IMAD.MOV.U32 R235, RZ, RZ, R221 ;  /* 0x000000ffffeb7224 */ /* 0x000fe200078e00dd */
[----:B------:R-:W-:Y:S01]  /*10bc0*/  FMNMX.FTZ R171, R222, R171, !PT ;  /* 0x000000abdeab7209 */ /* 0x000fe20007810000 */
[----:B------:R-:W-:-:S02]  /*10bd0*/  IMAD.MOV.U32 R221, RZ, RZ, R170 ;  /* 0x000000ffffdd7224 */ /* 0x000fc400078e00aa */
[-CC-:B------:R-:W-:Y:S01]  /*10be0*/  FFMA.FTZ R170, R185, R23.reuse, -R180.reuse ;  /* 0x00000017b9aa7223 */ /* 0x180fe200000108b4 */
[----:B------:R-:W-:Y:S01]  /*10bf0*/  MOV R185, R196 ;  /* 0x000000c400b97202 */ /* 0x000fe20000000f00 */
[-CC-:B------:R-:W-:Y:S01]  /*10c00*/  FFMA.FTZ R225, R225, R23.reuse, -R180.reuse ;  /* 0x00000017e1e17223 */ /* 0x180fe200000108b4 */
[----:B------:R-:W-:Y:S01]  /*10c10*/  FMUL.FTZ R196, R174, UR40 ;  /* 0x00000028aec47c20 */ /* 0x000fe20008410000 */
[----:B------:R-:W1:Y:S01]  /*10c20*/  MUFU.EX2 R233, R233 ;  /* 0x000000e900e97308 */ /* 0x000e620000000800 */
[-CC-:B------:R-:W-:Y:S01]  /*10c30*/  FFMA.FTZ R224, R224, R23.reuse, -R180.reuse ;  /* 0x00000017e0e07223 */ /* 0x180fe200000108b4 */
[-CC-:B------:R-:W-:Y:S01]  /*10c40*/  FFMA.FTZ R167, R164, R23.reuse, -R180.reuse ;  /* 0x00000017a4a77223 */ /* 0x180fe200000108b4 */
[-CC-:B------:R-:W-:Y:S01]  /*10c50*/  FFMA.FTZ R164, R168, R23.reuse, -R180.reuse ;  /* 0x00000017a8a47223 */ /* 0x180fe200000108b4 */
[----:B------:R-:W-:Y:S01]  /*10c60*/  FFMA.FTZ R168, R188, R23, -R180 ;  /* 0x00000017bca87223 */ /* 0x000fe200000108b4 */
[----:B------:R-:W-:Y:S01]  /*10c70*/  FMUL.FTZ R188, R175, UR40 ;  /* 0x00000028afbc7c20 */ /* 0x000fe20008410000 */
[----:B------:R-:W-:-:S02]  /*10c80*/  IMAD.MOV.U32 R234, RZ, RZ, R192 ;  /* 0x000000ffffea7224 */ /* 0x000fc400078e00c0 */
[-C--:B------:R-:W-:Y:S01]  /*10c90*/  FFMA.FTZ R162, R156, R23.reuse, -R180 ;  /* 0x000000179ca27223 */ /* 0x080fe200000108b4 */
[----:B------:R2:W3:Y:S01]  /*10ca0*/  MUFU.EX2 R154, R225 ;  /* 0x000000e1009a7308 */ /* 0x0004e20000000800 */
[----:B0-----:R-:W-:Y:S01]  /*10cb0*/  FFMA.FTZ R153, R155, R0, R152 ;  /* 0x000000009b997223 */ /* 0x001fe20000010098 */
[----:B------:R-:W-:Y:S01]  /*10cc0*/  FMUL.FTZ R0, R178, UR40 ;  /* 0x00000028b2007c20 */ /* 0x000fe20008410000 */
[----:B------:R-:W-:Y:S02]  /*10cd0*/  IMAD.MOV.U32 R178, RZ, RZ, R193 ;  /* 0x000000ffffb27224 */ /* 0x000fe400078e00c1 */
[----:B------:R-:W-:Y:S01]  /*10ce0*/  FMUL.FTZ R193, R179, UR40 ;  /* 0x00000028b3c17c20 */ /* 0x000fe20008410000 */
[----:B------:R-:W-:Y:S01]  /*10cf0*/  FMUL.FTZ R179, R195, UR40 ;  /* 0x00000028c3b37c20 */ /* 0x000fe20008410000 */
[-CC-:B------:R-:W-:Y:S01]  /*10d00*/  FFMA.FTZ R192, R223, R23.reuse, -R180.reuse ;  /* 0x00000017dfc07223 */ /* 0x180fe200000108b4 */
[--C-:B------:R-:W-:Y:S01]  /*10d10*/  FFMA.FTZ R157, R157, R23, -R180.reuse ;  /* 0x000000179d9d7223 */ /* 0x100fe200000108b4 */
[----:B------:R-:W-:Y:S01]  /*10d20*/  FMNMX.FTZ R174, R178, R171, !PT ;  /* 0x000000abb2ae7209 */ /* 0x000fe20007810000 */
[----:B------:R-:W0:Y:S01]  /*10d30*/  MUFU.EX2 R224, R224 ;  /* 0x000000e000e07308 */ /* 0x000e220000000800 */
[C---:B-1----:R-:W-:Y:S01]  /*10d40*/  FADD.FTZ R153, R233.reuse, R153 ;  /* 0x00000099e9997221 */ /* 0x042fe20000010000 */
[----:B------:R-:W-:Y:S01]  /*10d50*/  F2FP.F16.F32.PACK_AB R152, R233, R152 ;  /* 0x00000098e998723e */ /* 0x000fe200000000ff */
[----:B------:R-:W-:Y:S01]  /*10d60*/  FMUL.FTZ R233, R190, UR40 ;  /* 0x00000028bee97c20 */ /* 0x000fe20008410000 */
[----:B------:R-:W-:Y:S01]  /*10d70*/  FMNMX.FTZ R174, R185, R174, !PT ;  /* 0x000000aeb9ae7209 */ /* 0x000fe20007810000 */
[----:B--2---:R-:W-:Y:S01]  /*10d80*/  FMUL.FTZ R225, R194, UR40 ;  /* 0x00000028c2e17c20 */ /* 0x004fe20008410000 */
[-CC-:B------:R-:W-:Y:S01]  /*10d90*/  FFMA.FTZ R161, R161, R23.reuse, -R180.reuse ;  /* 0x00000017a1a17223 */ /* 0x180fe200000108b4 */
[-CC-:B------:R-:W-:Y:S01]  /*10da0*/  FFMA.FTZ R160, R160, R23.reuse, -R180.reuse ;  /* 0x00000017a0a07223 */ /* 0x180fe200000108b4 */
[----:B------:R-:W-:Y:S01]  /*10db0*/  FMNMX.FTZ R175, R221, R174, !PT ;  /* 0x000000aeddaf7209 */ /* 0x000fe20007810000 */
[----:B------:R-:W1:Y:S01]  /*10dc0*/  MUFU.TANH R197, R197 ;  /* 0x000000c500c57308 */ /* 0x000e620000002400 */
[----:B---3--:R-:W-:Y:S01]  /*10dd0*/  FADD.FTZ R153, R154, R153 ;  /* 0x000000999a997221 */ /* 0x008fe20000010000 */
[--C-:B------:R-:W-:Y:S01]  /*10de0*/  FFMA.FTZ R165, R165, R23, -R180.reuse ;  /* 0x00000017a5a57223 */ /* 0x100fe200000108b4 */
[----:B------:R-:W-:Y:S01]  /*10df0*/  FMNMX.FTZ R175, R235, R175, !PT ;  /* 0x000000afebaf7209 */ /* 0x000fe20007810000 */
[-CC-:B------:R-:W-:Y:S01]  /*10e00*/  FFMA.FTZ R184, R184, R23.reuse, -R180.reuse ;  /* 0x00000017b8b87223 */ /* 0x180fe200000108b4 */
[-CC-:B------:R-:W-:Y:S01]  /*10e10*/  FFMA.FTZ R181, R181, R23.reuse, -R180.reuse ;  /* 0x00000017b5b57223 */ /* 0x180fe200000108b4 */
[--C-:B------:R-:W-:Y:S01]  /*10e20*/  FFMA.FTZ R173, R173, R23, -R180.reuse ;  /* 0x00000017adad7223 */ /* 0x100fe200000108b4 */
[----:B------:R-:W-:Y:S01]  /*10e30*/  FMNMX.FTZ R175, R234, R175, !PT ;  /* 0x000000afeaaf7209 */ /* 0x000fe20007810000 */
[----:B------:R-:W2:Y:S01]  /*10e40*/  MUFU.TANH R196, R196 ;  /* 0x000000c400c47308 */ /* 0x000ea20000002400 */
[----:B0-----:R-:W-:Y:S01]  /*10e50*/  FADD.FTZ R156, R224, R153 ;  /* 0x00000099e09c7221 */ /* 0x001fe20000010000 */
[----:B------:R-:W-:Y:S01]  /*10e60*/  FMUL.FTZ R153, R182, UR40 ;  /* 0x00000028b6997c20 */ /* 0x000fe20008410000 */
[----:B------:R-:W-:Y:S01]  /*10e70*/  FMNMX.FTZ R175, R237, R175, !PT ;  /* 0x000000afedaf7209 */ /* 0x000fe20007810000 */
[----:B------:R-:W-:Y:S01]  /*10e80*/  FMUL.FTZ R182, R198, UR40 ;  /* 0x00000028c6b67c20 */ /* 0x000fe20008410000 */
[-CC-:B------:R-:W-:Y:S01]  /*10e90*/  FFMA.FTZ R172, R172, R23.reuse, -R180.reuse ;  /* 0x00000017acac7223 */ /* 0x180fe200000108b4 */
[----:B------:R-:W-:Y:S01]  /*10ea0*/  FFMA.FTZ R180, R177, R23, -R180 ;  /* 0x00000017b1b47223 */ /* 0x000fe200000108b4 */
[----:B------:R-:W-:Y:S01]  /*10eb0*/  FMNMX.FTZ R175, R236, R175, !PT ;  /* 0x000000afecaf7209 */ /* 0x000fe20007810000 */
[----:B------:R-:W0:Y:S01]  /*10ec0*/  MUFU.TANH R188, R188 ;  /* 0x000000bc00bc7308 */ /* 0x000e220000002400 */
[----:B------:R-:W-:-:S02]  /*10ed0*/  F2FP.F16.F32.PACK_AB R154, R224, R154 ;  /* 0x0000009ae09a723e */ /* 0x000fc400000000ff */
[----:B-1----:R-:W-:-:S05]  /*10ee0*/  FMNMX.FTZ R175, R197, R175, !PT ;  /* 0x000000afc5af7209 */ /* 0x002fca0007810000 */
[----:B------:R-:W1:Y:S01]  /*10ef0*/  MUFU.TANH R0, R0 ;  /* 0x0000000000007308 */ /* 0x000e620000002400 */
[----:B--2---:R-:W-:-:S07]  /*10f00*/  FMNMX.FTZ R175, R196, R175, !PT ;  /* 0x000000afc4af7209 */ /* 0x004fce0007810000 */
[----:B------:R-:W2:Y:S01]  /*10f10*/  MUFU.TANH R193, R193 ;  /* 0x000000c100c17308 */ /* 0x000ea20000002400 */
[----:B0-----:R-:W-:-:S07]  /*10f20*/  FMNMX.FTZ R175, R188, R175, !PT ;  /* 0x000000afbcaf7209 */ /* 0x001fce0007810000 */
[----:B------:R-:W0:Y:S01]  /*10f30*/  MUFU.TANH R153, R153 ;  /* 0x0000009900997308 */ /* 0x000e220000002400 */
[----:B-1----:R-:W-:-:S07]  /*10f40*/  FMNMX.FTZ R175, R0, R175, !PT ;  /* 0x000000af00af7209 */ /* 0x002fce0007810000 */
[----:B------:R1:W3:Y:S01]  /*10f50*/  MUFU.TANH R171, R183 ;  /* 0x000000b700ab7308 */ /* 0x0002e20000002400 */
[----:B--2---:R-:W-:-:S07]  /*10f60*/  FMNMX.FTZ R175, R193, R175, !PT ;  /* 0x000000afc1af7209 */ /* 0x004fce0007810000 */
[----:B------:R2:W4:Y:S01]  /*10f70*/  MUFU.TANH R174, R186 ;  /* 0x000000ba00ae7308 */ /* 0x0005220000002400 */
[----:B0-----:R-:W-:Y:S01]  /*10f80*/  FMNMX.FTZ R175, R153, R175, !PT ;  /* 0x000000af99af7209 */ /* 0x001fe20007810000 */
[----:B-1----:R-:W-:-:S06]  /*10f90*/  FMUL.FTZ R183, R199, UR40 ;  /* 0x00000028c7b77c20 */ /* 0x002fcc0008410000 */
[----:B------:R-:W0:Y:S01]  /*10fa0*/  MUFU.TANH R233, R233 ;  /* 0x000000e900e97308 */ /* 0x000e220000002400 */
[----:B--2---:R-:W-:Y:S02]  /*10fb0*/  IMAD.MOV.U32 R186, RZ, RZ, R189 ;  /* 0x000000ffffba7224 */ /* 0x004fe400078e00bd */
[----:B------:R-:W-:Y:S01]  /*10fc0*/  FMUL.FTZ R189, R191, UR40 ;  /* 0x00000028bfbd7c20 */ /* 0x000fe20008410000 */
[----:B---3--:R-:W-:-:S05]  /*10fd0*/  FMNMX.FTZ R175, R171, R175, !PT ;  /* 0x000000afabaf7209 */ /* 0x008fca0007810000 */
[----:B------:R-:W1:Y:S01]  /*10fe0*/  MUFU.TANH R189, R189 ;  /* 0x000000bd00bd7308 */ /* 0x000e620000002400 */
[----:B----4-:R-:W-:-:S04]  /*10ff0*/  FMNMX.FTZ R175, R174, R175, !PT ;  /* 0x000000afaeaf7209 */ /* 0x010fc80007810000 */
[----:B------:R-:W-:-:S03]  /*11000*/  FMNMX.FTZ R175, R187, R175, !PT ;  /* 0x000000afbbaf7209 */ /* 0x000fc60007810000 */
[----:B------:R-:W2:Y:S01]  /*11010*/  MUFU.TANH R225, R225 ;  /* 0x000000e100e17308 */ /* 0x000ea20000002400 */
[----:B0-----:R-:W-:-:S07]  /*11020*/  FMNMX.FTZ R175, R233, R175, !PT ;  /* 0x000000afe9af7209 */ /* 0x001fce0007810000 */
[----:B------:R-:W0:Y:S01]  /*11030*/  MUFU.TANH R179, R179 ;  /* 0x000000b300b37308 */ /* 0x000e220000002400 */
[----:B-1----:R-:W-:-:S07]  /*11040*/  FMNMX.FTZ R175, R189, R175, !PT ;  /* 0x000000afbdaf7209 */ /* 0x002fce0007810000 */
[----:B------:R-:W1:Y:S01]  /*11050*/  MUFU.TANH R182, R182 ;  /* 0x000000b600b67308 */ /* 0x000e620000002400 */
[----:B--2---:R-:W-:-:S07]  /*11060*/  FMNMX.FTZ R175, R225, R175, !PT ;  /* 0x000000afe1af7209 */ /* 0x004fce0007810000 */
[----:B------:R-:W2:Y:S01]  /*11070*/  MUFU.TANH R183, R183 ;  /* 0x000000b700b77308 */ /* 0x000ea20000002400 */
[----:B0-----:R-:W-:-:S04]  /*11080*/  FMNMX.FTZ R175, R179, R175, !PT ;  /* 0x000000afb3af7209 */ /* 0x001fc80007810000 */
[----:B-1----:R-:W-:-:S04]  /*11090*/  FMNMX.FTZ R175, R182, R175, !PT ;  /* 0x000000afb6af7209 */ /* 0x002fc80007810000 */
[----:B--2---:R-:W-:-:S05]  /*110a0*/  FMNMX.FTZ R175, R183, R175, !PT ;  /* 0x000000afb7af7209 */ /* 0x004fca0007810000 */
[----:B------:R-:W0:Y:S02]  /*110b0*/  SHFL.BFLY PT, R177, R175, 0x2, 0x1f ;  /* 0x0c401f00afb17f89 */ /* 0x000e2400000e0000 */
[----:B0-----:R-:W-:-:S05]  /*110c0*/  FMNMX.FTZ R177, R175, R177, !PT ;  /* 0x000000b1afb17209 */ /* 0x001fca0007810000 */
[----:B------:R-:W0:Y:S02]  /*110d0*/  SHFL.BFLY PT, R175, R177, 0x1, 0x1f ;  /* 0x0c201f00b1af7f89 */ /* 0x000e2400000e0000 */
[----:B0-----:R-:W-:-:S05]  /*110e0*/  FMNMX.FTZ R177, R177, R175, !PT ;  /* 0x000000afb1b17209 */ /* 0x001fca0007810000 */
[C---:B------:R-:W-:Y:S01]  /*110f0*/  FMUL.FTZ R223, R177.reuse, R23 ;  /* 0x00000017b1df7220 */ /* 0x040fe20000410000 */
[----:B------:R-:W-:-:S03]  /*11100*/  FADD.FTZ R224, -R177, R220 ;  /* 0x000000dcb1e07221 */ /* 0x000fc60000010100 */
[-CC-:B------:R-:W-:Y:S01]  /*11110*/  FFMA.FTZ R199, R234, R23.reuse, -R223.reuse ;  /* 0x00000017eac77223 */ /* 0x180fe200000108df */
[-CC-:B------:R-:W-:Y:S01]  /*11120*/  FFMA.FTZ R190, R171, R23.reuse, -R223.reuse ;  /* 0x00000017abbe7223 */ /* 0x180fe200000108df */
[----:B------:R-:W2:Y:S01]  /*11130*/  LDL R234, [R1+0x28] ;  /* 0x0000280001ea7983 */ /* 0x000ea20000100800 */
[-CC-:B------:R-:W-:Y:S01]  /*11140*/  FFMA.FTZ R171, R174, R23.reuse, -R223.reuse ;  /* 0x00000017aeab7223 */ /* 0x180fe200000108df */
[-C--:B------:R-:W-:Y:S01]  /*11150*/  FMUL.FTZ R224, R224, R23.reuse ;  /* 0x00000017e0e07220 */ /* 0x080fe20000410000 */
[-CC-:B------:R-:W-:Y:S01]  /*11160*/  FFMA.FTZ R175, R186, R23.reuse, -R223.reuse ;  /* 0x00000017baaf7223 */ /* 0x180fe200000108df */
[-CC-:B------:R-:W-:Y:S01]  /*11170*/  FFMA.FTZ R222, R222, R23.reuse, -R223.reuse ;  /* 0x00000017dede7223 */ /* 0x180fe200000108df */
[-CC-:B------:R-:W-:Y:S01]  /*11180*/  FFMA.FTZ R194, R153, R23.reuse, -R223.reuse ;  /* 0x0000001799c27223 */ /* 0x180fe200000108df */
[----:B------:R-:W-:Y:S01]  /*11190*/  FFMA.FTZ R178, R178, R23, -R223 ;  /* 0x00000017b2b27223 */ /* 0x000fe200000108df */
        /* <DEDUP_REMOVED lines=68> */
[----:B------:R-:W-:Y:S01]  /*115e0*/  IMAD.MOV.U32 R175, RZ, RZ, 0x40000040 ;  /* 0x40000040ffaf7424 */ /* 0x000fe200078e00ff */
[----:B------:R0:W3:Y:S01]  /*115f0*/  MUFU.EX2 R155, R178 ;  /* 0x000000b2009b7308 */ /* 0x0000e20000000800 */
[----:B------:R-:W-:Y:S01]  /*11600*/  FFMA.FTZ R185, R185, R23, -R223 ;  /* 0x00000017b9b97223 */ /* 0x000fe200000108df */
[C---:B-1----:R-:W-:Y:S01]  /*11610*/  FADD.FTZ R3, R222.reuse, R3 ;  /* 0x00000003de037221 */ /* 0x042fe20000010000 */
[----:B------:R-:W-:Y:S01]  /*11620*/  F2FP.F16.F32.PACK_AB R153, R222, R153 ;  /* 0x00000099de99723e */ /* 0x000fe200000000ff */
[-CC-:B------:R-:W-:Y:S01]  /*11630*/  FFMA.FTZ R221, R221, R23.reuse, -R223.reuse ;  /* 0x00000017dddd7223 */ /* 0x180fe200000108df */
[----:B------:R-:W-:Y:S01]  /*11640*/  R2UR UR7, R175 ;  /* 0x00000000af0772ca */ /* 0x000fe200000e0000 */
[----:B------:R-:W-:Y:S01]  /*11650*/  FFMA.FTZ R220, R235, R23, -R223 ;  /* 0x00000017ebdc7223 */ /* 0x000fe200000108df */
[----:B0-----:R-:W-:Y:S01]  /*11660*/  @!P1 VIADD R178, R211, 0x32440 ;  /* 0x00032440d3b29836 */ /* 0x001fe20000000000 */
[----:B------:R0:W1:Y:S04]  /*11670*/  MUFU.EX2 R175, R185 ;  /* 0x000000b900af7308 */ /* 0x0000680000000800 */
[----:B0-----:R-:W-:Y:S01]  /*11680*/  @!P1 PRMT R185, RZ, 0x654, R178 ;  /* 0x00000654ffb99816 */ /* 0x001fe200000000b2 */
        /* <DEDUP_REMOVED lines=64> */
[----:B--2---:R-:W-:-:S02]  /*11a90*/  IMAD R174, R2, 0xc00, R234 ;  /* 0x00000c0002ae7824 */ /* 0x004fc400078e02ea */
[----:B------:R-:W0:Y:S02]  /*11aa0*/  S2R R234, SR_TID.X ;  /* 0x0000000000ea7919 */ /* 0x000e240000002100 */
[----:B0-----:R-:W-:-:S04]  /*11ab0*/  SHF.R.U32.HI R222, RZ, 0x7, R234 ;  /* 0x00000007ffde7819 */ /* 0x001fc800000116ea */
[----:B------:R-:W-:-:S05]  /*11ac0*/  IADD3 R178, -R222, 0xb, RZ ;  /* 0x0000000bdeb27810 */ /* 0x000fca0007ffe1ff */
[----:B------:R2:W-:Y:S06]  /*11ad0*/  BAR.ARV R178, 0x100 ;  /* 0x000400b20000751d */ /* 0x0005ec0000002000 */
[----:B------:R0:W-:Y:S02]  /*11ae0*/  @!P1 SYNCS.ARRIVE.TRANS64.RED.A1T0 RZ, [R185+URZ], RZ ;  /* 0x000000ffb9ff99a7 */ /* 0x0001e4000810043f */
[----:B0-----:R-:W-:-:S05]  /*11af0*/  IADD3 R185, R222, 0x8, RZ ;  /* 0x00000008deb97810 */ /* 0x001fca0007ffe0ff */
[----:B------:R3:W-:Y:S01]  /*11b00*/  BAR.SYNC.DEFER_BLOCKING R185, 0x100 ;  /* 0x000400b90000751d */ /* 0x0007e20000010000 */
[----:B------:R-:W-:Y:S01]  /*11b10*/  R2UR UR6, R174 ;  /* 0x00000000ae0672ca */ /* 0x000fe200000e0000 */
[----:B---3--:R-:W-:Y:S01]  /*11b20*/  FADD.FTZ R185, R155, R3 ;  /* 0x000000039bb97221 */ /* 0x008fe20000010000 */
[----:B-1----:R-:W-:-:S04]  /*11b30*/  F2FP.F16.F32.PACK_AB R155, R175, R155 ;  /* 0x0000009baf9b723e */ /* 0x002fc800000000ff */
[----:B------:R-:W-:-:S07]  /*11b40*/  WARPGROUP.ARRIVE ;  /* 0x00000000000079c5 */ /* 0x000fce0000000000 */
[----:B------:R-:W-:Y:S01]  /*11b50*/  HGMMA.64x256x16.F32 R24, R152, gdesc[UR4].tnspB, R24, gsb0 ;  /* 0x43e0000498187df0 */ /* 0x000fe20008000818 */
[----:B------:R-:W0:Y:S01]  /*11b60*/  MUFU.EX2 R192, R192 ;  /* 0x000000c000c07308 */ /* 0x000e220000000800 */
[----:B------:R-:W-:-:S07]  /*11b70*/  FFMA.FTZ R186, R237, R23, -R223 ;  /* 0x00000017edba7223 */ /* 0x000fce00000108df */
[----:B------:R-:W1:Y:S08]  /*11b80*/  MUFU.EX2 R158, R158 ;  /* 0x0000009e009e7308 */ /* 0x000e700000000800 */
[----:B------:R-:W3:Y:S01]  /*11b90*/  MUFU.EX2 R157, R157 ;  /* 0x0000009d009d7308 */ /* 0x000ee20000000800 */
[----:B0-----:R-:W-:-:S07]  /*11ba0*/  FADD.FTZ R156, R192, R156 ;  /* 0x0000009cc09c7221 */ /* 0x001fce0000010000 */
[----:B------:R-:W0:Y:S08]  /*11bb0*/  MUFU.EX2 R159, R159 ;  /* 0x0000009f009f7308 */ /* 0x000e300000000800 */
[----:B------:R-:W-:Y:S08]  /*11bc0*/  MUFU.EX2 R3, R221 ;  /* 0x000000dd00037308 */ /* 0x000ff00000000800 */
[----:B------:R-:W-:Y:S01]  /*11bd0*/  MUFU.EX2 R186, R186 ;  /* 0x000000ba00ba7308 */ /* 0x000fe20000000800 */
[----:B------:R-:W-:-:S07]  /*11be0*/  FFMA.FTZ R197, R197, R23, -R223 ;  /* 0x00000017c5c57223 */ /* 0x000fce00000108df */
[----:B------:R-:W-:Y:S01]  /*11bf0*/  MUFU.EX2 R163, R163 ;  /* 0x000000a300a37308 */ /* 0x000fe20000000800 */
[-CC-:B------:R-:W-:Y:S01]  /*11c00*/  FFMA.FTZ R196, R196, R23.reuse, -R223.reuse ;  /* 0x00000017c4c47223 */ /* 0x180fe200000108df */
[-CC-:B------:R-:W-:Y:S01]  /*11c10*/  FFMA.FTZ R195, R188, R23.reuse, -R223.reuse ;  /* 0x00000017bcc37223 */ /* 0x180fe200000108df */
[----:B------:R-:W-:-:S05]  /*11c20*/  FFMA.FTZ R198, R236, R23, -R223 ;  /* 0x00000017ecc67223 */ /* 0x000fca00000108df */
[----:B------:R-:W-:Y:S08]  /*11c30*/  MUFU.EX2 R161, R161 ;  /* 0x000000a100a17308 */ /* 0x000ff00000000800 */
[----:B------:R-:W-:Y:S08]  /*11c40*/  MUFU.EX2 R162, R162 ;  /* 0x000000a200a27308 */ /* 0x000ff00000000800 */
[----:B------:R-:W-:Y:S01]  /*11c50*/  MUFU.EX2 R197, R197 ;  /* 0x000000c500c57308 */ /* 0x000fe20000000800 */
[----:B------:R-:W-:-:S07]  /*11c60*/  WARPGROUP.DEPBAR.LE gsb0, 0x0 ;  /* 0x00008000000079c5 */ /* 0x000fce0000010000 */
[----:B------:R-:W4:Y:S01]  /*11c70*/  MUFU.EX2 R154, R220 ;  /* 0x000000dc009a7308 */ /* 0x000f220000000800 */
[----:B------:R-:W-:-:S07]  /*11c80*/  VIADD R152, R174, 0x80 ;  /* 0x00000080ae987836 */ /* 0x000fce0000000000 */
[----:B------:R-:W5:Y:S01]  /*11c90*/  MUFU.EX2 R155, R199 ;  /* 0x000000c7009b7308 */ /* 0x000f620000000800 */
[----:B------:R-:W-:Y:S01]  /*11ca0*/  R2UR UR6, R152 ;  /* 0x00000000980672ca */ /* 0x000fe200000e0000 */
[----:B-1----:R-:W-:Y:S01]  /*11cb0*/  FADD.FTZ R152, R158, R156 ;  /* 0x0000009c9e987221 */ /* 0x002fe20000010000 */
[----:B------:R-:W-:-:S03]  /*11cc0*/  IMAD.MOV.U32 R153, RZ, RZ, 0x40000040 ;  /* 0x40000040ff997424 */ /* 0x000fc600078e00ff */
[----:B---3--:R-:W-:Y:S01]  /*11cd0*/  FADD.FTZ R152, R157, R152 ;  /* 0x000000989d987221 */ /* 0x008fe20000010000 */
[----:B------:R-:W-:Y:S02]  /*11ce0*/  F2FP.F16.F32.PACK_AB R156, R158, R192 ;  /* 0x000000c09e9c723e */ /* 0x000fe400000000ff */
[----:B------:R-:W-:Y:S01]  /*11cf0*/  R2UR UR7, R153 ;  /* 0x00000000990772ca */ /* 0x000fe200000e0000 */
[C---:B0-----:R-:W-:Y:S01]  /*11d00*/  FADD.FTZ R192, R159.reuse, R152 ;  /* 0x000000989fc07221 */ /* 0x041fe20000010000 */
[----:B------:R-:W-:Y:S02]  /*11d10*/  F2FP.F16.F32.PACK_AB R158, R159, R157 ;  /* 0x0000009d9f9e723e */ /* 0x000fe400000000ff */
[----:B----4-:R-:W-:Y:S02]  /*11d20*/  F2FP.F16.F32.PACK_AB R157, R154, R3 ;  /* 0x000000039a9d723e */ /* 0x010fe400000000ff */
[----:B-----5:R-:W-:-:S04]  /*11d30*/  F2FP.F16.F32.PACK_AB R159, R186, R155 ;  /* 0x0000009bba9f723e */ /* 0x020fc800000000ff */
[----:B------:R-:W-:-:S06]  /*11d40*/  WARPGROUP.ARRIVE ;  /* 0x00000000000079c5 */ /* 0x000fcc0000000000 */
[----:B------:R-:W-:Y:S01]  /*11d50*/  HGMMA.64x256x16.F32 R24, R156, gdesc[UR4].tnspB, R24, gsb0 ;  /* 0x43e000049c187df0 */ /* 0x000fe20008000818 */
[----:B------:R-:W-:Y:S01]  /*11d60*/  MUFU.EX2 R196, R196 ;  /* 0x000000c400c47308 */ /* 0x000fe20000000800 */
[----:B------:R-:W-:-:S07]  /*11d70*/  FADD.FTZ R192, R163, R192 ;  /* 0x000000c0a3c07221 */ /* 0x000fce0000010000 */
[----:B------:R-:W0:Y:S01]  /*11d80*/  MUFU.EX2 R195, R195 ;  /* 0x000000c300c37308 */ /* 0x000e220000000800 */
[----:B------:R-:W-:Y:S02]  /*11d90*/  VIADD R152, R174, 0x100 ;  /* 0x00000100ae987836 */ /* 0x000fe40000000000 */
[----:B------:R-:W-:-:S03]  /*11da0*/  IMAD.MOV.U32 R153, RZ, RZ, 0x40000040 ;  /* 0x40000040ff997424 */ /* 0x000fc600078e00ff */
[----:B------:R-:W-:Y:S02]  /*11db0*/  R2UR UR6, R152 ;  /* 0x00000000980672ca */ /* 0x000fe400000e0000 */
[----:B------:R-:W-:Y:S01]  /*11dc0*/  R2UR UR7, R153 ;  /* 0x00000000990772ca */ /* 0x000fe200000e0000 */
[----:B------:R-:W-:Y:S01]  /*11dd0*/  MUFU.EX2 R167, R167 ;  /* 0x000000a700a77308 */ /* 0x000fe20000000800 */
[-CC-:B------:R-:W-:Y:S01]  /*11de0*/  FFMA.FTZ R191, R0, R23.reuse, -R223.reuse ;  /* 0x0000001700bf7223 */ /* 0x180fe200000108df */
[----:B------:R-:W-:-:S06]  /*11df0*/  FFMA.FTZ R193, R193, R23, -R223 ;  /* 0x00000017c1c17223 */ /* 0x000fcc00000108df */
[----:B------:R-:W-:Y:S08]  /*11e00*/  MUFU.EX2 R165, R165 ;  /* 0x000000a500a57308 */ /* 0x000ff00000000800 */
[----:B------:R-:W-:Y:S08]  /*11e10*/  MUFU.EX2 R166, R166 ;  /* 0x000000a600a67308 */ /* 0x000ff00000000800 */
[----:B------:R-:W-:Y:S08]  /*11e20*/  MUFU.EX2 R191, R191 ;  /* 0x000000bf00bf7308 */ /* 0x000ff00000000800 */
[----:B------:R-:W-:Y:S08]  /*11e30*/  MUFU.EX2 R193, R193 ;  /* 0x000000c100c17308 */ /* 0x000ff00000000800 */
[----:B------:R-:W-:Y:S08]  /*11e40*/  MUFU.EX2 R194, R194 ;  /* 0x000000c200c27308 */ /* 0x000ff00000000800 */
[----:B------:R-:W-:Y:S01]  /*11e50*/  MUFU.EX2 R190, R190 ;  /* 0x000000be00be7308 */ /* 0x000fe20000000800 */
[----:B------:R-:W-:Y:S01]  /*11e60*/  IMAD.MOV.U32 R153, RZ, RZ, 0x40000040 ;  /* 0x40000040ff997424 */ /* 0x000fe200078e00ff */
[----:B------:R-:W-:Y:S01]  /*11e70*/  IADD3 R152, R174, 0x180, RZ ;  /* 0x00000180ae987810 */ /* 0x000fe20007ffe0ff */
[----:B------:R-:W-:-:S05]  /*11e80*/  WARPGROUP.DEPBAR.LE gsb0, 0x0 ;  /* 0x00008000000079c5 */ /* 0x000fca0000010000 */
[----:B------:R1:W3:Y:S08]  /*11e90*/  MUFU.EX2 R157, R160 ;  /* 0x000000a0009d7308 */ /* 0x0002f00000000800 */
[----:B------:R-:W4:Y:S01]  /*11ea0*/  MUFU.EX2 R156, R198 ;  /* 0x000000c6009c7308 */ /* 0x000f220000000800 */
[C---:B------:R-:W-:Y:S01]  /*11eb0*/  FADD.FTZ R158, R161.reuse, R192 ;  /* 0x000000c0a19e7221 */ /* 0x040fe20000010000 */
[----:B-1----:R-:W-:-:S02]  /*11ec0*/  F2FP.F16.F32.PACK_AB R160, R161, R163 ;  /* 0x000000a3a1a0723e */ /* 0x002fc400000000ff */
[----:B0-----:R-:W-:Y:S01]  /*11ed0*/  F2FP.F16.F32.PACK_AB R163, R195, R196 ;  /* 0x000000c4c3a3723e */ /* 0x001fe200000000ff */
[----:B---3--:R-:W-:-:S04]  /*11ee0*/  FADD.FTZ R158, R157, R158 ;  /* 0x0000009e9d9e7221 */ /* 0x008fc80000010000 */
[C---:B------:R-:W-:Y:S01]  /*11ef0*/  FADD.FTZ R158, R162.reuse, R158 ;  /* 0x0000009ea29e7221 */ /* 0x040fe20000010000 */
[----:B------:R-:W-:Y:S02]  /*11f00*/  F2FP.F16.F32.PACK_AB R162, R162, R157 ;  /* 0x0000009da2a2723e */ /* 0x000fe400000000ff */
[----:B----4-:R-:W-:-:S04]  /*11f10*/  F2FP.F16.F32.PACK_AB R161, R197, R156 ;  /* 0x0000009cc5a1723e */ /* 0x010fc800000000ff */
[----:B------:R-:W-:-:S06]  /*11f20*/  WARPGROUP.ARRIVE ;  /* 0x00000000000079c5 */ /* 0x000fcc0000000000 */
[----:B------:R-:W-:Y:S01]  /*11f30*/  HGMMA.64x256x16.F32 R24, R160, gdesc[UR4].tnspB, R24, gsb0 ;  /* 0x43e00004a0187df0 */ /* 0x000fe20008000818 */
[----:B------:R0:W1:Y:S01]  /*11f40*/  MUFU.EX2 R157, R164 ;  /* 0x000000a4009d7308 */ /* 0x0000620000000800 */
[----:B------:R-:W-:-:S04]  /*11f50*/  FADD.FTZ R158, R167, R158 ;  /* 0x0000009ea79e7221 */ /* 0x000fc80000010000 */
[----:B------:R-:W-:Y:S01]  /*11f60*/  FADD.FTZ R158, R165, R158 ;  /* 0x0000009ea59e7221 */ /* 0x000fe20000010000 */
[----:B------:R-:W-:Y:S02]  /*11f70*/  R2UR UR6, R152 ;  /* 0x00000000980672ca */ /* 0x000fe400000e0000 */
[----:B------:R-:W-:Y:S02]  /*11f80*/  R2UR UR7, R153 ;  /* 0x00000000990772ca */ /* 0x000fe400000e0000 */
[----:B0-----:R-:W-:Y:S02]  /*11f90*/  F2FP.F16.F32.PACK_AB R164, R165, R167 ;  /* 0x000000a7a5a4723e */ /* 0x001fe400000000ff */
[----:B------:R-:W-:Y:S01]  /*11fa0*/  F2FP.F16.F32.PACK_AB R165, R193, R191 ;  /* 0x000000bfc1a5723e */ /* 0x000fe200000000ff */
[----:B-1----:R-:W-:Y:S01]  /*11fb0*/  FADD.FTZ R158, R157, R158 ;  /* 0x0000009e9d9e7221 */ /* 0x002fe20000010000 */
[----:B------:R-:W-:-:S03]  /*11fc0*/  F2FP.F16.F32.PACK_AB R167, R190, R194 ;  /* 0x000000c2bea7723e */ /* 0x000fc600000000ff */
[C---:B------:R-:W-:Y:S01]  /*11fd0*/  FADD.FTZ R158, R166.reuse, R158 ;  /* 0x0000009ea69e7221 */ /* 0x040fe20000010000 */
[----:B------:R-:W-:Y:S01]  /*11fe0*/  F2FP.F16.F32.PACK_AB R166, R166, R157 ;  /* 0x0000009da6a6723e */ /* 0x000fe200000000ff */
[----:B------:R-:W0:Y:S01]  /*11ff0*/  MUFU.EX2 R184, R184 ;  /* 0x000000b800b87308 */ /* 0x000e220000000800 */
[-CC-:B------:R-:W-:Y:S01]  /*12000*/  FFMA.FTZ R187, R187, R23.reuse, -R223.reuse ;  /* 0x00000017bbbb7223 */ /* 0x180fe200000108df */
[-CC-:B------:R-:W-:Y:S01]  /*12010*/  FFMA.FTZ R188, R233, R23.reuse, -R223.reuse ;  /* 0x00000017e9bc7223 */ /* 0x180fe200000108df */
[----:B------:R-:W-:-:S05]  /*12020*/  FFMA.FTZ R189, R189, R23, -R223 ;  /* 0x00000017bdbd7223 */ /* 0x000fca00000108df */
[----:B------:R-:W1:Y:S01]  /*12030*/  MUFU.EX2 R169, R169 ;  /* 0x000000a900a97308 */ /* 0x000e620000000800 */
[----:B------:R-:W-:-:S07]  /*12040*/  IMAD.MOV.U32 R153, RZ, RZ, 0x40000040 ;  /* 0x40000040ff997424 */ /* 0x000fce00078e00ff */
[----:B------:R1:W-:Y:S01]  /*12050*/  MUFU.EX2 R159, R168 ;  /* 0x000000a8009f7308 */ /* 0x0003e20000000800 */
[----:B0-----:R-:W-:-:S07]  /*12060*/  FADD.FTZ R158, R184, R158 ;  /* 0x0000009eb89e7221 */ /* 0x001fce0000010000 */
[----:B------:R-:W-:Y:S08]  /*12070*/  MUFU.EX2 R170, R170 ;  /* 0x000000aa00aa7308 */ /* 0x000ff00000000800 */
[----:B------:R-:W-:Y:S08]  /*12080*/  MUFU.EX2 R157, R171 ;  /* 0x000000ab009d7308 */ /* 0x000ff00000000800 */
[----:B------:R-:W-:Y:S08]  /*12090*/  MUFU.EX2 R187, R187 ;  /* 0x000000bb00bb7308 */ /* 0x000ff00000000800 */
[----:B------:R-:W-:Y:S08]  /*120a0*/  MUFU.EX2 R188, R188 ;  /* 0x000000bc00bc7308 */ /* 0x000ff00000000800 */
[----:B------:R-:W0:Y:S01]  /*120b0*/  MUFU.EX2 R189, R189 ;  /* 0x000000bd00bd7308 */ /* 0x000e220000000800 */
[----:B------:R-:W-:Y:S01]  /*120c0*/  VIADD R152, R174, 0x200 ;  /* 0x00000200ae987836 */ /* 0x000fe20000000000 */
[----:B-1----:R-:W-:-:S02]  /*120d0*/  F2FP.F16.F32.PACK_AB R168, R169, R184 ;  /* 0x000000b8a9a8723e */ /* 0x002fc400000000ff */
[----:B0-----:R-:W-:Y:S01]  /*120e0*/  F2FP.F16.F32.PACK_AB R171, R189, R188 ;  /* 0x000000bcbdab723e */ /* 0x001fe200000000ff */
[----:B------:R-:W-:Y:S02]  /*120f0*/  WARPGROUP.DEPBAR.LE gsb0, 0x0 ;  /* 0x00008000000079c5 */ /* 0x000fe40000010000 */
[----:B------:R-:W-:-:S06]  /*12100*/  WARPGROUP.ARRIVE ;  /* 0x00000000000079c5 */ /* 0x000fcc0000000000 */
[----:B------:R-:W-:Y:S01]  /*12110*/  HGMMA.64x256x16.F32 R24, R164, gdesc[UR4].tnspB, R24, gsb0 ;  /* 0x43e00004a4187df0 */ /* 0x000fe20008000818 */
[----:B------:R-:W-:Y:S01]  /*12120*/  R2UR UR7, R153 ;  /* 0x00000000990772ca */ /* 0x000fe200000e0000 */
[----:B------:R-:W-:Y:S01]  /*12130*/  FADD.FTZ R153, R169, R158 ;  /* 0x0000009ea9997221 */ /* 0x000fe20000010000 */
[----:B------:R-:W-:-:S03]  /*12140*/  R2UR UR6, R152 ;  /* 0x00000000980672ca */ /* 0x000fc600000e0000 */
[----:B------:R-:W-:Y:S01]  /*12150*/  FADD.FTZ R153, R159, R153 ;  /* 0x000000999f997221 */ /* 0x000fe20000010000 */
[----:B------:R-:W-:-:S03]  /*12160*/  F2FP.F16.F32.PACK_AB R169, R187, R157 ;  /* 0x0000009dbba9723e */ /* 0x000fc600000000ff */
[C---:B------:R-:W-:Y:S01]  /*12170*/  FADD.FTZ R153, R170.reuse, R153 ;  /* 0x00000099aa997221 */ /* 0x040fe20000010000 */
[----:B------:R-:W-:Y:S01]  /*12180*/  F2FP.F16.F32.PACK_AB R170, R170, R159 ;  /* 0x0000009faaaa723e */ /* 0x000fe200000000ff */
[----:B------:R-:W0:Y:S01]  /*12190*/  MUFU.EX2 R181, R181 ;  /* 0x000000b500b57308 */ /* 0x000e220000000800 */
[-CC-:B------:R-:W-:Y:S01]  /*121a0*/  FFMA.FTZ R179, R179, R23.reuse, -R223.reuse ;  /* 0x00000017b3b37223 */ /* 0x180fe200000108df */
[-CC-:B------:R-:W-:Y:S01]  /*121b0*/  FFMA.FTZ R182, R182, R23.reuse, -R223.reuse ;  /* 0x00000017b6b67223 */ /* 0x180fe200000108df */
[-CC-:B------:R-:W-:Y:S01]  /*121c0*/  FFMA.FTZ R183, R183, R23.reuse, -R223.reuse ;  /* 0x00000017b7b77223 */ /* 0x180fe200000108df */
[----:B------:R-:W-:-:S04]  /*121d0*/  FFMA.FTZ R0, R225, R23, -R223 ;  /* 0x00000017e1007223 */ /* 0x000fc800000108df */
[----:B------:R-:W1:Y:S08]  /*121e0*/  MUFU.EX2 R173, R173 ;  /* 0x000000ad00ad7308 */ /* 0x000e700000000800 */
[----:B------:R-:W-:Y:S08]  /*121f0*/  MUFU.EX2 R159, R172 ;  /* 0x000000ac009f7308 */ /* 0x000ff00000000800 */
[----:B------:R-:W3:Y:S08]  /*12200*/  MUFU.EX2 R180, R180 ;  /* 0x000000b400b47308 */ /* 0x000ef00000000800 */
[----:B------:R0:W-:Y:S08]  /*12210*/  MUFU.EX2 R158, R0 ;  /* 0x00000000009e7308 */ /* 0x0001f00000000800 */
[----:B------:R-:W4:Y:S08]  /*12220*/  MUFU.EX2 R179, R179 ;  /* 0x000000b300b37308 */ /* 0x000f300000000800 */
[----:B------:R-:W-:Y:S08]  /*12230*/  MUFU.EX2 R182, R182 ;  /* 0x000000b600b67308 */ /* 0x000ff00000000800 */
[----:B------:R-:W5:Y:S01]  /*12240*/  MUFU.EX2 R183, R183 ;  /* 0x000000b700b77308 */ /* 0x000f620000000800 */
[----:B------:R-:W-:-:S02]  /*12250*/  VIADD R152, R174, 0x280 ;  /* 0x00000280ae987836 */ /* 0x000fc40000000000 */
[----:B0-----:R-:W-:Y:S01]  /*12260*/  FADD.FTZ R0, R181, R153 ;  /* 0x00000099b5007221 */ /* 0x001fe20000010000 */
[----:B------:R-:W-:Y:S01]  /*12270*/  MOV R153, 0x40000040 ;  /* 0x4000004000997802 */ /* 0x000fe20000000f00 */
[----:B------:R-:W-:Y:S01]  /*12280*/  FADD.FTZ R185, R175, R185 ;  /* 0x000000b9afb97221 */ /* 0x000fe20000010000 */
[C---:B-1----:R-:W-:Y:S01]  /*12290*/  F2FP.F16.F32.PACK_AB R172, R173.reuse, R181 ;  /* 0x000000b5adac723e */ /* 0x042fe200000000ff */
[----:B------:R-:W-:Y:S01]  /*122a0*/  FADD.FTZ R0, R173, R0 ;  /* 0x00000000ad007221 */ /* 0x000fe20000010000 */
[----:B---3--:R-:W-:Y:S02]  /*122b0*/  F2FP.F16.F32.PACK_AB R174, R180, R159 ;  /* 0x0000009fb4ae723e */ /* 0x008fe400000000ff */
[----:B----4-:R-:W-:Y:S02]  /*122c0*/  F2FP.F16.F32.PACK_AB R173, R179, R158 ;  /* 0x0000009eb3ad723e */ /* 0x010fe400000000ff */
[----:B-----5:R-:W-:Y:S01]  /*122d0*/  F2FP.F16.F32.PACK_AB R175, R183, R182 ;  /* 0x000000b6b7af723e */ /* 0x020fe200000000ff */
[----:B------:R-:W-:-:S02]  /*122e0*/  WARPGROUP.DEPBAR.LE gsb0, 0x0 ;  /* 0x00008000000079c5 */ /* 0x000fc40000010000 */
[----:B------:R-:W-:-:S06]  /*122f0*/  WARPGROUP.ARRIVE ;  /* 0x00000000000079c5 */ /* 0x000fcc0000000000 */
[----:B------:R-:W-:Y:S01]  /*12300*/  HGMMA.64x256x16.F32 R24, R168, gdesc[UR4].tnspB, R24, gsb0 ;  /* 0x43e00004a8187df0 */ /* 0x000fe20008000818 */
[----:B------:R-:W-:Y:S02]  /*12310*/  R2UR UR6, R152 ;  /* 0x00000000980672ca */ /* 0x000fe400000e0000 */
[----:B------:R-:W-:Y:S01]  /*12320*/  R2UR UR7, R153 ;  /* 0x00000000990772ca */ /* 0x000fe200000e0000 */
        /* <DEDUP_REMOVED lines=15> */
[----:B------:R-:W-:-:S03]  /*12420*/  ISETP.GT.AND P2, PT, R210, RZ, PT ;  /* 0x000000ffd200720c */ /* 0x000fc60003f44270 */
[----:B------:R-:W-:Y:S01]  /*12430*/  FADD.FTZ R189, R189, R188 ;  /* 0x000000bcbdbd7221 */ /* 0x000fe20000010000 */
[----:B------:R-:W-:-:S03]  /*12440*/  @!P1 VIADD R211, R211, 0x32460 ;  /* 0x00032460d3d39836 */ /* 0x000fc60000000000 */
[----:B------:R-:W-:Y:S02]  /*12450*/  FADD.FTZ R158, R158, R189 ;  /* 0x000000bd9e9e7221 */ /* 0x000fe40000010000 */
[----:B------:R-:W-:Y:S02]  /*12460*/  @!P1 PRMT R211, RZ, 0x654, R211 ;  /* 0x00000654ffd39816 */ /* 0x000fe400000000d3 */
[----:B------:R-:W-:Y:S01]  /*12470*/  FADD.FTZ R179, R179, R158 ;  /* 0x0000009eb3b37221 */ /* 0x000fe20000010000 */
[----:B------:R-:W-:-:S03]  /*12480*/  FADD.FTZ R0, R159, R0 ;  /* 0x000000009f007221 */ /* 0x000fc60000010000 */
[----:B------:R-:W-:Y:S01]  /*12490*/  FADD.FTZ R182, R182, R179 ;  /* 0x000000b3b6b67221 */ /* 0x000fe20000010000 */
[----:B------:R-:W-:Y:S01]  /*124a0*/  FADD.FTZ R0, R180, R0 ;  /* 0x00000000b4007221 */ /* 0x000fe20000010000 */
[----:B------:R-:W-:Y:S02]  /*124b0*/  VIADD R210, R210, 0xffffffff ;  /* 0xffffffffd2d27836 */ /* 0x000fe40000000000 */
[----:B------:R-:W-:Y:S01]  /*124c0*/  FADD.FTZ R3, R183, R182 ;  /* 0x000000b6b7037221 */ /* 0x000fe20000010000 */
[----:B------:R-:W-:Y:S02]  /*124d0*/  IMAD.MOV.U32 R220, RZ, RZ, R177 ;  /* 0x000000ffffdc7224 */ /* 0x000fe400078e00b1 */
[----:B------:R-:W-:Y:S01]  /*124e0*/  IMAD.MOV.U32 R221, RZ, RZ, R176 ;  /* 0x000000ffffdd7224 */ /* 0x000fe200078e00b0 */
[----:B------:R-:W-:Y:S02]  /*124f0*/  WARPGROUP.DEPBAR.LE gsb0, 0x0 ;  /* 0x00008000000079c5 */ /* 0x000fe40000010000 */
[----:B------:R-:W-:-:S06]  /*12500*/  WARPGROUP.ARRIVE ;  /* 0x00000000000079c5 */ /* 0x000fcc0000000000 */
[----:B------:R-:W-:Y:S03]  /*12510*/  HGMMA.64x256x16.F32 R24, R172, gdesc[UR4].tnspB, R24, gsb0 ;  /* 0x43e00004ac187df0 */ /* 0x000fe60008000818 */
[----:B------:R-:W-:Y:S02]  /*12520*/  WARPGROUP.DEPBAR.LE gsb0, 0x0 ;  /* 0x00008000000079c5 */ /* 0x000fe40000010000 */
[----:B------:R2:W-:Y:S01]  /*12530*/  @!P1 SYNCS.ARRIVE.TRANS64.RED.A1T0 RZ, [R211+URZ], RZ ;  /* 0x000000ffd3ff99a7 */ /* 0x0005e2000810043f */
[----:B------:R-:W-:Y:S05]  /*12540*/  @P2 BRA `(.L_x_4471) ;  /* 0xffffffd0007c2947 */ /* 0x000fea000383ffff */
.L_x_4461:
[----:B------:R-:W3:Y:S01]  /*12550*/  LDL.LU R172, [R1+0x60] ;  /* 0x0000600001ac7983 */ /* 0x000ee20000300800 */
[----:B------:R-:W-:Y:S05]  /*12560*/  WARPSYNC.ALL ;  /* 0x0000000000007948 */ /* 0x000fea0003800000 */
[----:B------:R-:W1:Y:S01]  /*12570*/  SHFL.BFLY PT, R5, R0, 0x2, 0x1f ;  /* 0x0c401f0000057f89 */ /* 0x000e6200000e0000 */
[----:B------:R-:W-:Y:S01]  /*12580*/  MOV R8, RZ ;  /* 0x000000ff00087202 */ /* 0x000fe20000000f00 */
[----:B------:R-:W-:Y:S01]  /*12590*/  VIADD R2, R2, 0x1 ;  /* 0x0000000102027836 */ /* 0x000fe20000000000 */
[----:B------:R4:W-:Y:S08]  /*125a0*/  BAR.ARV R178, 0x100 ;  /* 0x000400b20000751d */ /* 0x0009f00000002000 */
[----:B------:R-:W-:Y:S06]  /*125b0*/  BAR.ARV 0x8, 0x120 ;  /* 0x0204800000007b1d */ /* 0x000fec0000002000 */
[----:B------:R-:W-:Y:S01]  /*125c0*/  ISETP.NE.AND P0, PT, R2, 0x2, PT ;  /* 0x000000020200780c */ /* 0x000fe20003f05270 */
[----:B------:R-:W5:Y:S01]  /*125d0*/  SHFL.BFLY PT, R6, R3, 0x2, 0x1f ;  /* 0x0c401f0003067f89 */ /* 0x000f6200000e0000 */
[----:B------:R-:W-:-:S02]  /*125e0*/  PLOP3.LUT P1, PT, PT, PT, PT, 0x8, 0x0 ;  /* 0x000000000000781c */ /* 0x000fc40003f2e170 */
[----:B------:R-:W-:Y:S01]  /*125f0*/  SEL R2, R2, RZ, P0 ;  /* 0x000000ff02027207 */ /* 0x000fe20000000000 */
[----:B-1----:R-:W-:Y:S01]  /*12600*/  FADD.FTZ R4, R5, R0 ;  /* 0x0000000005047221 */ /* 0x002fe20000010000 */
[----:B------:R-:W-:-:S04]  /*12610*/  IMAD.MOV.U32 R0, RZ, RZ, RZ ;  /* 0x000000ffff007224 */ /* 0x000fc800078e00ff */
[----:B------:R-:W1:Y:S01]  /*12620*/  SHFL.BFLY PT, R5, R4, 0x1, 0x1f ;  /* 0x0c201f0004057f89 */ /* 0x000e6200000e0000 */
[----:B-----5:R-:W-:Y:S01]  /*12630*/  FADD.FTZ R7, R6, R3 ;  /* 0x0000000306077221 */ /* 0x020fe20000010000 */
[----:B------:R-:W-:-:S04]  /*12640*/  IMAD.MOV.U32 R3, RZ, RZ, -0x800000 ;  /* 0xff800000ff037424 */ /* 0x000fc800078e00ff */
[----:B------:R-:W5:Y:S01]  /*12650*/  SHFL.BFLY PT, R6, R7, 0x1, 0x1f ;  /* 0x0c201f0007067f89 */ /* 0x000f6200000e0000 */
[----:B-1----:R-:W-:Y:S01]  /*12660*/  FADD.FTZ R5, R4, R5 ;  /* 0x0000000504057221 */ /* 0x002fe20000010000 */
[----:B------:R-:W-:-:S04]  /*12670*/  SEL R4, RZ, 0x1, P0 ;  /* 0x00000001ff047807 */ /* 0x000fc80000000000 */
[----:B------:R-:W-:Y:S02]  /*12680*/  FSETP.NE.FTZ.AND P2, PT, R5, RZ, PT ;  /* 0x000000ff0500720b */ /* 0x000fe40003f55000 */
[----:B------:R-:W-:Y:S01]  /*12690*/  LOP3.LUT R19, R19, R4, RZ, 0x3c, !PT ;  /* 0x0000000413137212 */ /* 0x000fe200078e3cff */
[----:B------:R-:W-:-:S10]  /*126a0*/  IMAD.MOV.U32 R4, RZ, RZ, -0x800000 ;  /* 0xff800000ff047424 */ /* 0x000fd400078e00ff */
[----:B------:R-:W1:Y:S01]  /*126b0*/  @P2 MUFU.RCP R8, R5 ;  /* 0x0000000500082308 */ /* 0x000e620000001000 */
[----:B-----5:R-:W-:Y:S01]  /*126c0*/  FADD.FTZ R6, R7, R6 ;  /* 0x0000000607067221 */ /* 0x020fe20000010000 */
[----:B------:R-:W-:-:S04]  /*126d0*/  @P2 FMUL.FTZ R7, R23, 0.69314718246459960938 ;  /* 0x3f31721817072820 */ /* 0x000fc80000410000 */
[----:B------:R-:W-:Y:S01]  /*126e0*/  FSETP.NE.FTZ.AND P3, PT, R6, RZ, PT ;  /* 0x000000ff0600720b */ /* 0x000fe20003f75000 */
[-C--:B-1----:R-:W-:Y:S01]  /*126f0*/  FMUL.FTZ R24, R24, R8.reuse ;  /* 0x0000000818187220 */ /* 0x082fe20000410000 */
[-C--:B------:R-:W-:Y:S01]  /*12700*/  FMUL.FTZ R25, R25, R8.reuse ;  /* 0x0000000819197220 */ /* 0x080fe20000410000 */
[----:B------:R-:W-:-:S10]  /*12710*/  FMUL.FTZ R28, R28, R8 ;  /* 0x000000081c1c7220 */ /* 0x000fd40000410000 */
[----:B------:R-:W1:Y:S01]  /*12720*/  @P3 MUFU.RCP R0, R6 ;  /* 0x0000000600003308 */ /* 0x000e620000001000 */
        /* <DEDUP_REMOVED lines=61> */
[----:B------:R-:W5:Y:S01]  /*12b00*/  @P3 MUFU.LG2 R6, R6 ;  /* 0x0000000600063308 */ /* 0x000f620000000c00 */
[----:B------:R-:W-:Y:S01]  /*12b10*/  @P3 FMUL.FTZ R9, R23, 0.69314718246459960938 ;  /* 0x3f31721817093820 */ /* 0x000fe20000410000 */
[-C--:B-1----:R-:W-:Y:S01]  /*12b20*/  FMUL.FTZ R160, R27, R0.reuse ;  /* 0x000000001ba07220 */ /* 0x082fe20000410000 */
[-C--:B------:R-:W-:Y:S01]  /*12b30*/  FMUL.FTZ R158, R35, R0.reuse ;  /* 0x00000000239e7220 */ /* 0x080fe20000410000 */
[-C--:B------:R-:W-:Y:S01]  /*12b40*/  FMUL.FTZ R156, R43, R0.reuse ;  /* 0x000000002b9c7220 */ /* 0x080fe20000410000 */
[-C--:B0-----:R-:W-:Y:S01]  /*12b50*/  FMUL.FTZ R154, R51, R0.reuse ;  /* 0x00000000339a7220 */ /* 0x081fe20000410000 */
[-C--:B------:R-:W-:Y:S01]  /*12b60*/  FMUL.FTZ R152, R59, R0.reuse ;  /* 0x000000003b987220 */ /* 0x080fe20000410000 */
[-C--:B------:R-:W-:Y:S01]  /*12b70*/  FMUL.FTZ R116, R67, R0.reuse ;  /* 0x0000000043747220 */ /* 0x080fe20000410000 */
[----:B------:R0:W1:Y:S01]  /*12b80*/  @P2 MUFU.LG2 R8, R5 ;  /* 0x0000000500082308 */ /* 0x0000620000000c00 */
        /* <DEDUP_REMOVED lines=8> */
[----:B-----5:R-:W-:Y:S01]  /*12c10*/  @P3 FMUL.FTZ R6, R6, 0.69314718246459960938 ;  /* 0x3f31721806063820 */ /* 0x020fe20000410000 */
[-C--:B0-----:R-:W-:Y:S01]  /*12c20*/  FMUL.FTZ R5, R75, R0.reuse ;  /* 0x000000004b057220 */ /* 0x081fe20000410000 */
        /* <DEDUP_REMOVED lines=51> */
[----:B------:R-:W-:Y:S01]  /*12f60*/  @P3 FFMA.FTZ R3, R9, R177, R6 ;  /* 0x000000b109033223 */ /* 0x000fe20000010006 */
[----:B---3--:R-:W-:-:S05]  /*12f70*/  IADD3 R172, R172, 0x1, RZ ;  /* 0x00000001acac7810 */ /* 0x008fca0007ffe0ff */
[----:B------:R4:W-:Y:S02]  /*12f80*/  STL [R1+0x60], R172 ;  /* 0x000060ac01007387 */ /* 0x0009e40000100800 */
.L_x_4393:
[----:B------:R-:W-:Y:S05]  /*12f90*/  WARPSYNC.ALL ;  /* 0x0000000000007948 */ /* 0x000fea0003800000 */
[----:B------:R-:W1:Y:S08]  /*12fa0*/  S2UR UR5, SR_CgaCtaId ;  /* 0x00000000000579c3 */ /* 0x000e700000008800 */
[----:B------:R-:W-:Y:S06]  /*12fb0*/  BAR.SYNC.DEFER_BLOCKING 0x5, 0x120 ;  /* 0x0144800000007b1d */ /* 0x000fec0000010000 */
[----:B------:R-:W-:Y:S01]  /*12fc0*/  UMOV UR4, 0x400 ;  /* 0x0000040000047882 */ /* 0x000fe20000000000 */
[----:B------:R-:W-:Y:S01]  /*12fd0*/  BSSY B0, `(.L_x_4472) ;  /* 0x00002af000007945 */ /* 0x000fe20003800000 */
[----:B-1----:R-:W-:-:S06]  /*12fe0*/  ULEA UR4, UR5, UR4, 0x18 ;  /* 0x0000000405047291 */ /* 0x002fcc000f8ec03f */
[----:B------:R-:W-:-:S05]  /*12ff0*/  IMAD.U32 R17, RZ, RZ, UR4 ;  /* 0x00000004ff117e24 */ /* 0x000fca000f8e00ff */
[----:B0-----:R-:W0:Y:S04]  /*13000*/  LDS.128 R8, [R17+0x324d0] ;  /* 0x0324d00011087984 */ /* 0x001e280000000c00 */
[----:B0-----:R0:W-:Y:S04]  /*13010*/  STL.64 [R1+0x10], R8 ;  /* 0x0000100801007387 */ /* 0x0011e80000100a00 */
[----:B------:R0:W-:Y:S01]  /*13020*/  STL.64 [R1+0x18], R10 ;  /* 0x0000180a01007387 */ /* 0x0001e20000100a00 */
[----:B------:R-:W-:Y:S06]  /*13030*/  BAR.ARV 0x4, 0x120 ;  /* 0x0104800000007b1d */ /* 0x000fec0000002000 */
[----:B------:R-:W-:Y:S05]  /*13040*/  @P1 BRA `(.L_x_4473) ;  /* 0x0000001c00981947 */ /* 0x000fea0003800000 */
[----:B0-----:R-:W3:Y:S04]  /*13050*/  LDL R9, [R1+0x74] ;  /* 0x0000740001097983 */ /* 0x001ee80000100800 */
[----:B------:R-:W3:Y:S04]  /*13060*/  LDL.64 R188, [R1+0x40] ;  /* 0x0000400001bc7983 */ /* 0x000ee80000100a00 */
[----:B--2-4-:R-:W2:Y:S04]  /*13070*/  LDL.LU R178, [R1+0x54] ;  /* 0x0000540001b27983 */ /* 0x014ea80000300800 */
[----:B------:R-:W4:Y:S01]  /*13080*/  LDL.LU R176, [R1+0x58] ;  /* 0x0000580001b07983 */ /* 0x000f220000300800 */
[----:B------:R-:W0:Y:S01]  /*13090*/  S2R R8, SR_SWINHI ;  /* 0x0000000000087919 */ /* 0x000e220000002f00 */
[----:B------:R-:W-:Y:S05]  /*130a0*/  WARPSYNC.ALL ;  /* 0x0000000000007948 */ /* 0x000fea0003800000 */
[----:B------:R-:W-:Y:S01]  /*130b0*/  F2FP.F16.F32.PACK_AB R24, R25, R24 ;  /* 0x000000181918723e */ /* 0x000fe200000000ff */
[----:B------:R-:W-:Y:S01]  /*130c0*/  ULDC.64 UR4, c[0x0][0xcd8] ;  /* 0x0003360000047ab9 */ /* 0x000fe20000000a00 */
[----:B------:R-:W-:Y:S01]  /*130d0*/  F2FP.F16.F32.PACK_AB R32, R33, R32 ;  /* 0x000000202120723e */ /* 0x000fe200000000ff */
[----:B------:R1:W4:Y:S01]  /*130e0*/  LDL.64 R186, [R1+0x40] ;  /* 0x0000400001ba7983 */ /* 0x0003220000100a00 */
[----:B------:R-:W-:-:S02]  /*130f0*/  F2FP.F16.F32.PACK_AB R27, R159, R27 ;  /* 0x0000001b9f1b723e */ /* 0x000fc400000000ff */
[----:B------:R-:W-:Y:S01]  /*13100*/  F2FP.F16.F32.PACK_AB R40, R41, R40 ;  /* 0x000000282928723e */ /* 0x000fe200000000ff */
[----:B------:R-:W4:Y:S01]  /*13110*/  LDL R174, [R1+0x24] ;  /* 0x0000240001ae7983 */ /* 0x000f220000100800 */
[----:B------:R-:W-:Y:S02]  /*13120*/  MOV R6, R17 ;  /* 0x0000001100067202 */ /* 0x000fe40000000f00 */
[----:B0-----:R-:W-:Y:S02]  /*13130*/  MOV R7, R8 ;  /* 0x0000000800077202 */ /* 0x001fe40000000f00 */
        /* <DEDUP_REMOVED lines=52> */
[----:B------:R-:W-:Y:S02]  /*13480*/  IMAD.MOV.U32 R23, RZ, RZ, RZ ;  /* 0x000000ffff177224 */ /* 0x000fe400078e00ff */
[----:B---3--:R-:W-:-:S03]  /*13490*/  IMAD.WIDE R110, R9, 0x2, R6 ;  /* 0x00000002096e7825 */ /* 0x008fc600078e0206 */
[C---:B------:R-:W-:Y:S02]  /*134a0*/  IADD3 R175, P2, R110.reuse, 0x40, RZ ;  /* 0x000000406eaf7810 */ /* 0x040fe40007f5e0ff */
[C---:B------:R-:W-:Y:S02]  /*134b0*/  IADD3 R173, P1, R110.reuse, 0x20, RZ ;  /* 0x000000206ead7810 */ /* 0x040fe40007f3e0ff */
[C---:B------:R-:W-:Y:S02]  /*134c0*/  IADD3 R177, P3, R110.reuse, 0x60, RZ ;  /* 0x000000606eb17810 */ /* 0x040fe40007f7e0ff */
[----:B------:R-:W-:Y:S02]  /*134d0*/  LOP3.LUT R14, R175, 0x380, RZ, 0xc0, !PT ;  /* 0x00000380af0e7812 */ /* 0x000fe400078ec0ff */
[----:B------:R-:W-:Y:S02]  /*134e0*/  LOP3.LUT R12, R173, 0x380, RZ, 0xc0, !PT ;  /* 0x00000380ad0c7812 */ /* 0x000fe400078ec0ff */
[----:B------:R-:W-:-:S02]  /*134f0*/  IADD3 R179, P4, R110, 0x4000, RZ ;  /* 0x000040006eb37810 */ /* 0x000fc40007f9e0ff */
[----:B------:R-:W-:Y:S01]  /*13500*/  LOP3.LUT R20, R177, 0x380, RZ, 0xc0, !PT ;  /* 0x00000380b1147812 */ /* 0x000fe200078ec0ff */
[--C-:B------:R-:W-:Y:S01]  /*13510*/  IMAD.X R21, RZ, RZ, R111.reuse, P3 ;  /* 0x000000ffff157224 */ /* 0x100fe200018e066f */
[----:B------:R-:W-:Y:S01]  /*13520*/  SHF.R.U64 R14, R14, 0x3, RZ ;  /* 0x000000030e0e7819 */ /* 0x000fe200000012ff */
[--C-:B------:R-:W-:Y:S01]  /*13530*/  IMAD.X R15, RZ, RZ, R111.reuse, P2 ;  /* 0x000000ffff0f7224 */ /* 0x100fe200010e066f */
[----:B------:R-:W-:Y:S02]  /*13540*/  IADD3 R70, P3, R110, 0x8020, RZ ;  /* 0x000080206e467810 */ /* 0x000fe40007f7e0ff */
[----:B------:R-:W-:Y:S01]  /*13550*/  SHF.R.U64 R12, R12, 0x3, RZ ;  /* 0x000000030c0c7819 */ /* 0x000fe200000012ff */
[----:B------:R-:W-:Y:S01]  /*13560*/  IMAD.X R13, RZ, RZ, R111, P1 ;  /* 0x000000ffff0d7224 */ /* 0x000fe200008e066f */
[----:B------:R-:W-:Y:S02]  /*13570*/  IADD3 R62, P2, R110, 0x8000, RZ ;  /* 0x000080006e3e7810 */ /* 0x000fe40007f5e0ff */
[----:B-----5:R-:W-:-:S02]  /*13580*/  IADD3.X R31, RZ, R111, RZ, P4, !PT ;  /* 0x0000006fff1f7210 */ /* 0x020fc400027fe4ff */
[----:B------:R-:W-:Y:S02]  /*13590*/  SHF.R.U64 R20, R20, 0x3, RZ ;  /* 0x0000000314147819 */ /* 0x000fe400000012ff */
[C---:B------:R-:W-:Y:S02]  /*135a0*/  IADD3 R181, P5, R110.reuse, 0x4020, RZ ;  /* 0x000040206eb57810 */ /* 0x040fe40007fbe0ff */
[C---:B------:R-:W-:Y:S02]  /*135b0*/  IADD3 R94, P4, R110.reuse, 0x8040, RZ ;  /* 0x000080406e5e7810 */ /* 0x040fe40007f9e0ff */
[----:B------:R-:W-:Y:S02]  /*135c0*/  IADD3 R185, P1, R110, 0x4060, RZ ;  /* 0x000040606eb97810 */ /* 0x000fe40007f3e0ff */
[----:B------:R-:W-:Y:S02]  /*135d0*/  LOP3.LUT R14, R14, R175, RZ, 0x3c, !PT ;  /* 0x000000af0e0e7212 */ /* 0x000fe400078e3cff */
[----:B------:R-:W-:-:S02]  /*135e0*/  LOP3.LUT R30, R179, 0x380, RZ, 0xc0, !PT ;  /* 0x00000380b31e7812 */ /* 0x000fc400078ec0ff */
[C---:B------:R-:W-:Y:S02]  /*135f0*/  LOP3.LUT R11, R110.reuse, 0x380, RZ, 0xc0, !PT ;  /* 0x000003806e0b7812 */ /* 0x040fe400078ec0ff */
[----:B------:R-:W-:Y:S02]  /*13600*/  IADD3 R183, P0, R110, 0x4040, RZ ;  /* 0x000040406eb77810 */ /* 0x000fe40007f1e0ff */
[----:B------:R-:W-:Y:S02]  /*13610*/  LOP3.LUT R12, R12, R173, RZ, 0x3c, !PT ;  /* 0x000000ad0c0c7212 */ /* 0x000fe400078e3cff */
[----:B------:R-:W-:Y:S02]  /*13620*/  LOP3.LUT R175, R70, 0x380, RZ, 0xc0, !PT ;  /* 0x0000038046af7812 */ /* 0x000fe400078ec0ff */
[----:B------:R-:W-:Y:S02]  /*13630*/  LOP3.LUT R20, R20, R177, RZ, 0x3c, !PT ;  /* 0x000000b114147212 */ /* 0x000fe400078e3cff */
[----:B------:R-:W-:Y:S01]  /*13640*/  LOP3.LUT R173, R62, 0x380, RZ, 0xc0, !PT ;  /* 0x000003803ead7812 */ /* 0x000fe200078ec0ff */
[--C-:B------:R-:W-:Y:S01]  /*13650*/  IMAD.X R39, RZ, RZ, R111.reuse, P5 ;  /* 0x000000ffff277224 */ /* 0x100fe200028e066f */
[----:B------:R-:W-:Y:S01]  /*13660*/  LOP3.LUT R177, R94, 0x380, RZ, 0xc0, !PT ;  /* 0x000003805eb17812 */ /* 0x000fe200078ec0ff */
[--C-:B------:R-:W-:Y:S01]  /*13670*/  IMAD.X R55, RZ, RZ, R111.reuse, P1 ;  /* 0x000000ffff377224 */ /* 0x100fe200008e066f */
[----:B------:R-:W-:Y:S01]  /*13680*/  SHF.R.U64 R30, R30, 0x3, RZ ;  /* 0x000000031e1e7819 */ /* 0x000fe200000012ff */
[----:B------:R-:W-:Y:S01]  /*13690*/  IMAD.X R47, RZ, RZ, R111, P0 ;  /* 0x000000ffff2f7224 */ /* 0x000fe200000e066f */
[----:B------:R-:W-:-:S02]  /*136a0*/  IADD3 R98, P5, R110, 0x8060, RZ ;  /* 0x000080606e627810 */ /* 0x000fc40007fbe0ff */
[----:B------:R-:W-:Y:S02]  /*136b0*/  SHF.R.U64 R11, R11, 0x3, RZ ;  /* 0x000000030b0b7819 */ /* 0x000fe400000012ff */
[----:B------:R-:W-:Y:S01]  /*136c0*/  SHF.R.U64 R175, R175, 0x3, RZ ;  /* 0x00000003afaf7819 */ /* 0x000fe200000012ff */
[----:B------:R-:W-:Y:S01]  /*136d0*/  IMAD.X R63, RZ, RZ, R111, P2 ;  /* 0x000000ffff3f7224 */ /* 0x000fe200010e066f */
[C---:B------:R-:W-:Y:S02]  /*136e0*/  IADD3 R106, P1, R110.reuse, 0xc020, RZ ;  /* 0x0000c0206e6a7810 */ /* 0x040fe40007f3e0ff */
[----:B------:R-:W-:Y:S02]  /*136f0*/  LOP3.LUT R38, R181, 0x380, RZ, 0xc0, !PT ;  /* 0x00000380b5267812 */ /* 0x000fe400078ec0ff */
[----:B------:R-:W-:Y:S02]  /*13700*/  SHF.R.U64 R173, R173, 0x3, RZ ;  /* 0x00000003adad7819 */ /* 0x000fe400000012ff */
[----:B------:R-:W-:-:S02]  /*13710*/  IADD3 R8, P0, R110, 0xc000, RZ ;  /* 0x0000c0006e087810 */ /* 0x000fc40007f1e0ff */
[----:B------:R-:W-:Y:S02]  /*13720*/  IADD3.X R71, RZ, R111, RZ, P3, !PT ;  /* 0x0000006fff477210 */ /* 0x000fe40001ffe4ff */
[----:B------:R-:W-:Y:S02]  /*13730*/  LOP3.LUT R46, R183, 0x380, RZ, 0xc0, !PT ;  /* 0x00000380b72e7812 */ /* 0x000fe400078ec0ff */
[----:B------:R-:W-:Y:S02]  /*13740*/  SHF.R.U64 R177, R177, 0x3, RZ ;  /* 0x00000003b1b17819 */ /* 0x000fe400000012ff */
[C---:B------:R-:W-:Y:S02]  /*13750*/  IADD3 R151, P2, R110.reuse, 0xc040, RZ ;  /* 0x0000c0406e977810 */ /* 0x040fe40007f5e0ff */
[----:B------:R-:W-:Y:S02]  /*13760*/  IADD3 R10, P3, R110, 0xc060, RZ ;  /* 0x0000c0606e0a7810 */ /* 0x000fe40007f7e0ff */
[----:B------:R-:W-:-:S02]  /*13770*/  LOP3.LUT R54, R185, 0x380, RZ, 0xc0, !PT ;  /* 0x00000380b9367812 */ /* 0x000fc400078ec0ff */
[----:B------:R-:W-:Y:S02]  /*13780*/  LOP3.LUT R30, R30, R179, RZ, 0x3c, !PT ;  /* 0x000000b31e1e7212 */ /* 0x000fe400078e3cff */
[----:B------:R-:W-:Y:S02]  /*13790*/  LOP3.LUT R110, R11, R110, RZ, 0x3c, !PT ;  /* 0x0000006e0b6e7212 */ /* 0x000fe400078e3cff */
[----:B------:R-:W-:Y:S02]  /*137a0*/  LOP3.LUT R179, R98, 0x380, RZ, 0xc0, !PT ;  /* 0x0000038062b37812 */ /* 0x000fe400078ec0ff */
[----:B------:R-:W-:Y:S02]  /*137b0*/  LOP3.LUT R70, R175, R70, RZ, 0x3c, !PT ;  /* 0x00000046af467212 */ /* 0x000fe400078e3cff */
[----:B------:R-:W-:Y:S02]  /*137c0*/  SHF.R.U64 R38, R38, 0x3, RZ ;  /* 0x0000000326267819 */ /* 0x000fe400000012ff */
[----:B------:R-:W-:-:S02]  /*137d0*/  LOP3.LUT R62, R173, R62, RZ, 0x3c, !PT ;  /* 0x0000003ead3e7212 */ /* 0x000fc400078e3cff */
[----:B------:R-:W-:Y:S02]  /*137e0*/  LOP3.LUT R175, R106, 0x380, RZ, 0xc0, !PT ;  /* 0x000003806aaf7812 */ /* 0x000fe400078ec0ff */
[----:B------:R-:W-:Y:S02]  /*137f0*/  SHF.R.U64 R46, R46, 0x3, RZ ;  /* 0x000000032e2e7819 */ /* 0x000fe400000012ff */
[----:B------:R-:W-:Y:S02]  /*13800*/  LOP3.LUT R94, R177, R94, RZ, 0x3c, !PT ;  /* 0x0000005eb15e7212 */ /* 0x000fe400078e3cff */
[----:B------:R-:W-:Y:S02]  /*13810*/  LOP3.LUT R173, R8, 0x380, RZ, 0xc0, !PT ;  /* 0x0000038008ad7812 */ /* 0x000fe400078ec0ff */
[----:B------:R-:W-:Y:S02]  /*13820*/  SHF.R.U64 R54, R54, 0x3, RZ ;  /* 0x0000000336367819 */ /* 0x000fe400000012ff */
[----:B------:R-:W-:-:S02]  /*13830*/  LOP3.LUT R172, R151, 0x380, RZ, 0xc0, !PT ;  /* 0x0000038097ac7812 */ /* 0x000fc400078ec0ff */
[----:B------:R-:W-:Y:S02]  /*13840*/  LOP3.LUT R177, R10, 0x380, RZ, 0xc0, !PT ;  /* 0x000003800ab17812 */ /* 0x000fe400078ec0ff */
[----:B------:R-:W-:Y:S02]  /*13850*/  SHF.R.U64 R179, R179, 0x3, RZ ;  /* 0x00000003b3b37819 */ /* 0x000fe400000012ff */
[----:B------:R-:W-:Y:S01]  /*13860*/  MOV R110, R110 ;  /* 0x0000006e006e7202 */ /* 0x000fe20000000f00 */
[----:B------:R-:W-:Y:S01]  /*13870*/  BAR.SYNC.DEFER_BLOCKING 0x1, 0x100 ;  /* 0x0044000000007b1d */ /* 0x000fe20000010000 */
[----:B------:R-:W-:Y:S02]  /*13880*/  LOP3.LUT R38, R38, R181, RZ, 0x3c, !PT ;  /* 0x000000b526267212 */ /* 0x000fe400078e3cff */
[----:B------:R-:W-:Y:S02]  /*13890*/  SHF.R.U64 R175, R175, 0x3, RZ ;  /* 0x00000003afaf7819 */ /* 0x000fe400000012ff */
[----:B------:R-:W-:Y:S01]  /*138a0*/  MOV R29, R12 ;  /* 0x0000000c001d7202 */ /* 0x000fe20000000f00 */
[----:B------:R-:W-:Y:S01]  /*138b0*/  IMAD.X R99, RZ, RZ, R111, P5 ;  /* 0x000000ffff637224 */ /* 0x000fe200028e066f */
[----:B------:R-:W-:-:S02]  /*138c0*/  LOP3.LUT R46, R46, R183, RZ, 0x3c, !PT ;  /* 0x000000b72e2e7212 */ /* 0x000fc400078e3cff */
[----:B------:R-:W-:Y:S02]  /*138d0*/  SHF.R.U64 R173, R173, 0x3, RZ ;  /* 0x00000003adad7819 */ /* 0x000fe400000012ff */
[----:B------:R-:W-:Y:S01]  /*138e0*/  MOV R28, R14 ;  /* 0x0000000e001c7202 */ /* 0x000fe20000000f00 */
[--C-:B------:R-:W-:Y:S01]  /*138f0*/  IMAD.X R107, RZ, RZ, R111.reuse, P1 ;  /* 0x000000ffff6b7224 */ /* 0x100fe200008e066f */
[----:B------:R-:W-:Y:S02]  /*13900*/  LOP3.LUT R54, R54, R185, RZ, 0x3c, !PT ;  /* 0x000000b936367212 */ /* 0x000fe400078e3cff */
[----:B------:R-:W-:Y:S02]  /*13910*/  SHF.R.U64 R172, R172, 0x3, RZ ;  /* 0x00000003acac7819 */ /* 0x000fe400000012ff */
[----:B------:R-:W-:Y:S02]  /*13920*/  SHF.R.U64 R177, R177, 0x3, RZ ;  /* 0x00000003b1b17819 */ /* 0x000fe400000012ff */
[----:B------:R-:W-:Y:S01]  /*13930*/  MOV R20, R20 ;  /* 0x0000001400147202 */ /* 0x000fe20000000f00 */
[----:B------:R-:W-:Y:S01]  /*13940*/  IMAD.X R95, RZ, RZ, R111, P4 ;  /* 0x000000ffff5f7224 */ /* 0x000fe200020e066f */
[----:B------:R-:W-:-:S02]  /*13950*/  LOP3.LUT R98, R179, R98, RZ, 0x3c, !PT ;  /* 0x00000062b3627212 */ /* 0x000fc400078e3cff */
[----:B------:R-:W-:Y:S01]  /*13960*/  MOV R30, R30 ;  /* 0x0000001e001e7202 */ /* 0x000fe20000000f00 */
[----:B------:R-:W-:Y:S01]  /*13970*/  STSM.16.M88.4 [R110], R24 ;  /* 0x000000186e007844 */ /* 0x000fe20000000200 */
[----:B------:R-:W-:Y:S01]  /*13980*/  LOP3.LUT R106, R175, R106, RZ, 0x3c, !PT ;  /* 0x0000006aaf6a7212 */ /* 0x000fe200078e3cff */
[--C-:B------:R-:W-:Y:S01]  /*13990*/  IMAD.X R11, RZ, RZ, R111.reuse, P3 ;  /* 0x000000ffff0b7224 */ /* 0x100fe200018e066f */
[----:B------:R-:W-:Y:S01]  /*139a0*/  MOV R38, R38 ;  /* 0x0000002600267202 */ /* 0x000fe20000000f00 */
[----:B------:R-:W-:Y:S01]  /*139b0*/  STSM.16.M88.4 [R29], R32 ;  /* 0x000000201d007844 */ /* 0x000fe20000000200 */
[----:B------:R-:W-:Y:S01]  /*139c0*/  LOP3.LUT R102, R173, R8, RZ, 0x3c, !PT ;  /* 0x00000008ad667212 */ /* 0x000fe200078e3cff */
[----:B------:R-:W-:Y:S01]  /*139d0*/  IMAD.X R103, RZ, RZ, R111, P0 ;  /* 0x000000ffff677224 */ /* 0x000fe200000e066f */
[----:B------:R-:W-:Y:S01]  /*139e0*/  MOV R46, R46 ;  /* 0x0000002e002e7202 */ /* 0x000fe20000000f00 */
[----:B------:R-:W-:Y:S01]  /*139f0*/  STSM.16.M88.4 [R28], R40 ;  /* 0x000000281c007844 */ /* 0x000fe20000000200 */
[----:B------:R-:W-:-:S02]  /*13a00*/  IADD3.X R9, RZ, R111, RZ, P2, !PT ;  /* 0x0000006fff097210 */ /* 0x000fc400017fe4ff */
[----:B------:R-:W-:Y:S01]  /*13a10*/  LOP3.LUT R8, R172, R151, RZ, 0x3c, !PT ;  /* 0x00000097ac087212 */ /* 0x000fe200078e3cff */
[----:B------:R-:W-:Y:S01]  /*13a20*/  STSM.16.M88.4 [R20], R48 ;  /* 0x0000003014007844 */ /* 0x000fe20000000200 */
[----:B------:R-:W-:Y:S02]  /*13a30*/  LOP3.LUT R10, R177, R10, RZ, 0x3c, !PT ;  /* 0x0000000ab10a7212 */ /* 0x000fe400078e3cff */
[----:B------:R-:W-:Y:S01]  /*13a40*/  MOV R54, R54 ;  /* 0x0000003600367202 */ /* 0x000fe20000000f00 */
[----:B------:R-:W-:Y:S01]  /*13a50*/  STSM.16.M88.4 [R30], R56 ;  /* 0x000000381e007844 */ /* 0x000fe20000000200 */
[----:B------:R-:W-:Y:S02]  /*13a60*/  MOV R62, R62 ;  /* 0x0000003e003e7202 */ /* 0x000fe40000000f00 */
[----:B------:R-:W-:Y:S01]  /*13a70*/  MOV R15, R98 ;  /* 0x00000062000f7202 */ /* 0x000fe20000000f00 */
[----:B------:R-:W-:Y:S01]  /*13a80*/  STSM.16.M88.4 [R38], R64 ;  /* 0x0000004026007844 */ /* 0x000fe20000000200 */
[----:B------:R-:W-:-:S02]  /*13a90*/  MOV R70, R70 ;  /* 0x0000004600467202 */ /* 0x000fc40000000f00 */
[----:B------:R-:W-:Y:S02]  /*13aa0*/  MOV R12, R106 ;  /* 0x0000006a000c7202 */ /* 0x000fe40000000f00 */
[----:B------:R-:W-:Y:S02]  /*13ab0*/  F2FP.F16.F32.PACK_AB R98, R101, R100 ;  /* 0x000000646562723e */ /* 0x000fe400000000ff */
[----:B------:R-:W-:Y:S01]  /*13ac0*/  F2FP.F16.F32.PACK_AB R99, R165, R164 ;  /* 0x000000a4a563723e */ /* 0x000fe200000000ff */
[----:B------:R-:W-:Y:S01]  /*13ad0*/  STSM.16.M88.4 [R46], R72 ;  /* 0x000000482e007844 */ /* 0x000fe20000000200 */
[----:B------:R-:W-:Y:S02]  /*13ae0*/  MOV R94, R94 ;  /* 0x0000005e005e7202 */ /* 0x000fe40000000f00 */
[----:B------:R-:W-:Y:S02]  /*13af0*/  F2FP.F16.F32.PACK_AB R106, R109, R108 ;  /* 0x0000006c6d6a723e */ /* 0x000fe400000000ff */
[----:B------:R-:W-:Y:S01]  /*13b00*/  F2FP.F16.F32.PACK_AB R107, R169, R168 ;  /* 0x000000a8a96b723e */ /* 0x000fe200000000ff */
[----:B------:R-:W-:Y:S01]  /*13b10*/  STSM.16.M88.4 [R54], R80 ;  /* 0x0000005036007844 */ /* 0x000fe20000000200 */
[----:B------:R-:W-:-:S02]  /*13b20*/  MOV R14, R8 ;  /* 0x00000008000e7202 */ /* 0x000fc40000000f00 */
[----:B------:R-:W-:Y:S01]  /*13b30*/  MOV R13, R10 ;  /* 0x0000000a000d7202 */ /* 0x000fe20000000f00 */
[----:B------:R-:W-:Y:S01]  /*13b40*/  STSM.16.M88.4 [R62], R76 ;  /* 0x0000004c3e007844 */ /* 0x000fe20000000200 */
[----:B------:R-:W-:Y:S02]  /*13b50*/  MOV R102, R102 ;  /* 0x0000006600667202 */ /* 0x000fe40000000f00 */
[----:B------:R-:W-:Y:S02]  /*13b60*/  F2FP.F16.F32.PACK_AB R8, R121, R171 ;  /* 0x000000ab7908723e */ /* 0x000fe400000000ff */
[----:B------:R-:W-:Y:S02]  /*13b70*/  F2FP.F16.F32.PACK_AB R9, R123, R122 ;  /* 0x0000007a7b09723e */ /* 0x000fe400000000ff */
[----:B------:R-:W-:Y:S02]  /*13b80*/  F2FP.F16.F32.PACK_AB R10, R125, R124 ;  /* 0x0000007c7d0a723e */ /* 0x000fe400000000ff */
[----:B------:R-:W-:Y:S01]  /*13b90*/  F2FP.F16.F32.PACK_AB R11, R127, R126 ;  /* 0x0000007e7f0b723e */ /* 0x000fe200000000ff */
[----:B------:R-:W-:Y:S01]  /*13ba0*/  STSM.16.M88.4 [R70], R96 ;  /* 0x0000006046007844 */ /* 0x000fe20000000200 */
[----:B------:R-:W-:-:S03]  /*13bb0*/  ISETP.NE.U32.AND P0, PT, RZ, UR4, PT ;  /* 0x00000004ff007c0c */ /* 0x000fc6000bf05070 */
[----:B------:R-:W-:Y:S04]  /*13bc0*/  STSM.16.M88.4 [R94], R104 ;  /* 0x000000685e007844 */ /* 0x000fe80000000200 */
[----:B------:R-:W-:Y:S04]  /*13bd0*/  STSM.16.M88.4 [R15], R112 ;  /* 0x000000700f007844 */ /* 0x000fe80000000200 */
[----:B------:R2:W-:Y:S01]  /*13be0*/  STSM.16.M88.4 [R102], R8 ;  /* 0x0000000866007844 */ /* 0x0005e20000000200 */
[----:B------:R-:W-:-:S03]  /*13bf0*/  ISETP.NE.AND.EX P0, PT, RZ, UR5, PT, P0 ;  /* 0x00000005ff007c0c */ /* 0x000fc6000bf05300 */
[----:B------:R1:W-:Y:S04]  /*13c00*/  STSM.16.M88.4 [R12], R128 ;  /* 0x000000800c007844 */ /* 0x0003e80000000200 */
[----:B------:R1:W-:Y:S01]  /*13c10*/  STSM.16.M88.4 [R14], R136 ;  /* 0x000000880e007844 */ /* 0x0003e20000000200 */
[----:B--2---:R-:W-:-:S04]  /*13c20*/  IADD3 R10, P1, R178, UR4, RZ ;  /* 0x00000004b20a7c10 */ /* 0x004fc8000ff3e0ff */
[----:B----4-:R-:W-:Y:S01]  /*13c30*/  IADD3.X R11, R176, UR5, RZ, P1, !PT ;  /* 0x00000005b00b7c10 */ /* 0x010fe20008ffe4ff */
[----:B------:R-:W-:Y:S01]  /*13c40*/  ULDC.64 UR4, c[0x0][0xce0] ;  /* 0x0003380000047ab9 */ /* 0x000fe20000000a00 */
[----:B------:R1:W-:Y:S01]  /*13c50*/  STSM.16.M88.4 [R13], R144 ;  /* 0x000000900d007844 */ /* 0x0003e20000000200 */
[----:B------:R-:W-:Y:S01]  /*13c60*/  BAR.SYNC.DEFER_BLOCKING 0x1, 0x100 ;  /* 0x0044000000007b1d */ /* 0x000fe20000010000 */
[----:B------:R-:W-:-:S04]  /*13c70*/  ISETP.NE.U32.AND P1, PT, RZ, UR4, PT ;  /* 0x00000004ff007c0c */ /* 0x000fc8000bf25070 */
[----:B------:R-:W-:-:S13]  /*13c80*/  ISETP.NE.AND.EX P1, PT, RZ, UR5, PT, P1 ;  /* 0x00000005ff007c0c */ /* 0x000fda000bf25310 */
[----:B------:R-:W-:Y:S01]  /*13c90*/  @P1 IADD3 R8, P2, R178, UR4, RZ ;  /* 0x00000004b2081c10 */ /* 0x000fe2000ff5e0ff */
[----:B------:R-:W-:Y:S02]  /*13ca0*/  ULDC UR4, c[0x0][0xb88] ;  /* 0x0002e20000047ab9 */ /* 0x000fe40000000800 */
[----:B------:R-:W-:Y:S02]  /*13cb0*/  MOV R0, UR4 ;  /* 0x0000000400007c02 */ /* 0x000fe40008000f00 */
[----:B------:R-:W-:Y:S01]  /*13cc0*/  @P1 IADD3.X R9, R176, UR5, RZ, P2, !PT ;  /* 0x00000005b0091c10 */ /* 0x000fe200097fe4ff */
[----:B------:R1:W5:Y:S04]  /*13cd0*/  @P0 LDG.E R23, desc[UR52][R10.64] ;  /* 0x000000340a170981 */ /* 0x000368000c1e1900 */
[----:B------:R1:W5:Y:S01]  /*13ce0*/  @P1 LDG.E R0, desc[UR52][R8.64] ;  /* 0x0000003408001981 */ /* 0x000362000c1e1900 */
[----:B------:R-:W-:-:S04]  /*13cf0*/  IMAD.MOV.U32 R186, RZ, RZ, R188 ;  /* 0x000000ffffba7224 */ /* 0x000fc800078e00bc */
[----:B------:R-:W-:-:S04]  /*13d00*/  IMAD R5, R186, 0x40, R174 ;  /* 0x00000040ba057824 */ /* 0x000fc800078e02ae */
[----:B------:R-:W-:-:S03]  /*13d10*/  IMAD.WIDE R6, R5, 0x2, R6 ;  /* 0x0000000205067825 */ /* 0x000fc600078e0206 */
[----:B------:R-:W-:Y:S01]  /*13d20*/  IADD3 R5, P4, R6, 0x1000, RZ ;  /* 0x0000100006057810 */ /* 0x000fe20007f9e0ff */
[----:B-1----:R-:W-:-:S12]  /*13d30*/  @P1 BRA `(.L_x_4474) ;  /* 0x0000000000101947 */ /* 0x002fd80003800000 */
[----:B------:R-:W-:Y:S05]  /*13d40*/  @!P0 BRA `(.L_x_4474) ;  /* 0x00000000000c8947 */ /* 0x000fea0003800000 */
[----:B------:R-:W2:Y:S04]  /*13d50*/  LDG.E R9, desc[UR52][R10.64] ;  /* 0x000000340a097981 */ /* 0x000ea8000c1e1900 */
[----:B-----5:R-:W2:Y:S02]  /*13d60*/  LDG.E R0, desc[UR52][R10.64+0x4] ;  /* 0x000004340a007981 */ /* 0x020ea4000c1e1900 */
[----:B--2---:R-:W-:-:S07]  /*13d70*/  IMAD.IADD R0, R0, 0x1, -R9 ;  /* 0x0000000100007824 */ /* 0x004fce00078e0a09 */
.L_x_4474:
[----:B------:R-:W2:Y:S01]  /*13d80*/  LDL.LU R15, [R1+0x6c] ;  /* 0x00006c00010f7983 */ /* 0x000ea20000300800 */
[----:B------:R-:W-:-:S03]  /*13d90*/  ULDC.64 UR4, c[0x0][0xc70] ;  /* 0x00031c0000047ab9 */ /* 0x000fc60000000a00 */
[----:B------:R-:W3:Y:S04]  /*13da0*/  LDL.LU R14, [R1+0x5c] ;  /* 0x00005c00010e7983 */ /* 0x000ee80000300800 */
[----:B------:R-:W4:Y:S04]  /*13db0*/  LDL R10, [R1+0x4c] ;  /* 0x00004c00010a7983 */ /* 0x000f280000100800 */
[----:B------:R-:W4:Y:S04]  /*13dc0*/  LDL.LU R85, [R1+0x50] ;  /* 0x0000500001557983 */ /* 0x000f280000300800 */
[----:B------:R-:W4:Y:S01]  /*13dd0*/  LDL.LU R84, [R1+0x64] ;  /* 0x0000640001547983 */ /* 0x000f220000300800 */
[--C-:B-----5:R-:W-:Y:S01]  /*13de0*/  SHF.R.S32.HI R21, RZ, 0x1f, R23.reuse ;  /* 0x0000001fff157819 */ /* 0x120fe20000011417 */
[----:B------:R-:W-:Y:S01]  /*13df0*/  IMAD.MOV.U32 R20, RZ, RZ, R23 ;  /* 0x000000ffff147224 */ /* 0x000fe200078e0017 */
[----:B------:R-:W-:-:S02]  /*13e00*/  LOP3.LUT R12, R5, 0x380, RZ, 0xc0, !PT ;  /* 0x00000380050c7812 */ /* 0x000fc400078ec0ff */
[----:B------:R-:W-:Y:S02]  /*13e10*/  IADD3 R25, P5, R6, 0x2000, RZ ;  /* 0x0000200006197810 */ /* 0x000fe40007fbe0ff */
[----:B------:R-:W-:Y:S02]  /*13e20*/  SHF.R.U64 R12, R12, 0x3, RZ ;  /* 0x000000030c0c7819 */ /* 0x000fe400000012ff */
[----:B------:R-:W-:Y:S02]  /*13e30*/  IADD3 R37, P2, R6, 0x5000, RZ ;  /* 0x0000500006257810 */ /* 0x000fe40007f5e0ff */
[----:B------:R-:W-:Y:S02]  /*13e40*/  LOP3.LUT R12, R12, R5, RZ, 0x3c, !PT ;  /* 0x000000050c0c7212 */ /* 0x000fe400078e3cff */
[----:B------:R-:W-:Y:S02]  /*13e50*/  IADD3 R33, P1, R6, 0x4000, RZ ;  /* 0x0000400006217810 */ /* 0x000fe40007f3e0ff */
[----:B------:R-:W-:-:S02]  /*13e60*/  LOP3.LUT R24, R25, 0x380, RZ, 0xc0, !PT ;  /* 0x0000038019187812 */ /* 0x000fc400078ec0ff */
[----:B------:R-:W-:Y:S02]  /*13e70*/  LOP3.LUT R36, R37, 0x380, RZ, 0xc0, !PT ;  /* 0x0000038025247812 */ /* 0x000fe400078ec0ff */
        /* <DEDUP_REMOVED lines=8> */
[----:B------:R-:W-:-:S02]  /*13f00*/  IADD3.X R13, RZ, R7, RZ, P4, !PT ;  /* 0x00000007ff0d7210 */ /* 0x000fc400027fe4ff */
[C---:B------:R-:W-:Y:S02]  /*13f10*/  IADD3 R45, P4, R6.reuse, 0x7000, RZ ;  /* 0x00007000062d7810 */ /* 0x040fe40007f9e0ff */
[----:B------:R-:W-:Y:S02]  /*13f20*/  IADD3 R49, P5, R6, 0x8000, RZ ;  /* 0x0000800006317810 */ /* 0x000fe40007fbe0ff */
[----:B------:R-:W-:Y:S01]  /*13f30*/  LOP3.LUT R32, R32, R33, RZ, 0x3c, !PT ;  /* 0x0000002120207212 */ /* 0x000fe200078e3cff */
[----:B------:R-:W-:Y:S01]  /*13f40*/  IMAD.X R33, RZ, RZ, R7, P1 ;  /* 0x000000ffff217224 */ /* 0x000fe200008e0607 */
[C---:B------:R-:W-:Y:S02]  /*13f50*/  IADD3 R57, P2, R6.reuse, 0xb000, RZ ;  /* 0x0000b00006397810 */ /* 0x040fe40007f5e0ff */
[----:B------:R-:W-:Y:S02]  /*13f60*/  IADD3 R53, P1, R6, 0xa000, RZ ;  /* 0x0000a00006357810 */ /* 0x000fe40007f3e0ff */
        /* <DEDUP_REMOVED lines=16> */
[----:B------:R-:W-:Y:S01]  /*14070*/  LOP3.LUT R52, R52, R53, RZ, 0x3c, !PT ;  /* 0x0000003534347212 */ /* 0x000fe200078e3cff */
[----:B------:R-:W-:Y:S01]  /*14080*/  IMAD.X R53, RZ, RZ, R7, P1 ;  /* 0x000000ffff357224 */ /* 0x000fe200008e0607 */
[----:B------:R-:W-:Y:S02]  /*14090*/  LOP3.LUT R68, R69, 0x380, RZ, 0xc0, !PT ;  /* 0x0000038045447812 */ /* 0x000fe400078ec0ff */
[----:B------:R-:W-:Y:S02]  /*140a0*/  LOP3.LUT R64, R65, 0x380, RZ, 0xc0, !PT ;  /* 0x0000038041407812 */ /* 0x000fe400078ec0ff */
[----:B------:R-:W-:Y:S02]  /*140b0*/  SHF.R.U64 R68, R68, 0x3, RZ ;  /* 0x0000000344447819 */ /* 0x000fe400000012ff */
[----:B------:R-:W-:Y:S02]  /*140c0*/  SHF.R.U64 R64, R64, 0x3, RZ ;  /* 0x0000000340407819 */ /* 0x000fe400000012ff */
[----:B------:R-:W-:-:S02]  /*140d0*/  LOP3.LUT R68, R68, R69, RZ, 0x3c, !PT ;  /* 0x0000004544447212 */ /* 0x000fc400078e3cff */
[----:B------:R-:W-:Y:S01]  /*140e0*/  LOP3.LUT R64, R64, R65, RZ, 0x3c, !PT ;  /* 0x0000004140407212 */ /* 0x000fe200078e3cff */
[----:B------:R-:W-:Y:S01]  /*140f0*/  IMAD.X R65, RZ, RZ, R7, P5 ;  /* 0x000000ffff417224 */ /* 0x000fe200028e0607 */
[----:B------:R-:W-:Y:S01]  /*14100*/  IADD3.X R69, RZ, R7, RZ, P4, !PT ;  /* 0x00000007ff457210 */ /* 0x000fe200027fe4ff */
[--C-:B------:R-:W-:Y:S01]  /*14110*/  IMAD.MOV.U32 R78, RZ, RZ, R174.reuse ;  /* 0x000000ffff4e7224 */ /* 0x100fe200078e00ae */
[----:B------:R-:W-:Y:S02]  /*14120*/  SHF.R.S32.HI R79, RZ, 0x1f, R174 ;  /* 0x0000001fff4f7819 */ /* 0x000fe400000114ae */
[----:B------:R-:W-:-:S05]  /*14130*/  SHF.R.S32.HI R187, RZ, 0x1f, R186 ;  /* 0x0000001fffbb7819 */ /* 0x000fca00000114ba */
[----:B------:R-:W-:Y:S01]  /*14140*/  STL [R1+0x44], R187 ;  /* 0x000044bb01007387 */ /* 0x000fe20000100800 */
[----:B------:R-:W-:Y:S01]  /*14150*/  BSSY B1, `(.L_x_4475) ;  /* 0x0000084000017945 */ /* 0x000fe20003800000 */
[----:B--2---:R-:W-:Y:S02]  /*14160*/  SEL R83, R15, RZ, !P0 ;  /* 0x000000ff0f537207 */ /* 0x004fe40004000000 */
[----:B---3--:R-:W-:Y:S02]  /*14170*/  SEL R82, R14, RZ, !P0 ;  /* 0x000000ff0e527207 */ /* 0x008fe40004000000 */
[----:B------:R-:W0:Y:S01]  /*14180*/  S2R R14, SR_TID.X ;  /* 0x00000000000e7919 */ /* 0x000e220000002100 */
[----:B------:R-:W-:-:S04]  /*14190*/  IADD3 R29, P0, R6, 0x3000, RZ ;  /* 0x00003000061d7810 */ /* 0x000fc80007f1e0ff */
[----:B------:R-:W-:Y:S02]  /*141a0*/  LOP3.LUT R28, R29, 0x380, RZ, 0xc0, !PT ;  /* 0x000003801d1c7812 */ /* 0x000fe400078ec0ff */
[----:B----4-:R-:W-:Y:S02]  /*141b0*/  SHF.R.S32.HI R81, RZ, 0x1f, R85 ;  /* 0x0000001fff517819 */ /* 0x010fe40000011455 */
[----:B------:R-:W-:-:S03]  /*141c0*/  SHF.R.U64 R28, R28, 0x3, RZ ;  /* 0x000000031c1c7819 */ /* 0x000fc600000012ff */
[----:B------:R-:W-:Y:S01]  /*141d0*/  IMAD R8, R81, UR4, RZ ;  /* 0x0000000451087c24 */ /* 0x000fe2000f8e02ff */
[----:B------:R-:W-:Y:S01]  /*141e0*/  LOP3.LUT R28, R28, R29, RZ, 0x3c, !PT ;  /* 0x0000001d1c1c7212 */ /* 0x000fe200078e3cff */
[----:B------:R-:W-:Y:S01]  /*141f0*/  IMAD.X R29, RZ, RZ, R7, P0 ;  /* 0x000000ffff1d7224 */ /* 0x000fe200000e0607 */
[----:B------:R-:W-:Y:S01]  /*14200*/  IADD3 R77, P0, R6, 0x9000, RZ ;  /* 0x00009000064d7810 */ /* 0x000fe20007f1e0ff */
[C---:B------:R-:W-:Y:S02]  /*14210*/  IMAD R11, R85.reuse, UR5, R8 ;  /* 0x00000005550b7c24 */ /* 0x040fe4000f8e0208 */
[----:B------:R-:W-:Y:S01]  /*14220*/  IMAD.WIDE.U32 R8, R85, UR4, R20 ;  /* 0x0000000455087c25 */ /* 0x000fe2000f8e0014 */
[----:B------:R-:W-:Y:S01]  /*14230*/  ULDC.64 UR4, c[0x0][0xc78] ;  /* 0x00031e0000047ab9 */ /* 0x000fe20000000a00 */
[----:B------:R-:W-:Y:S02]  /*14240*/  LOP3.LUT R76, R77, 0x380, RZ, 0xc0, !PT ;  /* 0x000003804d4c7812 */ /* 0x000fe400078ec0ff */
[----:B------:R-:W-:-:S02]  /*14250*/  IMAD.IADD R9, R9, 0x1, R11 ;  /* 0x0000000109097824 */ /* 0x000fc400078e020b */
[----:B------:R-:W-:Y:S01]  /*14260*/  IMAD R5, R83, UR4, RZ ;  /* 0x0000000453057c24 */ /* 0x000fe2000f8e02ff */
[----:B------:R-:W-:Y:S01]  /*14270*/  SHF.R.U64 R76, R76, 0x3, RZ ;  /* 0x000000034c4c7819 */ /* 0x000fe200000012ff */
[----:B------:R-:W-:Y:S02]  /*14280*/  IMAD R11, R84, 0x80, R10 ;  /* 0x00000080540b7824 */ /* 0x000fe400078e020a */
[----:B------:R-:W-:Y:S01]  /*14290*/  IMAD.WIDE.U32 R8, R82, UR4, R8 ;  /* 0x0000000452087c25 */ /* 0x000fe2000f8e0008 */
[----:B------:R-:W-:Y:S02]  /*142a0*/  LOP3.LUT R76, R76, R77, RZ, 0x3c, !PT ;  /* 0x0000004d4c4c7212 */ /* 0x000fe400078e3cff */
[----:B------:R-:W-:Y:S01]  /*142b0*/  IADD3.X R77, RZ, R7, RZ, P0, !PT ;  /* 0x00000007ff4d7210 */ /* 0x000fe200007fe4ff */
[----:B------:R-:W-:Y:S01]  /*142c0*/  IMAD R10, R82, UR5, R5 ;  /* 0x00000005520a7c24 */ /* 0x000fe2000f8e0205 */
[----:B------:R-:W-:Y:S01]  /*142d0*/  SHF.R.S32.HI R5, RZ, 0x1f, R11 ;  /* 0x0000001fff057819 */ /* 0x000fe2000001140b */
[----:B0-----:R-:W-:Y:S01]  /*142e0*/  VIADD R15, R14, 0xffffff80 ;  /* 0xffffff800e0f7836 */ /* 0x001fe20000000000 */
[----:B------:R-:W-:Y:S01]  /*142f0*/  IADD3 R8, P3, R11, R8, RZ ;  /* 0x000000080b087210 */ /* 0x000fe20007f7e0ff */
[----:B------:R-:W-:-:S03]  /*14300*/  ULDC.64 UR4, c[0x0][0xc40] ;  /* 0x0003100000047ab9 */ /* 0x000fc60000000a00 */
[----:B------:R-:W-:Y:S02]  /*14310*/  IADD3.X R5, R5, R9, R10, P3, !PT ;  /* 0x0000000905057210 */ /* 0x000fe40001ffe40a */
[C---:B------:R-:W-:Y:S02]  /*14320*/  LEA R54, P3, R8.reuse, UR4, 0x2 ;  /* 0x0000000408367c11 */ /* 0x040fe4000f8610ff */
[----:B------:R-:W-:Y:S02]  /*14330*/  SHF.R.S32.HI R14, RZ, 0x1f, R15 ;  /* 0x0000001fff0e7819 */ /* 0x000fe4000001140f */
[----:B------:R-:W-:Y:S01]  /*14340*/  LEA.HI.X R55, R8, UR5, R5, 0x2, P3 ;  /* 0x0000000508377c11 */ /* 0x000fe200098f1405 */
[----:B------:R-:W-:Y:S01]  /*14350*/  VIADD R5, R11, 0x8 ;  /* 0x000000080b057836 */ /* 0x000fe20000000000 */
[----:B------:R-:W-:Y:S01]  /*14360*/  LEA.HI R14, R14, R15, RZ, 0x7 ;  /* 0x0000000f0e0e7211 */ /* 0x000fe200078f38ff */
[----:B------:R-:W-:Y:S01]  /*14370*/  ULDC.64 UR4, c[0x0][0xba0] ;  /* 0x0002e80000047ab9 */ /* 0x000fe20000000a00 */
[----:B------:R-:W-:-:S02]  /*14380*/  IADD3 R41, P3, R6, 0x6000, RZ ;  /* 0x0000600006297810 */ /* 0x000fc40007f7e0ff */
[----:B------:R-:W-:Y:S02]  /*14390*/  LOP3.LUT R14, R14, 0xffffff80, RZ, 0xc0, !PT ;  /* 0xffffff800e0e7812 */ /* 0x000fe400078ec0ff */
[----:B------:R-:W-:Y:S02]  /*143a0*/  LOP3.LUT R40, R41, 0x380, RZ, 0xc0, !PT ;  /* 0x0000038029287812 */ /* 0x000fe400078ec0ff */
[----:B------:R-:W-:Y:S01]  /*143b0*/  IADD3 R10, P2, R6, 0xf000, RZ ;  /* 0x0000f000060a7810 */ /* 0x000fe20007f5e0ff */
[----:B------:R-:W-:Y:S01]  /*143c0*/  IMAD.IADD R14, R15, 0x1, -R14 ;  /* 0x000000010f0e7824 */ /* 0x000fe200078e0a0e */
[----:B------:R-:W-:Y:S02]  /*143d0*/  SHF.R.U64 R40, R40, 0x3, RZ ;  /* 0x0000000328287819 */ /* 0x000fe400000012ff */
[----:B------:R-:W-:Y:S01]  /*143e0*/  LOP3.LUT R9, R6, 0x380, RZ, 0xc0, !PT ;  /* 0x0000038006097812 */ /* 0x000fe200078ec0ff */
[----:B------:R-:W-:Y:S01]  /*143f0*/  IMAD.X R61, RZ, RZ, R7, P2 ;  /* 0x000000ffff3d7224 */ /* 0x000fe200010e0607 */
[----:B------:R-:W-:-:S02]  /*14400*/  LOP3.LUT R40, R40, R41, RZ, 0x3c, !PT ;  /* 0x0000002928287212 */ /* 0x000fc400078e3cff */
[----:B------:R-:W-:Y:S02]  /*14410*/  IADD3.X R41, RZ, R7, RZ, P3, !PT ;  /* 0x00000007ff297210 */ /* 0x000fe40001ffe4ff */
[----:B------:R-:W-:Y:S02]  /*14420*/  LOP3.LUT P0, RZ, R14, 0x3, RZ, 0xc0, !PT ;  /* 0x000000030eff7812 */ /* 0x000fe4000780c0ff */
[----:B------:R-:W-:Y:S02]  /*14430*/  IADD3 R73, P3, R6, 0xc000, RZ ;  /* 0x0000c00006497810 */ /* 0x000fe40007f7e0ff */
[-C--:B------:R-:W-:Y:S02]  /*14440*/  ISETP.GE.OR P1, PT, R11, R0.reuse, P0 ;  /* 0x000000000b00720c */ /* 0x080fe40000726670 */
[----:B------:R-:W-:Y:S02]  /*14450*/  LOP3.LUT R72, R73, 0x380, RZ, 0xc0, !PT ;  /* 0x0000038049487812 */ /* 0x000fe400078ec0ff */
[----:B------:R-:W-:-:S02]  /*14460*/  ISETP.GE.OR P0, PT, R5, R0, P0 ;  /* 0x000000000500720c */ /* 0x000fc40000706670 */
[----:B------:R-:W-:Y:S02]  /*14470*/  LOP3.LUT R5, R10, 0x380, RZ, 0xc0, !PT ;  /* 0x000003800a057812 */ /* 0x000fe400078ec0ff */
[----:B------:R-:W-:Y:S02]  /*14480*/  SHF.R.U64 R72, R72, 0x3, RZ ;  /* 0x0000000348487819 */ /* 0x000fe400000012ff */
[----:B------:R-:W-:Y:S02]  /*14490*/  SHF.R.U64 R9, R9, 0x3, RZ ;  /* 0x0000000309097819 */ /* 0x000fe400000012ff */
[----:B------:R-:W-:Y:S01]  /*144a0*/  SHF.R.U64 R5, R5, 0x3, RZ ;  /* 0x0000000305057819 */ /* 0x000fe200000012ff */
[----:B------:R0:W-:Y:S01]  /*144b0*/  @!P1 STG.E desc[UR52][R54.64], R4 ;  /* 0x0000000436009986 */ /* 0x0001e2000c101934 */
[----:B------:R-:W-:Y:S01]  /*144c0*/  LOP3.LUT R72, R72, R73, RZ, 0x3c, !PT ;  /* 0x0000004948487212 */ /* 0x000fe200078e3cff */
[--C-:B------:R-:W-:Y:S01]  /*144d0*/  IMAD.X R73, RZ, RZ, R7.reuse, P3 ;  /* 0x000000ffff497224 */ /* 0x100fe200018e0607 */
[----:B------:R-:W-:Y:S01]  /*144e0*/  LOP3.LUT R8, R9, R6, RZ, 0x3c, !PT ;  /* 0x0000000609087212 */ /* 0x000fe200078e3cff */
[----:B------:R-:W-:Y:S01]  /*144f0*/  IMAD.MOV.U32 R9, RZ, RZ, R7 ;  /* 0x000000ffff097224 */ /* 0x000fe200078e0007 */
[----:B------:R-:W-:Y:S01]  /*14500*/  LOP3.LUT R60, R5, R10, RZ, 0x3c, !PT ;  /* 0x0000000a053c7212 */ /* 0x000fe200078e3cff */
[----:B------:R1:W-:Y:S01]  /*14510*/  @!P0 STG.E desc[UR52][R54.64+0x20], R3 ;  /* 0x0000200336008986 */ /* 0x0003e2000c101934 */
[----:B------:R-:W-:-:S03]  /*14520*/  IMAD R80, R21, UR4, RZ ;  /* 0x0000000415507c24 */ /* 0x000fc6000f8e02ff */
        /* <DEDUP_REMOVED lines=9> */
[----:B0-----:R0:W5:Y:S04]  /*145c0*/  LD.E.128 R4, desc[UR52][R76.64] ;  /* 0x000000344c047980 */ /* 0x001168000c101d00 */
[----:B-1----:R-:W5:Y:S04]  /*145d0*/  LD.E.128 R52, desc[UR52][R52.64] ;  /* 0x0000003434347980 */ /* 0x002f68000c101d00 */
[----:B------:R-:W5:Y:S04]  /*145e0*/  LD.E.128 R56, desc[UR52][R56.64] ;  /* 0x0000003438387980 */ /* 0x000f68000c101d00 */
[----:B------:R-:W5:Y:S04]  /*145f0*/  LD.E.128 R72, desc[UR52][R72.64] ;  /* 0x0000003448487980 */ /* 0x000f68000c101d00 */
[----:B------:R-:W5:Y:S04]  /*14600*/  LD.E.128 R68, desc[UR52][R68.64] ;  /* 0x0000003444447980 */ /* 0x000f68000c101d00 */
[----:B------:R-:W5:Y:S04]  /*14610*/  LD.E.128 R64, desc[UR52][R64.64] ;  /* 0x0000003440407980 */ /* 0x000f68000c101d00 */
[----:B------:R-:W5:Y:S01]  /*14620*/  LD.E.128 R60, desc[UR52][R60.64] ;  /* 0x000000343c3c7980 */ /* 0x000f62000c101d00 */
[C---:B------:R-:W-:Y:S01]  /*14630*/  IMAD.WIDE.U32 R20, R23.reuse, UR4, R78 ;  /* 0x0000000417147c25 */ /* 0x040fe2000f8e004e */
[----:B------:R-:W-:Y:S01]  /*14640*/  @!PT LDS RZ, [RZ] ;  /* 0x00000000fffff984 */ /* 0x000fe20000000800 */
[----:B------:R-:W-:Y:S01]  /*14650*/  @!PT LDS RZ, [RZ] ;  /* 0x00000000fffff984 */ /* 0x000fe20000000800 */
[----:B------:R-:W-:Y:S01]  /*14660*/  @!PT LDS RZ, [RZ] ;  /* 0x00000000fffff984 */ /* 0x000fe20000000800 */
[----:B------:R-:W-:Y:S01]  /*14670*/  @!PT LDS RZ, [RZ] ;  /* 0x00000000fffff984 */ /* 0x000fe20000000800 */
[----:B------:R1:W-:Y:S06]  /*14680*/  MEMBAR.ALL.CTA ;  /* 0x0000000000007992 */ /* 0x0003ec0000008000 */
[----:B-1----:R-:W1:Y:S01]  /*14690*/  FENCE.VIEW.ASYNC.S ;  /* 0x00000000000073c6 */ /* 0x002e620000000000 */
[----:B------:R-:W-:Y:S01]  /*146a0*/  IMAD R23, R23, UR5, R80 ;  /* 0x0000000517177c24 */ /* 0x000fe2000f8e0250 */
[----:B------:R-:W-:Y:S01]  /*146b0*/  ULDC.64 UR4, c[0x0][0xbe0] ;  /* 0x0002f80000047ab9 */ /* 0x000fe20000000a00 */
[----:B------:R-:W-:-:S02]  /*146c0*/  IMAD R78, R84, -0x80, R0 ;  /* 0xffffff80544e7824 */ /* 0x000fc400078e0200 */
[C---:B------:R-:W-:Y:S01]  /*146d0*/  VIADD R0, R186.reuse, 0x40 ;  /* 0x00000040ba007836 */ /* 0x040fe20000000000 */
[----:B------:R-:W-:Y:S01]  /*146e0*/  IADD3 R21, R21, R23, RZ ;  /* 0x0000001715157210 */ /* 0x000fe20007ffe0ff */
[----:B0-----:R-:W-:Y:S01]  /*146f0*/  IMAD R76, R81, UR4, RZ ;  /* 0x00000004514c7c24 */ /* 0x001fe2000f8e02ff */
[CC--:B------:R-:W-:Y:S01]  /*14700*/  ISETP.GE.AND P3, PT, R186.reuse, R78.reuse, PT ;  /* 0x0000004eba00720c */ /* 0x0c0fe20003f66270 */
[----:B------:R-:W-:Y:S01]  /*14710*/  VIADD R3, R186, 0x20 ;  /* 0x00000020ba037836 */ /* 0x000fe20000000000 */
[-C--:B------:R-:W-:Y:S01]  /*14720*/  ISETP.GE.AND P0, PT, R0, R78.reuse, PT ;  /* 0x0000004e0000720c */ /* 0x080fe20003f06270 */
[----:B------:R-:W-:Y:S01]  /*14730*/  IMAD R77, R85, UR5, R76 ;  /* 0x00000005554d7c24 */ /* 0x000fe2000f8e024c */
[----:B------:R-:W-:Y:S01]  /*14740*/  IADD3 R0, R17, 0x32420, RZ ;  /* 0x0003242011007810 */ /* 0x000fe20007ffe0ff */
[----:B------:R-:W-:Y:S01]  /*14750*/  IMAD.WIDE.U32 R20, R85, UR4, R20 ;  /* 0x0000000455147c25 */ /* 0x000fe2000f8e0014 */
[----:B------:R-:W-:Y:S01]  /*14760*/  ULDC.64 UR4, c[0x0][0xbe8] ;  /* 0x0002fa0000047ab9 */ /* 0x000fe20000000a00 */
[----:B------:R-:W-:-:S02]  /*14770*/  ISETP.GE.AND P2, PT, R3, R78, PT ;  /* 0x0000004e0300720c */ /* 0x000fc40003f46270 */
[----:B------:R-:W-:Y:S01]  /*14780*/  VIADD R23, R186, 0x60 ;  /* 0x00000060ba177836 */ /* 0x000fe20000000000 */
[----:B------:R-:W-:Y:S01]  /*14790*/  PRMT R0, RZ, 0x654, R0 ;  /* 0x00000654ff007816 */ /* 0x000fe20000000000 */
[----:B------:R-:W-:Y:S02]  /*147a0*/  IMAD.IADD R21, R21, 0x1, R77 ;  /* 0x0000000115157824 */ /* 0x000fe400078e024d */
[----:B------:R-:W-:Y:S01]  /*147b0*/  IMAD R3, R83, UR4, RZ ;  /* 0x0000000453037c24 */ /* 0x000fe2000f8e02ff */
[----:B------:R-:W-:Y:S01]  /*147c0*/  ISETP.GE.AND P1, PT, R23, R78, PT ;  /* 0x0000004e1700720c */ /* 0x000fe20003f26270 */
[C---:B------:R-:W-:Y:S01]  /*147d0*/  IMAD.WIDE.U32 R78, R82.reuse, UR4, R20 ;  /* 0x00000004524e7c25 */ /* 0x040fe2000f8e0014 */
[----:B-1----:R0:W-:Y:S03]  /*147e0*/  SYNCS.ARRIVE.TRANS64.RED.A1T0 RZ, [R0+URZ], RZ ;  /* 0x000000ff00ff79a7 */ /* 0x0021e6000810043f */
[----:B------:R-:W-:-:S02]  /*147f0*/  IMAD R3, R82, UR5, R3 ;  /* 0x0000000552037c24 */ /* 0x000fc4000f8e0203 */
        /* <DEDUP_REMOVED lines=25> */
.L_x_4476:
[----:B------:R-:W-:Y:S05]  /*14990*/  BSYNC B1 ;  /* 0x0000000000017941 */ /* 0x000fea0003800000 */
.L_x_4475:
[----:B------:R-:W-:Y:S04]  /*149a0*/  BSSY B1, `(.L_x_4477) ;  /* 0x000001a000017945 */ /* 0x000fe80003800000 */
[----:B------:R-:W-:Y:S05]  /*149b0*/  @P2 BRA `(.L_x_4478) ;  /* 0x0000000000602947 */ /* 0x000fea0003800000 */
[----:B------:R-:W-:Y:S01]  /*149c0*/  IADD3 R3, P2, R76, 0x20, RZ ;  /* 0x000000204c037810 */ /* 0x000fe20007f5e0ff */
[----:B------:R-:W-:Y:S01]  /*149d0*/  ULDC.64 UR6, c[0x0][0xbd8] ;  /* 0x0002f60000067ab9 */ /* 0x000fe20000000a00 */
[----:B0----5:R-:W-:Y:S01]  /*149e0*/  MOV R8, R78 ;  /* 0x0000004e00087202 */ /* 0x021fe20000000f00 */
        /* <DEDUP_REMOVED lines=21> */
.L_x_4478:
[----:B------:R-:W-:Y:S05]  /*14b40*/  BSYNC B1 ;  /* 0x0000000000017941 */ /* 0x000fea0003800000 */
.L_x_4477:
        /* <DEDUP_REMOVED lines=26> */
.L_x_4480:
[----:B------:R-:W-:Y:S05]  /*14cf0*/  BSYNC B1 ;  /* 0x0000000000017941 */ /* 0x000fea0003800000 */
.L_x_4479:
[----:B------:R-:W-:Y:S05]  /*14d00*/  @P1 BRA `(.L_x_4481) ;  /* 0x0000000c006c1947 */ /* 0x000fea0003800000 */
[----:B------:R-:W-:Y:S01]  /*14d10*/  IADD3 R3, P0, R76, 0x60, RZ ;  /* 0x000000604c037810 */ /* 0x000fe20007f1e0ff */
[----:B------:R-:W-:Y:S01]  /*14d20*/  ULDC UR4, c[0x0][0xb8c] ;  /* 0x0002e30000047ab9 */ /* 0x000fe20000000800 */
[C---:B------:R-:W-:Y:S01]  /*14d30*/  IADD3 R0, R174.reuse, 0x40, RZ ;  /* 0x00000040ae007810 */ /* 0x040fe20007ffe0ff */
[----:B------:R-:W-:Y:S01]  /*14d40*/  ULDC.64 UR6, c[0x0][0xbd8] ;  /* 0x0002f60000067ab9 */ /* 0x000fe20000000a00 */
[----:B-1---5:R-:W-:Y:S01]  /*14d50*/  IMAD.MOV.U32 R4, RZ, RZ, R78 ;  /* 0x000000ffff047224 */ /* 0x022fe200078e004e */
        /* <DEDUP_REMOVED lines=11> */
[----:B--2---:R-:W-:Y:S01]  /*14e10*/  LEA R6, P0, R4, UR6, 0x1 ;  /* 0x0000000604067c11 */ /* 0x004fe2000f8008ff */
        /* <DEDUP_REMOVED lines=9> */
.L_x_4473:
[----:B------:R-:W3:Y:S01]  /*14eb0*/  LDL.LU R6, [R1+0x54] ;  /* 0x0000540001067983 */ /* 0x000ee20000300800 */
[----:B------:R-:W-:-:S03]  /*14ec0*/  ULDC.64 UR4, c[0x0][0xcd8] ;  /* 0x0003360000047ab9 */ /* 0x000fc60000000a00 */
[----:B------:R-:W2:Y:S01]  /*14ed0*/  LDL.LU R0, [R1+0x58] ;  /* 0x0000580001007983 */ /* 0x000ea20000300800 */
[----:B------:R-:W-:Y:S01]  /*14ee0*/  ISETP.NE.U32.AND P0, PT, RZ, UR4, PT ;  /* 0x00000004ff007c0c */ /* 0x000fe2000bf05070 */
[----:B------:R-:W-:-:S03]  /*14ef0*/  IMAD.MOV.U32 R3, RZ, RZ, RZ ;  /* 0x000000ffff037224 */ /* 0x000fc600078e00ff */
[----:B------:R-:W-:Y:S02]  /*14f00*/  ISETP.NE.AND.EX P0, PT, RZ, UR5, PT, P0 ;  /* 0x00000005ff007c0c */ /* 0x000fe4000bf05300 */
[----:B---3--:R-:W-:-:S04]  /*14f10*/  IADD3 R4, P1, R6, UR4, RZ ;  /* 0x0000000406047c10 */ /* 0x008fc8000ff3e0ff */
[----:B--2---:R-:W-:Y:S01]  /*14f20*/  IADD3.X R5, R0, UR5, RZ, P1, !PT ;  /* 0x0000000500057c10 */ /* 0x004fe20008ffe4ff */
[----:B------:R-:W-:Y:S02]  /*14f30*/  ULDC.64 UR4, c[0x0][0xce0] ;  /* 0x0003380000047ab9 */ /* 0x000fe40000000a00 */
[----:B------:R-:W-:-:S04]  /*14f40*/  ISETP.NE.U32.AND P1, PT, RZ, UR4, PT ;  /* 0x00000004ff007c0c */ /* 0x000fc8000bf25070 */
[----:B------:R1:W5:Y:S01]  /*14f50*/  @P0 LDG.E R3, desc[UR52][R4.64] ;  /* 0x0000003404030981 */ /* 0x000362000c1e1900 */
[----:B------:R-:W-:Y:S01]  /*14f60*/  ISETP.NE.AND.EX P1, PT, RZ, UR5, PT, P1 ;  /* 0x00000005ff007c0c */ /* 0x000fe2000bf25310 */
[----:B0-----:R-:W0:-:S12]  /*14f70*/  S2R R8, SR_TID.X ;  /* 0x0000000000087919 */ /* 0x001e180000002100 */
[----:B------:R-:W-:Y:S01]  /*14f80*/  @P1 IADD3 R6, P2, R6, UR4, RZ ;  /* 0x0000000406061c10 */ /* 0x000fe2000ff5e0ff */
[----:B------:R-:W-:-:S03]  /*14f90*/  ULDC UR4, c[0x0][0xb88] ;  /* 0x0002e20000047ab9 */ /* 0x000fc60000000800 */
[----:B------:R-:W-:Y:S01]  /*14fa0*/  @P1 IADD3.X R7, R0, UR5, RZ, P2, !PT ;  /* 0x0000000500071c10 */ /* 0x000fe200097fe4ff */
[----:B------:R-:W-:-:S06]  /*14fb0*/  IMAD.U32 R0, RZ, RZ, UR4 ;  /* 0x00000004ff007e24 */ /* 0x000fcc000f8e00ff */
[----:B------:R1:W5:Y:S01]  /*14fc0*/  @P1 LDG.E R0, desc[UR52][R6.64] ;  /* 0x0000003406001981 */ /* 0x000362000c1e1900 */
[----:B0-----:R-:W-:-:S04]  /*14fd0*/  IADD3 R8, R8, -0x80, RZ ;  /* 0xffffff8008087810 */ /* 0x001fc80007ffe0ff */
[----:B------:R-:W-:Y:S01]  /*14fe0*/  ISETP.GT.AND P2, PT, R8, 0x7f, PT ;  /* 0x0000007f0800780c */ /* 0x000fe20003f44270 */
[----:B-1----:R-:W-:-:S12]  /*14ff0*/  @P1 BRA `(.L_x_4482) ;  /* 0x0000000000101947 */ /* 0x002fd80003800000 */
[----:B------:R-:W-:Y:S05]  /*15000*/  @!P0 BRA `(.L_x_4482) ;  /* 0x00000000000c8947 */ /* 0x000fea0003800000 */
[----:B------:R-:W2:Y:S04]  /*15010*/  LDG.E R7, desc[UR52][R4.64] ;  /* 0x0000003404077981 */ /* 0x000ea8000c1e1900 */
[----:B-----5:R-:W2:Y:S02]  /*15020*/  LDG.E R0, desc[UR52][R4.64+0x4] ;  /* 0x0000043404007981 */ /* 0x020ea4000c1e1900 */
[----:B--2---:R-:W-:-:S07]  /*15030*/  IMAD.IADD R0, R0, 0x1, -R7 ;  /* 0x0000000100007824 */ /* 0x004fce00078e0a07 */
.L_x_4482:
[----:B------:R-:W2:Y:S04]  /*15040*/  LDL.LU R5, [R1+0x5c] ;  /* 0x00005c0001057983 */ /* 0x000ea80000300800 */
[----:B------:R-:W3:Y:S04]  /*15050*/  LDL.LU R4, [R1+0x6c] ;  /* 0x00006c0001047983 */ /* 0x000ee80000300800 */
[----:B------:R-:W4:Y:S04]  /*15060*/  LDL R14, [R1+0x50] ;  /* 0x00005000010e7983 */ /* 0x000f280000100800 */
[----:B------:R-:W4:Y:S04]  /*15070*/  LDL R20, [R1+0x24] ;  /* 0x0000240001147983 */ /* 0x000f280000100800 */
[----:B------:R0:W5:Y:S01]  /*15080*/  LDL R13, [R1+0x64] ;  /* 0x00006400010d7983 */ /* 0x0001620000100800 */
[----:B------:R-:W-:Y:S01]  /*15090*/  BSSY B1, `(.L_x_4483) ;  /* 0x000001d000017945 */ /* 0x000fe20003800000 */
[----:B-----5:R-:W-:-:S02]  /*150a0*/  SHF.R.S32.HI R8, RZ, 0x1f, R3 ;  /* 0x0000001fff087819 */ /* 0x020fc40000011403 */
[----:B--2---:R-:W-:Y:S02]  /*150b0*/  SEL R11, R5, RZ, !P0 ;  /* 0x000000ff050b7207 */ /* 0x004fe40004000000 */
[----:B---3--:R-:W-:Y:S02]  /*150c0*/  SEL R12, R4, RZ, !P0 ;  /* 0x000000ff040c7207 */ /* 0x008fe40004000000 */
[----:B----4-:R-:W-:Y:S02]  /*150d0*/  SHF.R.S32.HI R9, RZ, 0x1f, R14 ;  /* 0x0000001fff097819 */ /* 0x010fe4000001140e */
[----:B------:R-:W-:Y:S01]  /*150e0*/  SHF.R.S32.HI R10, RZ, 0x1f, R20 ;  /* 0x0000001fff0a7819 */ /* 0x000fe20000011414 */
[----:B0-----:R-:W-:Y:S06]  /*150f0*/  @P2 BRA `(.L_x_4484) ;  /* 0x0000000000582947 */ /* 0x001fec0003800000 */
[----:B------:R-:W0:Y:S02]  /*15100*/  S2R R4, SR_TID.X ;  /* 0x0000000000047919 */ /* 0x000e240000002100 */
[----:B0-----:R-:W-:-:S04]  /*15110*/  IMAD R4, R13, 0x80, R4 ;  /* 0x000000800d047824 */ /* 0x001fc800078e0204 */
        /* <DEDUP_REMOVED lines=20> */
.L_x_4484:
[----:B------:R-:W-:Y:S05]  /*15260*/  BSYNC B1 ;  /* 0x0000000000017941 */ /* 0x000fea0003800000 */
.L_x_4483:
[----:B------:R-:W2:Y:S01]  /*15270*/  LDL.64 R24, [R1+0x40] ;  /* 0x0000400001187983 */ /* 0x000ea20000100a00 */
        /* <DEDUP_REMOVED lines=8> */
[----:B------:R-:W-:Y:S02]  /*15300*/  IMAD R10, R13, -0x80, R0 ;  /* 0xffffff800d0a7824 */ /* 0x000fe400078e0200 */
[----:B------:R-:W-:Y:S01]  /*15310*/  IMAD R6, R9, UR4, RZ ;  /* 0x0000000409067c24 */ /* 0x000fe2000f8e02ff */
[----:B------:R-:W-:-:S03]  /*15320*/  IADD3 R5, R5, R3, RZ ;  /* 0x0000000305057210 */ /* 0x000fc60007ffe0ff */
[C---:B------:R-:W-:Y:S02]  /*15330*/  IMAD R3, R14.reuse, UR5, R6 ;  /* 0x000000050e037c24 */ /* 0x040fe4000f8e0206 */
[----:B------:R-:W-:Y:S01]  /*15340*/  IMAD.WIDE.U32 R4, R14, UR4, R4 ;  /* 0x000000040e047c25 */ /* 0x000fe2000f8e0004 */
[----:B------:R-:W-:-:S03]  /*15350*/  ULDC.64 UR4, c[0x0][0xbe8] ;  /* 0x0002fa0000047ab9 */ /* 0x000fc60000000a00 */
[----:B------:R-:W-:Y:S02]  /*15360*/  IMAD.IADD R5, R5, 0x1, R3 ;  /* 0x0000000105057824 */ /* 0x000fe400078e0203 */
[----:B------:R-:W-:-:S04]  /*15370*/  IMAD R0, R12, UR4, RZ ;  /* 0x000000040c007c24 */ /* 0x000fc8000f8e02ff */
[----:B------:R-:W-:Y:S01]  /*15380*/  IMAD R3, R11, UR5, R0 ;  /* 0x000000050b037c24 */ /* 0x000fe2000f8e0200 */
[C---:B--2---:R-:W-:Y:S01]  /*15390*/  ISETP.GE.AND P1, PT, R24.reuse, R10, PT ;  /* 0x0000000a1800720c */ /* 0x044fe20003f26270 */
[----:B------:R-:W-:Y:S01]  /*153a0*/  VIADD R7, R24, 0x20 ;  /* 0x0000002018077836 */ /* 0x000fe20000000000 */
[--C-:B------:R-:W-:Y:S01]  /*153b0*/  SHF.R.S32.HI R9, RZ, 0x1f, R24.reuse ;  /* 0x0000001fff097819 */ /* 0x100fe20000011418 */
[----:B------:R-:W-:-:S03]  /*153c0*/  IMAD.MOV.U32 R8, RZ, RZ, R24 ;  /* 0x000000ffff087224 */ /* 0x000fc600078e0018 */
[----:B------:R-:W-:Y:S01]  /*153d0*/  ISETP.GE.AND P0, PT, R7, R10, PT ;  /* 0x0000000a0700720c */ /* 0x000fe20003f06270 */
[----:B------:R-:W-:-:S04]  /*153e0*/  IMAD.WIDE.U32 R6, R11, UR4, R4 ;  /* 0x000000040b067c25 */ /* 0x000fc8000f8e0004 */
[----:B------:R-:W-:Y:S01]  /*153f0*/  IMAD.WIDE R8, R13, 0x80, R8 ;  /* 0x000000800d087825 */ /* 0x000fe200078e0208 */
[----:B------:R-:W-:-:S03]  /*15400*/  IADD3 R11, R7, R3, RZ ;  /* 0x00000003070b7210 */ /* 0x000fc60007ffe0ff */
[----:B------:R-:W-:Y:S01]  /*15410*/  VIADD R13, R24, 0x40 ;  /* 0x00000040180d7836 */ /* 0x000fe20000000000 */
[----:B------:R-:W-:Y:S06]  /*15420*/  @P1 BRA `(.L_x_4486) ;  /* 0x0000000000581947 */ /* 0x000fec0003800000 */
[C---:B------:R-:W-:Y:S01]  /*15430*/  VIADD R0, R20.reuse, 0x40 ;  /* 0x0000004014007836 */ /* 0x040fe20000000000 */
[----:B------:R-:W-:Y:S01]  /*15440*/  ULDC UR4, c[0x0][0xb8c] ;  /* 0x0002e30000047ab9 */ /* 0x000fe20000000800 */
[----:B------:R-:W-:Y:S01]  /*15450*/  VIADD R3, R20, 0x80 ;  /* 0x0000008014037836 */ /* 0x000fe20000000000 */
        /* <DEDUP_REMOVED lines=19> */
.L_x_4486:
[----:B------:R-:W-:Y:S05]  /*15590*/  BSYNC B1 ;  /* 0x0000000000017941 */ /* 0x000fea0003800000 */
.L_x_4485:
        /* <DEDUP_REMOVED lines=28> */
.L_x_4488:
[----:B------:R-:W-:Y:S05]  /*15760*/  BSYNC B1 ;  /* 0x0000000000017941 */ /* 0x000fea0003800000 */
.L_x_4487:
        /* <DEDUP_REMOVED lines=27> */
.L_x_4490:
[----:B------:R-:W-:Y:S05]  /*15920*/  BSYNC B1 ;  /* 0x0000000000017941 */ /* 0x000fea0003800000 */
.L_x_4489:
        /* <DEDUP_REMOVED lines=25> */
.L_x_4481:
[----:B------:R-:W-:Y:S05]  /*15ac0*/  BSYNC B0 ;  /* 0x0000000000007941 */ /* 0x000fea0003800000 */
.L_x_4472:
[----:B------:R-:W2:Y:S01]  /*15ad0*/  LDL R0, [R1+0x1c] ;  /* 0x00001c0001007983 */ /* 0x000ea20000100800 */
[----:B------:R-:W-:Y:S02]  /*15ae0*/  ULDC UR4, c[0x0][0xd14] ;  /* 0x0003450000047ab9 */ /* 0x000fe40000000800 */
[----:B--2---:R-:W-:-:S13]  /*15af0*/  ISETP.GE.AND P0, PT, R0, UR4, PT ;  /* 0x0000000400007c0c */ /* 0x004fda000bf06270 */
[----:B------:R-:W-:Y:S05]  /*15b00*/  @!P0 BRA `(.L_x_4491) ;  /* 0xfffffeb400548947 */ /* 0x000fea000383ffff */
[----:B------:R-:W-:Y:S05]  /*15b10*/  BRA `(.L_x_4335) ;  /* 0x0000005c00247947 */ /* 0x000fea0003800000 */
.L_x_4333:
[----:B------:R-:W-:-:S08]  /*15b20*/  NOP ;  /* 0x0000000000007918 */ /* 0x000fd00000000000 */
[----:B--2---:R-:W0:-:S00]  /*15b30*/  USETMAXREG.DEALLOC.CTAPOOL 0x18 ;  /* 0x00000018000079c8 */ /* 0x004e0000080e0500 */
        /* <DEDUP_REMOVED lines=59> */
.L_x_4496:
[----:B------:R-:W-:Y:S01]  /*15ef0*/  IADD3 R6, R6, 0x1f, RZ ;  /* 0x0000001f06067810 */ /* 0x000fe20007ffe0ff */
        /* <DEDUP_REMOVED lines=14> */
.L_x_4495:
[----:B------:R-:W-:Y:S05]  /*15fe0*/  BSYNC B0 ;  /* 0x0000000000007941 */ /* 0x000fea0003800000 */
.L_x_4494:
        /* <DEDUP_REMOVED lines=25> */
.L_x_4492:
[----:B------:R-:W-:-:S05]  /*16180*/  IADD3 R7, -R2, R5, RZ ;  /* 0x0000000502077210 */ /* 0x000fca0007ffe1ff */
        /* <DEDUP_REMOVED lines=19> */
.L_x_4497:
        /* <DEDUP_REMOVED lines=56> */
.L_x_4493:
[----:B------:R-:W-:Y:S01]  /*16640*/  IMAD.MOV.U32 R17, RZ, RZ, RZ ;  /* 0x000000ffff117224 */ /* 0x000fe200078e00ff */
[----:B------:R-:W-:Y:S01]  /*16650*/  MOV R16, UR6 ;  /* 0x0000000600107c02 */ /* 0x000fe20008000f00 */
[----:B------:R-:W-:-:S07]  /*16660*/  IMAD.MOV.U32 R18, RZ, RZ, RZ ;  /* 0x000000ffff127224 */ /* 0x000fce00078e00ff */
.L_x_4498:
        /* <DEDUP_REMOVED lines=22> */
.L_x_4583:
[----:B--2---:R-:W2:Y:S02]  /*167d0*/  LDC.64 R2, c[0x0][0xd60] ;  /* 0x00035800ff027b82 */ /* 0x004ea40000000a00 */
[----:B--2---:R-:W-:-:S05]  /*167e0*/  IMAD.WIDE R2, R19, 0x4, R2 ;  /* 0x0000000413027825 */ /* 0x004fca00078e0202 */
[----:B------:R-:W1:Y:S01]  /*167f0*/  LDG.E R11, desc[UR52][R2.64] ;  /* 0x00000034020b7981 */ /* 0x000e62000c1e1900 */
        /* <DEDUP_REMOVED lines=8> */
[----:B------:R-:W-:-:S10]  /*16880*/  IMAD.SHL.U32 R15, R11, 0x4, RZ ;  /* 0x000000040b0f7824 */ /* 0x000fd400078e00ff */
[C---:B------:R-:W-:Y:S01]  /*16890*/  @P0 LEA R2, P1, R11.reuse, UR4, 0x2 ;  /* 0x000000040b020c11 */ /* 0x040fe2000f8210ff */
[----:B------:R-:W-:Y:S03]  /*168a0*/  STL [R1+0x1c], R11 ;  /* 0x00001c0b01007387 */ /* 0x000fe60000100800 */
[----:B------:R-:W-:Y:S01]  /*168b0*/  @P0 LEA.HI.X R3, R11, UR5, R0, 0x2, P1 ;  /* 0x000000050b030c11 */ /* 0x000fe200088f1400 */
[----:B------:R-:W-:-:S04]  /*168c0*/  ULDC.64 UR4, c[0x0][0xb10] ;  /* 0x0002c40000047ab9 */ /* 0x000fc80000000a00 */
[----:B------:R1:W5:Y:S01]  /*168d0*/  @P0 LDG.E R8, desc[UR52][R2.64] ;  /* 0x0000003402080981 */ /* 0x000362000c1e1900 */
[----:B------:R-:W-:Y:S02]  /*168e0*/  ISETP.NE.U32.AND P0, PT, RZ, UR4, PT ;  /* 0x00000004ff007c0c */ /* 0x000fe4000bf05070 */
[----:B------:R-:W-:Y:S01]  /*168f0*/  SHF.L.U64.HI R14, R11, 0x2, R0 ;  /* 0x000000020b0e7819 */ /* 0x000fe20000010200 */
[----:B------:R-:W-:Y:S01]  /*16900*/  STL [R1+0x24], R15 ;  /* 0x0000240f01007387 */ /* 0x000fe20000100800 */
[----:B------:R-:W-:Y:S01]  /*16910*/  ISETP.NE.AND.EX P0, PT, RZ, UR5, PT, P0 ;  /* 0x00000005ff007c0c */ /* 0x000fe2000bf05300 */
[----:B------:R-:W-:Y:S02]  /*16920*/  ULDC UR6, c[0x0][0x338] ;  /* 0x0000ce0000067ab9 */ /* 0x000fe40000000800 */
[----:B------:R-:W-:Y:S10]  /*16930*/  STL [R1+0x28], R14 ;  /* 0x0000280e01007387 */ /* 0x000ff40000100800 */
        /* <DEDUP_REMOVED lines=8> */
[----:B------:R-:W-:-:S02]  /*169c0*/  IADD3 R6, P1, R15, UR8, RZ ;  /* 0x000000080f067c10 */ /* 0x000fc4000ff3e0ff */
[----:B------:R-:W-:Y:S01]  /*169d0*/  MOV R10, UR4 ;  /* 0x00000004000a7c02 */ /* 0x000fe20008000f00 */
[----:B------:R-:W-:Y:S01]  /*169e0*/  ULDC.64 UR4, c[0x0][0x3f8] ;  /* 0x0000fe0000047ab9 */ /* 0x000fe20000000a00 */
[----:B------:R-:W-:-:S04]  /*169f0*/  IADD3.X R7, R14, UR9, RZ, P1, !PT ;  /* 0x000000090e077c10 */ /* 0x000fc80008ffe4ff */
        /* <DEDUP_REMOVED lines=21> */
[----:B--2---:R-:W-:-:S07]  /*16b50*/  IMAD.IADD R10, R2, 0x1, -R10 ;  /* 0x00000001020a7824 */ /* 0x004fce00078e0a0a */
.L_x_4500:
[----:B------:R-:W-:Y:S01]  /*16b60*/  IMAD.MOV.U32 R2, RZ, RZ, RZ ;  /* 0x000000ffff027224 */ /* 0x000fe200078e00ff */
[----:B------:R-:W-:Y:S01]  /*16b70*/  MOV R20, RZ ;  /* 0x000000ff00147202 */ /* 0x000fe20000000f00 */
[----:B------:R-:W-:-:S04]  /*16b80*/  ULDC.64 UR4, c[0x0][0xb18] ;  /* 0x0002c60000047ab9 */ /* 0x000fc80000000a00 */
[----:B------:R-:W2:Y:S04]  /*16b90*/  @P3 LDG.E R2, desc[UR52][R6.64] ;  /* 0x0000003406023981 */ /* 0x000ea8000c1e1900 */
        /* <DEDUP_REMOVED lines=10> */
.L_x_4501:
[----:B------:R-:W-:Y:S05]  /*16c40*/  @!P3 BRA `(.L_x_4502) ;  /* 0x00000000000cb947 */ /* 0x000fea0003800000 */
[----:B------:R-:W2:Y:S04]  /*16c50*/  LDG.E R9, desc[UR52][R6.64] ;  /* 0x0000003406097981 */ /* 0x000ea8000c1e1900 */
[----:B------:R-:W2:Y:S02]  /*16c60*/  LDG.E R6, desc[UR52][R6.64+0x4] ;  /* 0x0000043406067981 */ /* 0x000ea4000c1e1900 */
[----:B--2---:R-:W-:-:S07]  /*16c70*/  IMAD.IADD R9, R6, 0x1, -R9 ;  /* 0x0000000106097824 */ /* 0x004fce00078e0a09 */
.L_x_4502:
[----:B0-----:R-:W2:Y:S01]  /*16c80*/  @P1 LDG.E R2, desc[UR52][R4.64] ;  /* 0x0000003404021981 */ /* 0x001ea2000c1e1900 */
[----:B-----5:R-:W-:-:S03]  /*16c90*/  IMAD.IADD R9, R9, 0x1, -R8 ;  /* 0x0000000109097824 */ /* 0x020fc600078e0a08 */
[----:B------:R-:W2:Y:S01]  /*16ca0*/  @P1 LDG.E R4, desc[UR52][R4.64+0x4] ;  /* 0x0000043404041981 */ /* 0x000ea2000c1e1900 */
[----:B------:R-:W-:Y:S01]  /*16cb0*/  LEA R3, R17, 0xdf, 0x7 ;  /* 0x000000df11037811 */ /* 0x000fe200078e38ff */
[----:B------:R-:W-:Y:S01]  /*16cc0*/  BSSY B0, `(.L_x_4503) ;  /* 0x00000ec000007945 */ /* 0x000fe20003800000 */
[----:B------:R-:W-:Y:S01]  /*16cd0*/  PLOP3.LUT P2, PT, PT, PT, PT, 0x80, 0x0 ;  /* 0x000000000000781c */ /* 0x000fe20003f4f070 */
[----:B--2---:R-:W-:-:S05]  /*16ce0*/  @P1 IMAD.IADD R0, R4, 0x1, -R2 ;  /* 0x0000000104001824 */ /* 0x004fca00078e0a02 */
[----:B------:R-:W-:-:S04]  /*16cf0*/  IADD3 R2, R9, R0, RZ ;  /* 0x0000000009027210 */ /* 0x000fc80007ffe0ff */
[C---:B------:R-:W-:Y:S01]  /*16d00*/  IADD3 R3, R2.reuse, R3, -R10 ;  /* 0x0000000302037210 */ /* 0x040fe20007ffe80a */
[----:B------:R-:W-:-:S04]  /*16d10*/  VIADD R2, R2, 0x5f ;  /* 0x0000005f02027836 */ /* 0x000fc80000000000 */
        /* <DEDUP_REMOVED lines=32> */
.L_x_4653:
[----:B------:R-:W-:-:S03]  /*16f20*/  UMOV UR4, 0xffffffff ;  /* 0xffffffff00047882 */ /* 0x000fc60000000000 */
[----:B------:R-:W-:Y:S05]  /*16f30*/  BRA.DIV UR4, `(.L_x_4506) ;  /* 0x0000005a04187947 */ /* 0x000fea000b800000 */
[----:B------:R-:W-:-:S13]  /*16f40*/  ELECT P6, URZ, PT ;  /* 0x00000000003f782f */ /* 0x000fda00038c0000 */
.L_x_4656:
[----:B------:R-:W2:Y:S01]  /*16f50*/  LDL R5, [R1+0x2c] ;  /* 0x00002c0001057983 */ /* 0x000ea20000100800 */
        /* <DEDUP_REMOVED lines=10> */
.L_x_4657:
        /* <DEDUP_REMOVED lines=8> */
.L_x_4658:
        /* <DEDUP_REMOVED lines=11> */
.L_x_4511:
        /* <DEDUP_REMOVED lines=17> */
[----:B------:R-:W2:Y:S02]  /*17240*/  SYNCS.PHASECHK.TRANS64.TRYWAIT P0, [R5+URZ+0x324c0], R7 ;  /* 0x0324c007050075a7 */ /* 0x000ea4000800017f */
[----:B-12---:R-:W-:Y:S05]  /*17250*/  @!P0 BRA `(.L_x_4512) ;  /* 0x0000005400988947 */ /* 0x006fea0003800000 */
.L_x_4659:
        /* <DEDUP_REMOVED lines=8> */
.L_x_4513:
        /* <DEDUP_REMOVED lines=31> */
.L_x_4509:
[----:B------:R-:W-:Y:S05]  /*174d0*/  BSYNC B1 ;  /* 0x0000000000017941 */ /* 0x000fea0003800000 */
.L_x_4508:
        /* <DEDUP_REMOVED lines=12> */
[----:B0-----:R-:W-:Y:S05]  /*175a0*/  @!P0 BRA `(.L_x_4504) ;  /* 0x0000000400748947 */ /* 0x001fea0003800000 */
[C---:B------:R-:W-:Y:S02]  /*175b0*/  IMAD R5, R2.reuse, 0x60, R20 ;  /* 0x0000006002057824 */ /* 0x040fe400078e0214 */
[----:B------:R-:W-:-:S03]  /*175c0*/  VIADD R2, R2, 0xffffffff ;  /* 0xffffffff02027836 */ /* 0x000fc60000000000 */
[----:B------:R-:W-:-:S07]  /*175d0*/  IADD3 R5, R5, -0xc0, RZ ;  /* 0xffffff4005057810 */ /* 0x000fce0007ffe0ff */
.L_x_4520:
        /* <DEDUP_REMOVED lines=9> */
.L_x_4660:
        /* <DEDUP_REMOVED lines=11> */
.L_x_4517:
        /* <DEDUP_REMOVED lines=17> */
.L_x_4661:
        /* <DEDUP_REMOVED lines=8> */
.L_x_4519:
        /* <DEDUP_REMOVED lines=31> */
.L_x_4515:
[----:B------:R-:W-:Y:S05]  /*17aa0*/  BSYNC B1 ;  /* 0x0000000000017941 */ /* 0x000fea0003800000 */
.L_x_4514:
[----:B------:R-:W2:Y:S04]  /*17ab0*/  LDL.LU R6, [R1+0x4] ;  /* 0x0000040001067983 */ /* 0x000ea80000300800 */
[----:B------:R-:W3:Y:S01]  /*17ac0*/  LDL.LU R8, [R1+0xc] ;  /* 0x00000c0001087983 */ /* 0x000ee20000300800 */
[----:B------:R-:W-:Y:S01]  /*17ad0*/  IADD3 R2, R2, -0x1, RZ ;  /* 0xffffffff02027810 */ /* 0x000fe20007ffe0ff */
        /* <DEDUP_REMOVED lines=10> */
.L_x_4504:
[----:B------:R-:W-:Y:S05]  /*17b80*/  BSYNC B0 ;  /* 0x0000000000007941 */ /* 0x000fea0003800000 */
.L_x_4503:
[----:B0-----:R-:W2:Y:S01]  /*17b90*/  LDL R6, [R1+0x20] ;  /* 0x0000200001067983 */ /* 0x001ea20000100800 */
[----:B------:R-:W-:Y:S05]  /*17ba0*/  @!P2 WARPSYNC.ALL ;  /* 0x000000000000a948 */ /* 0x000fea0003800000 */
[----:B------:R-:W-:Y:S01]  /*17bb0*/  BSSY B6, `(.L_x_4521) ;  /* 0x00002c6000067945 */ /* 0x000fe20003800000 */
[----:B------:R-:W-:Y:S01]  /*17bc0*/  @!P2 BAR.SYNC.DEFER_BLOCKING 0xc, 0x120 ;  /* 0x030480000000ab1d */ /* 0x000fe20000010000 */
[----:B--2---:R-:W-:-:S13]  /*17bd0*/  ISETP.GT.AND P0, PT, R6, RZ, PT ;  /* 0x000000ff0600720c */ /* 0x004fda0003f04270 */
[----:B------:R-:W-:Y:S05]  /*17be0*/  @P0 BRA `(.L_x_4522) ;  /* 0x0000000000440947 */ /* 0x000fea0003800000 */
[----:B------:R-:W0:Y:S02]  /*17bf0*/  S2R R6, SR_TID.X ;  /* 0x0000000000067919 */ /* 0x000e240000002100 */
[----:B0-----:R-:W-:-:S04]  /*17c00*/  LOP3.LUT R6, R6, 0x1f, RZ, 0xc0, !PT ;  /* 0x0000001f06067812 */ /* 0x001fc800078ec0ff */
[----:B------:R-:W-:-:S13]  /*17c10*/  ISETP.NE.AND P1, PT, R6, RZ, PT ;  /* 0x000000ff0600720c */ /* 0x000fda0003f25270 */
[----:B------:R-:W-:Y:S05]  /*17c20*/  @P1 BRA `(.L_x_4523) ;  /* 0x0000002800f81947 */ /* 0x000fea0003800000 */
[----:B------:R-:W0:Y:S01]  /*17c30*/  S2R R7, SR_LANEID ;  /* 0x0000000000077919 */ /* 0x000e220000000000 */
        /* <DEDUP_REMOVED lines=12> */
.L_x_4522:
        /* <DEDUP_REMOVED lines=23> */
.L_x_4524:
        /* <DEDUP_REMOVED lines=20> */
.L_x_4526:
        /* <DEDUP_REMOVED lines=8> */
[----:B------:R-:W-:Y:S01]  /*18030*/  MOV R13, RZ ;  /* 0x000000ff000d7202 */ /* 0x000fe20000000f00 */
[----:B------:R-:W-:Y:S02]  /*18040*/  IMAD.U32 R6, RZ, RZ, UR6 ;  /* 0x00000006ff067e24 */ /* 0x000fe4000f8e00ff */
[----:B------:R-:W-:-:S02]  /*18050*/  IMAD.U32 R10, RZ, RZ, UR8 ;  /* 0x00000008ff0a7e24 */ /* 0x000fc4000f8e00ff */
[----:B------:R-:W-:Y:S02]  /*18060*/  IMAD.U32 R11, RZ, RZ, UR9 ;  /* 0x00000009ff0b7e24 */ /* 0x000fe4000f8e00ff */
[----:B------:R-:W-:Y:S02]  /*18070*/  IMAD.MOV.U32 R8, RZ, RZ, 0x70 ;  /* 0x00000070ff087424 */ /* 0x000fe400078e00ff */
[----:B------:R-:W-:-:S07]  /*18080*/  IMAD.MOV.U32 R12, RZ, RZ, 0x1 ;  /* 0x00000001ff0c7424 */ /* 0x000fce00078e00ff */
[----:B------:R-:W-:-:S07]  /*18090*/  LEPC R20, `(.L_x_4525) ;  /* 0x000000001014794e */ /* 0x000fce0000000000 */
[----:B0-----:R-:W-:Y:S05]  /*180a0*/  CALL.ABS.NOINC R2 ;  /* 0x0000000002007343 */ /* 0x001fea0003c00000 */
.L_x_4525:
        /* <DEDUP_REMOVED lines=31> */
.L_x_4527:
        /* <DEDUP_REMOVED lines=19> */
.L_x_4664:
[----:B------:R-:W-:Y:S01]  /*183d0*/  UMOV UR4, 0xffffffff ;  /* 0xffffffff00047882 */ /* 0x000fe20000000000 */
[----:B------:R-:W-:Y:S02]  /*183e0*/  SHF.R.S32.HI R8, RZ, 0x1f, R0 ;  /* 0x0000001fff087819 */ /* 0x000fe40000011400 */
[----:B------:R-:W-:Y:S05]  /*183f0*/  BRA.DIV UR4, `(.L_x_4529) ;  /* 0x0000004604a07947 */ /* 0x000fea000b800000 */
[----:B------:R-:W-:-:S13]  /*18400*/  ELECT P6, URZ, PT ;  /* 0x00000000003f782f */ /* 0x000fda00038c0000 */
.L_x_4667:
[----:B------:R-:W-:Y:S05]  /*18410*/  @!P6 BRA `(.L_x_4530) ;  /* 0x0000000000fce947 */ /* 0x000fea0003800000 */
[----:B------:R-:W-:-:S04]  /*18420*/  ISETP.NE.U32.AND P0, PT, R2, RZ, PT ;  /* 0x000000ff0200720c */ /* 0x000fc80003f05070 */
[----:B------:R-:W-:-:S13]  /*18430*/  ISETP.NE.AND.EX P0, PT, R3, RZ, PT, P0 ;  /* 0x000000ff0300720c */ /* 0x000fda0003f05300 */
[----:B------:R-:W-:Y:S05]  /*18440*/  @!P0 BRA `(.L_x_4531) ;  /* 0x0000000000488947 */ /* 0x000fea0003800000 */
[----:B------:R-:W0:Y:S01]  /*18450*/  LDC R12, c[0x0][0x41c] ;  /* 0x00010700ff0c7b82 */ /* 0x000e220000000800 */
[----:B------:R-:W-:Y:S01]  /*18460*/  MOV R6, R7 ;  /* 0x0000000700067202 */ /* 0x000fe20000000f00 */
[----:B------:R-:W-:Y:S01]  /*18470*/  ULDC.64 UR4, c[0x0][0x408] ;  /* 0x0001020000047ab9 */ /* 0x000fe20000000a00 */
[----:B0-----:R-:W-:-:S13]  /*18480*/  ISETP.NE.AND P0, PT, R12, 0x1, PT ;  /* 0x000000010c00780c */ /* 0x001fda0003f05270 */
[----:B------:R-:W0:Y:S02]  /*18490*/  @P0 LDC.64 R10, c[0x0][0x420] ;  /* 0x00010800ff0a0b82 */ /* 0x000e240000000a00 */
        /* <DEDUP_REMOVED lines=13> */
.L_x_4531:
        /* <DEDUP_REMOVED lines=9> */
.L_x_4668:
        /* <DEDUP_REMOVED lines=11> */
.L_x_4533:
        /* <DEDUP_REMOVED lines=22> */
.L_x_4530:
        /* <DEDUP_REMOVED lines=55> */
.L_x_4535:
[----:B------:R-:W-:Y:S05]  /*18b80*/  BSYNC B0 ;  /* 0x0000000000007941 */ /* 0x000fea0003800000 */
.L_x_4534:
[----:B------:R-:W2:Y:S02]  /*18b90*/  LDL.LU R10, [R1+0x2c] ;  /* 0x00002c00010a7983 */ /* 0x000ea40000300800 */
        /* <DEDUP_REMOVED lines=8> */
.L_x_4669:
        /* <DEDUP_REMOVED lines=8> */
[----:B0-----:R-:W-:-:S04]  /*18ca0*/  LEA R11, R12, R11, 0x18 ;  /* 0x0000000b0c0b7211 */ /* 0x001fc800078ec0ff */
[----:B--2---:R-:W-:Y:S02]  /*18cb0*/  LEA R5, R10, R11, 0x3 ;  /* 0x0000000b0a057211 */ /* 0x004fe400078e18ff */
[----:B---3--:R-:W-:-:S04]  /*18cc0*/  SHF.L.U32 R9, R9, 0x1f, RZ ;  /* 0x0000001f09097819 */ /* 0x008fc800000006ff */
[----:B------:R-:W0:Y:S02]  /*18cd0*/  SYNCS.PHASECHK.TRANS64.TRYWAIT P0, [R5+URZ+0x32460], R9 ;  /* 0x03246009050075a7 */ /* 0x000e24000800017f */
[----:B0-----:R-:W-:Y:S05]  /*18ce0*/  @!P0 BRA `(.L_x_4539) ;  /* 0x0000003c00b88947 */ /* 0x001fea0003800000 */
.L_x_4670:
        /* <DEDUP_REMOVED lines=11> */
.L_x_4540:
        /* <DEDUP_REMOVED lines=37> */
.L_x_4538:
[----:B------:R-:W-:Y:S05]  /*18ff0*/  BSYNC B0 ;  /* 0x0000000000007941 */ /* 0x000fea0003800000 */
.L_x_4537:
        /* <DEDUP_REMOVED lines=35> */
[--C-:B------:R-:W-:Y:S02]  /*19230*/  IMAD.MOV.U32 R6, RZ, RZ, R5.reuse ;  /* 0x000000ffff067224 */ /* 0x100fe400078e0005 */
[----:B------:R-:W-:Y:S02]  /*19240*/  IMAD.MOV R5, RZ, RZ, -R5 ;  /* 0x000000ffff057224 */ /* 0x000fe400078e0a05 */
[----:B------:R-:W-:-:S04]  /*19250*/  IMAD.WIDE.U32 R6, R0, UR4, R6 ;  /* 0x0000000400067c25 */ /* 0x000fc8000f8e0006 */
[----:B------:R-:W-:Y:S01]  /*19260*/  IMAD.IADD R10, R10, 0x1, R7 ;  /* 0x000000010a0a7824 */ /* 0x000fe200078e0207 */
[----:B------:R-:W-:Y:S01]  /*19270*/  LEA R2, P0, R6, R2, 0x2 ;  /* 0x0000000206027211 */ /* 0x000fe200078010ff */
[----:B------:R-:W-:-:S03]  /*19280*/  IMAD R5, R11, R5, R9 ;  /* 0x000000050b057224 */ /* 0x000fc600078e0209 */
[----:B------:R-:W-:-:S05]  /*19290*/  LEA.HI.X R3, R6, R3, R10, 0x2, P0 ;  /* 0x0000000306037211 */ /* 0x000fca00000f140a */
[----:B------:R1:W5:Y:S04]  /*192a0*/  LDG.E R6, desc[UR52][R2.64] ;  /* 0x0000003402067981 */ /* 0x000368000c1e1900 */
.L_x_4547:
[----:B-1----:R-:W1:Y:S01]  /*192b0*/  S2R R3, SR_CgaCtaId ;  /* 0x0000000000037919 */ /* 0x002e620000008800 */
[----:B------:R-:W-:-:S04]  /*192c0*/  MOV R2, 0x400 ;  /* 0x0000040000027802 */ /* 0x000fc80000000f00 */
[----:B-1----:R-:W-:Y:S02]  /*192d0*/  LEA R2, R3, R2, 0x18 ;  /* 0x0000000203027211 */ /* 0x002fe400078ec0ff */
[----:B------:R-:W-:Y:S02]  /*192e0*/  SHF.L.U32 R3, R12, 0x1f, RZ ;  /* 0x0000001f0c037819 */ /* 0x000fe400000006ff */
[----:B------:R-:W-:-:S04]  /*192f0*/  LEA R2, R13, R2, 0x3 ;  /* 0x000000020d027211 */ /* 0x000fc800078e18ff */
[----:B------:R-:W1:Y:S02]  /*19300*/  SYNCS.PHASECHK.TRANS64.TRYWAIT P0, [R2+URZ+0x32440], R3 ;  /* 0x03244003020075a7 */ /* 0x000e64000800017f */
[----:B-1----:R-:W-:Y:S05]  /*19310*/  @!P0 BRA `(.L_x_4548) ;  /* 0x0000003800408947 */ /* 0x002fea0003800000 */
.L_x_4671:
        /* <DEDUP_REMOVED lines=11> */
.L_x_4549:
[----:B--2---:R-:W2:Y:S01]  /*193d0*/  LDL R7, [R1] ;  /* 0x0000000001077983 */ /* 0x004ea20000100800 */
        /* <DEDUP_REMOVED lines=21> */
.L_x_4672:
        /* <DEDUP_REMOVED lines=8> */
.L_x_4551:
        /* <DEDUP_REMOVED lines=34> */
.L_x_4546:
[----:B------:R-:W-:Y:S05]  /*197d0*/  BSYNC B2 ;  /* 0x0000000000027941 */ /* 0x000fea0003800000 */
.L_x_4545:
[----:B------:R-:W2:Y:S02]  /*197e0*/  LDL.LU R2, [R1+0x20] ;  /* 0x0000200001027983 */ /* 0x000ea40000300800 */
[----:B--2---:R-:W-:-:S07]  /*197f0*/  VIADD R5, R2, 0xfffffffd ;  /* 0xfffffffd02057836 */ /* 0x004fce0000000000 */
.L_x_4544:
[----:B------:R-:W-:Y:S05]  /*19800*/  BSYNC B1 ;  /* 0x0000000000017941 */ /* 0x000fea0003800000 */
.L_x_4543:
[----:B------:R-:W-:-:S13]  /*19810*/  ISETP.NE.AND P0, PT, R9, RZ, PT ;  /* 0x000000ff0900720c */ /* 0x000fda0003f05270 */
[----:B------:R-:W-:Y:S05]  /*19820*/  @!P0 BRA `(.L_x_4542) ;  /* 0x0000000c00888947 */ /* 0x000fea0003800000 */
.L_x_4566:
        /* <DEDUP_REMOVED lines=10> */
[----:B------:R-:W-:Y:S02]  /*198d0*/  ISETP.NE.U32.AND P0, PT, RZ, UR46, PT ;  /* 0x0000002eff007c0c */ /* 0x000fe4000bf05070 */
[----:B------:R-:W-:Y:S02]  /*198e0*/  MOV R11, R5 ;  /* 0x00000005000b7202 */ /* 0x000fe40000000f00 */
[----:B------:R-:W-:-:S13]  /*198f0*/  ISETP.NE.AND.EX P0, PT, RZ, UR47, PT, P0 ;  /* 0x0000002fff007c0c */ /* 0x000fda000bf05300 */
[----:B------:R-:W-:Y:S05]  /*19900*/  @!P0 BRA `(.L_x_4554) ;  /* 0x0000000000408947 */ /* 0x000fea0003800000 */
[----:B------:R-:W1:Y:S02]  /*19910*/  LDC R6, c[0x0][0x41c] ;  /* 0x00010700ff067b82 */ /* 0x000e640000000800 */
[----:B-1----:R-:W-:-:S13]  /*19920*/  ISETP.NE.AND P0, PT, R6, 0x1, PT ;  /* 0x000000010600780c */ /* 0x002fda0003f05270 */
        /* <DEDUP_REMOVED lines=14> */
.L_x_4554:
[----:B------:R-:W2:Y:S01]  /*19a10*/  S2R R3, SR_CgaCtaId ;  /* 0x0000000000037919 */ /* 0x000ea20000008800 */
[----:B------:R-:W-:-:S04]  /*19a20*/  MOV R2, 0x400 ;  /* 0x0000040000027802 */ /* 0x000fc80000000f00 */
[----:B--2---:R-:W-:Y:S02]  /*19a30*/  LEA R2, R3, R2, 0x18 ;  /* 0x0000000203027211 */ /* 0x004fe400078ec0ff */
[----:B------:R-:W-:-:S03]  /*19a40*/  SHF.L.U32 R3, R9, 0x1f, RZ ;  /* 0x0000001f09037819 */ /* 0x000fc600000006ff */
[----:B------:R-:W-:-:S04]  /*19a50*/  IMAD R2, R10, 0x8, R2 ;  /* 0x000000080a027824 */ /* 0x000fc800078e0202 */
[----:B------:R-:W2:Y:S02]  /*19a60*/  SYNCS.PHASECHK.TRANS64.TRYWAIT P0, [R2+URZ+0x32440], R3 ;  /* 0x03244003020075a7 */ /* 0x000ea4000800017f */
[----:B--2---:R-:W-:Y:S05]  /*19a70*/  @!P0 BRA `(.L_x_4555) ;  /* 0x0000003000908947 */ /* 0x004fea0003800000 */
.L_x_4673:
[----:B-1----:R-:W1:Y:S02]  /*19a80*/  S2R R7, SR_TID.X ;  /* 0x0000000000077919 */ /* 0x002e640000002100 */
        /* <DEDUP_REMOVED lines=10> */
.L_x_4556:
[----:B0-----:R-:W3:Y:S01]  /*19b30*/  LDL R12, [R1+0x10] ;  /* 0x00001000010c7983 */ /* 0x001ee20000100800 */
[----:B-1----:R-:W-:Y:S01]  /*19b40*/  MOV R7, 0x400 ;  /* 0x0000040000077802 */ /* 0x002fe20000000f00 */
        /* <DEDUP_REMOVED lines=19> */
.L_x_4674:
        /* <DEDUP_REMOVED lines=8> */
.L_x_4558:
        /* <DEDUP_REMOVED lines=33> */
.L_x_4553:
[----:B------:R-:W-:Y:S05]  /*19f10*/  BSYNC B1 ;  /* 0x0000000000017941 */ /* 0x000fea0003800000 */
.L_x_4552:
        /* <DEDUP_REMOVED lines=13> */
[----:B------:R-:W1:Y:S02]  /*19ff0*/  LDC R6, c[0x0][0x41c] ;  /* 0x00010700ff067b82 */ /* 0x000e640000000800 */
[----:B-1----:R-:W-:-:S13]  /*1a000*/  ISETP.NE.AND P0, PT, R6, 0x1, PT ;  /* 0x000000010600780c */ /* 0x002fda0003f05270 */
[----:B------:R-:W1:Y:S02]  /*1a010*/  @P0 LDC.64 R2, c[0x0][0x420] ;  /* 0x00010800ff020b82 */ /* 0x000e640000000a00 */
[----:B-1----:R-:W-:-:S04]  /*1a020*/  @P0 IMAD.HI.U32 R7, R9, R2, RZ ;  /* 0x0000000209070227 */ /* 0x002fc800078e00ff */
[----:B------:R-:W-:Y:S01]  /*1a030*/  IMAD.MOV.U32 R2, RZ, RZ, R9 ;  /* 0x000000ffff027224 */ /* 0x000fe200078e0009 */
[----:B------:R-:W-:-:S04]  /*1a040*/  @P0 SHF.R.U32.HI R2, RZ, R3, R7 ;  /* 0x00000003ff020219 */ /* 0x000fc80000011607 */
[----:B------:R-:W-:-:S05]  /*1a050*/  IADD3 R3, -R2, RZ, RZ ;  /* 0x000000ff02037210 */ /* 0x000fca0007ffe1ff */
        /* <DEDUP_REMOVED lines=9> */
.L_x_4561:
[----:B------:R-:W2:Y:S01]  /*1a0f0*/  S2R R3, SR_CgaCtaId ;  /* 0x0000000000037919 */ /* 0x000ea20000008800 */
[----:B------:R-:W-:-:S04]  /*1a100*/  MOV R2, 0x400 ;  /* 0x0000040000027802 */ /* 0x000fc80000000f00 */
[----:B--2---:R-:W-:Y:S02]  /*1a110*/  LEA R2, R3, R2, 0x18 ;  /* 0x0000000203027211 */ /* 0x004fe400078ec0ff */
[----:B------:R-:W-:-:S03]  /*1a120*/  SHF.L.U32 R3, R11, 0x1f, RZ ;  /* 0x0000001f0b037819 */ /* 0x000fc600000006ff */
[----:B------:R-:W-:-:S04]  /*1a130*/  IMAD R2, R12, 0x8, R2 ;  /* 0x000000080c027824 */ /* 0x000fc800078e0202 */
[----:B------:R-:W2:Y:S02]  /*1a140*/  SYNCS.PHASECHK.TRANS64.TRYWAIT P0, [R2+URZ+0x32440], R3 ;  /* 0x03244003020075a7 */ /* 0x000ea4000800017f */
[----:B--2---:R-:W-:Y:S05]  /*1a150*/  @!P0 BRA `(.L_x_4562) ;  /* 0x0000002c00008947 */ /* 0x004fea0003800000 */
.L_x_4675:
        /* <DEDUP_REMOVED lines=11> */
.L_x_4563:
[----:B-1----:R-:W3:Y:S01]  /*1a210*/  LDL R7, [R1] ;  /* 0x0000000001077983 */ /* 0x002ee20000100800 */
        /* <DEDUP_REMOVED lines=21> */
.L_x_4676:
        /* <DEDUP_REMOVED lines=8> */
.L_x_4565:
        /* <DEDUP_REMOVED lines=34> */
.L_x_4560:
[----:B------:R-:W-:Y:S05]  /*1a610*/  BSYNC B1 ;  /* 0x0000000000017941 */ /* 0x000fea0003800000 */
.L_x_4559:
[C---:B------:R-:W-:Y:S02]  /*1a620*/  ISETP.GT.AND P0, PT, R5.reuse, 0x1, PT ;  /* 0x000000010500780c */ /* 0x040fe40003f04270 */
[----:B------:R-:W-:-:S11]  /*1a630*/  IADD3 R5, R5, -0x2, RZ ;  /* 0xfffffffe05057810 */ /* 0x000fd60007ffe0ff */
[----:B------:R-:W-:Y:S05]  /*1a640*/  @P0 BRA `(.L_x_4566) ;  /* 0xfffffff000780947 */ /* 0x000fea000383ffff */
.L_x_4542:
[----:B------:R-:W-:Y:S05]  /*1a650*/  BSYNC B0 ;  /* 0x0000000000007941 */ /* 0x000fea0003800000 */
.L_x_4541:
        /* <DEDUP_REMOVED lines=15> */
[----:B0-----:R-:W1:Y:S01]  /*1a750*/  POPC R5, UR4 ;  /* 0x0000000400057d09 */ /* 0x001e620008000000 */
[----:B--2---:R-:W-:-:S13]  /*1a760*/  ISETP.EQ.U32.AND P0, PT, R4, R7, PT ;  /* 0x000000070400720c */ /* 0x004fda0003f02070 */
[----:B-1----:R-:W2:Y:S01]  /*1a770*/  @P0 ATOMG.E.ADD.STRONG.GPU PT, R3, desc[UR52][R2.64], R5 ;  /* 0x00000005020309a8 */ /* 0x002ea200081ee1f4 */
[----:B------:R-:W0:Y:S02]  /*1a780*/  S2R R6, SR_LTMASK ;  /* 0x0000000000067919 */ /* 0x000e240000003900 */
[----:B0-----:R-:W-:-:S04]  /*1a790*/  LOP3.LUT R6, R6, UR4, RZ, 0xc0, !PT ;  /* 0x0000000406067c12 */ /* 0x001fc8000f8ec0ff */
[----:B------:R-:W0:Y:S01]  /*1a7a0*/  POPC R7, R6 ;  /* 0x0000000600077309 */ /* 0x000e220000000000 */
[----:B--2---:R-:W0:Y:S02]  /*1a7b0*/  SHFL.IDX PT, R4, R3, R4, 0x1f ;  /* 0x00001f0403047589 */ /* 0x004e2400000e0000 */
[----:B0-----:R-:W-:-:S07]  /*1a7c0*/  IADD3 R16, R4, UR48, R7 ;  /* 0x0000003004107c10 */ /* 0x001fce000fffe007 */
.L_x_4568:
[----:B------:R-:W-:Y:S05]  /*1a7d0*/  BSYNC B0 ;  /* 0x0000000000007941 */ /* 0x000fea0003800000 */
.L_x_4567:
[----:B-1----:R-:W2:Y:S02]  /*1a7e0*/  LDL.LU R2, [R1+0x8] ;  /* 0x0000080001027983 */ /* 0x002ea40000300800 */
[----:B--2---:R-:W-:-:S05]  /*1a7f0*/  LOP3.LUT R2, R2, R0, RZ, 0x3c, !PT ;  /* 0x0000000002027212 */ /* 0x004fca00078e3cff */
[----:B------:R1:W-:Y:S02]  /*1a800*/  STL [R1+0x8], R2 ;  /* 0x0000080201007387 */ /* 0x0003e40000100800 */
.L_x_4523:
[----:B------:R-:W-:Y:S05]  /*1a810*/  BSYNC B6 ;  /* 0x0000000000067941 */ /* 0x000fea0003800000 */
.L_x_4521:
[----:B------:R-:W-:-:S03]  /*1a820*/  UMOV UR4, 0xffffffff ;  /* 0xffffffff00047882 */ /* 0x000fc60000000000 */
[----:B------:R-:W-:Y:S05]  /*1a830*/  BRA.DIV UR4, `(.L_x_4569) ;  /* 0x0000002604707947 */ /* 0x000fea000b800000 */
[----:B------:R2:W3:Y:S04]  /*1a840*/  SHFL.IDX PT, R4, R16, RZ, 0x1f ;  /* 0x00001fff10047589 */ /* 0x0004e800000e0000 */
[----:B------:R-:W4:Y:S02]  /*1a850*/  SHFL.IDX PT, R16, R16, 0x1, 0x1f ;  /* 0x00201f0010107f89 */ /* 0x000f2400000e0000 */
.L_x_4680:
[----:B------:R-:W5:Y:S01]  /*1a860*/  S2R R0, SR_TID.X ;  /* 0x0000000000007919 */ /* 0x000f620000002100 */
[----:B------:R-:W-:Y:S01]  /*1a870*/  ULDC UR4, c[0x0][0xd14] ;  /* 0x0003450000047ab9 */ /* 0x000fe20000000800 */
[----:B------:R-:W-:Y:S01]  /*1a880*/  BSSY B0, `(.L_x_4570) ;  /* 0x000000b000007945 */ /* 0x000fe20003800000 */
[----:B------:R-:W-:Y:S01]  /*1a890*/  IMAD.MOV.U32 R17, RZ, RZ, RZ ;  /* 0x000000ffff117224 */ /* 0x000fe200078e00ff */
[----:B-----5:R-:W-:Y:S01]  /*1a8a0*/  LOP3.LUT R7, R0, 0x1f, RZ, 0xc0, !PT ;  /* 0x0000001f00077812 */ /* 0x020fe200078ec0ff */
[----:B------:R-:W-:-:S03]  /*1a8b0*/  IMAD.U32 R0, RZ, RZ, UR4 ;  /* 0x00000004ff007e24 */ /* 0x000fc6000f8e00ff */
[C---:B------:R-:W-:Y:S01]  /*1a8c0*/  ISETP.NE.AND P0, PT, R7.reuse, 0x1f, PT ;  /* 0x0000001f0700780c */ /* 0x040fe20003f05270 */
[----:B0-----:R-:W-:-:S05]  /*1a8d0*/  IMAD.IADD R5, R7, 0x1, R19 ;  /* 0x0000000107057824 */ /* 0x001fca00078e0213 */
[----:B------:R-:W-:-:S13]  /*1a8e0*/  ISETP.GE.OR P0, PT, R5, R0, !P0 ;  /* 0x000000000500720c */ /* 0x000fda0004706670 */
[----:B------:R-:W-:Y:S05]  /*1a8f0*/  @P0 BRA `(.L_x_4571) ;  /* 0x00000000000c0947 */ /* 0x000fea0003800000 */
[----:B-1----:R-:W0:Y:S02]  /*1a900*/  LDC.64 R2, c[0x0][0xd58] ;  /* 0x00035600ff027b82 */ /* 0x002e240000000a00 */
[----:B0-----:R-:W-:-:S05]  /*1a910*/  IMAD.WIDE R2, R5, 0x4, R2 ;  /* 0x0000000405027825 */ /* 0x001fca00078e0202 */
[----:B------:R0:W5:Y:S02]  /*1a920*/  LDG.E R17, desc[UR52][R2.64] ;  /* 0x0000003402117981 */ /* 0x000164000c1e1900 */
.L_x_4571:
[----:B------:R-:W-:Y:S05]  /*1a930*/  BSYNC B0 ;  /* 0x0000000000007941 */ /* 0x000fea0003800000 */
.L_x_4570:
[----:B------:R-:W-:-:S03]  /*1a940*/  UMOV UR4, 0xffffffff ;  /* 0xffffffff00047882 */ /* 0x000fc60000000000 */
[----:B------:R-:W-:Y:S05]  /*1a950*/  BRA.DIV UR4, `(.L_x_4572) ;  /* 0x0000002604747947 */ /* 0x000fea000b800000 */
[----:B-----5:R-:W0:Y:S01]  /*1a960*/  SHFL.UP PT, R14, R17, 0x1, RZ ;  /* 0x04200000110e7989 */ /* 0x020e2200000e00ff */
        /* <DEDUP_REMOVED lines=18> */
[----:B-1----:R-:W-:-:S05]  /*1aa90*/  IMAD.IADD R2, R6, 0x1, R7 ;  /* 0x0000000106027824 */ /* 0x002fca00078e0207 */
[----:B------:R0:W1:Y:S02]  /*1aaa0*/  SHFL.IDX PT, R14, R2, 0x1f, 0x1f ;  /* 0x03e01f00020e7f89 */ /* 0x00006400000e0000 */
.L_x_4688:
[----:B------:R-:W-:Y:S02]  /*1aab0*/  ULDC UR4, c[0x0][0xd10] ;  /* 0x0003440000047ab9 */ /* 0x000fe40000000800 */
[----:B------:R-:W-:-:S05]  /*1aac0*/  MOV R5, UR4 ;  /* 0x0000000400057c02 */ /* 0x000fca0008000f00 */
[----:B-1----:R-:W-:-:S04]  /*1aad0*/  IMAD R3, R14, R5, RZ ;  /* 0x000000050e037224 */ /* 0x002fc800078e02ff */
[----:B--2-4-:R-:W-:-:S05]  /*1aae0*/  IMAD.IADD R16, R16, 0x1, R3 ;  /* 0x0000000110107824 */ /* 0x014fca00078e0203 */
[----:B---3--:R-:W-:-:S13]  /*1aaf0*/  ISETP.GT.AND P0, PT, R16, R4, PT ;  /* 0x000000041000720c */ /* 0x008fda0003f04270 */
[----:B------:R-:W-:Y:S05]  /*1ab00*/  @P0 BRA `(.L_x_4573) ;  /* 0x0000000000b40947 */ /* 0x000fea0003800000 */
[----:B------:R-:W1:Y:S02]  /*1ab10*/  LDC R0, c[0x0][0xd14] ;  /* 0x00034500ff007b82 */ /* 0x000e640000000800 */
.L_x_4578:
        /* <DEDUP_REMOVED lines=14> */
.L_x_4576:
[----:B------:R-:W-:Y:S05]  /*1ac00*/  BSYNC B0 ;  /* 0x0000000000007941 */ /* 0x000fea0003800000 */
.L_x_4575:
[----:B------:R-:W-:-:S03]  /*1ac10*/  UMOV UR4, 0xffffffff ;  /* 0xffffffff00047882 */ /* 0x000fc60000000000 */
[----:B------:R-:W-:Y:S05]  /*1ac20*/  BRA.DIV UR4, `(.L_x_4577) ;  /* 0x0000002604907947 */ /* 0x000fea000b800000 */
[----:B-----5:R-:W1:Y:S01]  /*1ac30*/  SHFL.UP PT, R14, R17, 0x1, RZ ;  /* 0x04200000110e7989 */ /* 0x020e6200000e00ff */
[C---:B------:R-:W-:Y:S02]  /*1ac40*/  ISETP.NE.AND P0, PT, R7.reuse, RZ, PT ;  /* 0x000000ff0700720c */ /* 0x040fe40003f05270 */
[C---:B------:R-:W-:Y:S02]  /*1ac50*/  ISETP.GE.U32.AND P1, PT, R7.reuse, 0x2, PT ;  /* 0x000000020700780c */ /* 0x040fe40003f26070 */
[----:B-1----:R-:W-:Y:S02]  /*1ac60*/  SEL R14, R14, RZ, P0 ;  /* 0x000000ff0e0e7207 */ /* 0x002fe40000000000 */
[----:B------:R-:W-:Y:S02]  /*1ac70*/  ISETP.GE.U32.AND P0, PT, R7, 0x4, PT ;  /* 0x000000040700780c */ /* 0x000fe40003f06070 */
[----:B------:R-:W-:-:S05]  /*1ac80*/  IADD3 R13, R17, R14, RZ ;  /* 0x0000000e110d7210 */ /* 0x000fca0007ffe0ff */
[----:B------:R-:W1:Y:S02]  /*1ac90*/  SHFL.UP PT, R14, R13, 0x2, RZ ;  /* 0x044000000d0e7989 */ /* 0x000e6400000e00ff */
[----:B-1----:R-:W-:Y:S02]  /*1aca0*/  SEL R14, R14, RZ, P1 ;  /* 0x000000ff0e0e7207 */ /* 0x002fe40000800000 */
[----:B------:R-:W-:-:S03]  /*1acb0*/  ISETP.GE.U32.AND P1, PT, R7, 0x8, PT ;  /* 0x000000080700780c */ /* 0x000fc60003f26070 */
[----:B0-----:R-:W-:-:S05]  /*1acc0*/  IMAD.IADD R3, R13, 0x1, R14 ;  /* 0x000000010d037824 */ /* 0x001fca00078e020e */
        /* <DEDUP_REMOVED lines=11> */
.L_x_4696:
[----:B------:R-:W-:Y:S02]  /*1ad80*/  ULDC UR4, c[0x0][0xd10] ;  /* 0x0003440000047ab9 */ /* 0x000fe40000000800 */
[----:B------:R-:W-:-:S05]  /*1ad90*/  MOV R5, UR4 ;  /* 0x0000000400057c02 */ /* 0x000fca0008000f00 */
[----:B-1----:R-:W-:-:S04]  /*1ada0*/  IMAD R3, R14, R5, RZ ;  /* 0x000000050e037224 */ /* 0x002fc800078e02ff */
[----:B------:R-:W-:-:S05]  /*1adb0*/  IMAD.IADD R16, R3, 0x1, R16 ;  /* 0x0000000103107824 */ /* 0x000fca00078e0210 */
[----:B------:R-:W-:-:S13]  /*1adc0*/  ISETP.GT.AND P0, PT, R16, R4, PT ;  /* 0x000000041000720c */ /* 0x000fda0003f04270 */
[----:B------:R-:W-:Y:S05]  /*1add0*/  @!P0 BRA `(.L_x_4578) ;  /* 0xfffffffc00508947 */ /* 0x000fea000383ffff */
.L_x_4573:
        /* <DEDUP_REMOVED lines=8> */
.L_x_4700:
[----:B------:R-:W-:Y:S01]  /*1ae60*/  ISETP.NE.AND P0, PT, R3, RZ, PT ;  /* 0x000000ff0300720c */ /* 0x000fe20003f05270 */
[----:B------:R-:W-:-:S12]  /*1ae70*/  IMAD.MOV.U32 R7, RZ, RZ, RZ ;  /* 0x000000ffff077224 */ /* 0x000fd800078e00ff */
[----:B------:R-:W-:Y:S05]  /*1ae80*/  @!P0 BRA `(.L_x_4580) ;  /* 0x0000000000108947 */ /* 0x000fea0003800000 */
[----:B------:R-:W-:Y:S01]  /*1ae90*/  UMOV UR4, 0xffffffff ;  /* 0xffffffff00047882 */ /* 0x000fe20000000000 */
[----:B------:R-:W-:Y:S02]  /*1aea0*/  VIADD R12, R6, 0xffffffff ;  /* 0xffffffff060c7836 */ /* 0x000fe40000000000 */
[----:B------:R-:W-:Y:S05]  /*1aeb0*/  BRA.DIV UR4, `(.L_x_4581) ;  /* 0x0000002a04047947 */ /* 0x000fea000b800000 */
[----:B------:R3:W4:Y:S02]  /*1aec0*/  SHFL.IDX PT, R7, R2, R12, 0x1f ;  /* 0x00001f0c02077589 */ /* 0x00072400000e0000 */
.L_x_4580:
[----:B0--3--:R-:W0:Y:S01]  /*1aed0*/  LDC.64 R2, c[0x0][0xd68] ;  /* 0x00035a00ff027b82 */ /* 0x009e220000000a00 */
[----:B------:R-:W-:-:S05]  /*1aee0*/  IADD3 R19, R6, R19, RZ ;  /* 0x0000001306137210 */ /* 0x000fca0007ffe0ff */
[----:B0-----:R-:W-:-:S05]  /*1aef0*/  IMAD.WIDE R2, R19, 0x4, R2 ;  /* 0x0000000413027825 */ /* 0x001fca00078e0202 */
[----:B------:R-:W1:Y:S01]  /*1af00*/  LDG.E R9, desc[UR52][R2.64] ;  /* 0x0000003402097981 */ /* 0x000e62000c1e1900 */
[----:B----4-:R-:W-:-:S04]  /*1af10*/  IMAD R16, R7, R5, R16 ;  /* 0x0000000507107224 */ /* 0x010fc800078e0210 */
[----:B------:R-:W-:Y:S02]  /*1af20*/  IMAD.IADD R7, R4, 0x1, -R16 ;  /* 0x0000000104077824 */ /* 0x000fe400078e0a10 */
[----:B-12---:R-:W-:-:S05]  /*1af30*/  IMAD R6, R17, R9, RZ ;  /* 0x0000000911067224 */ /* 0x006fca00078e02ff */
        /* <DEDUP_REMOVED lines=36> */
[----:B------:R-:W-:Y:S01]  /*1b180*/  IMAD R7, R2, R5, RZ ;  /* 0x0000000502077224 */ /* 0x000fe200078e02ff */
[----:B------:R-:W-:-:S05]  /*1b190*/  MOV R2, RZ ;  /* 0x000000ff00027202 */ /* 0x000fca0000000f00 */
        /* <DEDUP_REMOVED lines=8> */
[----:B------:R-:W-:Y:S02]  /*1b220*/  @!P0 IMAD.IADD R8, R8, 0x1, -R5 ;  /* 0x0000000108088824 */ /* 0x000fe400078e0a05 */
[----:B------:R-:W-:-:S03]  /*1b230*/  @!P0 VIADD R2, R2, 0x1 ;  /* 0x0000000102028836 */ /* 0x000fc60000000000 */
[----:B------:R-:W-:-:S13]  /*1b240*/  ISETP.GE.U32.AND P0, PT, R8, R5, PT ;  /* 0x000000050800720c */ /* 0x000fda0003f06070 */
[----:B------:R-:W-:Y:S01]  /*1b250*/  @P0 VIADD R2, R2, 0x1 ;  /* 0x0000000102020836 */ /* 0x000fe20000000000 */
[----:B------:R-:W-:Y:S01]  /*1b260*/  ISETP.GE.AND P0, PT, R3, RZ, PT ;  /* 0x000000ff0300720c */ /* 0x000fe20003f06270 */
[----:B------:R-:W-:-:S12]  /*1b270*/  IMAD.IADD R3, R6, 0x1, R4 ;  /* 0x0000000106037824 */ /* 0x000fd800078e0204 */
        /* <DEDUP_REMOVED lines=8> */
.L_x_4574:
[----:B------:R-:W-:Y:S01]  /*1b300*/  UMOV UR4, URZ ;  /* 0x0000003f00047c82 */ /* 0x000fe20008000000 */
[----:B------:R-:W-:Y:S01]  /*1b310*/  UMOV UR5, URZ ;  /* 0x0000003f00057c82 */ /* 0x000fe20008000000 */
[----:B------:R-:W-:Y:S01]  /*1b320*/  ULDC UR6, c[0x0][0xd14] ;  /* 0x0003450000067ab9 */ /* 0x000fe20000000800 */
[----:B------:R-:W-:Y:S01]  /*1b330*/  IMAD.MOV.U32 R16, RZ, RZ, R4 ;  /* 0x000000ffff107224 */ /* 0x000fe200078e0004 */
[----:B------:R-:W-:Y:S01]  /*1b340*/  MOV R17, UR4 ;  /* 0x0000000400117c02 */ /* 0x000fe20008000f00 */
[----:B------:R-:W-:Y:S02]  /*1b350*/  IMAD.U32 R18, RZ, RZ, UR5 ;  /* 0x00000005ff127e24 */ /* 0x000fe4000f8e00ff */
[----:B------:R-:W-:-:S07]  /*1b360*/  IMAD.U32 R19, RZ, RZ, UR6 ;  /* 0x00000006ff137e24 */ /* 0x000fce000f8e00ff */
.L_x_4582:
        /* <DEDUP_REMOVED lines=12> */
.L_x_4499:
[----:B-1----:R-:W3:Y:S01]  /*1b430*/  LDL.LU R0, [R1+0x2c] ;  /* 0x00002c0001007983 */ /* 0x002ee20000300800 */
        /* <DEDUP_REMOVED lines=10> */
.L_x_4703:
[----:B------:R-:W-:-:S03]  /*1b4e0*/  UMOV UR4, 0xffffffff ;  /* 0xffffffff00047882 */ /* 0x000fc60000000000 */
[----:B------:R-:W-:Y:S05]  /*1b4f0*/  BRA.DIV UR4, `(.L_x_4585) ;  /* 0x0000002204b07947 */ /* 0x000fea000b800000 */
[----:B------:R-:W2:Y:S02]  /*1b500*/  S2R R2, SR_TID.X ;  /* 0x0000000000027919 */ /* 0x000ea40000002100 */
[----:B--2---:R-:W-:-:S04]  /*1b510*/  SHF.R.U32.HI R2, RZ, 0x5, R2 ;  /* 0x00000005ff027819 */ /* 0x004fc80000011602 */
[----:B------:R-:W-:-:S05]  /*1b520*/  LOP3.LUT R2, R2, 0x3, RZ, 0xc0, !PT ;  /* 0x0000000302027812 */ /* 0x000fca00078ec0ff */
[----:B------:R2:W3:Y:S02]  /*1b530*/  SHFL.IDX PT, R14, R2, RZ, 0x1f ;  /* 0x00001fff020e7589 */ /* 0x0004e400000e0000 */
.L_x_4706:
[----:B---3--:R-:W-:-:S13]  /*1b540*/  ISETP.NE.AND P0, PT, R14, RZ, PT ;  /* 0x000000ff0e00720c */ /* 0x008fda0003f05270 */
[----:B------:R-:W-:Y:S05]  /*1b550*/  @P0 BRA `(.L_x_4335) ;  /* 0x0000000000940947 */ /* 0x000fea0003800000 */
[----:B------:R-:W-:-:S03]  /*1b560*/  UMOV UR4, 0xffffffff ;  /* 0xffffffff00047882 */ /* 0x000fc60000000000 */
[----:B------:R-:W-:Y:S05]  /*1b570*/  BRA.DIV UR4, `(.L_x_4586) ;  /* 0x0000002204c47947 */ /* 0x000fea000b800000 */
[----:B------:R-:W-:-:S13]  /*1b580*/  ELECT P6, URZ, PT ;  /* 0x00000000003f782f */ /* 0x000fda00038c0000 */
.L_x_4709:
[----:B------:R-:W-:Y:S05]  /*1b590*/  @!P6 BRA `(.L_x_4335) ;  /* 0x000000000084e947 */ /* 0x000fea0003800000 */
[----:B--2---:R-:W2:Y:S02]  /*1b5a0*/  LDL.LU R2, [R1+0x34] ;  /* 0x0000340001027983 */ /* 0x004ea40000300800 */
[----:B--2---:R-:W-:-:S04]  /*1b5b0*/  LOP3.LUT R2, R2, 0x2, RZ, 0xfc, !PT ;  /* 0x0000000202027812 */ /* 0x004fc800078efcff */
[----:B------:R-:W-:-:S13]  /*1b5c0*/  ISETP.NE.AND P2, PT, R2, 0x3, PT ;  /* 0x000000030200780c */ /* 0x000fda0003f45270 */
[----:B------:R-:W-:Y:S05]  /*1b5d0*/  @!P2 BRA `(.L_x_4587) ;  /* 0x000000000004a947 */ /* 0x000fea0003800000 */
[----:B------:R-:W-:Y:S01]  /*1b5e0*/  BPT.TRAP 0x1 ;  /* 0x000000040000795c */ /* 0x000fe20000300000 */
.L_x_4587:
[----:B-1----:R-:W2:Y:S04]  /*1b5f0*/  LDL R3, [R1] ;  /* 0x0000000001037983 */ /* 0x002ea80000100800 */
[----:B------:R-:W3:Y:S01]  /*1b600*/  LDL.LU R7, [R1+0x8] ;  /* 0x0000080001077983 */ /* 0x000ee20000300800 */
[----:B------:R-:W-:-:S05]  /*1b610*/  IADD3 R2, R0, 0x32440, RZ ;  /* 0x0003244000027810 */ /* 0x000fca0007ffe0ff */
        /* <DEDUP_REMOVED lines=11> */
.L_x_4710:
[----:B------:R-:W2:Y:S02]  /*1b6d0*/  SYNCS.PHASECHK.TRANS64.TRYWAIT P0, [R7+URZ], R2 ;  /* 0x00000002070075a7 */ /* 0x000ea4000800017f */
[----:B--2---:R-:W-:Y:S05]  /*1b6e0*/  @!P0 BRA `(.L_x_4589) ;  /* 0x00000020009c8947 */ /* 0x004fea0003800000 */
.L_x_4711:
[----:B------:R-:W-:Y:S05]  /*1b6f0*/  @!P2 BRA `(.L_x_4590) ;  /* 0x000000000004a947 */ /* 0x000fea0003800000 */
[----:B------:R-:W-:Y:S01]  /*1b700*/  BPT.TRAP 0x1 ;  /* 0x000000040000795c */ /* 0x000fe20000300000 */
.L_x_4590:
[----:B------:R-:W3:Y:S01]  /*1b710*/  LDL.LU R4, [R1] ;  /* 0x0000000001047983 */ /* 0x000ee20000300800 */
[----:B------:R-:W-:-:S05]  /*1b720*/  VIADD R0, R0, 0x32460 ;  /* 0x0003246000007836 */ /* 0x000fca0000000000 */
[----:B---3--:R-:W-:-:S04]  /*1b730*/  LEA R4, R4, R0, 0x3 ;  /* 0x0000000004047211 */ /* 0x008fc800078e18ff */
[----:B------:R-:W3:Y:S02]  /*1b740*/  SYNCS.PHASECHK.TRANS64.TRYWAIT P0, [R4+URZ], R5 ;  /* 0x00000005040075a7 */ /* 0x000ee4000800017f */
[----:B---3--:R-:W-:Y:S05]  /*1b750*/  @!P0 BRA `(.L_x_4591) ;  /* 0x0000002000948947 */ /* 0x008fea0003800000 */
.L_x_4712:
[----:B------:R-:W-:-:S07]  /*1b760*/  IMAD R3, R3, 0x8, R0 ;  /* 0x0000000803037824 */ /* 0x000fce00078e0200 */
.L_x_4592:
[----:B----4-:R4:W0:Y:S02]  /*1b770*/  SYNCS.PHASECHK.TRANS64.TRYWAIT P0, [R3+URZ], R2 ;  /* 0x00000002030075a7 */ /* 0x010824000800017f */
[----:B0-----:R-:W-:Y:S05]  /*1b780*/  @!P0 NANOSLEEP.SYNCS 0x989680 ;  /* 0x009896800000895d */ /* 0x001fea0003900000 */
[----:B------:R-:W0:Y:S02]  /*1b790*/  @!P0 SYNCS.PHASECHK.TRANS64 P0, [R3+URZ], R2 ;  /* 0x00000002030085a7 */ /* 0x000e24000800007f */
[----:B0-----:R-:W-:Y:S05]  /*1b7a0*/  @!P0 BRA `(.L_x_4592) ;  /* 0xfffffffc00f08947 */ /* 0x001fea000383ffff */
.L_x_4335:
[----:B------:R-:W-:Y:S05]  /*1b7b0*/  BSYNC B7 ;  /* 0x0000000000077941 */ /* 0x000fea0003800000 */
.L_x_4332:
[----:B------:R-:W-:Y:S05]  /*1b7c0*/  EXIT ;  /* 0x000000000000794d */ /* 0x000fea0003800000 */
.L_x_4353:
[----:B0-----:R0:W1:Y:S02]  /*1b7d0*/  SYNCS.PHASECHK.TRANS64.TRYWAIT P6, [R90+URZ+0x32490], R111 ;  /* 0x0324906f5a0075a7 */ /* 0x00106400080c017f */
[----:B-1----:R-:W-:Y:S05]  /*1b7e0*/  @!P6 NANOSLEEP.SYNCS 0x989680 ;  /* 0x009896800000e95d */ /* 0x002fea0003900000 */
[----:B------:R-:W1:Y:S02]  /*1b7f0*/  @!P6 SYNCS.PHASECHK.TRANS64 P6, [R90+URZ+0x32490], R111 ;  /* 0x0324906f5a00e5a7 */ /* 0x000e6400080c007f */
[----:B-1----:R-:W-:Y:S05]  /*1b800*/  @!P6 BRA `(.L_x_4353) ;  /* 0xfffffffc00f0e947 */ /* 0x002fea000383ffff */
[----:B------:R-:W-:Y:S05]  /*1b810*/  BRA `(.L_x_4593) ;  /* 0xfffffe74008c7947 */ /* 0x000fea000383ffff */
.L_x_4371:
[----:B0-----:R0:W1:Y:S02]  /*1b820*/  SYNCS.PHASECHK.TRANS64.TRYWAIT P5, [R90+URZ+0x32490], R111 ;  /* 0x0324906f5a0075a7 */ /* 0x00106400080a017f */
[----:B-1----:R-:W-:Y:S05]  /*1b830*/  @!P5 NANOSLEEP.SYNCS 0x989680 ;  /* 0x009896800000d95d */ /* 0x002fea0003900000 */
[----:B------:R-:W1:Y:S02]  /*1b840*/  @!P5 SYNCS.PHASECHK.TRANS64 P5, [R90+URZ+0x32490], R111 ;  /* 0x0324906f5a00d5a7 */ /* 0x000e6400080a007f */
[----:B-1----:R-:W-:Y:S05]  /*1b850*/  @!P5 BRA `(.L_x_4371) ;  /* 0xfffffffc00f0d947 */ /* 0x002fea000383ffff */
[----:B------:R-:W-:Y:S05]  /*1b860*/  BRA `(.L_x_4594) ;  /* 0xfffffe8400d87947 */ /* 0x000fea000383ffff */
.L_x_4380:
[----:B0-----:R0:W1:Y:S02]  /*1b870*/  SYNCS.PHASECHK.TRANS64.TRYWAIT P4, [R90+URZ+0x32490], R111 ;  /* 0x0324906f5a0075a7 */ /* 0x001064000808017f */
[----:B-1----:R-:W-:Y:S05]  /*1b880*/  @!P4 NANOSLEEP.SYNCS 0x989680 ;  /* 0x009896800000c95d */ /* 0x002fea0003900000 */
[----:B------:R-:W1:Y:S02]  /*1b890*/  @!P4 SYNCS.PHASECHK.TRANS64 P4, [R90+URZ+0x32490], R111 ;  /* 0x0324906f5a00c5a7 */ /* 0x000e64000808007f */
[----:B-1----:R-:W-:Y:S05]  /*1b8a0*/  @!P4 BRA `(.L_x_4380) ;  /* 0xfffffffc00f0c947 */ /* 0x002fea000383ffff */
[----:B------:R-:W-:Y:S05]  /*1b8b0*/  BRA `(.L_x_4595) ;  /* 0xfffffe9400e87947 */ /* 0x000fea000383ffff */
.L_x_4386:
[----:B--2---:R2:W3:Y:S02]  /*1b8c0*/  SYNCS.PHASECHK.TRANS64.TRYWAIT P3, [R90+URZ+0x324b0], R111 ;  /* 0x0324b06f5a0075a7 */ /* 0x0044e4000806017f */
[----:B---3--:R-:W-:Y:S05]  /*1b8d0*/  @!P3 NANOSLEEP.SYNCS 0x989680 ;  /* 0x009896800000b95d */ /* 0x008fea0003900000 */
[----:B------:R-:W3:Y:S02]  /*1b8e0*/  @!P3 SYNCS.PHASECHK.TRANS64 P3, [R90+URZ+0x324b0], R111 ;  /* 0x0324b06f5a00b5a7 */ /* 0x000ee4000806007f */
[----:B---3--:R-:W-:Y:S05]  /*1b8f0*/  @!P3 BRA `(.L_x_4386) ;  /* 0xfffffffc00f0b947 */ /* 0x008fea000383ffff */
[----:B------:R-:W-:Y:S05]  /*1b900*/  BRA `(.L_x_4596) ;  /* 0xfffffe98007c7947 */ /* 0x000fea000383ffff */
.L_x_4394:
[----:B------:R-:W1:Y:S01]  /*1b910*/  S2R R6, SR_TID.X ;  /* 0x0000000000067919 */ /* 0x000e620000002100 */
[----:B------:R-:W-:Y:S01]  /*1b920*/  BSSY B0, `(.L_x_4597) ;  /* 0x000000c000007945 */ /* 0x000fe20003800000 */
[----:B------:R-:W-:Y:S01]  /*1b930*/  IMAD.MOV.U32 R12, RZ, RZ, RZ ;  /* 0x000000ffff0c7224 */ /* 0x000fe200078e00ff */
[----:B------:R-:W-:Y:S01]  /*1b940*/  MOV R11, 0x1f ;  /* 0x0000001f000b7802 */ /* 0x000fe20000000f00 */
[----:B------:R-:W-:Y:S02]  /*1b950*/  IMAD.MOV.U32 R15, RZ, RZ, -0x1 ;  /* 0xffffffffff0f7424 */ /* 0x000fe400078e00ff */
        /* <DEDUP_REMOVED lines=8> */
.L_x_4598:
[----:B------:R-:W-:Y:S05]  /*1b9e0*/  BSYNC B0 ;  /* 0x0000000000007941 */ /* 0x000fea0003800000 */
.L_x_4597:
[----:B------:R-:W-:Y:S05]  /*1b9f0*/  BRA `(.L_x_4599) ;  /* 0xfffffea400207947 */ /* 0x000fea000383ffff */
.L_x_4410:
        /* <DEDUP_REMOVED lines=8> */
.L_x_4601:
[----:B------:R-:W-:Y:S05]  /*1ba80*/  BSYNC B1 ;  /* 0x0000000000017941 */ /* 0x000fea0003800000 */
.L_x_4600:
[----:B------:R-:W-:Y:S05]  /*1ba90*/  BRA `(.L_x_4602) ;  /* 0xfffffeb000ac7947 */ /* 0x000fea000383ffff */
.L_x_4411:
        /* <DEDUP_REMOVED lines=8> */
.L_x_4604:
[----:B------:R-:W-:Y:S05]  /*1bb20*/  BSYNC B1 ;  /* 0x0000000000017941 */ /* 0x000fea0003800000 */
.L_x_4603:
[----:B------:R-:W-:Y:S05]  /*1bb30*/  BRA `(.L_x_4605) ;  /* 0xfffffeb0008c7947 */ /* 0x000fea000383ffff */
.L_x_4412:
[----:B------:R-:W-:Y:S01]  /*1bb40*/  BSSY B1, `(.L_x_4606) ;  /* 0x0000008000017945 */ /* 0x000fe20003800000 */
[----:B------:R-:W-:Y:S01]  /*1bb50*/  MOV R13, R3 ;  /* 0x00000003000d7202 */ /* 0x000fe20000000f00 */
[----:B------:R-:W-:Y:S02]  /*1bb60*/  IMAD.MOV.U32 R12, RZ, RZ, RZ ;  /* 0x000000ffff0c7224 */ /* 0x000fe400078e00ff */
[----:B------:R-:W-:Y:S02]  /*1bb70*/  IMAD.MOV.U32 R11, RZ, RZ, 0x1c1f ;  /* 0x00001c1fff0b7424 */ /* 0x000fe400078e00ff */
[----:B------:R-:W-:-:S07]  /*1bb80*/  IMAD.MOV.U32 R15, RZ, RZ, -0x1 ;  /* 0xffffffffff0f7424 */ /* 0x000fce00078e00ff */
[----:B-----5:R-:W-:Y:S05]  /*1bb90*/  WARPSYNC.COLLECTIVE R15, `(.L_x_4607) ;  /* 0x000000000f087348 */ /* 0x020fea0003c00000 */
[----:B------:R0:W1:Y:S02]  /*1bba0*/  SHFL.IDX P6, R14, R13, R12, R11 ;  /* 0x0000000c0d0e7389 */ /* 0x00006400000c000b */
[----:B01---5:R-:W-:Y:S01]  /*1bbb0*/  ENDCOLLECTIVE ;  /* 0x000000000000791b */ /* 0x023fe20003800000 */
.L_x_4607:
[----:B------:R-:W-:Y:S05]  /*1bbc0*/  BSYNC B1 ;  /* 0x0000000000017941 */ /* 0x000fea0003800000 */
.L_x_4606:
[----:B------:R-:W-:Y:S05]  /*1bbd0*/  BRA `(.L_x_4608) ;  /* 0xfffffeb0006c7947 */ /* 0x000fea000383ffff */
.L_x_4413:
[----:B------:R-:W-:Y:S01]  /*1bbe0*/  BSSY B1, `(.L_x_4609) ;  /* 0x0000008000017945 */ /* 0x000fe20003800000 */
[----:B------:R-:W-:Y:S01]  /*1bbf0*/  IMAD.MOV.U32 R13, RZ, RZ, R0 ;  /* 0x000000ffff0d7224 */ /* 0x000fe200078e0000 */
[----:B------:R-:W-:Y:S01]  /*1bc00*/  MOV R12, RZ ;  /* 0x000000ff000c7202 */ /* 0x000fe20000000f00 */
[----:B------:R-:W-:Y:S02]  /*1bc10*/  IMAD.MOV.U32 R11, RZ, RZ, 0x1c1f ;  /* 0x00001c1fff0b7424 */ /* 0x000fe400078e00ff */
[----:B------:R-:W-:-:S07]  /*1bc20*/  IMAD.MOV.U32 R15, RZ, RZ, -0x1 ;  /* 0xffffffffff0f7424 */ /* 0x000fce00078e00ff */
[----:B-----5:R-:W-:Y:S05]  /*1bc30*/  WARPSYNC.COLLECTIVE R15, `(.L_x_4610) ;  /* 0x000000000f087348 */ /* 0x020fea0003c00000 */
[----:B------:R0:W1:Y:S02]  /*1bc40*/  SHFL.IDX P6, R14, R13, R12, R11 ;  /* 0x0000000c0d0e7389 */ /* 0x00006400000c000b */
[----:B01---5:R-:W-:Y:S01]  /*1bc50*/  ENDCOLLECTIVE ;  /* 0x000000000000791b */ /* 0x023fe20003800000 */
.L_x_4610:
[----:B------:R-:W-:Y:S05]  /*1bc60*/  BSYNC B1 ;  /* 0x0000000000017941 */ /* 0x000fea0003800000 */
.L_x_4609:
[----:B------:R-:W-:Y:S05]  /*1bc70*/  BRA `(.L_x_4611) ;  /* 0xfffffeb0004c7947 */ /* 0x000fea000383ffff */
.L_x_4414:
[----:B------:R-:W-:Y:S01]  /*1bc80*/  BSSY B1, `(.L_x_4612) ;  /* 0x0000008000017945 */ /* 0x000fe20003800000 */
[----:B------:R-:W-:Y:S01]  /*1bc90*/  IMAD.MOV.U32 R13, RZ, RZ, R5 ;  /* 0x000000ffff0d7224 */ /* 0x000fe200078e0005 */
[----:B------:R-:W-:Y:S01]  /*1bca0*/  MOV R11, 0x1c1f ;  /* 0x00001c1f000b7802 */ /* 0x000fe20000000f00 */
[----:B------:R-:W-:Y:S02]  /*1bcb0*/  IMAD.MOV.U32 R12, RZ, RZ, 0x1 ;  /* 0x00000001ff0c7424 */ /* 0x000fe400078e00ff */
[----:B------:R-:W-:-:S07]  /*1bcc0*/  IMAD.MOV.U32 R15, RZ, RZ, -0x1 ;  /* 0xffffffffff0f7424 */ /* 0x000fce00078e00ff */
[----:B-----5:R-:W-:Y:S05]  /*1bcd0*/  WARPSYNC.COLLECTIVE R15, `(.L_x_4613) ;  /* 0x000000000f087348 */ /* 0x020fea0003c00000 */
[----:B------:R0:W1:Y:S02]  /*1bce0*/  SHFL.IDX P6, R14, R13, R12, R11 ;  /* 0x0000000c0d0e7389 */ /* 0x00006400000c000b */
[----:B01---5:R-:W-:Y:S01]  /*1bcf0*/  ENDCOLLECTIVE ;  /* 0x000000000000791b */ /* 0x023fe20003800000 */
.L_x_4613:
[----:B------:R-:W-:Y:S05]  /*1bd00*/  BSYNC B1 ;  /* 0x0000000000017941 */ /* 0x000fea0003800000 */
.L_x_4612:
[----:B------:R-:W-:Y:S05]  /*1bd10*/  BRA `(.L_x_4614) ;  /* 0xfffffeb0002c7947 */ /* 0x000fea000383ffff */
.L_x_4415:
        /* <DEDUP_REMOVED lines=8> */
.L_x_4616:
[----:B------:R-:W-:Y:S05]  /*1bda0*/  BSYNC B1 ;  /* 0x0000000000017941 */ /* 0x000fea0003800000 */
.L_x_4615:
[----:B------:R-:W-:Y:S05]  /*1bdb0*/  BRA `(.L_x_4617) ;  /* 0xfffffeb0000c7947 */ /* 0x000fea000383ffff */
.L_x_4416:
        /* <DEDUP_REMOVED lines=8> */
.L_x_4619:
[----:B------:R-:W-:Y:S05]  /*1be40*/  BSYNC B1 ;  /* 0x0000000000017941 */ /* 0x000fea0003800000 */
.L_x_4618:
[----:B------:R-:W-:Y:S05]  /*1be50*/  BRA `(.L_x_4620) ;  /* 0xfffffeac00ec7947 */ /* 0x000fea000383ffff */
.L_x_4417:
[----:B------:R-:W-:Y:S01]  /*1be60*/  BSSY B1, `(.L_x_4621) ;  /* 0x0000008000017945 */ /* 0x000fe20003800000 */
[----:B------:R-:W-:Y:S01]  /*1be70*/  MOV R13, R0 ;  /* 0x00000000000d7202 */ /* 0x000fe20000000f00 */
[----:B------:R-:W-:Y:S02]  /*1be80*/  IMAD.MOV.U32 R12, RZ, RZ, 0x1 ;  /* 0x00000001ff0c7424 */ /* 0x000fe400078e00ff */
[----:B------:R-:W-:Y:S02]  /*1be90*/  IMAD.MOV.U32 R11, RZ, RZ, 0x1c1f ;  /* 0x00001c1fff0b7424 */ /* 0x000fe400078e00ff */
[----:B------:R-:W-:-:S07]  /*1bea0*/  IMAD.MOV.U32 R15, RZ, RZ, -0x1 ;  /* 0xffffffffff0f7424 */ /* 0x000fce00078e00ff */
[----:B-----5:R-:W-:Y:S05]  /*1beb0*/  WARPSYNC.COLLECTIVE R15, `(.L_x_4622) ;  /* 0x000000000f087348 */ /* 0x020fea0003c00000 */
[----:B------:R0:W1:Y:S02]  /*1bec0*/  SHFL.IDX P6, R14, R13, R12, R11 ;  /* 0x0000000c0d0e7389 */ /* 0x00006400000c000b */
[----:B01---5:R-:W-:Y:S01]  /*1bed0*/  ENDCOLLECTIVE ;  /* 0x000000000000791b */ /* 0x023fe20003800000 */
.L_x_4622:
[----:B------:R-:W-:Y:S05]  /*1bee0*/  BSYNC B1 ;  /* 0x0000000000017941 */ /* 0x000fea0003800000 */
.L_x_4621:
[----:B------:R-:W-:Y:S05]  /*1bef0*/  BRA `(.L_x_4623) ;  /* 0xfffffeac00cc7947 */ /* 0x000fea000383ffff */
.L_x_4419:
[----:B0-----:R0:W1:Y:S02]  /*1bf00*/  SYNCS.PHASECHK.TRANS64.TRYWAIT P2, [R17+URZ+0x32400], R6 ;  /* 0x03240006110075a7 */ /* 0x001064000804017f */
[----:B-1----:R-:W-:Y:S05]  /*1bf10*/  @!P2 NANOSLEEP.SYNCS 0x989680 ;  /* 0x009896800000a95d */ /* 0x002fea0003900000 */
[----:B------:R-:W1:Y:S02]  /*1bf20*/  @!P2 SYNCS.PHASECHK.TRANS64 P2, [R17+URZ+0x32400], R6 ;  /* 0x032400061100a5a7 */ /* 0x000e64000804007f */
[----:B-1----:R-:W-:Y:S05]  /*1bf30*/  @!P2 BRA `(.L_x_4419) ;  /* 0xfffffffc00f0a947 */ /* 0x002fea000383ffff */
[----:B------:R-:W-:Y:S05]  /*1bf40*/  BRA `(.L_x_4624) ;  /* 0xfffffeb000587947 */ /* 0x000fea000383ffff */
.L_x_4427:
        /* <DEDUP_REMOVED lines=8> */
.L_x_4626:
[----:B------:R-:W-:Y:S05]  /*1bfd0*/  BSYNC B1 ;  /* 0x0000000000017941 */ /* 0x000fea0003800000 */
.L_x_4625:
[----:B------:R-:W-:Y:S05]  /*1bfe0*/  BRA `(.L_x_4627) ;  /* 0xfffffec000507947 */ /* 0x000fea000383ffff */
.L_x_4428:
        /* <DEDUP_REMOVED lines=8> */
.L_x_4629:
[----:B------:R-:W-:Y:S05]  /*1c070*/  BSYNC B1 ;  /* 0x0000000000017941 */ /* 0x000fea0003800000 */
.L_x_4628:
[----:B------:R-:W-:Y:S05]  /*1c080*/  BRA `(.L_x_4630) ;  /* 0xfffffec000307947 */ /* 0x000fea000383ffff */
.L_x_4429:
        /* <DEDUP_REMOVED lines=8> */
.L_x_4632:
[----:B------:R-:W-:Y:S05]  /*1c110*/  BSYNC B1 ;  /* 0x0000000000017941 */ /* 0x000fea0003800000 */
.L_x_4631:
[----:B------:R-:W-:Y:S05]  /*1c120*/  BRA `(.L_x_4633) ;  /* 0xfffffec000107947 */ /* 0x000fea000383ffff */
.L_x_4430:
        /* <DEDUP_REMOVED lines=8> */
.L_x_4635:
[----:B------:R-:W-:Y:S05]  /*1c1b0*/  BSYNC B1 ;  /* 0x0000000000017941 */ /* 0x000fea0003800000 */
.L_x_4634:
[----:B------:R-:W-:Y:S05]  /*1c1c0*/  BRA `(.L_x_4636) ;  /* 0xfffffebc00f07947 */ /* 0x000fea000383ffff */
.L_x_4431:
        /* <DEDUP_REMOVED lines=8> */
.L_x_4638:
[----:B------:R-:W-:Y:S05]  /*1c250*/  BSYNC B1 ;  /* 0x0000000000017941 */ /* 0x000fea0003800000 */
.L_x_4637:
[----:B------:R-:W-:Y:S05]  /*1c260*/  BRA `(.L_x_4639) ;  /* 0xfffffebc00d07947 */ /* 0x000fea000383ffff */
.L_x_4432:
        /* <DEDUP_REMOVED lines=8> */
.L_x_4641:
[----:B------:R-:W-:Y:S05]  /*1c2f0*/  BSYNC B1 ;  /* 0x0000000000017941 */ /* 0x000fea0003800000 */
.L_x_4640:
[----:B------:R-:W-:Y:S05]  /*1c300*/  BRA `(.L_x_4642) ;  /* 0xfffffebc00b47947 */ /* 0x000fea000383ffff */
.L_x_4433:
        /* <DEDUP_REMOVED lines=8> */
.L_x_4644:
[----:B------:R-:W-:Y:S05]  /*1c390*/  BSYNC B1 ;  /* 0x0000000000017941 */ /* 0x000fea0003800000 */
.L_x_4643:
[----:B------:R-:W-:Y:S05]  /*1c3a0*/  BRA `(.L_x_4645) ;  /* 0xfffffebc00987947 */ /* 0x000fea000383ffff */
.L_x_4434:
        /* <DEDUP_REMOVED lines=8> */
.L_x_4647:
[----:B------:R-:W-:Y:S05]  /*1c430*/  BSYNC B1 ;  /* 0x0000000000017941 */ /* 0x000fea0003800000 */
.L_x_4646:
[----:B------:R-:W-:Y:S05]  /*1c440*/  BRA `(.L_x_4648) ;  /* 0xfffffebc007c7947 */ /* 0x000fea000383ffff */
.L_x_4436:
[----:B0-----:R0:W1:Y:S02]  /*1c450*/  SYNCS.PHASECHK.TRANS64.TRYWAIT P2, [R17+URZ+0x32400], R4 ;  /* 0x03240004110075a7 */ /* 0x001064000804017f */
[----:B-1----:R-:W-:Y:S05]  /*1c460*/  @!P2 NANOSLEEP.SYNCS 0x989680 ;  /* 0x009896800000a95d */ /* 0x002fea0003900000 */
[----:B------:R-:W1:Y:S02]  /*1c470*/  @!P2 SYNCS.PHASECHK.TRANS64 P2, [R17+URZ+0x32400], R4 ;  /* 0x032400041100a5a7 */ /* 0x000e64000804007f */
[----:B-1----:R-:W-:Y:S05]  /*1c480*/  @!P2 BRA `(.L_x_4436) ;  /* 0xfffffffc00f0a947 */ /* 0x002fea000383ffff */
[----:B------:R-:W-:Y:S05]  /*1c490*/  BRA `(.L_x_4649) ;  /* 0xfffffebc00dc7947 */ /* 0x000fea000383ffff */
.L_x_4442:
[----:B--2---:R2:W4:Y:S02]  /*1c4a0*/  SYNCS.PHASECHK.TRANS64.TRYWAIT P1, [R179+URZ+0x32430], R6 ;  /* 0x03243006b30075a7 */ /* 0x004524000802017f */
[----:B----4-:R-:W-:Y:S05]  /*1c4b0*/  @!P1 NANOSLEEP.SYNCS 0x989680 ;  /* 0x009896800000995d */ /* 0x010fea0003900000 */
[----:B------:R-:W4:Y:S02]  /*1c4c0*/  @!P1 SYNCS.PHASECHK.TRANS64 P1, [R179+URZ+0x32430], R6 ;  /* 0x03243006b30095a7 */ /* 0x000f24000802007f */
[----:B----4-:R-:W-:Y:S05]  /*1c4d0*/  @!P1 BRA `(.L_x_4442) ;  /* 0xfffffffc00f09947 */ /* 0x010fea000383ffff */
[----:B------:R-:W-:Y:S05]  /*1c4e0*/  BRA `(.L_x_4441) ;  /* 0xfffffecc00747947 */ /* 0x000fea000383ffff */
.L_x_4444:
[----:B---3--:R3:W4:Y:S02]  /*1c4f0*/  SYNCS.PHASECHK.TRANS64.TRYWAIT P1, [R17+URZ+0x32410], R8 ;  /* 0x03241008110075a7 */ /* 0x008724000802017f */
[----:B----4-:R-:W-:Y:S05]  /*1c500*/  @!P1 NANOSLEEP.SYNCS 0x989680 ;  /* 0x009896800000995d */ /* 0x010fea0003900000 */
[----:B------:R-:W4:Y:S02]  /*1c510*/  @!P1 SYNCS.PHASECHK.TRANS64 P1, [R17+URZ+0x32410], R8 ;  /* 0x03241008110095a7 */ /* 0x000f24000802007f */
[----:B----4-:R-:W-:Y:S05]  /*1c520*/  @!P1 BRA `(.L_x_4444) ;  /* 0xfffffffc00f09947 */ /* 0x010fea000383ffff */
[----:B------:R-:W-:Y:S05]  /*1c530*/  BRA `(.L_x_4650) ;  /* 0xfffffed000247947 */ /* 0x000fea000383ffff */
.L_x_4449:
[----:B------:R0:W0:Y:S02]  /*1c540*/  SYNCS.PHASECHK.TRANS64.TRYWAIT P2, [R179+URZ+0x32450], R6 ;  /* 0x03245006b30075a7 */ /* 0x000024000804017f */
[----:B0-----:R-:W-:Y:S05]  /*1c550*/  @!P2 NANOSLEEP.SYNCS 0x989680 ;  /* 0x009896800000a95d */ /* 0x001fea0003900000 */
[----:B------:R-:W0:Y:S02]  /*1c560*/  @!P2 SYNCS.PHASECHK.TRANS64 P2, [R179+URZ+0x32450], R6 ;  /* 0x03245006b300a5a7 */ /* 0x000e24000804007f */
[----:B0-----:R-:W-:Y:S05]  /*1c570*/  @!P2 BRA `(.L_x_4449) ;  /* 0xfffffffc00f0a947 */ /* 0x001fea000383ffff */
[----:B------:R-:W-:Y:S05]  /*1c580*/  BRA `(.L_x_4448) ;  /* 0xfffffed000447947 */ /* 0x000fea000383ffff */
.L_x_4454:
[----:B--2---:R2:W3:Y:S02]  /*1c590*/  SYNCS.PHASECHK.TRANS64.TRYWAIT P2, [R211+URZ+0x32430], R23 ;  /* 0x03243017d30075a7 */ /* 0x0044e4000804017f */
[----:B---3--:R-:W-:Y:S05]  /*1c5a0*/  @!P2 NANOSLEEP.SYNCS 0x989680 ;  /* 0x009896800000a95d */ /* 0x008fea0003900000 */
[----:B------:R-:W3:Y:S02]  /*1c5b0*/  @!P2 SYNCS.PHASECHK.TRANS64 P2, [R211+URZ+0x32430], R23 ;  /* 0x03243017d300a5a7 */ /* 0x000ee4000804007f */
[----:B---3--:R-:W-:Y:S05]  /*1c5c0*/  @!P2 BRA `(.L_x_4454) ;  /* 0xfffffffc00f0a947 */ /* 0x008fea000383ffff */
[----:B------:R-:W-:Y:S05]  /*1c5d0*/  BRA `(.L_x_4453) ;  /* 0xfffffefc00487947 */ /* 0x000fea000383ffff */
.L_x_4459:
[----:B---3--:R3:W4:Y:S02]  /*1c5e0*/  SYNCS.PHASECHK.TRANS64.TRYWAIT P2, [R211+URZ+0x32450], R23 ;  /* 0x03245017d30075a7 */ /* 0x008724000804017f */
[----:B----4-:R-:W-:Y:S05]  /*1c5f0*/  @!P2 NANOSLEEP.SYNCS 0x989680 ;  /* 0x009896800000a95d */ /* 0x010fea0003900000 */
[----:B------:R-:W4:Y:S02]  /*1c600*/  @!P2 SYNCS.PHASECHK.TRANS64 P2, [R211+URZ+0x32450], R23 ;  /* 0x03245017d300a5a7 */ /* 0x000f24000804007f */
[----:B----4-:R-:W-:Y:S05]  /*1c610*/  @!P2 BRA `(.L_x_4459) ;  /* 0xfffffffc00f0a947 */ /* 0x010fea000383ffff */
[----:B------:R-:W-:Y:S05]  /*1c620*/  BRA `(.L_x_4458) ;  /* 0xfffffefc00e87947 */ /* 0x000fea000383ffff */
.L_x_4465:
[----:B--2---:R2:W3:Y:S02]  /*1c630*/  SYNCS.PHASECHK.TRANS64.TRYWAIT P2, [R211+URZ+0x32430], R23 ;  /* 0x03243017d30075a7 */ /* 0x0044e4000804017f */
[----:B---3--:R-:W-:Y:S05]  /*1c640*/  @!P2 NANOSLEEP.SYNCS 0x989680 ;  /* 0x009896800000a95d */ /* 0x008fea0003900000 */
[----:B------:R-:W3:Y:S02]  /*1c650*/  @!P2 SYNCS.PHASECHK.TRANS64 P2, [R211+URZ+0x32430], R23 ;  /* 0x03243017d300a5a7 */ /* 0x000ee4000804007f */
[----:B---3--:R-:W-:Y:S05]  /*1c660*/  @!P2 BRA `(.L_x_4465) ;  /* 0xfffffffc00f0a947 */ /* 0x008fea000383ffff */
[----:B------:R-:W-:Y:S05]  /*1c670*/  BRA `(.L_x_4464) ;  /* 0xffffff30007c7947 */ /* 0x000fea000383ffff */
.L_x_4470:
[----:B---3--:R3:W4:Y:S02]  /*1c680*/  SYNCS.PHASECHK.TRANS64.TRYWAIT P2, [R211+URZ+0x32450], R23 ;  /* 0x03245017d30075a7 */ /* 0x008724000804017f */
[----:B----4-:R-:W-:Y:S05]  /*1c690*/  @!P2 NANOSLEEP.SYNCS 0x989680 ;  /* 0x009896800000a95d */ /* 0x010fea0003900000 */
[----:B------:R-:W4:Y:S02]  /*1c6a0*/  @!P2 SYNCS.PHASECHK.TRANS64 P2, [R211+URZ+0x32450], R23 ;  /* 0x03245017d300a5a7 */ /* 0x000f24000804007f */
[----:B----4-:R-:W-:Y:S05]  /*1c6b0*/  @!P2 BRA `(.L_x_4470) ;  /* 0xfffffffc00f0a947 */ /* 0x010fea000383ffff */
[----:B------:R-:W-:Y:S05]  /*1c6c0*/  BRA `(.L_x_4469) ;  /* 0xffffff34001c7947 */ /* 0x000fea000383ffff */
.L_x_4505:
        /* <DEDUP_REMOVED lines=11> */
.L_x_4652:
[----:B------:R-:W-:Y:S05]  /*1c780*/  BSYNC B1 ;  /* 0x0000000000017941 */ /* 0x000fea0003800000 */
.L_x_4651:
[----:B------:R-:W-:Y:S05]  /*1c790*/  BRA `(.L_x_4653) ;  /* 0xffffffa400e07947 */ /* 0x000fea000383ffff */
.L_x_4506:
[----:B------:R-:W-:Y:S01]  /*1c7a0*/  BSSY B1, `(.L_x_4654) ;  /* 0x0000006000017945 */ /* 0x000fe20003800000 */
[----:B------:R-:W-:-:S07]  /*1c7b0*/  MOV R15, 0xffffffff ;  /* 0xffffffff000f7802 */ /* 0x000fce0000000f00 */
[----:B------:R-:W-:Y:S05]  /*1c7c0*/  WARPSYNC.COLLECTIVE R15, `(.L_x_4655) ;  /* 0x000000000f0c7348 */ /* 0x000fea0003c00000 */
[----:B------:R-:W-:Y:S02]  /*1c7d0*/  ELECT P6, UR62, PT ;  /* 0x00000000003e782f */ /* 0x000fe400038c0000 */
[----:B------:R-:W-:Y:S01]  /*1c7e0*/  MOV R14, UR62 ;  /* 0x0000003e000e7c02 */ /* 0x000fe20008000f00 */
[----:B------:R-:W-:Y:S10]  /*1c7f0*/  ENDCOLLECTIVE ;  /* 0x000000000000791b */ /* 0x000ff40003800000 */
.L_x_4655:
[----:B------:R-:W-:Y:S05]  /*1c800*/  BSYNC B1 ;  /* 0x0000000000017941 */ /* 0x000fea0003800000 */
.L_x_4654:
[----:B------:R-:W-:Y:S05]  /*1c810*/  BRA `(.L_x_4656) ;  /* 0xffffffa400cc7947 */ /* 0x000fea000383ffff */
.L_x_4507:
[----:B0-----:R0:W1:Y:S02]  /*1c820*/  SYNCS.PHASECHK.TRANS64.TRYWAIT P0, [R9+URZ+0x32420], R5 ;  /* 0x03242005090075a7 */ /* 0x001064000800017f */
[----:B-1----:R-:W-:Y:S05]  /*1c830*/  @!P0 NANOSLEEP.SYNCS 0x989680 ;  /* 0x009896800000895d */ /* 0x002fea0003900000 */
[----:B------:R-:W1:Y:S02]  /*1c840*/  @!P0 SYNCS.PHASECHK.TRANS64 P0, [R9+URZ+0x32420], R5 ;  /* 0x03242005090085a7 */ /* 0x000e64000800007f */
[----:B-1----:R-:W-:Y:S05]  /*1c850*/  @!P0 BRA `(.L_x_4507) ;  /* 0xfffffffc00f08947 */ /* 0x002fea000383ffff */
[----:B------:R-:W-:Y:S05]  /*1c860*/  BRA `(.L_x_4657) ;  /* 0xffffffa400e47947 */ /* 0x000fea000383ffff */
.L_x_4510:
[----:B0-----:R0:W1:Y:S02]  /*1c870*/  SYNCS.PHASECHK.TRANS64.TRYWAIT P0, [R5+URZ+0x324a0], R7 ;  /* 0x0324a007050075a7 */ /* 0x001064000800017f */
[----:B-1----:R-:W-:Y:S05]  /*1c880*/  @!P0 NANOSLEEP.SYNCS 0x989680 ;  /* 0x009896800000895d */ /* 0x002fea0003900000 */
[----:B------:R-:W1:Y:S02]  /*1c890*/  @!P0 SYNCS.PHASECHK.TRANS64 P0, [R5+URZ+0x324a0], R7 ;  /* 0x0324a007050085a7 */ /* 0x000e64000800007f */
[----:B-1----:R-:W-:Y:S05]  /*1c8a0*/  @!P0 BRA `(.L_x_4510) ;  /* 0xfffffffc00f08947 */ /* 0x002fea000383ffff */
[----:B------:R-:W-:Y:S05]  /*1c8b0*/  BRA `(.L_x_4658) ;  /* 0xffffffa400f07947 */ /* 0x000fea000383ffff */
.L_x_4512:
[----:B-1----:R1:W2:Y:S02]  /*1c8c0*/  SYNCS.PHASECHK.TRANS64.TRYWAIT P0, [R5+URZ+0x324c0], R7 ;  /* 0x0324c007050075a7 */ /* 0x0022a4000800017f */
[----:B--2---:R-:W-:Y:S05]  /*1c8d0*/  @!P0 NANOSLEEP.SYNCS 0x989680 ;  /* 0x009896800000895d */ /* 0x004fea0003900000 */
[----:B------:R-:W2:Y:S02]  /*1c8e0*/  @!P0 SYNCS.PHASECHK.TRANS64 P0, [R5+URZ+0x324c0], R7 ;  /* 0x0324c007050085a7 */ /* 0x000ea4000800007f */
[----:B--2---:R-:W-:Y:S05]  /*1c8f0*/  @!P0 BRA `(.L_x_4512) ;  /* 0xfffffffc00f08947 */ /* 0x004fea000383ffff */
[----:B------:R-:W-:Y:S05]  /*1c900*/  BRA `(.L_x_4659) ;  /* 0xffffffa800547947 */ /* 0x000fea000383ffff */
.L_x_4516:
[----:B0-----:R0:W1:Y:S02]  /*1c910*/  SYNCS.PHASECHK.TRANS64.TRYWAIT P0, [R6+URZ+0x324a0], R7 ;  /* 0x0324a007060075a7 */ /* 0x001064000800017f */
[----:B-1----:R-:W-:Y:S05]  /*1c920*/  @!P0 NANOSLEEP.SYNCS 0x989680 ;  /* 0x009896800000895d */ /* 0x002fea0003900000 */
[----:B------:R-:W1:Y:S02]  /*1c930*/  @!P0 SYNCS.PHASECHK.TRANS64 P0, [R6+URZ+0x324a0], R7 ;  /* 0x0324a007060085a7 */ /* 0x000e64000800007f */
[----:B-1----:R-:W-:Y:S05]  /*1c940*/  @!P0 BRA `(.L_x_4516) ;  /* 0xfffffffc00f08947 */ /* 0x002fea000383ffff */
[----:B------:R-:W-:Y:S05]  /*1c950*/  BRA `(.L_x_4660) ;  /* 0xffffffac00447947 */ /* 0x000fea000383ffff */
.L_x_4518:
[----:B-1----:R1:W2:Y:S02]  /*1c960*/  SYNCS.PHASECHK.TRANS64.TRYWAIT P1, [R6+URZ+0x324c0], R7 ;  /* 0x0324c007060075a7 */ /* 0x0022a4000802017f */
[----:B--2---:R-:W-:Y:S05]  /*1c970*/  @!P1 NANOSLEEP.SYNCS 0x989680 ;  /* 0x009896800000995d */ /* 0x004fea0003900000 */
[----:B------:R-:W2:Y:S02]  /*1c980*/  @!P1 SYNCS.PHASECHK.TRANS64 P1, [R6+URZ+0x324c0], R7 ;  /* 0x0324c007060095a7 */ /* 0x000ea4000802007f */
[----:B--2---:R-:W-:Y:S05]  /*1c990*/  @!P1 BRA `(.L_x_4518) ;  /* 0xfffffffc00f09947 */ /* 0x004fea000383ffff */
[----:B------:R-:W-:Y:S05]  /*1c9a0*/  BRA `(.L_x_4661) ;  /* 0xffffffac00a07947 */ /* 0x000fea000383ffff */
.L_x_4528:
        /* <DEDUP_REMOVED lines=11> */
.L_x_4663:
[----:B------:R-:W-:Y:S05]  /*1ca60*/  BSYNC B0 ;  /* 0x0000000000007941 */ /* 0x000fea0003800000 */
.L_x_4662:
[----:B------:R-:W-:Y:S05]  /*1ca70*/  BRA `(.L_x_4664) ;  /* 0xffffffb800547947 */ /* 0x000fea000383ffff */
.L_x_4529:
[----:B------:R-:W-:Y:S01]  /*1ca80*/  BSSY B0, `(.L_x_4665) ;  /* 0x0000006000007945 */ /* 0x000fe20003800000 */
[----:B------:R-:W-:-:S07]  /*1ca90*/  MOV R15, 0xffffffff ;  /* 0xffffffff000f7802 */ /* 0x000fce0000000f00 */
[----:B------:R-:W-:Y:S05]  /*1caa0*/  WARPSYNC.COLLECTIVE R15, `(.L_x_4666) ;  /* 0x000000000f0c7348 */ /* 0x000fea0003c00000 */
[----:B------:R-:W-:Y:S02]  /*1cab0*/  ELECT P6, UR62, PT ;  /* 0x00000000003e782f */ /* 0x000fe400038c0000 */
[----:B------:R-:W-:Y:S01]  /*1cac0*/  MOV R14, UR62 ;  /* 0x0000003e000e7c02 */ /* 0x000fe20008000f00 */
[----:B------:R-:W-:Y:S10]  /*1cad0*/  ENDCOLLECTIVE ;  /* 0x000000000000791b */ /* 0x000ff40003800000 */
.L_x_4666:
[----:B------:R-:W-:Y:S05]  /*1cae0*/  BSYNC B0 ;  /* 0x0000000000007941 */ /* 0x000fea0003800000 */
.L_x_4665:
[----:B------:R-:W-:Y:S05]  /*1caf0*/  BRA `(.L_x_4667) ;  /* 0xffffffb800447947 */ /* 0x000fea000383ffff */
.L_x_4532:
[----:B0-----:R0:W1:Y:S02]  /*1cb00*/  SYNCS.PHASECHK.TRANS64.TRYWAIT P0, [R9+URZ+0x32440], R10 ;  /* 0x0324400a090075a7 */ /* 0x001064000800017f */
[----:B-1----:R-:W-:Y:S05]  /*1cb10*/  @!P0 NANOSLEEP.SYNCS 0x989680 ;  /* 0x009896800000895d */ /* 0x002fea0003900000 */
[----:B------:R-:W1:Y:S02]  /*1cb20*/  @!P0 SYNCS.PHASECHK.TRANS64 P0, [R9+URZ+0x32440], R10 ;  /* 0x0324400a090085a7 */ /* 0x000e64000800007f */
[----:B-1----:R-:W-:Y:S05]  /*1cb30*/  @!P0 BRA `(.L_x_4532) ;  /* 0xfffffffc00f08947 */ /* 0x002fea000383ffff */
[----:B------:R-:W-:Y:S05]  /*1cb40*/  BRA `(.L_x_4668) ;  /* 0xffffffb800ac7947 */ /* 0x000fea000383ffff */
.L_x_4536:
        /* <DEDUP_REMOVED lines=8> */
.L_x_4539:
[----:B0-----:R0:W1:Y:S02]  /*1cbd0*/  SYNCS.PHASECHK.TRANS64.TRYWAIT P0, [R5+URZ+0x32460], R9 ;  /* 0x03246009050075a7 */ /* 0x001064000800017f */
[----:B-1----:R-:W-:Y:S05]  /*1cbe0*/  @!P0 NANOSLEEP.SYNCS 0x989680 ;  /* 0x009896800000895d */ /* 0x002fea0003900000 */
[----:B------:R-:W1:Y:S02]  /*1cbf0*/  @!P0 SYNCS.PHASECHK.TRANS64 P0, [R5+URZ+0x32460], R9 ;  /* 0x03246009050085a7 */ /* 0x000e64000800007f */
[----:B-1----:R-:W-:Y:S05]  /*1cc00*/  @!P0 BRA `(.L_x_4539) ;  /* 0xfffffffc00f08947 */ /* 0x002fea000383ffff */
[----:B------:R-:W-:Y:S05]  /*1cc10*/  BRA `(.L_x_4670) ;  /* 0xffffffc000347947 */ /* 0x000fea000383ffff */
.L_x_4548:
[----:B-1----:R1:W2:Y:S02]  /*1cc20*/  SYNCS.PHASECHK.TRANS64.TRYWAIT P0, [R2+URZ+0x32440], R3 ;  /* 0x03244003020075a7 */ /* 0x0022a4000800017f */
[----:B--2---:R-:W-:Y:S05]  /*1cc30*/  @!P0 NANOSLEEP.SYNCS 0x989680 ;  /* 0x009896800000895d */ /* 0x004fea0003900000 */
[----:B------:R-:W2:Y:S02]  /*1cc40*/  @!P0 SYNCS.PHASECHK.TRANS64 P0, [R2+URZ+0x32440], R3 ;  /* 0x03244003020085a7 */ /* 0x000ea4000800007f */
[----:B--2---:R-:W-:Y:S05]  /*1cc50*/  @!P0 BRA `(.L_x_4548) ;  /* 0xfffffffc00f08947 */ /* 0x004fea000383ffff */
[----:B------:R-:W-:Y:S05]  /*1cc60*/  BRA `(.L_x_4671) ;  /* 0xffffffc400ac7947 */ /* 0x000fea000383ffff */
.L_x_4550:
[----:B0-----:R0:W2:Y:S02]  /*1cc70*/  SYNCS.PHASECHK.TRANS64.TRYWAIT P0, [R2+URZ+0x32460], R3 ;  /* 0x03246003020075a7 */ /* 0x0010a4000800017f */
[----:B--2---:R-:W-:Y:S05]  /*1cc80*/  @!P0 NANOSLEEP.SYNCS 0x989680 ;  /* 0x009896800000895d */ /* 0x004fea0003900000 */
[----:B------:R-:W2:Y:S02]  /*1cc90*/  @!P0 SYNCS.PHASECHK.TRANS64 P0, [R2+URZ+0x32460], R3 ;  /* 0x03246003020085a7 */ /* 0x000ea4000800007f */
[----:B--2---:R-:W-:Y:S05]  /*1cca0*/  @!P0 BRA `(.L_x_4550) ;  /* 0xfffffffc00f08947 */ /* 0x004fea000383ffff */
[----:B------:R-:W-:Y:S05]  /*1ccb0*/  BRA `(.L_x_4672) ;  /* 0xffffffc8001c7947 */ /* 0x000fea000383ffff */
.L_x_4555:
[----:B--2---:R2:W3:Y:S02]  /*1ccc0*/  SYNCS.PHASECHK.TRANS64.TRYWAIT P0, [R2+URZ+0x32440], R3 ;  /* 0x03244003020075a7 */ /* 0x0044e4000800017f */
[----:B---3--:R-:W-:Y:S05]  /*1ccd0*/  @!P0 NANOSLEEP.SYNCS 0x989680 ;  /* 0x009896800000895d */ /* 0x008fea0003900000 */
[----:B------:R-:W3:Y:S02]  /*1cce0*/  @!P0 SYNCS.PHASECHK.TRANS64 P0, [R2+URZ+0x32440], R3 ;  /* 0x03244003020085a7 */ /* 0x000ee4000800007f */
[----:B---3--:R-:W-:Y:S05]  /*1ccf0*/  @!P0 BRA `(.L_x_4555) ;  /* 0xfffffffc00f08947 */ /* 0x008fea000383ffff */
[----:B------:R-:W-:Y:S05]  /*1cd00*/  BRA `(.L_x_4673) ;  /* 0xffffffcc005c7947 */ /* 0x000fea000383ffff */
.L_x_4557:
[----:B0-----:R0:W1:Y:S02]  /*1cd10*/  SYNCS.PHASECHK.TRANS64.TRYWAIT P1, [R2+URZ+0x32460], R3 ;  /* 0x03246003020075a7 */ /* 0x001064000802017f */
[----:B-1----:R-:W-:Y:S05]  /*1cd20*/  @!P1 NANOSLEEP.SYNCS 0x989680 ;  /* 0x009896800000995d */ /* 0x002fea0003900000 */
[----:B------:R-:W1:Y:S02]  /*1cd30*/  @!P1 SYNCS.PHASECHK.TRANS64 P1, [R2+URZ+0x32460], R3 ;  /* 0x03246003020095a7 */ /* 0x000e64000802007f */
[----:B-1----:R-:W-:Y:S05]  /*1cd40*/  @!P1 BRA `(.L_x_4557) ;  /* 0xfffffffc00f09947 */ /* 0x002fea000383ffff */
[----:B------:R-:W-:Y:S05]  /*1cd50*/  BRA `(.L_x_4674) ;  /* 0xffffffcc00c87947 */ /* 0x000fea000383ffff */
.L_x_4562:
[----:B--2---:R2:W3:Y:S02]  /*1cd60*/  SYNCS.PHASECHK.TRANS64.TRYWAIT P0, [R2+URZ+0x32440], R3 ;  /* 0x03244003020075a7 */ /* 0x0044e4000800017f */
[----:B---3--:R-:W-:Y:S05]  /*1cd70*/  @!P0 NANOSLEEP.SYNCS 0x989680 ;  /* 0x009896800000895d */ /* 0x008fea0003900000 */
[----:B------:R-:W3:Y:S02]  /*1cd80*/  @!P0 SYNCS.PHASECHK.TRANS64 P0, [R2+URZ+0x32440], R3 ;  /* 0x03244003020085a7 */ /* 0x000ee4000800007f */
[----:B---3--:R-:W-:Y:S05]  /*1cd90*/  @!P0 BRA `(.L_x_4562) ;  /* 0xfffffffc00f08947 */ /* 0x008fea000383ffff */
[----:B------:R-:W-:Y:S05]  /*1cda0*/  BRA `(.L_x_4675) ;  /* 0xffffffd000ec7947 */ /* 0x000fea000383ffff */
.L_x_4564:
[----:B0-----:R0:W1:Y:S02]  /*1cdb0*/  SYNCS.PHASECHK.TRANS64.TRYWAIT P1, [R2+URZ+0x32460], R3 ;  /* 0x03246003020075a7 */ /* 0x001064000802017f */
[----:B-1----:R-:W-:Y:S05]  /*1cdc0*/  @!P1 NANOSLEEP.SYNCS 0x989680 ;  /* 0x009896800000995d */ /* 0x002fea0003900000 */
[----:B------:R-:W1:Y:S02]  /*1cdd0*/  @!P1 SYNCS.PHASECHK.TRANS64 P1, [R2+URZ+0x32460], R3 ;  /* 0x03246003020095a7 */ /* 0x000e64000802007f */
[----:B-1----:R-:W-:Y:S05]  /*1cde0*/  @!P1 BRA `(.L_x_4564) ;  /* 0xfffffffc00f09947 */ /* 0x002fea000383ffff */
[----:B------:R-:W-:Y:S05]  /*1cdf0*/  BRA `(.L_x_4676) ;  /* 0xffffffd4005c7947 */ /* 0x000fea000383ffff */
.L_x_4569:
        /* <DEDUP_REMOVED lines=8> */
.L_x_4678:
[----:B------:R-:W-:Y:S05]  /*1ce80*/  BSYNC B0 ;  /* 0x0000000000007941 */ /* 0x000fea0003800000 */
.L_x_4677:
[----:B------:R-:W-:Y:S01]  /*1ce90*/  IMAD.MOV.U32 R13, RZ, RZ, R16 ;  /* 0x000000ffff0d7224 */ /* 0x000fe200078e0010 */
[----:B------:R-:W-:Y:S01]  /*1cea0*/  MOV R4, R14 ;  /* 0x0000000e00047202 */ /* 0x000fe20000000f00 */
[----:B------:R-:W-:Y:S02]  /*1ceb0*/  IMAD.MOV.U32 R12, RZ, RZ, 0x1 ;  /* 0x00000001ff0c7424 */ /* 0x000fe400078e00ff */
[----:B------:R-:W-:Y:S02]  /*1cec0*/  IMAD.MOV.U32 R11, RZ, RZ, 0x1f ;  /* 0x0000001fff0b7424 */ /* 0x000fe400078e00ff */
[----:B------:R-:W-:-:S07]  /*1ced0*/  IMAD.MOV.U32 R15, RZ, RZ, -0x1 ;  /* 0xffffffffff0f7424 */ /* 0x000fce00078e00ff */
[----:B------:R-:W-:Y:S05]  /*1cee0*/  WARPSYNC.COLLECTIVE R15, `(.L_x_4679) ;  /* 0x000000000f087348 */ /* 0x000fea0003c00000 */
[----:B------:R0:W1:Y:S02]  /*1cef0*/  SHFL.IDX P6, R14, R13, R12, R11 ;  /* 0x0000000c0d0e7389 */ /* 0x00006400000c000b */
[----:B01----:R-:W-:Y:S01]  /*1cf00*/  ENDCOLLECTIVE ;  /* 0x000000000000791b */ /* 0x003fe20003800000 */
.L_x_4679:
[----:B------:R-:W-:Y:S01]  /*1cf10*/  MOV R16, R14 ;  /* 0x0000000e00107202 */ /* 0x000fe20000000f00 */
[----:B------:R-:W-:Y:S06]  /*1cf20*/  BRA `(.L_x_4680) ;  /* 0xffffffd8004c7947 */ /* 0x000fec000383ffff */
.L_x_4572:
        /* <DEDUP_REMOVED lines=8> */
.L_x_4682:
[----:B------:R-:W-:Y:S05]  /*1cfb0*/  BSYNC B0 ;  /* 0x0000000000007941 */ /* 0x000fea0003800000 */
.L_x_4681:
[C---:B------:R-:W-:Y:S01]  /*1cfc0*/  ISETP.NE.AND P0, PT, R7.reuse, RZ, PT ;  /* 0x000000ff0700720c */ /* 0x040fe20003f05270 */
[----:B------:R-:W-:Y:S02]  /*1cfd0*/  IMAD.MOV.U32 R12, RZ, RZ, 0x2 ;  /* 0x00000002ff0c7424 */ /* 0x000fe400078e00ff */
[----:B------:R-:W-:Y:S01]  /*1cfe0*/  IMAD.MOV.U32 R11, RZ, RZ, RZ ;  /* 0x000000ffff0b7224 */ /* 0x000fe200078e00ff */
[----:B------:R-:W-:Y:S01]  /*1cff0*/  SEL R14, R14, RZ, P0 ;  /* 0x000000ff0e0e7207 */ /* 0x000fe20000000000 */
[----:B------:R-:W-:Y:S01]  /*1d000*/  IMAD.MOV.U32 R15, RZ, RZ, -0x1 ;  /* 0xffffffffff0f7424 */ /* 0x000fe200078e00ff */
[----:B------:R-:W-:Y:S02]  /*1d010*/  ISETP.GE.U32.AND P0, PT, R7, 0x2, PT ;  /* 0x000000020700780c */ /* 0x000fe40003f06070 */
[----:B------:R-:W-:-:S11]  /*1d020*/  IADD3 R13, R17, R14, RZ ;  /* 0x0000000e110d7210 */ /* 0x000fd60007ffe0ff */
[----:B------:R-:W-:Y:S05]  /*1d030*/  WARPSYNC.COLLECTIVE R15, `(.L_x_4683) ;  /* 0x000000000f087348 */ /* 0x000fea0003c00000 */
[----:B------:R0:W1:Y:S02]  /*1d040*/  SHFL.UP P6, R14, R13, R12, R11 ;  /* 0x0400000c0d0e7389 */ /* 0x00006400000c000b */
[----:B01----:R-:W-:Y:S01]  /*1d050*/  ENDCOLLECTIVE ;  /* 0x000000000000791b */ /* 0x003fe20003800000 */
.L_x_4683:
        /* <DEDUP_REMOVED lines=8> */
.L_x_4684:
        /* <DEDUP_REMOVED lines=8> */
.L_x_4685:
        /* <DEDUP_REMOVED lines=8> */
.L_x_4686:
[----:B------:R-:W-:Y:S01]  /*1d1e0*/  MOV R12, 0x1f ;  /* 0x0000001f000c7802 */ /* 0x000fe20000000f00 */
[----:B------:R-:W-:Y:S01]  /*1d1f0*/  IMAD.MOV.U32 R11, RZ, RZ, 0x1f ;  /* 0x0000001fff0b7424 */ /* 0x000fe200078e00ff */
[----:B------:R-:W-:-:S05]  /*1d200*/  SEL R3, R14, RZ, P0 ;  /* 0x000000ff0e037207 */ /* 0x000fca0000000000 */
[----:B------:R-:W-:-:S04]  /*1d210*/  IMAD.IADD R2, R6, 0x1, R3 ;  /* 0x0000000106027824 */ /* 0x000fc800078e0203 */
[----:B------:R-:W-:-:S07]  /*1d220*/  IMAD.MOV.U32 R13, RZ, RZ, R2 ;  /* 0x000000ffff0d7224 */ /* 0x000fce00078e0002 */
[----:B------:R-:W-:Y:S05]  /*1d230*/  WARPSYNC.COLLECTIVE R15, `(.L_x_4687) ;  /* 0x000000000f087348 */ /* 0x000fea0003c00000 */
[----:B------:R0:W1:Y:S02]  /*1d240*/  SHFL.IDX P6, R14, R13, R12, R11 ;  /* 0x0000000c0d0e7389 */ /* 0x00006400000c000b */
[----:B01----:R-:W-:Y:S01]  /*1d250*/  ENDCOLLECTIVE ;  /* 0x000000000000791b */ /* 0x003fe20003800000 */
.L_x_4687:
[----:B------:R-:W-:Y:S05]  /*1d260*/  BRA `(.L_x_4688) ;  /* 0xffffffd800107947 */ /* 0x000fea000383ffff */
.L_x_4577:
[----:B------:R-:W-:Y:S01]  /*1d270*/  BSSY B0, `(.L_x_4689) ;  /* 0x0000008000007945 */ /* 0x000fe20003800000 */
[----:B-----5:R-:W-:Y:S01]  /*1d280*/  IMAD.MOV.U32 R13, RZ, RZ, R17 ;  /* 0x000000ffff0d7224 */ /* 0x020fe200078e0011 */
[----:B------:R-:W-:Y:S01]  /*1d290*/  MOV R15, 0xffffffff ;  /* 0xffffffff000f7802 */ /* 0x000fe20000000f00 */
[----:B------:R-:W-:Y:S02]  /*1d2a0*/  IMAD.MOV.U32 R12, RZ, RZ, 0x1 ;  /* 0x00000001ff0c7424 */ /* 0x000fe400078e00ff */
[----:B------:R-:W-:-:S07]  /*1d2b0*/  IMAD.MOV.U32 R11, RZ, RZ, RZ ;  /* 0x000000ffff0b7224 */ /* 0x000fce00078e00ff */
[----:B0-----:R-:W-:Y:S05]  /*1d2c0*/  WARPSYNC.COLLECTIVE R15, `(.L_x_4690) ;  /* 0x000000000f087348 */ /* 0x001fea0003c00000 */
[----:B------:R1:W2:Y:S02]  /*1d2d0*/  SHFL.UP P6, R14, R13, R12, R11 ;  /* 0x0400000c0d0e7389 */ /* 0x0002a400000c000b */
[----:B012---:R-:W-:Y:S01]  /*1d2e0*/  ENDCOLLECTIVE ;  /* 0x000000000000791b */ /* 0x007fe20003800000 */
.L_x_4690:
[----:B------:R-:W-:Y:S05]  /*1d2f0*/  BSYNC B0 ;  /* 0x0000000000007941 */ /* 0x000fea0003800000 */
.L_x_4689:
        /* <DEDUP_REMOVED lines=10> */
.L_x_4691:
        /* <DEDUP_REMOVED lines=8> */
.L_x_4692:
        /* <DEDUP_REMOVED lines=8> */
.L_x_4693:
        /* <DEDUP_REMOVED lines=8> */
.L_x_4694:
        /* <DEDUP_REMOVED lines=8> */
.L_x_4695:
[----:B------:R-:W-:Y:S05]  /*1d5a0*/  BRA `(.L_x_4696) ;  /* 0xffffffd400f47947 */ /* 0x000fea000383ffff */
.L_x_4579:
[----:B------:R-:W-:Y:S01]  /*1d5b0*/  BSSY B0, `(.L_x_4697) ;  /* 0x0000006000007945 */ /* 0x000fe20003800000 */
[----:B------:R-:W-:Y:S01]  /*1d5c0*/  PLOP3.LUT P6, PT, P6, PT, PT, 0x8, 0x0 ;  /* 0x000000000000781c */ /* 0x000fe200037ce170 */
[----:B------:R-:W-:-:S12]  /*1d5d0*/  IMAD.MOV.U32 R15, RZ, RZ, -0x1 ;  /* 0xffffffffff0f7424 */ /* 0x000fd800078e00ff */
[----:B0-----:R-:W-:Y:S05]  /*1d5e0*/  WARPSYNC.COLLECTIVE R15, `(.L_x_4698) ;  /* 0x000000000f087348 */ /* 0x001fea0003c00000 */
[----:B------:R-:W-:Y:S01]  /*1d5f0*/  VOTE.ANY R14, PT, P6 ;  /* 0x00000000000e7806 */ /* 0x000fe200030e0100 */
[----:B0-----:R-:W-:Y:S06]  /*1d600*/  ENDCOLLECTIVE ;  /* 0x000000000000791b */ /* 0x001fec0003800000 */
.L_x_4698:
[----:B------:R-:W-:Y:S05]  /*1d610*/  BSYNC B0 ;  /* 0x0000000000007941 */ /* 0x000fea0003800000 */
.L_x_4697:
        /* <DEDUP_REMOVED lines=9> */
.L_x_4699:
[----:B------:R-:W-:Y:S01]  /*1d6b0*/  IMAD.MOV.U32 R17, RZ, RZ, R14 ;  /* 0x000000ffff117224 */ /* 0x000fe200078e000e */
[----:B------:R-:W-:Y:S06]  /*1d6c0*/  BRA `(.L_x_4700) ;  /* 0xffffffd400e47947 */ /* 0x000fec000383ffff */
.L_x_4581:
[----:B------:R-:W-:Y:S01]  /*1d6d0*/  BSSY B0, `(.L_x_4701) ;  /* 0x0000007000007945 */ /* 0x000fe20003800000 */
[----:B------:R-:W-:Y:S01]  /*1d6e0*/  MOV R13, R2 ;  /* 0x00000002000d7202 */ /* 0x000fe20000000f00 */
[----:B------:R-:W-:Y:S02]  /*1d6f0*/  IMAD.MOV.U32 R11, RZ, RZ, 0x1f ;  /* 0x0000001fff0b7424 */ /* 0x000fe400078e00ff */
[----:B------:R-:W-:-:S07]  /*1d700*/  IMAD.MOV.U32 R15, RZ, RZ, -0x1 ;  /* 0xffffffffff0f7424 */ /* 0x000fce00078e00ff */
[----:B012---:R-:W-:Y:S05]  /*1d710*/  WARPSYNC.COLLECTIVE R15, `(.L_x_4702) ;  /* 0x000000000f087348 */ /* 0x007fea0003c00000 */
[----:B------:R3:W4:Y:S02]  /*1d720*/  SHFL.IDX P6, R14, R13, R12, R11 ;  /* 0x0000000c0d0e7389 */ /* 0x00072400000c000b */
[----:B01234-:R-:W-:Y:S01]  /*1d730*/  ENDCOLLECTIVE ;  /* 0x000000000000791b */ /* 0x01ffe20003800000 */
.L_x_4702:
[----:B------:R-:W-:Y:S05]  /*1d740*/  BSYNC B0 ;  /* 0x0000000000007941 */ /* 0x000fea0003800000 */
.L_x_4701:
[----:B------:R-:W-:Y:S01]  /*1d750*/  IMAD.MOV.U32 R7, RZ, RZ, R14 ;  /* 0x000000ffff077224 */ /* 0x000fe200078e000e */
[----:B------:R-:W-:Y:S06]  /*1d760*/  BRA `(.L_x_4580) ;  /* 0xffffffd400d87947 */ /* 0x000fec000383ffff */
.L_x_4584:
[----:B-1----:R1:W2:Y:S02]  /*1d770*/  SYNCS.PHASECHK.TRANS64.TRYWAIT P0, [R0+URZ+0x32420], R3 ;  /* 0x03242003000075a7 */ /* 0x0022a4000800017f */
[----:B--2---:R-:W-:Y:S05]  /*1d780*/  @!P0 NANOSLEEP.SYNCS 0x989680 ;  /* 0x009896800000895d */ /* 0x004fea0003900000 */
[----:B------:R-:W2:Y:S02]  /*1d790*/  @!P0 SYNCS.PHASECHK.TRANS64 P0, [R0+URZ+0x32420], R3 ;  /* 0x03242003000085a7 */ /* 0x000ea4000800007f */
[----:B--2---:R-:W-:Y:S05]  /*1d7a0*/  @!P0 BRA `(.L_x_4584) ;  /* 0xfffffffc00f08947 */ /* 0x004fea000383ffff */
[----:B------:R-:W-:Y:S05]  /*1d7b0*/  BRA `(.L_x_4703) ;  /* 0xffffffdc00487947 */ /* 0x000fea000383ffff */
.L_x_4585:
[----:B------:R-:W2:Y:S01]  /*1d7c0*/  S2R R2, SR_TID.X ;  /* 0x0000000000027919 */ /* 0x000ea20000002100 */
[----:B------:R-:W-:Y:S01]  /*1d7d0*/  BSSY B0, `(.L_x_4704) ;  /* 0x000000a000007945 */ /* 0x000fe20003800000 */
[----:B------:R-:W-:Y:S01]  /*1d7e0*/  MOV R12, RZ ;  /* 0x000000ff000c7202 */ /* 0x000fe20000000f00 */
        /* <DEDUP_REMOVED lines=8> */
.L_x_4705:
[----:B------:R-:W-:Y:S05]  /*1d870*/  BSYNC B0 ;  /* 0x0000000000007941 */ /* 0x000fea0003800000 */
.L_x_4704:
[----:B------:R-:W-:Y:S05]  /*1d880*/  BRA `(.L_x_4706) ;  /* 0xffffffdc002c7947 */ /* 0x000fea000383ffff */
.L_x_4586:
[----:B------:R-:W-:Y:S01]  /*1d890*/  BSSY B0, `(.L_x_4707) ;  /* 0x0000006000007945 */ /* 0x000fe20003800000 */
[----:B------:R-:W-:-:S07]  /*1d8a0*/  IMAD.MOV.U32 R15, RZ, RZ, -0x1 ;  /* 0xffffffffff0f7424 */ /* 0x000fce00078e00ff */
[----:B012---:R-:W-:Y:S05]  /*1d8b0*/  WARPSYNC.COLLECTIVE R15, `(.L_x_4708) ;  /* 0x000000000f0c7348 */ /* 0x007fea0003c00000 */
[----:B------:R-:W-:Y:S02]  /*1d8c0*/  ELECT P6, UR62, PT ;  /* 0x00000000003e782f */ /* 0x000fe400038c0000 */
[----:B------:R-:W-:Y:S01]  /*1d8d0*/  MOV R14, UR62 ;  /* 0x0000003e000e7c02 */ /* 0x000fe20008000f00 */
[----:B012---:R-:W-:Y:S10]  /*1d8e0*/  ENDCOLLECTIVE ;  /* 0x000000000000791b */ /* 0x007ff40003800000 */
.L_x_4708:
[----:B------:R-:W-:Y:S05]  /*1d8f0*/  BSYNC B0 ;  /* 0x0000000000007941 */ /* 0x000fea0003800000 */
.L_x_4707:
[----:B------:R-:W-:Y:S05]  /*1d900*/  BRA `(.L_x_4709) ;  /* 0xffffffdc00207947 */ /* 0x000fea000383ffff */
.L_x_4588:
[----:B-1----:R1:W2:Y:S02]  /*1d910*/  SYNCS.PHASECHK.TRANS64.TRYWAIT P0, [R6+URZ], R5 ;  /* 0x00000005060075a7 */ /* 0x0022a4000800017f */
[----:B--2---:R-:W-:Y:S05]  /*1d920*/  @!P0 NANOSLEEP.SYNCS 0x989680 ;  /* 0x009896800000895d */ /* 0x004fea0003900000 */
[----:B------:R-:W2:Y:S02]  /*1d930*/  @!P0 SYNCS.PHASECHK.TRANS64 P0, [R6+URZ], R5 ;  /* 0x00000005060085a7 */ /* 0x000ea4000800007f */
[----:B--2---:R-:W-:Y:S05]  /*1d940*/  @!P0 BRA `(.L_x_4588) ;  /* 0xfffffffc00f08947 */ /* 0x004fea000383ffff */
[----:B------:R-:W-:Y:S05]  /*1d950*/  BRA `(.L_x_4710) ;  /* 0xffffffdc005c7947 */ /* 0x000fea000383ffff */
.L_x_4589:
[----:B--2---:R2:W3:Y:S02]  /*1d960*/  SYNCS.PHASECHK.TRANS64.TRYWAIT P0, [R7+URZ], R2 ;  /* 0x00000002070075a7 */ /* 0x0044e4000800017f */
[----:B---3--:R-:W-:Y:S05]  /*1d970*/  @!P0 NANOSLEEP.SYNCS 0x989680 ;  /* 0x009896800000895d */ /* 0x008fea0003900000 */
[----:B------:R-:W3:Y:S02]  /*1d980*/  @!P0 SYNCS.PHASECHK.TRANS64 P0, [R7+URZ], R2 ;  /* 0x00000002070085a7 */ /* 0x000ee4000800007f */
[----:B---3--:R-:W-:Y:S05]  /*1d990*/  @!P0 BRA `(.L_x_4589) ;  /* 0xfffffffc00f08947 */ /* 0x008fea000383ffff */
[----:B------:R-:W-:Y:S05]  /*1d9a0*/  BRA `(.L_x_4711) ;  /* 0xffffffdc00507947 */ /* 0x000fea000383ffff */
.L_x_4591:
[----:B---3--:R3:W4:Y:S02]  /*1d9b0*/  SYNCS.PHASECHK.TRANS64.TRYWAIT P0, [R4+URZ], R5 ;  /* 0x00000005040075a7 */ /* 0x008724000800017f */
[----:B----4-:R-:W-:Y:S05]  /*1d9c0*/  @!P0 NANOSLEEP.SYNCS 0x989680 ;  /* 0x009896800000895d */ /* 0x010fea0003900000 */
[----:B------:R-:W4:Y:S02]  /*1d9d0*/  @!P0 SYNCS.PHASECHK.TRANS64 P0, [R4+URZ], R5 ;  /* 0x00000005040085a7 */ /* 0x000f24000800007f */
[----:B----4-:R-:W-:Y:S05]  /*1d9e0*/  @!P0 BRA `(.L_x_4591) ;  /* 0xfffffffc00f08947 */ /* 0x010fea000383ffff */
[----:B------:R-:W-:Y:S05]  /*1d9f0*/  BRA `(.L_x_4712) ;  /* 0xffffffdc00587947 */ /* 0x000fea000383ffff */
.L_x_4713:
        /* <DEDUP_REMOVED lines=16> */
.L_x_4734:


//--------------------- .nv.global.init           --------------------------
	.section	.nv.global.init,"aw",@progbits
.nv.global.init:
	.type		$str$20,@object
	.size		$str$20,($str$21 - $str$20)
$str$20:
        /*0000*/ 	.byte	0x28, 0x61, 0x64, 0x64, 0x72, 0x65, 0x73, 0x73, 0x20, 0x26, 0x20, 0x6d, 0x61, 0x73, 0x6b, 0x29
        /*0010*/ 	.byte	0x20, 0x3d, 0x3d, 0x20, 0x30, 0x00
	.type		$str$21,@object
	.size		$str$21,(__unnamed_6 - $str$21)
$str$21:
        /*0016*/ 	.byte	0x2f, 0x74, 0x6d, 0x70, 0x2f, 0x6f, 0x73, 0x73, 0x5f, 0x6b, 0x65, 0x72, 0x6e, 0x65, 0x6c, 0x73
        /*0026*/ 	.byte	0x5f, 0x73, 0x72, 0x63, 0x2f, 0x66, 0x6c, 0x61, 0x73, 0x68, 0x5f, 0x61, 0x74, 0x74, 0x65, 0x6e
        /*0036*/ 	.byte	0x74, 0x69, 0x6f, 0x6e, 0x2f, 0x63, 0x73, 0x72, 0x63, 0x2f, 0x63, 0x75, 0x74, 0x6c, 0x61, 0x73
        /*0046*/ 	.byte	0x73, 0x2f, 0x69, 0x6e, 0x63, 0x6c, 0x75, 0x64, 0x65, 0x2f, 0x63, 0x75, 0x74, 0x65, 0x2f, 0x70
        /*0056*/ 	.byte	0x6f, 0x69, 0x6e, 0x74, 0x65, 0x72, 0x5f, 0x66, 0x6c, 0x61, 0x67, 0x67, 0x65, 0x64, 0x2e, 0x68
        /*0066*/ 	.byte	0x70, 0x70, 0x00
	.type		__unnamed_6,@object
	.size		__unnamed_6,(__unnamed_5 - __unnamed_6)
__unnamed_6:
        /* <DEDUP_REMOVED lines=23> */
        /*01d9*/ 	.byte	0x3a, 0x43, 0x3c, 0x30, 0x3e, 0x3e, 0x3e, 0x3e, 0x3e, 0x20, 0x26, 0x5d, 0x00
	.type		__unnamed_5,@object
	.size		__unnamed_5,(__unnamed_4 - __unnamed_5)
__unnamed_5:
        /* <DEDUP_REMOVED lines=24> */
	.type		__unnamed_4,@object
	.size		__unnamed_4,(__unnamed_1 - __unnamed_4)
__unnamed_4:
        /* <DEDUP_REMOVED lines=28> */
        /*0526*/ 	.byte	0x34, 0x3e, 0x3e, 0x3e, 0x3e, 0x3e, 0x5d, 0x00
	.type		__unnamed_1,@object
	.size		__unnamed_1,(__unnamed_3 - __unnamed_1)
__unnamed_1:
        /* <DEDUP_REMOVED lines=28> */
        /*06ee*/ 	.byte	0x34, 0x3e, 0x3e, 0x3e, 0x3e, 0x3e, 0x20, 0x26, 0x5d, 0x00
	.type		__unnamed_3,@object
	.size		__unnamed_3,(__unnamed_2 - __unnamed_3)
__unnamed_3:
        /* <DEDUP_REMOVED lines=29> */
	.type		__unnamed_2,@object
	.size		__unnamed_2,(.L_1 - __unnamed_2)
__unnamed_2:
        /* <DEDUP_REMOVED lines=29> */
.L_1:


//--------------------- .nv.shared._ZN7cutlass13device_kernelIN5flash11enable_sm90INS1_16FlashAttnFwdSm90INS1_25CollectiveMainloopFwdSm90ILi2EN4cute5tupleIJNS5_1CILi1EEES8_S8_EEENS6_IJNS7_ILi128EEENS7_ILi96EEENS7_ILi64EEEEEELi256ENS_6half_tEfNS_4arch4Sm90ELb0ELb0ELb1ELb0ELb0ELb0ELb0ELb1ELb0ELb0ELb0ELb0EEENS1_21CollectiveEpilogueFwdINS6_IJSA_NS7_ILi256EEESB_EEES9_SE_SG_Li256ELb0ELb0ELb0ELb0EEENS1_29StaticPersistentTileSchedulerILb0EEEEEEEEEvNT_6ParamsE --------------------------
	.section	.nv.shared._ZN7cutlass13device_kernelIN5flash11enable_sm90INS1_16FlashAttnFwdSm90INS1_25CollectiveMainloopFwdSm90ILi2EN4cute5tupleIJNS5_1CILi1EEES8_S8_EEENS6_IJNS7_ILi128EEENS7_ILi96EEENS7_ILi64EEEEEELi256ENS_6half_tEfNS_4arch4Sm90ELb0ELb0ELb1ELb0ELb0ELb0ELb0ELb1ELb0ELb0ELb0ELb0EEENS1_21CollectiveEpilogueFwdINS6_IJSA_NS7_ILi256EEESB_EEES9_SE_SG_Li256ELb0ELb0ELb0ELb0EEENS1_29StaticPersistentTileSchedulerILb0EEEEEEEEEvNT_6ParamsE,"aw",@nobits
	.sectionflags	@""
	.align	16
	.zero		1024


//--------------------- .nv.shared.reserved.0     --------------------------
	.section	.nv.shared.reserved.0,"aw",@nobits
	.weak		__nv_reservedSMEM_offset_0_alias
	.size		__nv_reservedSMEM_offset_0_alias, 0, 0
	.other		__nv_reservedSMEM_offset_0_alias,@"STO_CUDA_RESERVED_SHARED STV_DEFAULT"
__nv_reservedSMEM_offset_0_alias:
	.zero		0


//--------------------- .nv.global                --------------------------
	.section	.nv.global,"aw",@nobits
.nv.global:
	.type		_ZN77_INTERNAL_3413cc4c_41_flash_fwd_hdim64_256_fp16_softcap_sm90_cu_9afb97bd_37974cute1_E,@object
	.size		_ZN77_INTERNAL_3413cc4c_41_flash_fwd_hdim64_256_fp16_softcap_sm90_cu_9afb97bd_37974cute1_E,(_ZN77_INTERNAL_3413cc4c_41_flash_fwd_hdim64_256_fp16_softcap_sm90_cu_9afb97bd_37974cuda3std3__45__cpo6cbeginE - _ZN77_INTERNAL_3413cc4c_41_flash_fwd_hdim64_256_fp16_softcap_sm90_cu_9afb97bd_37974cute1_E)
_ZN77_INTERNAL_3413cc4c_41_flash_fwd_hdim64_256_fp16_softcap_sm90_cu_9afb97bd_37974cute1_E:
	.zero		1
	.type		_ZN77_INTERNAL_3413cc4c_41_flash_fwd_hdim64_256_fp16_softcap_sm90_cu_9afb97bd_37974cuda3std3__45__cpo6cbeginE,@object
	.size		_ZN77_INTERNAL_3413cc4c_41_flash_fwd_hdim64_256_fp16_softcap_sm90_cu_9afb97bd_37974cuda3std3__45__cpo6cbeginE,(_ZN77_INTERNAL_3413cc4c_41_flash_fwd_hdim64_256_fp16_softcap_sm90_cu_9afb97bd_37974cuda3std3__48in_placeE - _ZN77_INTERNAL_3413cc4c_41_flash_fwd_hdim64_256_fp16_softcap_sm90_cu_9afb97bd_37974cuda3std3__45__cpo6cbeginE)
_ZN77_INTERNAL_3413cc4c_41_flash_fwd_hdim64_256_fp16_softcap_sm90_cu_9afb97bd_37974cuda3std3__45__cpo6cbeginE:
	.zero		1
	.type		_ZN77_INTERNAL_3413cc4c_41_flash_fwd_hdim64_256_fp16_softcap_sm90_cu_9afb97bd_37974cuda3std3__48in_placeE,@object
	.size		_ZN77_INTERNAL_3413cc4c_41_flash_fwd_hdim64_256_fp16_softcap_sm90_cu_9afb97bd_37974cuda3std3__48in_placeE,(_ZN77_INTERNAL_3413cc4c_41_flash_fwd_hdim64_256_fp16_softcap_sm90_cu_9afb97bd_37974cuda3std6ranges3__45__cpo9iter_moveE - _ZN77_INTERNAL_3413cc4c_41_flash_fwd_hdim64_256_fp16_softcap_sm90_cu_9afb97bd_37974cuda3std3__48in_placeE)
_ZN77_INTERNAL_3413cc4c_41_flash_fwd_hdim64_256_fp16_softcap_sm90_cu_9afb97bd_37974cuda3std3__48in_placeE:
	.zero		1
	.type		_ZN77_INTERNAL_3413cc4c_41_flash_fwd_hdim64_256_fp16_softcap_sm90_cu_9afb97bd_37974cuda3std6ranges3__45__cpo9iter_moveE,@object
	.size		_ZN77_INTERNAL_3413cc4c_41_flash_fwd_hdim64_256_fp16_softcap_sm90_cu_9afb97bd_37974cuda3std6ranges3__45__cpo9iter_moveE,(_ZN77_INTERNAL_3413cc4c_41_flash_fwd_hdim64_256_fp16_softcap_sm90_cu_9afb97bd_37974cuda3std3__45__cpo5beginE - _ZN77_INTERNAL_3413cc4c_41_flash_fwd_hdim64_256_fp16_softcap_sm90_cu_9afb97bd_37974cuda3std6ranges3__45__cpo9iter_moveE)
_ZN77_INTERNAL_3413cc4c_41_flash_fwd_hdim64_256_fp16_softcap_sm90_cu_9afb97bd_37974cuda3std6ranges3__45__cpo9iter_moveE:
	.zero		1
	.type		_ZN77_INTERNAL_3413cc4c_41_flash_fwd_hdim64_256_fp16_softcap_sm90_cu_9afb97bd_37974cuda3std3__45__cpo5beginE,@object
	.size		_ZN77_INTERNAL_3413cc4c_41_flash_fwd_hdim64_256_fp16_softcap_sm90_cu_9afb97bd_37974cuda3std3__45__cpo5beginE,(_ZN77_INTERNAL_3413cc4c_41_flash_fwd_hdim64_256_fp16_softcap_sm90_cu_9afb97bd_37974cuda3std3__479_GLOBAL__N__3413cc4c_41_flash_fwd_hdim64_256_fp16_softcap_sm90_cu_9afb97bd_37976ignoreE - _ZN77_INTERNAL_3413cc4c_41_flash_fwd_hdim64_256_fp16_softcap_sm90_cu_9afb97bd_37974cuda3std3__45__cpo5beginE)
_ZN77_INTERNAL_3413cc4c_41_flash_fwd_hdim64_256_fp16_softcap_sm90_cu_9afb97bd_37974cuda3std3__45__cpo5beginE:
	.zero		1
	.type		_ZN77_INTERNAL_3413cc4c_41_flash_fwd_hdim64_256_fp16_softcap_sm90_cu_9afb97bd_37974cuda3std3__479_GLOBAL__N__3413cc4c_41_flash_fwd_hdim64_256_fp16_softcap_sm90_cu_9afb97bd_37976ignoreE,@object
	.size		_ZN77_INTERNAL_3413cc4c_41_flash_fwd_hdim64_256_fp16_softcap_sm90_cu_9afb97bd_37974cuda3std3__479_GLOBAL__N__3413cc4c_41_flash_fwd_hdim64_256_fp16_softcap_sm90_cu_9afb97bd_37976ignoreE,(_ZN77_INTERNAL_3413cc4c_41_flash_fwd_hdim64_256_fp16_softcap_sm90_cu_9afb97bd_37974cute7productE - _ZN77_INTERNAL_3413cc4c_41_flash_fwd_hdim64_256_fp16_softcap_sm90_cu_9afb97bd_37974cuda3std3__479_GLOBAL__N__3413cc4c_41_flash_fwd_hdim64_256_fp16_softcap_sm90_cu_9afb97bd_37976ignoreE)
_ZN77_INTERNAL_3413cc4c_41_flash_fwd_hdim64_256_fp16_softcap_sm90_cu_9afb97bd_37974cuda3std3__479_GLOBAL__N__3413cc4c_41_flash_fwd_hdim64_256_fp16_softcap_sm90_cu_9afb97bd_37976ignoreE:
	.zero		1
	.type		_ZN77_INTERNAL_3413cc4c_41_flash_fwd_hdim64_256_fp16_softcap_sm90_cu_9afb97bd_37974cute7productE,@object
	.size		_ZN77_INTERNAL_3413cc4c_41_flash_fwd_hdim64_256_fp16_softcap_sm90_cu_9afb97bd_37974cute7productE,(_ZN77_INTERNAL_3413cc4c_41_flash_fwd_hdim64_256_fp16_softcap_sm90_cu_9afb97bd_37974cuda3std3__45__cpo3endE - _ZN77_INTERNAL_3413cc4c_41_flash_fwd_hdim64_256_fp16_softcap_sm90_cu_9afb97bd_37974cute7productE)
_ZN77_INTERNAL_3413cc4c_41_flash_fwd_hdim64_256_fp16_softcap_sm90_cu_9afb97bd_37974cute7productE:
	.zero		1
	.type		_ZN77_INTERNAL_3413cc4c_41_flash_fwd_hdim64_256_fp16_softcap_sm90_cu_9afb97bd_37974cuda3std3__45__cpo3endE,@object
	.size		_ZN77_INTERNAL_3413cc4c_41_flash_fwd_hdim64_256_fp16_softcap_sm90_cu_9afb97bd_37974cuda3std3__45__cpo3endE,(_ZN77_INTERNAL_3413cc4c_41_flash_fwd_hdim64_256_fp16_softcap_sm90_cu_9afb97bd_37974cuda3std3__419piecewise_constructE - _ZN77_INTERNAL_3413cc4c_41_flash_fwd_hdim64_256_fp16_softcap_sm90_cu_9afb97bd_37974cuda3std3__45__cpo3endE)
_ZN77_INTERNAL_3413cc4c_41_flash_fwd_hdim64_256_fp16_softcap_sm90_cu_9afb97bd_37974cuda3std3__45__cpo3endE:
	.zero		1
	.type		_ZN77_INTERNAL_3413cc4c_41_flash_fwd_hdim64_256_fp16_softcap_sm90_cu_9afb97bd_37974cuda3std3__419piecewise_constructE,@object
	.size		_ZN77_INTERNAL_3413cc4c_41_flash_fwd_hdim64_256_fp16_softcap_sm90_cu_9afb97bd_37974cuda3std3__419piecewise_constructE,(_ZN77_INTERNAL_3413cc4c_41_flash_fwd_hdim64_256_fp16_softcap_sm90_cu_9afb97bd_37974cuda3std3__45__cpo4cendE - _ZN77_INTERNAL_3413cc4c_41_flash_fwd_hdim64_256_fp16_softcap_sm90_cu_9afb97bd_37974cuda3std3__419piecewise_constructE)
_ZN77_INTERNAL_3413cc4c_41_flash_fwd_hdim64_256_fp16_softcap_sm90_cu_9afb97bd_37974cuda3std3__419piecewise_constructE:
	.zero		1
	.type		_ZN77_INTERNAL_3413cc4c_41_flash_fwd_hdim64_256_fp16_softcap_sm90_cu_9afb97bd_37974cuda3std3__45__cpo4cendE,@object
	.size		_ZN77_INTERNAL_3413cc4c_41_flash_fwd_hdim64_256_fp16_softcap_sm90_cu_9afb97bd_37974cuda3std3__45__cpo4cendE,(_ZN77_INTERNAL_3413cc4c_41_flash_fwd_hdim64_256_fp16_softcap_sm90_cu_9afb97bd_37974cuda3std6ranges3__45__cpo4swapE - _ZN77_INTERNAL_3413cc4c_41_flash_fwd_hdim64_256_fp16_softcap_sm90_cu_9afb97bd_37974cuda3std3__45__cpo4cendE)
_ZN77_INTERNAL_3413cc4c_41_flash_fwd_hdim64_256_fp16_softcap_sm90_cu_9afb97bd_37974cuda3std3__45__cpo4cendE:
	.zero		1
	.type		_ZN77_INTERNAL_3413cc4c_41_flash_fwd_hdim64_256_fp16_softcap_sm90_cu_9afb97bd_37974cuda3std6ranges3__45__cpo4swapE,@object
	.size		_ZN77_INTERNAL_3413cc4c_41_flash_fwd_hdim64_256_fp16_softcap_sm90_cu_9afb97bd_37974cuda3std6ranges3__45__cpo4swapE,(.L_13 - _ZN77_INTERNAL_3413cc4c_41_flash_fwd_hdim64_256_fp16_softcap_sm90_cu_9afb97bd_37974cuda3std6ranges3__45__cpo4swapE)
_ZN77_INTERNAL_3413cc4c_41_flash_fwd_hdim64_256_fp16_softcap_sm90_cu_9afb97bd_37974cuda3std6ranges3__45__cpo4swapE:
	.zero		1
.L_13:


//--------------------- .nv.shared._ZN7cutlass13device_kernelIN5flash11enable_sm90INS1_16FlashAttnFwdSm90INS1_25CollectiveMainloopFwdSm90ILi2EN4cute5tupleIJNS5_1CILi1EEES8_S8_EEENS6_IJNS7_ILi128EEENS7_ILi96EEENS7_ILi64EEEEEELi256ENS_6half_tEfNS_4arch4Sm90ELb0ELb0ELb1ELb0ELb0ELb0ELb1ELb1ELb0ELb0ELb0ELb0EEENS1_21CollectiveEpilogueFwdINS6_IJSA_NS7_ILi256EEESB_EEES9_SE_SG_Li256ELb0ELb0ELb0ELb0EEENS1_29StaticPersistentTileSchedulerILb0EEEEEEEEEvNT_6ParamsE --------------------------
	.section	.nv.shared._ZN7cutlass13device_kernelIN5flash11enable_sm90INS1_16FlashAttnFwdSm90INS1_25CollectiveMainloopFwdSm90ILi2EN4cute5tupleIJNS5_1CILi1EEES8_S8_EEENS6_IJNS7_ILi128EEENS7_ILi96EEENS7_ILi64EEEEEELi256ENS_6half_tEfNS_4arch4Sm90ELb0ELb0ELb1ELb0ELb0ELb0ELb1ELb1ELb0ELb0ELb0ELb0EEENS1_21CollectiveEpilogueFwdINS6_IJSA_NS7_ILi256EEESB_EEES9_SE_SG_Li256ELb0ELb0ELb0ELb0EEENS1_29StaticPersistentTileSchedulerILb0EEEEEEEEEvNT_6ParamsE,"aw",@nobits
	.sectionflags	@""
	.align	16
	.zero		1024


//--------------------- .nv.shared._ZN7cutlass13device_kernelIN5flash11enable_sm90INS1_16FlashAttnFwdSm90INS1_25CollectiveMainloopFwdSm90ILi2EN4cute5tupleIJNS5_1CILi1EEES8_S8_EEENS6_IJNS7_ILi128EEENS7_ILi96EEENS7_ILi64EEEEEELi256ENS_6half_tEfNS_4arch4Sm90ELb0ELb0ELb1ELb1ELb0ELb0ELb0ELb1ELb0ELb0ELb0ELb0EEENS1_21CollectiveEpilogueFwdINS6_IJSA_NS7_ILi256EEESB_EEES9_SE_SG_Li256ELb1ELb0ELb0ELb0EEENS1_36VarlenDynamicPersistentTileSchedulerILi128ELi96ELi256ELi32ELb0ELb0ELb1ELb0ELb1ELb1EEEEEEEEEvNT_6ParamsE --------------------------
	.section	.nv.shared._ZN7cutlass13device_kernelIN5flash11enable_sm90INS1_16FlashAttnFwdSm90INS1_25CollectiveMainloopFwdSm90ILi2EN4cute5tupleIJNS5_1CILi1EEES8_S8_EEENS6_IJNS7_ILi128EEENS7_ILi96EEENS7_ILi64EEEEEELi256ENS_6half_tEfNS_4arch4Sm90ELb0ELb0ELb1ELb1ELb0ELb0ELb0ELb1ELb0ELb0ELb0ELb0EEENS1_21CollectiveEpilogueFwdINS6_IJSA_NS7_ILi256EEESB_EEES9_SE_SG_Li256ELb1ELb0ELb0ELb0EEENS1_36VarlenDynamicPersistentTileSchedulerILi128ELi96ELi256ELi32ELb0ELb0ELb1ELb0ELb1ELb1EEEEEEEEEvNT_6ParamsE,"aw",@nobits
	.sectionflags	@""
	.align	16
	.zero		1024


//--------------------- .nv.shared._ZN7cutlass13device_kernelIN5flash11enable_sm90INS1_16FlashAttnFwdSm90INS1_25CollectiveMainloopFwdSm90ILi2EN4cute5tupleIJNS5_1CILi1EEES8_S8_EEENS6_IJNS7_ILi128EEENS7_ILi96EEENS7_ILi64EEEEEELi256ENS_6half_tEfNS_4arch4Sm90ELb0ELb0ELb1ELb1ELb0ELb1ELb0ELb1ELb0ELb0ELb0ELb0EEENS1_21CollectiveEpilogueFwdINS6_IJSA_NS7_ILi256EEESB_EEES9_SE_SG_Li256ELb1ELb0ELb0ELb0EEENS1_36VarlenDynamicPersistentTileSchedulerILi128ELi96ELi256ELi32ELb0ELb0ELb1ELb0ELb1ELb1EEEEEEEEEvNT_6ParamsE --------------------------
	.section	.nv.shared._ZN7cutlass13device_kernelIN5flash11enable_sm90INS1_16FlashAttnFwdSm90INS1_25CollectiveMainloopFwdSm90ILi2EN4cute5tupleIJNS5_1CILi1EEES8_S8_EEENS6_IJNS7_ILi128EEENS7_ILi96EEENS7_ILi64EEEEEELi256ENS_6half_tEfNS_4arch4Sm90ELb0ELb0ELb1ELb1ELb0ELb1ELb0ELb1ELb0ELb0ELb0ELb0EEENS1_21CollectiveEpilogueFwdINS6_IJSA_NS7_ILi256EEESB_EEES9_SE_SG_Li256ELb1ELb0ELb0ELb0EEENS1_36VarlenDynamicPersistentTileSchedulerILi128ELi96ELi256ELi32ELb0ELb0ELb1ELb0ELb1ELb1EEEEEEEEEvNT_6ParamsE,"aw",@nobits
	.sectionflags	@""
	.align	16
	.zero		1024


//--------------------- .nv.shared._ZN7cutlass13device_kernelIN5flash11enable_sm90INS1_16FlashAttnFwdSm90INS1_25CollectiveMainloopFwdSm90ILi2EN4cute5tupleIJNS5_1CILi1EEES8_S8_EEENS6_IJNS7_ILi128EEENS7_ILi96EEENS7_ILi64EEEEEELi256ENS_6half_tEfNS_4arch4Sm90ELb0ELb0ELb1ELb1ELb0ELb0ELb1ELb1ELb0ELb0ELb0ELb0EEENS1_21CollectiveEpilogueFwdINS6_IJSA_NS7_ILi256EEESB_EEES9_SE_SG_Li256ELb1ELb0ELb0ELb0EEENS1_36VarlenDynamicPersistentTileSchedulerILi128ELi96ELi256ELi32ELb0ELb0ELb1ELb0ELb1ELb1EEEEEEEEEvNT_6ParamsE --------------------------
	.section	.nv.shared._ZN7cutlass13device_kernelIN5flash11enable_sm90INS1_16FlashAttnFwdSm90INS1_25CollectiveMainloopFwdSm90ILi2EN4cute5tupleIJNS5_1CILi1EEES8_S8_EEENS6_IJNS7_ILi128EEENS7_ILi96EEENS7_ILi64EEEEEELi256ENS_6half_tEfNS_4arch4Sm90ELb0ELb0ELb1ELb1ELb0ELb0ELb1ELb1ELb0ELb0ELb0ELb0EEENS1_21CollectiveEpilogueFwdINS6_IJSA_NS7_ILi256EEESB_EEES9_SE_SG_Li256ELb1ELb0ELb0ELb0EEENS1_36VarlenDynamicPersistentTileSchedulerILi128ELi96ELi256ELi32ELb0ELb0ELb1ELb0ELb1ELb1EEEEEEEEEvNT_6ParamsE,"aw",@nobits
	.sectionflags	@""
	.align	16
	.zero		1024


//--------------------- .nv.shared._ZN7cutlass13device_kernelIN5flash11enable_sm90INS1_16FlashAttnFwdSm90INS1_25CollectiveMainloopFwdSm90ILi2EN4cute5tupleIJNS5_1CILi1EEES8_S8_EEENS6_IJNS7_ILi128EEENS7_ILi96EEENS7_ILi64EEEEEELi256ENS_6half_tEfNS_4arch4Sm90ELb0ELb0ELb1ELb1ELb0ELb1ELb1ELb1ELb0ELb0ELb0ELb0EEENS1_21CollectiveEpilogueFwdINS6_IJSA_NS7_ILi256EEESB_EEES9_SE_SG_Li256ELb1ELb0ELb0ELb0EEENS1_36VarlenDynamicPersistentTileSchedulerILi128ELi96ELi256ELi32ELb0ELb0ELb1ELb0ELb1ELb1EEEEEEEEEvNT_6ParamsE --------------------------
	.section	.nv.shared._ZN7cutlass13device_kernelIN5flash11enable_sm90INS1_16FlashAttnFwdSm90INS1_25CollectiveMainloopFwdSm90ILi2EN4cute5tupleIJNS5_1CILi1EEES8_S8_EEENS6_IJNS7_ILi128EEENS7_ILi96EEENS7_ILi64EEEEEELi256ENS_6half_tEfNS_4arch4Sm90ELb0ELb0ELb1ELb1ELb0ELb1ELb1ELb1ELb0ELb0ELb0ELb0EEENS1_21CollectiveEpilogueFwdINS6_IJSA_NS7_ILi256EEESB_EEES9_SE_SG_Li256ELb1ELb0ELb0ELb0EEENS1_36VarlenDynamicPersistentTileSchedulerILi128ELi96ELi256ELi32ELb0ELb0ELb1ELb0ELb1ELb1EEEEEEEEEvNT_6ParamsE,"aw",@nobits
	.sectionflags	@""
	.align	16
	.zero		1024


//--------------------- .nv.shared._ZN7cutlass13device_kernelIN5flash11enable_sm90INS1_16FlashAttnFwdSm90INS1_25CollectiveMainloopFwdSm90ILi2EN4cute5tupleIJNS5_1CILi1EEES8_S8_EEENS6_IJNS7_ILi128EEENS7_ILi96EEENS7_ILi64EEEEEELi256ENS_6half_tEfNS_4arch4Sm90ELb0ELb1ELb1ELb0ELb0ELb0ELb0ELb1ELb0ELb0ELb0ELb0EEENS1_21CollectiveEpilogueFwdINS6_IJSA_NS7_ILi256EEESB_EEES9_SE_SG_Li256ELb0ELb0ELb0ELb0EEENS1_30DynamicPersistentTileSchedulerILi256ELi32ELb0ELb0ELb1EEEEEEEEEvNT_6ParamsE --------------------------
	.section	.nv.shared._ZN7cutlass13device_kernelIN5flash11enable_sm90INS1_16FlashAttnFwdSm90INS1_25CollectiveMainloopFwdSm90ILi2EN4cute5tupleIJNS5_1CILi1EEES8_S8_EEENS6_IJNS7_ILi128EEENS7_ILi96EEENS7_ILi64EEEEEELi256ENS_6half_tEfNS_4arch4Sm90ELb0ELb1ELb1ELb0ELb0ELb0ELb0ELb1ELb0ELb0ELb0ELb0EEENS1_21CollectiveEpilogueFwdINS6_IJSA_NS7_ILi256EEESB_EEES9_SE_SG_Li256ELb0ELb0ELb0ELb0EEENS1_30DynamicPersistentTileSchedulerILi256ELi32ELb0ELb0ELb1EEEEEEEEEvNT_6ParamsE,"aw",@nobits
	.sectionflags	@""
	.align	16
	.zero		1024


//--------------------- .nv.shared._ZN7cutlass13device_kernelIN5flash11enable_sm90INS1_16FlashAttnFwdSm90INS1_25CollectiveMainloopFwdSm90ILi2EN4cute5tupleIJNS5_1CILi1EEES8_S8_EEENS6_IJNS7_ILi128EEENS7_ILi96EEENS7_ILi64EEEEEELi256ENS_6half_tEfNS_4arch4Sm90ELb0ELb1ELb1ELb0ELb0ELb0ELb1ELb1ELb0ELb0ELb0ELb0EEENS1_21CollectiveEpilogueFwdINS6_IJSA_NS7_ILi256EEESB_EEES9_SE_SG_Li256ELb0ELb0ELb0ELb0EEENS1_30DynamicPersistentTileSchedulerILi256ELi32ELb0ELb0ELb1EEEEEEEEEvNT_6ParamsE --------------------------
	.section	.nv.shared._ZN7cutlass13device_kernelIN5flash11enable_sm90INS1_16FlashAttnFwdSm90INS1_25CollectiveMainloopFwdSm90ILi2EN4cute5tupleIJNS5_1CILi1EEES8_S8_EEENS6_IJNS7_ILi128EEENS7_ILi96EEENS7_ILi64EEEEEELi256ENS_6half_tEfNS_4arch4Sm90ELb0ELb1ELb1ELb0ELb0ELb0ELb1ELb1ELb0ELb0ELb0ELb0EEENS1_21CollectiveEpilogueFwdINS6_IJSA_NS7_ILi256EEESB_EEES9_SE_SG_Li256ELb0ELb0ELb0ELb0EEENS1_30DynamicPersistentTileSchedulerILi256ELi32ELb0ELb0ELb1EEEEEEEEEvNT_6ParamsE,"aw",@nobits
	.sectionflags	@""
	.align	16
	.zero		1024


//--------------------- .nv.shared._ZN7cutlass13device_kernelIN5flash11enable_sm90INS1_16FlashAttnFwdSm90INS1_25CollectiveMainloopFwdSm90ILi2EN4cute5tupleIJNS5_1CILi1EEES8_S8_EEENS6_IJNS7_ILi128EEENS7_ILi96EEENS7_ILi64EEEEEELi256ENS_6half_tEfNS_4arch4Sm90ELb0ELb1ELb1ELb1ELb0ELb0ELb0ELb1ELb0ELb0ELb0ELb0EEENS1_21CollectiveEpilogueFwdINS6_IJSA_NS7_ILi256EEESB_EEES9_SE_SG_Li256ELb1ELb0ELb0ELb0EEENS1_36VarlenDynamicPersistentTileSchedulerILi128ELi96ELi256ELi32ELb0ELb0ELb1ELb1ELb0ELb1EEEEEEEEEvNT_6ParamsE --------------------------
	.section	.nv.shared._ZN7cutlass13device_kernelIN5flash11enable_sm90INS1_16FlashAttnFwdSm90INS1_25CollectiveMainloopFwdSm90ILi2EN4cute5tupleIJNS5_1CILi1EEES8_S8_EEENS6_IJNS7_ILi128EEENS7_ILi96EEENS7_ILi64EEEEEELi256ENS_6half_tEfNS_4arch4Sm90ELb0ELb1ELb1ELb1ELb0ELb0ELb0ELb1ELb0ELb0ELb0ELb0EEENS1_21CollectiveEpilogueFwdINS6_IJSA_NS7_ILi256EEESB_EEES9_SE_SG_Li256ELb1ELb0ELb0ELb0EEENS1_36VarlenDynamicPersistentTileSchedulerILi128ELi96ELi256ELi32ELb0ELb0ELb1ELb1ELb0ELb1EEEEEEEEEvNT_6ParamsE,"aw",@nobits
	.sectionflags	@""
	.align	16
	.zero		1024


//--------------------- .nv.shared._ZN7cutlass13device_kernelIN5flash11enable_sm90INS1_16FlashAttnFwdSm90INS1_25CollectiveMainloopFwdSm90ILi2EN4cute5tupleIJNS5_1CILi1EEES8_S8_EEENS6_IJNS7_ILi128EEENS7_ILi96EEENS7_ILi64EEEEEELi256ENS_6half_tEfNS_4arch4Sm90ELb0ELb1ELb1ELb1ELb0ELb1ELb0ELb1ELb0ELb0ELb0ELb0EEENS1_21CollectiveEpilogueFwdINS6_IJSA_NS7_ILi256EEESB_EEES9_SE_SG_Li256ELb1ELb0ELb0ELb0EEENS1_36VarlenDynamicPersistentTileSchedulerILi128ELi96ELi256ELi32ELb0ELb0ELb1ELb1ELb0ELb1EEEEEEEEEvNT_6ParamsE --------------------------
	.section	.nv.shared._ZN7cutlass13device_kernelIN5flash11enable_sm90INS1_16FlashAttnFwdSm90INS1_25CollectiveMainloopFwdSm90ILi2EN4cute5tupleIJNS5_1CILi1EEES8_S8_EEENS6_IJNS7_ILi128EEENS7_ILi96EEENS7_ILi64EEEEEELi256ENS_6half_tEfNS_4arch4Sm90ELb0ELb1ELb1ELb1ELb0ELb1ELb0ELb1ELb0ELb0ELb0ELb0EEENS1_21CollectiveEpilogueFwdINS6_IJSA_NS7_ILi256EEESB_EEES9_SE_SG_Li256ELb1ELb0ELb0ELb0EEENS1_36VarlenDynamicPersistentTileSchedulerILi128ELi96ELi256ELi32ELb0ELb0ELb1ELb1ELb0ELb1EEEEEEEEEvNT_6ParamsE,"aw",@nobits
	.sectionflags	@""
	.align	16
	.zero		1024


//--------------------- .nv.shared._ZN7cutlass13device_kernelIN5flash11enable_sm90INS1_16FlashAttnFwdSm90INS1_25CollectiveMainloopFwdSm90ILi2EN4cute5tupleIJNS5_1CILi1EEES8_S8_EEENS6_IJNS7_ILi128EEENS7_ILi96EEENS7_ILi64EEEEEELi256ENS_6half_tEfNS_4arch4Sm90ELb0ELb1ELb1ELb1ELb0ELb0ELb1ELb1ELb0ELb0ELb0ELb0EEENS1_21CollectiveEpilogueFwdINS6_IJSA_NS7_ILi256EEESB_EEES9_SE_SG_Li256ELb1ELb0ELb0ELb0EEENS1_36VarlenDynamicPersistentTileSchedulerILi128ELi96ELi256ELi32ELb0ELb0ELb1ELb1ELb0ELb1EEEEEEEEEvNT_6ParamsE --------------------------
	.section	.nv.shared._ZN7cutlass13device_kernelIN5flash11enable_sm90INS1_16FlashAttnFwdSm90INS1_25CollectiveMainloopFwdSm90ILi2EN4cute5tupleIJNS5_1CILi1EEES8_S8_EEENS6_IJNS7_ILi128EEENS7_ILi96EEENS7_ILi64EEEEEELi256ENS_6half_tEfNS_4arch4Sm90ELb0ELb1ELb1ELb1ELb0ELb0ELb1ELb1ELb0ELb0ELb0ELb0EEENS1_21CollectiveEpilogueFwdINS6_IJSA_NS7_ILi256EEESB_EEES9_SE_SG_Li256ELb1ELb0ELb0ELb0EEENS1_36VarlenDynamicPersistentTileSchedulerILi128ELi96ELi256ELi32ELb0ELb0ELb1ELb1ELb0ELb1EEEEEEEEEvNT_6ParamsE,"aw",@nobits
	.sectionflags	@""
	.align	16
	.zero		1024


//--------------------- .nv.shared._ZN7cutlass13device_kernelIN5flash11enable_sm90INS1_16FlashAttnFwdSm90INS1_25CollectiveMainloopFwdSm90ILi2EN4cute5tupleIJNS5_1CILi1EEES8_S8_EEENS6_IJNS7_ILi128EEENS7_ILi96EEENS7_ILi64EEEEEELi256ENS_6half_tEfNS_4arch4Sm90ELb0ELb1ELb1ELb1ELb0ELb1ELb1ELb1ELb0ELb0ELb0ELb0EEENS1_21CollectiveEpilogueFwdINS6_IJSA_NS7_ILi256EEESB_EEES9_SE_SG_Li256ELb1ELb0ELb0ELb0EEENS1_36VarlenDynamicPersistentTileSchedulerILi128ELi96ELi256ELi32ELb0ELb0ELb1ELb1ELb0ELb1EEEEEEEEEvNT_6ParamsE --------------------------
	.section	.nv.shared._ZN7cutlass13device_kernelIN5flash11enable_sm90INS1_16FlashAttnFwdSm90INS1_25CollectiveMainloopFwdSm90ILi2EN4cute5tupleIJNS5_1CILi1EEES8_S8_EEENS6_IJNS7_ILi128EEENS7_ILi96EEENS7_ILi64EEEEEELi256ENS_6half_tEfNS_4arch4Sm90ELb0ELb1ELb1ELb1ELb0ELb1ELb1ELb1ELb0ELb0ELb0ELb0EEENS1_21CollectiveEpilogueFwdINS6_IJSA_NS7_ILi256EEESB_EEES9_SE_SG_Li256ELb1ELb0ELb0ELb0EEENS1_36VarlenDynamicPersistentTileSchedulerILi128ELi96ELi256ELi32ELb0ELb0ELb1ELb1ELb0ELb1EEEEEEEEEvNT_6ParamsE,"aw",@nobits
	.sectionflags	@""
	.align	16
	.zero		1024


//--------------------- .nv.shared._ZN7cutlass13device_kernelIN5flash11enable_sm90INS1_16FlashAttnFwdSm90INS1_25CollectiveMainloopFwdSm90ILi2EN4cute5tupleIJNS5_1CILi1EEES8_S8_EEENS6_IJNS7_ILi128EEENS7_ILi96EEENS7_ILi64EEEEEELi256ENS_6half_tEfNS_4arch4Sm90ELb1ELb0ELb1ELb0ELb0ELb0ELb0ELb1ELb0ELb0ELb0ELb0EEENS1_21CollectiveEpilogueFwdINS6_IJSA_NS7_ILi256EEESB_EEES9_SE_SG_Li256ELb0ELb0ELb0ELb0EEENS1_30DynamicPersistentTileSchedulerILi256ELi32ELb0ELb0ELb1EEEEEEEEEvNT_6ParamsE --------------------------
	.section	.nv.shared._ZN7cutlass13device_kernelIN5flash11enable_sm90INS1_16FlashAttnFwdSm90INS1_25CollectiveMainloopFwdSm90ILi2EN4cute5tupleIJNS5_1CILi1EEES8_S8_EEENS6_IJNS7_ILi128EEENS7_ILi96EEENS7_ILi64EEEEEELi256ENS_6half_tEfNS_4arch4Sm90ELb1ELb0ELb1ELb0ELb0ELb0ELb0ELb1ELb0ELb0ELb0ELb0EEENS1_21CollectiveEpilogueFwdINS6_IJSA_NS7_ILi256EEESB_EEES9_SE_SG_Li256ELb0ELb0ELb0ELb0EEENS1_30DynamicPersistentTileSchedulerILi256ELi32ELb0ELb0ELb1EEEEEEEEEvNT_6ParamsE,"aw",@nobits
	.sectionflags	@""
	.align	16
	.zero		1024


//--------------------- .nv.shared._ZN7cutlass13device_kernelIN5flash11enable_sm90INS1_16FlashAttnFwdSm90INS1_25CollectiveMainloopFwdSm90ILi2EN4cute5tupleIJNS5_1CILi1EEES8_S8_EEENS6_IJNS7_ILi128EEENS7_ILi96EEENS7_ILi64EEEEEELi256ENS_6half_tEfNS_4arch4Sm90ELb1ELb0ELb1ELb0ELb0ELb0ELb1ELb1ELb0ELb0ELb0ELb0EEENS1_21CollectiveEpilogueFwdINS6_IJSA_NS7_ILi256EEESB_EEES9_SE_SG_Li256ELb0ELb0ELb0ELb0EEENS1_30DynamicPersistentTileSchedulerILi256ELi32ELb0ELb0ELb1EEEEEEEEEvNT_6ParamsE --------------------------
	.section	.nv.shared._ZN7cutlass13device_kernelIN5flash11enable_sm90INS1_16FlashAttnFwdSm90INS1_25CollectiveMainloopFwdSm90ILi2EN4cute5tupleIJNS5_1CILi1EEES8_S8_EEENS6_IJNS7_ILi128EEENS7_ILi96EEENS7_ILi64EEEEEELi256ENS_6half_tEfNS_4arch4Sm90ELb1ELb0ELb1ELb0ELb0ELb0ELb1ELb1ELb0ELb0ELb0ELb0EEENS1_21CollectiveEpilogueFwdINS6_IJSA_NS7_ILi256EEESB_EEES9_SE_SG_Li256ELb0ELb0ELb0ELb0EEENS1_30DynamicPersistentTileSchedulerILi256ELi32ELb0ELb0ELb1EEEEEEEEEvNT_6ParamsE,"aw",@nobits
	.sectionflags	@""
	.align	16
	.zero		1024


//--------------------- .nv.shared._ZN7cutlass13device_kernelIN5flash11enable_sm90INS1_16FlashAttnFwdSm90INS1_25CollectiveMainloopFwdSm90ILi2EN4cute5tupleIJNS5_1CILi1EEES8_S8_EEENS6_IJNS7_ILi128EEENS7_ILi96EEENS7_ILi64EEEEEELi256ENS_6half_tEfNS_4arch4Sm90ELb1ELb0ELb1ELb1ELb0ELb0ELb0ELb1ELb0ELb0ELb0ELb0EEENS1_21CollectiveEpilogueFwdINS6_IJSA_NS7_ILi256EEESB_EEES9_SE_SG_Li256ELb1ELb0ELb0ELb0EEENS1_36VarlenDynamicPersistentTileSchedulerILi128ELi96ELi256ELi32ELb0ELb0ELb1ELb1ELb1ELb1EEEEEEEEEvNT_6ParamsE --------------------------
	.section	.nv.shared._ZN7cutlass13device_kernelIN5flash11enable_sm90INS1_16FlashAttnFwdSm90INS1_25CollectiveMainloopFwdSm90ILi2EN4cute5tupleIJNS5_1CILi1EEES8_S8_EEENS6_IJNS7_ILi128EEENS7_ILi96EEENS7_ILi64EEEEEELi256ENS_6half_tEfNS_4arch4Sm90ELb1ELb0ELb1ELb1ELb0ELb0ELb0ELb1ELb0ELb0ELb0ELb0EEENS1_21CollectiveEpilogueFwdINS6_IJSA_NS7_ILi256EEESB_EEES9_SE_SG_Li256ELb1ELb0ELb0ELb0EEENS1_36VarlenDynamicPersistentTileSchedulerILi128ELi96ELi256ELi32ELb0ELb0ELb1ELb1ELb1ELb1EEEEEEEEEvNT_6ParamsE,"aw",@nobits
	.sectionflags	@""
	.align	16
	.zero		1024


//--------------------- .nv.shared._ZN7cutlass13device_kernelIN5flash11enable_sm90INS1_16FlashAttnFwdSm90INS1_25CollectiveMainloopFwdSm90ILi2EN4cute5tupleIJNS5_1CILi1EEES8_S8_EEENS6_IJNS7_ILi128EEENS7_ILi96EEENS7_ILi64EEEEEELi256ENS_6half_tEfNS_4arch4Sm90ELb1ELb0ELb1ELb1ELb0ELb1ELb0ELb1ELb0ELb0ELb0ELb0EEENS1_21CollectiveEpilogueFwdINS6_IJSA_NS7_ILi256EEESB_EEES9_SE_SG_Li256ELb1ELb0ELb0ELb0EEENS1_36VarlenDynamicPersistentTileSchedulerILi128ELi96ELi256ELi32ELb0ELb0ELb1ELb1ELb1ELb1EEEEEEEEEvNT_6ParamsE --------------------------
	.section	.nv.shared._ZN7cutlass13device_kernelIN5flash11enable_sm90INS1_16FlashAttnFwdSm90INS1_25CollectiveMainloopFwdSm90ILi2EN4cute5tupleIJNS5_1CILi1EEES8_S8_EEENS6_IJNS7_ILi128EEENS7_ILi96EEENS7_ILi64EEEEEELi256ENS_6half_tEfNS_4arch4Sm90ELb1ELb0ELb1ELb1ELb0ELb1ELb0ELb1ELb0ELb0ELb0ELb0EEENS1_21CollectiveEpilogueFwdINS6_IJSA_NS7_ILi256EEESB_EEES9_SE_SG_Li256ELb1ELb0ELb0ELb0EEENS1_36VarlenDynamicPersistentTileSchedulerILi128ELi96ELi256ELi32ELb0ELb0ELb1ELb1ELb1ELb1EEEEEEEEEvNT_6ParamsE,"aw",@nobits
	.sectionflags	@""
	.align	16
	.zero		1024


//--------------------- .nv.shared._ZN7cutlass13device_kernelIN5flash11enable_sm90INS1_16FlashAttnFwdSm90INS1_25CollectiveMainloopFwdSm90ILi2EN4cute5tupleIJNS5_1CILi1EEES8_S8_EEENS6_IJNS7_ILi128EEENS7_ILi96EEENS7_ILi64EEEEEELi256ENS_6half_tEfNS_4arch4Sm90ELb1ELb0ELb1ELb1ELb0ELb0ELb1ELb1ELb0ELb0ELb0ELb0EEENS1_21CollectiveEpilogueFwdINS6_IJSA_NS7_ILi256EEESB_EEES9_SE_SG_Li256ELb1ELb0ELb0ELb0EEENS1_36VarlenDynamicPersistentTileSchedulerILi128ELi96ELi256ELi32ELb0ELb0ELb1ELb1ELb1ELb1EEEEEEEEEvNT_6ParamsE --------------------------
	.section	.nv.shared._ZN7cutlass13device_kernelIN5flash11enable_sm90INS1_16FlashAttnFwdSm90INS1_25CollectiveMainloopFwdSm90ILi2EN4cute5tupleIJNS5_1CILi1EEES8_S8_EEENS6_IJNS7_ILi128EEENS7_ILi96EEENS7_ILi64EEEEEELi256ENS_6half_tEfNS_4arch4Sm90ELb1ELb0ELb1ELb1ELb0ELb0ELb1ELb1ELb0ELb0ELb0ELb0EEENS1_21CollectiveEpilogueFwdINS6_IJSA_NS7_ILi256EEESB_EEES9_SE_SG_Li256ELb1ELb0ELb0ELb0EEENS1_36VarlenDynamicPersistentTileSchedulerILi128ELi96ELi256ELi32ELb0ELb0ELb1ELb1ELb1ELb1EEEEEEEEEvNT_6ParamsE,"aw",@nobits
	.sectionflags	@""
	.align	16
	.zero		1024


//--------------------- .nv.shared._ZN7cutlass13device_kernelIN5flash11enable_sm90INS1_16FlashAttnFwdSm90INS1_25CollectiveMainloopFwdSm90ILi2EN4cute5tupleIJNS5_1CILi1EEES8_S8_EEENS6_IJNS7_ILi128EEENS7_ILi96EEENS7_ILi64EEEEEELi256ENS_6half_tEfNS_4arch4Sm90ELb1ELb0ELb1ELb1ELb0ELb1ELb1ELb1ELb0ELb0ELb0ELb0EEENS1_21CollectiveEpilogueFwdINS6_IJSA_NS7_ILi256EEESB_EEES9_SE_SG_Li256ELb1ELb0ELb0ELb0EEENS1_36VarlenDynamicPersistentTileSchedulerILi128ELi96ELi256ELi32ELb0ELb0ELb1ELb1ELb1ELb1EEEEEEEEEvNT_6ParamsE --------------------------
	.section	.nv.shared._ZN7cutlass13device_kernelIN5flash11enable_sm90INS1_16FlashAttnFwdSm90INS1_25CollectiveMainloopFwdSm90ILi2EN4cute5tupleIJNS5_1CILi1EEES8_S8_EEENS6_IJNS7_ILi128EEENS7_ILi96EEENS7_ILi64EEEEEELi256ENS_6half_tEfNS_4arch4Sm90ELb1ELb0ELb1ELb1ELb0ELb1ELb1ELb1ELb0ELb0ELb0ELb0EEENS1_21CollectiveEpilogueFwdINS6_IJSA_NS7_ILi256EEESB_EEES9_SE_SG_Li256ELb1ELb0ELb0ELb0EEENS1_36VarlenDynamicPersistentTileSchedulerILi128ELi96ELi256ELi32ELb0ELb0ELb1ELb1ELb1ELb1EEEEEEEEEvNT_6ParamsE,"aw",@nobits
	.sectionflags	@""
	.align	16
	.zero		1024


//--------------------- .nv.constant0._ZN7cutlass13device_kernelIN5flash11enable_sm90INS1_16FlashAttnFwdSm90INS1_25CollectiveMainloopFwdSm90ILi2EN4cute5tupleIJNS5_1CILi1EEES8_S8_EEENS6_IJNS7_ILi128EEENS7_ILi96EEENS7_ILi64EEEEEELi256ENS_6half_tEfNS_4arch4Sm90ELb0ELb0ELb1ELb0ELb0ELb0ELb0ELb1ELb0ELb0ELb0ELb0EEENS1_21CollectiveEpilogueFwdINS6_IJSA_NS7_ILi256EEESB_EEES9_SE_SG_Li256ELb0ELb0ELb0ELb0EEENS1_29StaticPersistentTileSchedulerILb0EEEEEEEEEvNT_6ParamsE --------------------------
	.section	.nv.constant0._ZN7cutlass13device_kernelIN5flash11enable_sm90INS1_16FlashAttnFwdSm90INS1_25CollectiveMainloopFwdSm90ILi2EN4cute5tupleIJNS5_1CILi1EEES8_S8_EEENS6_IJNS7_ILi128EEENS7_ILi96EEENS7_ILi64EEEEEELi256ENS_6half_tEfNS_4arch4Sm90ELb0ELb0ELb1ELb0ELb0ELb0ELb0ELb1ELb0ELb0ELb0ELb0EEENS1_21CollectiveEpilogueFwdINS6_IJSA_NS7_ILi256EEESB_EEES9_SE_SG_Li256ELb0ELb0ELb0ELb0EEENS1_29StaticPersistentTileSchedulerILb0EEEEEEEEEvNT_6ParamsE,"a",@progbits
	.sectionflags	@""
	.align	4
.nv.constant0._ZN7cutlass13device_kernelIN5flash11enable_sm90INS1_16FlashAttnFwdSm90INS1_25CollectiveMainloopFwdSm90ILi2EN4cute5tupleIJNS5_1CILi1EEES8_S8_EEENS6_IJNS7_ILi128EEENS7_ILi96EEENS7_ILi64EEEEEELi256ENS_6half_tEfNS_4arch4Sm90ELb0ELb0ELb1ELb0ELb0ELb0ELb0ELb1ELb0ELb0ELb0ELb0EEENS1_21CollectiveEpilogueFwdINS6_IJSA_NS7_ILi256EEESB_EEES9_SE_SG_Li256ELb0ELb0ELb0ELb0EEENS1_29StaticPersistentTileSchedulerILb0EEEEEEEEEvNT_6ParamsE:
	.zero		3584


//--------------------- .nv.constant0._ZN7cutlass13device_kernelIN5flash11enable_sm90INS1_16FlashAttnFwdSm90INS1_25CollectiveMainloopFwdSm90ILi2EN4cute5tupleIJNS5_1CILi1EEES8_S8_EEENS6_IJNS7_ILi128EEENS7_ILi96EEENS7_ILi64EEEEEELi256ENS_6half_tEfNS_4arch4Sm90ELb0ELb0ELb1ELb0ELb0ELb0ELb1ELb1ELb0ELb0ELb0ELb0EEENS1_21CollectiveEpilogueFwdINS6_IJSA_NS7_ILi256EEESB_EEES9_SE_SG_Li256ELb0ELb0ELb0ELb0EEENS1_29StaticPersistentTileSchedulerILb0EEEEEEEEEvNT_6ParamsE --------------------------
	.section	.nv.constant0._ZN7cutlass13device_kernelIN5flash11enable_sm90INS1_16FlashAttnFwdSm90INS1_25CollectiveMainloopFwdSm90ILi2EN4cute5tupleIJNS5_1CILi1EEES8_S8_EEENS6_IJNS7_ILi128EEENS7_ILi96EEENS7_ILi64EEEEEELi256ENS_6half_tEfNS_4arch4Sm90ELb0ELb0ELb1ELb0ELb0ELb0ELb1ELb1ELb0ELb0ELb0ELb0EEENS1_21CollectiveEpilogueFwdINS6_IJSA_NS7_ILi256EEESB_EEES9_SE_SG_Li256ELb0ELb0ELb0ELb0EEENS1_29StaticPersistentTileSchedulerILb0EEEEEEEEEvNT_6ParamsE,"a",@progbits
	.sectionflags	@""
	.align	4
.nv.constant0._ZN7cutlass13device_kernelIN5flash11enable_sm90INS1_16FlashAttnFwdSm90INS1_25CollectiveMainloopFwdSm90ILi2EN4cute5tupleIJNS5_1CILi1EEES8_S8_EEENS6_IJNS7_ILi128EEENS7_ILi96EEENS7_ILi64EEEEEELi256ENS_6half_tEfNS_4arch4Sm90ELb0ELb0ELb1ELb0ELb0ELb0ELb1ELb1ELb0ELb0ELb0ELb0EEENS1_21CollectiveEpilogueFwdINS6_IJSA_NS7_ILi256EEESB_EEES9_SE_SG_Li256ELb0ELb0ELb0ELb0EEENS1_29StaticPersistentTileSchedulerILb0EEEEEEEEEvNT_6ParamsE:
	.zero		3840


//--------------------- .nv.constant0._ZN7cutlass13device_kernelIN5flash11enable_sm90INS1_16FlashAttnFwdSm90INS1_25CollectiveMainloopFwdSm90ILi2EN4cute5tupleIJNS5_1CILi1EEES8_S8_EEENS6_IJNS7_ILi128EEENS7_ILi96EEENS7_ILi64EEEEEELi256ENS_6half_tEfNS_4arch4Sm90ELb0ELb0ELb1ELb1ELb0ELb0ELb0ELb1ELb0ELb0ELb0ELb0EEENS1_21CollectiveEpilogueFwdINS6_IJSA_NS7_ILi256EEESB_EEES9_SE_SG_Li256ELb1ELb0ELb0ELb0EEENS1_36VarlenDynamicPersistentTileSchedulerILi128ELi96ELi256ELi32ELb0ELb0ELb1ELb0ELb1ELb1EEEEEEEEEvNT_6ParamsE --------------------------
	.section	.nv.constant0._ZN7cutlass13device_kernelIN5flash11enable_sm90INS1_16FlashAttnFwdSm90INS1_25CollectiveMainloopFwdSm90ILi2EN4cute5tupleIJNS5_1CILi1EEES8_S8_EEENS6_IJNS7_ILi128EEENS7_ILi96EEENS7_ILi64EEEEEELi256ENS_6half_tEfNS_4arch4Sm90ELb0ELb0ELb1ELb1ELb0ELb0ELb0ELb1ELb0ELb0ELb0ELb0EEENS1_21CollectiveEpilogueFwdINS6_IJSA_NS7_ILi256EEESB_EEES9_SE_SG_Li256ELb1ELb0ELb0ELb0EEENS1_36VarlenDynamicPersistentTileSchedulerILi128ELi96ELi256ELi32ELb0ELb0ELb1ELb0ELb1ELb1EEEEEEEEEvNT_6ParamsE,"a",@progbits
	.sectionflags	@""
	.align	4
.nv.constant0._ZN7cutlass13device_kernelIN5flash11enable_sm90INS1_16FlashAttnFwdSm90INS1_25CollectiveMainloopFwdSm90ILi2EN4cute5tupleIJNS5_1CILi1EEES8_S8_EEENS6_IJNS7_ILi128EEENS7_ILi96EEENS7_ILi64EEEEEELi256ENS_6half_tEfNS_4arch4Sm90ELb0ELb0ELb1ELb1ELb0ELb0ELb0ELb1ELb0ELb0ELb0ELb0EEENS1_21CollectiveEpilogueFwdINS6_IJSA_NS7_ILi256EEESB_EEES9_SE_SG_Li256ELb1ELb0ELb0ELb0EEENS1_36VarlenDynamicPersistentTileSchedulerILi128ELi96ELi256ELi32ELb0ELb0ELb1ELb0ELb1ELb1EEEEEEEEEvNT_6ParamsE:
	.zero		3200


//--------------------- .nv.constant0._ZN7cutlass13device_kernelIN5flash11enable_sm90INS1_16FlashAttnFwdSm90INS1_25CollectiveMainloopFwdSm90ILi2EN4cute5tupleIJNS5_1CILi1EEES8_S8_EEENS6_IJNS7_ILi128EEENS7_ILi96EEENS7_ILi64EEEEEELi256ENS_6half_tEfNS_4arch4Sm90ELb0ELb0ELb1ELb1ELb0ELb1ELb0ELb1ELb0ELb0ELb0ELb0EEENS1_21CollectiveEpilogueFwdINS6_IJSA_NS7_ILi256EEESB_EEES9_SE_SG_Li256ELb1ELb0ELb0ELb0EEENS1_36VarlenDynamicPersistentTileSchedulerILi128ELi96ELi256ELi32ELb0ELb0ELb1ELb0ELb1ELb1EEEEEEEEEvNT_6ParamsE --------------------------
	.section	.nv.constant0._ZN7cutlass13device_kernelIN5flash11enable_sm90INS1_16FlashAttnFwdSm90INS1_25CollectiveMainloopFwdSm90ILi2EN4cute5tupleIJNS5_1CILi1EEES8_S8_EEENS6_IJNS7_ILi128EEENS7_ILi96EEENS7_ILi64EEEEEELi256ENS_6half_tEfNS_4arch4Sm90ELb0ELb0ELb1ELb1ELb0ELb1ELb0ELb1ELb0ELb0ELb0ELb0EEENS1_21CollectiveEpilogueFwdINS6_IJSA_NS7_ILi256EEESB_EEES9_SE_SG_Li256ELb1ELb0ELb0ELb0EEENS1_36VarlenDynamicPersistentTileSchedulerILi128ELi96ELi256ELi32ELb0ELb0ELb1ELb0ELb1ELb1EEEEEEEEEvNT_6ParamsE,"a",@progbits
	.sectionflags	@""
	.align	4
.nv.constant0._ZN7cutlass13device_kernelIN5flash11enable_sm90INS1_16FlashAttnFwdSm90INS1_25CollectiveMainloopFwdSm90ILi2EN4cute5tupleIJNS5_1CILi1EEES8_S8_EEENS6_IJNS7_ILi128EEENS7_ILi96EEENS7_ILi64EEEEEELi256ENS_6half_tEfNS_4arch4Sm90ELb0ELb0ELb1ELb1ELb0ELb1ELb0ELb1ELb0ELb0ELb0ELb0EEENS1_21CollectiveEpilogueFwdINS6_IJSA_NS7_ILi256EEESB_EEES9_SE_SG_Li256ELb1ELb0ELb0ELb0EEENS1_36VarlenDynamicPersistentTileSchedulerILi128ELi96ELi256ELi32ELb0ELb0ELb1ELb0ELb1ELb1EEEEEEEEEvNT_6ParamsE:
	.zero		3200


//--------------------- .nv.constant0._ZN7cutlass13device_kernelIN5flash11enable_sm90INS1_16FlashAttnFwdSm90INS1_25CollectiveMainloopFwdSm90ILi2EN4cute5tupleIJNS5_1CILi1EEES8_S8_EEENS6_IJNS7_ILi128EEENS7_ILi96EEENS7_ILi64EEEEEELi256ENS_6half_tEfNS_4arch4Sm90ELb0ELb0ELb1ELb1ELb0ELb0ELb1ELb1ELb0ELb0ELb0ELb0EEENS1_21CollectiveEpilogueFwdINS6_IJSA_NS7_ILi256EEESB_EEES9_SE_SG_Li256ELb1ELb0ELb0ELb0EEENS1_36VarlenDynamicPersistentTileSchedulerILi128ELi96ELi256ELi32ELb0ELb0ELb1ELb0ELb1ELb1EEEEEEEEEvNT_6ParamsE --------------------------
	.section	.nv.constant0._ZN7cutlass13device_kernelIN5flash11enable_sm90INS1_16FlashAttnFwdSm90INS1_25CollectiveMainloopFwdSm90ILi2EN4cute5tupleIJNS5_1CILi1EEES8_S8_EEENS6_IJNS7_ILi128EEENS7_ILi96EEENS7_ILi64EEEEEELi256ENS_6half_tEfNS_4arch4Sm90ELb0ELb0ELb1ELb1ELb0ELb0ELb1ELb1ELb0ELb0ELb0ELb0EEENS1_21CollectiveEpilogueFwdINS6_IJSA_NS7_ILi256EEESB_EEES9_SE_SG_Li256ELb1ELb0ELb0ELb0EEENS1_36VarlenDynamicPersistentTileSchedulerILi128ELi96ELi256ELi32ELb0ELb0ELb1ELb0ELb1ELb1EEEEEEEEEvNT_6ParamsE,"a",@progbits
	.sectionflags	@""
	.align	4
.nv.constant0._ZN7cutlass13device_kernelIN5flash11enable_sm90INS1_16FlashAttnFwdSm90INS1_25CollectiveMainloopFwdSm90ILi2EN4cute5tupleIJNS5_1CILi1EEES8_S8_EEENS6_IJNS7_ILi128EEENS7_ILi96EEENS7_ILi64EEEEEELi256ENS_6half_tEfNS_4arch4Sm90ELb0ELb0ELb1ELb1ELb0ELb0ELb1ELb1ELb0ELb0ELb0ELb0EEENS1_21CollectiveEpilogueFwdINS6_IJSA_NS7_ILi256EEESB_EEES9_SE_SG_Li256ELb1ELb0ELb0ELb0EEENS1_36VarlenDynamicPersistentTileSchedulerILi128ELi96ELi256ELi32ELb0ELb0ELb1ELb0ELb1ELb1EEEEEEEEEvNT_6ParamsE:
	.zero		3456


//--------------------- .nv.constant0._ZN7cutlass13device_kernelIN5flash11enable_sm90INS1_16FlashAttnFwdSm90INS1_25CollectiveMainloopFwdSm90ILi2EN4cute5tupleIJNS5_1CILi1EEES8_S8_EEENS6_IJNS7_ILi128EEENS7_ILi96EEENS7_ILi64EEEEEELi256ENS_6half_tEfNS_4arch4Sm90ELb0ELb0ELb1ELb1ELb0ELb1ELb1ELb1ELb0ELb0ELb0ELb0EEENS1_21CollectiveEpilogueFwdINS6_IJSA_NS7_ILi256EEESB_EEES9_SE_SG_Li256ELb1ELb0ELb0ELb0EEENS1_36VarlenDynamicPersistentTileSchedulerILi128ELi96ELi256ELi32ELb0ELb0ELb1ELb0ELb1ELb1EEEEEEEEEvNT_6ParamsE --------------------------
	.section	.nv.constant0._ZN7cutlass13device_kernelIN5flash11enable_sm90INS1_16FlashAttnFwdSm90INS1_25CollectiveMainloopFwdSm90ILi2EN4cute5tupleIJNS5_1CILi1EEES8_S8_EEENS6_IJNS7_ILi128EEENS7_ILi96EEENS7_ILi64EEEEEELi256ENS_6half_tEfNS_4arch4Sm90ELb0ELb0ELb1ELb1ELb0ELb1ELb1ELb1ELb0ELb0ELb0ELb0EEENS1_21CollectiveEpilogueFwdINS6_IJSA_NS7_ILi256EEESB_EEES9_SE_SG_Li256ELb1ELb0ELb0ELb0EEENS1_36VarlenDynamicPersistentTileSchedulerILi128ELi96ELi256ELi32ELb0ELb0ELb1ELb0ELb1ELb1EEEEEEEEEvNT_6ParamsE,"a",@progbits
	.sectionflags	@""
	.align	4
.nv.constant0._ZN7cutlass13device_kernelIN5flash11enable_sm90INS1_16FlashAttnFwdSm90INS1_25CollectiveMainloopFwdSm90ILi2EN4cute5tupleIJNS5_1CILi1EEES8_S8_EEENS6_IJNS7_ILi128EEENS7_ILi96EEENS7_ILi64EEEEEELi256ENS_6half_tEfNS_4arch4Sm90ELb0ELb0ELb1ELb1ELb0ELb1ELb1ELb1ELb0ELb0ELb0ELb0EEENS1_21CollectiveEpilogueFwdINS6_IJSA_NS7_ILi256EEESB_EEES9_SE_SG_Li256ELb1ELb0ELb0ELb0EEENS1_36VarlenDynamicPersistentTileSchedulerILi128ELi96ELi256ELi32ELb0ELb0ELb1ELb0ELb1ELb1EEEEEEEEEvNT_6ParamsE:
	.zero		3456


//--------------------- .nv.constant0._ZN7cutlass13device_kernelIN5flash11enable_sm90INS1_16FlashAttnFwdSm90INS1_25CollectiveMainloopFwdSm90ILi2EN4cute5tupleIJNS5_1CILi1EEES8_S8_EEENS6_IJNS7_ILi128EEENS7_ILi96EEENS7_ILi64EEEEEELi256ENS_6half_tEfNS_4arch4Sm90ELb0ELb1ELb1ELb0ELb0ELb0ELb0ELb1ELb0ELb0ELb0ELb0EEENS1_21CollectiveEpilogueFwdINS6_IJSA_NS7_ILi256EEESB_EEES9_SE_SG_Li256ELb0ELb0ELb0ELb0EEENS1_30DynamicPersistentTileSchedulerILi256ELi32ELb0ELb0ELb1EEEEEEEEEvNT_6ParamsE --------------------------
	.section	.nv.constant0._ZN7cutlass13device_kernelIN5flash11enable_sm90INS1_16FlashAttnFwdSm90INS1_25CollectiveMainloopFwdSm90ILi2EN4cute5tupleIJNS5_1CILi1EEES8_S8_EEENS6_IJNS7_ILi128EEENS7_ILi96EEENS7_ILi64EEEEEELi256ENS_6half_tEfNS_4arch4Sm90ELb0ELb1ELb1ELb0ELb0ELb0ELb0ELb1ELb0ELb0ELb0ELb0EEENS1_21CollectiveEpilogueFwdINS6_IJSA_NS7_ILi256EEESB_EEES9_SE_SG_Li256ELb0ELb0ELb0ELb0EEENS1_30DynamicPersistentTileSchedulerILi256ELi32ELb0ELb0ELb1EEEEEEEEEvNT_6ParamsE,"a",@progbits
	.sectionflags	@""
	.align	4
.nv.constant0._ZN7cutlass13device_kernelIN5flash11enable_sm90INS1_16FlashAttnFwdSm90INS1_25CollectiveMainloopFwdSm90ILi2EN4cute5tupleIJNS5_1CILi1EEES8_S8_EEENS6_IJNS7_ILi128EEENS7_ILi96EEENS7_ILi64EEEEEELi256ENS_6half_tEfNS_4arch4Sm90ELb0ELb1ELb1ELb0ELb0ELb0ELb0ELb1ELb0ELb0ELb0ELb0EEENS1_21CollectiveEpilogueFwdINS6_IJSA_NS7_ILi256EEESB_EEES9_SE_SG_Li256ELb0ELb0ELb0ELb0EEENS1_30DynamicPersistentTileSchedulerILi256ELi32ELb0ELb0ELb1EEEEEEEEEvNT_6ParamsE:
	.zero		3584


//--------------------- .nv.constant0._ZN7cutlass13device_kernelIN5flash11enable_sm90INS1_16FlashAttnFwdSm90INS1_25CollectiveMainloopFwdSm90ILi2EN4cute5tupleIJNS5_1CILi1EEES8_S8_EEENS6_IJNS7_ILi128EEENS7_ILi96EEENS7_ILi64EEEEEELi256ENS_6half_tEfNS_4arch4Sm90ELb0ELb1ELb1ELb0ELb0ELb0ELb1ELb1ELb0ELb0ELb0ELb0EEENS1_21CollectiveEpilogueFwdINS6_IJSA_NS7_ILi256EEESB_EEES9_SE_SG_Li256ELb0ELb0ELb0ELb0EEENS1_30DynamicPersistentTileSchedulerILi256ELi32ELb0ELb0ELb1EEEEEEEEEvNT_6ParamsE --------------------------
	.section	.nv.constant0._ZN7cutlass13device_kernelIN5flash11enable_sm90INS1_16FlashAttnFwdSm90INS1_25CollectiveMainloopFwdSm90ILi2EN4cute5tupleIJNS5_1CILi1EEES8_S8_EEENS6_IJNS7_ILi128EEENS7_ILi96EEENS7_ILi64EEEEEELi256ENS_6half_tEfNS_4arch4Sm90ELb0ELb1ELb1ELb0ELb0ELb0ELb1ELb1ELb0ELb0ELb0ELb0EEENS1_21CollectiveEpilogueFwdINS6_IJSA_NS7_ILi256EEESB_EEES9_SE_SG_Li256ELb0ELb0ELb0ELb0EEENS1_30DynamicPersistentTileSchedulerILi256ELi32ELb0ELb0ELb1EEEEEEEEEvNT_6ParamsE,"a",@progbits
	.sectionflags	@""
	.align	4
.nv.constant0._ZN7cutlass13device_kernelIN5flash11enable_sm90INS1_16FlashAttnFwdSm90INS1_25CollectiveMainloopFwdSm90ILi2EN4cute5tupleIJNS5_1CILi1EEES8_S8_EEENS6_IJNS7_ILi128EEENS7_ILi96EEENS7_ILi64EEEEEELi256ENS_6half_tEfNS_4arch4Sm90ELb0ELb1ELb1ELb0ELb0ELb0ELb1ELb1ELb0ELb0ELb0ELb0EEENS1_21CollectiveEpilogueFwdINS6_IJSA_NS7_ILi256EEESB_EEES9_SE_SG_Li256ELb0ELb0ELb0ELb0EEENS1_30DynamicPersistentTileSchedulerILi256ELi32ELb0ELb0ELb1EEEEEEEEEvNT_6ParamsE:
	.zero		3840


//--------------------- .nv.constant0._ZN7cutlass13device_kernelIN5flash11enable_sm90INS1_16FlashAttnFwdSm90INS1_25CollectiveMainloopFwdSm90ILi2EN4cute5tupleIJNS5_1CILi1EEES8_S8_EEENS6_IJNS7_ILi128EEENS7_ILi96EEENS7_ILi64EEEEEELi256ENS_6half_tEfNS_4arch4Sm90ELb0ELb1ELb1ELb1ELb0ELb0ELb0ELb1ELb0ELb0ELb0ELb0EEENS1_21CollectiveEpilogueFwdINS6_IJSA_NS7_ILi256EEESB_EEES9_SE_SG_Li256ELb1ELb0ELb0ELb0EEENS1_36VarlenDynamicPersistentTileSchedulerILi128ELi96ELi256ELi32ELb0ELb0ELb1ELb1ELb0ELb1EEEEEEEEEvNT_6ParamsE --------------------------
	.section	.nv.constant0._ZN7cutlass13device_kernelIN5flash11enable_sm90INS1_16FlashAttnFwdSm90INS1_25CollectiveMainloopFwdSm90ILi2EN4cute5tupleIJNS5_1CILi1EEES8_S8_EEENS6_IJNS7_ILi128EEENS7_ILi96EEENS7_ILi64EEEEEELi256ENS_6half_tEfNS_4arch4Sm90ELb0ELb1ELb1ELb1ELb0ELb0ELb0ELb1ELb0ELb0ELb0ELb0EEENS1_21CollectiveEpilogueFwdINS6_IJSA_NS7_ILi256EEESB_EEES9_SE_SG_Li256ELb1ELb0ELb0ELb0EEENS1_36VarlenDynamicPersistentTileSchedulerILi128ELi96ELi256ELi32ELb0ELb0ELb1ELb1ELb0ELb1EEEEEEEEEvNT_6ParamsE,"a",@progbits
	.sectionflags	@""
	.align	4
.nv.constant0._ZN7cutlass13device_kernelIN5flash11enable_sm90INS1_16FlashAttnFwdSm90INS1_25CollectiveMainloopFwdSm90ILi2EN4cute5tupleIJNS5_1CILi1EEES8_S8_EEENS6_IJNS7_ILi128EEENS7_ILi96EEENS7_ILi64EEEEEELi256ENS_6half_tEfNS_4arch4Sm90ELb0ELb1ELb1ELb1ELb0ELb0ELb0ELb1ELb0ELb0ELb0ELb0EEENS1_21CollectiveEpilogueFwdINS6_IJSA_NS7_ILi256EEESB_EEES9_SE_SG_Li256ELb1ELb0ELb0ELb0EEENS1_36VarlenDynamicPersistentTileSchedulerILi128ELi96ELi256ELi32ELb0ELb0ELb1ELb1ELb0ELb1EEEEEEEEEvNT_6ParamsE:
	.zero		3200


//--------------------- .nv.constant0._ZN7cutlass13device_kernelIN5flash11enable_sm90INS1_16FlashAttnFwdSm90INS1_25CollectiveMainloopFwdSm90ILi2EN4cute5tupleIJNS5_1CILi1EEES8_S8_EEENS6_IJNS7_ILi128EEENS7_ILi96EEENS7_ILi64EEEEEELi256ENS_6half_tEfNS_4arch4Sm90ELb0ELb1ELb1ELb1ELb0ELb1ELb0ELb1ELb0ELb0ELb0ELb0EEENS1_21CollectiveEpilogueFwdINS6_IJSA_NS7_ILi256EEESB_EEES9_SE_SG_Li256ELb1ELb0ELb0ELb0EEENS1_36VarlenDynamicPersistentTileSchedulerILi128ELi96ELi256ELi32ELb0ELb0ELb1ELb1ELb0ELb1EEEEEEEEEvNT_6ParamsE --------------------------
	.section	.nv.constant0._ZN7cutlass13device_kernelIN5flash11enable_sm90INS1_16FlashAttnFwdSm90INS1_25CollectiveMainloopFwdSm90ILi2EN4cute5tupleIJNS5_1CILi1EEES8_S8_EEENS6_IJNS7_ILi128EEENS7_ILi96EEENS7_ILi64EEEEEELi256ENS_6half_tEfNS_4arch4Sm90ELb0ELb1ELb1ELb1ELb0ELb1ELb0ELb1ELb0ELb0ELb0ELb0EEENS1_21CollectiveEpilogueFwdINS6_IJSA_NS7_ILi256EEESB_EEES9_SE_SG_Li256ELb1ELb0ELb0ELb0EEENS1_36VarlenDynamicPersistentTileSchedulerILi128ELi96ELi256ELi32ELb0ELb0ELb1ELb1ELb0ELb1EEEEEEEEEvNT_6ParamsE,"a",@progbits
	.sectionflags	@""
	.align	4
.nv.constant0._ZN7cutlass13device_kernelIN5flash11enable_sm90INS1_16FlashAttnFwdSm90INS1_25CollectiveMainloopFwdSm90ILi2EN4cute5tupleIJNS5_1CILi1EEES8_S8_EEENS6_IJNS7_ILi128EEENS7_ILi96EEENS7_ILi64EEEEEELi256ENS_6half_tEfNS_4arch4Sm90ELb0ELb1ELb1ELb1ELb0ELb1ELb0ELb1ELb0ELb0ELb0ELb0EEENS1_21CollectiveEpilogueFwdINS6_IJSA_NS7_ILi256EEESB_EEES9_SE_SG_Li256ELb1ELb0ELb0ELb0EEENS1_36VarlenDynamicPersistentTileSchedulerILi128ELi96ELi256ELi32ELb0ELb0ELb1ELb1ELb0ELb1EEEEEEEEEvNT_6ParamsE:
	.zero		3200


//--------------------- .nv.constant0._ZN7cutlass13device_kernelIN5flash11enable_sm90INS1_16FlashAttnFwdSm90INS1_25CollectiveMainloopFwdSm90ILi2EN4cute5tupleIJNS5_1CILi1EEES8_S8_EEENS6_IJNS7_ILi128EEENS7_ILi96EEENS7_ILi64EEEEEELi256ENS_6half_tEfNS_4arch4Sm90ELb0ELb1ELb1ELb1ELb0ELb0ELb1ELb1ELb0ELb0ELb0ELb0EEENS1_21CollectiveEpilogueFwdINS6_IJSA_NS7_ILi256EEESB_EEES9_SE_SG_Li256ELb1ELb0ELb0ELb0EEENS1_36VarlenDynamicPersistentTileSchedulerILi128ELi96ELi256ELi32ELb0ELb0ELb1ELb1ELb0ELb1EEEEEEEEEvNT_6ParamsE --------------------------
	.section	.nv.constant0._ZN7cutlass13device_kernelIN5flash11enable_sm90INS1_16FlashAttnFwdSm90INS1_25CollectiveMainloopFwdSm90ILi2EN4cute5tupleIJNS5_1CILi1EEES8_S8_EEENS6_IJNS7_ILi128EEENS7_ILi96EEENS7_ILi64EEEEEELi256ENS_6half_tEfNS_4arch4Sm90ELb0ELb1ELb1ELb1ELb0ELb0ELb1ELb1ELb0ELb0ELb0ELb0EEENS1_21CollectiveEpilogueFwdINS6_IJSA_NS7_ILi256EEESB_EEES9_SE_SG_Li256ELb1ELb0ELb0ELb0EEENS1_36VarlenDynamicPersistentTileSchedulerILi128ELi96ELi256ELi32ELb0ELb0ELb1ELb1ELb0ELb1EEEEEEEEEvNT_6ParamsE,"a",@progbits
	.sectionflags	@""
	.align	4
.nv.constant0._ZN7cutlass13device_kernelIN5flash11enable_sm90INS1_16FlashAttnFwdSm90INS1_25CollectiveMainloopFwdSm90ILi2EN4cute5tupleIJNS5_1CILi1EEES8_S8_EEENS6_IJNS7_ILi128EEENS7_ILi96EEENS7_ILi64EEEEEELi256ENS_6half_tEfNS_4arch4Sm90ELb0ELb1ELb1ELb1ELb0ELb0ELb1ELb1ELb0ELb0ELb0ELb0EEENS1_21CollectiveEpilogueFwdINS6_IJSA_NS7_ILi256EEESB_EEES9_SE_SG_Li256ELb1ELb0ELb0ELb0EEENS1_36VarlenDynamicPersistentTileSchedulerILi128ELi96ELi256ELi32ELb0ELb0ELb1ELb1ELb0ELb1EEEEEEEEEvNT_6ParamsE:
	.zero		3456


//--------------------- .nv.constant0._ZN7cutlass13device_kernelIN5flash11enable_sm90INS1_16FlashAttnFwdSm90INS1_25CollectiveMainloopFwdSm90ILi2EN4cute5tupleIJNS5_1CILi1EEES8_S8_EEENS6_IJNS7_ILi128EEENS7_ILi96EEENS7_ILi64EEEEEELi256ENS_6half_tEfNS_4arch4Sm90ELb0ELb1ELb1ELb1ELb0ELb1ELb1ELb1ELb0ELb0ELb0ELb0EEENS1_21CollectiveEpilogueFwdINS6_IJSA_NS7_ILi256EEESB_EEES9_SE_SG_Li256ELb1ELb0ELb0ELb0EEENS1_36VarlenDynamicPersistentTileSchedulerILi128ELi96ELi256ELi32ELb0ELb0ELb1ELb1ELb0ELb1EEEEEEEEEvNT_6ParamsE --------------------------
	.section	.nv.constant0._ZN7cutlass13device_kernelIN5flash11enable_sm90INS1_16FlashAttnFwdSm90INS1_25CollectiveMainloopFwdSm90ILi2EN4cute5tupleIJNS5_1CILi1EEES8_S8_EEENS6_IJNS7_ILi128EEENS7_ILi96EEENS7_ILi64EEEEEELi256ENS_6half_tEfNS_4arch4Sm90ELb0ELb1ELb1ELb1ELb0ELb1ELb1ELb1ELb0ELb0ELb0ELb0EEENS1_21CollectiveEpilogueFwdINS6_IJSA_NS7_ILi256EEESB_EEES9_SE_SG_Li256ELb1ELb0ELb0ELb0EEENS1_36VarlenDynamicPersistentTileSchedulerILi128ELi96ELi256ELi32ELb0ELb0ELb1ELb1ELb0ELb1EEEEEEEEEvNT_6ParamsE,"a",@progbits
	.sectionflags	@""
	.align	4
.nv.constant0._ZN7cutlass13device_kernelIN5flash11enable_sm90INS1_16FlashAttnFwdSm90INS1_25CollectiveMainloopFwdSm90ILi2EN4cute5tupleIJNS5_1CILi1EEES8_S8_EEENS6_IJNS7_ILi128EEENS7_ILi96EEENS7_ILi64EEEEEELi256ENS_6half_tEfNS_4arch4Sm90ELb0ELb1ELb1ELb1ELb0ELb1ELb1ELb1ELb0ELb0ELb0ELb0EEENS1_21CollectiveEpilogueFwdINS6_IJSA_NS7_ILi256EEESB_EEES9_SE_SG_Li256ELb1ELb0ELb0ELb0EEENS1_36VarlenDynamicPersistentTileSchedulerILi128ELi96ELi256ELi32ELb0ELb0ELb1ELb1ELb0ELb1EEEEEEEEEvNT_6ParamsE:
	.zero		3456


//--------------------- .nv.constant0._ZN7cutlass13device_kernelIN5flash11enable_sm90INS1_16FlashAttnFwdSm90INS1_25CollectiveMainloopFwdSm90ILi2EN4cute5tupleIJNS5_1CILi1EEES8_S8_EEENS6_IJNS7_ILi128EEENS7_ILi96EEENS7_ILi64EEEEEELi256ENS_6half_tEfNS_4arch4Sm90ELb1ELb0ELb1ELb0ELb0ELb0ELb0ELb1ELb0ELb0ELb0ELb0EEENS1_21CollectiveEpilogueFwdINS6_IJSA_NS7_ILi256EEESB_EEES9_SE_SG_Li256ELb0ELb0ELb0ELb0EEENS1_30DynamicPersistentTileSchedulerILi256ELi32ELb0ELb0ELb1EEEEEEEEEvNT_6ParamsE --------------------------
	.section	.nv.constant0._ZN7cutlass13device_kernelIN5flash11enable_sm90INS1_16FlashAttnFwdSm90INS1_25CollectiveMainloopFwdSm90ILi2EN4cute5tupleIJNS5_1CILi1EEES8_S8_EEENS6_IJNS7_ILi128EEENS7_ILi96EEENS7_ILi64EEEEEELi256ENS_6half_tEfNS_4arch4Sm90ELb1ELb0ELb1ELb0ELb0ELb0ELb0ELb1ELb0ELb0ELb0ELb0EEENS1_21CollectiveEpilogueFwdINS6_IJSA_NS7_ILi256EEESB_EEES9_SE_SG_Li256ELb0ELb0ELb0ELb0EEENS1_30DynamicPersistentTileSchedulerILi256ELi32ELb0ELb0ELb1EEEEEEEEEvNT_6ParamsE,"a",@progbits
	.sectionflags	@""
	.align	4
.nv.constant0._ZN7cutlass13device_kernelIN5flash11enable_sm90INS1_16FlashAttnFwdSm90INS1_25CollectiveMainloopFwdSm90ILi2EN4cute5tupleIJNS5_1CILi1EEES8_S8_EEENS6_IJNS7_ILi128EEENS7_ILi96EEENS7_ILi64EEEEEELi256ENS_6half_tEfNS_4arch4Sm90ELb1ELb0ELb1ELb0ELb0ELb0ELb0ELb1ELb0ELb0ELb0ELb0EEENS1_21CollectiveEpilogueFwdINS6_IJSA_NS7_ILi256EEESB_EEES9_SE_SG_Li256ELb0ELb0ELb0ELb0EEENS1_30DynamicPersistentTileSchedulerILi256ELi32ELb0ELb0ELb1EEEEEEEEEvNT_6ParamsE:
	.zero		3584


//--------------------- .nv.constant0._ZN7cutlass13device_kernelIN5flash11enable_sm90INS1_16FlashAttnFwdSm90INS1_25CollectiveMainloopFwdSm90ILi2EN4cute5tupleIJNS5_1CILi1EEES8_S8_EEENS6_IJNS7_ILi128EEENS7_ILi96EEENS7_ILi64EEEEEELi256ENS_6half_tEfNS_4arch4Sm90ELb1ELb0ELb1ELb0ELb0ELb0ELb1ELb1ELb0ELb0ELb0ELb0EEENS1_21CollectiveEpilogueFwdINS6_IJSA_NS7_ILi256EEESB_EEES9_SE_SG_Li256ELb0ELb0ELb0ELb0EEENS1_30DynamicPersistentTileSchedulerILi256ELi32ELb0ELb0ELb1EEEEEEEEEvNT_6ParamsE --------------------------
	.section	.nv.constant0._ZN7cutlass13device_kernelIN5flash11enable_sm90INS1_16FlashAttnFwdSm90INS1_25CollectiveMainloopFwdSm90ILi2EN4cute5tupleIJNS5_1CILi1EEES8_S8_EEENS6_IJNS7_ILi128EEENS7_ILi96EEENS7_ILi64EEEEEELi256ENS_6half_tEfNS_4arch4Sm90ELb1ELb0ELb1ELb0ELb0ELb0ELb1ELb1ELb0ELb0ELb0ELb0EEENS1_21CollectiveEpilogueFwdINS6_IJSA_NS7_ILi256EEESB_EEES9_SE_SG_Li256ELb0ELb0ELb0ELb0EEENS1_30DynamicPersistentTileSchedulerILi256ELi32ELb0ELb0ELb1EEEEEEEEEvNT_6ParamsE,"a",@progbits
	.sectionflags	@""
	.align	4
.nv.constant0._ZN7cutlass13device_kernelIN5flash11enable_sm90INS1_16FlashAttnFwdSm90INS1_25CollectiveMainloopFwdSm90ILi2EN4cute5tupleIJNS5_1CILi1EEES8_S8_EEENS6_IJNS7_ILi128EEENS7_ILi96EEENS7_ILi64EEEEEELi256ENS_6half_tEfNS_4arch4Sm90ELb1ELb0ELb1ELb0ELb0ELb0ELb1ELb1ELb0ELb0ELb0ELb0EEENS1_21CollectiveEpilogueFwdINS6_IJSA_NS7_ILi256EEESB_EEES9_SE_SG_Li256ELb0ELb0ELb0ELb0EEENS1_30DynamicPersistentTileSchedulerILi256ELi32ELb0ELb0ELb1EEEEEEEEEvNT_6ParamsE:
	.zero		3840


//--------------------- .nv.constant0._ZN7cutlass13device_kernelIN5flash11enable_sm90INS1_16FlashAttnFwdSm90INS1_25CollectiveMainloopFwdSm90ILi2EN4cute5tupleIJNS5_1CILi1EEES8_S8_EEENS6_IJNS7_ILi128EEENS7_ILi96EEENS7_ILi64EEEEEELi256ENS_6half_tEfNS_4arch4Sm90ELb1ELb0ELb1ELb1ELb0ELb0ELb0ELb1ELb0ELb0ELb0ELb0EEENS1_21CollectiveEpilogueFwdINS6_IJSA_NS7_ILi256EEESB_EEES9_SE_SG_Li256ELb1ELb0ELb0ELb0EEENS1_36VarlenDynamicPersistentTileSchedulerILi128ELi96ELi256ELi32ELb0ELb0ELb1ELb1ELb1ELb1EEEEEEEEEvNT_6ParamsE --------------------------
	.section	.nv.constant0._ZN7cutlass13device_kernelIN5flash11enable_sm90INS1_16FlashAttnFwdSm90INS1_25CollectiveMainloopFwdSm90ILi2EN4cute5tupleIJNS5_1CILi1EEES8_S8_EEENS6_IJNS7_ILi128EEENS7_ILi96EEENS7_ILi64EEEEEELi256ENS_6half_tEfNS_4arch4Sm90ELb1ELb0ELb1ELb1ELb0ELb0ELb0ELb1ELb0ELb0ELb0ELb0EEENS1_21CollectiveEpilogueFwdINS6_IJSA_NS7_ILi256EEESB_EEES9_SE_SG_Li256ELb1ELb0ELb0ELb0EEENS1_36VarlenDynamicPersistentTileSchedulerILi128ELi96ELi256ELi32ELb0ELb0ELb1ELb1ELb1ELb1EEEEEEEEEvNT_6ParamsE,"a",@progbits
	.sectionflags	@""
	.align	4
.nv.constant0._ZN7cutlass13device_kernelIN5flash11enable_sm90INS1_16FlashAttnFwdSm90INS1_25CollectiveMainloopFwdSm90ILi2EN4cute5tupleIJNS5_1CILi1EEES8_S8_EEENS6_IJNS7_ILi128EEENS7_ILi96EEENS7_ILi64EEEEEELi256ENS_6half_tEfNS_4arch4Sm90ELb1ELb0ELb1ELb1ELb0ELb0ELb0ELb1ELb0ELb0ELb0ELb0EEENS1_21CollectiveEpilogueFwdINS6_IJSA_NS7_ILi256EEESB_EEES9_SE_SG_Li256ELb1ELb0ELb0ELb0EEENS1_36VarlenDynamicPersistentTileSchedulerILi128ELi96ELi256ELi32ELb0ELb0ELb1ELb1ELb1ELb1EEEEEEEEEvNT_6ParamsE:
	.zero		3200


//--------------------- .nv.constant0._ZN7cutlass13device_kernelIN5flash11enable_sm90INS1_16FlashAttnFwdSm90INS1_25CollectiveMainloopFwdSm90ILi2EN4cute5tupleIJNS5_1CILi1EEES8_S8_EEENS6_IJNS7_ILi128EEENS7_ILi96EEENS7_ILi64EEEEEELi256ENS_6half_tEfNS_4arch4Sm90ELb1ELb0ELb1ELb1ELb0ELb1ELb0ELb1ELb0ELb0ELb0ELb0EEENS1_21CollectiveEpilogueFwdINS6_IJSA_NS7_ILi256EEESB_EEES9_SE_SG_Li256ELb1ELb0ELb0ELb0EEENS1_36VarlenDynamicPersistentTileSchedulerILi128ELi96ELi256ELi32ELb0ELb0ELb1ELb1ELb1ELb1EEEEEEEEEvNT_6ParamsE --------------------------
	.section	.nv.constant0._ZN7cutlass13device_kernelIN5flash11enable_sm90INS1_16FlashAttnFwdSm90INS1_25CollectiveMainloopFwdSm90ILi2EN4cute5tupleIJNS5_1CILi1EEES8_S8_EEENS6_IJNS7_ILi128EEENS7_ILi96EEENS7_ILi64EEEEEELi256ENS_6half_tEfNS_4arch4Sm90ELb1ELb0ELb1ELb1ELb0ELb1ELb0ELb1ELb0ELb0ELb0ELb0EEENS1_21CollectiveEpilogueFwdINS6_IJSA_NS7_ILi256EEESB_EEES9_SE_SG_Li256ELb1ELb0ELb0ELb0EEENS1_36VarlenDynamicPersistentTileSchedulerILi128ELi96ELi256ELi32ELb0ELb0ELb1ELb1ELb1ELb1EEEEEEEEEvNT_6ParamsE,"a",@progbits
	.sectionflags	@""
	.align	4
.nv.constant0._ZN7cutlass13device_kernelIN5flash11enable_sm90INS1_16FlashAttnFwdSm90INS1_25CollectiveMainloopFwdSm90ILi2EN4cute5tupleIJNS5_1CILi1EEES8_S8_EEENS6_IJNS7_ILi128EEENS7_ILi96EEENS7_ILi64EEEEEELi256ENS_6half_tEfNS_4arch4Sm90ELb1ELb0ELb1ELb1ELb0ELb1ELb0ELb1ELb0ELb0ELb0ELb0EEENS1_21CollectiveEpilogueFwdINS6_IJSA_NS7_ILi256EEESB_EEES9_SE_SG_Li256ELb1ELb0ELb0ELb0EEENS1_36VarlenDynamicPersistentTileSchedulerILi128ELi96ELi256ELi32ELb0ELb0ELb1ELb1ELb1ELb1EEEEEEEEEvNT_6ParamsE:
	.zero		3200


//--------------------- .nv.constant0._ZN7cutlass13device_kernelIN5flash11enable_sm90INS1_16FlashAttnFwdSm90INS1_25CollectiveMainloopFwdSm90ILi2EN4cute5tupleIJNS5_1CILi1EEES8_S8_EEENS6_IJNS7_ILi128EEENS7_ILi96EEENS7_ILi64EEEEEELi256ENS_6half_tEfNS_4arch4Sm90ELb1ELb0ELb1ELb1ELb0ELb0ELb1ELb1ELb0ELb0ELb0ELb0EEENS1_21CollectiveEpilogueFwdINS6_IJSA_NS7_ILi256EEESB_EEES9_SE_SG_Li256ELb1ELb0ELb0ELb0EEENS1_36VarlenDynamicPersistentTileSchedulerILi128ELi96ELi256ELi32ELb0ELb0ELb1ELb1ELb1ELb1EEEEEEEEEvNT_6ParamsE --------------------------
	.section	.nv.constant0._ZN7cutlass13device_kernelIN5flash11enable_sm90INS1_16FlashAttnFwdSm90INS1_25CollectiveMainloopFwdSm90ILi2EN4cute5tupleIJNS5_1CILi1EEES8_S8_EEENS6_IJNS7_ILi128EEENS7_ILi96EEENS7_ILi64EEEEEELi256ENS_6half_tEfNS_4arch4Sm90ELb1ELb0ELb1ELb1ELb0ELb0ELb1ELb1ELb0ELb0ELb0ELb0EEENS1_21CollectiveEpilogueFwdINS6_IJSA_NS7_ILi256EEESB_EEES9_SE_SG_Li256ELb1ELb0ELb0ELb0EEENS1_36VarlenDynamicPersistentTileSchedulerILi128ELi96ELi256ELi32ELb0ELb0ELb1ELb1ELb1ELb1EEEEEEEEEvNT_6ParamsE,"a",@progbits
	.sectionflags	@""
	.align	4
.nv.constant0._ZN7cutlass13device_kernelIN5flash11enable_sm90INS1_16FlashAttnFwdSm90INS1_25CollectiveMainloopFwdSm90ILi2EN4cute5tupleIJNS5_1CILi1EEES8_S8_EEENS6_IJNS7_ILi128EEENS7_ILi96EEENS7_ILi64EEEEEELi256ENS_6half_tEfNS_4arch4Sm90ELb1ELb0ELb1ELb1ELb0ELb0ELb1ELb1ELb0ELb0ELb0ELb0EEENS1_21CollectiveEpilogueFwdINS6_IJSA_NS7_ILi256EEESB_EEES9_SE_SG_Li256ELb1ELb0ELb0ELb0EEENS1_36VarlenDynamicPersistentTileSchedulerILi128ELi96ELi256ELi32ELb0ELb0ELb1ELb1ELb1ELb1EEEEEEEEEvNT_6ParamsE:
	.zero		3456


//--------------------- .nv.constant0._ZN7cutlass13device_kernelIN5flash11enable_sm90INS1_16FlashAttnFwdSm90INS1_25CollectiveMainloopFwdSm90ILi2EN4cute5tupleIJNS5_1CILi1EEES8_S8_EEENS6_IJNS7_ILi128EEENS7_ILi96EEENS7_ILi64EEEEEELi256ENS_6half_tEfNS_4arch4Sm90ELb1ELb0ELb1ELb1ELb0ELb1ELb1ELb1ELb0ELb0ELb0ELb0EEENS1_21CollectiveEpilogueFwdINS6_IJSA_NS7_ILi256EEESB_EEES9_SE_SG_Li256ELb1ELb0ELb0ELb0EEENS1_36VarlenDynamicPersistentTileSchedulerILi128ELi96ELi256ELi32ELb0ELb0ELb1ELb1ELb1ELb1EEEEEEEEEvNT_6ParamsE --------------------------
	.section	.nv.constant0._ZN7cutlass13device_kernelIN5flash11enable_sm90INS1_16FlashAttnFwdSm90INS1_25CollectiveMainloopFwdSm90ILi2EN4cute5tupleIJNS5_1CILi1EEES8_S8_EEENS6_IJNS7_ILi128EEENS7_ILi96EEENS7_ILi64EEEEEELi256ENS_6half_tEfNS_4arch4Sm90ELb1ELb0ELb1ELb1ELb0ELb1ELb1ELb1ELb0ELb0ELb0ELb0EEENS1_21CollectiveEpilogueFwdINS6_IJSA_NS7_ILi256EEESB_EEES9_SE_SG_Li256ELb1ELb0ELb0ELb0EEENS1_36VarlenDynamicPersistentTileSchedulerILi128ELi96ELi256ELi32ELb0ELb0ELb1ELb1ELb1ELb1EEEEEEEEEvNT_6ParamsE,"a",@progbits
	.sectionflags	@""
	.align	4
.nv.constant0._ZN7cutlass13device_kernelIN5flash11enable_sm90INS1_16FlashAttnFwdSm90INS1_25CollectiveMainloopFwdSm90ILi2EN4cute5tupleIJNS5_1CILi1EEES8_S8_EEENS6_IJNS7_ILi128EEENS7_ILi96EEENS7_ILi64EEEEEELi256ENS_6half_tEfNS_4arch4Sm90ELb1ELb0ELb1ELb1ELb0ELb1ELb1ELb1ELb0ELb0ELb0ELb0EEENS1_21CollectiveEpilogueFwdINS6_IJSA_NS7_ILi256EEESB_EEES9_SE_SG_Li256ELb1ELb0ELb0ELb0EEENS1_36VarlenDynamicPersistentTileSchedulerILi128ELi96ELi256ELi32ELb0ELb0ELb1ELb1ELb1ELb1EEEEEEEEEvNT_6ParamsE:
	.zero		3456


//--------------------- SYMBOLS --------------------------

	.type		.nv.reservedSmem.offset0,@object
	.size		.nv.reservedSmem.offset0,0x4
	.type		__assertfail,@function
